	.target	sm_100a

	.elftype	@"ET_EXEC"


//--------------------- .note.nv.tkinfo           --------------------------
	.section	.note.nv.tkinfo,"",@"SHT_NOTE"
	.sectionflags	@"SHF_NOTE_NV_TKINFO"
	.tkinfo
        /*0018*/ 	.word	0x00000002
        /*0030*/ 	.string	""
        /*0030*/ 	.string	"ptxas"
        /*0030*/ 	.string	"Cuda compilation tools, release 13.0, V13.0.88"
        /*0030*/ 	.string	"Build cuda_13.0.r13.0/compiler.36424714_0"
        /*0030*/ 	.string	"-arch sm_100a -m 64 "



//--------------------- .note.nv.cuinfo           --------------------------
	.section	.note.nv.cuinfo,"",@"SHT_NOTE"
	.sectionflags	@"SHF_NOTE_NV_CUINFO"
        /*0018*/ 	.short	0x0002
        /*001a*/ 	.short	0x0064
        /*001c*/ 	.short	0x0082
	.zero		2


//--------------------- .nv.info                  --------------------------
	.section	.nv.info,"",@"SHT_CUDA_INFO"
	.align	4


	//----- nvinfo : EIATTR_REGCOUNT
	.align		4
        /*0000*/ 	.byte	0x04, 0x2f
        /*0002*/ 	.short	(.L_10 - .L_9)
	.align		4
.L_9:
        /*0004*/ 	.word	index@(_ZN10layer_norm13ln_fwd_kernelINS_13Kernel_traitsIfffffjLj3072ELj1ELj1ELj4ELj16ENS_18Kernel_traits_baseILj3072EfffffjLj128EEEEELb1ELb1ELb1ELb1EEEvNS_9FwdParamsE)
        /*0008*/ 	.word	0x00000096


	//----- nvinfo : EIATTR_FRAME_SIZE
	.align		4
.L_10:
        /*000c*/ 	.byte	0x04, 0x11
        /*000e*/ 	.short	(.L_12 - .L_11)
	.align		4
.L_11:
        /*0010*/ 	.word	index@(_ZN10layer_norm13ln_fwd_kernelINS_13Kernel_traitsIfffffjLj3072ELj1ELj1ELj4ELj16ENS_18Kernel_traits_baseILj3072EfffffjLj128EEEEELb1ELb1ELb1ELb1EEEvNS_9FwdParamsE)
        /*0014*/ 	.word	0x00000000


	//----- nvinfo : EIATTR_REGCOUNT
	.align		4
.L_12:
        /*0018*/ 	.byte	0x04, 0x2f
        /*001a*/ 	.short	(.L_14 - .L_13)
	.align		4
.L_13:
        /*001c*/ 	.word	index@(_ZN10layer_norm13ln_fwd_kernelINS_13Kernel_traitsIfffffjLj3072ELj1ELj1ELj4ELj16ENS_18Kernel_traits_baseILj3072EfffffjLj128EEEEELb1ELb1ELb1ELb0EEEvNS_9FwdParamsE)
        /*0020*/ 	.word	0x0000008f


	//----- nvinfo : EIATTR_FRAME_SIZE
	.align		4
.L_14:
        /*0024*/ 	.byte	0x04, 0x11
        /*0026*/ 	.short	(.L_16 - .L_15)
	.align		4
.L_15:
        /*0028*/ 	.word	index@(_ZN10layer_norm13ln_fwd_kernelINS_13Kernel_traitsIfffffjLj3072ELj1ELj1ELj4ELj16ENS_18Kernel_traits_baseILj3072EfffffjLj128EEEEELb1ELb1ELb1ELb0EEEvNS_9FwdParamsE)
        /*002c*/ 	.word	0x00000000


	//----- nvinfo : EIATTR_REGCOUNT
	.align		4
.L_16:
        /*0030*/ 	.byte	0x04, 0x2f
        /*0032*/ 	.short	(.L_18 - .L_17)
	.align		4
.L_17:
        /*0034*/ 	.word	index@(_ZN10layer_norm13ln_fwd_kernelINS_13Kernel_traitsIfffffjLj3072ELj1ELj1ELj4ELj16ENS_18Kernel_traits_baseILj3072EfffffjLj128EEEEELb1ELb1ELb0ELb1EEEvNS_9FwdParamsE)
        /*0038*/ 	.word	0x00000080


	//----- nvinfo : EIATTR_FRAME_SIZE
	.align		4
.L_18:
        /*003c*/ 	.byte	0x04, 0x11
        /*003e*/ 	.short	(.L_20 - .L_19)
	.align		4
.L_19:
        /*0040*/ 	.word	index@(_ZN10layer_norm13ln_fwd_kernelINS_13Kernel_traitsIfffffjLj3072ELj1ELj1ELj4ELj16ENS_18Kernel_traits_baseILj3072EfffffjLj128EEEEELb1ELb1ELb0ELb1EEEvNS_9FwdParamsE)
        /*0044*/ 	.word	0x00000000


	//----- nvinfo : EIATTR_REGCOUNT
	.align		4
.L_20:
        /*0048*/ 	.byte	0x04, 0x2f
        /*004a*/ 	.short	(.L_22 - .L_21)
	.align		4
.L_21:
        /*004c*/ 	.word	index@(_ZN10layer_norm13ln_fwd_kernelINS_13Kernel_traitsIfffffjLj3072ELj1ELj1ELj4ELj16ENS_18Kernel_traits_baseILj3072EfffffjLj128EEEEELb1ELb1ELb0ELb0EEEvNS_9FwdParamsE)
        /*0050*/ 	.word	0x00000080


	//----- nvinfo : EIATTR_FRAME_SIZE
	.align		4
.L_22:
        /*0054*/ 	.byte	0x04, 0x11
        /*0056*/ 	.short	(.L_24 - .L_23)
	.align		4
.L_23:
        /*0058*/ 	.word	index@(_ZN10layer_norm13ln_fwd_kernelINS_13Kernel_traitsIfffffjLj3072ELj1ELj1ELj4ELj16ENS_18Kernel_traits_baseILj3072EfffffjLj128EEEEELb1ELb1ELb0ELb0EEEvNS_9FwdParamsE)
        /*005c*/ 	.word	0x00000000


	//----- nvinfo : EIATTR_REGCOUNT
	.align		4
.L_24:
        /*0060*/ 	.byte	0x04, 0x2f
        /*0062*/ 	.short	(.L_26 - .L_25)
	.align		4
.L_25:
        /*0064*/ 	.word	index@(_ZN10layer_norm13ln_fwd_kernelINS_13Kernel_traitsIfffffjLj3072ELj1ELj1ELj4ELj16ENS_18Kernel_traits_baseILj3072EfffffjLj128EEEEELb1ELb0ELb1ELb1EEEvNS_9FwdParamsE)
        /*0068*/ 	.word	0x00000080


	//----- nvinfo : EIATTR_FRAME_SIZE
	.align		4
.L_26:
        /*006c*/ 	.byte	0x04, 0x11
        /*006e*/ 	.short	(.L_28 - .L_27)
	.align		4
.L_27:
        /*0070*/ 	.word	index@(_ZN10layer_norm13ln_fwd_kernelINS_13Kernel_traitsIfffffjLj3072ELj1ELj1ELj4ELj16ENS_18Kernel_traits_baseILj3072EfffffjLj128EEEEELb1ELb0ELb1ELb1EEEvNS_9FwdParamsE)
        /*0074*/ 	.word	0x00000000


	//----- nvinfo : EIATTR_REGCOUNT
	.align		4
.L_28:
        /*0078*/ 	.byte	0x04, 0x2f
        /*007a*/ 	.short	(.L_30 - .L_29)
	.align		4
.L_29:
        /*007c*/ 	.word	index@(_ZN10layer_norm13ln_fwd_kernelINS_13Kernel_traitsIfffffjLj3072ELj1ELj1ELj4ELj16ENS_18Kernel_traits_baseILj3072EfffffjLj128EEEEELb1ELb0ELb1ELb0EEEvNS_9FwdParamsE)
        /*0080*/ 	.word	0x0000006f


	//----- nvinfo : EIATTR_FRAME_SIZE
	.align		4
.L_30:
        /*0084*/ 	.byte	0x04, 0x11
        /*0086*/ 	.short	(.L_32 - .L_31)
	.align		4
.L_31:
        /*0088*/ 	.word	index@(_ZN10layer_norm13ln_fwd_kernelINS_13Kernel_traitsIfffffjLj3072ELj1ELj1ELj4ELj16ENS_18Kernel_traits_baseILj3072EfffffjLj128EEEEELb1ELb0ELb1ELb0EEEvNS_9FwdParamsE)
        /*008c*/ 	.word	0x00000000


	//----- nvinfo : EIATTR_REGCOUNT
	.align		4
.L_32:
        /*0090*/ 	.byte	0x04, 0x2f
        /*0092*/ 	.short	(.L_34 - .L_33)
	.align		4
.L_33:
        /*0094*/ 	.word	index@(_ZN10layer_norm13ln_fwd_kernelINS_13Kernel_traitsIfffffjLj3072ELj1ELj1ELj4ELj16ENS_18Kernel_traits_baseILj3072EfffffjLj128EEEEELb1ELb0ELb0ELb1EEEvNS_9FwdParamsE)
        /*0098*/ 	.word	0x0000007f


	//----- nvinfo : EIATTR_FRAME_SIZE
	.align		4
.L_34:
        /*009c*/ 	.byte	0x04, 0x11
        /*009e*/ 	.short	(.L_36 - .L_35)
	.align		4
.L_35:
        /*00a0*/ 	.word	index@(_ZN10layer_norm13ln_fwd_kernelINS_13Kernel_traitsIfffffjLj3072ELj1ELj1ELj4ELj16ENS_18Kernel_traits_baseILj3072EfffffjLj128EEEEELb1ELb0ELb0ELb1EEEvNS_9FwdParamsE)
        /*00a4*/ 	.word	0x00000000


	//----- nvinfo : EIATTR_REGCOUNT
	.align		4
.L_36:
        /*00a8*/ 	.byte	0x04, 0x2f
        /*00aa*/ 	.short	(.L_38 - .L_37)
	.align		4
.L_37:
        /*00ac*/ 	.word	index@(_ZN10layer_norm13ln_fwd_kernelINS_13Kernel_traitsIfffffjLj3072ELj1ELj1ELj4ELj16ENS_18Kernel_traits_baseILj3072EfffffjLj128EEEEELb1ELb0ELb0ELb0EEEvNS_9FwdParamsE)
        /*00b0*/ 	.word	0x0000006c


	//----- nvinfo : EIATTR_FRAME_SIZE
	.align		4
.L_38:
        /*00b4*/ 	.byte	0x04, 0x11
        /*00b6*/ 	.short	(.L_40 - .L_39)
	.align		4
.L_39:
        /*00b8*/ 	.word	index@(_ZN10layer_norm13ln_fwd_kernelINS_13Kernel_traitsIfffffjLj3072ELj1ELj1ELj4ELj16ENS_18Kernel_traits_baseILj3072EfffffjLj128EEEEELb1ELb0ELb0ELb0EEEvNS_9FwdParamsE)
        /*00bc*/ 	.word	0x00000000


	//----- nvinfo : EIATTR_REGCOUNT
	.align		4
.L_40:
        /*00c0*/ 	.byte	0x04, 0x2f
        /*00c2*/ 	.short	(.L_42 - .L_41)
	.align		4
.L_41:
        /*00c4*/ 	.word	index@(_ZN10layer_norm13ln_fwd_kernelINS_13Kernel_traitsIfffffjLj3072ELj1ELj1ELj4ELj16ENS_18Kernel_traits_baseILj3072EfffffjLj128EEEEELb0ELb1ELb1ELb1EEEvNS_9FwdParamsE)
        /*00c8*/ 	.word	0x0000007e


	//----- nvinfo : EIATTR_FRAME_SIZE
	.align		4
.L_42:
        /*00cc*/ 	.byte	0x04, 0x11
        /*00ce*/ 	.short	(.L_44 - .L_43)
	.align		4
.L_43:
        /*00d0*/ 	.word	index@(_ZN10layer_norm13ln_fwd_kernelINS_13Kernel_traitsIfffffjLj3072ELj1ELj1ELj4ELj16ENS_18Kernel_traits_baseILj3072EfffffjLj128EEEEELb0ELb1ELb1ELb1EEEvNS_9FwdParamsE)
        /*00d4*/ 	.word	0x00000000


	//----- nvinfo : EIATTR_REGCOUNT
	.align		4
.L_44:
        /*00d8*/ 	.byte	0x04, 0x2f
        /*00da*/ 	.short	(.L_46 - .L_45)
	.align		4
.L_45:
        /*00dc*/ 	.word	index@(_ZN10layer_norm13ln_fwd_kernelINS_13Kernel_traitsIfffffjLj3072ELj1ELj1ELj4ELj16ENS_18Kernel_traits_baseILj3072EfffffjLj128EEEEELb0ELb1ELb1ELb0EEEvNS_9FwdParamsE)
        /*00e0*/ 	.word	0x0000007c


	//----- nvinfo : EIATTR_FRAME_SIZE
	.align		4
.L_46:
        /*00e4*/ 	.byte	0x04, 0x11
        /*00e6*/ 	.short	(.L_48 - .L_47)
	.align		4
.L_47:
        /*00e8*/ 	.word	index@(_ZN10layer_norm13ln_fwd_kernelINS_13Kernel_traitsIfffffjLj3072ELj1ELj1ELj4ELj16ENS_18Kernel_traits_baseILj3072EfffffjLj128EEEEELb0ELb1ELb1ELb0EEEvNS_9FwdParamsE)
        /*00ec*/ 	.word	0x00000000


	//----- nvinfo : EIATTR_REGCOUNT
	.align		4
.L_48:
        /*00f0*/ 	.byte	0x04, 0x2f
        /*00f2*/ 	.short	(.L_50 - .L_49)
	.align		4
.L_49:
        /*00f4*/ 	.word	index@(_ZN10layer_norm13ln_fwd_kernelINS_13Kernel_traitsIfffffjLj3072ELj1ELj1ELj4ELj16ENS_18Kernel_traits_baseILj3072EfffffjLj128EEEEELb0ELb1ELb0ELb1EEEvNS_9FwdParamsE)
        /*00f8*/ 	.word	0x0000007e


	//----- nvinfo : EIATTR_FRAME_SIZE
	.align		4
.L_50:
        /*00fc*/ 	.byte	0x04, 0x11
        /*00fe*/ 	.short	(.L_52 - .L_51)
	.align		4
.L_51:
        /*0100*/ 	.word	index@(_ZN10layer_norm13ln_fwd_kernelINS_13Kernel_traitsIfffffjLj3072ELj1ELj1ELj4ELj16ENS_18Kernel_traits_baseILj3072EfffffjLj128EEEEELb0ELb1ELb0ELb1EEEvNS_9FwdParamsE)
        /*0104*/ 	.word	0x00000000


	//----- nvinfo : EIATTR_REGCOUNT
	.align		4
.L_52:
        /*0108*/ 	.byte	0x04, 0x2f
        /*010a*/ 	.short	(.L_54 - .L_53)
	.align		4
.L_53:
        /*010c*/ 	.word	index@(_ZN10layer_norm13ln_fwd_kernelINS_13Kernel_traitsIfffffjLj3072ELj1ELj1ELj4ELj16ENS_18Kernel_traits_baseILj3072EfffffjLj128EEEEELb0ELb1ELb0ELb0EEEvNS_9FwdParamsE)
        /*0110*/ 	.word	0x00000078


	//----- nvinfo : EIATTR_FRAME_SIZE
	.align		4
.L_54:
        /*0114*/ 	.byte	0x04, 0x11
        /*0116*/ 	.short	(.L_56 - .L_55)
	.align		4
.L_55:
        /*0118*/ 	.word	index@(_ZN10layer_norm13ln_fwd_kernelINS_13Kernel_traitsIfffffjLj3072ELj1ELj1ELj4ELj16ENS_18Kernel_traits_baseILj3072EfffffjLj128EEEEELb0ELb1ELb0ELb0EEEvNS_9FwdParamsE)
        /*011c*/ 	.word	0x00000000


	//----- nvinfo : EIATTR_REGCOUNT
	.align		4
.L_56:
        /*0120*/ 	.byte	0x04, 0x2f
        /*0122*/ 	.short	(.L_58 - .L_57)
	.align		4
.L_57:
        /*0124*/ 	.word	index@(_ZN10layer_norm13ln_fwd_kernelINS_13Kernel_traitsIfffffjLj3072ELj1ELj1ELj4ELj16ENS_18Kernel_traits_baseILj3072EfffffjLj128EEEEELb0ELb0ELb1ELb1EEEvNS_9FwdParamsE)
        /*0128*/ 	.word	0x0000005e


	//----- nvinfo : EIATTR_FRAME_SIZE
	.align		4
.L_58:
        /*012c*/ 	.byte	0x04, 0x11
        /*012e*/ 	.short	(.L_60 - .L_59)
	.align		4
.L_59:
        /*0130*/ 	.word	index@(_ZN10layer_norm13ln_fwd_kernelINS_13Kernel_traitsIfffffjLj3072ELj1ELj1ELj4ELj16ENS_18Kernel_traits_baseILj3072EfffffjLj128EEEEELb0ELb0ELb1ELb1EEEvNS_9FwdParamsE)
        /*0134*/ 	.word	0x00000000


	//----- nvinfo : EIATTR_REGCOUNT
	.align		4
.L_60:
        /*0138*/ 	.byte	0x04, 0x2f
        /*013a*/ 	.short	(.L_62 - .L_61)
	.align		4
.L_61:
        /*013c*/ 	.word	index@(_ZN10layer_norm13ln_fwd_kernelINS_13Kernel_traitsIfffffjLj3072ELj1ELj1ELj4ELj16ENS_18Kernel_traits_baseILj3072EfffffjLj128EEEEELb0ELb0ELb1ELb0EEEvNS_9FwdParamsE)
        /*0140*/ 	.word	0x0000005f


	//----- nvinfo : EIATTR_FRAME_SIZE
	.align		4
.L_62:
        /*0144*/ 	.byte	0x04, 0x11
        /*0146*/ 	.short	(.L_64 - .L_63)
	.align		4
.L_63:
        /*0148*/ 	.word	index@(_ZN10layer_norm13ln_fwd_kernelINS_13Kernel_traitsIfffffjLj3072ELj1ELj1ELj4ELj16ENS_18Kernel_traits_baseILj3072EfffffjLj128EEEEELb0ELb0ELb1ELb0EEEvNS_9FwdParamsE)
        /*014c*/ 	.word	0x00000000


	//----- nvinfo : EIATTR_REGCOUNT
	.align		4
.L_64:
        /*0150*/ 	.byte	0x04, 0x2f
        /*0152*/ 	.short	(.L_66 - .L_65)
	.align		4
.L_65:
        /*0154*/ 	.word	index@(_ZN10layer_norm13ln_fwd_kernelINS_13Kernel_traitsIfffffjLj3072ELj1ELj1ELj4ELj16ENS_18Kernel_traits_baseILj3072EfffffjLj128EEEEELb0ELb0ELb0ELb1EEEvNS_9FwdParamsE)
        /*0158*/ 	.word	0x0000006a


	//----- nvinfo : EIATTR_FRAME_SIZE
	.align		4
.L_66:
        /*015c*/ 	.byte	0x04, 0x11
        /*015e*/ 	.short	(.L_68 - .L_67)
	.align		4
.L_67:
        /*0160*/ 	.word	index@(_ZN10layer_norm13ln_fwd_kernelINS_13Kernel_traitsIfffffjLj3072ELj1ELj1ELj4ELj16ENS_18Kernel_traits_baseILj3072EfffffjLj128EEEEELb0ELb0ELb0ELb1EEEvNS_9FwdParamsE)
        /*0164*/ 	.word	0x00000000


	//----- nvinfo : EIATTR_REGCOUNT
	.align		4
.L_68:
        /*0168*/ 	.byte	0x04, 0x2f
        /*016a*/ 	.short	(.L_70 - .L_69)
	.align		4
.L_69:
        /*016c*/ 	.word	index@(_ZN10layer_norm13ln_fwd_kernelINS_13Kernel_traitsIfffffjLj3072ELj1ELj1ELj4ELj16ENS_18Kernel_traits_baseILj3072EfffffjLj128EEEEELb0ELb0ELb0ELb0EEEvNS_9FwdParamsE)
        /*0170*/ 	.word	0x00000060


	//----- nvinfo : EIATTR_FRAME_SIZE
	.align		4
.L_70:
        /*0174*/ 	.byte	0x04, 0x11
        /*0176*/ 	.short	(.L_72 - .L_71)
	.align		4
.L_71:
        /*0178*/ 	.word	index@(_ZN10layer_norm13ln_fwd_kernelINS_13Kernel_traitsIfffffjLj3072ELj1ELj1ELj4ELj16ENS_18Kernel_traits_baseILj3072EfffffjLj128EEEEELb0ELb0ELb0ELb0EEEvNS_9FwdParamsE)
        /*017c*/ 	.word	0x00000000


	//----- nvinfo : EIATTR_REGCOUNT
	.align		4
.L_72:
        /*0180*/ 	.byte	0x04, 0x2f
        /*0182*/ 	.short	(.L_74 - .L_73)
	.align		4
.L_73:
        /*0184*/ 	.word	index@(_ZN10layer_norm13ln_fwd_kernelINS_13Kernel_traitsI6__halfffffjLj3072ELj1ELj1ELj4ELj16ENS_18Kernel_traits_baseILj3072ES2_ffffjLj128EEEEELb1ELb1ELb1ELb1EEEvNS_9FwdParamsE)
        /*0188*/ 	.word	0x00000074


	//----- nvinfo : EIATTR_FRAME_SIZE
	.align		4
.L_74:
        /*018c*/ 	.byte	0x04, 0x11
        /*018e*/ 	.short	(.L_76 - .L_75)
	.align		4
.L_75:
        /*0190*/ 	.word	index@(_ZN10layer_norm13ln_fwd_kernelINS_13Kernel_traitsI6__halfffffjLj3072ELj1ELj1ELj4ELj16ENS_18Kernel_traits_baseILj3072ES2_ffffjLj128EEEEELb1ELb1ELb1ELb1EEEvNS_9FwdParamsE)
        /*0194*/ 	.word	0x00000000


	//----- nvinfo : EIATTR_REGCOUNT
	.align		4
.L_76:
        /*0198*/ 	.byte	0x04, 0x2f
        /*019a*/ 	.short	(.L_78 - .L_77)
	.align		4
.L_77:
        /*019c*/ 	.word	index@(_ZN10layer_norm13ln_fwd_kernelINS_13Kernel_traitsI6__halfffffjLj3072ELj1ELj1ELj4ELj16ENS_18Kernel_traits_baseILj3072ES2_ffffjLj128EEEEELb1ELb1ELb1ELb0EEEvNS_9FwdParamsE)
        /*01a0*/ 	.word	0x00000074


	//----- nvinfo : EIATTR_FRAME_SIZE
	.align		4
.L_78:
        /*01a4*/ 	.byte	0x04, 0x11
        /*01a6*/ 	.short	(.L_80 - .L_79)
	.align		4
.L_79:
        /*01a8*/ 	.word	index@(_ZN10layer_norm13ln_fwd_kernelINS_13Kernel_traitsI6__halfffffjLj3072ELj1ELj1ELj4ELj16ENS_18Kernel_traits_baseILj3072ES2_ffffjLj128EEEEELb1ELb1ELb1ELb0EEEvNS_9FwdParamsE)
        /*01ac*/ 	.word	0x00000000


	//----- nvinfo : EIATTR_REGCOUNT
	.align		4
.L_80:
        /*01b0*/ 	.byte	0x04, 0x2f
        /*01b2*/ 	.short	(.L_82 - .L_81)
	.align		4
.L_81:
        /*01b4*/ 	.word	index@(_ZN10layer_norm13ln_fwd_kernelINS_13Kernel_traitsI6__halfffffjLj3072ELj1ELj1ELj4ELj16ENS_18Kernel_traits_baseILj3072ES2_ffffjLj128EEEEELb1ELb1ELb0ELb1EEEvNS_9FwdParamsE)
        /*01b8*/ 	.word	0x0000007c


	//----- nvinfo : EIATTR_FRAME_SIZE
	.align		4
.L_82:
        /*01bc*/ 	.byte	0x04, 0x11
        /*01be*/ 	.short	(.L_84 - .L_83)
	.align		4
.L_83:
        /*01c0*/ 	.word	index@(_ZN10layer_norm13ln_fwd_kernelINS_13Kernel_traitsI6__halfffffjLj3072ELj1ELj1ELj4ELj16ENS_18Kernel_traits_baseILj3072ES2_ffffjLj128EEEEELb1ELb1ELb0ELb1EEEvNS_9FwdParamsE)
        /*01c4*/ 	.word	0x00000000


	//----- nvinfo : EIATTR_REGCOUNT
	.align		4
.L_84:
        /*01c8*/ 	.byte	0x04, 0x2f
        /*01ca*/ 	.short	(.L_86 - .L_85)
	.align		4
.L_85:
        /*01cc*/ 	.word	index@(_ZN10layer_norm13ln_fwd_kernelINS_13Kernel_traitsI6__halfffffjLj3072ELj1ELj1ELj4ELj16ENS_18Kernel_traits_baseILj3072ES2_ffffjLj128EEEEELb1ELb1ELb0ELb0EEEvNS_9FwdParamsE)
        /*01d0*/ 	.word	0x0000006e


	//----- nvinfo : EIATTR_FRAME_SIZE
	.align		4
.L_86:
        /*01d4*/ 	.byte	0x04, 0x11
        /*01d6*/ 	.short	(.L_88 - .L_87)
	.align		4
.L_87:
        /*01d8*/ 	.word	index@(_ZN10layer_norm13ln_fwd_kernelINS_13Kernel_traitsI6__halfffffjLj3072ELj1ELj1ELj4ELj16ENS_18Kernel_traits_baseILj3072ES2_ffffjLj128EEEEELb1ELb1ELb0ELb0EEEvNS_9FwdParamsE)
        /*01dc*/ 	.word	0x00000000


	//----- nvinfo : EIATTR_REGCOUNT
	.align		4
.L_88:
        /*01e0*/ 	.byte	0x04, 0x2f
        /*01e2*/ 	.short	(.L_90 - .L_89)
	.align		4
.L_89:
        /*01e4*/ 	.word	index@(_ZN10layer_norm13ln_fwd_kernelINS_13Kernel_traitsI6__halfffffjLj3072ELj1ELj1ELj4ELj16ENS_18Kernel_traits_baseILj3072ES2_ffffjLj128EEEEELb1ELb0ELb1ELb1EEEvNS_9FwdParamsE)
        /*01e8*/ 	.word	0x00000060


	//----- nvinfo : EIATTR_FRAME_SIZE
	.align		4
.L_90:
        /*01ec*/ 	.byte	0x04, 0x11
        /*01ee*/ 	.short	(.L_92 - .L_91)
	.align		4
.L_91:
        /*01f0*/ 	.word	index@(_ZN10layer_norm13ln_fwd_kernelINS_13Kernel_traitsI6__halfffffjLj3072ELj1ELj1ELj4ELj16ENS_18Kernel_traits_baseILj3072ES2_ffffjLj128EEEEELb1ELb0ELb1ELb1EEEvNS_9FwdParamsE)
        /*01f4*/ 	.word	0x00000000


	//----- nvinfo : EIATTR_REGCOUNT
	.align		4
.L_92:
        /*01f8*/ 	.byte	0x04, 0x2f
        /*01fa*/ 	.short	(.L_94 - .L_93)
	.align		4
.L_93:
        /*01fc*/ 	.word	index@(_ZN10layer_norm13ln_fwd_kernelINS_13Kernel_traitsI6__halfffffjLj3072ELj1ELj1ELj4ELj16ENS_18Kernel_traits_baseILj3072ES2_ffffjLj128EEEEELb1ELb0ELb1ELb0EEEvNS_9FwdParamsE)
        /*0200*/ 	.word	0x00000060


	//----- nvinfo : EIATTR_FRAME_SIZE
	.align		4
.L_94:
        /*0204*/ 	.byte	0x04, 0x11
        /*0206*/ 	.short	(.L_96 - .L_95)
	.align		4
.L_95:
        /*0208*/ 	.word	index@(_ZN10layer_norm13ln_fwd_kernelINS_13Kernel_traitsI6__halfffffjLj3072ELj1ELj1ELj4ELj16ENS_18Kernel_traits_baseILj3072ES2_ffffjLj128EEEEELb1ELb0ELb1ELb0EEEvNS_9FwdParamsE)
        /*020c*/ 	.word	0x00000000


	//----- nvinfo : EIATTR_REGCOUNT
	.align		4
.L_96:
        /*0210*/ 	.byte	0x04, 0x2f
        /*0212*/ 	.short	(.L_98 - .L_97)
	.align		4
.L_97:
        /*0214*/ 	.word	index@(_ZN10layer_norm13ln_fwd_kernelINS_13Kernel_traitsI6__halfffffjLj3072ELj1ELj1ELj4ELj16ENS_18Kernel_traits_baseILj3072ES2_ffffjLj128EEEEELb1ELb0ELb0ELb1EEEvNS_9FwdParamsE)
        /*0218*/ 	.word	0x00000077


	//----- nvinfo : EIATTR_FRAME_SIZE
	.align		4
.L_98:
        /*021c*/ 	.byte	0x04, 0x11
        /*021e*/ 	.short	(.L_100 - .L_99)
	.align		4
.L_99:
        /*0220*/ 	.word	index@(_ZN10layer_norm13ln_fwd_kernelINS_13Kernel_traitsI6__halfffffjLj3072ELj1ELj1ELj4ELj16ENS_18Kernel_traits_baseILj3072ES2_ffffjLj128EEEEELb1ELb0ELb0ELb1EEEvNS_9FwdParamsE)
        /*0224*/ 	.word	0x00000000


	//----- nvinfo : EIATTR_REGCOUNT
	.align		4
.L_100:
        /*0228*/ 	.byte	0x04, 0x2f
        /*022a*/ 	.short	(.L_102 - .L_101)
	.align		4
.L_101:
        /*022c*/ 	.word	index@(_ZN10layer_norm13ln_fwd_kernelINS_13Kernel_traitsI6__halfffffjLj3072ELj1ELj1ELj4ELj16ENS_18Kernel_traits_baseILj3072ES2_ffffjLj128EEEEELb1ELb0ELb0ELb0EEEvNS_9FwdParamsE)
        /*0230*/ 	.word	0x00000060


	//----- nvinfo : EIATTR_FRAME_SIZE
	.align		4
.L_102:
        /*0234*/ 	.byte	0x04, 0x11
        /*0236*/ 	.short	(.L_104 - .L_103)
	.align		4
.L_103:
        /*0238*/ 	.word	index@(_ZN10layer_norm13ln_fwd_kernelINS_13Kernel_traitsI6__halfffffjLj3072ELj1ELj1ELj4ELj16ENS_18Kernel_traits_baseILj3072ES2_ffffjLj128EEEEELb1ELb0ELb0ELb0EEEvNS_9FwdParamsE)
        /*023c*/ 	.word	0x00000000


	//----- nvinfo : EIATTR_REGCOUNT
	.align		4
.L_104:
        /*0240*/ 	.byte	0x04, 0x2f
        /*0242*/ 	.short	(.L_106 - .L_105)
	.align		4
.L_105:
        /*0244*/ 	.word	index@(_ZN10layer_norm13ln_fwd_kernelINS_13Kernel_traitsI6__halfffffjLj3072ELj1ELj1ELj4ELj16ENS_18Kernel_traits_baseILj3072ES2_ffffjLj128EEEEELb0ELb1ELb1ELb1EEEvNS_9FwdParamsE)
        /*0248*/ 	.word	0x0000005f


	//----- nvinfo : EIATTR_FRAME_SIZE
	.align		4
.L_106:
        /*024c*/ 	.byte	0x04, 0x11
        /*024e*/ 	.short	(.L_108 - .L_107)
	.align		4
.L_107:
        /*0250*/ 	.word	index@(_ZN10layer_norm13ln_fwd_kernelINS_13Kernel_traitsI6__halfffffjLj3072ELj1ELj1ELj4ELj16ENS_18Kernel_traits_baseILj3072ES2_ffffjLj128EEEEELb0ELb1ELb1ELb1EEEvNS_9FwdParamsE)
        /*0254*/ 	.word	0x00000000


	//----- nvinfo : EIATTR_REGCOUNT
	.align		4
.L_108:
        /*0258*/ 	.byte	0x04, 0x2f
        /*025a*/ 	.short	(.L_110 - .L_109)
	.align		4
.L_109:
        /*025c*/ 	.word	index@(_ZN10layer_norm13ln_fwd_kernelINS_13Kernel_traitsI6__halfffffjLj3072ELj1ELj1ELj4ELj16ENS_18Kernel_traits_baseILj3072ES2_ffffjLj128EEEEELb0ELb1ELb1ELb0EEEvNS_9FwdParamsE)
        /*0260*/ 	.word	0x0000005f


	//----- nvinfo : EIATTR_FRAME_SIZE
	.align		4
.L_110:
        /*0264*/ 	.byte	0x04, 0x11
        /*0266*/ 	.short	(.L_112 - .L_111)
	.align		4
.L_111:
        /*0268*/ 	.word	index@(_ZN10layer_norm13ln_fwd_kernelINS_13Kernel_traitsI6__halfffffjLj3072ELj1ELj1ELj4ELj16ENS_18Kernel_traits_baseILj3072ES2_ffffjLj128EEEEELb0ELb1ELb1ELb0EEEvNS_9FwdParamsE)
        /*026c*/ 	.word	0x00000000


	//----- nvinfo : EIATTR_REGCOUNT
	.align		4
.L_112:
        /*0270*/ 	.byte	0x04, 0x2f
        /*0272*/ 	.short	(.L_114 - .L_113)
	.align		4
.L_113:
        /*0274*/ 	.word	index@(_ZN10layer_norm13ln_fwd_kernelINS_13Kernel_traitsI6__halfffffjLj3072ELj1ELj1ELj4ELj16ENS_18Kernel_traits_baseILj3072ES2_ffffjLj128EEEEELb0ELb1ELb0ELb1EEEvNS_9FwdParamsE)
        /*0278*/ 	.word	0x00000080


	//----- nvinfo : EIATTR_FRAME_SIZE
	.align		4
.L_114:
        /*027c*/ 	.byte	0x04, 0x11
        /*027e*/ 	.short	(.L_116 - .L_115)
	.align		4
.L_115:
        /*0280*/ 	.word	index@(_ZN10layer_norm13ln_fwd_kernelINS_13Kernel_traitsI6__halfffffjLj3072ELj1ELj1ELj4ELj16ENS_18Kernel_traits_baseILj3072ES2_ffffjLj128EEEEELb0ELb1ELb0ELb1EEEvNS_9FwdParamsE)
        /*0284*/ 	.word	0x00000000


	//----- nvinfo : EIATTR_REGCOUNT
	.align		4
.L_116:
        /*0288*/ 	.byte	0x04, 0x2f
        /*028a*/ 	.short	(.L_118 - .L_117)
	.align		4
.L_117:
        /*028c*/ 	.word	index@(_ZN10layer_norm13ln_fwd_kernelINS_13Kernel_traitsI6__halfffffjLj3072ELj1ELj1ELj4ELj16ENS_18Kernel_traits_baseILj3072ES2_ffffjLj128EEEEELb0ELb1ELb0ELb0EEEvNS_9FwdParamsE)
        /*0290*/ 	.word	0x0000005d


	//----- nvinfo : EIATTR_FRAME_SIZE
	.align		4
.L_118:
        /*0294*/ 	.byte	0x04, 0x11
        /*0296*/ 	.short	(.L_120 - .L_119)
	.align		4
.L_119:
        /*0298*/ 	.word	index@(_ZN10layer_norm13ln_fwd_kernelINS_13Kernel_traitsI6__halfffffjLj3072ELj1ELj1ELj4ELj16ENS_18Kernel_traits_baseILj3072ES2_ffffjLj128EEEEELb0ELb1ELb0ELb0EEEvNS_9FwdParamsE)
        /*029c*/ 	.word	0x00000000


	//----- nvinfo : EIATTR_REGCOUNT
	.align		4
.L_120:
        /*02a0*/ 	.byte	0x04, 0x2f
        /*02a2*/ 	.short	(.L_122 - .L_121)
	.align		4
.L_121:
        /*02a4*/ 	.word	index@(_ZN10layer_norm13ln_fwd_kernelINS_13Kernel_traitsI6__halfffffjLj3072ELj1ELj1ELj4ELj16ENS_18Kernel_traits_baseILj3072ES2_ffffjLj128EEEEELb0ELb0ELb1ELb1EEEvNS_9FwdParamsE)
        /*02a8*/ 	.word	0x00000048


	//----- nvinfo : EIATTR_FRAME_SIZE
	.align		4
.L_122:
        /*02ac*/ 	.byte	0x04, 0x11
        /*02ae*/ 	.short	(.L_124 - .L_123)
	.align		4
.L_123:
        /*02b0*/ 	.word	index@(_ZN10layer_norm13ln_fwd_kernelINS_13Kernel_traitsI6__halfffffjLj3072ELj1ELj1ELj4ELj16ENS_18Kernel_traits_baseILj3072ES2_ffffjLj128EEEEELb0ELb0ELb1ELb1EEEvNS_9FwdParamsE)
        /*02b4*/ 	.word	0x00000000


	//----- nvinfo : EIATTR_REGCOUNT
	.align		4
.L_124:
        /*02b8*/ 	.byte	0x04, 0x2f
        /*02ba*/ 	.short	(.L_126 - .L_125)
	.align		4
.L_125:
        /*02bc*/ 	.word	index@(_ZN10layer_norm13ln_fwd_kernelINS_13Kernel_traitsI6__halfffffjLj3072ELj1ELj1ELj4ELj16ENS_18Kernel_traits_baseILj3072ES2_ffffjLj128EEEEELb0ELb0ELb1ELb0EEEvNS_9FwdParamsE)
        /*02c0*/ 	.word	0x0000004d


	//----- nvinfo : EIATTR_FRAME_SIZE
	.align		4
.L_126:
        /*02c4*/ 	.byte	0x04, 0x11
        /*02c6*/ 	.short	(.L_128 - .L_127)
	.align		4
.L_127:
        /*02c8*/ 	.word	index@(_ZN10layer_norm13ln_fwd_kernelINS_13Kernel_traitsI6__halfffffjLj3072ELj1ELj1ELj4ELj16ENS_18Kernel_traits_baseILj3072ES2_ffffjLj128EEEEELb0ELb0ELb1ELb0EEEvNS_9FwdParamsE)
        /*02cc*/ 	.word	0x00000000


	//----- nvinfo : EIATTR_REGCOUNT
	.align		4
.L_128:
        /*02d0*/ 	.byte	0x04, 0x2f
        /*02d2*/ 	.short	(.L_130 - .L_129)
	.align		4
.L_129:
        /*02d4*/ 	.word	index@(_ZN10layer_norm13ln_fwd_kernelINS_13Kernel_traitsI6__halfffffjLj3072ELj1ELj1ELj4ELj16ENS_18Kernel_traits_baseILj3072ES2_ffffjLj128EEEEELb0ELb0ELb0ELb1EEEvNS_9FwdParamsE)
        /*02d8*/ 	.word	0x00000060


	//----- nvinfo : EIATTR_FRAME_SIZE
	.align		4
.L_130:
        /*02dc*/ 	.byte	0x04, 0x11
        /*02de*/ 	.short	(.L_132 - .L_131)
	.align		4
.L_131:
        /*02e0*/ 	.word	index@(_ZN10layer_norm13ln_fwd_kernelINS_13Kernel_traitsI6__halfffffjLj3072ELj1ELj1ELj4ELj16ENS_18Kernel_traits_baseILj3072ES2_ffffjLj128EEEEELb0ELb0ELb0ELb1EEEvNS_9FwdParamsE)
        /*02e4*/ 	.word	0x00000000


	//----- nvinfo : EIATTR_REGCOUNT
	.align		4
.L_132:
        /*02e8*/ 	.byte	0x04, 0x2f
        /*02ea*/ 	.short	(.L_134 - .L_133)
	.align		4
.L_133:
        /*02ec*/ 	.word	index@(_ZN10layer_norm13ln_fwd_kernelINS_13Kernel_traitsI6__halfffffjLj3072ELj1ELj1ELj4ELj16ENS_18Kernel_traits_baseILj3072ES2_ffffjLj128EEEEELb0ELb0ELb0ELb0EEEvNS_9FwdParamsE)
        /*02f0*/ 	.word	0x0000005a


	//----- nvinfo : EIATTR_FRAME_SIZE
	.align		4
.L_134:
        /*02f4*/ 	.byte	0x04, 0x11
        /*02f6*/ 	.short	(.L_136 - .L_135)
	.align		4
.L_135:
        /*02f8*/ 	.word	index@(_ZN10layer_norm13ln_fwd_kernelINS_13Kernel_traitsI6__halfffffjLj3072ELj1ELj1ELj4ELj16ENS_18Kernel_traits_baseILj3072ES2_ffffjLj128EEEEELb0ELb0ELb0ELb0EEEvNS_9FwdParamsE)
        /*02fc*/ 	.word	0x00000000


	//----- nvinfo : EIATTR_REGCOUNT
	.align		4
.L_136:
        /*0300*/ 	.byte	0x04, 0x2f
        /*0302*/ 	.short	(.L_138 - .L_137)
	.align		4
.L_137:
        /*0304*/ 	.word	index@(_ZN10layer_norm13ln_fwd_kernelINS_13Kernel_traitsIf6__halffS2_fjLj3072ELj1ELj1ELj4ELj16ENS_18Kernel_traits_baseILj3072EfS2_fS2_fjLj128EEEEELb1ELb1ELb1ELb1EEEvNS_9FwdParamsE)
        /*0308*/ 	.word	0x000000a6


	//----- nvinfo : EIATTR_FRAME_SIZE
	.align		4
.L_138:
        /*030c*/ 	.byte	0x04, 0x11
        /*030e*/ 	.short	(.L_140 - .L_139)
	.align		4
.L_139:
        /*0310*/ 	.word	index@(_ZN10layer_norm13ln_fwd_kernelINS_13Kernel_traitsIf6__halffS2_fjLj3072ELj1ELj1ELj4ELj16ENS_18Kernel_traits_baseILj3072EfS2_fS2_fjLj128EEEEELb1ELb1ELb1ELb1EEEvNS_9FwdParamsE)
        /*0314*/ 	.word	0x00000000


	//----- nvinfo : EIATTR_REGCOUNT
	.align		4
.L_140:
        /*0318*/ 	.byte	0x04, 0x2f
        /*031a*/ 	.short	(.L_142 - .L_141)
	.align		4
.L_141:
        /*031c*/ 	.word	index@(_ZN10layer_norm13ln_fwd_kernelINS_13Kernel_traitsIf6__halffS2_fjLj3072ELj1ELj1ELj4ELj16ENS_18Kernel_traits_baseILj3072EfS2_fS2_fjLj128EEEEELb1ELb1ELb1ELb0EEEvNS_9FwdParamsE)
        /*0320*/ 	.word	0x00000098


	//----- nvinfo : EIATTR_FRAME_SIZE
	.align		4
.L_142:
        /*0324*/ 	.byte	0x04, 0x11
        /*0326*/ 	.short	(.L_144 - .L_143)
	.align		4
.L_143:
        /*0328*/ 	.word	index@(_ZN10layer_norm13ln_fwd_kernelINS_13Kernel_traitsIf6__halffS2_fjLj3072ELj1ELj1ELj4ELj16ENS_18Kernel_traits_baseILj3072EfS2_fS2_fjLj128EEEEELb1ELb1ELb1ELb0EEEvNS_9FwdParamsE)
        /*032c*/ 	.word	0x00000000


	//----- nvinfo : EIATTR_REGCOUNT
	.align		4
.L_144:
        /*0330*/ 	.byte	0x04, 0x2f
        /*0332*/ 	.short	(.L_146 - .L_145)
	.align		4
.L_145:
        /*0334*/ 	.word	index@(_ZN10layer_norm13ln_fwd_kernelINS_13Kernel_traitsIf6__halffS2_fjLj3072ELj1ELj1ELj4ELj16ENS_18Kernel_traits_baseILj3072EfS2_fS2_fjLj128EEEEELb1ELb1ELb0ELb1EEEvNS_9FwdParamsE)
        /*0338*/ 	.word	0x0000009d


	//----- nvinfo : EIATTR_FRAME_SIZE
	.align		4
.L_146:
        /*033c*/ 	.byte	0x04, 0x11
        /*033e*/ 	.short	(.L_148 - .L_147)
	.align		4
.L_147:
        /*0340*/ 	.word	index@(_ZN10layer_norm13ln_fwd_kernelINS_13Kernel_traitsIf6__halffS2_fjLj3072ELj1ELj1ELj4ELj16ENS_18Kernel_traits_baseILj3072EfS2_fS2_fjLj128EEEEELb1ELb1ELb0ELb1EEEvNS_9FwdParamsE)
        /*0344*/ 	.word	0x00000000


	//----- nvinfo : EIATTR_REGCOUNT
	.align		4
.L_148:
        /*0348*/ 	.byte	0x04, 0x2f
        /*034a*/ 	.short	(.L_150 - .L_149)
	.align		4
.L_149:
        /*034c*/ 	.word	index@(_ZN10layer_norm13ln_fwd_kernelINS_13Kernel_traitsIf6__halffS2_fjLj3072ELj1ELj1ELj4ELj16ENS_18Kernel_traits_baseILj3072EfS2_fS2_fjLj128EEEEELb1ELb1ELb0ELb0EEEvNS_9FwdParamsE)
        /*0350*/ 	.word	0x0000008e


	//----- nvinfo : EIATTR_FRAME_SIZE
	.align		4
.L_150:
        /*0354*/ 	.byte	0x04, 0x11
        /*0356*/ 	.short	(.L_152 - .L_151)
	.align		4
.L_151:
        /*0358*/ 	.word	index@(_ZN10layer_norm13ln_fwd_kernelINS_13Kernel_traitsIf6__halffS2_fjLj3072ELj1ELj1ELj4ELj16ENS_18Kernel_traits_baseILj3072EfS2_fS2_fjLj128EEEEELb1ELb1ELb0ELb0EEEvNS_9FwdParamsE)
        /*035c*/ 	.word	0x00000000


	//----- nvinfo : EIATTR_REGCOUNT
	.align		4
.L_152:
        /*0360*/ 	.byte	0x04, 0x2f
        /*0362*/ 	.short	(.L_154 - .L_153)
	.align		4
.L_153:
        /*0364*/ 	.word	index@(_ZN10layer_norm13ln_fwd_kernelINS_13Kernel_traitsIf6__halffS2_fjLj3072ELj1ELj1ELj4ELj16ENS_18Kernel_traits_baseILj3072EfS2_fS2_fjLj128EEEEELb1ELb0ELb1ELb1EEEvNS_9FwdParamsE)
        /*0368*/ 	.word	0x00000080


	//----- nvinfo : EIATTR_FRAME_SIZE
	.align		4
.L_154:
        /*036c*/ 	.byte	0x04, 0x11
        /*036e*/ 	.short	(.L_156 - .L_155)
	.align		4
.L_155:
        /*0370*/ 	.word	index@(_ZN10layer_norm13ln_fwd_kernelINS_13Kernel_traitsIf6__halffS2_fjLj3072ELj1ELj1ELj4ELj16ENS_18Kernel_traits_baseILj3072EfS2_fS2_fjLj128EEEEELb1ELb0ELb1ELb1EEEvNS_9FwdParamsE)
        /*0374*/ 	.word	0x00000000


	//----- nvinfo : EIATTR_REGCOUNT
	.align		4
.L_156:
        /*0378*/ 	.byte	0x04, 0x2f
        /*037a*/ 	.short	(.L_158 - .L_157)
	.align		4
.L_157:
        /*037c*/ 	.word	index@(_ZN10layer_norm13ln_fwd_kernelINS_13Kernel_traitsIf6__halffS2_fjLj3072ELj1ELj1ELj4ELj16ENS_18Kernel_traits_baseILj3072EfS2_fS2_fjLj128EEEEELb1ELb0ELb1ELb0EEEvNS_9FwdParamsE)
        /*0380*/ 	.word	0x00000077


	//----- nvinfo : EIATTR_FRAME_SIZE
	.align		4
.L_158:
        /*0384*/ 	.byte	0x04, 0x11
        /*0386*/ 	.short	(.L_160 - .L_159)
	.align		4
.L_159:
        /*0388*/ 	.word	index@(_ZN10layer_norm13ln_fwd_kernelINS_13Kernel_traitsIf6__halffS2_fjLj3072ELj1ELj1ELj4ELj16ENS_18Kernel_traits_baseILj3072EfS2_fS2_fjLj128EEEEELb1ELb0ELb1ELb0EEEvNS_9FwdParamsE)
        /*038c*/ 	.word	0x00000000


	//----- nvinfo : EIATTR_REGCOUNT
	.align		4
.L_160:
        /*0390*/ 	.byte	0x04, 0x2f
        /*0392*/ 	.short	(.L_162 - .L_161)
	.align		4
.L_161:
        /*0394*/ 	.word	index@(_ZN10layer_norm13ln_fwd_kernelINS_13Kernel_traitsIf6__halffS2_fjLj3072ELj1ELj1ELj4ELj16ENS_18Kernel_traits_baseILj3072EfS2_fS2_fjLj128EEEEELb1ELb0ELb0ELb1EEEvNS_9FwdParamsE)
        /*0398*/ 	.word	0x0000007b


	//----- nvinfo : EIATTR_FRAME_SIZE
	.align		4
.L_162:
        /*039c*/ 	.byte	0x04, 0x11
        /*039e*/ 	.short	(.L_164 - .L_163)
	.align		4
.L_163:
        /*03a0*/ 	.word	index@(_ZN10layer_norm13ln_fwd_kernelINS_13Kernel_traitsIf6__halffS2_fjLj3072ELj1ELj1ELj4ELj16ENS_18Kernel_traits_baseILj3072EfS2_fS2_fjLj128EEEEELb1ELb0ELb0ELb1EEEvNS_9FwdParamsE)
        /*03a4*/ 	.word	0x00000000


	//----- nvinfo : EIATTR_REGCOUNT
	.align		4
.L_164:
        /*03a8*/ 	.byte	0x04, 0x2f
        /*03aa*/ 	.short	(.L_166 - .L_165)
	.align		4
.L_165:
        /*03ac*/ 	.word	index@(_ZN10layer_norm13ln_fwd_kernelINS_13Kernel_traitsIf6__halffS2_fjLj3072ELj1ELj1ELj4ELj16ENS_18Kernel_traits_baseILj3072EfS2_fS2_fjLj128EEEEELb1ELb0ELb0ELb0EEEvNS_9FwdParamsE)
        /*03b0*/ 	.word	0x00000070


	//----- nvinfo : EIATTR_FRAME_SIZE
	.align		4
.L_166:
        /*03b4*/ 	.byte	0x04, 0x11
        /*03b6*/ 	.short	(.L_168 - .L_167)
	.align		4
.L_167:
        /*03b8*/ 	.word	index@(_ZN10layer_norm13ln_fwd_kernelINS_13Kernel_traitsIf6__halffS2_fjLj3072ELj1ELj1ELj4ELj16ENS_18Kernel_traits_baseILj3072EfS2_fS2_fjLj128EEEEELb1ELb0ELb0ELb0EEEvNS_9FwdParamsE)
        /*03bc*/ 	.word	0x00000000


	//----- nvinfo : EIATTR_REGCOUNT
	.align		4
.L_168:
        /*03c0*/ 	.byte	0x04, 0x2f
        /*03c2*/ 	.short	(.L_170 - .L_169)
	.align		4
.L_169:
        /*03c4*/ 	.word	index@(_ZN10layer_norm13ln_fwd_kernelINS_13Kernel_traitsIf6__halffS2_fjLj3072ELj1ELj1ELj4ELj16ENS_18Kernel_traits_baseILj3072EfS2_fS2_fjLj128EEEEELb0ELb1ELb1ELb1EEEvNS_9FwdParamsE)
        /*03c8*/ 	.word	0x00000080


	//----- nvinfo : EIATTR_FRAME_SIZE
	.align		4
.L_170:
        /*03cc*/ 	.byte	0x04, 0x11
        /*03ce*/ 	.short	(.L_172 - .L_171)
	.align		4
.L_171:
        /*03d0*/ 	.word	index@(_ZN10layer_norm13ln_fwd_kernelINS_13Kernel_traitsIf6__halffS2_fjLj3072ELj1ELj1ELj4ELj16ENS_18Kernel_traits_baseILj3072EfS2_fS2_fjLj128EEEEELb0ELb1ELb1ELb1EEEvNS_9FwdParamsE)
        /*03d4*/ 	.word	0x00000000


	//----- nvinfo : EIATTR_REGCOUNT
	.align		4
.L_172:
        /*03d8*/ 	.byte	0x04, 0x2f
        /*03da*/ 	.short	(.L_174 - .L_173)
	.align		4
.L_173:
        /*03dc*/ 	.word	index@(_ZN10layer_norm13ln_fwd_kernelINS_13Kernel_traitsIf6__halffS2_fjLj3072ELj1ELj1ELj4ELj16ENS_18Kernel_traits_baseILj3072EfS2_fS2_fjLj128EEEEELb0ELb1ELb1ELb0EEEvNS_9FwdParamsE)
        /*03e0*/ 	.word	0x0000007f


	//----- nvinfo : EIATTR_FRAME_SIZE
	.align		4
.L_174:
        /*03e4*/ 	.byte	0x04, 0x11
        /*03e6*/ 	.short	(.L_176 - .L_175)
	.align		4
.L_175:
        /*03e8*/ 	.word	index@(_ZN10layer_norm13ln_fwd_kernelINS_13Kernel_traitsIf6__halffS2_fjLj3072ELj1ELj1ELj4ELj16ENS_18Kernel_traits_baseILj3072EfS2_fS2_fjLj128EEEEELb0ELb1ELb1ELb0EEEvNS_9FwdParamsE)
        /*03ec*/ 	.word	0x00000000


	//----- nvinfo : EIATTR_REGCOUNT
	.align		4
.L_176:
        /*03f0*/ 	.byte	0x04, 0x2f
        /*03f2*/ 	.short	(.L_178 - .L_177)
	.align		4
.L_177:
        /*03f4*/ 	.word	index@(_ZN10layer_norm13ln_fwd_kernelINS_13Kernel_traitsIf6__halffS2_fjLj3072ELj1ELj1ELj4ELj16ENS_18Kernel_traits_baseILj3072EfS2_fS2_fjLj128EEEEELb0ELb1ELb0ELb1EEEvNS_9FwdParamsE)
        /*03f8*/ 	.word	0x0000007f


	//----- nvinfo : EIATTR_FRAME_SIZE
	.align		4
.L_178:
        /*03fc*/ 	.byte	0x04, 0x11
        /*03fe*/ 	.short	(.L_180 - .L_179)
	.align		4
.L_179:
        /*0400*/ 	.word	index@(_ZN10layer_norm13ln_fwd_kernelINS_13Kernel_traitsIf6__halffS2_fjLj3072ELj1ELj1ELj4ELj16ENS_18Kernel_traits_baseILj3072EfS2_fS2_fjLj128EEEEELb0ELb1ELb0ELb1EEEvNS_9FwdParamsE)
        /*0404*/ 	.word	0x00000000


	//----- nvinfo : EIATTR_REGCOUNT
	.align		4
.L_180:
        /*0408*/ 	.byte	0x04, 0x2f
        /*040a*/ 	.short	(.L_182 - .L_181)
	.align		4
.L_181:
        /*040c*/ 	.word	index@(_ZN10layer_norm13ln_fwd_kernelINS_13Kernel_traitsIf6__halffS2_fjLj3072ELj1ELj1ELj4ELj16ENS_18Kernel_traits_baseILj3072EfS2_fS2_fjLj128EEEEELb0ELb1ELb0ELb0EEEvNS_9FwdParamsE)
        /*0410*/ 	.word	0x00000080


	//----- nvinfo : EIATTR_FRAME_SIZE
	.align		4
.L_182:
        /*0414*/ 	.byte	0x04, 0x11
        /*0416*/ 	.short	(.L_184 - .L_183)
	.align		4
.L_183:
        /*0418*/ 	.word	index@(_ZN10layer_norm13ln_fwd_kernelINS_13Kernel_traitsIf6__halffS2_fjLj3072ELj1ELj1ELj4ELj16ENS_18Kernel_traits_baseILj3072EfS2_fS2_fjLj128EEEEELb0ELb1ELb0ELb0EEEvNS_9FwdParamsE)
        /*041c*/ 	.word	0x00000000


	//----- nvinfo : EIATTR_REGCOUNT
	.align		4
.L_184:
        /*0420*/ 	.byte	0x04, 0x2f
        /*0422*/ 	.short	(.L_186 - .L_185)
	.align		4
.L_185:
        /*0424*/ 	.word	index@(_ZN10layer_norm13ln_fwd_kernelINS_13Kernel_traitsIf6__halffS2_fjLj3072ELj1ELj1ELj4ELj16ENS_18Kernel_traits_baseILj3072EfS2_fS2_fjLj128EEEEELb0ELb0ELb1ELb1EEEvNS_9FwdParamsE)
        /*0428*/ 	.word	0x00000060


	//----- nvinfo : EIATTR_FRAME_SIZE
	.align		4
.L_186:
        /*042c*/ 	.byte	0x04, 0x11
        /*042e*/ 	.short	(.L_188 - .L_187)
	.align		4
.L_187:
        /*0430*/ 	.word	index@(_ZN10layer_norm13ln_fwd_kernelINS_13Kernel_traitsIf6__halffS2_fjLj3072ELj1ELj1ELj4ELj16ENS_18Kernel_traits_baseILj3072EfS2_fS2_fjLj128EEEEELb0ELb0ELb1ELb1EEEvNS_9FwdParamsE)
        /*0434*/ 	.word	0x00000000


	//----- nvinfo : EIATTR_REGCOUNT
	.align		4
.L_188:
        /*0438*/ 	.byte	0x04, 0x2f
        /*043a*/ 	.short	(.L_190 - .L_189)
	.align		4
.L_189:
        /*043c*/ 	.word	index@(_ZN10layer_norm13ln_fwd_kernelINS_13Kernel_traitsIf6__halffS2_fjLj3072ELj1ELj1ELj4ELj16ENS_18Kernel_traits_baseILj3072EfS2_fS2_fjLj128EEEEELb0ELb0ELb1ELb0EEEvNS_9FwdParamsE)
        /*0440*/ 	.word	0x00000060


	//----- nvinfo : EIATTR_FRAME_SIZE
	.align		4
.L_190:
        /*0444*/ 	.byte	0x04, 0x11
        /*0446*/ 	.short	(.L_192 - .L_191)
	.align		4
.L_191:
        /*0448*/ 	.word	index@(_ZN10layer_norm13ln_fwd_kernelINS_13Kernel_traitsIf6__halffS2_fjLj3072ELj1ELj1ELj4ELj16ENS_18Kernel_traits_baseILj3072EfS2_fS2_fjLj128EEEEELb0ELb0ELb1ELb0EEEvNS_9FwdParamsE)
        /*044c*/ 	.word	0x00000000


	//----- nvinfo : EIATTR_REGCOUNT
	.align		4
.L_192:
        /*0450*/ 	.byte	0x04, 0x2f
        /*0452*/ 	.short	(.L_194 - .L_193)
	.align		4
.L_193:
        /*0454*/ 	.word	index@(_ZN10layer_norm13ln_fwd_kernelINS_13Kernel_traitsIf6__halffS2_fjLj3072ELj1ELj1ELj4ELj16ENS_18Kernel_traits_baseILj3072EfS2_fS2_fjLj128EEEEELb0ELb0ELb0ELb1EEEvNS_9FwdParamsE)
        /*0458*/ 	.word	0x0000005d


	//----- nvinfo : EIATTR_FRAME_SIZE
	.align		4
.L_194:
        /*045c*/ 	.byte	0x04, 0x11
        /*045e*/ 	.short	(.L_196 - .L_195)
	.align		4
.L_195:
        /*0460*/ 	.word	index@(_ZN10layer_norm13ln_fwd_kernelINS_13Kernel_traitsIf6__halffS2_fjLj3072ELj1ELj1ELj4ELj16ENS_18Kernel_traits_baseILj3072EfS2_fS2_fjLj128EEEEELb0ELb0ELb0ELb1EEEvNS_9FwdParamsE)
        /*0464*/ 	.word	0x00000000


	//----- nvinfo : EIATTR_REGCOUNT
	.align		4
.L_196:
        /*0468*/ 	.byte	0x04, 0x2f
        /*046a*/ 	.short	(.L_198 - .L_197)
	.align		4
.L_197:
        /*046c*/ 	.word	index@(_ZN10layer_norm13ln_fwd_kernelINS_13Kernel_traitsIf6__halffS2_fjLj3072ELj1ELj1ELj4ELj16ENS_18Kernel_traits_baseILj3072EfS2_fS2_fjLj128EEEEELb0ELb0ELb0ELb0EEEvNS_9FwdParamsE)
        /*0470*/ 	.word	0x00000060


	//----- nvinfo : EIATTR_FRAME_SIZE
	.align		4
.L_198:
        /*0474*/ 	.byte	0x04, 0x11
        /*0476*/ 	.short	(.L_200 - .L_199)
	.align		4
.L_199:
        /*0478*/ 	.word	index@(_ZN10layer_norm13ln_fwd_kernelINS_13Kernel_traitsIf6__halffS2_fjLj3072ELj1ELj1ELj4ELj16ENS_18Kernel_traits_baseILj3072EfS2_fS2_fjLj128EEEEELb0ELb0ELb0ELb0EEEvNS_9FwdParamsE)
        /*047c*/ 	.word	0x00000000


	//----- nvinfo : EIATTR_REGCOUNT
	.align		4
.L_200:
        /*0480*/ 	.byte	0x04, 0x2f
        /*0482*/ 	.short	(.L_202 - .L_201)
	.align		4
.L_201:
        /*0484*/ 	.word	index@(_ZN10layer_norm13ln_fwd_kernelINS_13Kernel_traitsI6__halfS2_fS2_fjLj3072ELj1ELj1ELj4ELj16ENS_18Kernel_traits_baseILj3072ES2_S2_fS2_fjLj128EEEEELb1ELb1ELb1ELb1EEEvNS_9FwdParamsE)
        /*0488*/ 	.word	0x0000007f


	//----- nvinfo : EIATTR_FRAME_SIZE
	.align		4
.L_202:
        /*048c*/ 	.byte	0x04, 0x11
        /*048e*/ 	.short	(.L_204 - .L_203)
	.align		4
.L_203:
        /*0490*/ 	.word	index@(_ZN10layer_norm13ln_fwd_kernelINS_13Kernel_traitsI6__halfS2_fS2_fjLj3072ELj1ELj1ELj4ELj16ENS_18Kernel_traits_baseILj3072ES2_S2_fS2_fjLj128EEEEELb1ELb1ELb1ELb1EEEvNS_9FwdParamsE)
        /*0494*/ 	.word	0x00000000


	//----- nvinfo : EIATTR_REGCOUNT
	.align		4
.L_204:
        /*0498*/ 	.byte	0x04, 0x2f
        /*049a*/ 	.short	(.L_206 - .L_205)
	.align		4
.L_205:
        /*049c*/ 	.word	index@(_ZN10layer_norm13ln_fwd_kernelINS_13Kernel_traitsI6__halfS2_fS2_fjLj3072ELj1ELj1ELj4ELj16ENS_18Kernel_traits_baseILj3072ES2_S2_fS2_fjLj128EEEEELb1ELb1ELb1ELb0EEEvNS_9FwdParamsE)
        /*04a0*/ 	.word	0x00000077


	//----- nvinfo : EIATTR_FRAME_SIZE
	.align		4
.L_206:
        /*04a4*/ 	.byte	0x04, 0x11
        /*04a6*/ 	.short	(.L_208 - .L_207)
	.align		4
.L_207:
        /*04a8*/ 	.word	index@(_ZN10layer_norm13ln_fwd_kernelINS_13Kernel_traitsI6__halfS2_fS2_fjLj3072ELj1ELj1ELj4ELj16ENS_18Kernel_traits_baseILj3072ES2_S2_fS2_fjLj128EEEEELb1ELb1ELb1ELb0EEEvNS_9FwdParamsE)
        /*04ac*/ 	.word	0x00000000


	//----- nvinfo : EIATTR_REGCOUNT
	.align		4
.L_208:
        /*04b0*/ 	.byte	0x04, 0x2f
        /*04b2*/ 	.short	(.L_210 - .L_209)
	.align		4
.L_209:
        /*04b4*/ 	.word	index@(_ZN10layer_norm13ln_fwd_kernelINS_13Kernel_traitsI6__halfS2_fS2_fjLj3072ELj1ELj1ELj4ELj16ENS_18Kernel_traits_baseILj3072ES2_S2_fS2_fjLj128EEEEELb1ELb1ELb0ELb1EEEvNS_9FwdParamsE)
        /*04b8*/ 	.word	0x00000080


	//----- nvinfo : EIATTR_FRAME_SIZE
	.align		4
.L_210:
        /*04bc*/ 	.byte	0x04, 0x11
        /*04be*/ 	.short	(.L_212 - .L_211)
	.align		4
.L_211:
        /*04c0*/ 	.word	index@(_ZN10layer_norm13ln_fwd_kernelINS_13Kernel_traitsI6__halfS2_fS2_fjLj3072ELj1ELj1ELj4ELj16ENS_18Kernel_traits_baseILj3072ES2_S2_fS2_fjLj128EEEEELb1ELb1ELb0ELb1EEEvNS_9FwdParamsE)
        /*04c4*/ 	.word	0x00000000


	//----- nvinfo : EIATTR_REGCOUNT
	.align		4
.L_212:
        /*04c8*/ 	.byte	0x04, 0x2f
        /*04ca*/ 	.short	(.L_214 - .L_213)
	.align		4
.L_213:
        /*04cc*/ 	.word	index@(_ZN10layer_norm13ln_fwd_kernelINS_13Kernel_traitsI6__halfS2_fS2_fjLj3072ELj1ELj1ELj4ELj16ENS_18Kernel_traits_baseILj3072ES2_S2_fS2_fjLj128EEEEELb1ELb1ELb0ELb0EEEvNS_9FwdParamsE)
        /*04d0*/ 	.word	0x0000006d


	//----- nvinfo : EIATTR_FRAME_SIZE
	.align		4
.L_214:
        /*04d4*/ 	.byte	0x04, 0x11
        /*04d6*/ 	.short	(.L_216 - .L_215)
	.align		4
.L_215:
        /*04d8*/ 	.word	index@(_ZN10layer_norm13ln_fwd_kernelINS_13Kernel_traitsI6__halfS2_fS2_fjLj3072ELj1ELj1ELj4ELj16ENS_18Kernel_traits_baseILj3072ES2_S2_fS2_fjLj128EEEEELb1ELb1ELb0ELb0EEEvNS_9FwdParamsE)
        /*04dc*/ 	.word	0x00000000


	//----- nvinfo : EIATTR_REGCOUNT
	.align		4
.L_216:
        /*04e0*/ 	.byte	0x04, 0x2f
        /*04e2*/ 	.short	(.L_218 - .L_217)
	.align		4
.L_217:
        /*04e4*/ 	.word	index@(_ZN10layer_norm13ln_fwd_kernelINS_13Kernel_traitsI6__halfS2_fS2_fjLj3072ELj1ELj1ELj4ELj16ENS_18Kernel_traits_baseILj3072ES2_S2_fS2_fjLj128EEEEELb1ELb0ELb1ELb1EEEvNS_9FwdParamsE)
        /*04e8*/ 	.word	0x00000052


	//----- nvinfo : EIATTR_FRAME_SIZE
	.align		4
.L_218:
        /*04ec*/ 	.byte	0x04, 0x11
        /*04ee*/ 	.short	(.L_220 - .L_219)
	.align		4
.L_219:
        /*04f0*/ 	.word	index@(_ZN10layer_norm13ln_fwd_kernelINS_13Kernel_traitsI6__halfS2_fS2_fjLj3072ELj1ELj1ELj4ELj16ENS_18Kernel_traits_baseILj3072ES2_S2_fS2_fjLj128EEEEELb1ELb0ELb1ELb1EEEvNS_9FwdParamsE)
        /*04f4*/ 	.word	0x00000000


	//----- nvinfo : EIATTR_REGCOUNT
	.align		4
.L_220:
        /*04f8*/ 	.byte	0x04, 0x2f
        /*04fa*/ 	.short	(.L_222 - .L_221)
	.align		4
.L_221:
        /*04fc*/ 	.word	index@(_ZN10layer_norm13ln_fwd_kernelINS_13Kernel_traitsI6__halfS2_fS2_fjLj3072ELj1ELj1ELj4ELj16ENS_18Kernel_traits_baseILj3072ES2_S2_fS2_fjLj128EEEEELb1ELb0ELb1ELb0EEEvNS_9FwdParamsE)
        /*0500*/ 	.word	0x0000005b


	//----- nvinfo : EIATTR_FRAME_SIZE
	.align		4
.L_222:
        /*0504*/ 	.byte	0x04, 0x11
        /*0506*/ 	.short	(.L_224 - .L_223)
	.align		4
.L_223:
        /*0508*/ 	.word	index@(_ZN10layer_norm13ln_fwd_kernelINS_13Kernel_traitsI6__halfS2_fS2_fjLj3072ELj1ELj1ELj4ELj16ENS_18Kernel_traits_baseILj3072ES2_S2_fS2_fjLj128EEEEELb1ELb0ELb1ELb0EEEvNS_9FwdParamsE)
        /*050c*/ 	.word	0x00000000


	//----- nvinfo : EIATTR_REGCOUNT
	.align		4
.L_224:
        /*0510*/ 	.byte	0x04, 0x2f
        /*0512*/ 	.short	(.L_226 - .L_225)
	.align		4
.L_225:
        /*0514*/ 	.word	index@(_ZN10layer_norm13ln_fwd_kernelINS_13Kernel_traitsI6__halfS2_fS2_fjLj3072ELj1ELj1ELj4ELj16ENS_18Kernel_traits_baseILj3072ES2_S2_fS2_fjLj128EEEEELb1ELb0ELb0ELb1EEEvNS_9FwdParamsE)
        /*0518*/ 	.word	0x0000007b


	//----- nvinfo : EIATTR_FRAME_SIZE
	.align		4
.L_226:
        /*051c*/ 	.byte	0x04, 0x11
        /*051e*/ 	.short	(.L_228 - .L_227)
	.align		4
.L_227:
        /*0520*/ 	.word	index@(_ZN10layer_norm13ln_fwd_kernelINS_13Kernel_traitsI6__halfS2_fS2_fjLj3072ELj1ELj1ELj4ELj16ENS_18Kernel_traits_baseILj3072ES2_S2_fS2_fjLj128EEEEELb1ELb0ELb0ELb1EEEvNS_9FwdParamsE)
        /*0524*/ 	.word	0x00000000


	//----- nvinfo : EIATTR_REGCOUNT
	.align		4
.L_228:
        /*0528*/ 	.byte	0x04, 0x2f
        /*052a*/ 	.short	(.L_230 - .L_229)
	.align		4
.L_229:
        /*052c*/ 	.word	index@(_ZN10layer_norm13ln_fwd_kernelINS_13Kernel_traitsI6__halfS2_fS2_fjLj3072ELj1ELj1ELj4ELj16ENS_18Kernel_traits_baseILj3072ES2_S2_fS2_fjLj128EEEEELb1ELb0ELb0ELb0EEEvNS_9FwdParamsE)
        /*0530*/ 	.word	0x00000050


	//----- nvinfo : EIATTR_FRAME_SIZE
	.align		4
.L_230:
        /*0534*/ 	.byte	0x04, 0x11
        /*0536*/ 	.short	(.L_232 - .L_231)
	.align		4
.L_231:
        /*0538*/ 	.word	index@(_ZN10layer_norm13ln_fwd_kernelINS_13Kernel_traitsI6__halfS2_fS2_fjLj3072ELj1ELj1ELj4ELj16ENS_18Kernel_traits_baseILj3072ES2_S2_fS2_fjLj128EEEEELb1ELb0ELb0ELb0EEEvNS_9FwdParamsE)
        /*053c*/ 	.word	0x00000008


	//----- nvinfo : EIATTR_REGCOUNT
	.align		4
.L_232:
        /*0540*/ 	.byte	0x04, 0x2f
        /*0542*/ 	.short	(.L_234 - .L_233)
	.align		4
.L_233:
        /*0544*/ 	.word	index@(_ZN10layer_norm13ln_fwd_kernelINS_13Kernel_traitsI6__halfS2_fS2_fjLj3072ELj1ELj1ELj4ELj16ENS_18Kernel_traits_baseILj3072ES2_S2_fS2_fjLj128EEEEELb0ELb1ELb1ELb1EEEvNS_9FwdParamsE)
        /*0548*/ 	.word	0x0000005c


	//----- nvinfo : EIATTR_FRAME_SIZE
	.align		4
.L_234:
        /*054c*/ 	.byte	0x04, 0x11
        /*054e*/ 	.short	(.L_236 - .L_235)
	.align		4
.L_235:
        /*0550*/ 	.word	index@(_ZN10layer_norm13ln_fwd_kernelINS_13Kernel_traitsI6__halfS2_fS2_fjLj3072ELj1ELj1ELj4ELj16ENS_18Kernel_traits_baseILj3072ES2_S2_fS2_fjLj128EEEEELb0ELb1ELb1ELb1EEEvNS_9FwdParamsE)
        /*0554*/ 	.word	0x00000000


	//----- nvinfo : EIATTR_REGCOUNT
	.align		4
.L_236:
        /*0558*/ 	.byte	0x04, 0x2f
        /*055a*/ 	.short	(.L_238 - .L_237)
	.align		4
.L_237:
        /*055c*/ 	.word	index@(_ZN10layer_norm13ln_fwd_kernelINS_13Kernel_traitsI6__halfS2_fS2_fjLj3072ELj1ELj1ELj4ELj16ENS_18Kernel_traits_baseILj3072ES2_S2_fS2_fjLj128EEEEELb0ELb1ELb1ELb0EEEvNS_9FwdParamsE)
        /*0560*/ 	.word	0x0000005e


	//----- nvinfo : EIATTR_FRAME_SIZE
	.align		4
.L_238:
        /*0564*/ 	.byte	0x04, 0x11
        /*0566*/ 	.short	(.L_240 - .L_239)
	.align		4
.L_239:
        /*0568*/ 	.word	index@(_ZN10layer_norm13ln_fwd_kernelINS_13Kernel_traitsI6__halfS2_fS2_fjLj3072ELj1ELj1ELj4ELj16ENS_18Kernel_traits_baseILj3072ES2_S2_fS2_fjLj128EEEEELb0ELb1ELb1ELb0EEEvNS_9FwdParamsE)
        /*056c*/ 	.word	0x00000000


	//----- nvinfo : EIATTR_REGCOUNT
	.align		4
.L_240:
        /*0570*/ 	.byte	0x04, 0x2f
        /*0572*/ 	.short	(.L_242 - .L_241)
	.align		4
.L_241:
        /*0574*/ 	.word	index@(_ZN10layer_norm13ln_fwd_kernelINS_13Kernel_traitsI6__halfS2_fS2_fjLj3072ELj1ELj1ELj4ELj16ENS_18Kernel_traits_baseILj3072ES2_S2_fS2_fjLj128EEEEELb0ELb1ELb0ELb1EEEvNS_9FwdParamsE)
        /*0578*/ 	.word	0x0000007f


	//----- nvinfo : EIATTR_FRAME_SIZE
	.align		4
.L_242:
        /*057c*/ 	.byte	0x04, 0x11
        /*057e*/ 	.short	(.L_244 - .L_243)
	.align		4
.L_243:
        /*0580*/ 	.word	index@(_ZN10layer_norm13ln_fwd_kernelINS_13Kernel_traitsI6__halfS2_fS2_fjLj3072ELj1ELj1ELj4ELj16ENS_18Kernel_traits_baseILj3072ES2_S2_fS2_fjLj128EEEEELb0ELb1ELb0ELb1EEEvNS_9FwdParamsE)
        /*0584*/ 	.word	0x00000000


	//----- nvinfo : EIATTR_REGCOUNT
	.align		4
.L_244:
        /*0588*/ 	.byte	0x04, 0x2f
        /*058a*/ 	.short	(.L_246 - .L_245)
	.align		4
.L_245:
        /*058c*/ 	.word	index@(_ZN10layer_norm13ln_fwd_kernelINS_13Kernel_traitsI6__halfS2_fS2_fjLj3072ELj1ELj1ELj4ELj16ENS_18Kernel_traits_baseILj3072ES2_S2_fS2_fjLj128EEEEELb0ELb1ELb0ELb0EEEvNS_9FwdParamsE)
        /*0590*/ 	.word	0x0000005d


	//----- nvinfo : EIATTR_FRAME_SIZE
	.align		4
.L_246:
        /*0594*/ 	.byte	0x04, 0x11
        /*0596*/ 	.short	(.L_248 - .L_247)
	.align		4
.L_247:
        /*0598*/ 	.word	index@(_ZN10layer_norm13ln_fwd_kernelINS_13Kernel_traitsI6__halfS2_fS2_fjLj3072ELj1ELj1ELj4ELj16ENS_18Kernel_traits_baseILj3072ES2_S2_fS2_fjLj128EEEEELb0ELb1ELb0ELb0EEEvNS_9FwdParamsE)
        /*059c*/ 	.word	0x00000000


	//----- nvinfo : EIATTR_REGCOUNT
	.align		4
.L_248:
        /*05a0*/ 	.byte	0x04, 0x2f
        /*05a2*/ 	.short	(.L_250 - .L_249)
	.align		4
.L_249:
        /*05a4*/ 	.word	index@(_ZN10layer_norm13ln_fwd_kernelINS_13Kernel_traitsI6__halfS2_fS2_fjLj3072ELj1ELj1ELj4ELj16ENS_18Kernel_traits_baseILj3072ES2_S2_fS2_fjLj128EEEEELb0ELb0ELb1ELb1EEEvNS_9FwdParamsE)
        /*05a8*/ 	.word	0x00000046


	//----- nvinfo : EIATTR_FRAME_SIZE
	.align		4
.L_250:
        /*05ac*/ 	.byte	0x04, 0x11
        /*05ae*/ 	.short	(.L_252 - .L_251)
	.align		4
.L_251:
        /*05b0*/ 	.word	index@(_ZN10layer_norm13ln_fwd_kernelINS_13Kernel_traitsI6__halfS2_fS2_fjLj3072ELj1ELj1ELj4ELj16ENS_18Kernel_traits_baseILj3072ES2_S2_fS2_fjLj128EEEEELb0ELb0ELb1ELb1EEEvNS_9FwdParamsE)
        /*05b4*/ 	.word	0x00000000


	//----- nvinfo : EIATTR_REGCOUNT
	.align		4
.L_252:
        /*05b8*/ 	.byte	0x04, 0x2f
        /*05ba*/ 	.short	(.L_254 - .L_253)
	.align		4
.L_253:
        /*05bc*/ 	.word	index@(_ZN10layer_norm13ln_fwd_kernelINS_13Kernel_traitsI6__halfS2_fS2_fjLj3072ELj1ELj1ELj4ELj16ENS_18Kernel_traits_baseILj3072ES2_S2_fS2_fjLj128EEEEELb0ELb0ELb1ELb0EEEvNS_9FwdParamsE)
        /*05c0*/ 	.word	0x0000004c


	//----- nvinfo : EIATTR_FRAME_SIZE
	.align		4
.L_254:
        /*05c4*/ 	.byte	0x04, 0x11
        /*05c6*/ 	.short	(.L_256 - .L_255)
	.align		4
.L_255:
        /*05c8*/ 	.word	index@(_ZN10layer_norm13ln_fwd_kernelINS_13Kernel_traitsI6__halfS2_fS2_fjLj3072ELj1ELj1ELj4ELj16ENS_18Kernel_traits_baseILj3072ES2_S2_fS2_fjLj128EEEEELb0ELb0ELb1ELb0EEEvNS_9FwdParamsE)
        /*05cc*/ 	.word	0x00000000


	//----- nvinfo : EIATTR_REGCOUNT
	.align		4
.L_256:
        /*05d0*/ 	.byte	0x04, 0x2f
        /*05d2*/ 	.short	(.L_258 - .L_257)
	.align		4
.L_257:
        /*05d4*/ 	.word	index@(_ZN10layer_norm13ln_fwd_kernelINS_13Kernel_traitsI6__halfS2_fS2_fjLj3072ELj1ELj1ELj4ELj16ENS_18Kernel_traits_baseILj3072ES2_S2_fS2_fjLj128EEEEELb0ELb0ELb0ELb1EEEvNS_9FwdParamsE)
        /*05d8*/ 	.word	0x0000005f


	//----- nvinfo : EIATTR_FRAME_SIZE
	.align		4
.L_258:
        /*05dc*/ 	.byte	0x04, 0x11
        /*05de*/ 	.short	(.L_260 - .L_259)
	.align		4
.L_259:
        /*05e0*/ 	.word	index@(_ZN10layer_norm13ln_fwd_kernelINS_13Kernel_traitsI6__halfS2_fS2_fjLj3072ELj1ELj1ELj4ELj16ENS_18Kernel_traits_baseILj3072ES2_S2_fS2_fjLj128EEEEELb0ELb0ELb0ELb1EEEvNS_9FwdParamsE)
        /*05e4*/ 	.word	0x00000000


	//----- nvinfo : EIATTR_REGCOUNT
	.align		4
.L_260:
        /*05e8*/ 	.byte	0x04, 0x2f
        /*05ea*/ 	.short	(.L_262 - .L_261)
	.align		4
.L_261:
        /*05ec*/ 	.word	index@(_ZN10layer_norm13ln_fwd_kernelINS_13Kernel_traitsI6__halfS2_fS2_fjLj3072ELj1ELj1ELj4ELj16ENS_18Kernel_traits_baseILj3072ES2_S2_fS2_fjLj128EEEEELb0ELb0ELb0ELb0EEEvNS_9FwdParamsE)
        /*05f0*/ 	.word	0x00000045


	//----- nvinfo : EIATTR_FRAME_SIZE
	.align		4
.L_262:
        /*05f4*/ 	.byte	0x04, 0x11
        /*05f6*/ 	.short	(.L_264 - .L_263)
	.align		4
.L_263:
        /*05f8*/ 	.word	index@(_ZN10layer_norm13ln_fwd_kernelINS_13Kernel_traitsI6__halfS2_fS2_fjLj3072ELj1ELj1ELj4ELj16ENS_18Kernel_traits_baseILj3072ES2_S2_fS2_fjLj128EEEEELb0ELb0ELb0ELb0EEEvNS_9FwdParamsE)
        /*05fc*/ 	.word	0x00000000


	//----- nvinfo : EIATTR_REGCOUNT
	.align		4
.L_264:
        /*0600*/ 	.byte	0x04, 0x2f
        /*0602*/ 	.short	(.L_266 - .L_265)
	.align		4
.L_265:
        /*0604*/ 	.word	index@(_ZN10layer_norm13ln_fwd_kernelINS_13Kernel_traitsIf6__halfS2_S2_fjLj3072ELj1ELj1ELj4ELj16ENS_18Kernel_traits_baseILj3072EfS2_S2_S2_fjLj128EEEEELb1ELb1ELb1ELb1EEEvNS_9FwdParamsE)
        /*0608*/ 	.word	0x000000a7


	//----- nvinfo : EIATTR_FRAME_SIZE
	.align		4
.L_266:
        /*060c*/ 	.byte	0x04, 0x11
        /*060e*/ 	.short	(.L_268 - .L_267)
	.align		4
.L_267:
        /*0610*/ 	.word	index@(_ZN10layer_norm13ln_fwd_kernelINS_13Kernel_traitsIf6__halfS2_S2_fjLj3072ELj1ELj1ELj4ELj16ENS_18Kernel_traits_baseILj3072EfS2_S2_S2_fjLj128EEEEELb1ELb1ELb1ELb1EEEvNS_9FwdParamsE)
        /*0614*/ 	.word	0x00000000


	//----- nvinfo : EIATTR_REGCOUNT
	.align		4
.L_268:
        /*0618*/ 	.byte	0x04, 0x2f
        /*061a*/ 	.short	(.L_270 - .L_269)
	.align		4
.L_269:
        /*061c*/ 	.word	index@(_ZN10layer_norm13ln_fwd_kernelINS_13Kernel_traitsIf6__halfS2_S2_fjLj3072ELj1ELj1ELj4ELj16ENS_18Kernel_traits_baseILj3072EfS2_S2_S2_fjLj128EEEEELb1ELb1ELb1ELb0EEEvNS_9FwdParamsE)
        /*0620*/ 	.word	0x00000098


	//----- nvinfo : EIATTR_FRAME_SIZE
	.align		4
.L_270:
        /*0624*/ 	.byte	0x04, 0x11
        /*0626*/ 	.short	(.L_272 - .L_271)
	.align		4
.L_271:
        /*0628*/ 	.word	index@(_ZN10layer_norm13ln_fwd_kernelINS_13Kernel_traitsIf6__halfS2_S2_fjLj3072ELj1ELj1ELj4ELj16ENS_18Kernel_traits_baseILj3072EfS2_S2_S2_fjLj128EEEEELb1ELb1ELb1ELb0EEEvNS_9FwdParamsE)
        /*062c*/ 	.word	0x00000000


	//----- nvinfo : EIATTR_REGCOUNT
	.align		4
.L_272:
        /*0630*/ 	.byte	0x04, 0x2f
        /*0632*/ 	.short	(.L_274 - .L_273)
	.align		4
.L_273:
        /*0634*/ 	.word	index@(_ZN10layer_norm13ln_fwd_kernelINS_13Kernel_traitsIf6__halfS2_S2_fjLj3072ELj1ELj1ELj4ELj16ENS_18Kernel_traits_baseILj3072EfS2_S2_S2_fjLj128EEEEELb1ELb1ELb0ELb1EEEvNS_9FwdParamsE)
        /*0638*/ 	.word	0x000000a5


	//----- nvinfo : EIATTR_FRAME_SIZE
	.align		4
.L_274:
        /*063c*/ 	.byte	0x04, 0x11
        /*063e*/ 	.short	(.L_276 - .L_275)
	.align		4
.L_275:
        /*0640*/ 	.word	index@(_ZN10layer_norm13ln_fwd_kernelINS_13Kernel_traitsIf6__halfS2_S2_fjLj3072ELj1ELj1ELj4ELj16ENS_18Kernel_traits_baseILj3072EfS2_S2_S2_fjLj128EEEEELb1ELb1ELb0ELb1EEEvNS_9FwdParamsE)
        /*0644*/ 	.word	0x00000000


	//----- nvinfo : EIATTR_REGCOUNT
	.align		4
.L_276:
        /*0648*/ 	.byte	0x04, 0x2f
        /*064a*/ 	.short	(.L_278 - .L_277)
	.align		4
.L_277:
        /*064c*/ 	.word	index@(_ZN10layer_norm13ln_fwd_kernelINS_13Kernel_traitsIf6__halfS2_S2_fjLj3072ELj1ELj1ELj4ELj16ENS_18Kernel_traits_baseILj3072EfS2_S2_S2_fjLj128EEEEELb1ELb1ELb0ELb0EEEvNS_9FwdParamsE)
        /*0650*/ 	.word	0x00000098


	//----- nvinfo : EIATTR_FRAME_SIZE
	.align		4
.L_278:
        /*0654*/ 	.byte	0x04, 0x11
        /*0656*/ 	.short	(.L_280 - .L_279)
	.align		4
.L_279:
        /*0658*/ 	.word	index@(_ZN10layer_norm13ln_fwd_kernelINS_13Kernel_traitsIf6__halfS2_S2_fjLj3072ELj1ELj1ELj4ELj16ENS_18Kernel_traits_baseILj3072EfS2_S2_S2_fjLj128EEEEELb1ELb1ELb0ELb0EEEvNS_9FwdParamsE)
        /*065c*/ 	.word	0x00000000


	//----- nvinfo : EIATTR_REGCOUNT
	.align		4
.L_280:
        /*0660*/ 	.byte	0x04, 0x2f
        /*0662*/ 	.short	(.L_282 - .L_281)
	.align		4
.L_281:
        /*0664*/ 	.word	index@(_ZN10layer_norm13ln_fwd_kernelINS_13Kernel_traitsIf6__halfS2_S2_fjLj3072ELj1ELj1ELj4ELj16ENS_18Kernel_traits_baseILj3072EfS2_S2_S2_fjLj128EEEEELb1ELb0ELb1ELb1EEEvNS_9FwdParamsE)
        /*0668*/ 	.word	0x00000080


	//----- nvinfo : EIATTR_FRAME_SIZE
	.align		4
.L_282:
        /*066c*/ 	.byte	0x04, 0x11
        /*066e*/ 	.short	(.L_284 - .L_283)
	.align		4
.L_283:
        /*0670*/ 	.word	index@(_ZN10layer_norm13ln_fwd_kernelINS_13Kernel_traitsIf6__halfS2_S2_fjLj3072ELj1ELj1ELj4ELj16ENS_18Kernel_traits_baseILj3072EfS2_S2_S2_fjLj128EEEEELb1ELb0ELb1ELb1EEEvNS_9FwdParamsE)
        /*0674*/ 	.word	0x00000000


	//----- nvinfo : EIATTR_REGCOUNT
	.align		4
.L_284:
        /*0678*/ 	.byte	0x04, 0x2f
        /*067a*/ 	.short	(.L_286 - .L_285)
	.align		4
.L_285:
        /*067c*/ 	.word	index@(_ZN10layer_norm13ln_fwd_kernelINS_13Kernel_traitsIf6__halfS2_S2_fjLj3072ELj1ELj1ELj4ELj16ENS_18Kernel_traits_baseILj3072EfS2_S2_S2_fjLj128EEEEELb1ELb0ELb1ELb0EEEvNS_9FwdParamsE)
        /*0680*/ 	.word	0x00000080


	//----- nvinfo : EIATTR_FRAME_SIZE
	.align		4
.L_286:
        /*0684*/ 	.byte	0x04, 0x11
        /*0686*/ 	.short	(.L_288 - .L_287)
	.align		4
.L_287:
        /*0688*/ 	.word	index@(_ZN10layer_norm13ln_fwd_kernelINS_13Kernel_traitsIf6__halfS2_S2_fjLj3072ELj1ELj1ELj4ELj16ENS_18Kernel_traits_baseILj3072EfS2_S2_S2_fjLj128EEEEELb1ELb0ELb1ELb0EEEvNS_9FwdParamsE)
        /*068c*/ 	.word	0x00000000


	//----- nvinfo : EIATTR_REGCOUNT
	.align		4
.L_288:
        /*0690*/ 	.byte	0x04, 0x2f
        /*0692*/ 	.short	(.L_290 - .L_289)
	.align		4
.L_289:
        /*0694*/ 	.word	index@(_ZN10layer_norm13ln_fwd_kernelINS_13Kernel_traitsIf6__halfS2_S2_fjLj3072ELj1ELj1ELj4ELj16ENS_18Kernel_traits_baseILj3072EfS2_S2_S2_fjLj128EEEEELb1ELb0ELb0ELb1EEEvNS_9FwdParamsE)
        /*0698*/ 	.word	0x0000007d


	//----- nvinfo : EIATTR_FRAME_SIZE
	.align		4
.L_290:
        /*069c*/ 	.byte	0x04, 0x11
        /*069e*/ 	.short	(.L_292 - .L_291)
	.align		4
.L_291:
        /*06a0*/ 	.word	index@(_ZN10layer_norm13ln_fwd_kernelINS_13Kernel_traitsIf6__halfS2_S2_fjLj3072ELj1ELj1ELj4ELj16ENS_18Kernel_traits_baseILj3072EfS2_S2_S2_fjLj128EEEEELb1ELb0ELb0ELb1EEEvNS_9FwdParamsE)
        /*06a4*/ 	.word	0x00000000


	//----- nvinfo : EIATTR_REGCOUNT
	.align		4
.L_292:
        /*06a8*/ 	.byte	0x04, 0x2f
        /*06aa*/ 	.short	(.L_294 - .L_293)
	.align		4
.L_293:
        /*06ac*/ 	.word	index@(_ZN10layer_norm13ln_fwd_kernelINS_13Kernel_traitsIf6__halfS2_S2_fjLj3072ELj1ELj1ELj4ELj16ENS_18Kernel_traits_baseILj3072EfS2_S2_S2_fjLj128EEEEELb1ELb0ELb0ELb0EEEvNS_9FwdParamsE)
        /*06b0*/ 	.word	0x0000007a


	//----- nvinfo : EIATTR_FRAME_SIZE
	.align		4
.L_294:
        /*06b4*/ 	.byte	0x04, 0x11
        /*06b6*/ 	.short	(.L_296 - .L_295)
	.align		4
.L_295:
        /*06b8*/ 	.word	index@(_ZN10layer_norm13ln_fwd_kernelINS_13Kernel_traitsIf6__halfS2_S2_fjLj3072ELj1ELj1ELj4ELj16ENS_18Kernel_traits_baseILj3072EfS2_S2_S2_fjLj128EEEEELb1ELb0ELb0ELb0EEEvNS_9FwdParamsE)
        /*06bc*/ 	.word	0x00000000


	//----- nvinfo : EIATTR_REGCOUNT
	.align		4
.L_296:
        /*06c0*/ 	.byte	0x04, 0x2f
        /*06c2*/ 	.short	(.L_298 - .L_297)
	.align		4
.L_297:
        /*06c4*/ 	.word	index@(_ZN10layer_norm13ln_fwd_kernelINS_13Kernel_traitsIf6__halfS2_S2_fjLj3072ELj1ELj1ELj4ELj16ENS_18Kernel_traits_baseILj3072EfS2_S2_S2_fjLj128EEEEELb0ELb1ELb1ELb1EEEvNS_9FwdParamsE)
        /*06c8*/ 	.word	0x00000080


	//----- nvinfo : EIATTR_FRAME_SIZE
	.align		4
.L_298:
        /*06cc*/ 	.byte	0x04, 0x11
        /*06ce*/ 	.short	(.L_300 - .L_299)
	.align		4
.L_299:
        /*06d0*/ 	.word	index@(_ZN10layer_norm13ln_fwd_kernelINS_13Kernel_traitsIf6__halfS2_S2_fjLj3072ELj1ELj1ELj4ELj16ENS_18Kernel_traits_baseILj3072EfS2_S2_S2_fjLj128EEEEELb0ELb1ELb1ELb1EEEvNS_9FwdParamsE)
        /*06d4*/ 	.word	0x00000000


	//----- nvinfo : EIATTR_REGCOUNT
	.align		4
.L_300:
        /*06d8*/ 	.byte	0x04, 0x2f
        /*06da*/ 	.short	(.L_302 - .L_301)
	.align		4
.L_301:
        /*06dc*/ 	.word	index@(_ZN10layer_norm13ln_fwd_kernelINS_13Kernel_traitsIf6__halfS2_S2_fjLj3072ELj1ELj1ELj4ELj16ENS_18Kernel_traits_baseILj3072EfS2_S2_S2_fjLj128EEEEELb0ELb1ELb1ELb0EEEvNS_9FwdParamsE)
        /*06e0*/ 	.word	0x0000007f


	//----- nvinfo : EIATTR_FRAME_SIZE
	.align		4
.L_302:
        /*06e4*/ 	.byte	0x04, 0x11
        /*06e6*/ 	.short	(.L_304 - .L_303)
	.align		4
.L_303:
        /*06e8*/ 	.word	index@(_ZN10layer_norm13ln_fwd_kernelINS_13Kernel_traitsIf6__halfS2_S2_fjLj3072ELj1ELj1ELj4ELj16ENS_18Kernel_traits_baseILj3072EfS2_S2_S2_fjLj128EEEEELb0ELb1ELb1ELb0EEEvNS_9FwdParamsE)
        /*06ec*/ 	.word	0x00000000


	//----- nvinfo : EIATTR_REGCOUNT
	.align		4
.L_304:
        /*06f0*/ 	.byte	0x04, 0x2f
        /*06f2*/ 	.short	(.L_306 - .L_305)
	.align		4
.L_305:
        /*06f4*/ 	.word	index@(_ZN10layer_norm13ln_fwd_kernelINS_13Kernel_traitsIf6__halfS2_S2_fjLj3072ELj1ELj1ELj4ELj16ENS_18Kernel_traits_baseILj3072EfS2_S2_S2_fjLj128EEEEELb0ELb1ELb0ELb1EEEvNS_9FwdParamsE)
        /*06f8*/ 	.word	0x00000080


	//----- nvinfo : EIATTR_FRAME_SIZE
	.align		4
.L_306:
        /*06fc*/ 	.byte	0x04, 0x11
        /*06fe*/ 	.short	(.L_308 - .L_307)
	.align		4
.L_307:
        /*0700*/ 	.word	index@(_ZN10layer_norm13ln_fwd_kernelINS_13Kernel_traitsIf6__halfS2_S2_fjLj3072ELj1ELj1ELj4ELj16ENS_18Kernel_traits_baseILj3072EfS2_S2_S2_fjLj128EEEEELb0ELb1ELb0ELb1EEEvNS_9FwdParamsE)
        /*0704*/ 	.word	0x00000000


	//----- nvinfo : EIATTR_REGCOUNT
	.align		4
.L_308:
        /*0708*/ 	.byte	0x04, 0x2f
        /*070a*/ 	.short	(.L_310 - .L_309)
	.align		4
.L_309:
        /*070c*/ 	.word	index@(_ZN10layer_norm13ln_fwd_kernelINS_13Kernel_traitsIf6__halfS2_S2_fjLj3072ELj1ELj1ELj4ELj16ENS_18Kernel_traits_baseILj3072EfS2_S2_S2_fjLj128EEEEELb0ELb1ELb0ELb0EEEvNS_9FwdParamsE)
        /*0710*/ 	.word	0x00000080


	//----- nvinfo : EIATTR_FRAME_SIZE
	.align		4
.L_310:
        /*0714*/ 	.byte	0x04, 0x11
        /*0716*/ 	.short	(.L_312 - .L_311)
	.align		4
.L_311:
        /*0718*/ 	.word	index@(_ZN10layer_norm13ln_fwd_kernelINS_13Kernel_traitsIf6__halfS2_S2_fjLj3072ELj1ELj1ELj4ELj16ENS_18Kernel_traits_baseILj3072EfS2_S2_S2_fjLj128EEEEELb0ELb1ELb0ELb0EEEvNS_9FwdParamsE)
        /*071c*/ 	.word	0x00000000


	//----- nvinfo : EIATTR_REGCOUNT
	.align		4
.L_312:
        /*0720*/ 	.byte	0x04, 0x2f
        /*0722*/ 	.short	(.L_314 - .L_313)
	.align		4
.L_313:
        /*0724*/ 	.word	index@(_ZN10layer_norm13ln_fwd_kernelINS_13Kernel_traitsIf6__halfS2_S2_fjLj3072ELj1ELj1ELj4ELj16ENS_18Kernel_traits_baseILj3072EfS2_S2_S2_fjLj128EEEEELb0ELb0ELb1ELb1EEEvNS_9FwdParamsE)
        /*0728*/ 	.word	0x0000005f


	//----- nvinfo : EIATTR_FRAME_SIZE
	.align		4
.L_314:
        /*072c*/ 	.byte	0x04, 0x11
        /*072e*/ 	.short	(.L_316 - .L_315)
	.align		4
.L_315:
        /*0730*/ 	.word	index@(_ZN10layer_norm13ln_fwd_kernelINS_13Kernel_traitsIf6__halfS2_S2_fjLj3072ELj1ELj1ELj4ELj16ENS_18Kernel_traits_baseILj3072EfS2_S2_S2_fjLj128EEEEELb0ELb0ELb1ELb1EEEvNS_9FwdParamsE)
        /*0734*/ 	.word	0x00000000


	//----- nvinfo : EIATTR_REGCOUNT
	.align		4
.L_316:
        /*0738*/ 	.byte	0x04, 0x2f
        /*073a*/ 	.short	(.L_318 - .L_317)
	.align		4
.L_317:
        /*073c*/ 	.word	index@(_ZN10layer_norm13ln_fwd_kernelINS_13Kernel_traitsIf6__halfS2_S2_fjLj3072ELj1ELj1ELj4ELj16ENS_18Kernel_traits_baseILj3072EfS2_S2_S2_fjLj128EEEEELb0ELb0ELb1ELb0EEEvNS_9FwdParamsE)
        /*0740*/ 	.word	0x00000060


	//----- nvinfo : EIATTR_FRAME_SIZE
	.align		4
.L_318:
        /*0744*/ 	.byte	0x04, 0x11
        /*0746*/ 	.short	(.L_320 - .L_319)
	.align		4
.L_319:
        /*0748*/ 	.word	index@(_ZN10layer_norm13ln_fwd_kernelINS_13Kernel_traitsIf6__halfS2_S2_fjLj3072ELj1ELj1ELj4ELj16ENS_18Kernel_traits_baseILj3072EfS2_S2_S2_fjLj128EEEEELb0ELb0ELb1ELb0EEEvNS_9FwdParamsE)
        /*074c*/ 	.word	0x00000000


	//----- nvinfo : EIATTR_REGCOUNT
	.align		4
.L_320:
        /*0750*/ 	.byte	0x04, 0x2f
        /*0752*/ 	.short	(.L_322 - .L_321)
	.align		4
.L_321:
        /*0754*/ 	.word	index@(_ZN10layer_norm13ln_fwd_kernelINS_13Kernel_traitsIf6__halfS2_S2_fjLj3072ELj1ELj1ELj4ELj16ENS_18Kernel_traits_baseILj3072EfS2_S2_S2_fjLj128EEEEELb0ELb0ELb0ELb1EEEvNS_9FwdParamsE)
        /*0758*/ 	.word	0x0000005e


	//----- nvinfo : EIATTR_FRAME_SIZE
	.align		4
.L_322:
        /*075c*/ 	.byte	0x04, 0x11
        /*075e*/ 	.short	(.L_324 - .L_323)
	.align		4
.L_323:
        /*0760*/ 	.word	index@(_ZN10layer_norm13ln_fwd_kernelINS_13Kernel_traitsIf6__halfS2_S2_fjLj3072ELj1ELj1ELj4ELj16ENS_18Kernel_traits_baseILj3072EfS2_S2_S2_fjLj128EEEEELb0ELb0ELb0ELb1EEEvNS_9FwdParamsE)
        /*0764*/ 	.word	0x00000000


	//----- nvinfo : EIATTR_REGCOUNT
	.align		4
.L_324:
        /*0768*/ 	.byte	0x04, 0x2f
        /*076a*/ 	.short	(.L_326 - .L_325)
	.align		4
.L_325:
        /*076c*/ 	.word	index@(_ZN10layer_norm13ln_fwd_kernelINS_13Kernel_traitsIf6__halfS2_S2_fjLj3072ELj1ELj1ELj4ELj16ENS_18Kernel_traits_baseILj3072EfS2_S2_S2_fjLj128EEEEELb0ELb0ELb0ELb0EEEvNS_9FwdParamsE)
        /*0770*/ 	.word	0x0000005f


	//----- nvinfo : EIATTR_FRAME_SIZE
	.align		4
.L_326:
        /*0774*/ 	.byte	0x04, 0x11
        /*0776*/ 	.short	(.L_328 - .L_327)
	.align		4
.L_327:
        /*0778*/ 	.word	index@(_ZN10layer_norm13ln_fwd_kernelINS_13Kernel_traitsIf6__halfS2_S2_fjLj3072ELj1ELj1ELj4ELj16ENS_18Kernel_traits_baseILj3072EfS2_S2_S2_fjLj128EEEEELb0ELb0ELb0ELb0EEEvNS_9FwdParamsE)
        /*077c*/ 	.word	0x00000000


	//----- nvinfo : EIATTR_REGCOUNT
	.align		4
.L_328:
        /*0780*/ 	.byte	0x04, 0x2f
        /*0782*/ 	.short	(.L_330 - .L_329)
	.align		4
.L_329:
        /*0784*/ 	.word	index@(_ZN10layer_norm13ln_fwd_kernelINS_13Kernel_traitsIf13__nv_bfloat16fS2_fjLj3072ELj1ELj1ELj4ELj16ENS_18Kernel_traits_baseILj3072EfS2_fS2_fjLj128EEEEELb1ELb1ELb1ELb1EEEvNS_9FwdParamsE)
        /*0788*/ 	.word	0x000000a0


	//----- nvinfo : EIATTR_FRAME_SIZE
	.align		4
.L_330:
        /*078c*/ 	.byte	0x04, 0x11
        /*078e*/ 	.short	(.L_332 - .L_331)
	.align		4
.L_331:
        /*0790*/ 	.word	index@(_ZN10layer_norm13ln_fwd_kernelINS_13Kernel_traitsIf13__nv_bfloat16fS2_fjLj3072ELj1ELj1ELj4ELj16ENS_18Kernel_traits_baseILj3072EfS2_fS2_fjLj128EEEEELb1ELb1ELb1ELb1EEEvNS_9FwdParamsE)
        /*0794*/ 	.word	0x00000000


	//----- nvinfo : EIATTR_REGCOUNT
	.align		4
.L_332:
        /*0798*/ 	.byte	0x04, 0x2f
        /*079a*/ 	.short	(.L_334 - .L_333)
	.align		4
.L_333:
        /*079c*/ 	.word	index@(_ZN10layer_norm13ln_fwd_kernelINS_13Kernel_traitsIf13__nv_bfloat16fS2_fjLj3072ELj1ELj1ELj4ELj16ENS_18Kernel_traits_baseILj3072EfS2_fS2_fjLj128EEEEELb1ELb1ELb1ELb0EEEvNS_9FwdParamsE)
        /*07a0*/ 	.word	0x00000098


	//----- nvinfo : EIATTR_FRAME_SIZE
	.align		4
.L_334:
        /*07a4*/ 	.byte	0x04, 0x11
        /*07a6*/ 	.short	(.L_336 - .L_335)
	.align		4
.L_335:
        /*07a8*/ 	.word	index@(_ZN10layer_norm13ln_fwd_kernelINS_13Kernel_traitsIf13__nv_bfloat16fS2_fjLj3072ELj1ELj1ELj4ELj16ENS_18Kernel_traits_baseILj3072EfS2_fS2_fjLj128EEEEELb1ELb1ELb1ELb0EEEvNS_9FwdParamsE)
        /*07ac*/ 	.word	0x00000000


	//----- nvinfo : EIATTR_REGCOUNT
	.align		4
.L_336:
        /*07b0*/ 	.byte	0x04, 0x2f
        /*07b2*/ 	.short	(.L_338 - .L_337)
	.align		4
.L_337:
        /*07b4*/ 	.word	index@(_ZN10layer_norm13ln_fwd_kernelINS_13Kernel_traitsIf13__nv_bfloat16fS2_fjLj3072ELj1ELj1ELj4ELj16ENS_18Kernel_traits_baseILj3072EfS2_fS2_fjLj128EEEEELb1ELb1ELb0ELb1EEEvNS_9FwdParamsE)
        /*07b8*/ 	.word	0x0000009d


	//----- nvinfo : EIATTR_FRAME_SIZE
	.align		4
.L_338:
        /*07bc*/ 	.byte	0x04, 0x11
        /*07be*/ 	.short	(.L_340 - .L_339)
	.align		4
.L_339:
        /*07c0*/ 	.word	index@(_ZN10layer_norm13ln_fwd_kernelINS_13Kernel_traitsIf13__nv_bfloat16fS2_fjLj3072ELj1ELj1ELj4ELj16ENS_18Kernel_traits_baseILj3072EfS2_fS2_fjLj128EEEEELb1ELb1ELb0ELb1EEEvNS_9FwdParamsE)
        /*07c4*/ 	.word	0x00000000


	//----- nvinfo : EIATTR_REGCOUNT
	.align		4
.L_340:
        /*07c8*/ 	.byte	0x04, 0x2f
        /*07ca*/ 	.short	(.L_342 - .L_341)
	.align		4
.L_341:
        /*07cc*/ 	.word	index@(_ZN10layer_norm13ln_fwd_kernelINS_13Kernel_traitsIf13__nv_bfloat16fS2_fjLj3072ELj1ELj1ELj4ELj16ENS_18Kernel_traits_baseILj3072EfS2_fS2_fjLj128EEEEELb1ELb1ELb0ELb0EEEvNS_9FwdParamsE)
        /*07d0*/ 	.word	0x0000008e


	//----- nvinfo : EIATTR_FRAME_SIZE
	.align		4
.L_342:
        /*07d4*/ 	.byte	0x04, 0x11
        /*07d6*/ 	.short	(.L_344 - .L_343)
	.align		4
.L_343:
        /*07d8*/ 	.word	index@(_ZN10layer_norm13ln_fwd_kernelINS_13Kernel_traitsIf13__nv_bfloat16fS2_fjLj3072ELj1ELj1ELj4ELj16ENS_18Kernel_traits_baseILj3072EfS2_fS2_fjLj128EEEEELb1ELb1ELb0ELb0EEEvNS_9FwdParamsE)
        /*07dc*/ 	.word	0x00000000


	//----- nvinfo : EIATTR_REGCOUNT
	.align		4
.L_344:
        /*07e0*/ 	.byte	0x04, 0x2f
        /*07e2*/ 	.short	(.L_346 - .L_345)
	.align		4
.L_345:
        /*07e4*/ 	.word	index@(_ZN10layer_norm13ln_fwd_kernelINS_13Kernel_traitsIf13__nv_bfloat16fS2_fjLj3072ELj1ELj1ELj4ELj16ENS_18Kernel_traits_baseILj3072EfS2_fS2_fjLj128EEEEELb1ELb0ELb1ELb1EEEvNS_9FwdParamsE)
        /*07e8*/ 	.word	0x00000080


	//----- nvinfo : EIATTR_FRAME_SIZE
	.align		4
.L_346:
        /*07ec*/ 	.byte	0x04, 0x11
        /*07ee*/ 	.short	(.L_348 - .L_347)
	.align		4
.L_347:
        /*07f0*/ 	.word	index@(_ZN10layer_norm13ln_fwd_kernelINS_13Kernel_traitsIf13__nv_bfloat16fS2_fjLj3072ELj1ELj1ELj4ELj16ENS_18Kernel_traits_baseILj3072EfS2_fS2_fjLj128EEEEELb1ELb0ELb1ELb1EEEvNS_9FwdParamsE)
        /*07f4*/ 	.word	0x00000000


	//----- nvinfo : EIATTR_REGCOUNT
	.align		4
.L_348:
        /*07f8*/ 	.byte	0x04, 0x2f
        /*07fa*/ 	.short	(.L_350 - .L_349)
	.align		4
.L_349:
        /*07fc*/ 	.word	index@(_ZN10layer_norm13ln_fwd_kernelINS_13Kernel_traitsIf13__nv_bfloat16fS2_fjLj3072ELj1ELj1ELj4ELj16ENS_18Kernel_traits_baseILj3072EfS2_fS2_fjLj128EEEEELb1ELb0ELb1ELb0EEEvNS_9FwdParamsE)
        /*0800*/ 	.word	0x00000077


	//----- nvinfo : EIATTR_FRAME_SIZE
	.align		4
.L_350:
        /*0804*/ 	.byte	0x04, 0x11
        /*0806*/ 	.short	(.L_352 - .L_351)
	.align		4
.L_351:
        /*0808*/ 	.word	index@(_ZN10layer_norm13ln_fwd_kernelINS_13Kernel_traitsIf13__nv_bfloat16fS2_fjLj3072ELj1ELj1ELj4ELj16ENS_18Kernel_traits_baseILj3072EfS2_fS2_fjLj128EEEEELb1ELb0ELb1ELb0EEEvNS_9FwdParamsE)
        /*080c*/ 	.word	0x00000000


	//----- nvinfo : EIATTR_REGCOUNT
	.align		4
.L_352:
        /*0810*/ 	.byte	0x04, 0x2f
        /*0812*/ 	.short	(.L_354 - .L_353)
	.align		4
.L_353:
        /*0814*/ 	.word	index@(_ZN10layer_norm13ln_fwd_kernelINS_13Kernel_traitsIf13__nv_bfloat16fS2_fjLj3072ELj1ELj1ELj4ELj16ENS_18Kernel_traits_baseILj3072EfS2_fS2_fjLj128EEEEELb1ELb0ELb0ELb1EEEvNS_9FwdParamsE)
        /*0818*/ 	.word	0x0000007b


	//----- nvinfo : EIATTR_FRAME_SIZE
	.align		4
.L_354:
        /*081c*/ 	.byte	0x04, 0x11
        /*081e*/ 	.short	(.L_356 - .L_355)
	.align		4
.L_355:
        /*0820*/ 	.word	index@(_ZN10layer_norm13ln_fwd_kernelINS_13Kernel_traitsIf13__nv_bfloat16fS2_fjLj3072ELj1ELj1ELj4ELj16ENS_18Kernel_traits_baseILj3072EfS2_fS2_fjLj128EEEEELb1ELb0ELb0ELb1EEEvNS_9FwdParamsE)
        /*0824*/ 	.word	0x00000000


	//----- nvinfo : EIATTR_REGCOUNT
	.align		4
.L_356:
        /*0828*/ 	.byte	0x04, 0x2f
        /*082a*/ 	.short	(.L_358 - .L_357)
	.align		4
.L_357:
        /*082c*/ 	.word	index@(_ZN10layer_norm13ln_fwd_kernelINS_13Kernel_traitsIf13__nv_bfloat16fS2_fjLj3072ELj1ELj1ELj4ELj16ENS_18Kernel_traits_baseILj3072EfS2_fS2_fjLj128EEEEELb1ELb0ELb0ELb0EEEvNS_9FwdParamsE)
        /*0830*/ 	.word	0x0000006f


	//----- nvinfo : EIATTR_FRAME_SIZE
	.align		4
.L_358:
        /*0834*/ 	.byte	0x04, 0x11
        /*0836*/ 	.short	(.L_360 - .L_359)
	.align		4
.L_359:
        /*0838*/ 	.word	index@(_ZN10layer_norm13ln_fwd_kernelINS_13Kernel_traitsIf13__nv_bfloat16fS2_fjLj3072ELj1ELj1ELj4ELj16ENS_18Kernel_traits_baseILj3072EfS2_fS2_fjLj128EEEEELb1ELb0ELb0ELb0EEEvNS_9FwdParamsE)
        /*083c*/ 	.word	0x00000000


	//----- nvinfo : EIATTR_REGCOUNT
	.align		4
.L_360:
        /*0840*/ 	.byte	0x04, 0x2f
        /*0842*/ 	.short	(.L_362 - .L_361)
	.align		4
.L_361:
        /*0844*/ 	.word	index@(_ZN10layer_norm13ln_fwd_kernelINS_13Kernel_traitsIf13__nv_bfloat16fS2_fjLj3072ELj1ELj1ELj4ELj16ENS_18Kernel_traits_baseILj3072EfS2_fS2_fjLj128EEEEELb0ELb1ELb1ELb1EEEvNS_9FwdParamsE)
        /*0848*/ 	.word	0x00000080


	//----- nvinfo : EIATTR_FRAME_SIZE
	.align		4
.L_362:
        /*084c*/ 	.byte	0x04, 0x11
        /*084e*/ 	.short	(.L_364 - .L_363)
	.align		4
.L_363:
        /*0850*/ 	.word	index@(_ZN10layer_norm13ln_fwd_kernelINS_13Kernel_traitsIf13__nv_bfloat16fS2_fjLj3072ELj1ELj1ELj4ELj16ENS_18Kernel_traits_baseILj3072EfS2_fS2_fjLj128EEEEELb0ELb1ELb1ELb1EEEvNS_9FwdParamsE)
        /*0854*/ 	.word	0x00000000


	//----- nvinfo : EIATTR_REGCOUNT
	.align		4
.L_364:
        /*0858*/ 	.byte	0x04, 0x2f
        /*085a*/ 	.short	(.L_366 - .L_365)
	.align		4
.L_365:
        /*085c*/ 	.word	index@(_ZN10layer_norm13ln_fwd_kernelINS_13Kernel_traitsIf13__nv_bfloat16fS2_fjLj3072ELj1ELj1ELj4ELj16ENS_18Kernel_traits_baseILj3072EfS2_fS2_fjLj128EEEEELb0ELb1ELb1ELb0EEEvNS_9FwdParamsE)
        /*0860*/ 	.word	0x0000007f


	//----- nvinfo : EIATTR_FRAME_SIZE
	.align		4
.L_366:
        /*0864*/ 	.byte	0x04, 0x11
        /*0866*/ 	.short	(.L_368 - .L_367)
	.align		4
.L_367:
        /*0868*/ 	.word	index@(_ZN10layer_norm13ln_fwd_kernelINS_13Kernel_traitsIf13__nv_bfloat16fS2_fjLj3072ELj1ELj1ELj4ELj16ENS_18Kernel_traits_baseILj3072EfS2_fS2_fjLj128EEEEELb0ELb1ELb1ELb0EEEvNS_9FwdParamsE)
        /*086c*/ 	.word	0x00000000


	//----- nvinfo : EIATTR_REGCOUNT
	.align		4
.L_368:
        /*0870*/ 	.byte	0x04, 0x2f
        /*0872*/ 	.short	(.L_370 - .L_369)
	.align		4
.L_369:
        /*0874*/ 	.word	index@(_ZN10layer_norm13ln_fwd_kernelINS_13Kernel_traitsIf13__nv_bfloat16fS2_fjLj3072ELj1ELj1ELj4ELj16ENS_18Kernel_traits_baseILj3072EfS2_fS2_fjLj128EEEEELb0ELb1ELb0ELb1EEEvNS_9FwdParamsE)
        /*0878*/ 	.word	0x0000007f


	//----- nvinfo : EIATTR_FRAME_SIZE
	.align		4
.L_370:
        /*087c*/ 	.byte	0x04, 0x11
        /*087e*/ 	.short	(.L_372 - .L_371)
	.align		4
.L_371:
        /*0880*/ 	.word	index@(_ZN10layer_norm13ln_fwd_kernelINS_13Kernel_traitsIf13__nv_bfloat16fS2_fjLj3072ELj1ELj1ELj4ELj16ENS_18Kernel_traits_baseILj3072EfS2_fS2_fjLj128EEEEELb0ELb1ELb0ELb1EEEvNS_9FwdParamsE)
        /*0884*/ 	.word	0x00000000


	//----- nvinfo : EIATTR_REGCOUNT
	.align		4
.L_372:
        /*0888*/ 	.byte	0x04, 0x2f
        /*088a*/ 	.short	(.L_374 - .L_373)
	.align		4
.L_373:
        /*088c*/ 	.word	index@(_ZN10layer_norm13ln_fwd_kernelINS_13Kernel_traitsIf13__nv_bfloat16fS2_fjLj3072ELj1ELj1ELj4ELj16ENS_18Kernel_traits_baseILj3072EfS2_fS2_fjLj128EEEEELb0ELb1ELb0ELb0EEEvNS_9FwdParamsE)
        /*0890*/ 	.word	0x00000080


	//----- nvinfo : EIATTR_FRAME_SIZE
	.align		4
.L_374:
        /*0894*/ 	.byte	0x04, 0x11
        /*0896*/ 	.short	(.L_376 - .L_375)
	.align		4
.L_375:
        /*0898*/ 	.word	index@(_ZN10layer_norm13ln_fwd_kernelINS_13Kernel_traitsIf13__nv_bfloat16fS2_fjLj3072ELj1ELj1ELj4ELj16ENS_18Kernel_traits_baseILj3072EfS2_fS2_fjLj128EEEEELb0ELb1ELb0ELb0EEEvNS_9FwdParamsE)
        /*089c*/ 	.word	0x00000000


	//----- nvinfo : EIATTR_REGCOUNT
	.align		4
.L_376:
        /*08a0*/ 	.byte	0x04, 0x2f
        /*08a2*/ 	.short	(.L_378 - .L_377)
	.align		4
.L_377:
        /*08a4*/ 	.word	index@(_ZN10layer_norm13ln_fwd_kernelINS_13Kernel_traitsIf13__nv_bfloat16fS2_fjLj3072ELj1ELj1ELj4ELj16ENS_18Kernel_traits_baseILj3072EfS2_fS2_fjLj128EEEEELb0ELb0ELb1ELb1EEEvNS_9FwdParamsE)
        /*08a8*/ 	.word	0x00000060


	//----- nvinfo : EIATTR_FRAME_SIZE
	.align		4
.L_378:
        /*08ac*/ 	.byte	0x04, 0x11
        /*08ae*/ 	.short	(.L_380 - .L_379)
	.align		4
.L_379:
        /*08b0*/ 	.word	index@(_ZN10layer_norm13ln_fwd_kernelINS_13Kernel_traitsIf13__nv_bfloat16fS2_fjLj3072ELj1ELj1ELj4ELj16ENS_18Kernel_traits_baseILj3072EfS2_fS2_fjLj128EEEEELb0ELb0ELb1ELb1EEEvNS_9FwdParamsE)
        /*08b4*/ 	.word	0x00000000


	//----- nvinfo : EIATTR_REGCOUNT
	.align		4
.L_380:
        /*08b8*/ 	.byte	0x04, 0x2f
        /*08ba*/ 	.short	(.L_382 - .L_381)
	.align		4
.L_381:
        /*08bc*/ 	.word	index@(_ZN10layer_norm13ln_fwd_kernelINS_13Kernel_traitsIf13__nv_bfloat16fS2_fjLj3072ELj1ELj1ELj4ELj16ENS_18Kernel_traits_baseILj3072EfS2_fS2_fjLj128EEEEELb0ELb0ELb1ELb0EEEvNS_9FwdParamsE)
        /*08c0*/ 	.word	0x00000060


	//----- nvinfo : EIATTR_FRAME_SIZE
	.align		4
.L_382:
        /*08c4*/ 	.byte	0x04, 0x11
        /*08c6*/ 	.short	(.L_384 - .L_383)
	.align		4
.L_383:
        /*08c8*/ 	.word	index@(_ZN10layer_norm13ln_fwd_kernelINS_13Kernel_traitsIf13__nv_bfloat16fS2_fjLj3072ELj1ELj1ELj4ELj16ENS_18Kernel_traits_baseILj3072EfS2_fS2_fjLj128EEEEELb0ELb0ELb1ELb0EEEvNS_9FwdParamsE)
        /*08cc*/ 	.word	0x00000000


	//----- nvinfo : EIATTR_REGCOUNT
	.align		4
.L_384:
        /*08d0*/ 	.byte	0x04, 0x2f
        /*08d2*/ 	.short	(.L_386 - .L_385)
	.align		4
.L_385:
        /*08d4*/ 	.word	index@(_ZN10layer_norm13ln_fwd_kernelINS_13Kernel_traitsIf13__nv_bfloat16fS2_fjLj3072ELj1ELj1ELj4ELj16ENS_18Kernel_traits_baseILj3072EfS2_fS2_fjLj128EEEEELb0ELb0ELb0ELb1EEEvNS_9FwdParamsE)
        /*08d8*/ 	.word	0x0000005d


	//----- nvinfo : EIATTR_FRAME_SIZE
	.align		4
.L_386:
        /*08dc*/ 	.byte	0x04, 0x11
        /*08de*/ 	.short	(.L_388 - .L_387)
	.align		4
.L_387:
        /*08e0*/ 	.word	index@(_ZN10layer_norm13ln_fwd_kernelINS_13Kernel_traitsIf13__nv_bfloat16fS2_fjLj3072ELj1ELj1ELj4ELj16ENS_18Kernel_traits_baseILj3072EfS2_fS2_fjLj128EEEEELb0ELb0ELb0ELb1EEEvNS_9FwdParamsE)
        /*08e4*/ 	.word	0x00000000


	//----- nvinfo : EIATTR_REGCOUNT
	.align		4
.L_388:
        /*08e8*/ 	.byte	0x04, 0x2f
        /*08ea*/ 	.short	(.L_390 - .L_389)
	.align		4
.L_389:
        /*08ec*/ 	.word	index@(_ZN10layer_norm13ln_fwd_kernelINS_13Kernel_traitsIf13__nv_bfloat16fS2_fjLj3072ELj1ELj1ELj4ELj16ENS_18Kernel_traits_baseILj3072EfS2_fS2_fjLj128EEEEELb0ELb0ELb0ELb0EEEvNS_9FwdParamsE)
        /*08f0*/ 	.word	0x00000060


	//----- nvinfo : EIATTR_FRAME_SIZE
	.align		4
.L_390:
        /*08f4*/ 	.byte	0x04, 0x11
        /*08f6*/ 	.short	(.L_392 - .L_391)
	.align		4
.L_391:
        /*08f8*/ 	.word	index@(_ZN10layer_norm13ln_fwd_kernelINS_13Kernel_traitsIf13__nv_bfloat16fS2_fjLj3072ELj1ELj1ELj4ELj16ENS_18Kernel_traits_baseILj3072EfS2_fS2_fjLj128EEEEELb0ELb0ELb0ELb0EEEvNS_9FwdParamsE)
        /*08fc*/ 	.word	0x00000000


	//----- nvinfo : EIATTR_REGCOUNT
	.align		4
.L_392:
        /*0900*/ 	.byte	0x04, 0x2f
        /*0902*/ 	.short	(.L_394 - .L_393)
	.align		4
.L_393:
        /*0904*/ 	.word	index@(_ZN10layer_norm13ln_fwd_kernelINS_13Kernel_traitsI13__nv_bfloat16S2_fS2_fjLj3072ELj1ELj1ELj4ELj16ENS_18Kernel_traits_baseILj3072ES2_S2_fS2_fjLj128EEEEELb1ELb1ELb1ELb1EEEvNS_9FwdParamsE)
        /*0908*/ 	.word	0x000000a7


	//----- nvinfo : EIATTR_FRAME_SIZE
	.align		4
.L_394:
        /*090c*/ 	.byte	0x04, 0x11
        /*090e*/ 	.short	(.L_396 - .L_395)
	.align		4
.L_395:
        /*0910*/ 	.word	index@(_ZN10layer_norm13ln_fwd_kernelINS_13Kernel_traitsI13__nv_bfloat16S2_fS2_fjLj3072ELj1ELj1ELj4ELj16ENS_18Kernel_traits_baseILj3072ES2_S2_fS2_fjLj128EEEEELb1ELb1ELb1ELb1EEEvNS_9FwdParamsE)
        /*0914*/ 	.word	0x00000000


	//----- nvinfo : EIATTR_REGCOUNT
	.align		4
.L_396:
        /*0918*/ 	.byte	0x04, 0x2f
        /*091a*/ 	.short	(.L_398 - .L_397)
	.align		4
.L_397:
        /*091c*/ 	.word	index@(_ZN10layer_norm13ln_fwd_kernelINS_13Kernel_traitsI13__nv_bfloat16S2_fS2_fjLj3072ELj1ELj1ELj4ELj16ENS_18Kernel_traits_baseILj3072ES2_S2_fS2_fjLj128EEEEELb1ELb1ELb1ELb0EEEvNS_9FwdParamsE)
        /*0920*/ 	.word	0x00000098


	//----- nvinfo : EIATTR_FRAME_SIZE
	.align		4
.L_398:
        /*0924*/ 	.byte	0x04, 0x11
        /*0926*/ 	.short	(.L_400 - .L_399)
	.align		4
.L_399:
        /*0928*/ 	.word	index@(_ZN10layer_norm13ln_fwd_kernelINS_13Kernel_traitsI13__nv_bfloat16S2_fS2_fjLj3072ELj1ELj1ELj4ELj16ENS_18Kernel_traits_baseILj3072ES2_S2_fS2_fjLj128EEEEELb1ELb1ELb1ELb0EEEvNS_9FwdParamsE)
        /*092c*/ 	.word	0x00000000


	//----- nvinfo : EIATTR_REGCOUNT
	.align		4
.L_400:
        /*0930*/ 	.byte	0x04, 0x2f
        /*0932*/ 	.short	(.L_402 - .L_401)
	.align		4
.L_401:
        /*0934*/ 	.word	index@(_ZN10layer_norm13ln_fwd_kernelINS_13Kernel_traitsI13__nv_bfloat16S2_fS2_fjLj3072ELj1ELj1ELj4ELj16ENS_18Kernel_traits_baseILj3072ES2_S2_fS2_fjLj128EEEEELb1ELb1ELb0ELb1EEEvNS_9FwdParamsE)
        /*0938*/ 	.word	0x0000009b


	//----- nvinfo : EIATTR_FRAME_SIZE
	.align		4
.L_402:
        /*093c*/ 	.byte	0x04, 0x11
        /*093e*/ 	.short	(.L_404 - .L_403)
	.align		4
.L_403:
        /*0940*/ 	.word	index@(_ZN10layer_norm13ln_fwd_kernelINS_13Kernel_traitsI13__nv_bfloat16S2_fS2_fjLj3072ELj1ELj1ELj4ELj16ENS_18Kernel_traits_baseILj3072ES2_S2_fS2_fjLj128EEEEELb1ELb1ELb0ELb1EEEvNS_9FwdParamsE)
        /*0944*/ 	.word	0x00000000


	//----- nvinfo : EIATTR_REGCOUNT
	.align		4
.L_404:
        /*0948*/ 	.byte	0x04, 0x2f
        /*094a*/ 	.short	(.L_406 - .L_405)
	.align		4
.L_405:
        /*094c*/ 	.word	index@(_ZN10layer_norm13ln_fwd_kernelINS_13Kernel_traitsI13__nv_bfloat16S2_fS2_fjLj3072ELj1ELj1ELj4ELj16ENS_18Kernel_traits_baseILj3072ES2_S2_fS2_fjLj128EEEEELb1ELb1ELb0ELb0EEEvNS_9FwdParamsE)
        /*0950*/ 	.word	0x00000090


	//----- nvinfo : EIATTR_FRAME_SIZE
	.align		4
.L_406:
        /*0954*/ 	.byte	0x04, 0x11
        /*0956*/ 	.short	(.L_408 - .L_407)
	.align		4
.L_407:
        /*0958*/ 	.word	index@(_ZN10layer_norm13ln_fwd_kernelINS_13Kernel_traitsI13__nv_bfloat16S2_fS2_fjLj3072ELj1ELj1ELj4ELj16ENS_18Kernel_traits_baseILj3072ES2_S2_fS2_fjLj128EEEEELb1ELb1ELb0ELb0EEEvNS_9FwdParamsE)
        /*095c*/ 	.word	0x00000000


	//----- nvinfo : EIATTR_REGCOUNT
	.align		4
.L_408:
        /*0960*/ 	.byte	0x04, 0x2f
        /*0962*/ 	.short	(.L_410 - .L_409)
	.align		4
.L_409:
        /*0964*/ 	.word	index@(_ZN10layer_norm13ln_fwd_kernelINS_13Kernel_traitsI13__nv_bfloat16S2_fS2_fjLj3072ELj1ELj1ELj4ELj16ENS_18Kernel_traits_baseILj3072ES2_S2_fS2_fjLj128EEEEELb1ELb0ELb1ELb1EEEvNS_9FwdParamsE)
        /*0968*/ 	.word	0x0000007f


	//----- nvinfo : EIATTR_FRAME_SIZE
	.align		4
.L_410:
        /*096c*/ 	.byte	0x04, 0x11
        /*096e*/ 	.short	(.L_412 - .L_411)
	.align		4
.L_411:
        /*0970*/ 	.word	index@(_ZN10layer_norm13ln_fwd_kernelINS_13Kernel_traitsI13__nv_bfloat16S2_fS2_fjLj3072ELj1ELj1ELj4ELj16ENS_18Kernel_traits_baseILj3072ES2_S2_fS2_fjLj128EEEEELb1ELb0ELb1ELb1EEEvNS_9FwdParamsE)
        /*0974*/ 	.word	0x00000000


	//----- nvinfo : EIATTR_REGCOUNT
	.align		4
.L_412:
        /*0978*/ 	.byte	0x04, 0x2f
        /*097a*/ 	.short	(.L_414 - .L_413)
	.align		4
.L_413:
        /*097c*/ 	.word	index@(_ZN10layer_norm13ln_fwd_kernelINS_13Kernel_traitsI13__nv_bfloat16S2_fS2_fjLj3072ELj1ELj1ELj4ELj16ENS_18Kernel_traits_baseILj3072ES2_S2_fS2_fjLj128EEEEELb1ELb0ELb1ELb0EEEvNS_9FwdParamsE)
        /*0980*/ 	.word	0x00000076


	//----- nvinfo : EIATTR_FRAME_SIZE
	.align		4
.L_414:
        /*0984*/ 	.byte	0x04, 0x11
        /*0986*/ 	.short	(.L_416 - .L_415)
	.align		4
.L_415:
        /*0988*/ 	.word	index@(_ZN10layer_norm13ln_fwd_kernelINS_13Kernel_traitsI13__nv_bfloat16S2_fS2_fjLj3072ELj1ELj1ELj4ELj16ENS_18Kernel_traits_baseILj3072ES2_S2_fS2_fjLj128EEEEELb1ELb0ELb1ELb0EEEvNS_9FwdParamsE)
        /*098c*/ 	.word	0x00000000


	//----- nvinfo : EIATTR_REGCOUNT
	.align		4
.L_416:
        /*0990*/ 	.byte	0x04, 0x2f
        /*0992*/ 	.short	(.L_418 - .L_417)
	.align		4
.L_417:
        /*0994*/ 	.word	index@(_ZN10layer_norm13ln_fwd_kernelINS_13Kernel_traitsI13__nv_bfloat16S2_fS2_fjLj3072ELj1ELj1ELj4ELj16ENS_18Kernel_traits_baseILj3072ES2_S2_fS2_fjLj128EEEEELb1ELb0ELb0ELb1EEEvNS_9FwdParamsE)
        /*0998*/ 	.word	0x00000079


	//----- nvinfo : EIATTR_FRAME_SIZE
	.align		4
.L_418:
        /*099c*/ 	.byte	0x04, 0x11
        /*099e*/ 	.short	(.L_420 - .L_419)
	.align		4
.L_419:
        /*09a0*/ 	.word	index@(_ZN10layer_norm13ln_fwd_kernelINS_13Kernel_traitsI13__nv_bfloat16S2_fS2_fjLj3072ELj1ELj1ELj4ELj16ENS_18Kernel_traits_baseILj3072ES2_S2_fS2_fjLj128EEEEELb1ELb0ELb0ELb1EEEvNS_9FwdParamsE)
        /*09a4*/ 	.word	0x00000000


	//----- nvinfo : EIATTR_REGCOUNT
	.align		4
.L_420:
        /*09a8*/ 	.byte	0x04, 0x2f
        /*09aa*/ 	.short	(.L_422 - .L_421)
	.align		4
.L_421:
        /*09ac*/ 	.word	index@(_ZN10layer_norm13ln_fwd_kernelINS_13Kernel_traitsI13__nv_bfloat16S2_fS2_fjLj3072ELj1ELj1ELj4ELj16ENS_18Kernel_traits_baseILj3072ES2_S2_fS2_fjLj128EEEEELb1ELb0ELb0ELb0EEEvNS_9FwdParamsE)
        /*09b0*/ 	.word	0x0000006e


	//----- nvinfo : EIATTR_FRAME_SIZE
	.align		4
.L_422:
        /*09b4*/ 	.byte	0x04, 0x11
        /*09b6*/ 	.short	(.L_424 - .L_423)
	.align		4
.L_423:
        /*09b8*/ 	.word	index@(_ZN10layer_norm13ln_fwd_kernelINS_13Kernel_traitsI13__nv_bfloat16S2_fS2_fjLj3072ELj1ELj1ELj4ELj16ENS_18Kernel_traits_baseILj3072ES2_S2_fS2_fjLj128EEEEELb1ELb0ELb0ELb0EEEvNS_9FwdParamsE)
        /*09bc*/ 	.word	0x00000000


	//----- nvinfo : EIATTR_REGCOUNT
	.align		4
.L_424:
        /*09c0*/ 	.byte	0x04, 0x2f
        /*09c2*/ 	.short	(.L_426 - .L_425)
	.align		4
.L_425:
        /*09c4*/ 	.word	index@(_ZN10layer_norm13ln_fwd_kernelINS_13Kernel_traitsI13__nv_bfloat16S2_fS2_fjLj3072ELj1ELj1ELj4ELj16ENS_18Kernel_traits_baseILj3072ES2_S2_fS2_fjLj128EEEEELb0ELb1ELb1ELb1EEEvNS_9FwdParamsE)
        /*09c8*/ 	.word	0x0000007c


	//----- nvinfo : EIATTR_FRAME_SIZE
	.align		4
.L_426:
        /*09cc*/ 	.byte	0x04, 0x11
        /*09ce*/ 	.short	(.L_428 - .L_427)
	.align		4
.L_427:
        /*09d0*/ 	.word	index@(_ZN10layer_norm13ln_fwd_kernelINS_13Kernel_traitsI13__nv_bfloat16S2_fS2_fjLj3072ELj1ELj1ELj4ELj16ENS_18Kernel_traits_baseILj3072ES2_S2_fS2_fjLj128EEEEELb0ELb1ELb1ELb1EEEvNS_9FwdParamsE)
        /*09d4*/ 	.word	0x00000000


	//----- nvinfo : EIATTR_REGCOUNT
	.align		4
.L_428:
        /*09d8*/ 	.byte	0x04, 0x2f
        /*09da*/ 	.short	(.L_430 - .L_429)
	.align		4
.L_429:
        /*09dc*/ 	.word	index@(_ZN10layer_norm13ln_fwd_kernelINS_13Kernel_traitsI13__nv_bfloat16S2_fS2_fjLj3072ELj1ELj1ELj4ELj16ENS_18Kernel_traits_baseILj3072ES2_S2_fS2_fjLj128EEEEELb0ELb1ELb1ELb0EEEvNS_9FwdParamsE)
        /*09e0*/ 	.word	0x0000007d


	//----- nvinfo : EIATTR_FRAME_SIZE
	.align		4
.L_430:
        /*09e4*/ 	.byte	0x04, 0x11
        /*09e6*/ 	.short	(.L_432 - .L_431)
	.align		4
.L_431:
        /*09e8*/ 	.word	index@(_ZN10layer_norm13ln_fwd_kernelINS_13Kernel_traitsI13__nv_bfloat16S2_fS2_fjLj3072ELj1ELj1ELj4ELj16ENS_18Kernel_traits_baseILj3072ES2_S2_fS2_fjLj128EEEEELb0ELb1ELb1ELb0EEEvNS_9FwdParamsE)
        /*09ec*/ 	.word	0x00000000


	//----- nvinfo : EIATTR_REGCOUNT
	.align		4
.L_432:
        /*09f0*/ 	.byte	0x04, 0x2f
        /*09f2*/ 	.short	(.L_434 - .L_433)
	.align		4
.L_433:
        /*09f4*/ 	.word	index@(_ZN10layer_norm13ln_fwd_kernelINS_13Kernel_traitsI13__nv_bfloat16S2_fS2_fjLj3072ELj1ELj1ELj4ELj16ENS_18Kernel_traits_baseILj3072ES2_S2_fS2_fjLj128EEEEELb0ELb1ELb0ELb1EEEvNS_9FwdParamsE)
        /*09f8*/ 	.word	0x0000007e


	//----- nvinfo : EIATTR_FRAME_SIZE
	.align		4
.L_434:
        /*09fc*/ 	.byte	0x04, 0x11
        /*09fe*/ 	.short	(.L_436 - .L_435)
	.align		4
.L_435:
        /*0a00*/ 	.word	index@(_ZN10layer_norm13ln_fwd_kernelINS_13Kernel_traitsI13__nv_bfloat16S2_fS2_fjLj3072ELj1ELj1ELj4ELj16ENS_18Kernel_traits_baseILj3072ES2_S2_fS2_fjLj128EEEEELb0ELb1ELb0ELb1EEEvNS_9FwdParamsE)
        /*0a04*/ 	.word	0x00000000


	//----- nvinfo : EIATTR_REGCOUNT
	.align		4
.L_436:
        /*0a08*/ 	.byte	0x04, 0x2f
        /*0a0a*/ 	.short	(.L_438 - .L_437)
	.align		4
.L_437:
        /*0a0c*/ 	.word	index@(_ZN10layer_norm13ln_fwd_kernelINS_13Kernel_traitsI13__nv_bfloat16S2_fS2_fjLj3072ELj1ELj1ELj4ELj16ENS_18Kernel_traits_baseILj3072ES2_S2_fS2_fjLj128EEEEELb0ELb1ELb0ELb0EEEvNS_9FwdParamsE)
        /*0a10*/ 	.word	0x0000007d


	//----- nvinfo : EIATTR_FRAME_SIZE
	.align		4
.L_438:
        /*0a14*/ 	.byte	0x04, 0x11
        /*0a16*/ 	.short	(.L_440 - .L_439)
	.align		4
.L_439:
        /*0a18*/ 	.word	index@(_ZN10layer_norm13ln_fwd_kernelINS_13Kernel_traitsI13__nv_bfloat16S2_fS2_fjLj3072ELj1ELj1ELj4ELj16ENS_18Kernel_traits_baseILj3072ES2_S2_fS2_fjLj128EEEEELb0ELb1ELb0ELb0EEEvNS_9FwdParamsE)
        /*0a1c*/ 	.word	0x00000000


	//----- nvinfo : EIATTR_REGCOUNT
	.align		4
.L_440:
        /*0a20*/ 	.byte	0x04, 0x2f
        /*0a22*/ 	.short	(.L_442 - .L_441)
	.align		4
.L_441:
        /*0a24*/ 	.word	index@(_ZN10layer_norm13ln_fwd_kernelINS_13Kernel_traitsI13__nv_bfloat16S2_fS2_fjLj3072ELj1ELj1ELj4ELj16ENS_18Kernel_traits_baseILj3072ES2_S2_fS2_fjLj128EEEEELb0ELb0ELb1ELb1EEEvNS_9FwdParamsE)
        /*0a28*/ 	.word	0x0000004f


	//----- nvinfo : EIATTR_FRAME_SIZE
	.align		4
.L_442:
        /*0a2c*/ 	.byte	0x04, 0x11
        /*0a2e*/ 	.short	(.L_444 - .L_443)
	.align		4
.L_443:
        /*0a30*/ 	.word	index@(_ZN10layer_norm13ln_fwd_kernelINS_13Kernel_traitsI13__nv_bfloat16S2_fS2_fjLj3072ELj1ELj1ELj4ELj16ENS_18Kernel_traits_baseILj3072ES2_S2_fS2_fjLj128EEEEELb0ELb0ELb1ELb1EEEvNS_9FwdParamsE)
        /*0a34*/ 	.word	0x00000000


	//----- nvinfo : EIATTR_REGCOUNT
	.align		4
.L_444:
        /*0a38*/ 	.byte	0x04, 0x2f
        /*0a3a*/ 	.short	(.L_446 - .L_445)
	.align		4
.L_445:
        /*0a3c*/ 	.word	index@(_ZN10layer_norm13ln_fwd_kernelINS_13Kernel_traitsI13__nv_bfloat16S2_fS2_fjLj3072ELj1ELj1ELj4ELj16ENS_18Kernel_traits_baseILj3072ES2_S2_fS2_fjLj128EEEEELb0ELb0ELb1ELb0EEEvNS_9FwdParamsE)
        /*0a40*/ 	.word	0x0000005d


	//----- nvinfo : EIATTR_FRAME_SIZE
	.align		4
.L_446:
        /*0a44*/ 	.byte	0x04, 0x11
        /*0a46*/ 	.short	(.L_448 - .L_447)
	.align		4
.L_447:
        /*0a48*/ 	.word	index@(_ZN10layer_norm13ln_fwd_kernelINS_13Kernel_traitsI13__nv_bfloat16S2_fS2_fjLj3072ELj1ELj1ELj4ELj16ENS_18Kernel_traits_baseILj3072ES2_S2_fS2_fjLj128EEEEELb0ELb0ELb1ELb0EEEvNS_9FwdParamsE)
        /*0a4c*/ 	.word	0x00000000


	//----- nvinfo : EIATTR_REGCOUNT
	.align		4
.L_448:
        /*0a50*/ 	.byte	0x04, 0x2f
        /*0a52*/ 	.short	(.L_450 - .L_449)
	.align		4
.L_449:
        /*0a54*/ 	.word	index@(_ZN10layer_norm13ln_fwd_kernelINS_13Kernel_traitsI13__nv_bfloat16S2_fS2_fjLj3072ELj1ELj1ELj4ELj16ENS_18Kernel_traits_baseILj3072ES2_S2_fS2_fjLj128EEEEELb0ELb0ELb0ELb1EEEvNS_9FwdParamsE)
        /*0a58*/ 	.word	0x0000005f


	//----- nvinfo : EIATTR_FRAME_SIZE
	.align		4
.L_450:
        /*0a5c*/ 	.byte	0x04, 0x11
        /*0a5e*/ 	.short	(.L_452 - .L_451)
	.align		4
.L_451:
        /*0a60*/ 	.word	index@(_ZN10layer_norm13ln_fwd_kernelINS_13Kernel_traitsI13__nv_bfloat16S2_fS2_fjLj3072ELj1ELj1ELj4ELj16ENS_18Kernel_traits_baseILj3072ES2_S2_fS2_fjLj128EEEEELb0ELb0ELb0ELb1EEEvNS_9FwdParamsE)
        /*0a64*/ 	.word	0x00000000


	//----- nvinfo : EIATTR_REGCOUNT
	.align		4
.L_452:
        /*0a68*/ 	.byte	0x04, 0x2f
        /*0a6a*/ 	.short	(.L_454 - .L_453)
	.align		4
.L_453:
        /*0a6c*/ 	.word	index@(_ZN10layer_norm13ln_fwd_kernelINS_13Kernel_traitsI13__nv_bfloat16S2_fS2_fjLj3072ELj1ELj1ELj4ELj16ENS_18Kernel_traits_baseILj3072ES2_S2_fS2_fjLj128EEEEELb0ELb0ELb0ELb0EEEvNS_9FwdParamsE)
        /*0a70*/ 	.word	0x0000005c


	//----- nvinfo : EIATTR_FRAME_SIZE
	.align		4
.L_454:
        /*0a74*/ 	.byte	0x04, 0x11
        /*0a76*/ 	.short	(.L_456 - .L_455)
	.align		4
.L_455:
        /*0a78*/ 	.word	index@(_ZN10layer_norm13ln_fwd_kernelINS_13Kernel_traitsI13__nv_bfloat16S2_fS2_fjLj3072ELj1ELj1ELj4ELj16ENS_18Kernel_traits_baseILj3072ES2_S2_fS2_fjLj128EEEEELb0ELb0ELb0ELb0EEEvNS_9FwdParamsE)
        /*0a7c*/ 	.word	0x00000000


	//----- nvinfo : EIATTR_REGCOUNT
	.align		4
.L_456:
        /*0a80*/ 	.byte	0x04, 0x2f
        /*0a82*/ 	.short	(.L_458 - .L_457)
	.align		4
.L_457:
        /*0a84*/ 	.word	index@(_ZN10layer_norm13ln_fwd_kernelINS_13Kernel_traitsIf13__nv_bfloat16S2_S2_fjLj3072ELj1ELj1ELj4ELj16ENS_18Kernel_traits_baseILj3072EfS2_S2_S2_fjLj128EEEEELb1ELb1ELb1ELb1EEEvNS_9FwdParamsE)
        /*0a88*/ 	.word	0x000000a7


	//----- nvinfo : EIATTR_FRAME_SIZE
	.align		4
.L_458:
        /*0a8c*/ 	.byte	0x04, 0x11
        /*0a8e*/ 	.short	(.L_460 - .L_459)
	.align		4
.L_459:
        /*0a90*/ 	.word	index@(_ZN10layer_norm13ln_fwd_kernelINS_13Kernel_traitsIf13__nv_bfloat16S2_S2_fjLj3072ELj1ELj1ELj4ELj16ENS_18Kernel_traits_baseILj3072EfS2_S2_S2_fjLj128EEEEELb1ELb1ELb1ELb1EEEvNS_9FwdParamsE)
        /*0a94*/ 	.word	0x00000000


	//----- nvinfo : EIATTR_REGCOUNT
	.align		4
.L_460:
        /*0a98*/ 	.byte	0x04, 0x2f
        /*0a9a*/ 	.short	(.L_462 - .L_461)
	.align		4
.L_461:
        /*0a9c*/ 	.word	index@(_ZN10layer_norm13ln_fwd_kernelINS_13Kernel_traitsIf13__nv_bfloat16S2_S2_fjLj3072ELj1ELj1ELj4ELj16ENS_18Kernel_traits_baseILj3072EfS2_S2_S2_fjLj128EEEEELb1ELb1ELb1ELb0EEEvNS_9FwdParamsE)
        /*0aa0*/ 	.word	0x00000098


	//----- nvinfo : EIATTR_FRAME_SIZE
	.align		4
.L_462:
        /*0aa4*/ 	.byte	0x04, 0x11
        /*0aa6*/ 	.short	(.L_464 - .L_463)
	.align		4
.L_463:
        /*0aa8*/ 	.word	index@(_ZN10layer_norm13ln_fwd_kernelINS_13Kernel_traitsIf13__nv_bfloat16S2_S2_fjLj3072ELj1ELj1ELj4ELj16ENS_18Kernel_traits_baseILj3072EfS2_S2_S2_fjLj128EEEEELb1ELb1ELb1ELb0EEEvNS_9FwdParamsE)
        /*0aac*/ 	.word	0x00000000


	//----- nvinfo : EIATTR_REGCOUNT
	.align		4
.L_464:
        /*0ab0*/ 	.byte	0x04, 0x2f
        /*0ab2*/ 	.short	(.L_466 - .L_465)
	.align		4
.L_465:
        /*0ab4*/ 	.word	index@(_ZN10layer_norm13ln_fwd_kernelINS_13Kernel_traitsIf13__nv_bfloat16S2_S2_fjLj3072ELj1ELj1ELj4ELj16ENS_18Kernel_traits_baseILj3072EfS2_S2_S2_fjLj128EEEEELb1ELb1ELb0ELb1EEEvNS_9FwdParamsE)
        /*0ab8*/ 	.word	0x000000a3


	//----- nvinfo : EIATTR_FRAME_SIZE
	.align		4
.L_466:
        /*0abc*/ 	.byte	0x04, 0x11
        /*0abe*/ 	.short	(.L_468 - .L_467)
	.align		4
.L_467:
        /*0ac0*/ 	.word	index@(_ZN10layer_norm13ln_fwd_kernelINS_13Kernel_traitsIf13__nv_bfloat16S2_S2_fjLj3072ELj1ELj1ELj4ELj16ENS_18Kernel_traits_baseILj3072EfS2_S2_S2_fjLj128EEEEELb1ELb1ELb0ELb1EEEvNS_9FwdParamsE)
        /*0ac4*/ 	.word	0x00000000


	//----- nvinfo : EIATTR_REGCOUNT
	.align		4
.L_468:
        /*0ac8*/ 	.byte	0x04, 0x2f
        /*0aca*/ 	.short	(.L_470 - .L_469)
	.align		4
.L_469:
        /*0acc*/ 	.word	index@(_ZN10layer_norm13ln_fwd_kernelINS_13Kernel_traitsIf13__nv_bfloat16S2_S2_fjLj3072ELj1ELj1ELj4ELj16ENS_18Kernel_traits_baseILj3072EfS2_S2_S2_fjLj128EEEEELb1ELb1ELb0ELb0EEEvNS_9FwdParamsE)
        /*0ad0*/ 	.word	0x00000098


	//----- nvinfo : EIATTR_FRAME_SIZE
	.align		4
.L_470:
        /*0ad4*/ 	.byte	0x04, 0x11
        /*0ad6*/ 	.short	(.L_472 - .L_471)
	.align		4
.L_471:
        /*0ad8*/ 	.word	index@(_ZN10layer_norm13ln_fwd_kernelINS_13Kernel_traitsIf13__nv_bfloat16S2_S2_fjLj3072ELj1ELj1ELj4ELj16ENS_18Kernel_traits_baseILj3072EfS2_S2_S2_fjLj128EEEEELb1ELb1ELb0ELb0EEEvNS_9FwdParamsE)
        /*0adc*/ 	.word	0x00000000


	//----- nvinfo : EIATTR_REGCOUNT
	.align		4
.L_472:
        /*0ae0*/ 	.byte	0x04, 0x2f
        /*0ae2*/ 	.short	(.L_474 - .L_473)
	.align		4
.L_473:
        /*0ae4*/ 	.word	index@(_ZN10layer_norm13ln_fwd_kernelINS_13Kernel_traitsIf13__nv_bfloat16S2_S2_fjLj3072ELj1ELj1ELj4ELj16ENS_18Kernel_traits_baseILj3072EfS2_S2_S2_fjLj128EEEEELb1ELb0ELb1ELb1EEEvNS_9FwdParamsE)
        /*0ae8*/ 	.word	0x00000080


	//----- nvinfo : EIATTR_FRAME_SIZE
	.align		4
.L_474:
        /*0aec*/ 	.byte	0x04, 0x11
        /*0aee*/ 	.short	(.L_476 - .L_475)
	.align		4
.L_475:
        /*0af0*/ 	.word	index@(_ZN10layer_norm13ln_fwd_kernelINS_13Kernel_traitsIf13__nv_bfloat16S2_S2_fjLj3072ELj1ELj1ELj4ELj16ENS_18Kernel_traits_baseILj3072EfS2_S2_S2_fjLj128EEEEELb1ELb0ELb1ELb1EEEvNS_9FwdParamsE)
        /*0af4*/ 	.word	0x00000000


	//----- nvinfo : EIATTR_REGCOUNT
	.align		4
.L_476:
        /*0af8*/ 	.byte	0x04, 0x2f
        /*0afa*/ 	.short	(.L_478 - .L_477)
	.align		4
.L_477:
        /*0afc*/ 	.word	index@(_ZN10layer_norm13ln_fwd_kernelINS_13Kernel_traitsIf13__nv_bfloat16S2_S2_fjLj3072ELj1ELj1ELj4ELj16ENS_18Kernel_traits_baseILj3072EfS2_S2_S2_fjLj128EEEEELb1ELb0ELb1ELb0EEEvNS_9FwdParamsE)
        /*0b00*/ 	.word	0x00000080


	//----- nvinfo : EIATTR_FRAME_SIZE
	.align		4
.L_478:
        /*0b04*/ 	.byte	0x04, 0x11
        /*0b06*/ 	.short	(.L_480 - .L_479)
	.align		4
.L_479:
        /*0b08*/ 	.word	index@(_ZN10layer_norm13ln_fwd_kernelINS_13Kernel_traitsIf13__nv_bfloat16S2_S2_fjLj3072ELj1ELj1ELj4ELj16ENS_18Kernel_traits_baseILj3072EfS2_S2_S2_fjLj128EEEEELb1ELb0ELb1ELb0EEEvNS_9FwdParamsE)
        /*0b0c*/ 	.word	0x00000000


	//----- nvinfo : EIATTR_REGCOUNT
	.align		4
.L_480:
        /*0b10*/ 	.byte	0x04, 0x2f
        /*0b12*/ 	.short	(.L_482 - .L_481)
	.align		4
.L_481:
        /*0b14*/ 	.word	index@(_ZN10layer_norm13ln_fwd_kernelINS_13Kernel_traitsIf13__nv_bfloat16S2_S2_fjLj3072ELj1ELj1ELj4ELj16ENS_18Kernel_traits_baseILj3072EfS2_S2_S2_fjLj128EEEEELb1ELb0ELb0ELb1EEEvNS_9FwdParamsE)
        /*0b18*/ 	.word	0x0000007d


	//----- nvinfo : EIATTR_FRAME_SIZE
	.align		4
.L_482:
        /*0b1c*/ 	.byte	0x04, 0x11
        /*0b1e*/ 	.short	(.L_484 - .L_483)
	.align		4
.L_483:
        /*0b20*/ 	.word	index@(_ZN10layer_norm13ln_fwd_kernelINS_13Kernel_traitsIf13__nv_bfloat16S2_S2_fjLj3072ELj1ELj1ELj4ELj16ENS_18Kernel_traits_baseILj3072EfS2_S2_S2_fjLj128EEEEELb1ELb0ELb0ELb1EEEvNS_9FwdParamsE)
        /*0b24*/ 	.word	0x00000000


	//----- nvinfo : EIATTR_REGCOUNT
	.align		4
.L_484:
        /*0b28*/ 	.byte	0x04, 0x2f
        /*0b2a*/ 	.short	(.L_486 - .L_485)
	.align		4
.L_485:
        /*0b2c*/ 	.word	index@(_ZN10layer_norm13ln_fwd_kernelINS_13Kernel_traitsIf13__nv_bfloat16S2_S2_fjLj3072ELj1ELj1ELj4ELj16ENS_18Kernel_traits_baseILj3072EfS2_S2_S2_fjLj128EEEEELb1ELb0ELb0ELb0EEEvNS_9FwdParamsE)
        /*0b30*/ 	.word	0x0000007c


	//----- nvinfo : EIATTR_FRAME_SIZE
	.align		4
.L_486:
        /*0b34*/ 	.byte	0x04, 0x11
        /*0b36*/ 	.short	(.L_488 - .L_487)
	.align		4
.L_487:
        /*0b38*/ 	.word	index@(_ZN10layer_norm13ln_fwd_kernelINS_13Kernel_traitsIf13__nv_bfloat16S2_S2_fjLj3072ELj1ELj1ELj4ELj16ENS_18Kernel_traits_baseILj3072EfS2_S2_S2_fjLj128EEEEELb1ELb0ELb0ELb0EEEvNS_9FwdParamsE)
        /*0b3c*/ 	.word	0x00000000


	//----- nvinfo : EIATTR_REGCOUNT
	.align		4
.L_488:
        /*0b40*/ 	.byte	0x04, 0x2f
        /*0b42*/ 	.short	(.L_490 - .L_489)
	.align		4
.L_489:
        /*0b44*/ 	.word	index@(_ZN10layer_norm13ln_fwd_kernelINS_13Kernel_traitsIf13__nv_bfloat16S2_S2_fjLj3072ELj1ELj1ELj4ELj16ENS_18Kernel_traits_baseILj3072EfS2_S2_S2_fjLj128EEEEELb0ELb1ELb1ELb1EEEvNS_9FwdParamsE)
        /*0b48*/ 	.word	0x00000080


	//----- nvinfo : EIATTR_FRAME_SIZE
	.align		4
.L_490:
        /*0b4c*/ 	.byte	0x04, 0x11
        /*0b4e*/ 	.short	(.L_492 - .L_491)
	.align		4
.L_491:
        /*0b50*/ 	.word	index@(_ZN10layer_norm13ln_fwd_kernelINS_13Kernel_traitsIf13__nv_bfloat16S2_S2_fjLj3072ELj1ELj1ELj4ELj16ENS_18Kernel_traits_baseILj3072EfS2_S2_S2_fjLj128EEEEELb0ELb1ELb1ELb1EEEvNS_9FwdParamsE)
        /*0b54*/ 	.word	0x00000000


	//----- nvinfo : EIATTR_REGCOUNT
	.align		4
.L_492:
        /*0b58*/ 	.byte	0x04, 0x2f
        /*0b5a*/ 	.short	(.L_494 - .L_493)
	.align		4
.L_493:
        /*0b5c*/ 	.word	index@(_ZN10layer_norm13ln_fwd_kernelINS_13Kernel_traitsIf13__nv_bfloat16S2_S2_fjLj3072ELj1ELj1ELj4ELj16ENS_18Kernel_traits_baseILj3072EfS2_S2_S2_fjLj128EEEEELb0ELb1ELb1ELb0EEEvNS_9FwdParamsE)
        /*0b60*/ 	.word	0x0000007f


	//----- nvinfo : EIATTR_FRAME_SIZE
	.align		4
.L_494:
        /*0b64*/ 	.byte	0x04, 0x11
        /*0b66*/ 	.short	(.L_496 - .L_495)
	.align		4
.L_495:
        /*0b68*/ 	.word	index@(_ZN10layer_norm13ln_fwd_kernelINS_13Kernel_traitsIf13__nv_bfloat16S2_S2_fjLj3072ELj1ELj1ELj4ELj16ENS_18Kernel_traits_baseILj3072EfS2_S2_S2_fjLj128EEEEELb0ELb1ELb1ELb0EEEvNS_9FwdParamsE)
        /*0b6c*/ 	.word	0x00000000


	//----- nvinfo : EIATTR_REGCOUNT
	.align		4
.L_496:
        /*0b70*/ 	.byte	0x04, 0x2f
        /*0b72*/ 	.short	(.L_498 - .L_497)
	.align		4
.L_497:
        /*0b74*/ 	.word	index@(_ZN10layer_norm13ln_fwd_kernelINS_13Kernel_traitsIf13__nv_bfloat16S2_S2_fjLj3072ELj1ELj1ELj4ELj16ENS_18Kernel_traits_baseILj3072EfS2_S2_S2_fjLj128EEEEELb0ELb1ELb0ELb1EEEvNS_9FwdParamsE)
        /*0b78*/ 	.word	0x00000080


	//----- nvinfo : EIATTR_FRAME_SIZE
	.align		4
.L_498:
        /*0b7c*/ 	.byte	0x04, 0x11
        /*0b7e*/ 	.short	(.L_500 - .L_499)
	.align		4
.L_499:
        /*0b80*/ 	.word	index@(_ZN10layer_norm13ln_fwd_kernelINS_13Kernel_traitsIf13__nv_bfloat16S2_S2_fjLj3072ELj1ELj1ELj4ELj16ENS_18Kernel_traits_baseILj3072EfS2_S2_S2_fjLj128EEEEELb0ELb1ELb0ELb1EEEvNS_9FwdParamsE)
        /*0b84*/ 	.word	0x00000000


	//----- nvinfo : EIATTR_REGCOUNT
	.align		4
.L_500:
        /*0b88*/ 	.byte	0x04, 0x2f
        /*0b8a*/ 	.short	(.L_502 - .L_501)
	.align		4
.L_501:
        /*0b8c*/ 	.word	index@(_ZN10layer_norm13ln_fwd_kernelINS_13Kernel_traitsIf13__nv_bfloat16S2_S2_fjLj3072ELj1ELj1ELj4ELj16ENS_18Kernel_traits_baseILj3072EfS2_S2_S2_fjLj128EEEEELb0ELb1ELb0ELb0EEEvNS_9FwdParamsE)
        /*0b90*/ 	.word	0x00000080


	//----- nvinfo : EIATTR_FRAME_SIZE
	.align		4
.L_502:
        /*0b94*/ 	.byte	0x04, 0x11
        /*0b96*/ 	.short	(.L_504 - .L_503)
	.align		4
.L_503:
        /*0b98*/ 	.word	index@(_ZN10layer_norm13ln_fwd_kernelINS_13Kernel_traitsIf13__nv_bfloat16S2_S2_fjLj3072ELj1ELj1ELj4ELj16ENS_18Kernel_traits_baseILj3072EfS2_S2_S2_fjLj128EEEEELb0ELb1ELb0ELb0EEEvNS_9FwdParamsE)
        /*0b9c*/ 	.word	0x00000000


	//----- nvinfo : EIATTR_REGCOUNT
	.align		4
.L_504:
        /*0ba0*/ 	.byte	0x04, 0x2f
        /*0ba2*/ 	.short	(.L_506 - .L_505)
	.align		4
.L_505:
        /*0ba4*/ 	.word	index@(_ZN10layer_norm13ln_fwd_kernelINS_13Kernel_traitsIf13__nv_bfloat16S2_S2_fjLj3072ELj1ELj1ELj4ELj16ENS_18Kernel_traits_baseILj3072EfS2_S2_S2_fjLj128EEEEELb0ELb0ELb1ELb1EEEvNS_9FwdParamsE)
        /*0ba8*/ 	.word	0x0000005f


	//----- nvinfo : EIATTR_FRAME_SIZE
	.align		4
.L_506:
        /*0bac*/ 	.byte	0x04, 0x11
        /*0bae*/ 	.short	(.L_508 - .L_507)
	.align		4
.L_507:
        /*0bb0*/ 	.word	index@(_ZN10layer_norm13ln_fwd_kernelINS_13Kernel_traitsIf13__nv_bfloat16S2_S2_fjLj3072ELj1ELj1ELj4ELj16ENS_18Kernel_traits_baseILj3072EfS2_S2_S2_fjLj128EEEEELb0ELb0ELb1ELb1EEEvNS_9FwdParamsE)
        /*0bb4*/ 	.word	0x00000000


	//----- nvinfo : EIATTR_REGCOUNT
	.align		4
.L_508:
        /*0bb8*/ 	.byte	0x04, 0x2f
        /*0bba*/ 	.short	(.L_510 - .L_509)
	.align		4
.L_509:
        /*0bbc*/ 	.word	index@(_ZN10layer_norm13ln_fwd_kernelINS_13Kernel_traitsIf13__nv_bfloat16S2_S2_fjLj3072ELj1ELj1ELj4ELj16ENS_18Kernel_traits_baseILj3072EfS2_S2_S2_fjLj128EEEEELb0ELb0ELb1ELb0EEEvNS_9FwdParamsE)
        /*0bc0*/ 	.word	0x00000060


	//----- nvinfo : EIATTR_FRAME_SIZE
	.align		4
.L_510:
        /*0bc4*/ 	.byte	0x04, 0x11
        /*0bc6*/ 	.short	(.L_512 - .L_511)
	.align		4
.L_511:
        /*0bc8*/ 	.word	index@(_ZN10layer_norm13ln_fwd_kernelINS_13Kernel_traitsIf13__nv_bfloat16S2_S2_fjLj3072ELj1ELj1ELj4ELj16ENS_18Kernel_traits_baseILj3072EfS2_S2_S2_fjLj128EEEEELb0ELb0ELb1ELb0EEEvNS_9FwdParamsE)
        /*0bcc*/ 	.word	0x00000000


	//----- nvinfo : EIATTR_REGCOUNT
	.align		4
.L_512:
        /*0bd0*/ 	.byte	0x04, 0x2f
        /*0bd2*/ 	.short	(.L_514 - .L_513)
	.align		4
.L_513:
        /*0bd4*/ 	.word	index@(_ZN10layer_norm13ln_fwd_kernelINS_13Kernel_traitsIf13__nv_bfloat16S2_S2_fjLj3072ELj1ELj1ELj4ELj16ENS_18Kernel_traits_baseILj3072EfS2_S2_S2_fjLj128EEEEELb0ELb0ELb0ELb1EEEvNS_9FwdParamsE)
        /*0bd8*/ 	.word	0x0000005e


	//----- nvinfo : EIATTR_FRAME_SIZE
	.align		4
.L_514:
        /*0bdc*/ 	.byte	0x04, 0x11
        /*0bde*/ 	.short	(.L_516 - .L_515)
	.align		4
.L_515:
        /*0be0*/ 	.word	index@(_ZN10layer_norm13ln_fwd_kernelINS_13Kernel_traitsIf13__nv_bfloat16S2_S2_fjLj3072ELj1ELj1ELj4ELj16ENS_18Kernel_traits_baseILj3072EfS2_S2_S2_fjLj128EEEEELb0ELb0ELb0ELb1EEEvNS_9FwdParamsE)
        /*0be4*/ 	.word	0x00000000


	//----- nvinfo : EIATTR_REGCOUNT
	.align		4
.L_516:
        /*0be8*/ 	.byte	0x04, 0x2f
        /*0bea*/ 	.short	(.L_518 - .L_517)
	.align		4
.L_517:
        /*0bec*/ 	.word	index@(_ZN10layer_norm13ln_fwd_kernelINS_13Kernel_traitsIf13__nv_bfloat16S2_S2_fjLj3072ELj1ELj1ELj4ELj16ENS_18Kernel_traits_baseILj3072EfS2_S2_S2_fjLj128EEEEELb0ELb0ELb0ELb0EEEvNS_9FwdParamsE)
        /*0bf0*/ 	.word	0x0000005f


	//----- nvinfo : EIATTR_FRAME_SIZE
	.align		4
.L_518:
        /*0bf4*/ 	.byte	0x04, 0x11
        /*0bf6*/ 	.short	(.L_520 - .L_519)
	.align		4
.L_519:
        /*0bf8*/ 	.word	index@(_ZN10layer_norm13ln_fwd_kernelINS_13Kernel_traitsIf13__nv_bfloat16S2_S2_fjLj3072ELj1ELj1ELj4ELj16ENS_18Kernel_traits_baseILj3072EfS2_S2_S2_fjLj128EEEEELb0ELb0ELb0ELb0EEEvNS_9FwdParamsE)
        /*0bfc*/ 	.word	0x00000000


	//----- nvinfo : EIATTR_REGCOUNT
	.align		4
.L_520:
        /*0c00*/ 	.byte	0x04, 0x2f
        /*0c02*/ 	.short	(.L_522 - .L_521)
	.align		4
.L_521:
        /*0c04*/ 	.word	index@(_ZN10layer_norm13ln_fwd_kernelINS_13Kernel_traitsI6__halfS2_S2_S2_fjLj3072ELj1ELj1ELj4ELj16ENS_18Kernel_traits_baseILj3072ES2_S2_S2_S2_fjLj128EEEEELb1ELb1ELb1ELb1EEEvNS_9FwdParamsE)
        /*0c08*/ 	.word	0x0000007b


	//----- nvinfo : EIATTR_FRAME_SIZE
	.align		4
.L_522:
        /*0c0c*/ 	.byte	0x04, 0x11
        /*0c0e*/ 	.short	(.L_524 - .L_523)
	.align		4
.L_523:
        /*0c10*/ 	.word	index@(_ZN10layer_norm13ln_fwd_kernelINS_13Kernel_traitsI6__halfS2_S2_S2_fjLj3072ELj1ELj1ELj4ELj16ENS_18Kernel_traits_baseILj3072ES2_S2_S2_S2_fjLj128EEEEELb1ELb1ELb1ELb1EEEvNS_9FwdParamsE)
        /*0c14*/ 	.word	0x00000000


	//----- nvinfo : EIATTR_REGCOUNT
	.align		4
.L_524:
        /*0c18*/ 	.byte	0x04, 0x2f
        /*0c1a*/ 	.short	(.L_526 - .L_525)
	.align		4
.L_525:
        /*0c1c*/ 	.word	index@(_ZN10layer_norm13ln_fwd_kernelINS_13Kernel_traitsI6__halfS2_S2_S2_fjLj3072ELj1ELj1ELj4ELj16ENS_18Kernel_traits_baseILj3072ES2_S2_S2_S2_fjLj128EEEEELb1ELb1ELb1ELb0EEEvNS_9FwdParamsE)
        /*0c20*/ 	.word	0x00000080


	//----- nvinfo : EIATTR_FRAME_SIZE
	.align		4
.L_526:
        /*0c24*/ 	.byte	0x04, 0x11
        /*0c26*/ 	.short	(.L_528 - .L_527)
	.align		4
.L_527:
        /*0c28*/ 	.word	index@(_ZN10layer_norm13ln_fwd_kernelINS_13Kernel_traitsI6__halfS2_S2_S2_fjLj3072ELj1ELj1ELj4ELj16ENS_18Kernel_traits_baseILj3072ES2_S2_S2_S2_fjLj128EEEEELb1ELb1ELb1ELb0EEEvNS_9FwdParamsE)
        /*0c2c*/ 	.word	0x00000000


	//----- nvinfo : EIATTR_REGCOUNT
	.align		4
.L_528:
        /*0c30*/ 	.byte	0x04, 0x2f
        /*0c32*/ 	.short	(.L_530 - .L_529)
	.align		4
.L_529:
        /*0c34*/ 	.word	index@(_ZN10layer_norm13ln_fwd_kernelINS_13Kernel_traitsI6__halfS2_S2_S2_fjLj3072ELj1ELj1ELj4ELj16ENS_18Kernel_traits_baseILj3072ES2_S2_S2_S2_fjLj128EEEEELb1ELb1ELb0ELb1EEEvNS_9FwdParamsE)
        /*0c38*/ 	.word	0x0000007b


	//----- nvinfo : EIATTR_FRAME_SIZE
	.align		4
.L_530:
        /*0c3c*/ 	.byte	0x04, 0x11
        /*0c3e*/ 	.short	(.L_532 - .L_531)
	.align		4
.L_531:
        /*0c40*/ 	.word	index@(_ZN10layer_norm13ln_fwd_kernelINS_13Kernel_traitsI6__halfS2_S2_S2_fjLj3072ELj1ELj1ELj4ELj16ENS_18Kernel_traits_baseILj3072ES2_S2_S2_S2_fjLj128EEEEELb1ELb1ELb0ELb1EEEvNS_9FwdParamsE)
        /*0c44*/ 	.word	0x00000000


	//----- nvinfo : EIATTR_REGCOUNT
	.align		4
.L_532:
        /*0c48*/ 	.byte	0x04, 0x2f
        /*0c4a*/ 	.short	(.L_534 - .L_533)
	.align		4
.L_533:
        /*0c4c*/ 	.word	index@(_ZN10layer_norm13ln_fwd_kernelINS_13Kernel_traitsI6__halfS2_S2_S2_fjLj3072ELj1ELj1ELj4ELj16ENS_18Kernel_traits_baseILj3072ES2_S2_S2_S2_fjLj128EEEEELb1ELb1ELb0ELb0EEEvNS_9FwdParamsE)
        /*0c50*/ 	.word	0x00000078


	//----- nvinfo : EIATTR_FRAME_SIZE
	.align		4
.L_534:
        /*0c54*/ 	.byte	0x04, 0x11
        /*0c56*/ 	.short	(.L_536 - .L_535)
	.align		4
.L_535:
        /*0c58*/ 	.word	index@(_ZN10layer_norm13ln_fwd_kernelINS_13Kernel_traitsI6__halfS2_S2_S2_fjLj3072ELj1ELj1ELj4ELj16ENS_18Kernel_traits_baseILj3072ES2_S2_S2_S2_fjLj128EEEEELb1ELb1ELb0ELb0EEEvNS_9FwdParamsE)
        /*0c5c*/ 	.word	0x00000000


	//----- nvinfo : EIATTR_REGCOUNT
	.align		4
.L_536:
        /*0c60*/ 	.byte	0x04, 0x2f
        /*0c62*/ 	.short	(.L_538 - .L_537)
	.align		4
.L_537:
        /*0c64*/ 	.word	index@(_ZN10layer_norm13ln_fwd_kernelINS_13Kernel_traitsI6__halfS2_S2_S2_fjLj3072ELj1ELj1ELj4ELj16ENS_18Kernel_traits_baseILj3072ES2_S2_S2_S2_fjLj128EEEEELb1ELb0ELb1ELb1EEEvNS_9FwdParamsE)
        /*0c68*/ 	.word	0x00000060


	//----- nvinfo : EIATTR_FRAME_SIZE
	.align		4
.L_538:
        /*0c6c*/ 	.byte	0x04, 0x11
        /*0c6e*/ 	.short	(.L_540 - .L_539)
	.align		4
.L_539:
        /*0c70*/ 	.word	index@(_ZN10layer_norm13ln_fwd_kernelINS_13Kernel_traitsI6__halfS2_S2_S2_fjLj3072ELj1ELj1ELj4ELj16ENS_18Kernel_traits_baseILj3072ES2_S2_S2_S2_fjLj128EEEEELb1ELb0ELb1ELb1EEEvNS_9FwdParamsE)
        /*0c74*/ 	.word	0x00000000


	//----- nvinfo : EIATTR_REGCOUNT
	.align		4
.L_540:
        /*0c78*/ 	.byte	0x04, 0x2f
        /*0c7a*/ 	.short	(.L_542 - .L_541)
	.align		4
.L_541:
        /*0c7c*/ 	.word	index@(_ZN10layer_norm13ln_fwd_kernelINS_13Kernel_traitsI6__halfS2_S2_S2_fjLj3072ELj1ELj1ELj4ELj16ENS_18Kernel_traits_baseILj3072ES2_S2_S2_S2_fjLj128EEEEELb1ELb0ELb1ELb0EEEvNS_9FwdParamsE)
        /*0c80*/ 	.word	0x0000005f


	//----- nvinfo : EIATTR_FRAME_SIZE
	.align		4
.L_542:
        /*0c84*/ 	.byte	0x04, 0x11
        /*0c86*/ 	.short	(.L_544 - .L_543)
	.align		4
.L_543:
        /*0c88*/ 	.word	index@(_ZN10layer_norm13ln_fwd_kernelINS_13Kernel_traitsI6__halfS2_S2_S2_fjLj3072ELj1ELj1ELj4ELj16ENS_18Kernel_traits_baseILj3072ES2_S2_S2_S2_fjLj128EEEEELb1ELb0ELb1ELb0EEEvNS_9FwdParamsE)
        /*0c8c*/ 	.word	0x00000000


	//----- nvinfo : EIATTR_REGCOUNT
	.align		4
.L_544:
        /*0c90*/ 	.byte	0x04, 0x2f
        /*0c92*/ 	.short	(.L_546 - .L_545)
	.align		4
.L_545:
        /*0c94*/ 	.word	index@(_ZN10layer_norm13ln_fwd_kernelINS_13Kernel_traitsI6__halfS2_S2_S2_fjLj3072ELj1ELj1ELj4ELj16ENS_18Kernel_traits_baseILj3072ES2_S2_S2_S2_fjLj128EEEEELb1ELb0ELb0ELb1EEEvNS_9FwdParamsE)
        /*0c98*/ 	.word	0x00000080


	//----- nvinfo : EIATTR_FRAME_SIZE
	.align		4
.L_546:
        /*0c9c*/ 	.byte	0x04, 0x11
        /*0c9e*/ 	.short	(.L_548 - .L_547)
	.align		4
.L_547:
        /*0ca0*/ 	.word	index@(_ZN10layer_norm13ln_fwd_kernelINS_13Kernel_traitsI6__halfS2_S2_S2_fjLj3072ELj1ELj1ELj4ELj16ENS_18Kernel_traits_baseILj3072ES2_S2_S2_S2_fjLj128EEEEELb1ELb0ELb0ELb1EEEvNS_9FwdParamsE)
        /*0ca4*/ 	.word	0x00000000


	//----- nvinfo : EIATTR_REGCOUNT
	.align		4
.L_548:
        /*0ca8*/ 	.byte	0x04, 0x2f
        /*0caa*/ 	.short	(.L_550 - .L_549)
	.align		4
.L_549:
        /*0cac*/ 	.word	index@(_ZN10layer_norm13ln_fwd_kernelINS_13Kernel_traitsI6__halfS2_S2_S2_fjLj3072ELj1ELj1ELj4ELj16ENS_18Kernel_traits_baseILj3072ES2_S2_S2_S2_fjLj128EEEEELb1ELb0ELb0ELb0EEEvNS_9FwdParamsE)
        /*0cb0*/ 	.word	0x00000060


	//----- nvinfo : EIATTR_FRAME_SIZE
	.align		4
.L_550:
        /*0cb4*/ 	.byte	0x04, 0x11
        /*0cb6*/ 	.short	(.L_552 - .L_551)
	.align		4
.L_551:
        /*0cb8*/ 	.word	index@(_ZN10layer_norm13ln_fwd_kernelINS_13Kernel_traitsI6__halfS2_S2_S2_fjLj3072ELj1ELj1ELj4ELj16ENS_18Kernel_traits_baseILj3072ES2_S2_S2_S2_fjLj128EEEEELb1ELb0ELb0ELb0EEEvNS_9FwdParamsE)
        /*0cbc*/ 	.word	0x00000000


	//----- nvinfo : EIATTR_REGCOUNT
	.align		4
.L_552:
        /*0cc0*/ 	.byte	0x04, 0x2f
        /*0cc2*/ 	.short	(.L_554 - .L_553)
	.align		4
.L_553:
        /*0cc4*/ 	.word	index@(_ZN10layer_norm13ln_fwd_kernelINS_13Kernel_traitsI6__halfS2_S2_S2_fjLj3072ELj1ELj1ELj4ELj16ENS_18Kernel_traits_baseILj3072ES2_S2_S2_S2_fjLj128EEEEELb0ELb1ELb1ELb1EEEvNS_9FwdParamsE)
        /*0cc8*/ 	.word	0x00000050


	//----- nvinfo : EIATTR_FRAME_SIZE
	.align		4
.L_554:
        /*0ccc*/ 	.byte	0x04, 0x11
        /*0cce*/ 	.short	(.L_556 - .L_555)
	.align		4
.L_555:
        /*0cd0*/ 	.word	index@(_ZN10layer_norm13ln_fwd_kernelINS_13Kernel_traitsI6__halfS2_S2_S2_fjLj3072ELj1ELj1ELj4ELj16ENS_18Kernel_traits_baseILj3072ES2_S2_S2_S2_fjLj128EEEEELb0ELb1ELb1ELb1EEEvNS_9FwdParamsE)
        /*0cd4*/ 	.word	0x00000000


	//----- nvinfo : EIATTR_REGCOUNT
	.align		4
.L_556:
        /*0cd8*/ 	.byte	0x04, 0x2f
        /*0cda*/ 	.short	(.L_558 - .L_557)
	.align		4
.L_557:
        /*0cdc*/ 	.word	index@(_ZN10layer_norm13ln_fwd_kernelINS_13Kernel_traitsI6__halfS2_S2_S2_fjLj3072ELj1ELj1ELj4ELj16ENS_18Kernel_traits_baseILj3072ES2_S2_S2_S2_fjLj128EEEEELb0ELb1ELb1ELb0EEEvNS_9FwdParamsE)
        /*0ce0*/ 	.word	0x0000005c


	//----- nvinfo : EIATTR_FRAME_SIZE
	.align		4
.L_558:
        /*0ce4*/ 	.byte	0x04, 0x11
        /*0ce6*/ 	.short	(.L_560 - .L_559)
	.align		4
.L_559:
        /*0ce8*/ 	.word	index@(_ZN10layer_norm13ln_fwd_kernelINS_13Kernel_traitsI6__halfS2_S2_S2_fjLj3072ELj1ELj1ELj4ELj16ENS_18Kernel_traits_baseILj3072ES2_S2_S2_S2_fjLj128EEEEELb0ELb1ELb1ELb0EEEvNS_9FwdParamsE)
        /*0cec*/ 	.word	0x00000000


	//----- nvinfo : EIATTR_REGCOUNT
	.align		4
.L_560:
        /*0cf0*/ 	.byte	0x04, 0x2f
        /*0cf2*/ 	.short	(.L_562 - .L_561)
	.align		4
.L_561:
        /*0cf4*/ 	.word	index@(_ZN10layer_norm13ln_fwd_kernelINS_13Kernel_traitsI6__halfS2_S2_S2_fjLj3072ELj1ELj1ELj4ELj16ENS_18Kernel_traits_baseILj3072ES2_S2_S2_S2_fjLj128EEEEELb0ELb1ELb0ELb1EEEvNS_9FwdParamsE)
        /*0cf8*/ 	.word	0x0000007b


	//----- nvinfo : EIATTR_FRAME_SIZE
	.align		4
.L_562:
        /*0cfc*/ 	.byte	0x04, 0x11
        /*0cfe*/ 	.short	(.L_564 - .L_563)
	.align		4
.L_563:
        /*0d00*/ 	.word	index@(_ZN10layer_norm13ln_fwd_kernelINS_13Kernel_traitsI6__halfS2_S2_S2_fjLj3072ELj1ELj1ELj4ELj16ENS_18Kernel_traits_baseILj3072ES2_S2_S2_S2_fjLj128EEEEELb0ELb1ELb0ELb1EEEvNS_9FwdParamsE)
        /*0d04*/ 	.word	0x00000000


	//----- nvinfo : EIATTR_REGCOUNT
	.align		4
.L_564:
        /*0d08*/ 	.byte	0x04, 0x2f
        /*0d0a*/ 	.short	(.L_566 - .L_565)
	.align		4
.L_565:
        /*0d0c*/ 	.word	index@(_ZN10layer_norm13ln_fwd_kernelINS_13Kernel_traitsI6__halfS2_S2_S2_fjLj3072ELj1ELj1ELj4ELj16ENS_18Kernel_traits_baseILj3072ES2_S2_S2_S2_fjLj128EEEEELb0ELb1ELb0ELb0EEEvNS_9FwdParamsE)
        /*0d10*/ 	.word	0x00000059


	//----- nvinfo : EIATTR_FRAME_SIZE
	.align		4
.L_566:
        /*0d14*/ 	.byte	0x04, 0x11
        /*0d16*/ 	.short	(.L_568 - .L_567)
	.align		4
.L_567:
        /*0d18*/ 	.word	index@(_ZN10layer_norm13ln_fwd_kernelINS_13Kernel_traitsI6__halfS2_S2_S2_fjLj3072ELj1ELj1ELj4ELj16ENS_18Kernel_traits_baseILj3072ES2_S2_S2_S2_fjLj128EEEEELb0ELb1ELb0ELb0EEEvNS_9FwdParamsE)
        /*0d1c*/ 	.word	0x00000000


	//----- nvinfo : EIATTR_REGCOUNT
	.align		4
.L_568:
        /*0d20*/ 	.byte	0x04, 0x2f
        /*0d22*/ 	.short	(.L_570 - .L_569)
	.align		4
.L_569:
        /*0d24*/ 	.word	index@(_ZN10layer_norm13ln_fwd_kernelINS_13Kernel_traitsI6__halfS2_S2_S2_fjLj3072ELj1ELj1ELj4ELj16ENS_18Kernel_traits_baseILj3072ES2_S2_S2_S2_fjLj128EEEEELb0ELb0ELb1ELb1EEEvNS_9FwdParamsE)
        /*0d28*/ 	.word	0x00000048


	//----- nvinfo : EIATTR_FRAME_SIZE
	.align		4
.L_570:
        /*0d2c*/ 	.byte	0x04, 0x11
        /*0d2e*/ 	.short	(.L_572 - .L_571)
	.align		4
.L_571:
        /*0d30*/ 	.word	index@(_ZN10layer_norm13ln_fwd_kernelINS_13Kernel_traitsI6__halfS2_S2_S2_fjLj3072ELj1ELj1ELj4ELj16ENS_18Kernel_traits_baseILj3072ES2_S2_S2_S2_fjLj128EEEEELb0ELb0ELb1ELb1EEEvNS_9FwdParamsE)
        /*0d34*/ 	.word	0x00000000


	//----- nvinfo : EIATTR_REGCOUNT
	.align		4
.L_572:
        /*0d38*/ 	.byte	0x04, 0x2f
        /*0d3a*/ 	.short	(.L_574 - .L_573)
	.align		4
.L_573:
        /*0d3c*/ 	.word	index@(_ZN10layer_norm13ln_fwd_kernelINS_13Kernel_traitsI6__halfS2_S2_S2_fjLj3072ELj1ELj1ELj4ELj16ENS_18Kernel_traits_baseILj3072ES2_S2_S2_S2_fjLj128EEEEELb0ELb0ELb1ELb0EEEvNS_9FwdParamsE)
        /*0d40*/ 	.word	0x00000048


	//----- nvinfo : EIATTR_FRAME_SIZE
	.align		4
.L_574:
        /*0d44*/ 	.byte	0x04, 0x11
        /*0d46*/ 	.short	(.L_576 - .L_575)
	.align		4
.L_575:
        /*0d48*/ 	.word	index@(_ZN10layer_norm13ln_fwd_kernelINS_13Kernel_traitsI6__halfS2_S2_S2_fjLj3072ELj1ELj1ELj4ELj16ENS_18Kernel_traits_baseILj3072ES2_S2_S2_S2_fjLj128EEEEELb0ELb0ELb1ELb0EEEvNS_9FwdParamsE)
        /*0d4c*/ 	.word	0x00000000


	//----- nvinfo : EIATTR_REGCOUNT
	.align		4
.L_576:
        /*0d50*/ 	.byte	0x04, 0x2f
        /*0d52*/ 	.short	(.L_578 - .L_577)
	.align		4
.L_577:
        /*0d54*/ 	.word	index@(_ZN10layer_norm13ln_fwd_kernelINS_13Kernel_traitsI6__halfS2_S2_S2_fjLj3072ELj1ELj1ELj4ELj16ENS_18Kernel_traits_baseILj3072ES2_S2_S2_S2_fjLj128EEEEELb0ELb0ELb0ELb1EEEvNS_9FwdParamsE)
        /*0d58*/ 	.word	0x00000060


	//----- nvinfo : EIATTR_FRAME_SIZE
	.align		4
.L_578:
        /*0d5c*/ 	.byte	0x04, 0x11
        /*0d5e*/ 	.short	(.L_580 - .L_579)
	.align		4
.L_579:
        /*0d60*/ 	.word	index@(_ZN10layer_norm13ln_fwd_kernelINS_13Kernel_traitsI6__halfS2_S2_S2_fjLj3072ELj1ELj1ELj4ELj16ENS_18Kernel_traits_baseILj3072ES2_S2_S2_S2_fjLj128EEEEELb0ELb0ELb0ELb1EEEvNS_9FwdParamsE)
        /*0d64*/ 	.word	0x00000000


	//----- nvinfo : EIATTR_REGCOUNT
	.align		4
.L_580:
        /*0d68*/ 	.byte	0x04, 0x2f
        /*0d6a*/ 	.short	(.L_582 - .L_581)
	.align		4
.L_581:
        /*0d6c*/ 	.word	index@(_ZN10layer_norm13ln_fwd_kernelINS_13Kernel_traitsI6__halfS2_S2_S2_fjLj3072ELj1ELj1ELj4ELj16ENS_18Kernel_traits_baseILj3072ES2_S2_S2_S2_fjLj128EEEEELb0ELb0ELb0ELb0EEEvNS_9FwdParamsE)
        /*0d70*/ 	.word	0x00000048


	//----- nvinfo : EIATTR_FRAME_SIZE
	.align		4
.L_582:
        /*0d74*/ 	.byte	0x04, 0x11
        /*0d76*/ 	.short	(.L_584 - .L_583)
	.align		4
.L_583:
        /*0d78*/ 	.word	index@(_ZN10layer_norm13ln_fwd_kernelINS_13Kernel_traitsI6__halfS2_S2_S2_fjLj3072ELj1ELj1ELj4ELj16ENS_18Kernel_traits_baseILj3072ES2_S2_S2_S2_fjLj128EEEEELb0ELb0ELb0ELb0EEEvNS_9FwdParamsE)
        /*0d7c*/ 	.word	0x00000000


	//----- nvinfo : EIATTR_REGCOUNT
	.align		4
.L_584:
        /*0d80*/ 	.byte	0x04, 0x2f
        /*0d82*/ 	.short	(.L_586 - .L_585)
	.align		4
.L_585:
        /*0d84*/ 	.word	index@(_ZN10layer_norm13ln_fwd_kernelINS_13Kernel_traitsI13__nv_bfloat16S2_S2_S2_fjLj3072ELj1ELj1ELj4ELj16ENS_18Kernel_traits_baseILj3072ES2_S2_S2_S2_fjLj128EEEEELb1ELb1ELb1ELb1EEEvNS_9FwdParamsE)
        /*0d88*/ 	.word	0x000000a5


	//----- nvinfo : EIATTR_FRAME_SIZE
	.align		4
.L_586:
        /*0d8c*/ 	.byte	0x04, 0x11
        /*0d8e*/ 	.short	(.L_588 - .L_587)
	.align		4
.L_587:
        /*0d90*/ 	.word	index@(_ZN10layer_norm13ln_fwd_kernelINS_13Kernel_traitsI13__nv_bfloat16S2_S2_S2_fjLj3072ELj1ELj1ELj4ELj16ENS_18Kernel_traits_baseILj3072ES2_S2_S2_S2_fjLj128EEEEELb1ELb1ELb1ELb1EEEvNS_9FwdParamsE)
        /*0d94*/ 	.word	0x00000000


	//----- nvinfo : EIATTR_REGCOUNT
	.align		4
.L_588:
        /*0d98*/ 	.byte	0x04, 0x2f
        /*0d9a*/ 	.short	(.L_590 - .L_589)
	.align		4
.L_589:
        /*0d9c*/ 	.word	index@(_ZN10layer_norm13ln_fwd_kernelINS_13Kernel_traitsI13__nv_bfloat16S2_S2_S2_fjLj3072ELj1ELj1ELj4ELj16ENS_18Kernel_traits_baseILj3072ES2_S2_S2_S2_fjLj128EEEEELb1ELb1ELb1ELb0EEEvNS_9FwdParamsE)
        /*0da0*/ 	.word	0x000000a6


	//----- nvinfo : EIATTR_FRAME_SIZE
	.align		4
.L_590:
        /*0da4*/ 	.byte	0x04, 0x11
        /*0da6*/ 	.short	(.L_592 - .L_591)
	.align		4
.L_591:
        /*0da8*/ 	.word	index@(_ZN10layer_norm13ln_fwd_kernelINS_13Kernel_traitsI13__nv_bfloat16S2_S2_S2_fjLj3072ELj1ELj1ELj4ELj16ENS_18Kernel_traits_baseILj3072ES2_S2_S2_S2_fjLj128EEEEELb1ELb1ELb1ELb0EEEvNS_9FwdParamsE)
        /*0dac*/ 	.word	0x00000000


	//----- nvinfo : EIATTR_REGCOUNT
	.align		4
.L_592:
        /*0db0*/ 	.byte	0x04, 0x2f
        /*0db2*/ 	.short	(.L_594 - .L_593)
	.align		4
.L_593:
        /*0db4*/ 	.word	index@(_ZN10layer_norm13ln_fwd_kernelINS_13Kernel_traitsI13__nv_bfloat16S2_S2_S2_fjLj3072ELj1ELj1ELj4ELj16ENS_18Kernel_traits_baseILj3072ES2_S2_S2_S2_fjLj128EEEEELb1ELb1ELb0ELb1EEEvNS_9FwdParamsE)
        /*0db8*/ 	.word	0x00000099


	//----- nvinfo : EIATTR_FRAME_SIZE
	.align		4
.L_594:
        /*0dbc*/ 	.byte	0x04, 0x11
        /*0dbe*/ 	.short	(.L_596 - .L_595)
	.align		4
.L_595:
        /*0dc0*/ 	.word	index@(_ZN10layer_norm13ln_fwd_kernelINS_13Kernel_traitsI13__nv_bfloat16S2_S2_S2_fjLj3072ELj1ELj1ELj4ELj16ENS_18Kernel_traits_baseILj3072ES2_S2_S2_S2_fjLj128EEEEELb1ELb1ELb0ELb1EEEvNS_9FwdParamsE)
        /*0dc4*/ 	.word	0x00000000


	//----- nvinfo : EIATTR_REGCOUNT
	.align		4
.L_596:
        /*0dc8*/ 	.byte	0x04, 0x2f
        /*0dca*/ 	.short	(.L_598 - .L_597)
	.align		4
.L_597:
        /*0dcc*/ 	.word	index@(_ZN10layer_norm13ln_fwd_kernelINS_13Kernel_traitsI13__nv_bfloat16S2_S2_S2_fjLj3072ELj1ELj1ELj4ELj16ENS_18Kernel_traits_baseILj3072ES2_S2_S2_S2_fjLj128EEEEELb1ELb1ELb0ELb0EEEvNS_9FwdParamsE)
        /*0dd0*/ 	.word	0x0000009c


	//----- nvinfo : EIATTR_FRAME_SIZE
	.align		4
.L_598:
        /*0dd4*/ 	.byte	0x04, 0x11
        /*0dd6*/ 	.short	(.L_600 - .L_599)
	.align		4
.L_599:
        /*0dd8*/ 	.word	index@(_ZN10layer_norm13ln_fwd_kernelINS_13Kernel_traitsI13__nv_bfloat16S2_S2_S2_fjLj3072ELj1ELj1ELj4ELj16ENS_18Kernel_traits_baseILj3072ES2_S2_S2_S2_fjLj128EEEEELb1ELb1ELb0ELb0EEEvNS_9FwdParamsE)
        /*0ddc*/ 	.word	0x00000000


	//----- nvinfo : EIATTR_REGCOUNT
	.align		4
.L_600:
        /*0de0*/ 	.byte	0x04, 0x2f
        /*0de2*/ 	.short	(.L_602 - .L_601)
	.align		4
.L_601:
        /*0de4*/ 	.word	index@(_ZN10layer_norm13ln_fwd_kernelINS_13Kernel_traitsI13__nv_bfloat16S2_S2_S2_fjLj3072ELj1ELj1ELj4ELj16ENS_18Kernel_traits_baseILj3072ES2_S2_S2_S2_fjLj128EEEEELb1ELb0ELb1ELb1EEEvNS_9FwdParamsE)
        /*0de8*/ 	.word	0x0000007d


	//----- nvinfo : EIATTR_FRAME_SIZE
	.align		4
.L_602:
        /*0dec*/ 	.byte	0x04, 0x11
        /*0dee*/ 	.short	(.L_604 - .L_603)
	.align		4
.L_603:
        /*0df0*/ 	.word	index@(_ZN10layer_norm13ln_fwd_kernelINS_13Kernel_traitsI13__nv_bfloat16S2_S2_S2_fjLj3072ELj1ELj1ELj4ELj16ENS_18Kernel_traits_baseILj3072ES2_S2_S2_S2_fjLj128EEEEELb1ELb0ELb1ELb1EEEvNS_9FwdParamsE)
        /*0df4*/ 	.word	0x00000000


	//----- nvinfo : EIATTR_REGCOUNT
	.align		4
.L_604:
        /*0df8*/ 	.byte	0x04, 0x2f
        /*0dfa*/ 	.short	(.L_606 - .L_605)
	.align		4
.L_605:
        /*0dfc*/ 	.word	index@(_ZN10layer_norm13ln_fwd_kernelINS_13Kernel_traitsI13__nv_bfloat16S2_S2_S2_fjLj3072ELj1ELj1ELj4ELj16ENS_18Kernel_traits_baseILj3072ES2_S2_S2_S2_fjLj128EEEEELb1ELb0ELb1ELb0EEEvNS_9FwdParamsE)
        /*0e00*/ 	.word	0x00000080


	//----- nvinfo : EIATTR_FRAME_SIZE
	.align		4
.L_606:
        /*0e04*/ 	.byte	0x04, 0x11
        /*0e06*/ 	.short	(.L_608 - .L_607)
	.align		4
.L_607:
        /*0e08*/ 	.word	index@(_ZN10layer_norm13ln_fwd_kernelINS_13Kernel_traitsI13__nv_bfloat16S2_S2_S2_fjLj3072ELj1ELj1ELj4ELj16ENS_18Kernel_traits_baseILj3072ES2_S2_S2_S2_fjLj128EEEEELb1ELb0ELb1ELb0EEEvNS_9FwdParamsE)
        /*0e0c*/ 	.word	0x00000000


	//----- nvinfo : EIATTR_REGCOUNT
	.align		4
.L_608:
        /*0e10*/ 	.byte	0x04, 0x2f
        /*0e12*/ 	.short	(.L_610 - .L_609)
	.align		4
.L_609:
        /*0e14*/ 	.word	index@(_ZN10layer_norm13ln_fwd_kernelINS_13Kernel_traitsI13__nv_bfloat16S2_S2_S2_fjLj3072ELj1ELj1ELj4ELj16ENS_18Kernel_traits_baseILj3072ES2_S2_S2_S2_fjLj128EEEEELb1ELb0ELb0ELb1EEEvNS_9FwdParamsE)
        /*0e18*/ 	.word	0x0000007c


	//----- nvinfo : EIATTR_FRAME_SIZE
	.align		4
.L_610:
        /*0e1c*/ 	.byte	0x04, 0x11
        /*0e1e*/ 	.short	(.L_612 - .L_611)
	.align		4
.L_611:
        /*0e20*/ 	.word	index@(_ZN10layer_norm13ln_fwd_kernelINS_13Kernel_traitsI13__nv_bfloat16S2_S2_S2_fjLj3072ELj1ELj1ELj4ELj16ENS_18Kernel_traits_baseILj3072ES2_S2_S2_S2_fjLj128EEEEELb1ELb0ELb0ELb1EEEvNS_9FwdParamsE)
        /*0e24*/ 	.word	0x00000000


	//----- nvinfo : EIATTR_REGCOUNT
	.align		4
.L_612:
        /*0e28*/ 	.byte	0x04, 0x2f
        /*0e2a*/ 	.short	(.L_614 - .L_613)
	.align		4
.L_613:
        /*0e2c*/ 	.word	index@(_ZN10layer_norm13ln_fwd_kernelINS_13Kernel_traitsI13__nv_bfloat16S2_S2_S2_fjLj3072ELj1ELj1ELj4ELj16ENS_18Kernel_traits_baseILj3072ES2_S2_S2_S2_fjLj128EEEEELb1ELb0ELb0ELb0EEEvNS_9FwdParamsE)
        /*0e30*/ 	.word	0x00000060


	//----- nvinfo : EIATTR_FRAME_SIZE
	.align		4
.L_614:
        /*0e34*/ 	.byte	0x04, 0x11
        /*0e36*/ 	.short	(.L_616 - .L_615)
	.align		4
.L_615:
        /*0e38*/ 	.word	index@(_ZN10layer_norm13ln_fwd_kernelINS_13Kernel_traitsI13__nv_bfloat16S2_S2_S2_fjLj3072ELj1ELj1ELj4ELj16ENS_18Kernel_traits_baseILj3072ES2_S2_S2_S2_fjLj128EEEEELb1ELb0ELb0ELb0EEEvNS_9FwdParamsE)
        /*0e3c*/ 	.word	0x00000008


	//----- nvinfo : EIATTR_REGCOUNT
	.align		4
.L_616:
        /*0e40*/ 	.byte	0x04, 0x2f
        /*0e42*/ 	.short	(.L_618 - .L_617)
	.align		4
.L_617:
        /*0e44*/ 	.word	index@(_ZN10layer_norm13ln_fwd_kernelINS_13Kernel_traitsI13__nv_bfloat16S2_S2_S2_fjLj3072ELj1ELj1ELj4ELj16ENS_18Kernel_traits_baseILj3072ES2_S2_S2_S2_fjLj128EEEEELb0ELb1ELb1ELb1EEEvNS_9FwdParamsE)
        /*0e48*/ 	.word	0x00000080


	//----- nvinfo : EIATTR_FRAME_SIZE
	.align		4
.L_618:
        /*0e4c*/ 	.byte	0x04, 0x11
        /*0e4e*/ 	.short	(.L_620 - .L_619)
	.align		4
.L_619:
        /*0e50*/ 	.word	index@(_ZN10layer_norm13ln_fwd_kernelINS_13Kernel_traitsI13__nv_bfloat16S2_S2_S2_fjLj3072ELj1ELj1ELj4ELj16ENS_18Kernel_traits_baseILj3072ES2_S2_S2_S2_fjLj128EEEEELb0ELb1ELb1ELb1EEEvNS_9FwdParamsE)
        /*0e54*/ 	.word	0x00000000


	//----- nvinfo : EIATTR_REGCOUNT
	.align		4
.L_620:
        /*0e58*/ 	.byte	0x04, 0x2f
        /*0e5a*/ 	.short	(.L_622 - .L_621)
	.align		4
.L_621:
        /*0e5c*/ 	.word	index@(_ZN10layer_norm13ln_fwd_kernelINS_13Kernel_traitsI13__nv_bfloat16S2_S2_S2_fjLj3072ELj1ELj1ELj4ELj16ENS_18Kernel_traits_baseILj3072ES2_S2_S2_S2_fjLj128EEEEELb0ELb1ELb1ELb0EEEvNS_9FwdParamsE)
        /*0e60*/ 	.word	0x0000007c


	//----- nvinfo : EIATTR_FRAME_SIZE
	.align		4
.L_622:
        /*0e64*/ 	.byte	0x04, 0x11
        /*0e66*/ 	.short	(.L_624 - .L_623)
	.align		4
.L_623:
        /*0e68*/ 	.word	index@(_ZN10layer_norm13ln_fwd_kernelINS_13Kernel_traitsI13__nv_bfloat16S2_S2_S2_fjLj3072ELj1ELj1ELj4ELj16ENS_18Kernel_traits_baseILj3072ES2_S2_S2_S2_fjLj128EEEEELb0ELb1ELb1ELb0EEEvNS_9FwdParamsE)
        /*0e6c*/ 	.word	0x00000000


	//----- nvinfo : EIATTR_REGCOUNT
	.align		4
.L_624:
        /*0e70*/ 	.byte	0x04, 0x2f
        /*0e72*/ 	.short	(.L_626 - .L_625)
	.align		4
.L_625:
        /*0e74*/ 	.word	index@(_ZN10layer_norm13ln_fwd_kernelINS_13Kernel_traitsI13__nv_bfloat16S2_S2_S2_fjLj3072ELj1ELj1ELj4ELj16ENS_18Kernel_traits_baseILj3072ES2_S2_S2_S2_fjLj128EEEEELb0ELb1ELb0ELb1EEEvNS_9FwdParamsE)
        /*0e78*/ 	.word	0x00000080


	//----- nvinfo : EIATTR_FRAME_SIZE
	.align		4
.L_626:
        /*0e7c*/ 	.byte	0x04, 0x11
        /*0e7e*/ 	.short	(.L_628 - .L_627)
	.align		4
.L_627:
        /*0e80*/ 	.word	index@(_ZN10layer_norm13ln_fwd_kernelINS_13Kernel_traitsI13__nv_bfloat16S2_S2_S2_fjLj3072ELj1ELj1ELj4ELj16ENS_18Kernel_traits_baseILj3072ES2_S2_S2_S2_fjLj128EEEEELb0ELb1ELb0ELb1EEEvNS_9FwdParamsE)
        /*0e84*/ 	.word	0x00000000


	//----- nvinfo : EIATTR_REGCOUNT
	.align		4
.L_628:
        /*0e88*/ 	.byte	0x04, 0x2f
        /*0e8a*/ 	.short	(.L_630 - .L_629)
	.align		4
.L_629:
        /*0e8c*/ 	.word	index@(_ZN10layer_norm13ln_fwd_kernelINS_13Kernel_traitsI13__nv_bfloat16S2_S2_S2_fjLj3072ELj1ELj1ELj4ELj16ENS_18Kernel_traits_baseILj3072ES2_S2_S2_S2_fjLj128EEEEELb0ELb1ELb0ELb0EEEvNS_9FwdParamsE)
        /*0e90*/ 	.word	0x0000007f


	//----- nvinfo : EIATTR_FRAME_SIZE
	.align		4
.L_630:
        /*0e94*/ 	.byte	0x04, 0x11
        /*0e96*/ 	.short	(.L_632 - .L_631)
	.align		4
.L_631:
        /*0e98*/ 	.word	index@(_ZN10layer_norm13ln_fwd_kernelINS_13Kernel_traitsI13__nv_bfloat16S2_S2_S2_fjLj3072ELj1ELj1ELj4ELj16ENS_18Kernel_traits_baseILj3072ES2_S2_S2_S2_fjLj128EEEEELb0ELb1ELb0ELb0EEEvNS_9FwdParamsE)
        /*0e9c*/ 	.word	0x00000000


	//----- nvinfo : EIATTR_REGCOUNT
	.align		4
.L_632:
        /*0ea0*/ 	.byte	0x04, 0x2f
        /*0ea2*/ 	.short	(.L_634 - .L_633)
	.align		4
.L_633:
        /*0ea4*/ 	.word	index@(_ZN10layer_norm13ln_fwd_kernelINS_13Kernel_traitsI13__nv_bfloat16S2_S2_S2_fjLj3072ELj1ELj1ELj4ELj16ENS_18Kernel_traits_baseILj3072ES2_S2_S2_S2_fjLj128EEEEELb0ELb0ELb1ELb1EEEvNS_9FwdParamsE)
        /*0ea8*/ 	.word	0x00000050


	//----- nvinfo : EIATTR_FRAME_SIZE
	.align		4
.L_634:
        /*0eac*/ 	.byte	0x04, 0x11
        /*0eae*/ 	.short	(.L_636 - .L_635)
	.align		4
.L_635:
        /*0eb0*/ 	.word	index@(_ZN10layer_norm13ln_fwd_kernelINS_13Kernel_traitsI13__nv_bfloat16S2_S2_S2_fjLj3072ELj1ELj1ELj4ELj16ENS_18Kernel_traits_baseILj3072ES2_S2_S2_S2_fjLj128EEEEELb0ELb0ELb1ELb1EEEvNS_9FwdParamsE)
        /*0eb4*/ 	.word	0x00000000


	//----- nvinfo : EIATTR_REGCOUNT
	.align		4
.L_636:
        /*0eb8*/ 	.byte	0x04, 0x2f
        /*0eba*/ 	.short	(.L_638 - .L_637)
	.align		4
.L_637:
        /*0ebc*/ 	.word	index@(_ZN10layer_norm13ln_fwd_kernelINS_13Kernel_traitsI13__nv_bfloat16S2_S2_S2_fjLj3072ELj1ELj1ELj4ELj16ENS_18Kernel_traits_baseILj3072ES2_S2_S2_S2_fjLj128EEEEELb0ELb0ELb1ELb0EEEvNS_9FwdParamsE)
        /*0ec0*/ 	.word	0x0000005b


	//----- nvinfo : EIATTR_FRAME_SIZE
	.align		4
.L_638:
        /*0ec4*/ 	.byte	0x04, 0x11
        /*0ec6*/ 	.short	(.L_640 - .L_639)
	.align		4
.L_639:
        /*0ec8*/ 	.word	index@(_ZN10layer_norm13ln_fwd_kernelINS_13Kernel_traitsI13__nv_bfloat16S2_S2_S2_fjLj3072ELj1ELj1ELj4ELj16ENS_18Kernel_traits_baseILj3072ES2_S2_S2_S2_fjLj128EEEEELb0ELb0ELb1ELb0EEEvNS_9FwdParamsE)
        /*0ecc*/ 	.word	0x00000000


	//----- nvinfo : EIATTR_REGCOUNT
	.align		4
.L_640:
        /*0ed0*/ 	.byte	0x04, 0x2f
        /*0ed2*/ 	.short	(.L_642 - .L_641)
	.align		4
.L_641:
        /*0ed4*/ 	.word	index@(_ZN10layer_norm13ln_fwd_kernelINS_13Kernel_traitsI13__nv_bfloat16S2_S2_S2_fjLj3072ELj1ELj1ELj4ELj16ENS_18Kernel_traits_baseILj3072ES2_S2_S2_S2_fjLj128EEEEELb0ELb0ELb0ELb1EEEvNS_9FwdParamsE)
        /*0ed8*/ 	.word	0x0000005f


	//----- nvinfo : EIATTR_FRAME_SIZE
	.align		4
.L_642:
        /*0edc*/ 	.byte	0x04, 0x11
        /*0ede*/ 	.short	(.L_644 - .L_643)
	.align		4
.L_643:
        /*0ee0*/ 	.word	index@(_ZN10layer_norm13ln_fwd_kernelINS_13Kernel_traitsI13__nv_bfloat16S2_S2_S2_fjLj3072ELj1ELj1ELj4ELj16ENS_18Kernel_traits_baseILj3072ES2_S2_S2_S2_fjLj128EEEEELb0ELb0ELb0ELb1EEEvNS_9FwdParamsE)
        /*0ee4*/ 	.word	0x00000000


	//----- nvinfo : EIATTR_REGCOUNT
	.align		4
.L_644:
        /*0ee8*/ 	.byte	0x04, 0x2f
        /*0eea*/ 	.short	(.L_646 - .L_645)
	.align		4
.L_645:
        /*0eec*/ 	.word	index@(_ZN10layer_norm13ln_fwd_kernelINS_13Kernel_traitsI13__nv_bfloat16S2_S2_S2_fjLj3072ELj1ELj1ELj4ELj16ENS_18Kernel_traits_baseILj3072ES2_S2_S2_S2_fjLj128EEEEELb0ELb0ELb0ELb0EEEvNS_9FwdParamsE)
        /*0ef0*/ 	.word	0x0000005e


	//----- nvinfo : EIATTR_FRAME_SIZE
	.align		4
.L_646:
        /*0ef4*/ 	.byte	0x04, 0x11
        /*0ef6*/ 	.short	(.L_648 - .L_647)
	.align		4
.L_647:
        /*0ef8*/ 	.word	index@(_ZN10layer_norm13ln_fwd_kernelINS_13Kernel_traitsI13__nv_bfloat16S2_S2_S2_fjLj3072ELj1ELj1ELj4ELj16ENS_18Kernel_traits_baseILj3072ES2_S2_S2_S2_fjLj128EEEEELb0ELb0ELb0ELb0EEEvNS_9FwdParamsE)
        /*0efc*/ 	.word	0x00000000


	//----- nvinfo : EIATTR_MIN_STACK_SIZE
	.align		4
.L_648:
        /*0f00*/ 	.byte	0x04, 0x12
        /*0f02*/ 	.short	(.L_650 - .L_649)
	.align		4
.L_649:
        /*0f04*/ 	.word	index@(_ZN10layer_norm13ln_fwd_kernelINS_13Kernel_traitsI13__nv_bfloat16S2_S2_S2_fjLj3072ELj1ELj1ELj4ELj16ENS_18Kernel_traits_baseILj3072ES2_S2_S2_S2_fjLj128EEEEELb0ELb0ELb0ELb0EEEvNS_9FwdParamsE)
        /*0f08*/ 	.word	0x00000000


	//----- nvinfo : EIATTR_MIN_STACK_SIZE
	.align		4
.L_650:
        /*0f0c*/ 	.byte	0x04, 0x12
        /*0f0e*/ 	.short	(.L_652 - .L_651)
	.align		4
.L_651:
        /*0f10*/ 	.word	index@(_ZN10layer_norm13ln_fwd_kernelINS_13Kernel_traitsI13__nv_bfloat16S2_S2_S2_fjLj3072ELj1ELj1ELj4ELj16ENS_18Kernel_traits_baseILj3072ES2_S2_S2_S2_fjLj128EEEEELb0ELb0ELb0ELb1EEEvNS_9FwdParamsE)
        /*0f14*/ 	.word	0x00000000


	//----- nvinfo : EIATTR_MIN_STACK_SIZE
	.align		4
.L_652:
        /*0f18*/ 	.byte	0x04, 0x12
        /*0f1a*/ 	.short	(.L_654 - .L_653)
	.align		4
.L_653:
        /*0f1c*/ 	.word	index@(_ZN10layer_norm13ln_fwd_kernelINS_13Kernel_traitsI13__nv_bfloat16S2_S2_S2_fjLj3072ELj1ELj1ELj4ELj16ENS_18Kernel_traits_baseILj3072ES2_S2_S2_S2_fjLj128EEEEELb0ELb0ELb1ELb0EEEvNS_9FwdParamsE)
        /*0f20*/ 	.word	0x00000000


	//----- nvinfo : EIATTR_MIN_STACK_SIZE
	.align		4
.L_654:
        /*0f24*/ 	.byte	0x04, 0x12
        /*0f26*/ 	.short	(.L_656 - .L_655)
	.align		4
.L_655:
        /*0f28*/ 	.word	index@(_ZN10layer_norm13ln_fwd_kernelINS_13Kernel_traitsI13__nv_bfloat16S2_S2_S2_fjLj3072ELj1ELj1ELj4ELj16ENS_18Kernel_traits_baseILj3072ES2_S2_S2_S2_fjLj128EEEEELb0ELb0ELb1ELb1EEEvNS_9FwdParamsE)
        /*0f2c*/ 	.word	0x00000000


	//----- nvinfo : EIATTR_MIN_STACK_SIZE
	.align		4
.L_656:
        /*0f30*/ 	.byte	0x04, 0x12
        /*0f32*/ 	.short	(.L_658 - .L_657)
	.align		4
.L_657:
        /*0f34*/ 	.word	index@(_ZN10layer_norm13ln_fwd_kernelINS_13Kernel_traitsI13__nv_bfloat16S2_S2_S2_fjLj3072ELj1ELj1ELj4ELj16ENS_18Kernel_traits_baseILj3072ES2_S2_S2_S2_fjLj128EEEEELb0ELb1ELb0ELb0EEEvNS_9FwdParamsE)
        /*0f38*/ 	.word	0x00000000


	//----- nvinfo : EIATTR_MIN_STACK_SIZE
	.align		4
.L_658:
        /*0f3c*/ 	.byte	0x04, 0x12
        /*0f3e*/ 	.short	(.L_660 - .L_659)
	.align		4
.L_659:
        /*0f40*/ 	.word	index@(_ZN10layer_norm13ln_fwd_kernelINS_13Kernel_traitsI13__nv_bfloat16S2_S2_S2_fjLj3072ELj1ELj1ELj4ELj16ENS_18Kernel_traits_baseILj3072ES2_S2_S2_S2_fjLj128EEEEELb0ELb1ELb0ELb1EEEvNS_9FwdParamsE)
        /*0f44*/ 	.word	0x00000000


	//----- nvinfo : EIATTR_MIN_STACK_SIZE
	.align		4
.L_660:
        /*0f48*/ 	.byte	0x04, 0x12
        /*0f4a*/ 	.short	(.L_662 - .L_661)
	.align		4
.L_661:
        /*0f4c*/ 	.word	index@(_ZN10layer_norm13ln_fwd_kernelINS_13Kernel_traitsI13__nv_bfloat16S2_S2_S2_fjLj3072ELj1ELj1ELj4ELj16ENS_18Kernel_traits_baseILj3072ES2_S2_S2_S2_fjLj128EEEEELb0ELb1ELb1ELb0EEEvNS_9FwdParamsE)
        /*0f50*/ 	.word	0x00000000


	//----- nvinfo : EIATTR_MIN_STACK_SIZE
	.align		4
.L_662:
        /*0f54*/ 	.byte	0x04, 0x12
        /*0f56*/ 	.short	(.L_664 - .L_663)
	.align		4
.L_663:
        /*0f58*/ 	.word	index@(_ZN10layer_norm13ln_fwd_kernelINS_13Kernel_traitsI13__nv_bfloat16S2_S2_S2_fjLj3072ELj1ELj1ELj4ELj16ENS_18Kernel_traits_baseILj3072ES2_S2_S2_S2_fjLj128EEEEELb0ELb1ELb1ELb1EEEvNS_9FwdParamsE)
        /*0f5c*/ 	.word	0x00000000


	//----- nvinfo : EIATTR_MIN_STACK_SIZE
	.align		4
.L_664:
        /*0f60*/ 	.byte	0x04, 0x12
        /*0f62*/ 	.short	(.L_666 - .L_665)
	.align		4
.L_665:
        /*0f64*/ 	.word	index@(_ZN10layer_norm13ln_fwd_kernelINS_13Kernel_traitsI13__nv_bfloat16S2_S2_S2_fjLj3072ELj1ELj1ELj4ELj16ENS_18Kernel_traits_baseILj3072ES2_S2_S2_S2_fjLj128EEEEELb1ELb0ELb0ELb0EEEvNS_9FwdParamsE)
        /*0f68*/ 	.word	0x00000008


	//----- nvinfo : EIATTR_MIN_STACK_SIZE
	.align		4
.L_666:
        /*0f6c*/ 	.byte	0x04, 0x12
        /*0f6e*/ 	.short	(.L_668 - .L_667)
	.align		4
.L_667:
        /*0f70*/ 	.word	index@(_ZN10layer_norm13ln_fwd_kernelINS_13Kernel_traitsI13__nv_bfloat16S2_S2_S2_fjLj3072ELj1ELj1ELj4ELj16ENS_18Kernel_traits_baseILj3072ES2_S2_S2_S2_fjLj128EEEEELb1ELb0ELb0ELb1EEEvNS_9FwdParamsE)
        /*0f74*/ 	.word	0x00000000


	//----- nvinfo : EIATTR_MIN_STACK_SIZE
	.align		4
.L_668:
        /*0f78*/ 	.byte	0x04, 0x12
        /*0f7a*/ 	.short	(.L_670 - .L_669)
	.align		4
.L_669:
        /*0f7c*/ 	.word	index@(_ZN10layer_norm13ln_fwd_kernelINS_13Kernel_traitsI13__nv_bfloat16S2_S2_S2_fjLj3072ELj1ELj1ELj4ELj16ENS_18Kernel_traits_baseILj3072ES2_S2_S2_S2_fjLj128EEEEELb1ELb0ELb1ELb0EEEvNS_9FwdParamsE)
        /*0f80*/ 	.word	0x00000000


	//----- nvinfo : EIATTR_MIN_STACK_SIZE
	.align		4
.L_670:
        /*0f84*/ 	.byte	0x04, 0x12
        /*0f86*/ 	.short	(.L_672 - .L_671)
	.align		4
.L_671:
        /*0f88*/ 	.word	index@(_ZN10layer_norm13ln_fwd_kernelINS_13Kernel_traitsI13__nv_bfloat16S2_S2_S2_fjLj3072ELj1ELj1ELj4ELj16ENS_18Kernel_traits_baseILj3072ES2_S2_S2_S2_fjLj128EEEEELb1ELb0ELb1ELb1EEEvNS_9FwdParamsE)
        /*0f8c*/ 	.word	0x00000000


	//----- nvinfo : EIATTR_MIN_STACK_SIZE
	.align		4
.L_672:
        /*0f90*/ 	.byte	0x04, 0x12
        /*0f92*/ 	.short	(.L_674 - .L_673)
	.align		4
.L_673:
        /*0f94*/ 	.word	index@(_ZN10layer_norm13ln_fwd_kernelINS_13Kernel_traitsI13__nv_bfloat16S2_S2_S2_fjLj3072ELj1ELj1ELj4ELj16ENS_18Kernel_traits_baseILj3072ES2_S2_S2_S2_fjLj128EEEEELb1ELb1ELb0ELb0EEEvNS_9FwdParamsE)
        /*0f98*/ 	.word	0x00000000


	//----- nvinfo : EIATTR_MIN_STACK_SIZE
	.align		4
.L_674:
        /*0f9c*/ 	.byte	0x04, 0x12
        /*0f9e*/ 	.short	(.L_676 - .L_675)
	.align		4
.L_675:
        /*0fa0*/ 	.word	index@(_ZN10layer_norm13ln_fwd_kernelINS_13Kernel_traitsI13__nv_bfloat16S2_S2_S2_fjLj3072ELj1ELj1ELj4ELj16ENS_18Kernel_traits_baseILj3072ES2_S2_S2_S2_fjLj128EEEEELb1ELb1ELb0ELb1EEEvNS_9FwdParamsE)
        /*0fa4*/ 	.word	0x00000000


	//----- nvinfo : EIATTR_MIN_STACK_SIZE
	.align		4
.L_676:
        /*0fa8*/ 	.byte	0x04, 0x12
        /*0faa*/ 	.short	(.L_678 - .L_677)
	.align		4
.L_677:
        /*0fac*/ 	.word	index@(_ZN10layer_norm13ln_fwd_kernelINS_13Kernel_traitsI13__nv_bfloat16S2_S2_S2_fjLj3072ELj1ELj1ELj4ELj16ENS_18Kernel_traits_baseILj3072ES2_S2_S2_S2_fjLj128EEEEELb1ELb1ELb1ELb0EEEvNS_9FwdParamsE)
        /*0fb0*/ 	.word	0x00000000


	//----- nvinfo : EIATTR_MIN_STACK_SIZE
	.align		4
.L_678:
        /*0fb4*/ 	.byte	0x04, 0x12
        /*0fb6*/ 	.short	(.L_680 - .L_679)
	.align		4
.L_679:
        /*0fb8*/ 	.word	index@(_ZN10layer_norm13ln_fwd_kernelINS_13Kernel_traitsI13__nv_bfloat16S2_S2_S2_fjLj3072ELj1ELj1ELj4ELj16ENS_18Kernel_traits_baseILj3072ES2_S2_S2_S2_fjLj128EEEEELb1ELb1ELb1ELb1EEEvNS_9FwdParamsE)
        /*0fbc*/ 	.word	0x00000000


	//----- nvinfo : EIATTR_MIN_STACK_SIZE
	.align		4
.L_680:
        /*0fc0*/ 	.byte	0x04, 0x12
        /*0fc2*/ 	.short	(.L_682 - .L_681)
	.align		4
.L_681:
        /*0fc4*/ 	.word	index@(_ZN10layer_norm13ln_fwd_kernelINS_13Kernel_traitsI6__halfS2_S2_S2_fjLj3072ELj1ELj1ELj4ELj16ENS_18Kernel_traits_baseILj3072ES2_S2_S2_S2_fjLj128EEEEELb0ELb0ELb0ELb0EEEvNS_9FwdParamsE)
        /*0fc8*/ 	.word	0x00000000


	//----- nvinfo : EIATTR_MIN_STACK_SIZE
	.align		4
.L_682:
        /*0fcc*/ 	.byte	0x04, 0x12
        /*0fce*/ 	.short	(.L_684 - .L_683)
	.align		4
.L_683:
        /*0fd0*/ 	.word	index@(_ZN10layer_norm13ln_fwd_kernelINS_13Kernel_traitsI6__halfS2_S2_S2_fjLj3072ELj1ELj1ELj4ELj16ENS_18Kernel_traits_baseILj3072ES2_S2_S2_S2_fjLj128EEEEELb0ELb0ELb0ELb1EEEvNS_9FwdParamsE)
        /*0fd4*/ 	.word	0x00000000


	//----- nvinfo : EIATTR_MIN_STACK_SIZE
	.align		4
.L_684:
        /*0fd8*/ 	.byte	0x04, 0x12
        /*0fda*/ 	.short	(.L_686 - .L_685)
	.align		4
.L_685:
        /*0fdc*/ 	.word	index@(_ZN10layer_norm13ln_fwd_kernelINS_13Kernel_traitsI6__halfS2_S2_S2_fjLj3072ELj1ELj1ELj4ELj16ENS_18Kernel_traits_baseILj3072ES2_S2_S2_S2_fjLj128EEEEELb0ELb0ELb1ELb0EEEvNS_9FwdParamsE)
        /*0fe0*/ 	.word	0x00000000


	//----- nvinfo : EIATTR_MIN_STACK_SIZE
	.align		4
.L_686:
        /*0fe4*/ 	.byte	0x04, 0x12
        /*0fe6*/ 	.short	(.L_688 - .L_687)
	.align		4
.L_687:
        /*0fe8*/ 	.word	index@(_ZN10layer_norm13ln_fwd_kernelINS_13Kernel_traitsI6__halfS2_S2_S2_fjLj3072ELj1ELj1ELj4ELj16ENS_18Kernel_traits_baseILj3072ES2_S2_S2_S2_fjLj128EEEEELb0ELb0ELb1ELb1EEEvNS_9FwdParamsE)
        /*0fec*/ 	.word	0x00000000


	//----- nvinfo : EIATTR_MIN_STACK_SIZE
	.align		4
.L_688:
        /*0ff0*/ 	.byte	0x04, 0x12
        /*0ff2*/ 	.short	(.L_690 - .L_689)
	.align		4
.L_689:
        /*0ff4*/ 	.word	index@(_ZN10layer_norm13ln_fwd_kernelINS_13Kernel_traitsI6__halfS2_S2_S2_fjLj3072ELj1ELj1ELj4ELj16ENS_18Kernel_traits_baseILj3072ES2_S2_S2_S2_fjLj128EEEEELb0ELb1ELb0ELb0EEEvNS_9FwdParamsE)
        /*0ff8*/ 	.word	0x00000000


	//----- nvinfo : EIATTR_MIN_STACK_SIZE
	.align		4
.L_690:
        /*0ffc*/ 	.byte	0x04, 0x12
        /*0ffe*/ 	.short	(.L_692 - .L_691)
	.align		4
.L_691:
        /*1000*/ 	.word	index@(_ZN10layer_norm13ln_fwd_kernelINS_13Kernel_traitsI6__halfS2_S2_S2_fjLj3072ELj1ELj1ELj4ELj16ENS_18Kernel_traits_baseILj3072ES2_S2_S2_S2_fjLj128EEEEELb0ELb1ELb0ELb1EEEvNS_9FwdParamsE)
        /*1004*/ 	.word	0x00000000


	//----- nvinfo : EIATTR_MIN_STACK_SIZE
	.align		4
.L_692:
        /*1008*/ 	.byte	0x04, 0x12
        /*100a*/ 	.short	(.L_694 - .L_693)
	.align		4
.L_693:
        /*100c*/ 	.word	index@(_ZN10layer_norm13ln_fwd_kernelINS_13Kernel_traitsI6__halfS2_S2_S2_fjLj3072ELj1ELj1ELj4ELj16ENS_18Kernel_traits_baseILj3072ES2_S2_S2_S2_fjLj128EEEEELb0ELb1ELb1ELb0EEEvNS_9FwdParamsE)
        /*1010*/ 	.word	0x00000000


	//----- nvinfo : EIATTR_MIN_STACK_SIZE
	.align		4
.L_694:
        /*1014*/ 	.byte	0x04, 0x12
        /*1016*/ 	.short	(.L_696 - .L_695)
	.align		4
.L_695:
        /*1018*/ 	.word	index@(_ZN10layer_norm13ln_fwd_kernelINS_13Kernel_traitsI6__halfS2_S2_S2_fjLj3072ELj1ELj1ELj4ELj16ENS_18Kernel_traits_baseILj3072ES2_S2_S2_S2_fjLj128EEEEELb0ELb1ELb1ELb1EEEvNS_9FwdParamsE)
        /*101c*/ 	.word	0x00000000


	//----- nvinfo : EIATTR_MIN_STACK_SIZE
	.align		4
.L_696:
        /*1020*/ 	.byte	0x04, 0x12
        /*1022*/ 	.short	(.L_698 - .L_697)
	.align		4
.L_697:
        /*1024*/ 	.word	index@(_ZN10layer_norm13ln_fwd_kernelINS_13Kernel_traitsI6__halfS2_S2_S2_fjLj3072ELj1ELj1ELj4ELj16ENS_18Kernel_traits_baseILj3072ES2_S2_S2_S2_fjLj128EEEEELb1ELb0ELb0ELb0EEEvNS_9FwdParamsE)
        /*1028*/ 	.word	0x00000000


	//----- nvinfo : EIATTR_MIN_STACK_SIZE
	.align		4
.L_698:
        /*102c*/ 	.byte	0x04, 0x12
        /*102e*/ 	.short	(.L_700 - .L_699)
	.align		4
.L_699:
        /*1030*/ 	.word	index@(_ZN10layer_norm13ln_fwd_kernelINS_13Kernel_traitsI6__halfS2_S2_S2_fjLj3072ELj1ELj1ELj4ELj16ENS_18Kernel_traits_baseILj3072ES2_S2_S2_S2_fjLj128EEEEELb1ELb0ELb0ELb1EEEvNS_9FwdParamsE)
        /*1034*/ 	.word	0x00000000


	//----- nvinfo : EIATTR_MIN_STACK_SIZE
	.align		4
.L_700:
        /*1038*/ 	.byte	0x04, 0x12
        /*103a*/ 	.short	(.L_702 - .L_701)
	.align		4
.L_701:
        /*103c*/ 	.word	index@(_ZN10layer_norm13ln_fwd_kernelINS_13Kernel_traitsI6__halfS2_S2_S2_fjLj3072ELj1ELj1ELj4ELj16ENS_18Kernel_traits_baseILj3072ES2_S2_S2_S2_fjLj128EEEEELb1ELb0ELb1ELb0EEEvNS_9FwdParamsE)
        /*1040*/ 	.word	0x00000000


	//----- nvinfo : EIATTR_MIN_STACK_SIZE
	.align		4
.L_702:
        /*1044*/ 	.byte	0x04, 0x12
        /*1046*/ 	.short	(.L_704 - .L_703)
	.align		4
.L_703:
        /*1048*/ 	.word	index@(_ZN10layer_norm13ln_fwd_kernelINS_13Kernel_traitsI6__halfS2_S2_S2_fjLj3072ELj1ELj1ELj4ELj16ENS_18Kernel_traits_baseILj3072ES2_S2_S2_S2_fjLj128EEEEELb1ELb0ELb1ELb1EEEvNS_9FwdParamsE)
        /*104c*/ 	.word	0x00000000


	//----- nvinfo : EIATTR_MIN_STACK_SIZE
	.align		4
.L_704:
        /*1050*/ 	.byte	0x04, 0x12
        /*1052*/ 	.short	(.L_706 - .L_705)
	.align		4
.L_705:
        /*1054*/ 	.word	index@(_ZN10layer_norm13ln_fwd_kernelINS_13Kernel_traitsI6__halfS2_S2_S2_fjLj3072ELj1ELj1ELj4ELj16ENS_18Kernel_traits_baseILj3072ES2_S2_S2_S2_fjLj128EEEEELb1ELb1ELb0ELb0EEEvNS_9FwdParamsE)
        /*1058*/ 	.word	0x00000000


	//----- nvinfo : EIATTR_MIN_STACK_SIZE
	.align		4
.L_706:
        /*105c*/ 	.byte	0x04, 0x12
        /*105e*/ 	.short	(.L_708 - .L_707)
	.align		4
.L_707:
        /*1060*/ 	.word	index@(_ZN10layer_norm13ln_fwd_kernelINS_13Kernel_traitsI6__halfS2_S2_S2_fjLj3072ELj1ELj1ELj4ELj16ENS_18Kernel_traits_baseILj3072ES2_S2_S2_S2_fjLj128EEEEELb1ELb1ELb0ELb1EEEvNS_9FwdParamsE)
        /*1064*/ 	.word	0x00000000


	//----- nvinfo : EIATTR_MIN_STACK_SIZE
	.align		4
.L_708:
        /*1068*/ 	.byte	0x04, 0x12
        /*106a*/ 	.short	(.L_710 - .L_709)
	.align		4
.L_709:
        /*106c*/ 	.word	index@(_ZN10layer_norm13ln_fwd_kernelINS_13Kernel_traitsI6__halfS2_S2_S2_fjLj3072ELj1ELj1ELj4ELj16ENS_18Kernel_traits_baseILj3072ES2_S2_S2_S2_fjLj128EEEEELb1ELb1ELb1ELb0EEEvNS_9FwdParamsE)
        /*1070*/ 	.word	0x00000000


	//----- nvinfo : EIATTR_MIN_STACK_SIZE
	.align		4
.L_710:
        /*1074*/ 	.byte	0x04, 0x12
        /*1076*/ 	.short	(.L_712 - .L_711)
	.align		4
.L_711:
        /*1078*/ 	.word	index@(_ZN10layer_norm13ln_fwd_kernelINS_13Kernel_traitsI6__halfS2_S2_S2_fjLj3072ELj1ELj1ELj4ELj16ENS_18Kernel_traits_baseILj3072ES2_S2_S2_S2_fjLj128EEEEELb1ELb1ELb1ELb1EEEvNS_9FwdParamsE)
        /*107c*/ 	.word	0x00000000


	//----- nvinfo : EIATTR_MIN_STACK_SIZE
	.align		4
.L_712:
        /*1080*/ 	.byte	0x04, 0x12
        /*1082*/ 	.short	(.L_714 - .L_713)
	.align		4
.L_713:
        /*1084*/ 	.word	index@(_ZN10layer_norm13ln_fwd_kernelINS_13Kernel_traitsIf13__nv_bfloat16S2_S2_fjLj3072ELj1ELj1ELj4ELj16ENS_18Kernel_traits_baseILj3072EfS2_S2_S2_fjLj128EEEEELb0ELb0ELb0ELb0EEEvNS_9FwdParamsE)
        /*1088*/ 	.word	0x00000000


	//----- nvinfo : EIATTR_MIN_STACK_SIZE
	.align		4
.L_714:
        /*108c*/ 	.byte	0x04, 0x12
        /*108e*/ 	.short	(.L_716 - .L_715)
	.align		4
.L_715:
        /*1090*/ 	.word	index@(_ZN10layer_norm13ln_fwd_kernelINS_13Kernel_traitsIf13__nv_bfloat16S2_S2_fjLj3072ELj1ELj1ELj4ELj16ENS_18Kernel_traits_baseILj3072EfS2_S2_S2_fjLj128EEEEELb0ELb0ELb0ELb1EEEvNS_9FwdParamsE)
        /*1094*/ 	.word	0x00000000


	//----- nvinfo : EIATTR_MIN_STACK_SIZE
	.align		4
.L_716:
        /*1098*/ 	.byte	0x04, 0x12
        /*109a*/ 	.short	(.L_718 - .L_717)
	.align		4
.L_717:
        /*109c*/ 	.word	index@(_ZN10layer_norm13ln_fwd_kernelINS_13Kernel_traitsIf13__nv_bfloat16S2_S2_fjLj3072ELj1ELj1ELj4ELj16ENS_18Kernel_traits_baseILj3072EfS2_S2_S2_fjLj128EEEEELb0ELb0ELb1ELb0EEEvNS_9FwdParamsE)
        /*10a0*/ 	.word	0x00000000


	//----- nvinfo : EIATTR_MIN_STACK_SIZE
	.align		4
.L_718:
        /*10a4*/ 	.byte	0x04, 0x12
        /*10a6*/ 	.short	(.L_720 - .L_719)
	.align		4
.L_719:
        /*10a8*/ 	.word	index@(_ZN10layer_norm13ln_fwd_kernelINS_13Kernel_traitsIf13__nv_bfloat16S2_S2_fjLj3072ELj1ELj1ELj4ELj16ENS_18Kernel_traits_baseILj3072EfS2_S2_S2_fjLj128EEEEELb0ELb0ELb1ELb1EEEvNS_9FwdParamsE)
        /*10ac*/ 	.word	0x00000000


	//----- nvinfo : EIATTR_MIN_STACK_SIZE
	.align		4
.L_720:
        /*10b0*/ 	.byte	0x04, 0x12
        /*10b2*/ 	.short	(.L_722 - .L_721)
	.align		4
.L_721:
        /*10b4*/ 	.word	index@(_ZN10layer_norm13ln_fwd_kernelINS_13Kernel_traitsIf13__nv_bfloat16S2_S2_fjLj3072ELj1ELj1ELj4ELj16ENS_18Kernel_traits_baseILj3072EfS2_S2_S2_fjLj128EEEEELb0ELb1ELb0ELb0EEEvNS_9FwdParamsE)
        /*10b8*/ 	.word	0x00000000


	//----- nvinfo : EIATTR_MIN_STACK_SIZE
	.align		4
.L_722:
        /*10bc*/ 	.byte	0x04, 0x12
        /*10be*/ 	.short	(.L_724 - .L_723)
	.align		4
.L_723:
        /*10c0*/ 	.word	index@(_ZN10layer_norm13ln_fwd_kernelINS_13Kernel_traitsIf13__nv_bfloat16S2_S2_fjLj3072ELj1ELj1ELj4ELj16ENS_18Kernel_traits_baseILj3072EfS2_S2_S2_fjLj128EEEEELb0ELb1ELb0ELb1EEEvNS_9FwdParamsE)
        /*10c4*/ 	.word	0x00000000


	//----- nvinfo : EIATTR_MIN_STACK_SIZE
	.align		4
.L_724:
        /*10c8*/ 	.byte	0x04, 0x12
        /*10ca*/ 	.short	(.L_726 - .L_725)
	.align		4
.L_725:
        /*10cc*/ 	.word	index@(_ZN10layer_norm13ln_fwd_kernelINS_13Kernel_traitsIf13__nv_bfloat16S2_S2_fjLj3072ELj1ELj1ELj4ELj16ENS_18Kernel_traits_baseILj3072EfS2_S2_S2_fjLj128EEEEELb0ELb1ELb1ELb0EEEvNS_9FwdParamsE)
        /*10d0*/ 	.word	0x00000000


	//----- nvinfo : EIATTR_MIN_STACK_SIZE
	.align		4
.L_726:
        /*10d4*/ 	.byte	0x04, 0x12
        /*10d6*/ 	.short	(.L_728 - .L_727)
	.align		4
.L_727:
        /*10d8*/ 	.word	index@(_ZN10layer_norm13ln_fwd_kernelINS_13Kernel_traitsIf13__nv_bfloat16S2_S2_fjLj3072ELj1ELj1ELj4ELj16ENS_18Kernel_traits_baseILj3072EfS2_S2_S2_fjLj128EEEEELb0ELb1ELb1ELb1EEEvNS_9FwdParamsE)
        /*10dc*/ 	.word	0x00000000


	//----- nvinfo : EIATTR_MIN_STACK_SIZE
	.align		4
.L_728:
        /*10e0*/ 	.byte	0x04, 0x12
        /*10e2*/ 	.short	(.L_730 - .L_729)
	.align		4
.L_729:
        /*10e4*/ 	.word	index@(_ZN10layer_norm13ln_fwd_kernelINS_13Kernel_traitsIf13__nv_bfloat16S2_S2_fjLj3072ELj1ELj1ELj4ELj16ENS_18Kernel_traits_baseILj3072EfS2_S2_S2_fjLj128EEEEELb1ELb0ELb0ELb0EEEvNS_9FwdParamsE)
        /*10e8*/ 	.word	0x00000000


	//----- nvinfo : EIATTR_MIN_STACK_SIZE
	.align		4
.L_730:
        /*10ec*/ 	.byte	0x04, 0x12
        /*10ee*/ 	.short	(.L_732 - .L_731)
	.align		4
.L_731:
        /*10f0*/ 	.word	index@(_ZN10layer_norm13ln_fwd_kernelINS_13Kernel_traitsIf13__nv_bfloat16S2_S2_fjLj3072ELj1ELj1ELj4ELj16ENS_18Kernel_traits_baseILj3072EfS2_S2_S2_fjLj128EEEEELb1ELb0ELb0ELb1EEEvNS_9FwdParamsE)
        /*10f4*/ 	.word	0x00000000


	//----- nvinfo : EIATTR_MIN_STACK_SIZE
	.align		4
.L_732:
        /*10f8*/ 	.byte	0x04, 0x12
        /*10fa*/ 	.short	(.L_734 - .L_733)
	.align		4
.L_733:
        /*10fc*/ 	.word	index@(_ZN10layer_norm13ln_fwd_kernelINS_13Kernel_traitsIf13__nv_bfloat16S2_S2_fjLj3072ELj1ELj1ELj4ELj16ENS_18Kernel_traits_baseILj3072EfS2_S2_S2_fjLj128EEEEELb1ELb0ELb1ELb0EEEvNS_9FwdParamsE)
        /*1100*/ 	.word	0x00000000


	//----- nvinfo : EIATTR_MIN_STACK_SIZE
	.align		4
.L_734:
        /*1104*/ 	.byte	0x04, 0x12
        /*1106*/ 	.short	(.L_736 - .L_735)
	.align		4
.L_735:
        /*1108*/ 	.word	index@(_ZN10layer_norm13ln_fwd_kernelINS_13Kernel_traitsIf13__nv_bfloat16S2_S2_fjLj3072ELj1ELj1ELj4ELj16ENS_18Kernel_traits_baseILj3072EfS2_S2_S2_fjLj128EEEEELb1ELb0ELb1ELb1EEEvNS_9FwdParamsE)
        /*110c*/ 	.word	0x00000000


	//----- nvinfo : EIATTR_MIN_STACK_SIZE
	.align		4
.L_736:
        /*1110*/ 	.byte	0x04, 0x12
        /*1112*/ 	.short	(.L_738 - .L_737)
	.align		4
.L_737:
        /*1114*/ 	.word	index@(_ZN10layer_norm13ln_fwd_kernelINS_13Kernel_traitsIf13__nv_bfloat16S2_S2_fjLj3072ELj1ELj1ELj4ELj16ENS_18Kernel_traits_baseILj3072EfS2_S2_S2_fjLj128EEEEELb1ELb1ELb0ELb0EEEvNS_9FwdParamsE)
        /*1118*/ 	.word	0x00000000


	//----- nvinfo : EIATTR_MIN_STACK_SIZE
	.align		4
.L_738:
        /*111c*/ 	.byte	0x04, 0x12
        /*111e*/ 	.short	(.L_740 - .L_739)
	.align		4
.L_739:
        /*1120*/ 	.word	index@(_ZN10layer_norm13ln_fwd_kernelINS_13Kernel_traitsIf13__nv_bfloat16S2_S2_fjLj3072ELj1ELj1ELj4ELj16ENS_18Kernel_traits_baseILj3072EfS2_S2_S2_fjLj128EEEEELb1ELb1ELb0ELb1EEEvNS_9FwdParamsE)
        /*1124*/ 	.word	0x00000000


	//----- nvinfo : EIATTR_MIN_STACK_SIZE
	.align		4
.L_740:
        /*1128*/ 	.byte	0x04, 0x12
        /*112a*/ 	.short	(.L_742 - .L_741)
	.align		4
.L_741:
        /*112c*/ 	.word	index@(_ZN10layer_norm13ln_fwd_kernelINS_13Kernel_traitsIf13__nv_bfloat16S2_S2_fjLj3072ELj1ELj1ELj4ELj16ENS_18Kernel_traits_baseILj3072EfS2_S2_S2_fjLj128EEEEELb1ELb1ELb1ELb0EEEvNS_9FwdParamsE)
        /*1130*/ 	.word	0x00000000


	//----- nvinfo : EIATTR_MIN_STACK_SIZE
	.align		4
.L_742:
        /*1134*/ 	.byte	0x04, 0x12
        /*1136*/ 	.short	(.L_744 - .L_743)
	.align		4
.L_743:
        /*1138*/ 	.word	index@(_ZN10layer_norm13ln_fwd_kernelINS_13Kernel_traitsIf13__nv_bfloat16S2_S2_fjLj3072ELj1ELj1ELj4ELj16ENS_18Kernel_traits_baseILj3072EfS2_S2_S2_fjLj128EEEEELb1ELb1ELb1ELb1EEEvNS_9FwdParamsE)
        /*113c*/ 	.word	0x00000000


	//----- nvinfo : EIATTR_MIN_STACK_SIZE
	.align		4
.L_744:
        /*1140*/ 	.byte	0x04, 0x12
        /*1142*/ 	.short	(.L_746 - .L_745)
	.align		4
.L_745:
        /*1144*/ 	.word	index@(_ZN10layer_norm13ln_fwd_kernelINS_13Kernel_traitsI13__nv_bfloat16S2_fS2_fjLj3072ELj1ELj1ELj4ELj16ENS_18Kernel_traits_baseILj3072ES2_S2_fS2_fjLj128EEEEELb0ELb0ELb0ELb0EEEvNS_9FwdParamsE)
        /*1148*/ 	.word	0x00000000


	//----- nvinfo : EIATTR_MIN_STACK_SIZE
	.align		4
.L_746:
        /*114c*/ 	.byte	0x04, 0x12
        /*114e*/ 	.short	(.L_748 - .L_747)
	.align		4
.L_747:
        /*1150*/ 	.word	index@(_ZN10layer_norm13ln_fwd_kernelINS_13Kernel_traitsI13__nv_bfloat16S2_fS2_fjLj3072ELj1ELj1ELj4ELj16ENS_18Kernel_traits_baseILj3072ES2_S2_fS2_fjLj128EEEEELb0ELb0ELb0ELb1EEEvNS_9FwdParamsE)
        /*1154*/ 	.word	0x00000000


	//----- nvinfo : EIATTR_MIN_STACK_SIZE
	.align		4
.L_748:
        /*1158*/ 	.byte	0x04, 0x12
        /*115a*/ 	.short	(.L_750 - .L_749)
	.align		4
.L_749:
        /*115c*/ 	.word	index@(_ZN10layer_norm13ln_fwd_kernelINS_13Kernel_traitsI13__nv_bfloat16S2_fS2_fjLj3072ELj1ELj1ELj4ELj16ENS_18Kernel_traits_baseILj3072ES2_S2_fS2_fjLj128EEEEELb0ELb0ELb1ELb0EEEvNS_9FwdParamsE)
        /*1160*/ 	.word	0x00000000


	//----- nvinfo : EIATTR_MIN_STACK_SIZE
	.align		4
.L_750:
        /*1164*/ 	.byte	0x04, 0x12
        /*1166*/ 	.short	(.L_752 - .L_751)
	.align		4
.L_751:
        /*1168*/ 	.word	index@(_ZN10layer_norm13ln_fwd_kernelINS_13Kernel_traitsI13__nv_bfloat16S2_fS2_fjLj3072ELj1ELj1ELj4ELj16ENS_18Kernel_traits_baseILj3072ES2_S2_fS2_fjLj128EEEEELb0ELb0ELb1ELb1EEEvNS_9FwdParamsE)
        /*116c*/ 	.word	0x00000000


	//----- nvinfo : EIATTR_MIN_STACK_SIZE
	.align		4
.L_752:
        /*1170*/ 	.byte	0x04, 0x12
        /*1172*/ 	.short	(.L_754 - .L_753)
	.align		4
.L_753:
        /*1174*/ 	.word	index@(_ZN10layer_norm13ln_fwd_kernelINS_13Kernel_traitsI13__nv_bfloat16S2_fS2_fjLj3072ELj1ELj1ELj4ELj16ENS_18Kernel_traits_baseILj3072ES2_S2_fS2_fjLj128EEEEELb0ELb1ELb0ELb0EEEvNS_9FwdParamsE)
        /*1178*/ 	.word	0x00000000


	//----- nvinfo : EIATTR_MIN_STACK_SIZE
	.align		4
.L_754:
        /*117c*/ 	.byte	0x04, 0x12
        /*117e*/ 	.short	(.L_756 - .L_755)
	.align		4
.L_755:
        /*1180*/ 	.word	index@(_ZN10layer_norm13ln_fwd_kernelINS_13Kernel_traitsI13__nv_bfloat16S2_fS2_fjLj3072ELj1ELj1ELj4ELj16ENS_18Kernel_traits_baseILj3072ES2_S2_fS2_fjLj128EEEEELb0ELb1ELb0ELb1EEEvNS_9FwdParamsE)
        /*1184*/ 	.word	0x00000000


	//----- nvinfo : EIATTR_MIN_STACK_SIZE
	.align		4
.L_756:
        /*1188*/ 	.byte	0x04, 0x12
        /*118a*/ 	.short	(.L_758 - .L_757)
	.align		4
.L_757:
        /*118c*/ 	.word	index@(_ZN10layer_norm13ln_fwd_kernelINS_13Kernel_traitsI13__nv_bfloat16S2_fS2_fjLj3072ELj1ELj1ELj4ELj16ENS_18Kernel_traits_baseILj3072ES2_S2_fS2_fjLj128EEEEELb0ELb1ELb1ELb0EEEvNS_9FwdParamsE)
        /*1190*/ 	.word	0x00000000


	//----- nvinfo : EIATTR_MIN_STACK_SIZE
	.align		4
.L_758:
        /*1194*/ 	.byte	0x04, 0x12
        /*1196*/ 	.short	(.L_760 - .L_759)
	.align		4
.L_759:
        /*1198*/ 	.word	index@(_ZN10layer_norm13ln_fwd_kernelINS_13Kernel_traitsI13__nv_bfloat16S2_fS2_fjLj3072ELj1ELj1ELj4ELj16ENS_18Kernel_traits_baseILj3072ES2_S2_fS2_fjLj128EEEEELb0ELb1ELb1ELb1EEEvNS_9FwdParamsE)
        /*119c*/ 	.word	0x00000000


	//----- nvinfo : EIATTR_MIN_STACK_SIZE
	.align		4
.L_760:
        /*11a0*/ 	.byte	0x04, 0x12
        /*11a2*/ 	.short	(.L_762 - .L_761)
	.align		4
.L_761:
        /*11a4*/ 	.word	index@(_ZN10layer_norm13ln_fwd_kernelINS_13Kernel_traitsI13__nv_bfloat16S2_fS2_fjLj3072ELj1ELj1ELj4ELj16ENS_18Kernel_traits_baseILj3072ES2_S2_fS2_fjLj128EEEEELb1ELb0ELb0ELb0EEEvNS_9FwdParamsE)
        /*11a8*/ 	.word	0x00000000


	//----- nvinfo : EIATTR_MIN_STACK_SIZE
	.align		4
.L_762:
        /*11ac*/ 	.byte	0x04, 0x12
        /*11ae*/ 	.short	(.L_764 - .L_763)
	.align		4
.L_763:
        /*11b0*/ 	.word	index@(_ZN10layer_norm13ln_fwd_kernelINS_13Kernel_traitsI13__nv_bfloat16S2_fS2_fjLj3072ELj1ELj1ELj4ELj16ENS_18Kernel_traits_baseILj3072ES2_S2_fS2_fjLj128EEEEELb1ELb0ELb0ELb1EEEvNS_9FwdParamsE)
        /*11b4*/ 	.word	0x00000000


	//----- nvinfo : EIATTR_MIN_STACK_SIZE
	.align		4
.L_764:
        /*11b8*/ 	.byte	0x04, 0x12
        /*11ba*/ 	.short	(.L_766 - .L_765)
	.align		4
.L_765:
        /*11bc*/ 	.word	index@(_ZN10layer_norm13ln_fwd_kernelINS_13Kernel_traitsI13__nv_bfloat16S2_fS2_fjLj3072ELj1ELj1ELj4ELj16ENS_18Kernel_traits_baseILj3072ES2_S2_fS2_fjLj128EEEEELb1ELb0ELb1ELb0EEEvNS_9FwdParamsE)
        /*11c0*/ 	.word	0x00000000


	//----- nvinfo : EIATTR_MIN_STACK_SIZE
	.align		4
.L_766:
        /*11c4*/ 	.byte	0x04, 0x12
        /*11c6*/ 	.short	(.L_768 - .L_767)
	.align		4
.L_767:
        /*11c8*/ 	.word	index@(_ZN10layer_norm13ln_fwd_kernelINS_13Kernel_traitsI13__nv_bfloat16S2_fS2_fjLj3072ELj1ELj1ELj4ELj16ENS_18Kernel_traits_baseILj3072ES2_S2_fS2_fjLj128EEEEELb1ELb0ELb1ELb1EEEvNS_9FwdParamsE)
        /*11cc*/ 	.word	0x00000000


	//----- nvinfo : EIATTR_MIN_STACK_SIZE
	.align		4
.L_768:
        /*11d0*/ 	.byte	0x04, 0x12
        /*11d2*/ 	.short	(.L_770 - .L_769)
	.align		4
.L_769:
        /*11d4*/ 	.word	index@(_ZN10layer_norm13ln_fwd_kernelINS_13Kernel_traitsI13__nv_bfloat16S2_fS2_fjLj3072ELj1ELj1ELj4ELj16ENS_18Kernel_traits_baseILj3072ES2_S2_fS2_fjLj128EEEEELb1ELb1ELb0ELb0EEEvNS_9FwdParamsE)
        /*11d8*/ 	.word	0x00000000


	//----- nvinfo : EIATTR_MIN_STACK_SIZE
	.align		4
.L_770:
        /*11dc*/ 	.byte	0x04, 0x12
        /*11de*/ 	.short	(.L_772 - .L_771)
	.align		4
.L_771:
        /*11e0*/ 	.word	index@(_ZN10layer_norm13ln_fwd_kernelINS_13Kernel_traitsI13__nv_bfloat16S2_fS2_fjLj3072ELj1ELj1ELj4ELj16ENS_18Kernel_traits_baseILj3072ES2_S2_fS2_fjLj128EEEEELb1ELb1ELb0ELb1EEEvNS_9FwdParamsE)
        /*11e4*/ 	.word	0x00000000


	//----- nvinfo : EIATTR_MIN_STACK_SIZE
	.align		4
.L_772:
        /*11e8*/ 	.byte	0x04, 0x12
        /*11ea*/ 	.short	(.L_774 - .L_773)
	.align		4
.L_773:
        /*11ec*/ 	.word	index@(_ZN10layer_norm13ln_fwd_kernelINS_13Kernel_traitsI13__nv_bfloat16S2_fS2_fjLj3072ELj1ELj1ELj4ELj16ENS_18Kernel_traits_baseILj3072ES2_S2_fS2_fjLj128EEEEELb1ELb1ELb1ELb0EEEvNS_9FwdParamsE)
        /*11f0*/ 	.word	0x00000000


	//----- nvinfo : EIATTR_MIN_STACK_SIZE
	.align		4
.L_774:
        /*11f4*/ 	.byte	0x04, 0x12
        /*11f6*/ 	.short	(.L_776 - .L_775)
	.align		4
.L_775:
        /*11f8*/ 	.word	index@(_ZN10layer_norm13ln_fwd_kernelINS_13Kernel_traitsI13__nv_bfloat16S2_fS2_fjLj3072ELj1ELj1ELj4ELj16ENS_18Kernel_traits_baseILj3072ES2_S2_fS2_fjLj128EEEEELb1ELb1ELb1ELb1EEEvNS_9FwdParamsE)
        /*11fc*/ 	.word	0x00000000


	//----- nvinfo : EIATTR_MIN_STACK_SIZE
	.align		4
.L_776:
        /*1200*/ 	.byte	0x04, 0x12
        /*1202*/ 	.short	(.L_778 - .L_777)
	.align		4
.L_777:
        /*1204*/ 	.word	index@(_ZN10layer_norm13ln_fwd_kernelINS_13Kernel_traitsIf13__nv_bfloat16fS2_fjLj3072ELj1ELj1ELj4ELj16ENS_18Kernel_traits_baseILj3072EfS2_fS2_fjLj128EEEEELb0ELb0ELb0ELb0EEEvNS_9FwdParamsE)
        /*1208*/ 	.word	0x00000000


	//----- nvinfo : EIATTR_MIN_STACK_SIZE
	.align		4
.L_778:
        /*120c*/ 	.byte	0x04, 0x12
        /*120e*/ 	.short	(.L_780 - .L_779)
	.align		4
.L_779:
        /*1210*/ 	.word	index@(_ZN10layer_norm13ln_fwd_kernelINS_13Kernel_traitsIf13__nv_bfloat16fS2_fjLj3072ELj1ELj1ELj4ELj16ENS_18Kernel_traits_baseILj3072EfS2_fS2_fjLj128EEEEELb0ELb0ELb0ELb1EEEvNS_9FwdParamsE)
        /*1214*/ 	.word	0x00000000


	//----- nvinfo : EIATTR_MIN_STACK_SIZE
	.align		4
.L_780:
        /*1218*/ 	.byte	0x04, 0x12
        /*121a*/ 	.short	(.L_782 - .L_781)
	.align		4
.L_781:
        /*121c*/ 	.word	index@(_ZN10layer_norm13ln_fwd_kernelINS_13Kernel_traitsIf13__nv_bfloat16fS2_fjLj3072ELj1ELj1ELj4ELj16ENS_18Kernel_traits_baseILj3072EfS2_fS2_fjLj128EEEEELb0ELb0ELb1ELb0EEEvNS_9FwdParamsE)
        /*1220*/ 	.word	0x00000000


	//----- nvinfo : EIATTR_MIN_STACK_SIZE
	.align		4
.L_782:
        /*1224*/ 	.byte	0x04, 0x12
        /*1226*/ 	.short	(.L_784 - .L_783)
	.align		4
.L_783:
        /*1228*/ 	.word	index@(_ZN10layer_norm13ln_fwd_kernelINS_13Kernel_traitsIf13__nv_bfloat16fS2_fjLj3072ELj1ELj1ELj4ELj16ENS_18Kernel_traits_baseILj3072EfS2_fS2_fjLj128EEEEELb0ELb0ELb1ELb1EEEvNS_9FwdParamsE)
        /*122c*/ 	.word	0x00000000


	//----- nvinfo : EIATTR_MIN_STACK_SIZE
	.align		4
.L_784:
        /*1230*/ 	.byte	0x04, 0x12
        /*1232*/ 	.short	(.L_786 - .L_785)
	.align		4
.L_785:
        /*1234*/ 	.word	index@(_ZN10layer_norm13ln_fwd_kernelINS_13Kernel_traitsIf13__nv_bfloat16fS2_fjLj3072ELj1ELj1ELj4ELj16ENS_18Kernel_traits_baseILj3072EfS2_fS2_fjLj128EEEEELb0ELb1ELb0ELb0EEEvNS_9FwdParamsE)
        /*1238*/ 	.word	0x00000000


	//----- nvinfo : EIATTR_MIN_STACK_SIZE
	.align		4
.L_786:
        /*123c*/ 	.byte	0x04, 0x12
        /*123e*/ 	.short	(.L_788 - .L_787)
	.align		4
.L_787:
        /*1240*/ 	.word	index@(_ZN10layer_norm13ln_fwd_kernelINS_13Kernel_traitsIf13__nv_bfloat16fS2_fjLj3072ELj1ELj1ELj4ELj16ENS_18Kernel_traits_baseILj3072EfS2_fS2_fjLj128EEEEELb0ELb1ELb0ELb1EEEvNS_9FwdParamsE)
        /*1244*/ 	.word	0x00000000


	//----- nvinfo : EIATTR_MIN_STACK_SIZE
	.align		4
.L_788:
        /*1248*/ 	.byte	0x04, 0x12
        /*124a*/ 	.short	(.L_790 - .L_789)
	.align		4
.L_789:
        /*124c*/ 	.word	index@(_ZN10layer_norm13ln_fwd_kernelINS_13Kernel_traitsIf13__nv_bfloat16fS2_fjLj3072ELj1ELj1ELj4ELj16ENS_18Kernel_traits_baseILj3072EfS2_fS2_fjLj128EEEEELb0ELb1ELb1ELb0EEEvNS_9FwdParamsE)
        /*1250*/ 	.word	0x00000000


	//----- nvinfo : EIATTR_MIN_STACK_SIZE
	.align		4
.L_790:
        /*1254*/ 	.byte	0x04, 0x12
        /*1256*/ 	.short	(.L_792 - .L_791)
	.align		4
.L_791:
        /*1258*/ 	.word	index@(_ZN10layer_norm13ln_fwd_kernelINS_13Kernel_traitsIf13__nv_bfloat16fS2_fjLj3072ELj1ELj1ELj4ELj16ENS_18Kernel_traits_baseILj3072EfS2_fS2_fjLj128EEEEELb0ELb1ELb1ELb1EEEvNS_9FwdParamsE)
        /*125c*/ 	.word	0x00000000


	//----- nvinfo : EIATTR_MIN_STACK_SIZE
	.align		4
.L_792:
        /*1260*/ 	.byte	0x04, 0x12
        /*1262*/ 	.short	(.L_794 - .L_793)
	.align		4
.L_793:
        /*1264*/ 	.word	index@(_ZN10layer_norm13ln_fwd_kernelINS_13Kernel_traitsIf13__nv_bfloat16fS2_fjLj3072ELj1ELj1ELj4ELj16ENS_18Kernel_traits_baseILj3072EfS2_fS2_fjLj128EEEEELb1ELb0ELb0ELb0EEEvNS_9FwdParamsE)
        /*1268*/ 	.word	0x00000000


	//----- nvinfo : EIATTR_MIN_STACK_SIZE
	.align		4
.L_794:
        /*126c*/ 	.byte	0x04, 0x12
        /*126e*/ 	.short	(.L_796 - .L_795)
	.align		4
.L_795:
        /*1270*/ 	.word	index@(_ZN10layer_norm13ln_fwd_kernelINS_13Kernel_traitsIf13__nv_bfloat16fS2_fjLj3072ELj1ELj1ELj4ELj16ENS_18Kernel_traits_baseILj3072EfS2_fS2_fjLj128EEEEELb1ELb0ELb0ELb1EEEvNS_9FwdParamsE)
        /*1274*/ 	.word	0x00000000


	//----- nvinfo : EIATTR_MIN_STACK_SIZE
	.align		4
.L_796:
        /*1278*/ 	.byte	0x04, 0x12
        /*127a*/ 	.short	(.L_798 - .L_797)
	.align		4
.L_797:
        /*127c*/ 	.word	index@(_ZN10layer_norm13ln_fwd_kernelINS_13Kernel_traitsIf13__nv_bfloat16fS2_fjLj3072ELj1ELj1ELj4ELj16ENS_18Kernel_traits_baseILj3072EfS2_fS2_fjLj128EEEEELb1ELb0ELb1ELb0EEEvNS_9FwdParamsE)
        /*1280*/ 	.word	0x00000000


	//----- nvinfo : EIATTR_MIN_STACK_SIZE
	.align		4
.L_798:
        /*1284*/ 	.byte	0x04, 0x12
        /*1286*/ 	.short	(.L_800 - .L_799)
	.align		4
.L_799:
        /*1288*/ 	.word	index@(_ZN10layer_norm13ln_fwd_kernelINS_13Kernel_traitsIf13__nv_bfloat16fS2_fjLj3072ELj1ELj1ELj4ELj16ENS_18Kernel_traits_baseILj3072EfS2_fS2_fjLj128EEEEELb1ELb0ELb1ELb1EEEvNS_9FwdParamsE)
        /*128c*/ 	.word	0x00000000


	//----- nvinfo : EIATTR_MIN_STACK_SIZE
	.align		4
.L_800:
        /*1290*/ 	.byte	0x04, 0x12
        /*1292*/ 	.short	(.L_802 - .L_801)
	.align		4
.L_801:
        /*1294*/ 	.word	index@(_ZN10layer_norm13ln_fwd_kernelINS_13Kernel_traitsIf13__nv_bfloat16fS2_fjLj3072ELj1ELj1ELj4ELj16ENS_18Kernel_traits_baseILj3072EfS2_fS2_fjLj128EEEEELb1ELb1ELb0ELb0EEEvNS_9FwdParamsE)
        /*1298*/ 	.word	0x00000000


	//----- nvinfo : EIATTR_MIN_STACK_SIZE
	.align		4
.L_802:
        /*129c*/ 	.byte	0x04, 0x12
        /*129e*/ 	.short	(.L_804 - .L_803)
	.align		4
.L_803:
        /*12a0*/ 	.word	index@(_ZN10layer_norm13ln_fwd_kernelINS_13Kernel_traitsIf13__nv_bfloat16fS2_fjLj3072ELj1ELj1ELj4ELj16ENS_18Kernel_traits_baseILj3072EfS2_fS2_fjLj128EEEEELb1ELb1ELb0ELb1EEEvNS_9FwdParamsE)
        /*12a4*/ 	.word	0x00000000


	//----- nvinfo : EIATTR_MIN_STACK_SIZE
	.align		4
.L_804:
        /*12a8*/ 	.byte	0x04, 0x12
        /*12aa*/ 	.short	(.L_806 - .L_805)
	.align		4
.L_805:
        /*12ac*/ 	.word	index@(_ZN10layer_norm13ln_fwd_kernelINS_13Kernel_traitsIf13__nv_bfloat16fS2_fjLj3072ELj1ELj1ELj4ELj16ENS_18Kernel_traits_baseILj3072EfS2_fS2_fjLj128EEEEELb1ELb1ELb1ELb0EEEvNS_9FwdParamsE)
        /*12b0*/ 	.word	0x00000000


	//----- nvinfo : EIATTR_MIN_STACK_SIZE
	.align		4
.L_806:
        /*12b4*/ 	.byte	0x04, 0x12
        /*12b6*/ 	.short	(.L_808 - .L_807)
	.align		4
.L_807:
        /*12b8*/ 	.word	index@(_ZN10layer_norm13ln_fwd_kernelINS_13Kernel_traitsIf13__nv_bfloat16fS2_fjLj3072ELj1ELj1ELj4ELj16ENS_18Kernel_traits_baseILj3072EfS2_fS2_fjLj128EEEEELb1ELb1ELb1ELb1EEEvNS_9FwdParamsE)
        /*12bc*/ 	.word	0x00000000


	//----- nvinfo : EIATTR_MIN_STACK_SIZE
	.align		4
.L_808:
        /*12c0*/ 	.byte	0x04, 0x12
        /*12c2*/ 	.short	(.L_810 - .L_809)
	.align		4
.L_809:
        /*12c4*/ 	.word	index@(_ZN10layer_norm13ln_fwd_kernelINS_13Kernel_traitsIf6__halfS2_S2_fjLj3072ELj1ELj1ELj4ELj16ENS_18Kernel_traits_baseILj3072EfS2_S2_S2_fjLj128EEEEELb0ELb0ELb0ELb0EEEvNS_9FwdParamsE)
        /*12c8*/ 	.word	0x00000000


	//----- nvinfo : EIATTR_MIN_STACK_SIZE
	.align		4
.L_810:
        /*12cc*/ 	.byte	0x04, 0x12
        /*12ce*/ 	.short	(.L_812 - .L_811)
	.align		4
.L_811:
        /*12d0*/ 	.word	index@(_ZN10layer_norm13ln_fwd_kernelINS_13Kernel_traitsIf6__halfS2_S2_fjLj3072ELj1ELj1ELj4ELj16ENS_18Kernel_traits_baseILj3072EfS2_S2_S2_fjLj128EEEEELb0ELb0ELb0ELb1EEEvNS_9FwdParamsE)
        /*12d4*/ 	.word	0x00000000


	//----- nvinfo : EIATTR_MIN_STACK_SIZE
	.align		4
.L_812:
        /*12d8*/ 	.byte	0x04, 0x12
        /*12da*/ 	.short	(.L_814 - .L_813)
	.align		4
.L_813:
        /*12dc*/ 	.word	index@(_ZN10layer_norm13ln_fwd_kernelINS_13Kernel_traitsIf6__halfS2_S2_fjLj3072ELj1ELj1ELj4ELj16ENS_18Kernel_traits_baseILj3072EfS2_S2_S2_fjLj128EEEEELb0ELb0ELb1ELb0EEEvNS_9FwdParamsE)
        /*12e0*/ 	.word	0x00000000


	//----- nvinfo : EIATTR_MIN_STACK_SIZE
	.align		4
.L_814:
        /*12e4*/ 	.byte	0x04, 0x12
        /*12e6*/ 	.short	(.L_816 - .L_815)
	.align		4
.L_815:
        /*12e8*/ 	.word	index@(_ZN10layer_norm13ln_fwd_kernelINS_13Kernel_traitsIf6__halfS2_S2_fjLj3072ELj1ELj1ELj4ELj16ENS_18Kernel_traits_baseILj3072EfS2_S2_S2_fjLj128EEEEELb0ELb0ELb1ELb1EEEvNS_9FwdParamsE)
        /*12ec*/ 	.word	0x00000000


	//----- nvinfo : EIATTR_MIN_STACK_SIZE
	.align		4
.L_816:
        /*12f0*/ 	.byte	0x04, 0x12
        /*12f2*/ 	.short	(.L_818 - .L_817)
	.align		4
.L_817:
        /*12f4*/ 	.word	index@(_ZN10layer_norm13ln_fwd_kernelINS_13Kernel_traitsIf6__halfS2_S2_fjLj3072ELj1ELj1ELj4ELj16ENS_18Kernel_traits_baseILj3072EfS2_S2_S2_fjLj128EEEEELb0ELb1ELb0ELb0EEEvNS_9FwdParamsE)
        /*12f8*/ 	.word	0x00000000


	//----- nvinfo : EIATTR_MIN_STACK_SIZE
	.align		4
.L_818:
        /*12fc*/ 	.byte	0x04, 0x12
        /*12fe*/ 	.short	(.L_820 - .L_819)
	.align		4
.L_819:
        /*1300*/ 	.word	index@(_ZN10layer_norm13ln_fwd_kernelINS_13Kernel_traitsIf6__halfS2_S2_fjLj3072ELj1ELj1ELj4ELj16ENS_18Kernel_traits_baseILj3072EfS2_S2_S2_fjLj128EEEEELb0ELb1ELb0ELb1EEEvNS_9FwdParamsE)
        /*1304*/ 	.word	0x00000000


	//----- nvinfo : EIATTR_MIN_STACK_SIZE
	.align		4
.L_820:
        /*1308*/ 	.byte	0x04, 0x12
        /*130a*/ 	.short	(.L_822 - .L_821)
	.align		4
.L_821:
        /*130c*/ 	.word	index@(_ZN10layer_norm13ln_fwd_kernelINS_13Kernel_traitsIf6__halfS2_S2_fjLj3072ELj1ELj1ELj4ELj16ENS_18Kernel_traits_baseILj3072EfS2_S2_S2_fjLj128EEEEELb0ELb1ELb1ELb0EEEvNS_9FwdParamsE)
        /*1310*/ 	.word	0x00000000


	//----- nvinfo : EIATTR_MIN_STACK_SIZE
	.align		4
.L_822:
        /*1314*/ 	.byte	0x04, 0x12
        /*1316*/ 	.short	(.L_824 - .L_823)
	.align		4
.L_823:
        /*1318*/ 	.word	index@(_ZN10layer_norm13ln_fwd_kernelINS_13Kernel_traitsIf6__halfS2_S2_fjLj3072ELj1ELj1ELj4ELj16ENS_18Kernel_traits_baseILj3072EfS2_S2_S2_fjLj128EEEEELb0ELb1ELb1ELb1EEEvNS_9FwdParamsE)
        /*131c*/ 	.word	0x00000000


	//----- nvinfo : EIATTR_MIN_STACK_SIZE
	.align		4
.L_824:
        /*1320*/ 	.byte	0x04, 0x12
        /*1322*/ 	.short	(.L_826 - .L_825)
	.align		4
.L_825:
        /*1324*/ 	.word	index@(_ZN10layer_norm13ln_fwd_kernelINS_13Kernel_traitsIf6__halfS2_S2_fjLj3072ELj1ELj1ELj4ELj16ENS_18Kernel_traits_baseILj3072EfS2_S2_S2_fjLj128EEEEELb1ELb0ELb0ELb0EEEvNS_9FwdParamsE)
        /*1328*/ 	.word	0x00000000


	//----- nvinfo : EIATTR_MIN_STACK_SIZE
	.align		4
.L_826:
        /*132c*/ 	.byte	0x04, 0x12
        /*132e*/ 	.short	(.L_828 - .L_827)
	.align		4
.L_827:
        /*1330*/ 	.word	index@(_ZN10layer_norm13ln_fwd_kernelINS_13Kernel_traitsIf6__halfS2_S2_fjLj3072ELj1ELj1ELj4ELj16ENS_18Kernel_traits_baseILj3072EfS2_S2_S2_fjLj128EEEEELb1ELb0ELb0ELb1EEEvNS_9FwdParamsE)
        /*1334*/ 	.word	0x00000000


	//----- nvinfo : EIATTR_MIN_STACK_SIZE
	.align		4
.L_828:
        /*1338*/ 	.byte	0x04, 0x12
        /*133a*/ 	.short	(.L_830 - .L_829)
	.align		4
.L_829:
        /*133c*/ 	.word	index@(_ZN10layer_norm13ln_fwd_kernelINS_13Kernel_traitsIf6__halfS2_S2_fjLj3072ELj1ELj1ELj4ELj16ENS_18Kernel_traits_baseILj3072EfS2_S2_S2_fjLj128EEEEELb1ELb0ELb1ELb0EEEvNS_9FwdParamsE)
        /*1340*/ 	.word	0x00000000


	//----- nvinfo : EIATTR_MIN_STACK_SIZE
	.align		4
.L_830:
        /*1344*/ 	.byte	0x04, 0x12
        /*1346*/ 	.short	(.L_832 - .L_831)
	.align		4
.L_831:
        /*1348*/ 	.word	index@(_ZN10layer_norm13ln_fwd_kernelINS_13Kernel_traitsIf6__halfS2_S2_fjLj3072ELj1ELj1ELj4ELj16ENS_18Kernel_traits_baseILj3072EfS2_S2_S2_fjLj128EEEEELb1ELb0ELb1ELb1EEEvNS_9FwdParamsE)
        /*134c*/ 	.word	0x00000000


	//----- nvinfo : EIATTR_MIN_STACK_SIZE
	.align		4
.L_832:
        /*1350*/ 	.byte	0x04, 0x12
        /*1352*/ 	.short	(.L_834 - .L_833)
	.align		4
.L_833:
        /*1354*/ 	.word	index@(_ZN10layer_norm13ln_fwd_kernelINS_13Kernel_traitsIf6__halfS2_S2_fjLj3072ELj1ELj1ELj4ELj16ENS_18Kernel_traits_baseILj3072EfS2_S2_S2_fjLj128EEEEELb1ELb1ELb0ELb0EEEvNS_9FwdParamsE)
        /*1358*/ 	.word	0x00000000


	//----- nvinfo : EIATTR_MIN_STACK_SIZE
	.align		4
.L_834:
        /*135c*/ 	.byte	0x04, 0x12
        /*135e*/ 	.short	(.L_836 - .L_835)
	.align		4
.L_835:
        /*1360*/ 	.word	index@(_ZN10layer_norm13ln_fwd_kernelINS_13Kernel_traitsIf6__halfS2_S2_fjLj3072ELj1ELj1ELj4ELj16ENS_18Kernel_traits_baseILj3072EfS2_S2_S2_fjLj128EEEEELb1ELb1ELb0ELb1EEEvNS_9FwdParamsE)
        /*1364*/ 	.word	0x00000000


	//----- nvinfo : EIATTR_MIN_STACK_SIZE
	.align		4
.L_836:
        /*1368*/ 	.byte	0x04, 0x12
        /*136a*/ 	.short	(.L_838 - .L_837)
	.align		4
.L_837:
        /*136c*/ 	.word	index@(_ZN10layer_norm13ln_fwd_kernelINS_13Kernel_traitsIf6__halfS2_S2_fjLj3072ELj1ELj1ELj4ELj16ENS_18Kernel_traits_baseILj3072EfS2_S2_S2_fjLj128EEEEELb1ELb1ELb1ELb0EEEvNS_9FwdParamsE)
        /*1370*/ 	.word	0x00000000


	//----- nvinfo : EIATTR_MIN_STACK_SIZE
	.align		4
.L_838:
        /*1374*/ 	.byte	0x04, 0x12
        /*1376*/ 	.short	(.L_840 - .L_839)
	.align		4
.L_839:
        /*1378*/ 	.word	index@(_ZN10layer_norm13ln_fwd_kernelINS_13Kernel_traitsIf6__halfS2_S2_fjLj3072ELj1ELj1ELj4ELj16ENS_18Kernel_traits_baseILj3072EfS2_S2_S2_fjLj128EEEEELb1ELb1ELb1ELb1EEEvNS_9FwdParamsE)
        /*137c*/ 	.word	0x00000000


	//----- nvinfo : EIATTR_MIN_STACK_SIZE
	.align		4
.L_840:
        /*1380*/ 	.byte	0x04, 0x12
        /*1382*/ 	.short	(.L_842 - .L_841)
	.align		4
.L_841:
        /*1384*/ 	.word	index@(_ZN10layer_norm13ln_fwd_kernelINS_13Kernel_traitsI6__halfS2_fS2_fjLj3072ELj1ELj1ELj4ELj16ENS_18Kernel_traits_baseILj3072ES2_S2_fS2_fjLj128EEEEELb0ELb0ELb0ELb0EEEvNS_9FwdParamsE)
        /*1388*/ 	.word	0x00000000


	//----- nvinfo : EIATTR_MIN_STACK_SIZE
	.align		4
.L_842:
        /*138c*/ 	.byte	0x04, 0x12
        /*138e*/ 	.short	(.L_844 - .L_843)
	.align		4
.L_843:
        /*1390*/ 	.word	index@(_ZN10layer_norm13ln_fwd_kernelINS_13Kernel_traitsI6__halfS2_fS2_fjLj3072ELj1ELj1ELj4ELj16ENS_18Kernel_traits_baseILj3072ES2_S2_fS2_fjLj128EEEEELb0ELb0ELb0ELb1EEEvNS_9FwdParamsE)
        /*1394*/ 	.word	0x00000000


	//----- nvinfo : EIATTR_MIN_STACK_SIZE
	.align		4
.L_844:
        /*1398*/ 	.byte	0x04, 0x12
        /*139a*/ 	.short	(.L_846 - .L_845)
	.align		4
.L_845:
        /*139c*/ 	.word	index@(_ZN10layer_norm13ln_fwd_kernelINS_13Kernel_traitsI6__halfS2_fS2_fjLj3072ELj1ELj1ELj4ELj16ENS_18Kernel_traits_baseILj3072ES2_S2_fS2_fjLj128EEEEELb0ELb0ELb1ELb0EEEvNS_9FwdParamsE)
        /*13a0*/ 	.word	0x00000000


	//----- nvinfo : EIATTR_MIN_STACK_SIZE
	.align		4
.L_846:
        /*13a4*/ 	.byte	0x04, 0x12
        /*13a6*/ 	.short	(.L_848 - .L_847)
	.align		4
.L_847:
        /*13a8*/ 	.word	index@(_ZN10layer_norm13ln_fwd_kernelINS_13Kernel_traitsI6__halfS2_fS2_fjLj3072ELj1ELj1ELj4ELj16ENS_18Kernel_traits_baseILj3072ES2_S2_fS2_fjLj128EEEEELb0ELb0ELb1ELb1EEEvNS_9FwdParamsE)
        /*13ac*/ 	.word	0x00000000


	//----- nvinfo : EIATTR_MIN_STACK_SIZE
	.align		4
.L_848:
        /*13b0*/ 	.byte	0x04, 0x12
        /*13b2*/ 	.short	(.L_850 - .L_849)
	.align		4
.L_849:
        /*13b4*/ 	.word	index@(_ZN10layer_norm13ln_fwd_kernelINS_13Kernel_traitsI6__halfS2_fS2_fjLj3072ELj1ELj1ELj4ELj16ENS_18Kernel_traits_baseILj3072ES2_S2_fS2_fjLj128EEEEELb0ELb1ELb0ELb0EEEvNS_9FwdParamsE)
        /*13b8*/ 	.word	0x00000000


	//----- nvinfo : EIATTR_MIN_STACK_SIZE
	.align		4
.L_850:
        /*13bc*/ 	.byte	0x04, 0x12
        /*13be*/ 	.short	(.L_852 - .L_851)
	.align		4
.L_851:
        /*13c0*/ 	.word	index@(_ZN10layer_norm13ln_fwd_kernelINS_13Kernel_traitsI6__halfS2_fS2_fjLj3072ELj1ELj1ELj4ELj16ENS_18Kernel_traits_baseILj3072ES2_S2_fS2_fjLj128EEEEELb0ELb1ELb0ELb1EEEvNS_9FwdParamsE)
        /*13c4*/ 	.word	0x00000000


	//----- nvinfo : EIATTR_MIN_STACK_SIZE
	.align		4
.L_852:
        /*13c8*/ 	.byte	0x04, 0x12
        /*13ca*/ 	.short	(.L_854 - .L_853)
	.align		4
.L_853:
        /*13cc*/ 	.word	index@(_ZN10layer_norm13ln_fwd_kernelINS_13Kernel_traitsI6__halfS2_fS2_fjLj3072ELj1ELj1ELj4ELj16ENS_18Kernel_traits_baseILj3072ES2_S2_fS2_fjLj128EEEEELb0ELb1ELb1ELb0EEEvNS_9FwdParamsE)
        /*13d0*/ 	.word	0x00000000


	//----- nvinfo : EIATTR_MIN_STACK_SIZE
	.align		4
.L_854:
        /*13d4*/ 	.byte	0x04, 0x12
        /*13d6*/ 	.short	(.L_856 - .L_855)
	.align		4
.L_855:
        /*13d8*/ 	.word	index@(_ZN10layer_norm13ln_fwd_kernelINS_13Kernel_traitsI6__halfS2_fS2_fjLj3072ELj1ELj1ELj4ELj16ENS_18Kernel_traits_baseILj3072ES2_S2_fS2_fjLj128EEEEELb0ELb1ELb1ELb1EEEvNS_9FwdParamsE)
        /*13dc*/ 	.word	0x00000000


	//----- nvinfo : EIATTR_MIN_STACK_SIZE
	.align		4
.L_856:
        /*13e0*/ 	.byte	0x04, 0x12
        /*13e2*/ 	.short	(.L_858 - .L_857)
	.align		4
.L_857:
        /*13e4*/ 	.word	index@(_ZN10layer_norm13ln_fwd_kernelINS_13Kernel_traitsI6__halfS2_fS2_fjLj3072ELj1ELj1ELj4ELj16ENS_18Kernel_traits_baseILj3072ES2_S2_fS2_fjLj128EEEEELb1ELb0ELb0ELb0EEEvNS_9FwdParamsE)
        /*13e8*/ 	.word	0x00000008


	//----- nvinfo : EIATTR_MIN_STACK_SIZE
	.align		4
.L_858:
        /*13ec*/ 	.byte	0x04, 0x12
        /*13ee*/ 	.short	(.L_860 - .L_859)
	.align		4
.L_859:
        /*13f0*/ 	.word	index@(_ZN10layer_norm13ln_fwd_kernelINS_13Kernel_traitsI6__halfS2_fS2_fjLj3072ELj1ELj1ELj4ELj16ENS_18Kernel_traits_baseILj3072ES2_S2_fS2_fjLj128EEEEELb1ELb0ELb0ELb1EEEvNS_9FwdParamsE)
        /*13f4*/ 	.word	0x00000000


	//----- nvinfo : EIATTR_MIN_STACK_SIZE
	.align		4
.L_860:
        /*13f8*/ 	.byte	0x04, 0x12
        /*13fa*/ 	.short	(.L_862 - .L_861)
	.align		4
.L_861:
        /*13fc*/ 	.word	index@(_ZN10layer_norm13ln_fwd_kernelINS_13Kernel_traitsI6__halfS2_fS2_fjLj3072ELj1ELj1ELj4ELj16ENS_18Kernel_traits_baseILj3072ES2_S2_fS2_fjLj128EEEEELb1ELb0ELb1ELb0EEEvNS_9FwdParamsE)
        /*1400*/ 	.word	0x00000000


	//----- nvinfo : EIATTR_MIN_STACK_SIZE
	.align		4
.L_862:
        /*1404*/ 	.byte	0x04, 0x12
        /*1406*/ 	.short	(.L_864 - .L_863)
	.align		4
.L_863:
        /*1408*/ 	.word	index@(_ZN10layer_norm13ln_fwd_kernelINS_13Kernel_traitsI6__halfS2_fS2_fjLj3072ELj1ELj1ELj4ELj16ENS_18Kernel_traits_baseILj3072ES2_S2_fS2_fjLj128EEEEELb1ELb0ELb1ELb1EEEvNS_9FwdParamsE)
        /*140c*/ 	.word	0x00000000


	//----- nvinfo : EIATTR_MIN_STACK_SIZE
	.align		4
.L_864:
        /*1410*/ 	.byte	0x04, 0x12
        /*1412*/ 	.short	(.L_866 - .L_865)
	.align		4
.L_865:
        /*1414*/ 	.word	index@(_ZN10layer_norm13ln_fwd_kernelINS_13Kernel_traitsI6__halfS2_fS2_fjLj3072ELj1ELj1ELj4ELj16ENS_18Kernel_traits_baseILj3072ES2_S2_fS2_fjLj128EEEEELb1ELb1ELb0ELb0EEEvNS_9FwdParamsE)
        /*1418*/ 	.word	0x00000000


	//----- nvinfo : EIATTR_MIN_STACK_SIZE
	.align		4
.L_866:
        /*141c*/ 	.byte	0x04, 0x12
        /*141e*/ 	.short	(.L_868 - .L_867)
	.align		4
.L_867:
        /*1420*/ 	.word	index@(_ZN10layer_norm13ln_fwd_kernelINS_13Kernel_traitsI6__halfS2_fS2_fjLj3072ELj1ELj1ELj4ELj16ENS_18Kernel_traits_baseILj3072ES2_S2_fS2_fjLj128EEEEELb1ELb1ELb0ELb1EEEvNS_9FwdParamsE)
        /*1424*/ 	.word	0x00000000


	//----- nvinfo : EIATTR_MIN_STACK_SIZE
	.align		4
.L_868:
        /*1428*/ 	.byte	0x04, 0x12
        /*142a*/ 	.short	(.L_870 - .L_869)
	.align		4
.L_869:
        /*142c*/ 	.word	index@(_ZN10layer_norm13ln_fwd_kernelINS_13Kernel_traitsI6__halfS2_fS2_fjLj3072ELj1ELj1ELj4ELj16ENS_18Kernel_traits_baseILj3072ES2_S2_fS2_fjLj128EEEEELb1ELb1ELb1ELb0EEEvNS_9FwdParamsE)
        /*1430*/ 	.word	0x00000000


	//----- nvinfo : EIATTR_MIN_STACK_SIZE
	.align		4
.L_870:
        /*1434*/ 	.byte	0x04, 0x12
        /*1436*/ 	.short	(.L_872 - .L_871)
	.align		4
.L_871:
        /*1438*/ 	.word	index@(_ZN10layer_norm13ln_fwd_kernelINS_13Kernel_traitsI6__halfS2_fS2_fjLj3072ELj1ELj1ELj4ELj16ENS_18Kernel_traits_baseILj3072ES2_S2_fS2_fjLj128EEEEELb1ELb1ELb1ELb1EEEvNS_9FwdParamsE)
        /*143c*/ 	.word	0x00000000


	//----- nvinfo : EIATTR_MIN_STACK_SIZE
	.align		4
.L_872:
        /*1440*/ 	.byte	0x04, 0x12
        /*1442*/ 	.short	(.L_874 - .L_873)
	.align		4
.L_873:
        /*1444*/ 	.word	index@(_ZN10layer_norm13ln_fwd_kernelINS_13Kernel_traitsIf6__halffS2_fjLj3072ELj1ELj1ELj4ELj16ENS_18Kernel_traits_baseILj3072EfS2_fS2_fjLj128EEEEELb0ELb0ELb0ELb0EEEvNS_9FwdParamsE)
        /*1448*/ 	.word	0x00000000


	//----- nvinfo : EIATTR_MIN_STACK_SIZE
	.align		4
.L_874:
        /*144c*/ 	.byte	0x04, 0x12
        /*144e*/ 	.short	(.L_876 - .L_875)
	.align		4
.L_875:
        /*1450*/ 	.word	index@(_ZN10layer_norm13ln_fwd_kernelINS_13Kernel_traitsIf6__halffS2_fjLj3072ELj1ELj1ELj4ELj16ENS_18Kernel_traits_baseILj3072EfS2_fS2_fjLj128EEEEELb0ELb0ELb0ELb1EEEvNS_9FwdParamsE)
        /*1454*/ 	.word	0x00000000


	//----- nvinfo : EIATTR_MIN_STACK_SIZE
	.align		4
.L_876:
        /*1458*/ 	.byte	0x04, 0x12
        /*145a*/ 	.short	(.L_878 - .L_877)
	.align		4
.L_877:
        /*145c*/ 	.word	index@(_ZN10layer_norm13ln_fwd_kernelINS_13Kernel_traitsIf6__halffS2_fjLj3072ELj1ELj1ELj4ELj16ENS_18Kernel_traits_baseILj3072EfS2_fS2_fjLj128EEEEELb0ELb0ELb1ELb0EEEvNS_9FwdParamsE)
        /*1460*/ 	.word	0x00000000


	//----- nvinfo : EIATTR_MIN_STACK_SIZE
	.align		4
.L_878:
        /*1464*/ 	.byte	0x04, 0x12
        /*1466*/ 	.short	(.L_880 - .L_879)
	.align		4
.L_879:
        /*1468*/ 	.word	index@(_ZN10layer_norm13ln_fwd_kernelINS_13Kernel_traitsIf6__halffS2_fjLj3072ELj1ELj1ELj4ELj16ENS_18Kernel_traits_baseILj3072EfS2_fS2_fjLj128EEEEELb0ELb0ELb1ELb1EEEvNS_9FwdParamsE)
        /*146c*/ 	.word	0x00000000


	//----- nvinfo : EIATTR_MIN_STACK_SIZE
	.align		4
.L_880:
        /*1470*/ 	.byte	0x04, 0x12
        /*1472*/ 	.short	(.L_882 - .L_881)
	.align		4
.L_881:
        /*1474*/ 	.word	index@(_ZN10layer_norm13ln_fwd_kernelINS_13Kernel_traitsIf6__halffS2_fjLj3072ELj1ELj1ELj4ELj16ENS_18Kernel_traits_baseILj3072EfS2_fS2_fjLj128EEEEELb0ELb1ELb0ELb0EEEvNS_9FwdParamsE)
        /*1478*/ 	.word	0x00000000


	//----- nvinfo : EIATTR_MIN_STACK_SIZE
	.align		4
.L_882:
        /*147c*/ 	.byte	0x04, 0x12
        /*147e*/ 	.short	(.L_884 - .L_883)
	.align		4
.L_883:
        /*1480*/ 	.word	index@(_ZN10layer_norm13ln_fwd_kernelINS_13Kernel_traitsIf6__halffS2_fjLj3072ELj1ELj1ELj4ELj16ENS_18Kernel_traits_baseILj3072EfS2_fS2_fjLj128EEEEELb0ELb1ELb0ELb1EEEvNS_9FwdParamsE)
        /*1484*/ 	.word	0x00000000


	//----- nvinfo : EIATTR_MIN_STACK_SIZE
	.align		4
.L_884:
        /*1488*/ 	.byte	0x04, 0x12
        /*148a*/ 	.short	(.L_886 - .L_885)
	.align		4
.L_885:
        /*148c*/ 	.word	index@(_ZN10layer_norm13ln_fwd_kernelINS_13Kernel_traitsIf6__halffS2_fjLj3072ELj1ELj1ELj4ELj16ENS_18Kernel_traits_baseILj3072EfS2_fS2_fjLj128EEEEELb0ELb1ELb1ELb0EEEvNS_9FwdParamsE)
        /*1490*/ 	.word	0x00000000


	//----- nvinfo : EIATTR_MIN_STACK_SIZE
	.align		4
.L_886:
        /*1494*/ 	.byte	0x04, 0x12
        /*1496*/ 	.short	(.L_888 - .L_887)
	.align		4
.L_887:
        /*1498*/ 	.word	index@(_ZN10layer_norm13ln_fwd_kernelINS_13Kernel_traitsIf6__halffS2_fjLj3072ELj1ELj1ELj4ELj16ENS_18Kernel_traits_baseILj3072EfS2_fS2_fjLj128EEEEELb0ELb1ELb1ELb1EEEvNS_9FwdParamsE)
        /*149c*/ 	.word	0x00000000


	//----- nvinfo : EIATTR_MIN_STACK_SIZE
	.align		4
.L_888:
        /*14a0*/ 	.byte	0x04, 0x12
        /*14a2*/ 	.short	(.L_890 - .L_889)
	.align		4
.L_889:
        /*14a4*/ 	.word	index@(_ZN10layer_norm13ln_fwd_kernelINS_13Kernel_traitsIf6__halffS2_fjLj3072ELj1ELj1ELj4ELj16ENS_18Kernel_traits_baseILj3072EfS2_fS2_fjLj128EEEEELb1ELb0ELb0ELb0EEEvNS_9FwdParamsE)
        /*14a8*/ 	.word	0x00000000


	//----- nvinfo : EIATTR_MIN_STACK_SIZE
	.align		4
.L_890:
        /*14ac*/ 	.byte	0x04, 0x12
        /*14ae*/ 	.short	(.L_892 - .L_891)
	.align		4
.L_891:
        /*14b0*/ 	.word	index@(_ZN10layer_norm13ln_fwd_kernelINS_13Kernel_traitsIf6__halffS2_fjLj3072ELj1ELj1ELj4ELj16ENS_18Kernel_traits_baseILj3072EfS2_fS2_fjLj128EEEEELb1ELb0ELb0ELb1EEEvNS_9FwdParamsE)
        /*14b4*/ 	.word	0x00000000


	//----- nvinfo : EIATTR_MIN_STACK_SIZE
	.align		4
.L_892:
        /*14b8*/ 	.byte	0x04, 0x12
        /*14ba*/ 	.short	(.L_894 - .L_893)
	.align		4
.L_893:
        /*14bc*/ 	.word	index@(_ZN10layer_norm13ln_fwd_kernelINS_13Kernel_traitsIf6__halffS2_fjLj3072ELj1ELj1ELj4ELj16ENS_18Kernel_traits_baseILj3072EfS2_fS2_fjLj128EEEEELb1ELb0ELb1ELb0EEEvNS_9FwdParamsE)
        /*14c0*/ 	.word	0x00000000


	//----- nvinfo : EIATTR_MIN_STACK_SIZE
	.align		4
.L_894:
        /*14c4*/ 	.byte	0x04, 0x12
        /*14c6*/ 	.short	(.L_896 - .L_895)
	.align		4
.L_895:
        /*14c8*/ 	.word	index@(_ZN10layer_norm13ln_fwd_kernelINS_13Kernel_traitsIf6__halffS2_fjLj3072ELj1ELj1ELj4ELj16ENS_18Kernel_traits_baseILj3072EfS2_fS2_fjLj128EEEEELb1ELb0ELb1ELb1EEEvNS_9FwdParamsE)
        /*14cc*/ 	.word	0x00000000


	//----- nvinfo : EIATTR_MIN_STACK_SIZE
	.align		4
.L_896:
        /*14d0*/ 	.byte	0x04, 0x12
        /*14d2*/ 	.short	(.L_898 - .L_897)
	.align		4
.L_897:
        /*14d4*/ 	.word	index@(_ZN10layer_norm13ln_fwd_kernelINS_13Kernel_traitsIf6__halffS2_fjLj3072ELj1ELj1ELj4ELj16ENS_18Kernel_traits_baseILj3072EfS2_fS2_fjLj128EEEEELb1ELb1ELb0ELb0EEEvNS_9FwdParamsE)
        /*14d8*/ 	.word	0x00000000


	//----- nvinfo : EIATTR_MIN_STACK_SIZE
	.align		4
.L_898:
        /*14dc*/ 	.byte	0x04, 0x12
        /*14de*/ 	.short	(.L_900 - .L_899)
	.align		4
.L_899:
        /*14e0*/ 	.word	index@(_ZN10layer_norm13ln_fwd_kernelINS_13Kernel_traitsIf6__halffS2_fjLj3072ELj1ELj1ELj4ELj16ENS_18Kernel_traits_baseILj3072EfS2_fS2_fjLj128EEEEELb1ELb1ELb0ELb1EEEvNS_9FwdParamsE)
        /*14e4*/ 	.word	0x00000000


	//----- nvinfo : EIATTR_MIN_STACK_SIZE
	.align		4
.L_900:
        /*14e8*/ 	.byte	0x04, 0x12
        /*14ea*/ 	.short	(.L_902 - .L_901)
	.align		4
.L_901:
        /*14ec*/ 	.word	index@(_ZN10layer_norm13ln_fwd_kernelINS_13Kernel_traitsIf6__halffS2_fjLj3072ELj1ELj1ELj4ELj16ENS_18Kernel_traits_baseILj3072EfS2_fS2_fjLj128EEEEELb1ELb1ELb1ELb0EEEvNS_9FwdParamsE)
        /*14f0*/ 	.word	0x00000000


	//----- nvinfo : EIATTR_MIN_STACK_SIZE
	.align		4
.L_902:
        /*14f4*/ 	.byte	0x04, 0x12
        /*14f6*/ 	.short	(.L_904 - .L_903)
	.align		4
.L_903:
        /*14f8*/ 	.word	index@(_ZN10layer_norm13ln_fwd_kernelINS_13Kernel_traitsIf6__halffS2_fjLj3072ELj1ELj1ELj4ELj16ENS_18Kernel_traits_baseILj3072EfS2_fS2_fjLj128EEEEELb1ELb1ELb1ELb1EEEvNS_9FwdParamsE)
        /*14fc*/ 	.word	0x00000000


	//----- nvinfo : EIATTR_MIN_STACK_SIZE
	.align		4
.L_904:
        /*1500*/ 	.byte	0x04, 0x12
        /*1502*/ 	.short	(.L_906 - .L_905)
	.align		4
.L_905:
        /*1504*/ 	.word	index@(_ZN10layer_norm13ln_fwd_kernelINS_13Kernel_traitsI6__halfffffjLj3072ELj1ELj1ELj4ELj16ENS_18Kernel_traits_baseILj3072ES2_ffffjLj128EEEEELb0ELb0ELb0ELb0EEEvNS_9FwdParamsE)
        /*1508*/ 	.word	0x00000000


	//----- nvinfo : EIATTR_MIN_STACK_SIZE
	.align		4
.L_906:
        /*150c*/ 	.byte	0x04, 0x12
        /*150e*/ 	.short	(.L_908 - .L_907)
	.align		4
.L_907:
        /*1510*/ 	.word	index@(_ZN10layer_norm13ln_fwd_kernelINS_13Kernel_traitsI6__halfffffjLj3072ELj1ELj1ELj4ELj16ENS_18Kernel_traits_baseILj3072ES2_ffffjLj128EEEEELb0ELb0ELb0ELb1EEEvNS_9FwdParamsE)
        /*1514*/ 	.word	0x00000000


	//----- nvinfo : EIATTR_MIN_STACK_SIZE
	.align		4
.L_908:
        /*1518*/ 	.byte	0x04, 0x12
        /*151a*/ 	.short	(.L_910 - .L_909)
	.align		4
.L_909:
        /*151c*/ 	.word	index@(_ZN10layer_norm13ln_fwd_kernelINS_13Kernel_traitsI6__halfffffjLj3072ELj1ELj1ELj4ELj16ENS_18Kernel_traits_baseILj3072ES2_ffffjLj128EEEEELb0ELb0ELb1ELb0EEEvNS_9FwdParamsE)
        /*1520*/ 	.word	0x00000000


	//----- nvinfo : EIATTR_MIN_STACK_SIZE
	.align		4
.L_910:
        /*1524*/ 	.byte	0x04, 0x12
        /*1526*/ 	.short	(.L_912 - .L_911)
	.align		4
.L_911:
        /*1528*/ 	.word	index@(_ZN10layer_norm13ln_fwd_kernelINS_13Kernel_traitsI6__halfffffjLj3072ELj1ELj1ELj4ELj16ENS_18Kernel_traits_baseILj3072ES2_ffffjLj128EEEEELb0ELb0ELb1ELb1EEEvNS_9FwdParamsE)
        /*152c*/ 	.word	0x00000000


	//----- nvinfo : EIATTR_MIN_STACK_SIZE
	.align		4
.L_912:
        /*1530*/ 	.byte	0x04, 0x12
        /*1532*/ 	.short	(.L_914 - .L_913)
	.align		4
.L_913:
        /*1534*/ 	.word	index@(_ZN10layer_norm13ln_fwd_kernelINS_13Kernel_traitsI6__halfffffjLj3072ELj1ELj1ELj4ELj16ENS_18Kernel_traits_baseILj3072ES2_ffffjLj128EEEEELb0ELb1ELb0ELb0EEEvNS_9FwdParamsE)
        /*1538*/ 	.word	0x00000000


	//----- nvinfo : EIATTR_MIN_STACK_SIZE
	.align		4
.L_914:
        /*153c*/ 	.byte	0x04, 0x12
        /*153e*/ 	.short	(.L_916 - .L_915)
	.align		4
.L_915:
        /*1540*/ 	.word	index@(_ZN10layer_norm13ln_fwd_kernelINS_13Kernel_traitsI6__halfffffjLj3072ELj1ELj1ELj4ELj16ENS_18Kernel_traits_baseILj3072ES2_ffffjLj128EEEEELb0ELb1ELb0ELb1EEEvNS_9FwdParamsE)
        /*1544*/ 	.word	0x00000000


	//----- nvinfo : EIATTR_MIN_STACK_SIZE
	.align		4
.L_916:
        /*1548*/ 	.byte	0x04, 0x12
        /*154a*/ 	.short	(.L_918 - .L_917)
	.align		4
.L_917:
        /*154c*/ 	.word	index@(_ZN10layer_norm13ln_fwd_kernelINS_13Kernel_traitsI6__halfffffjLj3072ELj1ELj1ELj4ELj16ENS_18Kernel_traits_baseILj3072ES2_ffffjLj128EEEEELb0ELb1ELb1ELb0EEEvNS_9FwdParamsE)
        /*1550*/ 	.word	0x00000000


	//----- nvinfo : EIATTR_MIN_STACK_SIZE
	.align		4
.L_918:
        /*1554*/ 	.byte	0x04, 0x12
        /*1556*/ 	.short	(.L_920 - .L_919)
	.align		4
.L_919:
        /*1558*/ 	.word	index@(_ZN10layer_norm13ln_fwd_kernelINS_13Kernel_traitsI6__halfffffjLj3072ELj1ELj1ELj4ELj16ENS_18Kernel_traits_baseILj3072ES2_ffffjLj128EEEEELb0ELb1ELb1ELb1EEEvNS_9FwdParamsE)
        /*155c*/ 	.word	0x00000000


	//----- nvinfo : EIATTR_MIN_STACK_SIZE
	.align		4
.L_920:
        /*1560*/ 	.byte	0x04, 0x12
        /*1562*/ 	.short	(.L_922 - .L_921)
	.align		4
.L_921:
        /*1564*/ 	.word	index@(_ZN10layer_norm13ln_fwd_kernelINS_13Kernel_traitsI6__halfffffjLj3072ELj1ELj1ELj4ELj16ENS_18Kernel_traits_baseILj3072ES2_ffffjLj128EEEEELb1ELb0ELb0ELb0EEEvNS_9FwdParamsE)
        /*1568*/ 	.word	0x00000000


	//----- nvinfo : EIATTR_MIN_STACK_SIZE
	.align		4
.L_922:
        /*156c*/ 	.byte	0x04, 0x12
        /*156e*/ 	.short	(.L_924 - .L_923)
	.align		4
.L_923:
        /*1570*/ 	.word	index@(_ZN10layer_norm13ln_fwd_kernelINS_13Kernel_traitsI6__halfffffjLj3072ELj1ELj1ELj4ELj16ENS_18Kernel_traits_baseILj3072ES2_ffffjLj128EEEEELb1ELb0ELb0ELb1EEEvNS_9FwdParamsE)
        /*1574*/ 	.word	0x00000000


	//----- nvinfo : EIATTR_MIN_STACK_SIZE
	.align		4
.L_924:
        /*1578*/ 	.byte	0x04, 0x12
        /*157a*/ 	.short	(.L_926 - .L_925)
	.align		4
.L_925:
        /*157c*/ 	.word	index@(_ZN10layer_norm13ln_fwd_kernelINS_13Kernel_traitsI6__halfffffjLj3072ELj1ELj1ELj4ELj16ENS_18Kernel_traits_baseILj3072ES2_ffffjLj128EEEEELb1ELb0ELb1ELb0EEEvNS_9FwdParamsE)
        /*1580*/ 	.word	0x00000000


	//----- nvinfo : EIATTR_MIN_STACK_SIZE
	.align		4
.L_926:
        /*1584*/ 	.byte	0x04, 0x12
        /*1586*/ 	.short	(.L_928 - .L_927)
	.align		4
.L_927:
        /*1588*/ 	.word	index@(_ZN10layer_norm13ln_fwd_kernelINS_13Kernel_traitsI6__halfffffjLj3072ELj1ELj1ELj4ELj16ENS_18Kernel_traits_baseILj3072ES2_ffffjLj128EEEEELb1ELb0ELb1ELb1EEEvNS_9FwdParamsE)
        /*158c*/ 	.word	0x00000000


	//----- nvinfo : EIATTR_MIN_STACK_SIZE
	.align		4
.L_928:
        /*1590*/ 	.byte	0x04, 0x12
        /*1592*/ 	.short	(.L_930 - .L_929)
	.align		4
.L_929:
        /*1594*/ 	.word	index@(_ZN10layer_norm13ln_fwd_kernelINS_13Kernel_traitsI6__halfffffjLj3072ELj1ELj1ELj4ELj16ENS_18Kernel_traits_baseILj3072ES2_ffffjLj128EEEEELb1ELb1ELb0ELb0EEEvNS_9FwdParamsE)
        /*1598*/ 	.word	0x00000000


	//----- nvinfo : EIATTR_MIN_STACK_SIZE
	.align		4
.L_930:
        /*159c*/ 	.byte	0x04, 0x12
        /*159e*/ 	.short	(.L_932 - .L_931)
	.align		4
.L_931:
        /*15a0*/ 	.word	index@(_ZN10layer_norm13ln_fwd_kernelINS_13Kernel_traitsI6__halfffffjLj3072ELj1ELj1ELj4ELj16ENS_18Kernel_traits_baseILj3072ES2_ffffjLj128EEEEELb1ELb1ELb0ELb1EEEvNS_9FwdParamsE)
        /*15a4*/ 	.word	0x00000000


	//----- nvinfo : EIATTR_MIN_STACK_SIZE
	.align		4
.L_932:
        /*15a8*/ 	.byte	0x04, 0x12
        /*15aa*/ 	.short	(.L_934 - .L_933)
	.align		4
.L_933:
        /*15ac*/ 	.word	index@(_ZN10layer_norm13ln_fwd_kernelINS_13Kernel_traitsI6__halfffffjLj3072ELj1ELj1ELj4ELj16ENS_18Kernel_traits_baseILj3072ES2_ffffjLj128EEEEELb1ELb1ELb1ELb0EEEvNS_9FwdParamsE)
        /*15b0*/ 	.word	0x00000000


	//----- nvinfo : EIATTR_MIN_STACK_SIZE
	.align		4
.L_934:
        /*15b4*/ 	.byte	0x04, 0x12
        /*15b6*/ 	.short	(.L_936 - .L_935)
	.align		4
.L_935:
        /*15b8*/ 	.word	index@(_ZN10layer_norm13ln_fwd_kernelINS_13Kernel_traitsI6__halfffffjLj3072ELj1ELj1ELj4ELj16ENS_18Kernel_traits_baseILj3072ES2_ffffjLj128EEEEELb1ELb1ELb1ELb1EEEvNS_9FwdParamsE)
        /*15bc*/ 	.word	0x00000000


	//----- nvinfo : EIATTR_MIN_STACK_SIZE
	.align		4
.L_936:
        /*15c0*/ 	.byte	0x04, 0x12
        /*15c2*/ 	.short	(.L_938 - .L_937)
	.align		4
.L_937:
        /*15c4*/ 	.word	index@(_ZN10layer_norm13ln_fwd_kernelINS_13Kernel_traitsIfffffjLj3072ELj1ELj1ELj4ELj16ENS_18Kernel_traits_baseILj3072EfffffjLj128EEEEELb0ELb0ELb0ELb0EEEvNS_9FwdParamsE)
        /*15c8*/ 	.word	0x00000000


	//----- nvinfo : EIATTR_MIN_STACK_SIZE
	.align		4
.L_938:
        /*15cc*/ 	.byte	0x04, 0x12
        /*15ce*/ 	.short	(.L_940 - .L_939)
	.align		4
.L_939:
        /*15d0*/ 	.word	index@(_ZN10layer_norm13ln_fwd_kernelINS_13Kernel_traitsIfffffjLj3072ELj1ELj1ELj4ELj16ENS_18Kernel_traits_baseILj3072EfffffjLj128EEEEELb0ELb0ELb0ELb1EEEvNS_9FwdParamsE)
        /*15d4*/ 	.word	0x00000000


	//----- nvinfo : EIATTR_MIN_STACK_SIZE
	.align		4
.L_940:
        /*15d8*/ 	.byte	0x04, 0x12
        /*15da*/ 	.short	(.L_942 - .L_941)
	.align		4
.L_941:
        /*15dc*/ 	.word	index@(_ZN10layer_norm13ln_fwd_kernelINS_13Kernel_traitsIfffffjLj3072ELj1ELj1ELj4ELj16ENS_18Kernel_traits_baseILj3072EfffffjLj128EEEEELb0ELb0ELb1ELb0EEEvNS_9FwdParamsE)
        /*15e0*/ 	.word	0x00000000


	//----- nvinfo : EIATTR_MIN_STACK_SIZE
	.align		4
.L_942:
        /*15e4*/ 	.byte	0x04, 0x12
        /*15e6*/ 	.short	(.L_944 - .L_943)
	.align		4
.L_943:
        /*15e8*/ 	.word	index@(_ZN10layer_norm13ln_fwd_kernelINS_13Kernel_traitsIfffffjLj3072ELj1ELj1ELj4ELj16ENS_18Kernel_traits_baseILj3072EfffffjLj128EEEEELb0ELb0ELb1ELb1EEEvNS_9FwdParamsE)
        /*15ec*/ 	.word	0x00000000


	//----- nvinfo : EIATTR_MIN_STACK_SIZE
	.align		4
.L_944:
        /*15f0*/ 	.byte	0x04, 0x12
        /*15f2*/ 	.short	(.L_946 - .L_945)
	.align		4
.L_945:
        /*15f4*/ 	.word	index@(_ZN10layer_norm13ln_fwd_kernelINS_13Kernel_traitsIfffffjLj3072ELj1ELj1ELj4ELj16ENS_18Kernel_traits_baseILj3072EfffffjLj128EEEEELb0ELb1ELb0ELb0EEEvNS_9FwdParamsE)
        /*15f8*/ 	.word	0x00000000


	//----- nvinfo : EIATTR_MIN_STACK_SIZE
	.align		4
.L_946:
        /*15fc*/ 	.byte	0x04, 0x12
        /*15fe*/ 	.short	(.L_948 - .L_947)
	.align		4
.L_947:
        /*1600*/ 	.word	index@(_ZN10layer_norm13ln_fwd_kernelINS_13Kernel_traitsIfffffjLj3072ELj1ELj1ELj4ELj16ENS_18Kernel_traits_baseILj3072EfffffjLj128EEEEELb0ELb1ELb0ELb1EEEvNS_9FwdParamsE)
        /*1604*/ 	.word	0x00000000


	//----- nvinfo : EIATTR_MIN_STACK_SIZE
	.align		4
.L_948:
        /*1608*/ 	.byte	0x04, 0x12
        /*160a*/ 	.short	(.L_950 - .L_949)
	.align		4
.L_949:
        /*160c*/ 	.word	index@(_ZN10layer_norm13ln_fwd_kernelINS_13Kernel_traitsIfffffjLj3072ELj1ELj1ELj4ELj16ENS_18Kernel_traits_baseILj3072EfffffjLj128EEEEELb0ELb1ELb1ELb0EEEvNS_9FwdParamsE)
        /*1610*/ 	.word	0x00000000


	//----- nvinfo : EIATTR_MIN_STACK_SIZE
	.align		4
.L_950:
        /*1614*/ 	.byte	0x04, 0x12
        /*1616*/ 	.short	(.L_952 - .L_951)
	.align		4
.L_951:
        /*1618*/ 	.word	index@(_ZN10layer_norm13ln_fwd_kernelINS_13Kernel_traitsIfffffjLj3072ELj1ELj1ELj4ELj16ENS_18Kernel_traits_baseILj3072EfffffjLj128EEEEELb0ELb1ELb1ELb1EEEvNS_9FwdParamsE)
        /*161c*/ 	.word	0x00000000


	//----- nvinfo : EIATTR_MIN_STACK_SIZE
	.align		4
.L_952:
        /*1620*/ 	.byte	0x04, 0x12
        /*1622*/ 	.short	(.L_954 - .L_953)
	.align		4
.L_953:
        /*1624*/ 	.word	index@(_ZN10layer_norm13ln_fwd_kernelINS_13Kernel_traitsIfffffjLj3072ELj1ELj1ELj4ELj16ENS_18Kernel_traits_baseILj3072EfffffjLj128EEEEELb1ELb0ELb0ELb0EEEvNS_9FwdParamsE)
        /*1628*/ 	.word	0x00000000


	//----- nvinfo : EIATTR_MIN_STACK_SIZE
	.align		4
.L_954:
        /*162c*/ 	.byte	0x04, 0x12
        /*162e*/ 	.short	(.L_956 - .L_955)
	.align		4
.L_955:
        /*1630*/ 	.word	index@(_ZN10layer_norm13ln_fwd_kernelINS_13Kernel_traitsIfffffjLj3072ELj1ELj1ELj4ELj16ENS_18Kernel_traits_baseILj3072EfffffjLj128EEEEELb1ELb0ELb0ELb1EEEvNS_9FwdParamsE)
        /*1634*/ 	.word	0x00000000


	//----- nvinfo : EIATTR_MIN_STACK_SIZE
	.align		4
.L_956:
        /*1638*/ 	.byte	0x04, 0x12
        /*163a*/ 	.short	(.L_958 - .L_957)
	.align		4
.L_957:
        /*163c*/ 	.word	index@(_ZN10layer_norm13ln_fwd_kernelINS_13Kernel_traitsIfffffjLj3072ELj1ELj1ELj4ELj16ENS_18Kernel_traits_baseILj3072EfffffjLj128EEEEELb1ELb0ELb1ELb0EEEvNS_9FwdParamsE)
        /*1640*/ 	.word	0x00000000


	//----- nvinfo : EIATTR_MIN_STACK_SIZE
	.align		4
.L_958:
        /*1644*/ 	.byte	0x04, 0x12
        /*1646*/ 	.short	(.L_960 - .L_959)
	.align		4
.L_959:
        /*1648*/ 	.word	index@(_ZN10layer_norm13ln_fwd_kernelINS_13Kernel_traitsIfffffjLj3072ELj1ELj1ELj4ELj16ENS_18Kernel_traits_baseILj3072EfffffjLj128EEEEELb1ELb0ELb1ELb1EEEvNS_9FwdParamsE)
        /*164c*/ 	.word	0x00000000


	//----- nvinfo : EIATTR_MIN_STACK_SIZE
	.align		4
.L_960:
        /*1650*/ 	.byte	0x04, 0x12
        /*1652*/ 	.short	(.L_962 - .L_961)
	.align		4
.L_961:
        /*1654*/ 	.word	index@(_ZN10layer_norm13ln_fwd_kernelINS_13Kernel_traitsIfffffjLj3072ELj1ELj1ELj4ELj16ENS_18Kernel_traits_baseILj3072EfffffjLj128EEEEELb1ELb1ELb0ELb0EEEvNS_9FwdParamsE)
        /*1658*/ 	.word	0x00000000


	//----- nvinfo : EIATTR_MIN_STACK_SIZE
	.align		4
.L_962:
        /*165c*/ 	.byte	0x04, 0x12
        /*165e*/ 	.short	(.L_964 - .L_963)
	.align		4
.L_963:
        /*1660*/ 	.word	index@(_ZN10layer_norm13ln_fwd_kernelINS_13Kernel_traitsIfffffjLj3072ELj1ELj1ELj4ELj16ENS_18Kernel_traits_baseILj3072EfffffjLj128EEEEELb1ELb1ELb0ELb1EEEvNS_9FwdParamsE)
        /*1664*/ 	.word	0x00000000


	//----- nvinfo : EIATTR_MIN_STACK_SIZE
	.align		4
.L_964:
        /*1668*/ 	.byte	0x04, 0x12
        /*166a*/ 	.short	(.L_966 - .L_965)
	.align		4
.L_965:
        /*166c*/ 	.word	index@(_ZN10layer_norm13ln_fwd_kernelINS_13Kernel_traitsIfffffjLj3072ELj1ELj1ELj4ELj16ENS_18Kernel_traits_baseILj3072EfffffjLj128EEEEELb1ELb1ELb1ELb0EEEvNS_9FwdParamsE)
        /*1670*/ 	.word	0x00000000


	//----- nvinfo : EIATTR_MIN_STACK_SIZE
	.align		4
.L_966:
        /*1674*/ 	.byte	0x04, 0x12
        /*1676*/ 	.short	(.L_968 - .L_967)
	.align		4
.L_967:
        /*1678*/ 	.word	index@(_ZN10layer_norm13ln_fwd_kernelINS_13Kernel_traitsIfffffjLj3072ELj1ELj1ELj4ELj16ENS_18Kernel_traits_baseILj3072EfffffjLj128EEEEELb1ELb1ELb1ELb1EEEvNS_9FwdParamsE)
        /*167c*/ 	.word	0x00000000
.L_968:


//--------------------- .nv.compat                --------------------------
	.section	.nv.compat,"",@"SHT_CUDA_COMPAT_INFO"
	.align	4
        /*0000*/ 	.byte	0x02, 0x09, 0x01, 0x00, 0x02, 0x02, 0x01, 0x00, 0x02, 0x05, 0x05, 0x00, 0x03, 0x07, 0x01, 0x01
        /*0010*/ 	.byte	0x02, 0x03, 0x00, 0x00, 0x02, 0x06, 0x01, 0x00, 0x04, 0x0b, 0x08, 0x00, 0x09, 0x00, 0x00, 0x00
        /*0020*/ 	.byte	0x00, 0x00, 0x00, 0x00


//--------------------- .nv.info._ZN10layer_norm13ln_fwd_kernelINS_13Kernel_traitsI13__nv_bfloat16S2_S2_S2_fjLj3072ELj1ELj1ELj4ELj16ENS_18Kernel_traits_baseILj3072ES2_S2_S2_S2_fjLj128EEEEELb0ELb0ELb0ELb0EEEvNS_9FwdParamsE --------------------------
	.section	.nv.info._ZN10layer_norm13ln_fwd_kernelINS_13Kernel_traitsI13__nv_bfloat16S2_S2_S2_fjLj3072ELj1ELj1ELj4ELj16ENS_18Kernel_traits_baseILj3072ES2_S2_S2_S2_fjLj128EEEEELb0ELb0ELb0ELb0EEEvNS_9FwdParamsE,"",@"SHT_CUDA_INFO"
	.sectionflags	@""
	.align	4


	//----- nvinfo : EIATTR_CUDA_API_VERSION
	.align		4
        /*0000*/ 	.byte	0x04, 0x37
        /*0002*/ 	.short	(.L_970 - .L_969)
.L_969:
        /*0004*/ 	.word	0x00000082


	//----- nvinfo : EIATTR_KPARAM_INFO
	.align		4
.L_970:
        /*0008*/ 	.byte	0x04, 0x17
        /*000a*/ 	.short	(.L_972 - .L_971)
.L_971:
        /*000c*/ 	.word	0x00000000
        /*0010*/ 	.short	0x0000
        /*0012*/ 	.short	0x0000
        /*0014*/ 	.byte	0x00, 0xf0, 0xa1, 0x03


	//----- nvinfo : EIATTR_SPARSE_MMA_MASK
	.align		4
.L_972:
        /*0018*/ 	.byte	0x03, 0x50
        /*001a*/ 	.short	0x0000


	//----- nvinfo : EIATTR_MAXREG_COUNT
	.align		4
        /*001c*/ 	.byte	0x03, 0x1b
        /*001e*/ 	.short	0x00ff


	//----- nvinfo : EIATTR_NUM_BARRIERS
	.align		4
        /*0020*/ 	.byte	0x02, 0x4c
        /*0022*/ 	.byte	0x01
	.zero		1


	//----- nvinfo : EIATTR_MERCURY_ISA_VERSION
	.align		4
        /*0024*/ 	.byte	0x03, 0x5f
        /*0026*/ 	.short	0x0101


	//----- nvinfo : EIATTR_COOP_GROUP_MASK_REGIDS
	.align		4
        /*0028*/ 	.byte	0x04, 0x29
        /*002a*/ 	.short	(.L_974 - .L_973)


	//   ....[0]....
.L_973:
        /*002c*/ 	.word	0xffffffff


	//   ....[1]....
        /*0030*/ 	.word	0xffffffff


	//   ....[2]....
        /*0034*/ 	.word	0xffffffff


	//   ....[3]....
        /*0038*/ 	.word	0xffffffff


	//   ....[4]....
        /*003c*/ 	.word	0xffffffff


	//   ....[5]....
        /*0040*/ 	.word	0xffffffff


	//   ....[6]....
        /*0044*/ 	.word	0xffffffff


	//   ....[7]....
        /*0048*/ 	.word	0xffffffff


	//   ....[8]....
        /*004c*/ 	.word	0xffffffff


	//   ....[9]....
        /*0050*/ 	.word	0xffffffff


	//   ....[10]....
        /*0054*/ 	.word	0xffffffff


	//   ....[11]....
        /*0058*/ 	.word	0xffffffff


	//   ....[12]....
        /*005c*/ 	.word	0xffffffff


	//   ....[13]....
        /*0060*/ 	.word	0xffffffff


	//   ....[14]....
        /*0064*/ 	.word	0xffffffff


	//   ....[15]....
        /*0068*/ 	.word	0xffffffff


	//   ....[16]....
        /*006c*/ 	.word	0xffffffff


	//   ....[17]....
        /*0070*/ 	.word	0xffffffff


	//----- nvinfo : EIATTR_COOP_GROUP_INSTR_OFFSETS
	.align		4
.L_974:
        /*0074*/ 	.byte	0x04, 0x28
        /*0076*/ 	.short	(.L_976 - .L_975)


	//   ....[0]....
.L_975:
        /*0078*/ 	.word	0x00001d80


	//   ....[1]....
        /*007c*/ 	.word	0x00001da0


	//   ....[2]....
        /*0080*/ 	.word	0x00001dc0


	//   ....[3]....
        /*0084*/ 	.word	0x00001de0


	//   ....[4]....
        /*0088*/ 	.word	0x00001e00


	//   ....[5]....
        /*008c*/ 	.word	0x00002140


	//   ....[6]....
        /*0090*/ 	.word	0x00002160


	//   ....[7]....
        /*0094*/ 	.word	0x00002180


	//   ....[8]....
        /*0098*/ 	.word	0x000021b0


	//   ....[9]....
        /*009c*/ 	.word	0x000021e0


	//   ....[10]....
        /*00a0*/ 	.word	0x00002360


	//   ....[11]....
        /*00a4*/ 	.word	0x000023a0


	//   ....[12]....
        /*00a8*/ 	.word	0x000023f0


	//   ....[13]....
        /*00ac*/ 	.word	0x00002430


	//   ....[14]....
        /*00b0*/ 	.word	0x000024a0


	//   ....[15]....
        /*00b4*/ 	.word	0x000024e0


	//   ....[16]....
        /*00b8*/ 	.word	0x000025a0


	//   ....[17]....
        /*00bc*/ 	.word	0x000025c0


	//----- nvinfo : EIATTR_VRC_CTA_INIT_COUNT
	.align		4
.L_976:
        /*00c0*/ 	.byte	0x02, 0x4a
	.zero		1
	.zero		1


	//----- nvinfo : EIATTR_EXIT_INSTR_OFFSETS
	.align		4
        /*00c4*/ 	.byte	0x04, 0x1c
        /*00c6*/ 	.short	(.L_978 - .L_977)


	//   ....[0]....
.L_977:
        /*00c8*/ 	.word	0x00000480


	//   ....[1]....
        /*00cc*/ 	.word	0x000030b0


	//----- nvinfo : EIATTR_MAX_THREADS
	.align		4
.L_978:
        /*00d0*/ 	.byte	0x04, 0x05
        /*00d2*/ 	.short	(.L_980 - .L_979)
.L_979:
        /*00d4*/ 	.word	0x00000080
        /*00d8*/ 	.word	0x00000001
        /*00dc*/ 	.word	0x00000001


	//----- nvinfo : EIATTR_CRS_STACK_SIZE
	.align		4
.L_980:
        /*00e0*/ 	.byte	0x04, 0x1e
        /*00e2*/ 	.short	(.L_982 - .L_981)
.L_981:
        /*00e4*/ 	.word	0x00000000


	//----- nvinfo : EIATTR_CBANK_PARAM_SIZE
	.align		4
.L_982:
        /*00e8*/ 	.byte	0x03, 0x19
        /*00ea*/ 	.short	0x00e8


	//----- nvinfo : EIATTR_PARAM_CBANK
	.align		4
        /*00ec*/ 	.byte	0x04, 0x0a
        /*00ee*/ 	.short	(.L_984 - .L_983)
	.align		4
.L_983:
        /*00f0*/ 	.word	index@(.nv.constant0._ZN10layer_norm13ln_fwd_kernelINS_13Kernel_traitsI13__nv_bfloat16S2_S2_S2_fjLj3072ELj1ELj1ELj4ELj16ENS_18Kernel_traits_baseILj3072ES2_S2_S2_S2_fjLj128EEEEELb0ELb0ELb0ELb0EEEvNS_9FwdParamsE)
        /*00f4*/ 	.short	0x0380
        /*00f6*/ 	.short	0x00e8


	//----- nvinfo : EIATTR_SW_WAR
	.align		4
.L_984:
        /*00f8*/ 	.byte	0x04, 0x36
        /*00fa*/ 	.short	(.L_986 - .L_985)
.L_985:
        /*00fc*/ 	.word	0x00000008
.L_986:


//--------------------- .nv.info._ZN10layer_norm13ln_fwd_kernelINS_13Kernel_traitsI13__nv_bfloat16S2_S2_S2_fjLj3072ELj1ELj1ELj4ELj16ENS_18Kernel_traits_baseILj3072ES2_S2_S2_S2_fjLj128EEEEELb0ELb0ELb0ELb1EEEvNS_9FwdParamsE --------------------------
	.section	.nv.info._ZN10layer_norm13ln_fwd_kernelINS_13Kernel_traitsI13__nv_bfloat16S2_S2_S2_fjLj3072ELj1ELj1ELj4ELj16ENS_18Kernel_traits_baseILj3072ES2_S2_S2_S2_fjLj128EEEEELb0ELb0ELb0ELb1EEEvNS_9FwdParamsE,"",@"SHT_CUDA_INFO"
	.sectionflags	@""
	.align	4


	//----- nvinfo : EIATTR_CUDA_API_VERSION
	.align		4
        /*0000*/ 	.byte	0x04, 0x37
        /*0002*/ 	.short	(.L_988 - .L_987)
.L_987:
        /*0004*/ 	.word	0x00000082


	//----- nvinfo : EIATTR_KPARAM_INFO
	.align		4
.L_988:
        /*0008*/ 	.byte	0x04, 0x17
        /*000a*/ 	.short	(.L_990 - .L_989)
.L_989:
        /*000c*/ 	.word	0x00000000
        /*0010*/ 	.short	0x0000
        /*0012*/ 	.short	0x0000
        /*0014*/ 	.byte	0x00, 0xf0, 0xa1, 0x03


	//----- nvinfo : EIATTR_SPARSE_MMA_MASK
	.align		4
.L_990:
        /*0018*/ 	.byte	0x03, 0x50
        /*001a*/ 	.short	0x0000


	//----- nvinfo : EIATTR_MAXREG_COUNT
	.align		4
        /*001c*/ 	.byte	0x03, 0x1b
        /*001e*/ 	.short	0x00ff


	//----- nvinfo : EIATTR_NUM_BARRIERS
	.align		4
        /*0020*/ 	.byte	0x02, 0x4c
        /*0022*/ 	.byte	0x01
	.zero		1


	//----- nvinfo : EIATTR_MERCURY_ISA_VERSION
	.align		4
        /*0024*/ 	.byte	0x03, 0x5f
        /*0026*/ 	.short	0x0101


	//----- nvinfo : EIATTR_COOP_GROUP_MASK_REGIDS
	.align		4
        /*0028*/ 	.byte	0x04, 0x29
        /*002a*/ 	.short	(.L_992 - .L_991)


	//   ....[0]....
.L_991:
        /*002c*/ 	.word	0xffffffff


	//   ....[1]....
        /*0030*/ 	.word	0xffffffff


	//   ....[2]....
        /*0034*/ 	.word	0xffffffff


	//   ....[3]....
        /*0038*/ 	.word	0xffffffff


	//   ....[4]....
        /*003c*/ 	.word	0xffffffff


	//   ....[5]....
        /*0040*/ 	.word	0xffffffff


	//   ....[6]....
        /*0044*/ 	.word	0xffffffff


	//   ....[7]....
        /*0048*/ 	.word	0xffffffff


	//   ....[8]....
        /*004c*/ 	.word	0xffffffff


	//   ....[9]....
        /*0050*/ 	.word	0xffffffff


	//   ....[10]....
        /*0054*/ 	.word	0xffffffff


	//   ....[11]....
        /*0058*/ 	.word	0xffffffff


	//   ....[12]....
        /*005c*/ 	.word	0xffffffff


	//   ....[13]....
        /*0060*/ 	.word	0xffffffff


	//   ....[14]....
        /*0064*/ 	.word	0xffffffff


	//   ....[15]....
        /*0068*/ 	.word	0xffffffff


	//   ....[16]....
        /*006c*/ 	.word	0xffffffff


	//   ....[17]....
        /*0070*/ 	.word	0xffffffff


	//----- nvinfo : EIATTR_COOP_GROUP_INSTR_OFFSETS
	.align		4
.L_992:
        /*0074*/ 	.byte	0x04, 0x28
        /*0076*/ 	.short	(.L_994 - .L_993)


	//   ....[0]....
.L_993:
        /*0078*/ 	.word	0x00001cc0


	//   ....[1]....
        /*007c*/ 	.word	0x00001ce0


	//   ....[2]....
        /*0080*/ 	.word	0x00001d00


	//   ....[3]....
        /*0084*/ 	.word	0x00001d20


	//   ....[4]....
        /*0088*/ 	.word	0x00001d40


	//   ....[5]....
        /*008c*/ 	.word	0x00002070


	//   ....[6]....
        /*0090*/ 	.word	0x00002090


	//   ....[7]....
        /*0094*/ 	.word	0x000020b0


	//   ....[8]....
        /*0098*/ 	.word	0x000020e0


	//   ....[9]....
        /*009c*/ 	.word	0x00002130


	//   ....[10]....
        /*00a0*/ 	.word	0x000022d0


	//   ....[11]....
        /*00a4*/ 	.word	0x00002310


	//   ....[12]....
        /*00a8*/ 	.word	0x00002390


	//   ....[13]....
        /*00ac*/ 	.word	0x000023e0


	//   ....[14]....
        /*00b0*/ 	.word	0x00002410


	//   ....[15]....
        /*00b4*/ 	.word	0x00002450


	//   ....[16]....
        /*00b8*/ 	.word	0x00002540


	//   ....[17]....
        /*00bc*/ 	.word	0x00002560


	//----- nvinfo : EIATTR_VRC_CTA_INIT_COUNT
	.align		4
.L_994:
        /*00c0*/ 	.byte	0x02, 0x4a
	.zero		1
	.zero		1


	//----- nvinfo : EIATTR_EXIT_INSTR_OFFSETS
	.align		4
        /*00c4*/ 	.byte	0x04, 0x1c
        /*00c6*/ 	.short	(.L_996 - .L_995)


	//   ....[0]....
.L_995:
        /*00c8*/ 	.word	0x000002d0


	//   ....[1]....
        /*00cc*/ 	.word	0x00002c30


	//----- nvinfo : EIATTR_MAX_THREADS
	.align		4
.L_996:
        /*00d0*/ 	.byte	0x04, 0x05
        /*00d2*/ 	.short	(.L_998 - .L_997)
.L_997:
        /*00d4*/ 	.word	0x00000080
        /*00d8*/ 	.word	0x00000001
        /*00dc*/ 	.word	0x00000001


	//----- nvinfo : EIATTR_CRS_STACK_SIZE
	.align		4
.L_998:
        /*00e0*/ 	.byte	0x04, 0x1e
        /*00e2*/ 	.short	(.L_1000 - .L_999)
.L_999:
        /*00e4*/ 	.word	0x00000000


	//----- nvinfo : EIATTR_CBANK_PARAM_SIZE
	.align		4
.L_1000:
        /*00e8*/ 	.byte	0x03, 0x19
        /*00ea*/ 	.short	0x00e8


	//----- nvinfo : EIATTR_PARAM_CBANK
	.align		4
        /*00ec*/ 	.byte	0x04, 0x0a
        /*00ee*/ 	.short	(.L_1002 - .L_1001)
	.align		4
.L_1001:
        /*00f0*/ 	.word	index@(.nv.constant0._ZN10layer_norm13ln_fwd_kernelINS_13Kernel_traitsI13__nv_bfloat16S2_S2_S2_fjLj3072ELj1ELj1ELj4ELj16ENS_18Kernel_traits_baseILj3072ES2_S2_S2_S2_fjLj128EEEEELb0ELb0ELb0ELb1EEEvNS_9FwdParamsE)
        /*00f4*/ 	.short	0x0380
        /*00f6*/ 	.short	0x00e8


	//----- nvinfo : EIATTR_SW_WAR
	.align		4
.L_1002:
        /*00f8*/ 	.byte	0x04, 0x36
        /*00fa*/ 	.short	(.L_1004 - .L_1003)
.L_1003:
        /*00fc*/ 	.word	0x00000008
.L_1004:


//--------------------- .nv.info._ZN10layer_norm13ln_fwd_kernelINS_13Kernel_traitsI13__nv_bfloat16S2_S2_S2_fjLj3072ELj1ELj1ELj4ELj16ENS_18Kernel_traits_baseILj3072ES2_S2_S2_S2_fjLj128EEEEELb0ELb0ELb1ELb0EEEvNS_9FwdParamsE --------------------------
	.section	.nv.info._ZN10layer_norm13ln_fwd_kernelINS_13Kernel_traitsI13__nv_bfloat16S2_S2_S2_fjLj3072ELj1ELj1ELj4ELj16ENS_18Kernel_traits_baseILj3072ES2_S2_S2_S2_fjLj128EEEEELb0ELb0ELb1ELb0EEEvNS_9FwdParamsE,"",@"SHT_CUDA_INFO"
	.sectionflags	@""
	.align	4


	//----- nvinfo : EIATTR_CUDA_API_VERSION
	.align		4
        /*0000*/ 	.byte	0x04, 0x37
        /*0002*/ 	.short	(.L_1006 - .L_1005)
.L_1005:
        /*0004*/ 	.word	0x00000082


	//----- nvinfo : EIATTR_KPARAM_INFO
	.align		4
.L_1006:
        /*0008*/ 	.byte	0x04, 0x17
        /*000a*/ 	.short	(.L_1008 - .L_1007)
.L_1007:
        /*000c*/ 	.word	0x00000000
        /*0010*/ 	.short	0x0000
        /*0012*/ 	.short	0x0000
        /*0014*/ 	.byte	0x00, 0xf0, 0xa1, 0x03


	//----- nvinfo : EIATTR_SPARSE_MMA_MASK
	.align		4
.L_1008:
        /*0018*/ 	.byte	0x03, 0x50
        /*001a*/ 	.short	0x0000


	//----- nvinfo : EIATTR_MAXREG_COUNT
	.align		4
        /*001c*/ 	.byte	0x03, 0x1b
        /*001e*/ 	.short	0x00ff


	//----- nvinfo : EIATTR_NUM_BARRIERS
	.align		4
        /*0020*/ 	.byte	0x02, 0x4c
        /*0022*/ 	.byte	0x01
	.zero		1


	//----- nvinfo : EIATTR_MERCURY_ISA_VERSION
	.align		4
        /*0024*/ 	.byte	0x03, 0x5f
        /*0026*/ 	.short	0x0101


	//----- nvinfo : EIATTR_COOP_GROUP_MASK_REGIDS
	.align		4
        /*0028*/ 	.byte	0x04, 0x29
        /*002a*/ 	.short	(.L_1010 - .L_1009)


	//   ....[0]....
.L_1009:
        /*002c*/ 	.word	0xffffffff


	//   ....[1]....
        /*0030*/ 	.word	0xffffffff


	//   ....[2]....
        /*0034*/ 	.word	0xffffffff


	//   ....[3]....
        /*0038*/ 	.word	0xffffffff


	//   ....[4]....
        /*003c*/ 	.word	0xffffffff


	//   ....[5]....
        /*0040*/ 	.word	0xffffffff


	//   ....[6]....
        /*0044*/ 	.word	0xffffffff


	//   ....[7]....
        /*0048*/ 	.word	0xffffffff


	//   ....[8]....
        /*004c*/ 	.word	0xffffffff


	//   ....[9]....
        /*0050*/ 	.word	0xffffffff


	//   ....[10]....
        /*0054*/ 	.word	0xffffffff


	//   ....[11]....
        /*0058*/ 	.word	0xffffffff


	//   ....[12]....
        /*005c*/ 	.word	0xffffffff


	//   ....[13]....
        /*0060*/ 	.word	0xffffffff


	//   ....[14]....
        /*0064*/ 	.word	0xffffffff


	//   ....[15]....
        /*0068*/ 	.word	0xffffffff


	//   ....[16]....
        /*006c*/ 	.word	0xffffffff


	//   ....[17]....
        /*0070*/ 	.word	0xffffffff


	//----- nvinfo : EIATTR_COOP_GROUP_INSTR_OFFSETS
	.align		4
.L_1010:
        /*0074*/ 	.byte	0x04, 0x28
        /*0076*/ 	.short	(.L_1012 - .L_1011)


	//   ....[0]....
.L_1011:
        /*0078*/ 	.word	0x00002050


	//   ....[1]....
        /*007c*/ 	.word	0x00002070


	//   ....[2]....
        /*0080*/ 	.word	0x00002090


	//   ....[3]....
        /*0084*/ 	.word	0x000020b0


	//   ....[4]....
        /*0088*/ 	.word	0x000020d0


	//   ....[5]....
        /*008c*/ 	.word	0x00002410


	//   ....[6]....
        /*0090*/ 	.word	0x00002430


	//   ....[7]....
        /*0094*/ 	.word	0x00002450


	//   ....[8]....
        /*0098*/ 	.word	0x00002480


	//   ....[9]....
        /*009c*/ 	.word	0x000024b0


	//   ....[10]....
        /*00a0*/ 	.word	0x00002630


	//   ....[11]....
        /*00a4*/ 	.word	0x00002670


	//   ....[12]....
        /*00a8*/ 	.word	0x00002690


	//   ....[13]....
        /*00ac*/ 	.word	0x000026d0


	//   ....[14]....
        /*00b0*/ 	.word	0x000027a0


	//   ....[15]....
        /*00b4*/ 	.word	0x000027c0


	//   ....[16]....
        /*00b8*/ 	.word	0x00002880


	//   ....[17]....
        /*00bc*/ 	.word	0x000028b0


	//----- nvinfo : EIATTR_VRC_CTA_INIT_COUNT
	.align		4
.L_1012:
        /*00c0*/ 	.byte	0x02, 0x4a
	.zero		1
	.zero		1


	//----- nvinfo : EIATTR_EXIT_INSTR_OFFSETS
	.align		4
        /*00c4*/ 	.byte	0x04, 0x1c
        /*00c6*/ 	.short	(.L_1014 - .L_1013)


	//   ....[0]....
.L_1013:
        /*00c8*/ 	.word	0x00000460


	//   ....[1]....
        /*00cc*/ 	.word	0x00003440


	//----- nvinfo : EIATTR_MAX_THREADS
	.align		4
.L_1014:
        /*00d0*/ 	.byte	0x04, 0x05
        /*00d2*/ 	.short	(.L_1016 - .L_1015)
.L_1015:
        /*00d4*/ 	.word	0x00000080
        /*00d8*/ 	.word	0x00000001
        /*00dc*/ 	.word	0x00000001


	//----- nvinfo : EIATTR_CRS_STACK_SIZE
	.align		4
.L_1016:
        /*00e0*/ 	.byte	0x04, 0x1e
        /*00e2*/ 	.short	(.L_1018 - .L_1017)
.L_1017:
        /*00e4*/ 	.word	0x00000000


	//----- nvinfo : EIATTR_CBANK_PARAM_SIZE
	.align		4
.L_1018:
        /*00e8*/ 	.byte	0x03, 0x19
        /*00ea*/ 	.short	0x00e8


	//----- nvinfo : EIATTR_PARAM_CBANK
	.align		4
        /*00ec*/ 	.byte	0x04, 0x0a
        /*00ee*/ 	.short	(.L_1020 - .L_1019)
	.align		4
.L_1019:
        /*00f0*/ 	.word	index@(.nv.constant0._ZN10layer_norm13ln_fwd_kernelINS_13Kernel_traitsI13__nv_bfloat16S2_S2_S2_fjLj3072ELj1ELj1ELj4ELj16ENS_18Kernel_traits_baseILj3072ES2_S2_S2_S2_fjLj128EEEEELb0ELb0ELb1ELb0EEEvNS_9FwdParamsE)
        /*00f4*/ 	.short	0x0380
        /*00f6*/ 	.short	0x00e8


	//----- nvinfo : EIATTR_SW_WAR
	.align		4
.L_1020:
        /*00f8*/ 	.byte	0x04, 0x36
        /*00fa*/ 	.short	(.L_1022 - .L_1021)
.L_1021:
        /*00fc*/ 	.word	0x00000008
.L_1022:


//--------------------- .nv.info._ZN10layer_norm13ln_fwd_kernelINS_13Kernel_traitsI13__nv_bfloat16S2_S2_S2_fjLj3072ELj1ELj1ELj4ELj16ENS_18Kernel_traits_baseILj3072ES2_S2_S2_S2_fjLj128EEEEELb0ELb0ELb1ELb1EEEvNS_9FwdParamsE --------------------------
	.section	.nv.info._ZN10layer_norm13ln_fwd_kernelINS_13Kernel_traitsI13__nv_bfloat16S2_S2_S2_fjLj3072ELj1ELj1ELj4ELj16ENS_18Kernel_traits_baseILj3072ES2_S2_S2_S2_fjLj128EEEEELb0ELb0ELb1ELb1EEEvNS_9FwdParamsE,"",@"SHT_CUDA_INFO"
	.sectionflags	@""
	.align	4


	//----- nvinfo : EIATTR_CUDA_API_VERSION
	.align		4
        /*0000*/ 	.byte	0x04, 0x37
        /*0002*/ 	.short	(.L_1024 - .L_1023)
.L_1023:
        /*0004*/ 	.word	0x00000082


	//----- nvinfo : EIATTR_KPARAM_INFO
	.align		4
.L_1024:
        /*0008*/ 	.byte	0x04, 0x17
        /*000a*/ 	.short	(.L_1026 - .L_1025)
.L_1025:
        /*000c*/ 	.word	0x00000000
        /*0010*/ 	.short	0x0000
        /*0012*/ 	.short	0x0000
        /*0014*/ 	.byte	0x00, 0xf0, 0xa1, 0x03


	//----- nvinfo : EIATTR_SPARSE_MMA_MASK
	.align		4
.L_1026:
        /*0018*/ 	.byte	0x03, 0x50
        /*001a*/ 	.short	0x0000


	//----- nvinfo : EIATTR_MAXREG_COUNT
	.align		4
        /*001c*/ 	.byte	0x03, 0x1b
        /*001e*/ 	.short	0x00ff


	//----- nvinfo : EIATTR_NUM_BARRIERS
	.align		4
        /*0020*/ 	.byte	0x02, 0x4c
        /*0022*/ 	.byte	0x01
	.zero		1


	//----- nvinfo : EIATTR_MERCURY_ISA_VERSION
	.align		4
        /*0024*/ 	.byte	0x03, 0x5f
        /*0026*/ 	.short	0x0101


	//----- nvinfo : EIATTR_COOP_GROUP_MASK_REGIDS
	.align		4
        /*0028*/ 	.byte	0x04, 0x29
        /*002a*/ 	.short	(.L_1028 - .L_1027)


	//   ....[0]....
.L_1027:
        /*002c*/ 	.word	0xffffffff


	//   ....[1]....
        /*0030*/ 	.word	0xffffffff


	//   ....[2]....
        /*0034*/ 	.word	0xffffffff


	//   ....[3]....
        /*0038*/ 	.word	0xffffffff


	//   ....[4]....
        /*003c*/ 	.word	0xffffffff


	//   ....[5]....
        /*0040*/ 	.word	0xffffffff


	//   ....[6]....
        /*0044*/ 	.word	0xffffffff


	//   ....[7]....
        /*0048*/ 	.word	0xffffffff


	//   ....[8]....
        /*004c*/ 	.word	0xffffffff


	//   ....[9]....
        /*0050*/ 	.word	0xffffffff


	//   ....[10]....
        /*0054*/ 	.word	0xffffffff


	//   ....[11]....
        /*0058*/ 	.word	0xffffffff


	//   ....[12]....
        /*005c*/ 	.word	0xffffffff


	//   ....[13]....
        /*0060*/ 	.word	0xffffffff


	//   ....[14]....
        /*0064*/ 	.word	0xffffffff


	//   ....[15]....
        /*0068*/ 	.word	0xffffffff


	//   ....[16]....
        /*006c*/ 	.word	0xffffffff


	//   ....[17]....
        /*0070*/ 	.word	0xffffffff


	//----- nvinfo : EIATTR_COOP_GROUP_INSTR_OFFSETS
	.align		4
.L_1028:
        /*0074*/ 	.byte	0x04, 0x28
        /*0076*/ 	.short	(.L_1030 - .L_1029)


	//   ....[0]....
.L_1029:
        /*0078*/ 	.word	0x00001c30


	//   ....[1]....
        /*007c*/ 	.word	0x00001c50


	//   ....[2]....
        /*0080*/ 	.word	0x00001c70


	//   ....[3]....
        /*0084*/ 	.word	0x00001c90


	//   ....[4]....
        /*0088*/ 	.word	0x00001cb0


	//   ....[5]....
        /*008c*/ 	.word	0x00001fe0


	//   ....[6]....
        /*0090*/ 	.word	0x00002010


	//   ....[7]....
        /*0094*/ 	.word	0x00002040


	//   ....[8]....
        /*0098*/ 	.word	0x00002060


	//   ....[9]....
        /*009c*/ 	.word	0x00002080


	//   ....[10]....
        /*00a0*/ 	.word	0x00002210


	//   ....[11]....
        /*00a4*/ 	.word	0x00002250


	//   ....[12]....
        /*00a8*/ 	.word	0x00002270


	//   ....[13]....
        /*00ac*/ 	.word	0x000022e0


	//   ....[14]....
        /*00b0*/ 	.word	0x00002360


	//   ....[15]....
        /*00b4*/ 	.word	0x00002380


	//   ....[16]....
        /*00b8*/ 	.word	0x00002450


	//   ....[17]....
        /*00bc*/ 	.word	0x00002470


	//----- nvinfo : EIATTR_VRC_CTA_INIT_COUNT
	.align		4
.L_1030:
        /*00c0*/ 	.byte	0x02, 0x4a
	.zero		1
	.zero		1


	//----- nvinfo : EIATTR_EXIT_INSTR_OFFSETS
	.align		4
        /*00c4*/ 	.byte	0x04, 0x1c
        /*00c6*/ 	.short	(.L_1032 - .L_1031)


	//   ....[0]....
.L_1031:
        /*00c8*/ 	.word	0x000001e0


	//   ....[1]....
        /*00cc*/ 	.word	0x00002fe0


	//----- nvinfo : EIATTR_MAX_THREADS
	.align		4
.L_1032:
        /*00d0*/ 	.byte	0x04, 0x05
        /*00d2*/ 	.short	(.L_1034 - .L_1033)
.L_1033:
        /*00d4*/ 	.word	0x00000080
        /*00d8*/ 	.word	0x00000001
        /*00dc*/ 	.word	0x00000001


	//----- nvinfo : EIATTR_CRS_STACK_SIZE
	.align		4
.L_1034:
        /*00e0*/ 	.byte	0x04, 0x1e
        /*00e2*/ 	.short	(.L_1036 - .L_1035)
.L_1035:
        /*00e4*/ 	.word	0x00000000


	//----- nvinfo : EIATTR_CBANK_PARAM_SIZE
	.align		4
.L_1036:
        /*00e8*/ 	.byte	0x03, 0x19
        /*00ea*/ 	.short	0x00e8


	//----- nvinfo : EIATTR_PARAM_CBANK
	.align		4
        /*00ec*/ 	.byte	0x04, 0x0a
        /*00ee*/ 	.short	(.L_1038 - .L_1037)
	.align		4
.L_1037:
        /*00f0*/ 	.word	index@(.nv.constant0._ZN10layer_norm13ln_fwd_kernelINS_13Kernel_traitsI13__nv_bfloat16S2_S2_S2_fjLj3072ELj1ELj1ELj4ELj16ENS_18Kernel_traits_baseILj3072ES2_S2_S2_S2_fjLj128EEEEELb0ELb0ELb1ELb1EEEvNS_9FwdParamsE)
        /*00f4*/ 	.short	0x0380
        /*00f6*/ 	.short	0x00e8


	//----- nvinfo : EIATTR_SW_WAR
	.align		4
.L_1038:
        /*00f8*/ 	.byte	0x04, 0x36
        /*00fa*/ 	.short	(.L_1040 - .L_1039)
.L_1039:
        /*00fc*/ 	.word	0x00000008
.L_1040:


//--------------------- .nv.info._ZN10layer_norm13ln_fwd_kernelINS_13Kernel_traitsI13__nv_bfloat16S2_S2_S2_fjLj3072ELj1ELj1ELj4ELj16ENS_18Kernel_traits_baseILj3072ES2_S2_S2_S2_fjLj128EEEEELb0ELb1ELb0ELb0EEEvNS_9FwdParamsE --------------------------
	.section	.nv.info._ZN10layer_norm13ln_fwd_kernelINS_13Kernel_traitsI13__nv_bfloat16S2_S2_S2_fjLj3072ELj1ELj1ELj4ELj16ENS_18Kernel_traits_baseILj3072ES2_S2_S2_S2_fjLj128EEEEELb0ELb1ELb0ELb0EEEvNS_9FwdParamsE,"",@"SHT_CUDA_INFO"
	.sectionflags	@""
	.align	4


	//----- nvinfo : EIATTR_CUDA_API_VERSION
	.align		4
        /*0000*/ 	.byte	0x04, 0x37
        /*0002*/ 	.short	(.L_1042 - .L_1041)
.L_1041:
        /*0004*/ 	.word	0x00000082


	//----- nvinfo : EIATTR_KPARAM_INFO
	.align		4
.L_1042:
        /*0008*/ 	.byte	0x04, 0x17
        /*000a*/ 	.short	(.L_1044 - .L_1043)
.L_1043:
        /*000c*/ 	.word	0x00000000
        /*0010*/ 	.short	0x0000
        /*0012*/ 	.short	0x0000
        /*0014*/ 	.byte	0x00, 0xf0, 0xa1, 0x03


	//----- nvinfo : EIATTR_SPARSE_MMA_MASK
	.align		4
.L_1044:
        /*0018*/ 	.byte	0x03, 0x50
        /*001a*/ 	.short	0x0000


	//----- nvinfo : EIATTR_MAXREG_COUNT
	.align		4
        /*001c*/ 	.byte	0x03, 0x1b
        /*001e*/ 	.short	0x00ff


	//----- nvinfo : EIATTR_NUM_BARRIERS
	.align		4
        /*0020*/ 	.byte	0x02, 0x4c
        /*0022*/ 	.byte	0x01
	.zero		1


	//----- nvinfo : EIATTR_MERCURY_ISA_VERSION
	.align		4
        /*0024*/ 	.byte	0x03, 0x5f
        /*0026*/ 	.short	0x0101


	//----- nvinfo : EIATTR_COOP_GROUP_MASK_REGIDS
	.align		4
        /*0028*/ 	.byte	0x04, 0x29
        /*002a*/ 	.short	(.L_1046 - .L_1045)


	//   ....[0]....
.L_1045:
        /*002c*/ 	.word	0xffffffff


	//   ....[1]....
        /*0030*/ 	.word	0xffffffff


	//   ....[2]....
        /*0034*/ 	.word	0xffffffff


	//   ....[3]....
        /*0038*/ 	.word	0xffffffff


	//   ....[4]....
        /*003c*/ 	.word	0xffffffff


	//   ....[5]....
        /*0040*/ 	.word	0xffffffff


	//   ....[6]....
        /*0044*/ 	.word	0xffffffff


	//   ....[7]....
        /*0048*/ 	.word	0xffffffff


	//   ....[8]....
        /*004c*/ 	.word	0xffffffff


	//   ....[9]....
        /*0050*/ 	.word	0xffffffff


	//   ....[10]....
        /*0054*/ 	.word	0xffffffff


	//   ....[11]....
        /*0058*/ 	.word	0xffffffff


	//   ....[12]....
        /*005c*/ 	.word	0xffffffff


	//   ....[13]....
        /*0060*/ 	.word	0xffffffff


	//   ....[14]....
        /*0064*/ 	.word	0xffffffff


	//   ....[15]....
        /*0068*/ 	.word	0xffffffff


	//   ....[16]....
        /*006c*/ 	.word	0xffffffff


	//   ....[17]....
        /*0070*/ 	.word	0xffffffff


	//----- nvinfo : EIATTR_COOP_GROUP_INSTR_OFFSETS
	.align		4
.L_1046:
        /*0074*/ 	.byte	0x04, 0x28
        /*0076*/ 	.short	(.L_1048 - .L_1047)


	//   ....[0]....
.L_1047:
        /*0078*/ 	.word	0x00002080


	//   ....[1]....
        /*007c*/ 	.word	0x000020a0


	//   ....[2]....
        /*0080*/ 	.word	0x000020c0


	//   ....[3]....
        /*0084*/ 	.word	0x000020e0


	//   ....[4]....
        /*0088*/ 	.word	0x00002100


	//   ....[5]....
        /*008c*/ 	.word	0x00002460


	//   ....[6]....
        /*0090*/ 	.word	0x000024c0


	//   ....[7]....
        /*0094*/ 	.word	0x00002520


	//   ....[8]....
        /*0098*/ 	.word	0x00002540


	//   ....[9]....
        /*009c*/ 	.word	0x00002560


	//   ....[10]....
        /*00a0*/ 	.word	0x00002660


	//   ....[11]....
        /*00a4*/ 	.word	0x000026d0


	//   ....[12]....
        /*00a8*/ 	.word	0x000026f0


	//   ....[13]....
        /*00ac*/ 	.word	0x00002700


	//   ....[14]....
        /*00b0*/ 	.word	0x000027c0


	//   ....[15]....
        /*00b4*/ 	.word	0x00002800


	//   ....[16]....
        /*00b8*/ 	.word	0x000028a0


	//   ....[17]....
        /*00bc*/ 	.word	0x000028d0


	//----- nvinfo : EIATTR_VRC_CTA_INIT_COUNT
	.align		4
.L_1048:
        /*00c0*/ 	.byte	0x02, 0x4a
	.zero		1
	.zero		1


	//----- nvinfo : EIATTR_EXIT_INSTR_OFFSETS
	.align		4
        /*00c4*/ 	.byte	0x04, 0x1c
        /*00c6*/ 	.short	(.L_1050 - .L_1049)


	//   ....[0]....
.L_1049:
        /*00c8*/ 	.word	0x00000580


	//   ....[1]....
        /*00cc*/ 	.word	0x00003350


	//----- nvinfo : EIATTR_MAX_THREADS
	.align		4
.L_1050:
        /*00d0*/ 	.byte	0x04, 0x05
        /*00d2*/ 	.short	(.L_1052 - .L_1051)
.L_1051:
        /*00d4*/ 	.word	0x00000080
        /*00d8*/ 	.word	0x00000001
        /*00dc*/ 	.word	0x00000001


	//----- nvinfo : EIATTR_CRS_STACK_SIZE
	.align		4
.L_1052:
        /*00e0*/ 	.byte	0x04, 0x1e
        /*00e2*/ 	.short	(.L_1054 - .L_1053)
.L_1053:
        /*00e4*/ 	.word	0x00000000


	//----- nvinfo : EIATTR_CBANK_PARAM_SIZE
	.align		4
.L_1054:
        /*00e8*/ 	.byte	0x03, 0x19
        /*00ea*/ 	.short	0x00e8


	//----- nvinfo : EIATTR_PARAM_CBANK
	.align		4
        /*00ec*/ 	.byte	0x04, 0x0a
        /*00ee*/ 	.short	(.L_1056 - .L_1055)
	.align		4
.L_1055:
        /*00f0*/ 	.word	index@(.nv.constant0._ZN10layer_norm13ln_fwd_kernelINS_13Kernel_traitsI13__nv_bfloat16S2_S2_S2_fjLj3072ELj1ELj1ELj4ELj16ENS_18Kernel_traits_baseILj3072ES2_S2_S2_S2_fjLj128EEEEELb0ELb1ELb0ELb0EEEvNS_9FwdParamsE)
        /*00f4*/ 	.short	0x0380
        /*00f6*/ 	.short	0x00e8


	//----- nvinfo : EIATTR_SW_WAR
	.align		4
.L_1056:
        /*00f8*/ 	.byte	0x04, 0x36
        /*00fa*/ 	.short	(.L_1058 - .L_1057)
.L_1057:
        /*00fc*/ 	.word	0x00000008
.L_1058:


//--------------------- .nv.info._ZN10layer_norm13ln_fwd_kernelINS_13Kernel_traitsI13__nv_bfloat16S2_S2_S2_fjLj3072ELj1ELj1ELj4ELj16ENS_18Kernel_traits_baseILj3072ES2_S2_S2_S2_fjLj128EEEEELb0ELb1ELb0ELb1EEEvNS_9FwdParamsE --------------------------
	.section	.nv.info._ZN10layer_norm13ln_fwd_kernelINS_13Kernel_traitsI13__nv_bfloat16S2_S2_S2_fjLj3072ELj1ELj1ELj4ELj16ENS_18Kernel_traits_baseILj3072ES2_S2_S2_S2_fjLj128EEEEELb0ELb1ELb0ELb1EEEvNS_9FwdParamsE,"",@"SHT_CUDA_INFO"
	.sectionflags	@""
	.align	4


	//----- nvinfo : EIATTR_CUDA_API_VERSION
	.align		4
        /*0000*/ 	.byte	0x04, 0x37
        /*0002*/ 	.short	(.L_1060 - .L_1059)
.L_1059:
        /*0004*/ 	.word	0x00000082


	//----- nvinfo : EIATTR_KPARAM_INFO
	.align		4
.L_1060:
        /*0008*/ 	.byte	0x04, 0x17
        /*000a*/ 	.short	(.L_1062 - .L_1061)
.L_1061:
        /*000c*/ 	.word	0x00000000
        /*0010*/ 	.short	0x0000
        /*0012*/ 	.short	0x0000
        /*0014*/ 	.byte	0x00, 0xf0, 0xa1, 0x03


	//----- nvinfo : EIATTR_SPARSE_MMA_MASK
	.align		4
.L_1062:
        /*0018*/ 	.byte	0x03, 0x50
        /*001a*/ 	.short	0x0000


	//----- nvinfo : EIATTR_MAXREG_COUNT
	.align		4
        /*001c*/ 	.byte	0x03, 0x1b
        /*001e*/ 	.short	0x00ff


	//----- nvinfo : EIATTR_NUM_BARRIERS
	.align		4
        /*0020*/ 	.byte	0x02, 0x4c
        /*0022*/ 	.byte	0x01
	.zero		1


	//----- nvinfo : EIATTR_MERCURY_ISA_VERSION
	.align		4
        /*0024*/ 	.byte	0x03, 0x5f
        /*0026*/ 	.short	0x0101


	//----- nvinfo : EIATTR_COOP_GROUP_MASK_REGIDS
	.align		4
        /*0028*/ 	.byte	0x04, 0x29
        /*002a*/ 	.short	(.L_1064 - .L_1063)


	//   ....[0]....
.L_1063:
        /*002c*/ 	.word	0xffffffff


	//   ....[1]....
        /*0030*/ 	.word	0xffffffff


	//   ....[2]....
        /*0034*/ 	.word	0xffffffff


	//   ....[3]....
        /*0038*/ 	.word	0xffffffff


	//   ....[4]....
        /*003c*/ 	.word	0xffffffff


	//   ....[5]....
        /*0040*/ 	.word	0xffffffff


	//   ....[6]....
        /*0044*/ 	.word	0xffffffff


	//   ....[7]....
        /*0048*/ 	.word	0xffffffff


	//   ....[8]....
        /*004c*/ 	.word	0xffffffff


	//   ....[9]....
        /*0050*/ 	.word	0xffffffff


	//   ....[10]....
        /*0054*/ 	.word	0xffffffff


	//   ....[11]....
        /*0058*/ 	.word	0xffffffff


	//   ....[12]....
        /*005c*/ 	.word	0xffffffff


	//   ....[13]....
        /*0060*/ 	.word	0xffffffff


	//   ....[14]....
        /*0064*/ 	.word	0xffffffff


	//   ....[15]....
        /*0068*/ 	.word	0xffffffff


	//   ....[16]....
        /*006c*/ 	.word	0xffffffff


	//   ....[17]....
        /*0070*/ 	.word	0xffffffff


	//----- nvinfo : EIATTR_COOP_GROUP_INSTR_OFFSETS
	.align		4
.L_1064:
        /*0074*/ 	.byte	0x04, 0x28
        /*0076*/ 	.short	(.L_1066 - .L_1065)


	//   ....[0]....
.L_1065:
        /*0078*/ 	.word	0x00002060


	//   ....[1]....
        /*007c*/ 	.word	0x00002080


	//   ....[2]....
        /*0080*/ 	.word	0x000020a0


	//   ....[3]....
        /*0084*/ 	.word	0x000020c0


	//   ....[4]....
        /*0088*/ 	.word	0x000020e0


	//   ....[5]....
        /*008c*/ 	.word	0x00002410


	//   ....[6]....
        /*0090*/ 	.word	0x00002430


	//   ....[7]....
        /*0094*/ 	.word	0x00002450


	//   ....[8]....
        /*0098*/ 	.word	0x00002470


	//   ....[9]....
        /*009c*/ 	.word	0x00002490


	//   ....[10]....
        /*00a0*/ 	.word	0x000025f0


	//   ....[11]....
        /*00a4*/ 	.word	0x000026a0


	//   ....[12]....
        /*00a8*/ 	.word	0x000026b0


	//   ....[13]....
        /*00ac*/ 	.word	0x00002700


	//   ....[14]....
        /*00b0*/ 	.word	0x00002740


	//   ....[15]....
        /*00b4*/ 	.word	0x00002770


	//   ....[16]....
        /*00b8*/ 	.word	0x00002860


	//   ....[17]....
        /*00bc*/ 	.word	0x00002870


	//----- nvinfo : EIATTR_VRC_CTA_INIT_COUNT
	.align		4
.L_1066:
        /*00c0*/ 	.byte	0x02, 0x4a
	.zero		1
	.zero		1


	//----- nvinfo : EIATTR_EXIT_INSTR_OFFSETS
	.align		4
        /*00c4*/ 	.byte	0x04, 0x1c
        /*00c6*/ 	.short	(.L_1068 - .L_1067)


	//   ....[0]....
.L_1067:
        /*00c8*/ 	.word	0x00000470


	//   ....[1]....
        /*00cc*/ 	.word	0x00002f30


	//----- nvinfo : EIATTR_MAX_THREADS
	.align		4
.L_1068:
        /*00d0*/ 	.byte	0x04, 0x05
        /*00d2*/ 	.short	(.L_1070 - .L_1069)
.L_1069:
        /*00d4*/ 	.word	0x00000080
        /*00d8*/ 	.word	0x00000001
        /*00dc*/ 	.word	0x00000001


	//----- nvinfo : EIATTR_CRS_STACK_SIZE
	.align		4
.L_1070:
        /*00e0*/ 	.byte	0x04, 0x1e
        /*00e2*/ 	.short	(.L_1072 - .L_1071)
.L_1071:
        /*00e4*/ 	.word	0x00000000


	//----- nvinfo : EIATTR_CBANK_PARAM_SIZE
	.align		4
.L_1072:
        /*00e8*/ 	.byte	0x03, 0x19
        /*00ea*/ 	.short	0x00e8


	//----- nvinfo : EIATTR_PARAM_CBANK
	.align		4
        /*00ec*/ 	.byte	0x04, 0x0a
        /*00ee*/ 	.short	(.L_1074 - .L_1073)
	.align		4
.L_1073:
        /*00f0*/ 	.word	index@(.nv.constant0._ZN10layer_norm13ln_fwd_kernelINS_13Kernel_traitsI13__nv_bfloat16S2_S2_S2_fjLj3072ELj1ELj1ELj4ELj16ENS_18Kernel_traits_baseILj3072ES2_S2_S2_S2_fjLj128EEEEELb0ELb1ELb0ELb1EEEvNS_9FwdParamsE)
        /*00f4*/ 	.short	0x0380
        /*00f6*/ 	.short	0x00e8


	//----- nvinfo : EIATTR_SW_WAR
	.align		4
.L_1074:
        /*00f8*/ 	.byte	0x04, 0x36
        /*00fa*/ 	.short	(.L_1076 - .L_1075)
.L_1075:
        /*00fc*/ 	.word	0x00000008
.L_1076:


//--------------------- .nv.info._ZN10layer_norm13ln_fwd_kernelINS_13Kernel_traitsI13__nv_bfloat16S2_S2_S2_fjLj3072ELj1ELj1ELj4ELj16ENS_18Kernel_traits_baseILj3072ES2_S2_S2_S2_fjLj128EEEEELb0ELb1ELb1ELb0EEEvNS_9FwdParamsE --------------------------
	.section	.nv.info._ZN10layer_norm13ln_fwd_kernelINS_13Kernel_traitsI13__nv_bfloat16S2_S2_S2_fjLj3072ELj1ELj1ELj4ELj16ENS_18Kernel_traits_baseILj3072ES2_S2_S2_S2_fjLj128EEEEELb0ELb1ELb1ELb0EEEvNS_9FwdParamsE,"",@"SHT_CUDA_INFO"
	.sectionflags	@""
	.align	4


	//----- nvinfo : EIATTR_CUDA_API_VERSION
	.align		4
        /*0000*/ 	.byte	0x04, 0x37
        /*0002*/ 	.short	(.L_1078 - .L_1077)
.L_1077:
        /*0004*/ 	.word	0x00000082


	//----- nvinfo : EIATTR_KPARAM_INFO
	.align		4
.L_1078:
        /*0008*/ 	.byte	0x04, 0x17
        /*000a*/ 	.short	(.L_1080 - .L_1079)
.L_1079:
        /*000c*/ 	.word	0x00000000
        /*0010*/ 	.short	0x0000
        /*0012*/ 	.short	0x0000
        /*0014*/ 	.byte	0x00, 0xf0, 0xa1, 0x03


	//----- nvinfo : EIATTR_SPARSE_MMA_MASK
	.align		4
.L_1080:
        /*0018*/ 	.byte	0x03, 0x50
        /*001a*/ 	.short	0x0000


	//----- nvinfo : EIATTR_MAXREG_COUNT
	.align		4
        /*001c*/ 	.byte	0x03, 0x1b
        /*001e*/ 	.short	0x00ff


	//----- nvinfo : EIATTR_NUM_BARRIERS
	.align		4
        /*0020*/ 	.byte	0x02, 0x4c
        /*0022*/ 	.byte	0x01
	.zero		1


	//----- nvinfo : EIATTR_MERCURY_ISA_VERSION
	.align		4
        /*0024*/ 	.byte	0x03, 0x5f
        /*0026*/ 	.short	0x0101


	//----- nvinfo : EIATTR_COOP_GROUP_MASK_REGIDS
	.align		4
        /*0028*/ 	.byte	0x04, 0x29
        /*002a*/ 	.short	(.L_1082 - .L_1081)


	//   ....[0]....
.L_1081:
        /*002c*/ 	.word	0xffffffff


	//   ....[1]....
        /*0030*/ 	.word	0xffffffff


	//   ....[2]....
        /*0034*/ 	.word	0xffffffff


	//   ....[3]....
        /*0038*/ 	.word	0xffffffff


	//   ....[4]....
        /*003c*/ 	.word	0xffffffff


	//   ....[5]....
        /*0040*/ 	.word	0xffffffff


	//   ....[6]....
        /*0044*/ 	.word	0xffffffff


	//   ....[7]....
        /*0048*/ 	.word	0xffffffff


	//   ....[8]....
        /*004c*/ 	.word	0xffffffff


	//   ....[9]....
        /*0050*/ 	.word	0xffffffff


	//   ....[10]....
        /*0054*/ 	.word	0xffffffff


	//   ....[11]....
        /*0058*/ 	.word	0xffffffff


	//   ....[12]....
        /*005c*/ 	.word	0xffffffff


	//   ....[13]....
        /*0060*/ 	.word	0xffffffff


	//   ....[14]....
        /*0064*/ 	.word	0xffffffff


	//   ....[15]....
        /*0068*/ 	.word	0xffffffff


	//   ....[16]....
        /*006c*/ 	.word	0xffffffff


	//   ....[17]....
        /*0070*/ 	.word	0xffffffff


	//----- nvinfo : EIATTR_COOP_GROUP_INSTR_OFFSETS
	.align		4
.L_1082:
        /*0074*/ 	.byte	0x04, 0x28
        /*0076*/ 	.short	(.L_1084 - .L_1083)


	//   ....[0]....
.L_1083:
        /*0078*/ 	.word	0x000028f0


	//   ....[1]....
        /*007c*/ 	.word	0x00002910


	//   ....[2]....
        /*0080*/ 	.word	0x00002930


	//   ....[3]....
        /*0084*/ 	.word	0x00002950


	//   ....[4]....
        /*0088*/ 	.word	0x00002970


	//   ....[5]....
        /*008c*/ 	.word	0x00002cb0


	//   ....[6]....
        /*0090*/ 	.word	0x00002cd0


	//   ....[7]....
        /*0094*/ 	.word	0x00002cf0


	//   ....[8]....
        /*0098*/ 	.word	0x00002d20


	//   ....[9]....
        /*009c*/ 	.word	0x00002d50


	//   ....[10]....
        /*00a0*/ 	.word	0x00002ed0


	//   ....[11]....
        /*00a4*/ 	.word	0x00002f10


	//   ....[12]....
        /*00a8*/ 	.word	0x00002f30


	//   ....[13]....
        /*00ac*/ 	.word	0x00002f70


	//   ....[14]....
        /*00b0*/ 	.word	0x00003040


	//   ....[15]....
        /*00b4*/ 	.word	0x00003060


	//   ....[16]....
        /*00b8*/ 	.word	0x00003120


	//   ....[17]....
        /*00bc*/ 	.word	0x00003150


	//----- nvinfo : EIATTR_VRC_CTA_INIT_COUNT
	.align		4
.L_1084:
        /*00c0*/ 	.byte	0x02, 0x4a
	.zero		1
	.zero		1


	//----- nvinfo : EIATTR_EXIT_INSTR_OFFSETS
	.align		4
        /*00c4*/ 	.byte	0x04, 0x1c
        /*00c6*/ 	.short	(.L_1086 - .L_1085)


	//   ....[0]....
.L_1085:
        /*00c8*/ 	.word	0x00000580


	//   ....[1]....
        /*00cc*/ 	.word	0x00003ca0


	//----- nvinfo : EIATTR_MAX_THREADS
	.align		4
.L_1086:
        /*00d0*/ 	.byte	0x04, 0x05
        /*00d2*/ 	.short	(.L_1088 - .L_1087)
.L_1087:
        /*00d4*/ 	.word	0x00000080
        /*00d8*/ 	.word	0x00000001
        /*00dc*/ 	.word	0x00000001


	//----- nvinfo : EIATTR_CRS_STACK_SIZE
	.align		4
.L_1088:
        /*00e0*/ 	.byte	0x04, 0x1e
        /*00e2*/ 	.short	(.L_1090 - .L_1089)
.L_1089:
        /*00e4*/ 	.word	0x00000000


	//----- nvinfo : EIATTR_CBANK_PARAM_SIZE
	.align		4
.L_1090:
        /*00e8*/ 	.byte	0x03, 0x19
        /*00ea*/ 	.short	0x00e8


	//----- nvinfo : EIATTR_PARAM_CBANK
	.align		4
        /*00ec*/ 	.byte	0x04, 0x0a
        /*00ee*/ 	.short	(.L_1092 - .L_1091)
	.align		4
.L_1091:
        /*00f0*/ 	.word	index@(.nv.constant0._ZN10layer_norm13ln_fwd_kernelINS_13Kernel_traitsI13__nv_bfloat16S2_S2_S2_fjLj3072ELj1ELj1ELj4ELj16ENS_18Kernel_traits_baseILj3072ES2_S2_S2_S2_fjLj128EEEEELb0ELb1ELb1ELb0EEEvNS_9FwdParamsE)
        /*00f4*/ 	.short	0x0380
        /*00f6*/ 	.short	0x00e8


	//----- nvinfo : EIATTR_SW_WAR
	.align		4
.L_1092:
        /*00f8*/ 	.byte	0x04, 0x36
        /*00fa*/ 	.short	(.L_1094 - .L_1093)
.L_1093:
        /*00fc*/ 	.word	0x00000008
.L_1094:


//--------------------- .nv.info._ZN10layer_norm13ln_fwd_kernelINS_13Kernel_traitsI13__nv_bfloat16S2_S2_S2_fjLj3072ELj1ELj1ELj4ELj16ENS_18Kernel_traits_baseILj3072ES2_S2_S2_S2_fjLj128EEEEELb0ELb1ELb1ELb1EEEvNS_9FwdParamsE --------------------------
	.section	.nv.info._ZN10layer_norm13ln_fwd_kernelINS_13Kernel_traitsI13__nv_bfloat16S2_S2_S2_fjLj3072ELj1ELj1ELj4ELj16ENS_18Kernel_traits_baseILj3072ES2_S2_S2_S2_fjLj128EEEEELb0ELb1ELb1ELb1EEEvNS_9FwdParamsE,"",@"SHT_CUDA_INFO"
	.sectionflags	@""
	.align	4


	//----- nvinfo : EIATTR_CUDA_API_VERSION
	.align		4
        /*0000*/ 	.byte	0x04, 0x37
        /*0002*/ 	.short	(.L_1096 - .L_1095)
.L_1095:
        /*0004*/ 	.word	0x00000082


	//----- nvinfo : EIATTR_KPARAM_INFO
	.align		4
.L_1096:
        /*0008*/ 	.byte	0x04, 0x17
        /*000a*/ 	.short	(.L_1098 - .L_1097)
.L_1097:
        /*000c*/ 	.word	0x00000000
        /*0010*/ 	.short	0x0000
        /*0012*/ 	.short	0x0000
        /*0014*/ 	.byte	0x00, 0xf0, 0xa1, 0x03


	//----- nvinfo : EIATTR_SPARSE_MMA_MASK
	.align		4
.L_1098:
        /*0018*/ 	.byte	0x03, 0x50
        /*001a*/ 	.short	0x0000


	//----- nvinfo : EIATTR_MAXREG_COUNT
	.align		4
        /*001c*/ 	.byte	0x03, 0x1b
        /*001e*/ 	.short	0x00ff


	//----- nvinfo : EIATTR_NUM_BARRIERS
	.align		4
        /*0020*/ 	.byte	0x02, 0x4c
        /*0022*/ 	.byte	0x01
	.zero		1


	//----- nvinfo : EIATTR_MERCURY_ISA_VERSION
	.align		4
        /*0024*/ 	.byte	0x03, 0x5f
        /*0026*/ 	.short	0x0101


	//----- nvinfo : EIATTR_COOP_GROUP_MASK_REGIDS
	.align		4
        /*0028*/ 	.byte	0x04, 0x29
        /*002a*/ 	.short	(.L_1100 - .L_1099)


	//   ....[0]....
.L_1099:
        /*002c*/ 	.word	0xffffffff


	//   ....[1]....
        /*0030*/ 	.word	0xffffffff


	//   ....[2]....
        /*0034*/ 	.word	0xffffffff


	//   ....[3]....
        /*0038*/ 	.word	0xffffffff


	//   ....[4]....
        /*003c*/ 	.word	0xffffffff


	//   ....[5]....
        /*0040*/ 	.word	0xffffffff


	//   ....[6]....
        /*0044*/ 	.word	0xffffffff


	//   ....[7]....
        /*0048*/ 	.word	0xffffffff


	//   ....[8]....
        /*004c*/ 	.word	0xffffffff


	//   ....[9]....
        /*0050*/ 	.word	0xffffffff


	//   ....[10]....
        /*0054*/ 	.word	0xffffffff


	//   ....[11]....
        /*0058*/ 	.word	0xffffffff


	//   ....[12]....
        /*005c*/ 	.word	0xffffffff


	//   ....[13]....
        /*0060*/ 	.word	0xffffffff


	//   ....[14]....
        /*0064*/ 	.word	0xffffffff


	//   ....[15]....
        /*0068*/ 	.word	0xffffffff


	//   ....[16]....
        /*006c*/ 	.word	0xffffffff


	//   ....[17]....
        /*0070*/ 	.word	0xffffffff


	//----- nvinfo : EIATTR_COOP_GROUP_INSTR_OFFSETS
	.align		4
.L_1100:
        /*0074*/ 	.byte	0x04, 0x28
        /*0076*/ 	.short	(.L_1102 - .L_1101)


	//   ....[0]....
.L_1101:
        /*0078*/ 	.word	0x000026c0


	//   ....[1]....
        /*007c*/ 	.word	0x000026e0


	//   ....[2]....
        /*0080*/ 	.word	0x00002700


	//   ....[3]....
        /*0084*/ 	.word	0x00002720


	//   ....[4]....
        /*0088*/ 	.word	0x00002740


	//   ....[5]....
        /*008c*/ 	.word	0x00002a70


	//   ....[6]....
        /*0090*/ 	.word	0x00002aa0


	//   ....[7]....
        /*0094*/ 	.word	0x00002ad0


	//   ....[8]....
        /*0098*/ 	.word	0x00002af0


	//   ....[9]....
        /*009c*/ 	.word	0x00002b10


	//   ....[10]....
        /*00a0*/ 	.word	0x00002ca0


	//   ....[11]....
        /*00a4*/ 	.word	0x00002ce0


	//   ....[12]....
        /*00a8*/ 	.word	0x00002cf0


	//   ....[13]....
        /*00ac*/ 	.word	0x00002d60


	//   ....[14]....
        /*00b0*/ 	.word	0x00002e00


	//   ....[15]....
        /*00b4*/ 	.word	0x00002e20


	//   ....[16]....
        /*00b8*/ 	.word	0x00002ef0


	//   ....[17]....
        /*00bc*/ 	.word	0x00002f20


	//----- nvinfo : EIATTR_VRC_CTA_INIT_COUNT
	.align		4
.L_1102:
        /*00c0*/ 	.byte	0x02, 0x4a
	.zero		1
	.zero		1


	//----- nvinfo : EIATTR_EXIT_INSTR_OFFSETS
	.align		4
        /*00c4*/ 	.byte	0x04, 0x1c
        /*00c6*/ 	.short	(.L_1104 - .L_1103)


	//   ....[0]....
.L_1103:
        /*00c8*/ 	.word	0x00000400


	//   ....[1]....
        /*00cc*/ 	.word	0x00003970


	//----- nvinfo : EIATTR_MAX_THREADS
	.align		4
.L_1104:
        /*00d0*/ 	.byte	0x04, 0x05
        /*00d2*/ 	.short	(.L_1106 - .L_1105)
.L_1105:
        /*00d4*/ 	.word	0x00000080
        /*00d8*/ 	.word	0x00000001
        /*00dc*/ 	.word	0x00000001


	//----- nvinfo : EIATTR_CRS_STACK_SIZE
	.align		4
.L_1106:
        /*00e0*/ 	.byte	0x04, 0x1e
        /*00e2*/ 	.short	(.L_1108 - .L_1107)
.L_1107:
        /*00e4*/ 	.word	0x00000000


	//----- nvinfo : EIATTR_CBANK_PARAM_SIZE
	.align		4
.L_1108:
        /*00e8*/ 	.byte	0x03, 0x19
        /*00ea*/ 	.short	0x00e8


	//----- nvinfo : EIATTR_PARAM_CBANK
	.align		4
        /*00ec*/ 	.byte	0x04, 0x0a
        /*00ee*/ 	.short	(.L_1110 - .L_1109)
	.align		4
.L_1109:
        /*00f0*/ 	.word	index@(.nv.constant0._ZN10layer_norm13ln_fwd_kernelINS_13Kernel_traitsI13__nv_bfloat16S2_S2_S2_fjLj3072ELj1ELj1ELj4ELj16ENS_18Kernel_traits_baseILj3072ES2_S2_S2_S2_fjLj128EEEEELb0ELb1ELb1ELb1EEEvNS_9FwdParamsE)
        /*00f4*/ 	.short	0x0380
        /*00f6*/ 	.short	0x00e8


	//----- nvinfo : EIATTR_SW_WAR
	.align		4
.L_1110:
        /*00f8*/ 	.byte	0x04, 0x36
        /*00fa*/ 	.short	(.L_1112 - .L_1111)
.L_1111:
        /*00fc*/ 	.word	0x00000008
.L_1112:


//--------------------- .nv.info._ZN10layer_norm13ln_fwd_kernelINS_13Kernel_traitsI13__nv_bfloat16S2_S2_S2_fjLj3072ELj1ELj1ELj4ELj16ENS_18Kernel_traits_baseILj3072ES2_S2_S2_S2_fjLj128EEEEELb1ELb0ELb0ELb0EEEvNS_9FwdParamsE --------------------------
	.section	.nv.info._ZN10layer_norm13ln_fwd_kernelINS_13Kernel_traitsI13__nv_bfloat16S2_S2_S2_fjLj3072ELj1ELj1ELj4ELj16ENS_18Kernel_traits_baseILj3072ES2_S2_S2_S2_fjLj128EEEEELb1ELb0ELb0ELb0EEEvNS_9FwdParamsE,"",@"SHT_CUDA_INFO"
	.sectionflags	@""
	.align	4


	//----- nvinfo : EIATTR_CUDA_API_VERSION
	.align		4
        /*0000*/ 	.byte	0x04, 0x37
        /*0002*/ 	.short	(.L_1114 - .L_1113)
.L_1113:
        /*0004*/ 	.word	0x00000082


	//----- nvinfo : EIATTR_KPARAM_INFO
	.align		4
.L_1114:
        /*0008*/ 	.byte	0x04, 0x17
        /*000a*/ 	.short	(.L_1116 - .L_1115)
.L_1115:
        /*000c*/ 	.word	0x00000000
        /*0010*/ 	.short	0x0000
        /*0012*/ 	.short	0x0000
        /*0014*/ 	.byte	0x00, 0xf0, 0xa1, 0x03


	//----- nvinfo : EIATTR_SPARSE_MMA_MASK
	.align		4
.L_1116:
        /*0018*/ 	.byte	0x03, 0x50
        /*001a*/ 	.short	0x0000


	//----- nvinfo : EIATTR_MAXREG_COUNT
	.align		4
        /*001c*/ 	.byte	0x03, 0x1b
        /*001e*/ 	.short	0x00ff


	//----- nvinfo : EIATTR_NUM_BARRIERS
	.align		4
        /*0020*/ 	.byte	0x02, 0x4c
        /*0022*/ 	.byte	0x01
	.zero		1


	//----- nvinfo : EIATTR_ANNOTATIONS
	.align		4
        /*0024*/ 	.byte	0x04, 0x55
        /*0026*/ 	.short	(.L_1118 - .L_1117)


	//   ....[0]....
.L_1117:
        /*0028*/ 	.word	0x00000001
        /*002c*/ 	.byte	0x80, 0x0c, 0x00, 0x00, 0x01, 0x00, 0x00, 0x00, 0x60, 0x1b, 0x01, 0x00


	//----- nvinfo : EIATTR_MERCURY_ISA_VERSION
	.align		4
.L_1118:
        /*0038*/ 	.byte	0x03, 0x5f
        /*003a*/ 	.short	0x0101


	//----- nvinfo : EIATTR_COOP_GROUP_MASK_REGIDS
	.align		4
        /*003c*/ 	.byte	0x04, 0x29
        /*003e*/ 	.short	(.L_1120 - .L_1119)


	//   ....[0]....
.L_1119:
        /*0040*/ 	.word	0xffffffff


	//   ....[1]....
        /*0044*/ 	.word	0xffffffff


	//   ....[2]....
        /*0048*/ 	.word	0xffffffff


	//   ....[3]....
        /*004c*/ 	.word	0xffffffff


	//   ....[4]....
        /*0050*/ 	.word	0xffffffff


	//   ....[5]....
        /*0054*/ 	.word	0xffffffff


	//   ....[6]....
        /*0058*/ 	.word	0xffffffff


	//   ....[7]....
        /*005c*/ 	.word	0xffffffff


	//   ....[8]....
        /*0060*/ 	.word	0xffffffff


	//   ....[9]....
        /*0064*/ 	.word	0xffffffff


	//   ....[10]....
        /*0068*/ 	.word	0xffffffff


	//   ....[11]....
        /*006c*/ 	.word	0xffffffff


	//   ....[12]....
        /*0070*/ 	.word	0xffffffff


	//   ....[13]....
        /*0074*/ 	.word	0xffffffff


	//   ....[14]....
        /*0078*/ 	.word	0xffffffff


	//   ....[15]....
        /*007c*/ 	.word	0xffffffff


	//   ....[16]....
        /*0080*/ 	.word	0xffffffff


	//   ....[17]....
        /*0084*/ 	.word	0xffffffff


	//----- nvinfo : EIATTR_COOP_GROUP_INSTR_OFFSETS
	.align		4
.L_1120:
        /*0088*/ 	.byte	0x04, 0x28
        /*008a*/ 	.short	(.L_1122 - .L_1121)


	//   ....[0]....
.L_1121:
        /*008c*/ 	.word	0x00010fc0


	//   ....[1]....
        /*0090*/ 	.word	0x00010fe0


	//   ....[2]....
        /*0094*/ 	.word	0x00011000


	//   ....[3]....
        /*0098*/ 	.word	0x00011020


	//   ....[4]....
        /*009c*/ 	.word	0x00011040


	//   ....[5]....
        /*00a0*/ 	.word	0x00011380


	//   ....[6]....
        /*00a4*/ 	.word	0x000113a0


	//   ....[7]....
        /*00a8*/ 	.word	0x000113c0


	//   ....[8]....
        /*00ac*/ 	.word	0x000113e0


	//   ....[9]....
        /*00b0*/ 	.word	0x00011410


	//   ....[10]....
        /*00b4*/ 	.word	0x00011470


	//   ....[11]....
        /*00b8*/ 	.word	0x00011520


	//   ....[12]....
        /*00bc*/ 	.word	0x00011560


	//   ....[13]....
        /*00c0*/ 	.word	0x00011570


	//   ....[14]....
        /*00c4*/ 	.word	0x00011600


	//   ....[15]....
        /*00c8*/ 	.word	0x00011650


	//   ....[16]....
        /*00cc*/ 	.word	0x00011700


	//   ....[17]....
        /*00d0*/ 	.word	0x00011730


	//----- nvinfo : EIATTR_VRC_CTA_INIT_COUNT
	.align		4
.L_1122:
        /*00d4*/ 	.byte	0x02, 0x4a
	.zero		1
	.zero		1


	//----- nvinfo : EIATTR_EXIT_INSTR_OFFSETS
	.align		4
        /*00d8*/ 	.byte	0x04, 0x1c
        /*00da*/ 	.short	(.L_1124 - .L_1123)


	//   ....[0]....
.L_1123:
        /*00dc*/ 	.word	0x000006c0


	//   ....[1]....
        /*00e0*/ 	.word	0x00012290


	//----- nvinfo : EIATTR_INDIRECT_BRANCH_TARGETS
	.align		4
.L_1124:
        /*00e4*/ 	.byte	0x04, 0x34
        /*00e6*/ 	.short	(.L_1126 - .L_1125)


	//   ....[0]....
.L_1125:
        /*00e8*/ 	.word	.L_x_20571@srel
        /*00ec*/ 	.short	0x0
        /*00ee*/ 	.short	0x0
        /*00f0*/ 	.word	0x3
        /*00f4*/ 	.word	.L_x_20572@srel
        /*00f8*/ 	.word	.L_x_20573@srel
        /*00fc*/ 	.word	.L_x_20574@srel


	//----- nvinfo : EIATTR_MAX_THREADS
	.align		4
.L_1126:
        /*0100*/ 	.byte	0x04, 0x05
        /*0102*/ 	.short	(.L_1128 - .L_1127)
.L_1127:
        /*0104*/ 	.word	0x00000080
        /*0108*/ 	.word	0x00000001
        /*010c*/ 	.word	0x00000001


	//----- nvinfo : EIATTR_CRS_STACK_SIZE
	.align		4
.L_1128:
        /*0110*/ 	.byte	0x04, 0x1e
        /*0112*/ 	.short	(.L_1130 - .L_1129)
.L_1129:
        /*0114*/ 	.word	0x00000000


	//----- nvinfo : EIATTR_CBANK_PARAM_SIZE
	.align		4
.L_1130:
        /*0118*/ 	.byte	0x03, 0x19
        /*011a*/ 	.short	0x00e8


	//----- nvinfo : EIATTR_PARAM_CBANK
	.align		4
        /*011c*/ 	.byte	0x04, 0x0a
        /*011e*/ 	.short	(.L_1132 - .L_1131)
	.align		4
.L_1131:
        /*0120*/ 	.word	index@(.nv.constant0._ZN10layer_norm13ln_fwd_kernelINS_13Kernel_traitsI13__nv_bfloat16S2_S2_S2_fjLj3072ELj1ELj1ELj4ELj16ENS_18Kernel_traits_baseILj3072ES2_S2_S2_S2_fjLj128EEEEELb1ELb0ELb0ELb0EEEvNS_9FwdParamsE)
        /*0124*/ 	.short	0x0380
        /*0126*/ 	.short	0x00e8


	//----- nvinfo : EIATTR_SW_WAR
	.align		4
.L_1132:
        /*0128*/ 	.byte	0x04, 0x36
        /*012a*/ 	.short	(.L_1134 - .L_1133)
.L_1133:
        /*012c*/ 	.word	0x00000008
.L_1134:


//--------------------- .nv.info._ZN10layer_norm13ln_fwd_kernelINS_13Kernel_traitsI13__nv_bfloat16S2_S2_S2_fjLj3072ELj1ELj1ELj4ELj16ENS_18Kernel_traits_baseILj3072ES2_S2_S2_S2_fjLj128EEEEELb1ELb0ELb0ELb1EEEvNS_9FwdParamsE --------------------------
	.section	.nv.info._ZN10layer_norm13ln_fwd_kernelINS_13Kernel_traitsI13__nv_bfloat16S2_S2_S2_fjLj3072ELj1ELj1ELj4ELj16ENS_18Kernel_traits_baseILj3072ES2_S2_S2_S2_fjLj128EEEEELb1ELb0ELb0ELb1EEEvNS_9FwdParamsE,"",@"SHT_CUDA_INFO"
	.sectionflags	@""
	.align	4


	//----- nvinfo : EIATTR_CUDA_API_VERSION
	.align		4
        /*0000*/ 	.byte	0x04, 0x37
        /*0002*/ 	.short	(.L_1136 - .L_1135)
.L_1135:
        /*0004*/ 	.word	0x00000082


	//----- nvinfo : EIATTR_KPARAM_INFO
	.align		4
.L_1136:
        /*0008*/ 	.byte	0x04, 0x17
        /*000a*/ 	.short	(.L_1138 - .L_1137)
.L_1137:
        /*000c*/ 	.word	0x00000000
        /*0010*/ 	.short	0x0000
        /*0012*/ 	.short	0x0000
        /*0014*/ 	.byte	0x00, 0xf0, 0xa1, 0x03


	//----- nvinfo : EIATTR_SPARSE_MMA_MASK
	.align		4
.L_1138:
        /*0018*/ 	.byte	0x03, 0x50
        /*001a*/ 	.short	0x0000


	//----- nvinfo : EIATTR_MAXREG_COUNT
	.align		4
        /*001c*/ 	.byte	0x03, 0x1b
        /*001e*/ 	.short	0x00ff


	//----- nvinfo : EIATTR_NUM_BARRIERS
	.align		4
        /*0020*/ 	.byte	0x02, 0x4c
        /*0022*/ 	.byte	0x01
	.zero		1


	//----- nvinfo : EIATTR_MERCURY_ISA_VERSION
	.align		4
        /*0024*/ 	.byte	0x03, 0x5f
        /*0026*/ 	.short	0x0101


	//----- nvinfo : EIATTR_COOP_GROUP_MASK_REGIDS
	.align		4
        /*0028*/ 	.byte	0x04, 0x29
        /*002a*/ 	.short	(.L_1140 - .L_1139)


	//   ....[0]....
.L_1139:
        /*002c*/ 	.word	0xffffffff


	//   ....[1]....
        /*0030*/ 	.word	0xffffffff


	//   ....[2]....
        /*0034*/ 	.word	0xffffffff


	//   ....[3]....
        /*0038*/ 	.word	0xffffffff


	//   ....[4]....
        /*003c*/ 	.word	0xffffffff


	//   ....[5]....
        /*0040*/ 	.word	0xffffffff


	//   ....[6]....
        /*0044*/ 	.word	0xffffffff


	//   ....[7]....
        /*0048*/ 	.word	0xffffffff


	//   ....[8]....
        /*004c*/ 	.word	0xffffffff


	//   ....[9]....
        /*0050*/ 	.word	0xffffffff


	//   ....[10]....
        /*0054*/ 	.word	0xffffffff


	//   ....[11]....
        /*0058*/ 	.word	0xffffffff


	//   ....[12]....
        /*005c*/ 	.word	0xffffffff


	//   ....[13]....
        /*0060*/ 	.word	0xffffffff


	//   ....[14]....
        /*0064*/ 	.word	0xffffffff


	//   ....[15]....
        /*0068*/ 	.word	0xffffffff


	//   ....[16]....
        /*006c*/ 	.word	0xffffffff


	//   ....[17]....
        /*0070*/ 	.word	0xffffffff


	//----- nvinfo : EIATTR_COOP_GROUP_INSTR_OFFSETS
	.align		4
.L_1140:
        /*0074*/ 	.byte	0x04, 0x28
        /*0076*/ 	.short	(.L_1142 - .L_1141)


	//   ....[0]....
.L_1141:
        /*0078*/ 	.word	0x0000fdf0


	//   ....[1]....
        /*007c*/ 	.word	0x0000fe10


	//   ....[2]....
        /*0080*/ 	.word	0x0000fe30


	//   ....[3]....
        /*0084*/ 	.word	0x0000fe50


	//   ....[4]....
        /*0088*/ 	.word	0x0000fe70


	//   ....[5]....
        /*008c*/ 	.word	0x000101f0


	//   ....[6]....
        /*0090*/ 	.word	0x00010220


	//   ....[7]....
        /*0094*/ 	.word	0x00010270


	//   ....[8]....
        /*0098*/ 	.word	0x000102b0


	//   ....[9]....
        /*009c*/ 	.word	0x000102e0


	//   ....[10]....
        /*00a0*/ 	.word	0x00010480


	//   ....[11]....
        /*00a4*/ 	.word	0x000104c0


	//   ....[12]....
        /*00a8*/ 	.word	0x000104d0


	//   ....[13]....
        /*00ac*/ 	.word	0x00010520


	//   ....[14]....
        /*00b0*/ 	.word	0x000105f0


	//   ....[15]....
        /*00b4*/ 	.word	0x00010620


	//   ....[16]....
        /*00b8*/ 	.word	0x000106e0


	//   ....[17]....
        /*00bc*/ 	.word	0x00010720


	//----- nvinfo : EIATTR_VRC_CTA_INIT_COUNT
	.align		4
.L_1142:
        /*00c0*/ 	.byte	0x02, 0x4a
	.zero		1
	.zero		1


	//----- nvinfo : EIATTR_EXIT_INSTR_OFFSETS
	.align		4
        /*00c4*/ 	.byte	0x04, 0x1c
        /*00c6*/ 	.short	(.L_1144 - .L_1143)


	//   ....[0]....
.L_1143:
        /*00c8*/ 	.word	0x000001e0


	//   ....[1]....
        /*00cc*/ 	.word	0x00010db0


	//----- nvinfo : EIATTR_INDIRECT_BRANCH_TARGETS
	.align		4
.L_1144:
        /*00d0*/ 	.byte	0x04, 0x34
        /*00d2*/ 	.short	(.L_1146 - .L_1145)


	//   ....[0]....
.L_1145:
        /*00d4*/ 	.word	.L_x_20575@srel
        /*00d8*/ 	.short	0x0
        /*00da*/ 	.short	0x0
        /*00dc*/ 	.word	0x3
        /*00e0*/ 	.word	.L_x_20576@srel
        /*00e4*/ 	.word	.L_x_20577@srel
        /*00e8*/ 	.word	.L_x_20578@srel


	//----- nvinfo : EIATTR_MAX_THREADS
	.align		4
.L_1146:
        /*00ec*/ 	.byte	0x04, 0x05
        /*00ee*/ 	.short	(.L_1148 - .L_1147)
.L_1147:
        /*00f0*/ 	.word	0x00000080
        /*00f4*/ 	.word	0x00000001
        /*00f8*/ 	.word	0x00000001


	//----- nvinfo : EIATTR_CRS_STACK_SIZE
	.align		4
.L_1148:
        /*00fc*/ 	.byte	0x04, 0x1e
        /*00fe*/ 	.short	(.L_1150 - .L_1149)
.L_1149:
        /*0100*/ 	.word	0x00000000


	//----- nvinfo : EIATTR_CBANK_PARAM_SIZE
	.align		4
.L_1150:
        /*0104*/ 	.byte	0x03, 0x19
        /*0106*/ 	.short	0x00e8


	//----- nvinfo : EIATTR_PARAM_CBANK
	.align		4
        /*0108*/ 	.byte	0x04, 0x0a
        /*010a*/ 	.short	(.L_1152 - .L_1151)
	.align		4
.L_1151:
        /*010c*/ 	.word	index@(.nv.constant0._ZN10layer_norm13ln_fwd_kernelINS_13Kernel_traitsI13__nv_bfloat16S2_S2_S2_fjLj3072ELj1ELj1ELj4ELj16ENS_18Kernel_traits_baseILj3072ES2_S2_S2_S2_fjLj128EEEEELb1ELb0ELb0ELb1EEEvNS_9FwdParamsE)
        /*0110*/ 	.short	0x0380
        /*0112*/ 	.short	0x00e8


	//----- nvinfo : EIATTR_SW_WAR
	.align		4
.L_1152:
        /*0114*/ 	.byte	0x04, 0x36
        /*0116*/ 	.short	(.L_1154 - .L_1153)
.L_1153:
        /*0118*/ 	.word	0x00000008
.L_1154:


//--------------------- .nv.info._ZN10layer_norm13ln_fwd_kernelINS_13Kernel_traitsI13__nv_bfloat16S2_S2_S2_fjLj3072ELj1ELj1ELj4ELj16ENS_18Kernel_traits_baseILj3072ES2_S2_S2_S2_fjLj128EEEEELb1ELb0ELb1ELb0EEEvNS_9FwdParamsE --------------------------
	.section	.nv.info._ZN10layer_norm13ln_fwd_kernelINS_13Kernel_traitsI13__nv_bfloat16S2_S2_S2_fjLj3072ELj1ELj1ELj4ELj16ENS_18Kernel_traits_baseILj3072ES2_S2_S2_S2_fjLj128EEEEELb1ELb0ELb1ELb0EEEvNS_9FwdParamsE,"",@"SHT_CUDA_INFO"
	.sectionflags	@""
	.align	4


	//----- nvinfo : EIATTR_CUDA_API_VERSION
	.align		4
        /*0000*/ 	.byte	0x04, 0x37
        /*0002*/ 	.short	(.L_1156 - .L_1155)
.L_1155:
        /*0004*/ 	.word	0x00000082


	//----- nvinfo : EIATTR_KPARAM_INFO
	.align		4
.L_1156:
        /*0008*/ 	.byte	0x04, 0x17
        /*000a*/ 	.short	(.L_1158 - .L_1157)
.L_1157:
        /*000c*/ 	.word	0x00000000
        /*0010*/ 	.short	0x0000
        /*0012*/ 	.short	0x0000
        /*0014*/ 	.byte	0x00, 0xf0, 0xa1, 0x03


	//----- nvinfo : EIATTR_SPARSE_MMA_MASK
	.align		4
.L_1158:
        /*0018*/ 	.byte	0x03, 0x50
        /*001a*/ 	.short	0x0000


	//----- nvinfo : EIATTR_MAXREG_COUNT
	.align		4
        /*001c*/ 	.byte	0x03, 0x1b
        /*001e*/ 	.short	0x00ff


	//----- nvinfo : EIATTR_NUM_BARRIERS
	.align		4
        /*0020*/ 	.byte	0x02, 0x4c
        /*0022*/ 	.byte	0x01
	.zero		1


	//----- nvinfo : EIATTR_MERCURY_ISA_VERSION
	.align		4
        /*0024*/ 	.byte	0x03, 0x5f
        /*0026*/ 	.short	0x0101


	//----- nvinfo : EIATTR_COOP_GROUP_MASK_REGIDS
	.align		4
        /*0028*/ 	.byte	0x04, 0x29
        /*002a*/ 	.short	(.L_1160 - .L_1159)


	//   ....[0]....
.L_1159:
        /*002c*/ 	.word	0xffffffff


	//   ....[1]....
        /*0030*/ 	.word	0xffffffff


	//   ....[2]....
        /*0034*/ 	.word	0xffffffff


	//   ....[3]....
        /*0038*/ 	.word	0xffffffff


	//   ....[4]....
        /*003c*/ 	.word	0xffffffff


	//   ....[5]....
        /*0040*/ 	.word	0xffffffff


	//   ....[6]....
        /*0044*/ 	.word	0xffffffff


	//   ....[7]....
        /*0048*/ 	.word	0xffffffff


	//   ....[8]....
        /*004c*/ 	.word	0xffffffff


	//   ....[9]....
        /*0050*/ 	.word	0xffffffff


	//   ....[10]....
        /*0054*/ 	.word	0xffffffff


	//   ....[11]....
        /*0058*/ 	.word	0xffffffff


	//   ....[12]....
        /*005c*/ 	.word	0xffffffff


	//   ....[13]....
        /*0060*/ 	.word	0xffffffff


	//   ....[14]....
        /*0064*/ 	.word	0xffffffff


	//   ....[15]....
        /*0068*/ 	.word	0xffffffff


	//   ....[16]....
        /*006c*/ 	.word	0xffffffff


	//   ....[17]....
        /*0070*/ 	.word	0xffffffff


	//----- nvinfo : EIATTR_COOP_GROUP_INSTR_OFFSETS
	.align		4
.L_1160:
        /*0074*/ 	.byte	0x04, 0x28
        /*0076*/ 	.short	(.L_1162 - .L_1161)


	//   ....[0]....
.L_1161:
        /*0078*/ 	.word	0x00013310


	//   ....[1]....
        /*007c*/ 	.word	0x00013330


	//   ....[2]....
        /*0080*/ 	.word	0x00013350


	//   ....[3]....
        /*0084*/ 	.word	0x00013370


	//   ....[4]....
        /*0088*/ 	.word	0x00013390


	//   ....[5]....
        /*008c*/ 	.word	0x000136e0


	//   ....[6]....
        /*0090*/ 	.word	0x00013700


	//   ....[7]....
        /*0094*/ 	.word	0x00013720


	//   ....[8]....
        /*0098*/ 	.word	0x00013740


	//   ....[9]....
        /*009c*/ 	.word	0x00013770


	//   ....[10]....
        /*00a0*/ 	.word	0x00013900


	//   ....[11]....
        /*00a4*/ 	.word	0x00013940


	//   ....[12]....
        /*00a8*/ 	.word	0x00013960


	//   ....[13]....
        /*00ac*/ 	.word	0x000139a0


	//   ....[14]....
        /*00b0*/ 	.word	0x00013a80


	//   ....[15]....
        /*00b4*/ 	.word	0x00013ab0


	//   ....[16]....
        /*00b8*/ 	.word	0x00013b60


	//   ....[17]....
        /*00bc*/ 	.word	0x00013b80


	//----- nvinfo : EIATTR_VRC_CTA_INIT_COUNT
	.align		4
.L_1162:
        /*00c0*/ 	.byte	0x02, 0x4a
	.zero		1
	.zero		1


	//----- nvinfo : EIATTR_EXIT_INSTR_OFFSETS
	.align		4
        /*00c4*/ 	.byte	0x04, 0x1c
        /*00c6*/ 	.short	(.L_1164 - .L_1163)


	//   ....[0]....
.L_1163:
        /*00c8*/ 	.word	0x000006b0


	//   ....[1]....
        /*00cc*/ 	.word	0x000146f0


	//----- nvinfo : EIATTR_MAX_THREADS
	.align		4
.L_1164:
        /*00d0*/ 	.byte	0x04, 0x05
        /*00d2*/ 	.short	(.L_1166 - .L_1165)
.L_1165:
        /*00d4*/ 	.word	0x00000080
        /*00d8*/ 	.word	0x00000001
        /*00dc*/ 	.word	0x00000001


	//----- nvinfo : EIATTR_CRS_STACK_SIZE
	.align		4
.L_1166:
        /*00e0*/ 	.byte	0x04, 0x1e
        /*00e2*/ 	.short	(.L_1168 - .L_1167)
.L_1167:
        /*00e4*/ 	.word	0x00000000


	//----- nvinfo : EIATTR_CBANK_PARAM_SIZE
	.align		4
.L_1168:
        /*00e8*/ 	.byte	0x03, 0x19
        /*00ea*/ 	.short	0x00e8


	//----- nvinfo : EIATTR_PARAM_CBANK
	.align		4
        /*00ec*/ 	.byte	0x04, 0x0a
        /*00ee*/ 	.short	(.L_1170 - .L_1169)
	.align		4
.L_1169:
        /*00f0*/ 	.word	index@(.nv.constant0._ZN10layer_norm13ln_fwd_kernelINS_13Kernel_traitsI13__nv_bfloat16S2_S2_S2_fjLj3072ELj1ELj1ELj4ELj16ENS_18Kernel_traits_baseILj3072ES2_S2_S2_S2_fjLj128EEEEELb1ELb0ELb1ELb0EEEvNS_9FwdParamsE)
        /*00f4*/ 	.short	0x0380
        /*00f6*/ 	.short	0x00e8


	//----- nvinfo : EIATTR_SW_WAR
	.align		4
.L_1170:
        /*00f8*/ 	.byte	0x04, 0x36
        /*00fa*/ 	.short	(.L_1172 - .L_1171)
.L_1171:
        /*00fc*/ 	.word	0x00000008
.L_1172:


//--------------------- .nv.info._ZN10layer_norm13ln_fwd_kernelINS_13Kernel_traitsI13__nv_bfloat16S2_S2_S2_fjLj3072ELj1ELj1ELj4ELj16ENS_18Kernel_traits_baseILj3072ES2_S2_S2_S2_fjLj128EEEEELb1ELb0ELb1ELb1EEEvNS_9FwdParamsE --------------------------
	.section	.nv.info._ZN10layer_norm13ln_fwd_kernelINS_13Kernel_traitsI13__nv_bfloat16S2_S2_S2_fjLj3072ELj1ELj1ELj4ELj16ENS_18Kernel_traits_baseILj3072ES2_S2_S2_S2_fjLj128EEEEELb1ELb0ELb1ELb1EEEvNS_9FwdParamsE,"",@"SHT_CUDA_INFO"
	.sectionflags	@""
	.align	4


	//----- nvinfo : EIATTR_CUDA_API_VERSION
	.align		4
        /*0000*/ 	.byte	0x04, 0x37
        /*0002*/ 	.short	(.L_1174 - .L_1173)
.L_1173:
        /*0004*/ 	.word	0x00000082


	//----- nvinfo : EIATTR_KPARAM_INFO
	.align		4
.L_1174:
        /*0008*/ 	.byte	0x04, 0x17
        /*000a*/ 	.short	(.L_1176 - .L_1175)
.L_1175:
        /*000c*/ 	.word	0x00000000
        /*0010*/ 	.short	0x0000
        /*0012*/ 	.short	0x0000
        /*0014*/ 	.byte	0x00, 0xf0, 0xa1, 0x03


	//----- nvinfo : EIATTR_SPARSE_MMA_MASK
	.align		4
.L_1176:
        /*0018*/ 	.byte	0x03, 0x50
        /*001a*/ 	.short	0x0000


	//----- nvinfo : EIATTR_MAXREG_COUNT
	.align		4
        /*001c*/ 	.byte	0x03, 0x1b
        /*001e*/ 	.short	0x00ff


	//----- nvinfo : EIATTR_NUM_BARRIERS
	.align		4
        /*0020*/ 	.byte	0x02, 0x4c
        /*0022*/ 	.byte	0x01
	.zero		1


	//----- nvinfo : EIATTR_MERCURY_ISA_VERSION
	.align		4
        /*0024*/ 	.byte	0x03, 0x5f
        /*0026*/ 	.short	0x0101


	//----- nvinfo : EIATTR_COOP_GROUP_MASK_REGIDS
	.align		4
        /*0028*/ 	.byte	0x04, 0x29
        /*002a*/ 	.short	(.L_1178 - .L_1177)


	//   ....[0]....
.L_1177:
        /*002c*/ 	.word	0xffffffff


	//   ....[1]....
        /*0030*/ 	.word	0xffffffff


	//   ....[2]....
        /*0034*/ 	.word	0xffffffff


	//   ....[3]....
        /*0038*/ 	.word	0xffffffff


	//   ....[4]....
        /*003c*/ 	.word	0xffffffff


	//   ....[5]....
        /*0040*/ 	.word	0xffffffff


	//   ....[6]....
        /*0044*/ 	.word	0xffffffff


	//   ....[7]....
        /*0048*/ 	.word	0xffffffff


	//   ....[8]....
        /*004c*/ 	.word	0xffffffff


	//   ....[9]....
        /*0050*/ 	.word	0xffffffff


	//   ....[10]....
        /*0054*/ 	.word	0xffffffff


	//   ....[11]....
        /*0058*/ 	.word	0xffffffff


	//   ....[12]....
        /*005c*/ 	.word	0xffffffff


	//   ....[13]....
        /*0060*/ 	.word	0xffffffff


	//   ....[14]....
        /*0064*/ 	.word	0xffffffff


	//   ....[15]....
        /*0068*/ 	.word	0xffffffff


	//   ....[16]....
        /*006c*/ 	.word	0xffffffff


	//   ....[17]....
        /*0070*/ 	.word	0xffffffff


	//----- nvinfo : EIATTR_COOP_GROUP_INSTR_OFFSETS
	.align		4
.L_1178:
        /*0074*/ 	.byte	0x04, 0x28
        /*0076*/ 	.short	(.L_1180 - .L_1179)


	//   ....[0]....
.L_1179:
        /*0078*/ 	.word	0x00010e40


	//   ....[1]....
        /*007c*/ 	.word	0x00010e80


	//   ....[2]....
        /*0080*/ 	.word	0x00010ea0


	//   ....[3]....
        /*0084*/ 	.word	0x00010ec0


	//   ....[4]....
        /*0088*/ 	.word	0x00010ee0


	//   ....[5]....
        /*008c*/ 	.word	0x00011210


	//   ....[6]....
        /*0090*/ 	.word	0x00011240


	//   ....[7]....
        /*0094*/ 	.word	0x00011260


	//   ....[8]....
        /*0098*/ 	.word	0x00011280


	//   ....[9]....
        /*009c*/ 	.word	0x000112b0


	//   ....[10]....
        /*00a0*/ 	.word	0x00011440


	//   ....[11]....
        /*00a4*/ 	.word	0x00011480


	//   ....[12]....
        /*00a8*/ 	.word	0x00011490


	//   ....[13]....
        /*00ac*/ 	.word	0x000114d0


	//   ....[14]....
        /*00b0*/ 	.word	0x000115a0


	//   ....[15]....
        /*00b4*/ 	.word	0x000115d0


	//   ....[16]....
        /*00b8*/ 	.word	0x00011680


	//   ....[17]....
        /*00bc*/ 	.word	0x000116b0


	//----- nvinfo : EIATTR_VRC_CTA_INIT_COUNT
	.align		4
.L_1180:
        /*00c0*/ 	.byte	0x02, 0x4a
	.zero		1
	.zero		1


	//----- nvinfo : EIATTR_EXIT_INSTR_OFFSETS
	.align		4
        /*00c4*/ 	.byte	0x04, 0x1c
        /*00c6*/ 	.short	(.L_1182 - .L_1181)


	//   ....[0]....
.L_1181:
        /*00c8*/ 	.word	0x00000240


	//   ....[1]....
        /*00cc*/ 	.word	0x00012180


	//----- nvinfo : EIATTR_MAX_THREADS
	.align		4
.L_1182:
        /*00d0*/ 	.byte	0x04, 0x05
        /*00d2*/ 	.short	(.L_1184 - .L_1183)
.L_1183:
        /*00d4*/ 	.word	0x00000080
        /*00d8*/ 	.word	0x00000001
        /*00dc*/ 	.word	0x00000001


	//----- nvinfo : EIATTR_CRS_STACK_SIZE
	.align		4
.L_1184:
        /*00e0*/ 	.byte	0x04, 0x1e
        /*00e2*/ 	.short	(.L_1186 - .L_1185)
.L_1185:
        /*00e4*/ 	.word	0x00000000


	//----- nvinfo : EIATTR_CBANK_PARAM_SIZE
	.align		4
.L_1186:
        /*00e8*/ 	.byte	0x03, 0x19
        /*00ea*/ 	.short	0x00e8


	//----- nvinfo : EIATTR_PARAM_CBANK
	.align		4
        /*00ec*/ 	.byte	0x04, 0x0a
        /*00ee*/ 	.short	(.L_1188 - .L_1187)
	.align		4
.L_1187:
        /*00f0*/ 	.word	index@(.nv.constant0._ZN10layer_norm13ln_fwd_kernelINS_13Kernel_traitsI13__nv_bfloat16S2_S2_S2_fjLj3072ELj1ELj1ELj4ELj16ENS_18Kernel_traits_baseILj3072ES2_S2_S2_S2_fjLj128EEEEELb1ELb0ELb1ELb1EEEvNS_9FwdParamsE)
        /*00f4*/ 	.short	0x0380
        /*00f6*/ 	.short	0x00e8


	//----- nvinfo : EIATTR_SW_WAR
	.align		4
.L_1188:
        /*00f8*/ 	.byte	0x04, 0x36
        /*00fa*/ 	.short	(.L_1190 - .L_1189)
.L_1189:
        /*00fc*/ 	.word	0x00000008
.L_1190:


//--------------------- .nv.info._ZN10layer_norm13ln_fwd_kernelINS_13Kernel_traitsI13__nv_bfloat16S2_S2_S2_fjLj3072ELj1ELj1ELj4ELj16ENS_18Kernel_traits_baseILj3072ES2_S2_S2_S2_fjLj128EEEEELb1ELb1ELb0ELb0EEEvNS_9FwdParamsE --------------------------
	.section	.nv.info._ZN10layer_norm13ln_fwd_kernelINS_13Kernel_traitsI13__nv_bfloat16S2_S2_S2_fjLj3072ELj1ELj1ELj4ELj16ENS_18Kernel_traits_baseILj3072ES2_S2_S2_S2_fjLj128EEEEELb1ELb1ELb0ELb0EEEvNS_9FwdParamsE,"",@"SHT_CUDA_INFO"
	.sectionflags	@""
	.align	4


	//----- nvinfo : EIATTR_CUDA_API_VERSION
	.align		4
        /*0000*/ 	.byte	0x04, 0x37
        /*0002*/ 	.short	(.L_1192 - .L_1191)
.L_1191:
        /*0004*/ 	.word	0x00000082


	//----- nvinfo : EIATTR_KPARAM_INFO
	.align		4
.L_1192:
        /*0008*/ 	.byte	0x04, 0x17
        /*000a*/ 	.short	(.L_1194 - .L_1193)
.L_1193:
        /*000c*/ 	.word	0x00000000
        /*0010*/ 	.short	0x0000
        /*0012*/ 	.short	0x0000
        /*0014*/ 	.byte	0x00, 0xf0, 0xa1, 0x03


	//----- nvinfo : EIATTR_SPARSE_MMA_MASK
	.align		4
.L_1194:
        /*0018*/ 	.byte	0x03, 0x50
        /*001a*/ 	.short	0x0000


	//----- nvinfo : EIATTR_MAXREG_COUNT
	.align		4
        /*001c*/ 	.byte	0x03, 0x1b
        /*001e*/ 	.short	0x00ff


	//----- nvinfo : EIATTR_NUM_BARRIERS
	.align		4
        /*0020*/ 	.byte	0x02, 0x4c
        /*0022*/ 	.byte	0x01
	.zero		1


	//----- nvinfo : EIATTR_MERCURY_ISA_VERSION
	.align		4
        /*0024*/ 	.byte	0x03, 0x5f
        /*0026*/ 	.short	0x0101


	//----- nvinfo : EIATTR_COOP_GROUP_MASK_REGIDS
	.align		4
        /*0028*/ 	.byte	0x04, 0x29
        /*002a*/ 	.short	(.L_1196 - .L_1195)


	//   ....[0]....
.L_1195:
        /*002c*/ 	.word	0xffffffff


	//   ....[1]....
        /*0030*/ 	.word	0xffffffff


	//   ....[2]....
        /*0034*/ 	.word	0xffffffff


	//   ....[3]....
        /*0038*/ 	.word	0xffffffff


	//   ....[4]....
        /*003c*/ 	.word	0xffffffff


	//   ....[5]....
        /*0040*/ 	.word	0xffffffff


	//   ....[6]....
        /*0044*/ 	.word	0xffffffff


	//   ....[7]....
        /*0048*/ 	.word	0xffffffff


	//   ....[8]....
        /*004c*/ 	.word	0xffffffff


	//   ....[9]....
        /*0050*/ 	.word	0xffffffff


	//   ....[10]....
        /*0054*/ 	.word	0xffffffff


	//   ....[11]....
        /*0058*/ 	.word	0xffffffff


	//   ....[12]....
        /*005c*/ 	.word	0xffffffff


	//   ....[13]....
        /*0060*/ 	.word	0xffffffff


	//   ....[14]....
        /*0064*/ 	.word	0xffffffff


	//   ....[15]....
        /*0068*/ 	.word	0xffffffff


	//   ....[16]....
        /*006c*/ 	.word	0xffffffff


	//   ....[17]....
        /*0070*/ 	.word	0xffffffff


	//----- nvinfo : EIATTR_COOP_GROUP_INSTR_OFFSETS
	.align		4
.L_1196:
        /*0074*/ 	.byte	0x04, 0x28
        /*0076*/ 	.short	(.L_1198 - .L_1197)


	//   ....[0]....
.L_1197:
        /*0078*/ 	.word	0x000114f0


	//   ....[1]....
        /*007c*/ 	.word	0x00011510


	//   ....[2]....
        /*0080*/ 	.word	0x00011530


	//   ....[3]....
        /*0084*/ 	.word	0x00011550


	//   ....[4]....
        /*0088*/ 	.word	0x00011570


	//   ....[5]....
        /*008c*/ 	.word	0x000118f0


	//   ....[6]....
        /*0090*/ 	.word	0x00011910


	//   ....[7]....
        /*0094*/ 	.word	0x00011940


	//   ....[8]....
        /*0098*/ 	.word	0x00011960


	//   ....[9]....
        /*009c*/ 	.word	0x000119a0


	//   ....[10]....
        /*00a0*/ 	.word	0x00011a10


	//   ....[11]....
        /*00a4*/ 	.word	0x00011a80


	//   ....[12]....
        /*00a8*/ 	.word	0x00011ab0


	//   ....[13]....
        /*00ac*/ 	.word	0x00011ae0


	//   ....[14]....
        /*00b0*/ 	.word	0x00011b70


	//   ....[15]....
        /*00b4*/ 	.word	0x00011ba0


	//   ....[16]....
        /*00b8*/ 	.word	0x00011c40


	//   ....[17]....
        /*00bc*/ 	.word	0x00011c70


	//----- nvinfo : EIATTR_VRC_CTA_INIT_COUNT
	.align		4
.L_1198:
        /*00c0*/ 	.byte	0x02, 0x4a
	.zero		1
	.zero		1


	//----- nvinfo : EIATTR_EXIT_INSTR_OFFSETS
	.align		4
        /*00c4*/ 	.byte	0x04, 0x1c
        /*00c6*/ 	.short	(.L_1200 - .L_1199)


	//   ....[0]....
.L_1199:
        /*00c8*/ 	.word	0x000007d0


	//   ....[1]....
        /*00cc*/ 	.word	0x00012710


	//----- nvinfo : EIATTR_INDIRECT_BRANCH_TARGETS
	.align		4
.L_1200:
        /*00d0*/ 	.byte	0x04, 0x34
        /*00d2*/ 	.short	(.L_1202 - .L_1201)


	//   ....[0]....
.L_1201:
        /*00d4*/ 	.word	.L_x_20579@srel
        /*00d8*/ 	.short	0x0
        /*00da*/ 	.short	0x0
        /*00dc*/ 	.word	0x3
        /*00e0*/ 	.word	.L_x_20580@srel
        /*00e4*/ 	.word	.L_x_20581@srel
        /*00e8*/ 	.word	.L_x_20582@srel


	//----- nvinfo : EIATTR_MAX_THREADS
	.align		4
.L_1202:
        /*00ec*/ 	.byte	0x04, 0x05
        /*00ee*/ 	.short	(.L_1204 - .L_1203)
.L_1203:
        /*00f0*/ 	.word	0x00000080
        /*00f4*/ 	.word	0x00000001
        /*00f8*/ 	.word	0x00000001


	//----- nvinfo : EIATTR_CRS_STACK_SIZE
	.align		4
.L_1204:
        /*00fc*/ 	.byte	0x04, 0x1e
        /*00fe*/ 	.short	(.L_1206 - .L_1205)
.L_1205:
        /*0100*/ 	.word	0x00000000


	//----- nvinfo : EIATTR_CBANK_PARAM_SIZE
	.align		4
.L_1206:
        /*0104*/ 	.byte	0x03, 0x19
        /*0106*/ 	.short	0x00e8


	//----- nvinfo : EIATTR_PARAM_CBANK
	.align		4
        /*0108*/ 	.byte	0x04, 0x0a
        /*010a*/ 	.short	(.L_1208 - .L_1207)
	.align		4
.L_1207:
        /*010c*/ 	.word	index@(.nv.constant0._ZN10layer_norm13ln_fwd_kernelINS_13Kernel_traitsI13__nv_bfloat16S2_S2_S2_fjLj3072ELj1ELj1ELj4ELj16ENS_18Kernel_traits_baseILj3072ES2_S2_S2_S2_fjLj128EEEEELb1ELb1ELb0ELb0EEEvNS_9FwdParamsE)
        /*0110*/ 	.short	0x0380
        /*0112*/ 	.short	0x00e8


	//----- nvinfo : EIATTR_SW_WAR
	.align		4
.L_1208:
        /*0114*/ 	.byte	0x04, 0x36
        /*0116*/ 	.short	(.L_1210 - .L_1209)
.L_1209:
        /*0118*/ 	.word	0x00000008
.L_1210:


//--------------------- .nv.info._ZN10layer_norm13ln_fwd_kernelINS_13Kernel_traitsI13__nv_bfloat16S2_S2_S2_fjLj3072ELj1ELj1ELj4ELj16ENS_18Kernel_traits_baseILj3072ES2_S2_S2_S2_fjLj128EEEEELb1ELb1ELb0ELb1EEEvNS_9FwdParamsE --------------------------
	.section	.nv.info._ZN10layer_norm13ln_fwd_kernelINS_13Kernel_traitsI13__nv_bfloat16S2_S2_S2_fjLj3072ELj1ELj1ELj4ELj16ENS_18Kernel_traits_baseILj3072ES2_S2_S2_S2_fjLj128EEEEELb1ELb1ELb0ELb1EEEvNS_9FwdParamsE,"",@"SHT_CUDA_INFO"
	.sectionflags	@""
	.align	4


	//----- nvinfo : EIATTR_CUDA_API_VERSION
	.align		4
        /*0000*/ 	.byte	0x04, 0x37
        /*0002*/ 	.short	(.L_1212 - .L_1211)
.L_1211:
        /*0004*/ 	.word	0x00000082


	//----- nvinfo : EIATTR_KPARAM_INFO
	.align		4
.L_1212:
        /*0008*/ 	.byte	0x04, 0x17
        /*000a*/ 	.short	(.L_1214 - .L_1213)
.L_1213:
        /*000c*/ 	.word	0x00000000
        /*0010*/ 	.short	0x0000
        /*0012*/ 	.short	0x0000
        /*0014*/ 	.byte	0x00, 0xf0, 0xa1, 0x03


	//----- nvinfo : EIATTR_SPARSE_MMA_MASK
	.align		4
.L_1214:
        /*0018*/ 	.byte	0x03, 0x50
        /*001a*/ 	.short	0x0000


	//----- nvinfo : EIATTR_MAXREG_COUNT
	.align		4
        /*001c*/ 	.byte	0x03, 0x1b
        /*001e*/ 	.short	0x00ff


	//----- nvinfo : EIATTR_NUM_BARRIERS
	.align		4
        /*0020*/ 	.byte	0x02, 0x4c
        /*0022*/ 	.byte	0x01
	.zero		1


	//----- nvinfo : EIATTR_MERCURY_ISA_VERSION
	.align		4
        /*0024*/ 	.byte	0x03, 0x5f
        /*0026*/ 	.short	0x0101


	//----- nvinfo : EIATTR_COOP_GROUP_MASK_REGIDS
	.align		4
        /*0028*/ 	.byte	0x04, 0x29
        /*002a*/ 	.short	(.L_1216 - .L_1215)


	//   ....[0]....
.L_1215:
        /*002c*/ 	.word	0xffffffff


	//   ....[1]....
        /*0030*/ 	.word	0xffffffff


	//   ....[2]....
        /*0034*/ 	.word	0xffffffff


	//   ....[3]....
        /*0038*/ 	.word	0xffffffff


	//   ....[4]....
        /*003c*/ 	.word	0xffffffff


	//   ....[5]....
        /*0040*/ 	.word	0xffffffff


	//   ....[6]....
        /*0044*/ 	.word	0xffffffff


	//   ....[7]....
        /*0048*/ 	.word	0xffffffff


	//   ....[8]....
        /*004c*/ 	.word	0xffffffff


	//   ....[9]....
        /*0050*/ 	.word	0xffffffff


	//   ....[10]....
        /*0054*/ 	.word	0xffffffff


	//   ....[11]....
        /*0058*/ 	.word	0xffffffff


	//   ....[12]....
        /*005c*/ 	.word	0xffffffff


	//   ....[13]....
        /*0060*/ 	.word	0xffffffff


	//   ....[14]....
        /*0064*/ 	.word	0xffffffff


	//   ....[15]....
        /*0068*/ 	.word	0xffffffff


	//   ....[16]....
        /*006c*/ 	.word	0xffffffff


	//   ....[17]....
        /*0070*/ 	.word	0xffffffff


	//----- nvinfo : EIATTR_COOP_GROUP_INSTR_OFFSETS
	.align		4
.L_1216:
        /*0074*/ 	.byte	0x04, 0x28
        /*0076*/ 	.short	(.L_1218 - .L_1217)


	//   ....[0]....
.L_1217:
        /*0078*/ 	.word	0x00010520


	//   ....[1]....
        /*007c*/ 	.word	0x00010540


	//   ....[2]....
        /*0080*/ 	.word	0x00010560


	//   ....[3]....
        /*0084*/ 	.word	0x00010580


	//   ....[4]....
        /*0088*/ 	.word	0x000105a0


	//   ....[5]....
        /*008c*/ 	.word	0x000108e0


	//   ....[6]....
        /*0090*/ 	.word	0x00010920


	//   ....[7]....
        /*0094*/ 	.word	0x00010960


	//   ....[8]....
        /*0098*/ 	.word	0x000109a0


	//   ....[9]....
        /*009c*/ 	.word	0x000109c0


	//   ....[10]....
        /*00a0*/ 	.word	0x00010a10


	//   ....[11]....
        /*00a4*/ 	.word	0x00010b10


	//   ....[12]....
        /*00a8*/ 	.word	0x00010b90


	//   ....[13]....
        /*00ac*/ 	.word	0x00010ba0


	//   ....[14]....
        /*00b0*/ 	.word	0x00010c20


	//   ....[15]....
        /*00b4*/ 	.word	0x00010c50


	//   ....[16]....
        /*00b8*/ 	.word	0x00010cf0


	//   ....[17]....
        /*00bc*/ 	.word	0x00010d20


	//----- nvinfo : EIATTR_VRC_CTA_INIT_COUNT
	.align		4
.L_1218:
        /*00c0*/ 	.byte	0x02, 0x4a
	.zero		1
	.zero		1


	//----- nvinfo : EIATTR_EXIT_INSTR_OFFSETS
	.align		4
        /*00c4*/ 	.byte	0x04, 0x1c
        /*00c6*/ 	.short	(.L_1220 - .L_1219)


	//   ....[0]....
.L_1219:
        /*00c8*/ 	.word	0x00000230


	//   ....[1]....
        /*00cc*/ 	.word	0x000113e0


	//----- nvinfo : EIATTR_INDIRECT_BRANCH_TARGETS
	.align		4
.L_1220:
        /*00d0*/ 	.byte	0x04, 0x34
        /*00d2*/ 	.short	(.L_1222 - .L_1221)


	//   ....[0]....
.L_1221:
        /*00d4*/ 	.word	.L_x_20583@srel
        /*00d8*/ 	.short	0x0
        /*00da*/ 	.short	0x0
        /*00dc*/ 	.word	0x3
        /*00e0*/ 	.word	.L_x_20584@srel
        /*00e4*/ 	.word	.L_x_20585@srel
        /*00e8*/ 	.word	.L_x_20586@srel


	//----- nvinfo : EIATTR_MAX_THREADS
	.align		4
.L_1222:
        /*00ec*/ 	.byte	0x04, 0x05
        /*00ee*/ 	.short	(.L_1224 - .L_1223)
.L_1223:
        /*00f0*/ 	.word	0x00000080
        /*00f4*/ 	.word	0x00000001
        /*00f8*/ 	.word	0x00000001


	//----- nvinfo : EIATTR_CBANK_PARAM_SIZE
	.align		4
.L_1224:
        /*00fc*/ 	.byte	0x03, 0x19
        /*00fe*/ 	.short	0x00e8


	//----- nvinfo : EIATTR_PARAM_CBANK
	.align		4
        /*0100*/ 	.byte	0x04, 0x0a
        /*0102*/ 	.short	(.L_1226 - .L_1225)
	.align		4
.L_1225:
        /*0104*/ 	.word	index@(.nv.constant0._ZN10layer_norm13ln_fwd_kernelINS_13Kernel_traitsI13__nv_bfloat16S2_S2_S2_fjLj3072ELj1ELj1ELj4ELj16ENS_18Kernel_traits_baseILj3072ES2_S2_S2_S2_fjLj128EEEEELb1ELb1ELb0ELb1EEEvNS_9FwdParamsE)
        /*0108*/ 	.short	0x0380
        /*010a*/ 	.short	0x00e8


	//----- nvinfo : EIATTR_SW_WAR
	.align		4
.L_1226:
        /*010c*/ 	.byte	0x04, 0x36
        /*010e*/ 	.short	(.L_1228 - .L_1227)
.L_1227:
        /*0110*/ 	.word	0x00000008
.L_1228:


//--------------------- .nv.info._ZN10layer_norm13ln_fwd_kernelINS_13Kernel_traitsI13__nv_bfloat16S2_S2_S2_fjLj3072ELj1ELj1ELj4ELj16ENS_18Kernel_traits_baseILj3072ES2_S2_S2_S2_fjLj128EEEEELb1ELb1ELb1ELb0EEEvNS_9FwdParamsE --------------------------
	.section	.nv.info._ZN10layer_norm13ln_fwd_kernelINS_13Kernel_traitsI13__nv_bfloat16S2_S2_S2_fjLj3072ELj1ELj1ELj4ELj16ENS_18Kernel_traits_baseILj3072ES2_S2_S2_S2_fjLj128EEEEELb1ELb1ELb1ELb0EEEvNS_9FwdParamsE,"",@"SHT_CUDA_INFO"
	.sectionflags	@""
	.align	4


	//----- nvinfo : EIATTR_CUDA_API_VERSION
	.align		4
        /*0000*/ 	.byte	0x04, 0x37
        /*0002*/ 	.short	(.L_1230 - .L_1229)
.L_1229:
        /*0004*/ 	.word	0x00000082


	//----- nvinfo : EIATTR_KPARAM_INFO
	.align		4
.L_1230:
        /*0008*/ 	.byte	0x04, 0x17
        /*000a*/ 	.short	(.L_1232 - .L_1231)
.L_1231:
        /*000c*/ 	.word	0x00000000
        /*0010*/ 	.short	0x0000
        /*0012*/ 	.short	0x0000
        /*0014*/ 	.byte	0x00, 0xf0, 0xa1, 0x03


	//----- nvinfo : EIATTR_SPARSE_MMA_MASK
	.align		4
.L_1232:
        /*0018*/ 	.byte	0x03, 0x50
        /*001a*/ 	.short	0x0000


	//----- nvinfo : EIATTR_MAXREG_COUNT
	.align		4
        /*001c*/ 	.byte	0x03, 0x1b
        /*001e*/ 	.short	0x00ff


	//----- nvinfo : EIATTR_NUM_BARRIERS
	.align		4
        /*0020*/ 	.byte	0x02, 0x4c
        /*0022*/ 	.byte	0x01
	.zero		1


	//----- nvinfo : EIATTR_MERCURY_ISA_VERSION
	.align		4
        /*0024*/ 	.byte	0x03, 0x5f
        /*0026*/ 	.short	0x0101


	//----- nvinfo : EIATTR_COOP_GROUP_MASK_REGIDS
	.align		4
        /*0028*/ 	.byte	0x04, 0x29
        /*002a*/ 	.short	(.L_1234 - .L_1233)


	//   ....[0]....
.L_1233:
        /*002c*/ 	.word	0xffffffff


	//   ....[1]....
        /*0030*/ 	.word	0xffffffff


	//   ....[2]....
        /*0034*/ 	.word	0xffffffff


	//   ....[3]....
        /*0038*/ 	.word	0xffffffff


	//   ....[4]....
        /*003c*/ 	.word	0xffffffff


	//   ....[5]....
        /*0040*/ 	.word	0xffffffff


	//   ....[6]....
        /*0044*/ 	.word	0xffffffff


	//   ....[7]....
        /*0048*/ 	.word	0xffffffff


	//   ....[8]....
        /*004c*/ 	.word	0xffffffff


	//   ....[9]....
        /*0050*/ 	.word	0xffffffff


	//   ....[10]....
        /*0054*/ 	.word	0xffffffff


	//   ....[11]....
        /*0058*/ 	.word	0xffffffff


	//   ....[12]....
        /*005c*/ 	.word	0xffffffff


	//   ....[13]....
        /*0060*/ 	.word	0xffffffff


	//   ....[14]....
        /*0064*/ 	.word	0xffffffff


	//   ....[15]....
        /*0068*/ 	.word	0xffffffff


	//   ....[16]....
        /*006c*/ 	.word	0xffffffff


	//   ....[17]....
        /*0070*/ 	.word	0xffffffff


	//----- nvinfo : EIATTR_COOP_GROUP_INSTR_OFFSETS
	.align		4
.L_1234:
        /*0074*/ 	.byte	0x04, 0x28
        /*0076*/ 	.short	(.L_1236 - .L_1235)


	//   ....[0]....
.L_1235:
        /*0078*/ 	.word	0x000128f0


	//   ....[1]....
        /*007c*/ 	.word	0x00012910


	//   ....[2]....
        /*0080*/ 	.word	0x00012930


	//   ....[3]....
        /*0084*/ 	.word	0x00012950


	//   ....[4]....
        /*0088*/ 	.word	0x00012970


	//   ....[5]....
        /*008c*/ 	.word	0x00012cb0


	//   ....[6]....
        /*0090*/ 	.word	0x00012cd0


	//   ....[7]....
        /*0094*/ 	.word	0x00012cf0


	//   ....[8]....
        /*0098*/ 	.word	0x00012d10


	//   ....[9]....
        /*009c*/ 	.word	0x00012d40


	//   ....[10]....
        /*00a0*/ 	.word	0x00012e10


	//   ....[11]....
        /*00a4*/ 	.word	0x00012e80


	//   ....[12]....
        /*00a8*/ 	.word	0x00012ec0


	//   ....[13]....
        /*00ac*/ 	.word	0x00012ee0


	//   ....[14]....
        /*00b0*/ 	.word	0x00012f70


	//   ....[15]....
        /*00b4*/ 	.word	0x00012fa0


	//   ....[16]....
        /*00b8*/ 	.word	0x00013040


	//   ....[17]....
        /*00bc*/ 	.word	0x00013070


	//----- nvinfo : EIATTR_VRC_CTA_INIT_COUNT
	.align		4
.L_1236:
        /*00c0*/ 	.byte	0x02, 0x4a
	.zero		1
	.zero		1


	//----- nvinfo : EIATTR_EXIT_INSTR_OFFSETS
	.align		4
        /*00c4*/ 	.byte	0x04, 0x1c
        /*00c6*/ 	.short	(.L_1238 - .L_1237)


	//   ....[0]....
.L_1237:
        /*00c8*/ 	.word	0x000007c0


	//   ....[1]....
        /*00cc*/ 	.word	0x00013b80


	//----- nvinfo : EIATTR_MAX_THREADS
	.align		4
.L_1238:
        /*00d0*/ 	.byte	0x04, 0x05
        /*00d2*/ 	.short	(.L_1240 - .L_1239)
.L_1239:
        /*00d4*/ 	.word	0x00000080
        /*00d8*/ 	.word	0x00000001
        /*00dc*/ 	.word	0x00000001


	//----- nvinfo : EIATTR_CRS_STACK_SIZE
	.align		4
.L_1240:
        /*00e0*/ 	.byte	0x04, 0x1e
        /*00e2*/ 	.short	(.L_1242 - .L_1241)
.L_1241:
        /*00e4*/ 	.word	0x00000000


	//----- nvinfo : EIATTR_CBANK_PARAM_SIZE
	.align		4
.L_1242:
        /*00e8*/ 	.byte	0x03, 0x19
        /*00ea*/ 	.short	0x00e8


	//----- nvinfo : EIATTR_PARAM_CBANK
	.align		4
        /*00ec*/ 	.byte	0x04, 0x0a
        /*00ee*/ 	.short	(.L_1244 - .L_1243)
	.align		4
.L_1243:
        /*00f0*/ 	.word	index@(.nv.constant0._ZN10layer_norm13ln_fwd_kernelINS_13Kernel_traitsI13__nv_bfloat16S2_S2_S2_fjLj3072ELj1ELj1ELj4ELj16ENS_18Kernel_traits_baseILj3072ES2_S2_S2_S2_fjLj128EEEEELb1ELb1ELb1ELb0EEEvNS_9FwdParamsE)
        /*00f4*/ 	.short	0x0380
        /*00f6*/ 	.short	0x00e8


	//----- nvinfo : EIATTR_SW_WAR
	.align		4
.L_1244:
        /*00f8*/ 	.byte	0x04, 0x36
        /*00fa*/ 	.short	(.L_1246 - .L_1245)
.L_1245:
        /*00fc*/ 	.word	0x00000008
.L_1246:


//--------------------- .nv.info._ZN10layer_norm13ln_fwd_kernelINS_13Kernel_traitsI13__nv_bfloat16S2_S2_S2_fjLj3072ELj1ELj1ELj4ELj16ENS_18Kernel_traits_baseILj3072ES2_S2_S2_S2_fjLj128EEEEELb1ELb1ELb1ELb1EEEvNS_9FwdParamsE --------------------------
	.section	.nv.info._ZN10layer_norm13ln_fwd_kernelINS_13Kernel_traitsI13__nv_bfloat16S2_S2_S2_fjLj3072ELj1ELj1ELj4ELj16ENS_18Kernel_traits_baseILj3072ES2_S2_S2_S2_fjLj128EEEEELb1ELb1ELb1ELb1EEEvNS_9FwdParamsE,"",@"SHT_CUDA_INFO"
	.sectionflags	@""
	.align	4


	//----- nvinfo : EIATTR_CUDA_API_VERSION
	.align		4
        /*0000*/ 	.byte	0x04, 0x37
        /*0002*/ 	.short	(.L_1248 - .L_1247)
.L_1247:
        /*0004*/ 	.word	0x00000082


	//----- nvinfo : EIATTR_KPARAM_INFO
	.align		4
.L_1248:
        /*0008*/ 	.byte	0x04, 0x17
        /*000a*/ 	.short	(.L_1250 - .L_1249)
.L_1249:
        /*000c*/ 	.word	0x00000000
        /*0010*/ 	.short	0x0000
        /*0012*/ 	.short	0x0000
        /*0014*/ 	.byte	0x00, 0xf0, 0xa1, 0x03


	//----- nvinfo : EIATTR_SPARSE_MMA_MASK
	.align		4
.L_1250:
        /*0018*/ 	.byte	0x03, 0x50
        /*001a*/ 	.short	0x0000


	//----- nvinfo : EIATTR_MAXREG_COUNT
	.align		4
        /*001c*/ 	.byte	0x03, 0x1b
        /*001e*/ 	.short	0x00ff


	//----- nvinfo : EIATTR_NUM_BARRIERS
	.align		4
        /*0020*/ 	.byte	0x02, 0x4c
        /*0022*/ 	.byte	0x01
	.zero		1


	//----- nvinfo : EIATTR_MERCURY_ISA_VERSION
	.align		4
        /*0024*/ 	.byte	0x03, 0x5f
        /*0026*/ 	.short	0x0101


	//----- nvinfo : EIATTR_COOP_GROUP_MASK_REGIDS
	.align		4
        /*0028*/ 	.byte	0x04, 0x29
        /*002a*/ 	.short	(.L_1252 - .L_1251)


	//   ....[0]....
.L_1251:
        /*002c*/ 	.word	0xffffffff


	//   ....[1]....
        /*0030*/ 	.word	0xffffffff


	//   ....[2]....
        /*0034*/ 	.word	0xffffffff


	//   ....[3]....
        /*0038*/ 	.word	0xffffffff


	//   ....[4]....
        /*003c*/ 	.word	0xffffffff


	//   ....[5]....
        /*0040*/ 	.word	0xffffffff


	//   ....[6]....
        /*0044*/ 	.word	0xffffffff


	//   ....[7]....
        /*0048*/ 	.word	0xffffffff


	//   ....[8]....
        /*004c*/ 	.word	0xffffffff


	//   ....[9]....
        /*0050*/ 	.word	0xffffffff


	//   ....[10]....
        /*0054*/ 	.word	0xffffffff


	//   ....[11]....
        /*0058*/ 	.word	0xffffffff


	//   ....[12]....
        /*005c*/ 	.word	0xffffffff


	//   ....[13]....
        /*0060*/ 	.word	0xffffffff


	//   ....[14]....
        /*0064*/ 	.word	0xffffffff


	//   ....[15]....
        /*0068*/ 	.word	0xffffffff


	//   ....[16]....
        /*006c*/ 	.word	0xffffffff


	//   ....[17]....
        /*0070*/ 	.word	0xffffffff


	//----- nvinfo : EIATTR_COOP_GROUP_INSTR_OFFSETS
	.align		4
.L_1252:
        /*0074*/ 	.byte	0x04, 0x28
        /*0076*/ 	.short	(.L_1254 - .L_1253)


	//   ....[0]....
.L_1253:
        /*0078*/ 	.word	0x00011820


	//   ....[1]....
        /*007c*/ 	.word	0x00011890


	//   ....[2]....
        /*0080*/ 	.word	0x000118c0


	//   ....[3]....
        /*0084*/ 	.word	0x000118e0


	//   ....[4]....
        /*0088*/ 	.word	0x00011900


	//   ....[5]....
        /*008c*/ 	.word	0x00011c30


	//   ....[6]....
        /*0090*/ 	.word	0x00011c50


	//   ....[7]....
        /*0094*/ 	.word	0x00011c70


	//   ....[8]....
        /*0098*/ 	.word	0x00011c90


	//   ....[9]....
        /*009c*/ 	.word	0x00011cc0


	//   ....[10]....
        /*00a0*/ 	.word	0x00011d90


	//   ....[11]....
        /*00a4*/ 	.word	0x00011e10


	//   ....[12]....
        /*00a8*/ 	.word	0x00011e50


	//   ....[13]....
        /*00ac*/ 	.word	0x00011e70


	//   ....[14]....
        /*00b0*/ 	.word	0x00011f00


	//   ....[15]....
        /*00b4*/ 	.word	0x00011f30


	//   ....[16]....
        /*00b8*/ 	.word	0x00011fd0


	//   ....[17]....
        /*00bc*/ 	.word	0x00011ff0


	//----- nvinfo : EIATTR_VRC_CTA_INIT_COUNT
	.align		4
.L_1254:
        /*00c0*/ 	.byte	0x02, 0x4a
	.zero		1
	.zero		1


	//----- nvinfo : EIATTR_EXIT_INSTR_OFFSETS
	.align		4
        /*00c4*/ 	.byte	0x04, 0x1c
        /*00c6*/ 	.short	(.L_1256 - .L_1255)


	//   ....[0]....
.L_1255:
        /*00c8*/ 	.word	0x00000250


	//   ....[1]....
        /*00cc*/ 	.word	0x00012a40


	//----- nvinfo : EIATTR_MAX_THREADS
	.align		4
.L_1256:
        /*00d0*/ 	.byte	0x04, 0x05
        /*00d2*/ 	.short	(.L_1258 - .L_1257)
.L_1257:
        /*00d4*/ 	.word	0x00000080
        /*00d8*/ 	.word	0x00000001
        /*00dc*/ 	.word	0x00000001


	//----- nvinfo : EIATTR_CBANK_PARAM_SIZE
	.align		4
.L_1258:
        /*00e0*/ 	.byte	0x03, 0x19
        /*00e2*/ 	.short	0x00e8


	//----- nvinfo : EIATTR_PARAM_CBANK
	.align		4
        /*00e4*/ 	.byte	0x04, 0x0a
        /*00e6*/ 	.short	(.L_1260 - .L_1259)
	.align		4
.L_1259:
        /*00e8*/ 	.word	index@(.nv.constant0._ZN10layer_norm13ln_fwd_kernelINS_13Kernel_traitsI13__nv_bfloat16S2_S2_S2_fjLj3072ELj1ELj1ELj4ELj16ENS_18Kernel_traits_baseILj3072ES2_S2_S2_S2_fjLj128EEEEELb1ELb1ELb1ELb1EEEvNS_9FwdParamsE)
        /*00ec*/ 	.short	0x0380
        /*00ee*/ 	.short	0x00e8


	//----- nvinfo : EIATTR_SW_WAR
	.align		4
.L_1260:
        /*00f0*/ 	.byte	0x04, 0x36
        /*00f2*/ 	.short	(.L_1262 - .L_1261)
.L_1261:
        /*00f4*/ 	.word	0x00000008
.L_1262:


//--------------------- .nv.info._ZN10layer_norm13ln_fwd_kernelINS_13Kernel_traitsI6__halfS2_S2_S2_fjLj3072ELj1ELj1ELj4ELj16ENS_18Kernel_traits_baseILj3072ES2_S2_S2_S2_fjLj128EEEEELb0ELb0ELb0ELb0EEEvNS_9FwdParamsE --------------------------
	.section	.nv.info._ZN10layer_norm13ln_fwd_kernelINS_13Kernel_traitsI6__halfS2_S2_S2_fjLj3072ELj1ELj1ELj4ELj16ENS_18Kernel_traits_baseILj3072ES2_S2_S2_S2_fjLj128EEEEELb0ELb0ELb0ELb0EEEvNS_9FwdParamsE,"",@"SHT_CUDA_INFO"
	.sectionflags	@""
	.align	4


	//----- nvinfo : EIATTR_CUDA_API_VERSION
	.align		4
        /*0000*/ 	.byte	0x04, 0x37
        /*0002*/ 	.short	(.L_1264 - .L_1263)
.L_1263:
        /*0004*/ 	.word	0x00000082


	//----- nvinfo : EIATTR_KPARAM_INFO
	.align		4
.L_1264:
        /*0008*/ 	.byte	0x04, 0x17
        /*000a*/ 	.short	(.L_1266 - .L_1265)
.L_1265:
        /*000c*/ 	.word	0x00000000
        /*0010*/ 	.short	0x0000
        /*0012*/ 	.short	0x0000
        /*0014*/ 	.byte	0x00, 0xf0, 0xa1, 0x03


	//----- nvinfo : EIATTR_SPARSE_MMA_MASK
	.align		4
.L_1266:
        /*0018*/ 	.byte	0x03, 0x50
        /*001a*/ 	.short	0x0000


	//----- nvinfo : EIATTR_MAXREG_COUNT
	.align		4
        /*001c*/ 	.byte	0x03, 0x1b
        /*001e*/ 	.short	0x00ff


	//----- nvinfo : EIATTR_NUM_BARRIERS
	.align		4
        /*0020*/ 	.byte	0x02, 0x4c
        /*0022*/ 	.byte	0x01
	.zero		1


	//----- nvinfo : EIATTR_MERCURY_ISA_VERSION
	.align		4
        /*0024*/ 	.byte	0x03, 0x5f
        /*0026*/ 	.short	0x0101


	//----- nvinfo : EIATTR_COOP_GROUP_MASK_REGIDS
	.align		4
        /*0028*/ 	.byte	0x04, 0x29
        /*002a*/ 	.short	(.L_1268 - .L_1267)


	//   ....[0]....
.L_1267:
        /*002c*/ 	.word	0xffffffff


	//   ....[1]....
        /*0030*/ 	.word	0xffffffff


	//   ....[2]....
        /*0034*/ 	.word	0xffffffff


	//   ....[3]....
        /*0038*/ 	.word	0xffffffff


	//   ....[4]....
        /*003c*/ 	.word	0xffffffff


	//   ....[5]....
        /*0040*/ 	.word	0xffffffff


	//   ....[6]....
        /*0044*/ 	.word	0xffffffff


	//   ....[7]....
        /*0048*/ 	.word	0xffffffff


	//   ....[8]....
        /*004c*/ 	.word	0xffffffff


	//   ....[9]....
        /*0050*/ 	.word	0xffffffff


	//   ....[10]....
        /*0054*/ 	.word	0xffffffff


	//   ....[11]....
        /*0058*/ 	.word	0xffffffff


	//   ....[12]....
        /*005c*/ 	.word	0xffffffff


	//   ....[13]....
        /*0060*/ 	.word	0xffffffff


	//   ....[14]....
        /*0064*/ 	.word	0xffffffff


	//   ....[15]....
        /*0068*/ 	.word	0xffffffff


	//   ....[16]....
        /*006c*/ 	.word	0xffffffff


	//   ....[17]....
        /*0070*/ 	.word	0xffffffff


	//----- nvinfo : EIATTR_COOP_GROUP_INSTR_OFFSETS
	.align		4
.L_1268:
        /*0074*/ 	.byte	0x04, 0x28
        /*0076*/ 	.short	(.L_1270 - .L_1269)


	//   ....[0]....
.L_1269:
        /*0078*/ 	.word	0x00001940


	//   ....[1]....
        /*007c*/ 	.word	0x00001960


	//   ....[2]....
        /*0080*/ 	.word	0x00001980


	//   ....[3]....
        /*0084*/ 	.word	0x000019a0


	//   ....[4]....
        /*0088*/ 	.word	0x000019c0


	//   ....[5]....
        /*008c*/ 	.word	0x00001d00


	//   ....[6]....
        /*0090*/ 	.word	0x00001d20


	//   ....[7]....
        /*0094*/ 	.word	0x00001d40


	//   ....[8]....
        /*0098*/ 	.word	0x00001d60


	//   ....[9]....
        /*009c*/ 	.word	0x00001d90


	//   ....[10]....
        /*00a0*/ 	.word	0x00001f30


	//   ....[11]....
        /*00a4*/ 	.word	0x00001f70


	//   ....[12]....
        /*00a8*/ 	.word	0x00002000


	//   ....[13]....
        /*00ac*/ 	.word	0x00002030


	//   ....[14]....
        /*00b0*/ 	.word	0x00002080


	//   ....[15]....
        /*00b4*/ 	.word	0x000020b0


	//   ....[16]....
        /*00b8*/ 	.word	0x00002190


	//   ....[17]....
        /*00bc*/ 	.word	0x000021a0


	//----- nvinfo : EIATTR_VRC_CTA_INIT_COUNT
	.align		4
.L_1270:
        /*00c0*/ 	.byte	0x02, 0x4a
	.zero		1
	.zero		1


	//----- nvinfo : EIATTR_EXIT_INSTR_OFFSETS
	.align		4
        /*00c4*/ 	.byte	0x04, 0x1c
        /*00c6*/ 	.short	(.L_1272 - .L_1271)


	//   ....[0]....
.L_1271:
        /*00c8*/ 	.word	0x00000480


	//   ....[1]....
        /*00cc*/ 	.word	0x00002c30


	//----- nvinfo : EIATTR_MAX_THREADS
	.align		4
.L_1272:
        /*00d0*/ 	.byte	0x04, 0x05
        /*00d2*/ 	.short	(.L_1274 - .L_1273)
.L_1273:
        /*00d4*/ 	.word	0x00000080
        /*00d8*/ 	.word	0x00000001
        /*00dc*/ 	.word	0x00000001


	//----- nvinfo : EIATTR_CRS_STACK_SIZE
	.align		4
.L_1274:
        /*00e0*/ 	.byte	0x04, 0x1e
        /*00e2*/ 	.short	(.L_1276 - .L_1275)
.L_1275:
        /*00e4*/ 	.word	0x00000000


	//----- nvinfo : EIATTR_CBANK_PARAM_SIZE
	.align		4
.L_1276:
        /*00e8*/ 	.byte	0x03, 0x19
        /*00ea*/ 	.short	0x00e8


	//----- nvinfo : EIATTR_PARAM_CBANK
	.align		4
        /*00ec*/ 	.byte	0x04, 0x0a
        /*00ee*/ 	.short	(.L_1278 - .L_1277)
	.align		4
.L_1277:
        /*00f0*/ 	.word	index@(.nv.constant0._ZN10layer_norm13ln_fwd_kernelINS_13Kernel_traitsI6__halfS2_S2_S2_fjLj3072ELj1ELj1ELj4ELj16ENS_18Kernel_traits_baseILj3072ES2_S2_S2_S2_fjLj128EEEEELb0ELb0ELb0ELb0EEEvNS_9FwdParamsE)
        /*00f4*/ 	.short	0x0380
        /*00f6*/ 	.short	0x00e8


	//----- nvinfo : EIATTR_SW_WAR
	.align		4
.L_1278:
        /*00f8*/ 	.byte	0x04, 0x36
        /*00fa*/ 	.short	(.L_1280 - .L_1279)
.L_1279:
        /*00fc*/ 	.word	0x00000008
.L_1280:


//--------------------- .nv.info._ZN10layer_norm13ln_fwd_kernelINS_13Kernel_traitsI6__halfS2_S2_S2_fjLj3072ELj1ELj1ELj4ELj16ENS_18Kernel_traits_baseILj3072ES2_S2_S2_S2_fjLj128EEEEELb0ELb0ELb0ELb1EEEvNS_9FwdParamsE --------------------------
	.section	.nv.info._ZN10layer_norm13ln_fwd_kernelINS_13Kernel_traitsI6__halfS2_S2_S2_fjLj3072ELj1ELj1ELj4ELj16ENS_18Kernel_traits_baseILj3072ES2_S2_S2_S2_fjLj128EEEEELb0ELb0ELb0ELb1EEEvNS_9FwdParamsE,"",@"SHT_CUDA_INFO"
	.sectionflags	@""
	.align	4


	//----- nvinfo : EIATTR_CUDA_API_VERSION
	.align		4
        /*0000*/ 	.byte	0x04, 0x37
        /*0002*/ 	.short	(.L_1282 - .L_1281)
.L_1281:
        /*0004*/ 	.word	0x00000082


	//----- nvinfo : EIATTR_KPARAM_INFO
	.align		4
.L_1282:
        /*0008*/ 	.byte	0x04, 0x17
        /*000a*/ 	.short	(.L_1284 - .L_1283)
.L_1283:
        /*000c*/ 	.word	0x00000000
        /*0010*/ 	.short	0x0000
        /*0012*/ 	.short	0x0000
        /*0014*/ 	.byte	0x00, 0xf0, 0xa1, 0x03


	//----- nvinfo : EIATTR_SPARSE_MMA_MASK
	.align		4
.L_1284:
        /*0018*/ 	.byte	0x03, 0x50
        /*001a*/ 	.short	0x0000


	//----- nvinfo : EIATTR_MAXREG_COUNT
	.align		4
        /*001c*/ 	.byte	0x03, 0x1b
        /*001e*/ 	.short	0x00ff


	//----- nvinfo : EIATTR_NUM_BARRIERS
	.align		4
        /*0020*/ 	.byte	0x02, 0x4c
        /*0022*/ 	.byte	0x01
	.zero		1


	//----- nvinfo : EIATTR_MERCURY_ISA_VERSION
	.align		4
        /*0024*/ 	.byte	0x03, 0x5f
        /*0026*/ 	.short	0x0101


	//----- nvinfo : EIATTR_COOP_GROUP_MASK_REGIDS
	.align		4
        /*0028*/ 	.byte	0x04, 0x29
        /*002a*/ 	.short	(.L_1286 - .L_1285)


	//   ....[0]....
.L_1285:
        /*002c*/ 	.word	0xffffffff


	//   ....[1]....
        /*0030*/ 	.word	0xffffffff


	//   ....[2]....
        /*0034*/ 	.word	0xffffffff


	//   ....[3]....
        /*0038*/ 	.word	0xffffffff


	//   ....[4]....
        /*003c*/ 	.word	0xffffffff


	//   ....[5]....
        /*0040*/ 	.word	0xffffffff


	//   ....[6]....
        /*0044*/ 	.word	0xffffffff


	//   ....[7]....
        /*0048*/ 	.word	0xffffffff


	//   ....[8]....
        /*004c*/ 	.word	0xffffffff


	//   ....[9]....
        /*0050*/ 	.word	0xffffffff


	//   ....[10]....
        /*0054*/ 	.word	0xffffffff


	//   ....[11]....
        /*0058*/ 	.word	0xffffffff


	//   ....[12]....
        /*005c*/ 	.word	0xffffffff


	//   ....[13]....
        /*0060*/ 	.word	0xffffffff


	//   ....[14]....
        /*0064*/ 	.word	0xffffffff


	//   ....[15]....
        /*0068*/ 	.word	0xffffffff


	//   ....[16]....
        /*006c*/ 	.word	0xffffffff


	//   ....[17]....
        /*0070*/ 	.word	0xffffffff


	//----- nvinfo : EIATTR_COOP_GROUP_INSTR_OFFSETS
	.align		4
.L_1286:
        /*0074*/ 	.byte	0x04, 0x28
        /*0076*/ 	.short	(.L_1288 - .L_1287)


	//   ....[0]....
.L_1287:
        /*0078*/ 	.word	0x00001800


	//   ....[1]....
        /*007c*/ 	.word	0x00001820


	//   ....[2]....
        /*0080*/ 	.word	0x00001840


	//   ....[3]....
        /*0084*/ 	.word	0x00001860


	//   ....[4]....
        /*0088*/ 	.word	0x00001880


	//   ....[5]....
        /*008c*/ 	.word	0x00001bb0


	//   ....[6]....
        /*0090*/ 	.word	0x00001be0


	//   ....[7]....
        /*0094*/ 	.word	0x00001c00


	//   ....[8]....
        /*0098*/ 	.word	0x00001c30


	//   ....[9]....
        /*009c*/ 	.word	0x00001c70


	//   ....[10]....
        /*00a0*/ 	.word	0x00001e10


	//   ....[11]....
        /*00a4*/ 	.word	0x00001e50


	//   ....[12]....
        /*00a8*/ 	.word	0x00001ed0


	//   ....[13]....
        /*00ac*/ 	.word	0x00001f20


	//   ....[14]....
        /*00b0*/ 	.word	0x00001f60


	//   ....[15]....
        /*00b4*/ 	.word	0x00001fa0


	//   ....[16]....
        /*00b8*/ 	.word	0x00002080


	//   ....[17]....
        /*00bc*/ 	.word	0x000020a0


	//----- nvinfo : EIATTR_VRC_CTA_INIT_COUNT
	.align		4
.L_1288:
        /*00c0*/ 	.byte	0x02, 0x4a
	.zero		1
	.zero		1


	//----- nvinfo : EIATTR_EXIT_INSTR_OFFSETS
	.align		4
        /*00c4*/ 	.byte	0x04, 0x1c
        /*00c6*/ 	.short	(.L_1290 - .L_1289)


	//   ....[0]....
.L_1289:
        /*00c8*/ 	.word	0x00000290


	//   ....[1]....
        /*00cc*/ 	.word	0x00002770


	//----- nvinfo : EIATTR_MAX_THREADS
	.align		4
.L_1290:
        /*00d0*/ 	.byte	0x04, 0x05
        /*00d2*/ 	.short	(.L_1292 - .L_1291)
.L_1291:
        /*00d4*/ 	.word	0x00000080
        /*00d8*/ 	.word	0x00000001
        /*00dc*/ 	.word	0x00000001


	//----- nvinfo : EIATTR_CRS_STACK_SIZE
	.align		4
.L_1292:
        /*00e0*/ 	.byte	0x04, 0x1e
        /*00e2*/ 	.short	(.L_1294 - .L_1293)
.L_1293:
        /*00e4*/ 	.word	0x00000000


	//----- nvinfo : EIATTR_CBANK_PARAM_SIZE
	.align		4
.L_1294:
        /*00e8*/ 	.byte	0x03, 0x19
        /*00ea*/ 	.short	0x00e8


	//----- nvinfo : EIATTR_PARAM_CBANK
	.align		4
        /*00ec*/ 	.byte	0x04, 0x0a
        /*00ee*/ 	.short	(.L_1296 - .L_1295)
	.align		4
.L_1295:
        /*00f0*/ 	.word	index@(.nv.constant0._ZN10layer_norm13ln_fwd_kernelINS_13Kernel_traitsI6__halfS2_S2_S2_fjLj3072ELj1ELj1ELj4ELj16ENS_18Kernel_traits_baseILj3072ES2_S2_S2_S2_fjLj128EEEEELb0ELb0ELb0ELb1EEEvNS_9FwdParamsE)
        /*00f4*/ 	.short	0x0380
        /*00f6*/ 	.short	0x00e8


	//----- nvinfo : EIATTR_SW_WAR
	.align		4
.L_1296:
        /*00f8*/ 	.byte	0x04, 0x36
        /*00fa*/ 	.short	(.L_1298 - .L_1297)
.L_1297:
        /*00fc*/ 	.word	0x00000008
.L_1298:


//--------------------- .nv.info._ZN10layer_norm13ln_fwd_kernelINS_13Kernel_traitsI6__halfS2_S2_S2_fjLj3072ELj1ELj1ELj4ELj16ENS_18Kernel_traits_baseILj3072ES2_S2_S2_S2_fjLj128EEEEELb0ELb0ELb1ELb0EEEvNS_9FwdParamsE --------------------------
	.section	.nv.info._ZN10layer_norm13ln_fwd_kernelINS_13Kernel_traitsI6__halfS2_S2_S2_fjLj3072ELj1ELj1ELj4ELj16ENS_18Kernel_traits_baseILj3072ES2_S2_S2_S2_fjLj128EEEEELb0ELb0ELb1ELb0EEEvNS_9FwdParamsE,"",@"SHT_CUDA_INFO"
	.sectionflags	@""
	.align	4


	//----- nvinfo : EIATTR_CUDA_API_VERSION
	.align		4
        /*0000*/ 	.byte	0x04, 0x37
        /*0002*/ 	.short	(.L_1300 - .L_1299)
.L_1299:
        /*0004*/ 	.word	0x00000082


	//----- nvinfo : EIATTR_KPARAM_INFO
	.align		4
.L_1300:
        /*0008*/ 	.byte	0x04, 0x17
        /*000a*/ 	.short	(.L_1302 - .L_1301)
.L_1301:
        /*000c*/ 	.word	0x00000000
        /*0010*/ 	.short	0x0000
        /*0012*/ 	.short	0x0000
        /*0014*/ 	.byte	0x00, 0xf0, 0xa1, 0x03


	//----- nvinfo : EIATTR_SPARSE_MMA_MASK
	.align		4
.L_1302:
        /*0018*/ 	.byte	0x03, 0x50
        /*001a*/ 	.short	0x0000


	//----- nvinfo : EIATTR_MAXREG_COUNT
	.align		4
        /*001c*/ 	.byte	0x03, 0x1b
        /*001e*/ 	.short	0x00ff


	//----- nvinfo : EIATTR_NUM_BARRIERS
	.align		4
        /*0020*/ 	.byte	0x02, 0x4c
        /*0022*/ 	.byte	0x01
	.zero		1


	//----- nvinfo : EIATTR_MERCURY_ISA_VERSION
	.align		4
        /*0024*/ 	.byte	0x03, 0x5f
        /*0026*/ 	.short	0x0101


	//----- nvinfo : EIATTR_COOP_GROUP_MASK_REGIDS
	.align		4
        /*0028*/ 	.byte	0x04, 0x29
        /*002a*/ 	.short	(.L_1304 - .L_1303)


	//   ....[0]....
.L_1303:
        /*002c*/ 	.word	0xffffffff


	//   ....[1]....
        /*0030*/ 	.word	0xffffffff


	//   ....[2]....
        /*0034*/ 	.word	0xffffffff


	//   ....[3]....
        /*0038*/ 	.word	0xffffffff


	//   ....[4]....
        /*003c*/ 	.word	0xffffffff


	//   ....[5]....
        /*0040*/ 	.word	0xffffffff


	//   ....[6]....
        /*0044*/ 	.word	0xffffffff


	//   ....[7]....
        /*0048*/ 	.word	0xffffffff


	//   ....[8]....
        /*004c*/ 	.word	0xffffffff


	//   ....[9]....
        /*0050*/ 	.word	0xffffffff


	//   ....[10]....
        /*0054*/ 	.word	0xffffffff


	//   ....[11]....
        /*0058*/ 	.word	0xffffffff


	//   ....[12]....
        /*005c*/ 	.word	0xffffffff


	//   ....[13]....
        /*0060*/ 	.word	0xffffffff


	//   ....[14]....
        /*0064*/ 	.word	0xffffffff


	//   ....[15]....
        /*0068*/ 	.word	0xffffffff


	//   ....[16]....
        /*006c*/ 	.word	0xffffffff


	//   ....[17]....
        /*0070*/ 	.word	0xffffffff


	//----- nvinfo : EIATTR_COOP_GROUP_INSTR_OFFSETS
	.align		4
.L_1304:
        /*0074*/ 	.byte	0x04, 0x28
        /*0076*/ 	.short	(.L_1306 - .L_1305)


	//   ....[0]....
.L_1305:
        /*0078*/ 	.word	0x00001d90


	//   ....[1]....
        /*007c*/ 	.word	0x00001db0


	//   ....[2]....
        /*0080*/ 	.word	0x00001dd0


	//   ....[3]....
        /*0084*/ 	.word	0x00001df0


	//   ....[4]....
        /*0088*/ 	.word	0x00001e10


	//   ....[5]....
        /*008c*/ 	.word	0x00002150


	//   ....[6]....
        /*0090*/ 	.word	0x00002170


	//   ....[7]....
        /*0094*/ 	.word	0x00002190


	//   ....[8]....
        /*0098*/ 	.word	0x000021c0


	//   ....[9]....
        /*009c*/ 	.word	0x000021f0


	//   ....[10]....
        /*00a0*/ 	.word	0x00002380


	//   ....[11]....
        /*00a4*/ 	.word	0x000023c0


	//   ....[12]....
        /*00a8*/ 	.word	0x00002430


	//   ....[13]....
        /*00ac*/ 	.word	0x00002480


	//   ....[14]....
        /*00b0*/ 	.word	0x000024b0


	//   ....[15]....
        /*00b4*/ 	.word	0x00002510


	//   ....[16]....
        /*00b8*/ 	.word	0x000025c0


	//   ....[17]....
        /*00bc*/ 	.word	0x000025f0


	//----- nvinfo : EIATTR_VRC_CTA_INIT_COUNT
	.align		4
.L_1306:
        /*00c0*/ 	.byte	0x02, 0x4a
	.zero		1
	.zero		1


	//----- nvinfo : EIATTR_EXIT_INSTR_OFFSETS
	.align		4
        /*00c4*/ 	.byte	0x04, 0x1c
        /*00c6*/ 	.short	(.L_1308 - .L_1307)


	//   ....[0]....
.L_1307:
        /*00c8*/ 	.word	0x00000460


	//   ....[1]....
        /*00cc*/ 	.word	0x00003120


	//----- nvinfo : EIATTR_MAX_THREADS
	.align		4
.L_1308:
        /*00d0*/ 	.byte	0x04, 0x05
        /*00d2*/ 	.short	(.L_1310 - .L_1309)
.L_1309:
        /*00d4*/ 	.word	0x00000080
        /*00d8*/ 	.word	0x00000001
        /*00dc*/ 	.word	0x00000001


	//----- nvinfo : EIATTR_CRS_STACK_SIZE
	.align		4
.L_1310:
        /*00e0*/ 	.byte	0x04, 0x1e
        /*00e2*/ 	.short	(.L_1312 - .L_1311)
.L_1311:
        /*00e4*/ 	.word	0x00000000


	//----- nvinfo : EIATTR_CBANK_PARAM_SIZE
	.align		4
.L_1312:
        /*00e8*/ 	.byte	0x03, 0x19
        /*00ea*/ 	.short	0x00e8


	//----- nvinfo : EIATTR_PARAM_CBANK
	.align		4
        /*00ec*/ 	.byte	0x04, 0x0a
        /*00ee*/ 	.short	(.L_1314 - .L_1313)
	.align		4
.L_1313:
        /*00f0*/ 	.word	index@(.nv.constant0._ZN10layer_norm13ln_fwd_kernelINS_13Kernel_traitsI6__halfS2_S2_S2_fjLj3072ELj1ELj1ELj4ELj16ENS_18Kernel_traits_baseILj3072ES2_S2_S2_S2_fjLj128EEEEELb0ELb0ELb1ELb0EEEvNS_9FwdParamsE)
        /*00f4*/ 	.short	0x0380
        /*00f6*/ 	.short	0x00e8


	//----- nvinfo : EIATTR_SW_WAR
	.align		4
.L_1314:
        /*00f8*/ 	.byte	0x04, 0x36
        /*00fa*/ 	.short	(.L_1316 - .L_1315)
.L_1315:
        /*00fc*/ 	.word	0x00000008
.L_1316:


//--------------------- .nv.info._ZN10layer_norm13ln_fwd_kernelINS_13Kernel_traitsI6__halfS2_S2_S2_fjLj3072ELj1ELj1ELj4ELj16ENS_18Kernel_traits_baseILj3072ES2_S2_S2_S2_fjLj128EEEEELb0ELb0ELb1ELb1EEEvNS_9FwdParamsE --------------------------
	.section	.nv.info._ZN10layer_norm13ln_fwd_kernelINS_13Kernel_traitsI6__halfS2_S2_S2_fjLj3072ELj1ELj1ELj4ELj16ENS_18Kernel_traits_baseILj3072ES2_S2_S2_S2_fjLj128EEEEELb0ELb0ELb1ELb1EEEvNS_9FwdParamsE,"",@"SHT_CUDA_INFO"
	.sectionflags	@""
	.align	4


	//----- nvinfo : EIATTR_CUDA_API_VERSION
	.align		4
        /*0000*/ 	.byte	0x04, 0x37
        /*0002*/ 	.short	(.L_1318 - .L_1317)
.L_1317:
        /*0004*/ 	.word	0x00000082


	//----- nvinfo : EIATTR_KPARAM_INFO
	.align		4
.L_1318:
        /*0008*/ 	.byte	0x04, 0x17
        /*000a*/ 	.short	(.L_1320 - .L_1319)
.L_1319:
        /*000c*/ 	.word	0x00000000
        /*0010*/ 	.short	0x0000
        /*0012*/ 	.short	0x0000
        /*0014*/ 	.byte	0x00, 0xf0, 0xa1, 0x03


	//----- nvinfo : EIATTR_SPARSE_MMA_MASK
	.align		4
.L_1320:
        /*0018*/ 	.byte	0x03, 0x50
        /*001a*/ 	.short	0x0000


	//----- nvinfo : EIATTR_MAXREG_COUNT
	.align		4
        /*001c*/ 	.byte	0x03, 0x1b
        /*001e*/ 	.short	0x00ff


	//----- nvinfo : EIATTR_NUM_BARRIERS
	.align		4
        /*0020*/ 	.byte	0x02, 0x4c
        /*0022*/ 	.byte	0x01
	.zero		1


	//----- nvinfo : EIATTR_MERCURY_ISA_VERSION
	.align		4
        /*0024*/ 	.byte	0x03, 0x5f
        /*0026*/ 	.short	0x0101


	//----- nvinfo : EIATTR_COOP_GROUP_MASK_REGIDS
	.align		4
        /*0028*/ 	.byte	0x04, 0x29
        /*002a*/ 	.short	(.L_1322 - .L_1321)


	//   ....[0]....
.L_1321:
        /*002c*/ 	.word	0xffffffff


	//   ....[1]....
        /*0030*/ 	.word	0xffffffff


	//   ....[2]....
        /*0034*/ 	.word	0xffffffff


	//   ....[3]....
        /*0038*/ 	.word	0xffffffff


	//   ....[4]....
        /*003c*/ 	.word	0xffffffff


	//   ....[5]....
        /*0040*/ 	.word	0xffffffff


	//   ....[6]....
        /*0044*/ 	.word	0xffffffff


	//   ....[7]....
        /*0048*/ 	.word	0xffffffff


	//   ....[8]....
        /*004c*/ 	.word	0xffffffff


	//   ....[9]....
        /*0050*/ 	.word	0xffffffff


	//   ....[10]....
        /*0054*/ 	.word	0xffffffff


	//   ....[11]....
        /*0058*/ 	.word	0xffffffff


	//   ....[12]....
        /*005c*/ 	.word	0xffffffff


	//   ....[13]....
        /*0060*/ 	.word	0xffffffff


	//   ....[14]....
        /*0064*/ 	.word	0xffffffff


	//   ....[15]....
        /*0068*/ 	.word	0xffffffff


	//   ....[16]....
        /*006c*/ 	.word	0xffffffff


	//   ....[17]....
        /*0070*/ 	.word	0xffffffff


	//----- nvinfo : EIATTR_COOP_GROUP_INSTR_OFFSETS
	.align		4
.L_1322:
        /*0074*/ 	.byte	0x04, 0x28
        /*0076*/ 	.short	(.L_1324 - .L_1323)


	//   ....[0]....
.L_1323:
        /*0078*/ 	.word	0x00001900


	//   ....[1]....
        /*007c*/ 	.word	0x00001920


	//   ....[2]....
        /*0080*/ 	.word	0x00001940


	//   ....[3]....
        /*0084*/ 	.word	0x00001960


	//   ....[4]....
        /*0088*/ 	.word	0x00001980


	//   ....[5]....
        /*008c*/ 	.word	0x00001cb0


	//   ....[6]....
        /*0090*/ 	.word	0x00001ce0


	//   ....[7]....
        /*0094*/ 	.word	0x00001d10


	//   ....[8]....
        /*0098*/ 	.word	0x00001d30


	//   ....[9]....
        /*009c*/ 	.word	0x00001d50


	//   ....[10]....
        /*00a0*/ 	.word	0x00001ee0


	//   ....[11]....
        /*00a4*/ 	.word	0x00001f10


	//   ....[12]....
        /*00a8*/ 	.word	0x00001f70


	//   ....[13]....
        /*00ac*/ 	.word	0x00001fd0


	//   ....[14]....
        /*00b0*/ 	.word	0x00002000


	//   ....[15]....
        /*00b4*/ 	.word	0x00002070


	//   ....[16]....
        /*00b8*/ 	.word	0x00002110


	//   ....[17]....
        /*00bc*/ 	.word	0x00002140


	//----- nvinfo : EIATTR_VRC_CTA_INIT_COUNT
	.align		4
.L_1324:
        /*00c0*/ 	.byte	0x02, 0x4a
	.zero		1
	.zero		1


	//----- nvinfo : EIATTR_EXIT_INSTR_OFFSETS
	.align		4
        /*00c4*/ 	.byte	0x04, 0x1c
        /*00c6*/ 	.short	(.L_1326 - .L_1325)


	//   ....[0]....
.L_1325:
        /*00c8*/ 	.word	0x00000230


	//   ....[1]....
        /*00cc*/ 	.word	0x00002b90


	//----- nvinfo : EIATTR_MAX_THREADS
	.align		4
.L_1326:
        /*00d0*/ 	.byte	0x04, 0x05
        /*00d2*/ 	.short	(.L_1328 - .L_1327)
.L_1327:
        /*00d4*/ 	.word	0x00000080
        /*00d8*/ 	.word	0x00000001
        /*00dc*/ 	.word	0x00000001


	//----- nvinfo : EIATTR_CRS_STACK_SIZE
	.align		4
.L_1328:
        /*00e0*/ 	.byte	0x04, 0x1e
        /*00e2*/ 	.short	(.L_1330 - .L_1329)
.L_1329:
        /*00e4*/ 	.word	0x00000000


	//----- nvinfo : EIATTR_CBANK_PARAM_SIZE
	.align		4
.L_1330:
        /*00e8*/ 	.byte	0x03, 0x19
        /*00ea*/ 	.short	0x00e8


	//----- nvinfo : EIATTR_PARAM_CBANK
	.align		4
        /*00ec*/ 	.byte	0x04, 0x0a
        /*00ee*/ 	.short	(.L_1332 - .L_1331)
	.align		4
.L_1331:
        /*00f0*/ 	.word	index@(.nv.constant0._ZN10layer_norm13ln_fwd_kernelINS_13Kernel_traitsI6__halfS2_S2_S2_fjLj3072ELj1ELj1ELj4ELj16ENS_18Kernel_traits_baseILj3072ES2_S2_S2_S2_fjLj128EEEEELb0ELb0ELb1ELb1EEEvNS_9FwdParamsE)
        /*00f4*/ 	.short	0x0380
        /*00f6*/ 	.short	0x00e8


	//----- nvinfo : EIATTR_SW_WAR
	.align		4
.L_1332:
        /*00f8*/ 	.byte	0x04, 0x36
        /*00fa*/ 	.short	(.L_1334 - .L_1333)
.L_1333:
        /*00fc*/ 	.word	0x00000008
.L_1334:


//--------------------- .nv.info._ZN10layer_norm13ln_fwd_kernelINS_13Kernel_traitsI6__halfS2_S2_S2_fjLj3072ELj1ELj1ELj4ELj16ENS_18Kernel_traits_baseILj3072ES2_S2_S2_S2_fjLj128EEEEELb0ELb1ELb0ELb0EEEvNS_9FwdParamsE --------------------------
	.section	.nv.info._ZN10layer_norm13ln_fwd_kernelINS_13Kernel_traitsI6__halfS2_S2_S2_fjLj3072ELj1ELj1ELj4ELj16ENS_18Kernel_traits_baseILj3072ES2_S2_S2_S2_fjLj128EEEEELb0ELb1ELb0ELb0EEEvNS_9FwdParamsE,"",@"SHT_CUDA_INFO"
	.sectionflags	@""
	.align	4


	//----- nvinfo : EIATTR_CUDA_API_VERSION
	.align		4
        /*0000*/ 	.byte	0x04, 0x37
        /*0002*/ 	.short	(.L_1336 - .L_1335)
.L_1335:
        /*0004*/ 	.word	0x00000082


	//----- nvinfo : EIATTR_KPARAM_INFO
	.align		4
.L_1336:
        /*0008*/ 	.byte	0x04, 0x17
        /*000a*/ 	.short	(.L_1338 - .L_1337)
.L_1337:
        /*000c*/ 	.word	0x00000000
        /*0010*/ 	.short	0x0000
        /*0012*/ 	.short	0x0000
        /*0014*/ 	.byte	0x00, 0xf0, 0xa1, 0x03


	//----- nvinfo : EIATTR_SPARSE_MMA_MASK
	.align		4
.L_1338:
        /*0018*/ 	.byte	0x03, 0x50
        /*001a*/ 	.short	0x0000


	//----- nvinfo : EIATTR_MAXREG_COUNT
	.align		4
        /*001c*/ 	.byte	0x03, 0x1b
        /*001e*/ 	.short	0x00ff


	//----- nvinfo : EIATTR_NUM_BARRIERS
	.align		4
        /*0020*/ 	.byte	0x02, 0x4c
        /*0022*/ 	.byte	0x01
	.zero		1


	//----- nvinfo : EIATTR_MERCURY_ISA_VERSION
	.align		4
        /*0024*/ 	.byte	0x03, 0x5f
        /*0026*/ 	.short	0x0101


	//----- nvinfo : EIATTR_COOP_GROUP_MASK_REGIDS
	.align		4
        /*0028*/ 	.byte	0x04, 0x29
        /*002a*/ 	.short	(.L_1340 - .L_1339)


	//   ....[0]....
.L_1339:
        /*002c*/ 	.word	0xffffffff


	//   ....[1]....
        /*0030*/ 	.word	0xffffffff


	//   ....[2]....
        /*0034*/ 	.word	0xffffffff


	//   ....[3]....
        /*0038*/ 	.word	0xffffffff


	//   ....[4]....
        /*003c*/ 	.word	0xffffffff


	//   ....[5]....
        /*0040*/ 	.word	0xffffffff


	//   ....[6]....
        /*0044*/ 	.word	0xffffffff


	//   ....[7]....
        /*0048*/ 	.word	0xffffffff


	//   ....[8]....
        /*004c*/ 	.word	0xffffffff


	//   ....[9]....
        /*0050*/ 	.word	0xffffffff


	//   ....[10]....
        /*0054*/ 	.word	0xffffffff


	//   ....[11]....
        /*0058*/ 	.word	0xffffffff


	//   ....[12]....
        /*005c*/ 	.word	0xffffffff


	//   ....[13]....
        /*0060*/ 	.word	0xffffffff


	//   ....[14]....
        /*0064*/ 	.word	0xffffffff


	//   ....[15]....
        /*0068*/ 	.word	0xffffffff


	//   ....[16]....
        /*006c*/ 	.word	0xffffffff


	//   ....[17]....
        /*0070*/ 	.word	0xffffffff


	//----- nvinfo : EIATTR_COOP_GROUP_INSTR_OFFSETS
	.align		4
.L_1340:
        /*0074*/ 	.byte	0x04, 0x28
        /*0076*/ 	.short	(.L_1342 - .L_1341)


	//   ....[0]....
.L_1341:
        /*0078*/ 	.word	0x00001c10


	//   ....[1]....
        /*007c*/ 	.word	0x00001c30


	//   ....[2]....
        /*0080*/ 	.word	0x00001c50


	//   ....[3]....
        /*0084*/ 	.word	0x00001c70


	//   ....[4]....
        /*0088*/ 	.word	0x00001c90


	//   ....[5]....
        /*008c*/ 	.word	0x00001ff0


	//   ....[6]....
        /*0090*/ 	.word	0x00002050


	//   ....[7]....
        /*0094*/ 	.word	0x000020b0


	//   ....[8]....
        /*0098*/ 	.word	0x000020d0


	//   ....[9]....
        /*009c*/ 	.word	0x000020f0


	//   ....[10]....
        /*00a0*/ 	.word	0x000021f0


	//   ....[11]....
        /*00a4*/ 	.word	0x00002260


	//   ....[12]....
        /*00a8*/ 	.word	0x00002280


	//   ....[13]....
        /*00ac*/ 	.word	0x000022a0


	//   ....[14]....
        /*00b0*/ 	.word	0x00002340


	//   ....[15]....
        /*00b4*/ 	.word	0x00002380


	//   ....[16]....
        /*00b8*/ 	.word	0x00002410


	//   ....[17]....
        /*00bc*/ 	.word	0x00002440


	//----- nvinfo : EIATTR_VRC_CTA_INIT_COUNT
	.align		4
.L_1342:
        /*00c0*/ 	.byte	0x02, 0x4a
	.zero		1
	.zero		1


	//----- nvinfo : EIATTR_EXIT_INSTR_OFFSETS
	.align		4
        /*00c4*/ 	.byte	0x04, 0x1c
        /*00c6*/ 	.short	(.L_1344 - .L_1343)


	//   ....[0]....
.L_1343:
        /*00c8*/ 	.word	0x00000580


	//   ....[1]....
        /*00cc*/ 	.word	0x00002ee0


	//----- nvinfo : EIATTR_MAX_THREADS
	.align		4
.L_1344:
        /*00d0*/ 	.byte	0x04, 0x05
        /*00d2*/ 	.short	(.L_1346 - .L_1345)
.L_1345:
        /*00d4*/ 	.word	0x00000080
        /*00d8*/ 	.word	0x00000001
        /*00dc*/ 	.word	0x00000001


	//----- nvinfo : EIATTR_CRS_STACK_SIZE
	.align		4
.L_1346:
        /*00e0*/ 	.byte	0x04, 0x1e
        /*00e2*/ 	.short	(.L_1348 - .L_1347)
.L_1347:
        /*00e4*/ 	.word	0x00000000


	//----- nvinfo : EIATTR_CBANK_PARAM_SIZE
	.align		4
.L_1348:
        /*00e8*/ 	.byte	0x03, 0x19
        /*00ea*/ 	.short	0x00e8


	//----- nvinfo : EIATTR_PARAM_CBANK
	.align		4
        /*00ec*/ 	.byte	0x04, 0x0a
        /*00ee*/ 	.short	(.L_1350 - .L_1349)
	.align		4
.L_1349:
        /*00f0*/ 	.word	index@(.nv.constant0._ZN10layer_norm13ln_fwd_kernelINS_13Kernel_traitsI6__halfS2_S2_S2_fjLj3072ELj1ELj1ELj4ELj16ENS_18Kernel_traits_baseILj3072ES2_S2_S2_S2_fjLj128EEEEELb0ELb1ELb0ELb0EEEvNS_9FwdParamsE)
        /*00f4*/ 	.short	0x0380
        /*00f6*/ 	.short	0x00e8


	//----- nvinfo : EIATTR_SW_WAR
	.align		4
.L_1350:
        /*00f8*/ 	.byte	0x04, 0x36
        /*00fa*/ 	.short	(.L_1352 - .L_1351)
.L_1351:
        /*00fc*/ 	.word	0x00000008
.L_1352:


//--------------------- .nv.info._ZN10layer_norm13ln_fwd_kernelINS_13Kernel_traitsI6__halfS2_S2_S2_fjLj3072ELj1ELj1ELj4ELj16ENS_18Kernel_traits_baseILj3072ES2_S2_S2_S2_fjLj128EEEEELb0ELb1ELb0ELb1EEEvNS_9FwdParamsE --------------------------
	.section	.nv.info._ZN10layer_norm13ln_fwd_kernelINS_13Kernel_traitsI6__halfS2_S2_S2_fjLj3072ELj1ELj1ELj4ELj16ENS_18Kernel_traits_baseILj3072ES2_S2_S2_S2_fjLj128EEEEELb0ELb1ELb0ELb1EEEvNS_9FwdParamsE,"",@"SHT_CUDA_INFO"
	.sectionflags	@""
	.align	4


	//----- nvinfo : EIATTR_CUDA_API_VERSION
	.align		4
        /*0000*/ 	.byte	0x04, 0x37
        /*0002*/ 	.short	(.L_1354 - .L_1353)
.L_1353:
        /*0004*/ 	.word	0x00000082


	//----- nvinfo : EIATTR_KPARAM_INFO
	.align		4
.L_1354:
        /*0008*/ 	.byte	0x04, 0x17
        /*000a*/ 	.short	(.L_1356 - .L_1355)
.L_1355:
        /*000c*/ 	.word	0x00000000
        /*0010*/ 	.short	0x0000
        /*0012*/ 	.short	0x0000
        /*0014*/ 	.byte	0x00, 0xf0, 0xa1, 0x03


	//----- nvinfo : EIATTR_SPARSE_MMA_MASK
	.align		4
.L_1356:
        /*0018*/ 	.byte	0x03, 0x50
        /*001a*/ 	.short	0x0000


	//----- nvinfo : EIATTR_MAXREG_COUNT
	.align		4
        /*001c*/ 	.byte	0x03, 0x1b
        /*001e*/ 	.short	0x00ff


	//----- nvinfo : EIATTR_NUM_BARRIERS
	.align		4
        /*0020*/ 	.byte	0x02, 0x4c
        /*0022*/ 	.byte	0x01
	.zero		1


	//----- nvinfo : EIATTR_MERCURY_ISA_VERSION
	.align		4
        /*0024*/ 	.byte	0x03, 0x5f
        /*0026*/ 	.short	0x0101


	//----- nvinfo : EIATTR_COOP_GROUP_MASK_REGIDS
	.align		4
        /*0028*/ 	.byte	0x04, 0x29
        /*002a*/ 	.short	(.L_1358 - .L_1357)


	//   ....[0]....
.L_1357:
        /*002c*/ 	.word	0xffffffff


	//   ....[1]....
        /*0030*/ 	.word	0xffffffff


	//   ....[2]....
        /*0034*/ 	.word	0xffffffff


	//   ....[3]....
        /*0038*/ 	.word	0xffffffff


	//   ....[4]....
        /*003c*/ 	.word	0xffffffff


	//   ....[5]....
        /*0040*/ 	.word	0xffffffff


	//   ....[6]....
        /*0044*/ 	.word	0xffffffff


	//   ....[7]....
        /*0048*/ 	.word	0xffffffff


	//   ....[8]....
        /*004c*/ 	.word	0xffffffff


	//   ....[9]....
        /*0050*/ 	.word	0xffffffff


	//   ....[10]....
        /*0054*/ 	.word	0xffffffff


	//   ....[11]....
        /*0058*/ 	.word	0xffffffff


	//   ....[12]....
        /*005c*/ 	.word	0xffffffff


	//   ....[13]....
        /*0060*/ 	.word	0xffffffff


	//   ....[14]....
        /*0064*/ 	.word	0xffffffff


	//   ....[15]....
        /*0068*/ 	.word	0xffffffff


	//   ....[16]....
        /*006c*/ 	.word	0xffffffff


	//   ....[17]....
        /*0070*/ 	.word	0xffffffff


	//----- nvinfo : EIATTR_COOP_GROUP_INSTR_OFFSETS
	.align		4
.L_1358:
        /*0074*/ 	.byte	0x04, 0x28
        /*0076*/ 	.short	(.L_1360 - .L_1359)


	//   ....[0]....
.L_1359:
        /*0078*/ 	.word	0x00001bc0


	//   ....[1]....
        /*007c*/ 	.word	0x00001be0


	//   ....[2]....
        /*0080*/ 	.word	0x00001c00


	//   ....[3]....
        /*0084*/ 	.word	0x00001c20


	//   ....[4]....
        /*0088*/ 	.word	0x00001c40


	//   ....[5]....
        /*008c*/ 	.word	0x00001f70


	//   ....[6]....
        /*0090*/ 	.word	0x00001f90


	//   ....[7]....
        /*0094*/ 	.word	0x00001fb0


	//   ....[8]....
        /*0098*/ 	.word	0x00001fd0


	//   ....[9]....
        /*009c*/ 	.word	0x00001ff0


	//   ....[10]....
        /*00a0*/ 	.word	0x00002140


	//   ....[11]....
        /*00a4*/ 	.word	0x000021a0


	//   ....[12]....
        /*00a8*/ 	.word	0x00002250


	//   ....[13]....
        /*00ac*/ 	.word	0x00002260


	//   ....[14]....
        /*00b0*/ 	.word	0x000022e0


	//   ....[15]....
        /*00b4*/ 	.word	0x00002310


	//   ....[16]....
        /*00b8*/ 	.word	0x000023b0


	//   ....[17]....
        /*00bc*/ 	.word	0x000023e0


	//----- nvinfo : EIATTR_VRC_CTA_INIT_COUNT
	.align		4
.L_1360:
        /*00c0*/ 	.byte	0x02, 0x4a
	.zero		1
	.zero		1


	//----- nvinfo : EIATTR_EXIT_INSTR_OFFSETS
	.align		4
        /*00c4*/ 	.byte	0x04, 0x1c
        /*00c6*/ 	.short	(.L_1362 - .L_1361)


	//   ....[0]....
.L_1361:
        /*00c8*/ 	.word	0x00000450


	//   ....[1]....
        /*00cc*/ 	.word	0x00002a90


	//----- nvinfo : EIATTR_MAX_THREADS
	.align		4
.L_1362:
        /*00d0*/ 	.byte	0x04, 0x05
        /*00d2*/ 	.short	(.L_1364 - .L_1363)
.L_1363:
        /*00d4*/ 	.word	0x00000080
        /*00d8*/ 	.word	0x00000001
        /*00dc*/ 	.word	0x00000001


	//----- nvinfo : EIATTR_CRS_STACK_SIZE
	.align		4
.L_1364:
        /*00e0*/ 	.byte	0x04, 0x1e
        /*00e2*/ 	.short	(.L_1366 - .L_1365)
.L_1365:
        /*00e4*/ 	.word	0x00000000


	//----- nvinfo : EIATTR_CBANK_PARAM_SIZE
	.align		4
.L_1366:
        /*00e8*/ 	.byte	0x03, 0x19
        /*00ea*/ 	.short	0x00e8


	//----- nvinfo : EIATTR_PARAM_CBANK
	.align		4
        /*00ec*/ 	.byte	0x04, 0x0a
        /*00ee*/ 	.short	(.L_1368 - .L_1367)
	.align		4
.L_1367:
        /*00f0*/ 	.word	index@(.nv.constant0._ZN10layer_norm13ln_fwd_kernelINS_13Kernel_traitsI6__halfS2_S2_S2_fjLj3072ELj1ELj1ELj4ELj16ENS_18Kernel_traits_baseILj3072ES2_S2_S2_S2_fjLj128EEEEELb0ELb1ELb0ELb1EEEvNS_9FwdParamsE)
        /*00f4*/ 	.short	0x0380
        /*00f6*/ 	.short	0x00e8


	//----- nvinfo : EIATTR_SW_WAR
	.align		4
.L_1368:
        /*00f8*/ 	.byte	0x04, 0x36
        /*00fa*/ 	.short	(.L_1370 - .L_1369)
.L_1369:
        /*00fc*/ 	.word	0x00000008
.L_1370:


//--------------------- .nv.info._ZN10layer_norm13ln_fwd_kernelINS_13Kernel_traitsI6__halfS2_S2_S2_fjLj3072ELj1ELj1ELj4ELj16ENS_18Kernel_traits_baseILj3072ES2_S2_S2_S2_fjLj128EEEEELb0ELb1ELb1ELb0EEEvNS_9FwdParamsE --------------------------
	.section	.nv.info._ZN10layer_norm13ln_fwd_kernelINS_13Kernel_traitsI6__halfS2_S2_S2_fjLj3072ELj1ELj1ELj4ELj16ENS_18Kernel_traits_baseILj3072ES2_S2_S2_S2_fjLj128EEEEELb0ELb1ELb1ELb0EEEvNS_9FwdParamsE,"",@"SHT_CUDA_INFO"
	.sectionflags	@""
	.align	4


	//----- nvinfo : EIATTR_CUDA_API_VERSION
	.align		4
        /*0000*/ 	.byte	0x04, 0x37
        /*0002*/ 	.short	(.L_1372 - .L_1371)
.L_1371:
        /*0004*/ 	.word	0x00000082


	//----- nvinfo : EIATTR_KPARAM_INFO
	.align		4
.L_1372:
        /*0008*/ 	.byte	0x04, 0x17
        /*000a*/ 	.short	(.L_1374 - .L_1373)
.L_1373:
        /*000c*/ 	.word	0x00000000
        /*0010*/ 	.short	0x0000
        /*0012*/ 	.short	0x0000
        /*0014*/ 	.byte	0x00, 0xf0, 0xa1, 0x03


	//----- nvinfo : EIATTR_SPARSE_MMA_MASK
	.align		4
.L_1374:
        /*0018*/ 	.byte	0x03, 0x50
        /*001a*/ 	.short	0x0000


	//----- nvinfo : EIATTR_MAXREG_COUNT
	.align		4
        /*001c*/ 	.byte	0x03, 0x1b
        /*001e*/ 	.short	0x00ff


	//----- nvinfo : EIATTR_NUM_BARRIERS
	.align		4
        /*0020*/ 	.byte	0x02, 0x4c
        /*0022*/ 	.byte	0x01
	.zero		1


	//----- nvinfo : EIATTR_MERCURY_ISA_VERSION
	.align		4
        /*0024*/ 	.byte	0x03, 0x5f
        /*0026*/ 	.short	0x0101


	//----- nvinfo : EIATTR_COOP_GROUP_MASK_REGIDS
	.align		4
        /*0028*/ 	.byte	0x04, 0x29
        /*002a*/ 	.short	(.L_1376 - .L_1375)


	//   ....[0]....
.L_1375:
        /*002c*/ 	.word	0xffffffff


	//   ....[1]....
        /*0030*/ 	.word	0xffffffff


	//   ....[2]....
        /*0034*/ 	.word	0xffffffff


	//   ....[3]....
        /*0038*/ 	.word	0xffffffff


	//   ....[4]....
        /*003c*/ 	.word	0xffffffff


	//   ....[5]....
        /*0040*/ 	.word	0xffffffff


	//   ....[6]....
        /*0044*/ 	.word	0xffffffff


	//   ....[7]....
        /*0048*/ 	.word	0xffffffff


	//   ....[8]....
        /*004c*/ 	.word	0xffffffff


	//   ....[9]....
        /*0050*/ 	.word	0xffffffff


	//   ....[10]....
        /*0054*/ 	.word	0xffffffff


	//   ....[11]....
        /*0058*/ 	.word	0xffffffff


	//   ....[12]....
        /*005c*/ 	.word	0xffffffff


	//   ....[13]....
        /*0060*/ 	.word	0xffffffff


	//   ....[14]....
        /*0064*/ 	.word	0xffffffff


	//   ....[15]....
        /*0068*/ 	.word	0xffffffff


	//   ....[16]....
        /*006c*/ 	.word	0xffffffff


	//   ....[17]....
        /*0070*/ 	.word	0xffffffff


	//----- nvinfo : EIATTR_COOP_GROUP_INSTR_OFFSETS
	.align		4
.L_1376:
        /*0074*/ 	.byte	0x04, 0x28
        /*0076*/ 	.short	(.L_1378 - .L_1377)


	//   ....[0]....
.L_1377:
        /*0078*/ 	.word	0x000024d0


	//   ....[1]....
        /*007c*/ 	.word	0x000024f0


	//   ....[2]....
        /*0080*/ 	.word	0x00002510


	//   ....[3]....
        /*0084*/ 	.word	0x00002530


	//   ....[4]....
        /*0088*/ 	.word	0x00002550


	//   ....[5]....
        /*008c*/ 	.word	0x00002890


	//   ....[6]....
        /*0090*/ 	.word	0x000028b0


	//   ....[7]....
        /*0094*/ 	.word	0x000028d0


	//   ....[8]....
        /*0098*/ 	.word	0x00002900


	//   ....[9]....
        /*009c*/ 	.word	0x00002930


	//   ....[10]....
        /*00a0*/ 	.word	0x00002ab0


	//   ....[11]....
        /*00a4*/ 	.word	0x00002af0


	//   ....[12]....
        /*00a8*/ 	.word	0x00002b10


	//   ....[13]....
        /*00ac*/ 	.word	0x00002b50


	//   ....[14]....
        /*00b0*/ 	.word	0x00002c30


	//   ....[15]....
        /*00b4*/ 	.word	0x00002c60


	//   ....[16]....
        /*00b8*/ 	.word	0x00002d10


	//   ....[17]....
        /*00bc*/ 	.word	0x00002d40


	//----- nvinfo : EIATTR_VRC_CTA_INIT_COUNT
	.align		4
.L_1378:
        /*00c0*/ 	.byte	0x02, 0x4a
	.zero		1
	.zero		1


	//----- nvinfo : EIATTR_EXIT_INSTR_OFFSETS
	.align		4
        /*00c4*/ 	.byte	0x04, 0x1c
        /*00c6*/ 	.short	(.L_1380 - .L_1379)


	//   ....[0]....
.L_1379:
        /*00c8*/ 	.word	0x00000580


	//   ....[1]....
        /*00cc*/ 	.word	0x00003850


	//----- nvinfo : EIATTR_MAX_THREADS
	.align		4
.L_1380:
        /*00d0*/ 	.byte	0x04, 0x05
        /*00d2*/ 	.short	(.L_1382 - .L_1381)
.L_1381:
        /*00d4*/ 	.word	0x00000080
        /*00d8*/ 	.word	0x00000001
        /*00dc*/ 	.word	0x00000001


	//----- nvinfo : EIATTR_CRS_STACK_SIZE
	.align		4
.L_1382:
        /*00e0*/ 	.byte	0x04, 0x1e
        /*00e2*/ 	.short	(.L_1384 - .L_1383)
.L_1383:
        /*00e4*/ 	.word	0x00000000


	//----- nvinfo : EIATTR_CBANK_PARAM_SIZE
	.align		4
.L_1384:
        /*00e8*/ 	.byte	0x03, 0x19
        /*00ea*/ 	.short	0x00e8


	//----- nvinfo : EIATTR_PARAM_CBANK
	.align		4
        /*00ec*/ 	.byte	0x04, 0x0a
        /*00ee*/ 	.short	(.L_1386 - .L_1385)
	.align		4
.L_1385:
        /*00f0*/ 	.word	index@(.nv.constant0._ZN10layer_norm13ln_fwd_kernelINS_13Kernel_traitsI6__halfS2_S2_S2_fjLj3072ELj1ELj1ELj4ELj16ENS_18Kernel_traits_baseILj3072ES2_S2_S2_S2_fjLj128EEEEELb0ELb1ELb1ELb0EEEvNS_9FwdParamsE)
        /*00f4*/ 	.short	0x0380
        /*00f6*/ 	.short	0x00e8


	//----- nvinfo : EIATTR_SW_WAR
	.align		4
.L_1386:
        /*00f8*/ 	.byte	0x04, 0x36
        /*00fa*/ 	.short	(.L_1388 - .L_1387)
.L_1387:
        /*00fc*/ 	.word	0x00000008
.L_1388:


//--------------------- .nv.info._ZN10layer_norm13ln_fwd_kernelINS_13Kernel_traitsI6__halfS2_S2_S2_fjLj3072ELj1ELj1ELj4ELj16ENS_18Kernel_traits_baseILj3072ES2_S2_S2_S2_fjLj128EEEEELb0ELb1ELb1ELb1EEEvNS_9FwdParamsE --------------------------
	.section	.nv.info._ZN10layer_norm13ln_fwd_kernelINS_13Kernel_traitsI6__halfS2_S2_S2_fjLj3072ELj1ELj1ELj4ELj16ENS_18Kernel_traits_baseILj3072ES2_S2_S2_S2_fjLj128EEEEELb0ELb1ELb1ELb1EEEvNS_9FwdParamsE,"",@"SHT_CUDA_INFO"
	.sectionflags	@""
	.align	4


	//----- nvinfo : EIATTR_CUDA_API_VERSION
	.align		4
        /*0000*/ 	.byte	0x04, 0x37
        /*0002*/ 	.short	(.L_1390 - .L_1389)
.L_1389:
        /*0004*/ 	.word	0x00000082


	//----- nvinfo : EIATTR_KPARAM_INFO
	.align		4
.L_1390:
        /*0008*/ 	.byte	0x04, 0x17
        /*000a*/ 	.short	(.L_1392 - .L_1391)
.L_1391:
        /*000c*/ 	.word	0x00000000
        /*0010*/ 	.short	0x0000
        /*0012*/ 	.short	0x0000
        /*0014*/ 	.byte	0x00, 0xf0, 0xa1, 0x03


	//----- nvinfo : EIATTR_SPARSE_MMA_MASK
	.align		4
.L_1392:
        /*0018*/ 	.byte	0x03, 0x50
        /*001a*/ 	.short	0x0000


	//----- nvinfo : EIATTR_MAXREG_COUNT
	.align		4
        /*001c*/ 	.byte	0x03, 0x1b
        /*001e*/ 	.short	0x00ff


	//----- nvinfo : EIATTR_NUM_BARRIERS
	.align		4
        /*0020*/ 	.byte	0x02, 0x4c
        /*0022*/ 	.byte	0x01
	.zero		1


	//----- nvinfo : EIATTR_MERCURY_ISA_VERSION
	.align		4
        /*0024*/ 	.byte	0x03, 0x5f
        /*0026*/ 	.short	0x0101


	//----- nvinfo : EIATTR_COOP_GROUP_MASK_REGIDS
	.align		4
        /*0028*/ 	.byte	0x04, 0x29
        /*002a*/ 	.short	(.L_1394 - .L_1393)


	//   ....[0]....
.L_1393:
        /*002c*/ 	.word	0xffffffff


	//   ....[1]....
        /*0030*/ 	.word	0xffffffff


	//   ....[2]....
        /*0034*/ 	.word	0xffffffff


	//   ....[3]....
        /*0038*/ 	.word	0xffffffff


	//   ....[4]....
        /*003c*/ 	.word	0xffffffff


	//   ....[5]....
        /*0040*/ 	.word	0xffffffff


	//   ....[6]....
        /*0044*/ 	.word	0xffffffff


	//   ....[7]....
        /*0048*/ 	.word	0xffffffff


	//   ....[8]....
        /*004c*/ 	.word	0xffffffff


	//   ....[9]....
        /*0050*/ 	.word	0xffffffff


	//   ....[10]....
        /*0054*/ 	.word	0xffffffff


	//   ....[11]....
        /*0058*/ 	.word	0xffffffff


	//   ....[12]....
        /*005c*/ 	.word	0xffffffff


	//   ....[13]....
        /*0060*/ 	.word	0xffffffff


	//   ....[14]....
        /*0064*/ 	.word	0xffffffff


	//   ....[15]....
        /*0068*/ 	.word	0xffffffff


	//   ....[16]....
        /*006c*/ 	.word	0xffffffff


	//   ....[17]....
        /*0070*/ 	.word	0xffffffff


	//----- nvinfo : EIATTR_COOP_GROUP_INSTR_OFFSETS
	.align		4
.L_1394:
        /*0074*/ 	.byte	0x04, 0x28
        /*0076*/ 	.short	(.L_1396 - .L_1395)


	//   ....[0]....
.L_1395:
        /*0078*/ 	.word	0x00002190


	//   ....[1]....
        /*007c*/ 	.word	0x000021b0


	//   ....[2]....
        /*0080*/ 	.word	0x000021d0


	//   ....[3]....
        /*0084*/ 	.word	0x000021f0


	//   ....[4]....
        /*0088*/ 	.word	0x00002210


	//   ....[5]....
        /*008c*/ 	.word	0x00002540


	//   ....[6]....
        /*0090*/ 	.word	0x00002560


	//   ....[7]....
        /*0094*/ 	.word	0x00002590


	//   ....[8]....
        /*0098*/ 	.word	0x000025c0


	//   ....[9]....
        /*009c*/ 	.word	0x000025f0


	//   ....[10]....
        /*00a0*/ 	.word	0x00002780


	//   ....[11]....
        /*00a4*/ 	.word	0x000027c0


	//   ....[12]....
        /*00a8*/ 	.word	0x00002820


	//   ....[13]....
        /*00ac*/ 	.word	0x00002860


	//   ....[14]....
        /*00b0*/ 	.word	0x000028e0


	//   ....[15]....
        /*00b4*/ 	.word	0x00002920


	//   ....[16]....
        /*00b8*/ 	.word	0x000029f0


	//   ....[17]....
        /*00bc*/ 	.word	0x00002a00


	//----- nvinfo : EIATTR_VRC_CTA_INIT_COUNT
	.align		4
.L_1396:
        /*00c0*/ 	.byte	0x02, 0x4a
	.zero		1
	.zero		1


	//----- nvinfo : EIATTR_EXIT_INSTR_OFFSETS
	.align		4
        /*00c4*/ 	.byte	0x04, 0x1c
        /*00c6*/ 	.short	(.L_1398 - .L_1397)


	//   ....[0]....
.L_1397:
        /*00c8*/ 	.word	0x00000350


	//   ....[1]....
        /*00cc*/ 	.word	0x00003460


	//----- nvinfo : EIATTR_MAX_THREADS
	.align		4
.L_1398:
        /*00d0*/ 	.byte	0x04, 0x05
        /*00d2*/ 	.short	(.L_1400 - .L_1399)
.L_1399:
        /*00d4*/ 	.word	0x00000080
        /*00d8*/ 	.word	0x00000001
        /*00dc*/ 	.word	0x00000001


	//----- nvinfo : EIATTR_CRS_STACK_SIZE
	.align		4
.L_1400:
        /*00e0*/ 	.byte	0x04, 0x1e
        /*00e2*/ 	.short	(.L_1402 - .L_1401)
.L_1401:
        /*00e4*/ 	.word	0x00000000


	//----- nvinfo : EIATTR_CBANK_PARAM_SIZE
	.align		4
.L_1402:
        /*00e8*/ 	.byte	0x03, 0x19
        /*00ea*/ 	.short	0x00e8


	//----- nvinfo : EIATTR_PARAM_CBANK
	.align		4
        /*00ec*/ 	.byte	0x04, 0x0a
        /*00ee*/ 	.short	(.L_1404 - .L_1403)
	.align		4
.L_1403:
        /*00f0*/ 	.word	index@(.nv.constant0._ZN10layer_norm13ln_fwd_kernelINS_13Kernel_traitsI6__halfS2_S2_S2_fjLj3072ELj1ELj1ELj4ELj16ENS_18Kernel_traits_baseILj3072ES2_S2_S2_S2_fjLj128EEEEELb0ELb1ELb1ELb1EEEvNS_9FwdParamsE)
        /*00f4*/ 	.short	0x0380
        /*00f6*/ 	.short	0x00e8


	//----- nvinfo : EIATTR_SW_WAR
	.align		4
.L_1404:
        /*00f8*/ 	.byte	0x04, 0x36
        /*00fa*/ 	.short	(.L_1406 - .L_1405)
.L_1405:
        /*00fc*/ 	.word	0x00000008
.L_1406:


//--------------------- .nv.info._ZN10layer_norm13ln_fwd_kernelINS_13Kernel_traitsI6__halfS2_S2_S2_fjLj3072ELj1ELj1ELj4ELj16ENS_18Kernel_traits_baseILj3072ES2_S2_S2_S2_fjLj128EEEEELb1ELb0ELb0ELb0EEEvNS_9FwdParamsE --------------------------
	.section	.nv.info._ZN10layer_norm13ln_fwd_kernelINS_13Kernel_traitsI6__halfS2_S2_S2_fjLj3072ELj1ELj1ELj4ELj16ENS_18Kernel_traits_baseILj3072ES2_S2_S2_S2_fjLj128EEEEELb1ELb0ELb0ELb0EEEvNS_9FwdParamsE,"",@"SHT_CUDA_INFO"
	.sectionflags	@""
	.align	4


	//----- nvinfo : EIATTR_CUDA_API_VERSION
	.align		4
        /*0000*/ 	.byte	0x04, 0x37
        /*0002*/ 	.short	(.L_1408 - .L_1407)
.L_1407:
        /*0004*/ 	.word	0x00000082


	//----- nvinfo : EIATTR_KPARAM_INFO
	.align		4
.L_1408:
        /*0008*/ 	.byte	0x04, 0x17
        /*000a*/ 	.short	(.L_1410 - .L_1409)
.L_1409:
        /*000c*/ 	.word	0x00000000
        /*0010*/ 	.short	0x0000
        /*0012*/ 	.short	0x0000
        /*0014*/ 	.byte	0x00, 0xf0, 0xa1, 0x03


	//----- nvinfo : EIATTR_SPARSE_MMA_MASK
	.align		4
.L_1410:
        /*0018*/ 	.byte	0x03, 0x50
        /*001a*/ 	.short	0x0000


	//----- nvinfo : EIATTR_MAXREG_COUNT
	.align		4
        /*001c*/ 	.byte	0x03, 0x1b
        /*001e*/ 	.short	0x00ff


	//----- nvinfo : EIATTR_NUM_BARRIERS
	.align		4
        /*0020*/ 	.byte	0x02, 0x4c
        /*0022*/ 	.byte	0x01
	.zero		1


	//----- nvinfo : EIATTR_MERCURY_ISA_VERSION
	.align		4
        /*0024*/ 	.byte	0x03, 0x5f
        /*0026*/ 	.short	0x0101


	//----- nvinfo : EIATTR_COOP_GROUP_MASK_REGIDS
	.align		4
        /*0028*/ 	.byte	0x04, 0x29
        /*002a*/ 	.short	(.L_1412 - .L_1411)


	//   ....[0]....
.L_1411:
        /*002c*/ 	.word	0xffffffff


	//   ....[1]....
        /*0030*/ 	.word	0xffffffff


	//   ....[2]....
        /*0034*/ 	.word	0xffffffff


	//   ....[3]....
        /*0038*/ 	.word	0xffffffff


	//   ....[4]....
        /*003c*/ 	.word	0xffffffff


	//   ....[5]....
        /*0040*/ 	.word	0xffffffff


	//   ....[6]....
        /*0044*/ 	.word	0xffffffff


	//   ....[7]....
        /*0048*/ 	.word	0xffffffff


	//   ....[8]....
        /*004c*/ 	.word	0xffffffff


	//   ....[9]....
        /*0050*/ 	.word	0xffffffff


	//   ....[10]....
        /*0054*/ 	.word	0xffffffff


	//   ....[11]....
        /*0058*/ 	.word	0xffffffff


	//   ....[12]....
        /*005c*/ 	.word	0xffffffff


	//   ....[13]....
        /*0060*/ 	.word	0xffffffff


	//   ....[14]....
        /*0064*/ 	.word	0xffffffff


	//   ....[15]....
        /*0068*/ 	.word	0xffffffff


	//   ....[16]....
        /*006c*/ 	.word	0xffffffff


	//   ....[17]....
        /*0070*/ 	.word	0xffffffff


	//----- nvinfo : EIATTR_COOP_GROUP_INSTR_OFFSETS
	.align		4
.L_1412:
        /*0074*/ 	.byte	0x04, 0x28
        /*0076*/ 	.short	(.L_1414 - .L_1413)


	//   ....[0]....
.L_1413:
        /*0078*/ 	.word	0x00010ad0


	//   ....[1]....
        /*007c*/ 	.word	0x00010af0


	//   ....[2]....
        /*0080*/ 	.word	0x00010b10


	//   ....[3]....
        /*0084*/ 	.word	0x00010b30


	//   ....[4]....
        /*0088*/ 	.word	0x00010b50


	//   ....[5]....
        /*008c*/ 	.word	0x00010e90


	//   ....[6]....
        /*0090*/ 	.word	0x00010eb0


	//   ....[7]....
        /*0094*/ 	.word	0x00010ed0


	//   ....[8]....
        /*0098*/ 	.word	0x00010ef0


	//   ....[9]....
        /*009c*/ 	.word	0x00010f20


	//   ....[10]....
        /*00a0*/ 	.word	0x00010ff0


	//   ....[11]....
        /*00a4*/ 	.word	0x00011070


	//   ....[12]....
        /*00a8*/ 	.word	0x00011080


	//   ....[13]....
        /*00ac*/ 	.word	0x00011100


	//   ....[14]....
        /*00b0*/ 	.word	0x00011120


	//   ....[15]....
        /*00b4*/ 	.word	0x00011140


	//   ....[16]....
        /*00b8*/ 	.word	0x00011240


	//   ....[17]....
        /*00bc*/ 	.word	0x00011250


	//----- nvinfo : EIATTR_VRC_CTA_INIT_COUNT
	.align		4
.L_1414:
        /*00c0*/ 	.byte	0x02, 0x4a
	.zero		1
	.zero		1


	//----- nvinfo : EIATTR_EXIT_INSTR_OFFSETS
	.align		4
        /*00c4*/ 	.byte	0x04, 0x1c
        /*00c6*/ 	.short	(.L_1416 - .L_1415)


	//   ....[0]....
.L_1415:
        /*00c8*/ 	.word	0x000006a0


	//   ....[1]....
        /*00cc*/ 	.word	0x00011cf0


	//----- nvinfo : EIATTR_INDIRECT_BRANCH_TARGETS
	.align		4
.L_1416:
        /*00d0*/ 	.byte	0x04, 0x34
        /*00d2*/ 	.short	(.L_1418 - .L_1417)


	//   ....[0]....
.L_1417:
        /*00d4*/ 	.word	.L_x_20587@srel
        /*00d8*/ 	.short	0x0
        /*00da*/ 	.short	0x0
        /*00dc*/ 	.word	0x3
        /*00e0*/ 	.word	.L_x_20588@srel
        /*00e4*/ 	.word	.L_x_20589@srel
        /*00e8*/ 	.word	.L_x_20590@srel


	//----- nvinfo : EIATTR_MAX_THREADS
	.align		4
.L_1418:
        /*00ec*/ 	.byte	0x04, 0x05
        /*00ee*/ 	.short	(.L_1420 - .L_1419)
.L_1419:
        /*00f0*/ 	.word	0x00000080
        /*00f4*/ 	.word	0x00000001
        /*00f8*/ 	.word	0x00000001


	//----- nvinfo : EIATTR_CRS_STACK_SIZE
	.align		4
.L_1420:
        /*00fc*/ 	.byte	0x04, 0x1e
        /*00fe*/ 	.short	(.L_1422 - .L_1421)
.L_1421:
        /*0100*/ 	.word	0x00000000


	//----- nvinfo : EIATTR_CBANK_PARAM_SIZE
	.align		4
.L_1422:
        /*0104*/ 	.byte	0x03, 0x19
        /*0106*/ 	.short	0x00e8


	//----- nvinfo : EIATTR_PARAM_CBANK
	.align		4
        /*0108*/ 	.byte	0x04, 0x0a
        /*010a*/ 	.short	(.L_1424 - .L_1423)
	.align		4
.L_1423:
        /*010c*/ 	.word	index@(.nv.constant0._ZN10layer_norm13ln_fwd_kernelINS_13Kernel_traitsI6__halfS2_S2_S2_fjLj3072ELj1ELj1ELj4ELj16ENS_18Kernel_traits_baseILj3072ES2_S2_S2_S2_fjLj128EEEEELb1ELb0ELb0ELb0EEEvNS_9FwdParamsE)
        /*0110*/ 	.short	0x0380
        /*0112*/ 	.short	0x00e8


	//----- nvinfo : EIATTR_SW_WAR
	.align		4
.L_1424:
        /*0114*/ 	.byte	0x04, 0x36
        /*0116*/ 	.short	(.L_1426 - .L_1425)
.L_1425:
        /*0118*/ 	.word	0x00000008
.L_1426:


//--------------------- .nv.info._ZN10layer_norm13ln_fwd_kernelINS_13Kernel_traitsI6__halfS2_S2_S2_fjLj3072ELj1ELj1ELj4ELj16ENS_18Kernel_traits_baseILj3072ES2_S2_S2_S2_fjLj128EEEEELb1ELb0ELb0ELb1EEEvNS_9FwdParamsE --------------------------
	.section	.nv.info._ZN10layer_norm13ln_fwd_kernelINS_13Kernel_traitsI6__halfS2_S2_S2_fjLj3072ELj1ELj1ELj4ELj16ENS_18Kernel_traits_baseILj3072ES2_S2_S2_S2_fjLj128EEEEELb1ELb0ELb0ELb1EEEvNS_9FwdParamsE,"",@"SHT_CUDA_INFO"
	.sectionflags	@""
	.align	4


	//----- nvinfo : EIATTR_CUDA_API_VERSION
	.align		4
        /*0000*/ 	.byte	0x04, 0x37
        /*0002*/ 	.short	(.L_1428 - .L_1427)
.L_1427:
        /*0004*/ 	.word	0x00000082


	//----- nvinfo : EIATTR_KPARAM_INFO
	.align		4
.L_1428:
        /*0008*/ 	.byte	0x04, 0x17
        /*000a*/ 	.short	(.L_1430 - .L_1429)
.L_1429:
        /*000c*/ 	.word	0x00000000
        /*0010*/ 	.short	0x0000
        /*0012*/ 	.short	0x0000
        /*0014*/ 	.byte	0x00, 0xf0, 0xa1, 0x03


	//----- nvinfo : EIATTR_SPARSE_MMA_MASK
	.align		4
.L_1430:
        /*0018*/ 	.byte	0x03, 0x50
        /*001a*/ 	.short	0x0000


	//----- nvinfo : EIATTR_MAXREG_COUNT
	.align		4
        /*001c*/ 	.byte	0x03, 0x1b
        /*001e*/ 	.short	0x00ff


	//----- nvinfo : EIATTR_NUM_BARRIERS
	.align		4
        /*0020*/ 	.byte	0x02, 0x4c
        /*0022*/ 	.byte	0x01
	.zero		1


	//----- nvinfo : EIATTR_MERCURY_ISA_VERSION
	.align		4
        /*0024*/ 	.byte	0x03, 0x5f
        /*0026*/ 	.short	0x0101


	//----- nvinfo : EIATTR_COOP_GROUP_MASK_REGIDS
	.align		4
        /*0028*/ 	.byte	0x04, 0x29
        /*002a*/ 	.short	(.L_1432 - .L_1431)


	//   ....[0]....
.L_1431:
        /*002c*/ 	.word	0xffffffff


	//   ....[1]....
        /*0030*/ 	.word	0xffffffff


	//   ....[2]....
        /*0034*/ 	.word	0xffffffff


	//   ....[3]....
        /*0038*/ 	.word	0xffffffff


	//   ....[4]....
        /*003c*/ 	.word	0xffffffff


	//   ....[5]....
        /*0040*/ 	.word	0xffffffff


	//   ....[6]....
        /*0044*/ 	.word	0xffffffff


	//   ....[7]....
        /*0048*/ 	.word	0xffffffff


	//   ....[8]....
        /*004c*/ 	.word	0xffffffff


	//   ....[9]....
        /*0050*/ 	.word	0xffffffff


	//   ....[10]....
        /*0054*/ 	.word	0xffffffff


	//   ....[11]....
        /*0058*/ 	.word	0xffffffff


	//   ....[12]....
        /*005c*/ 	.word	0xffffffff


	//   ....[13]....
        /*0060*/ 	.word	0xffffffff


	//   ....[14]....
        /*0064*/ 	.word	0xffffffff


	//   ....[15]....
        /*0068*/ 	.word	0xffffffff


	//   ....[16]....
        /*006c*/ 	.word	0xffffffff


	//   ....[17]....
        /*0070*/ 	.word	0xffffffff


	//----- nvinfo : EIATTR_COOP_GROUP_INSTR_OFFSETS
	.align		4
.L_1432:
        /*0074*/ 	.byte	0x04, 0x28
        /*0076*/ 	.short	(.L_1434 - .L_1433)


	//   ....[0]....
.L_1433:
        /*0078*/ 	.word	0x0000fc10


	//   ....[1]....
        /*007c*/ 	.word	0x0000fc30


	//   ....[2]....
        /*0080*/ 	.word	0x0000fc50


	//   ....[3]....
        /*0084*/ 	.word	0x0000fc70


	//   ....[4]....
        /*0088*/ 	.word	0x0000fc90


	//   ....[5]....
        /*008c*/ 	.word	0x00010000


	//   ....[6]....
        /*0090*/ 	.word	0x00010030


	//   ....[7]....
        /*0094*/ 	.word	0x00010080


	//   ....[8]....
        /*0098*/ 	.word	0x000100b0


	//   ....[9]....
        /*009c*/ 	.word	0x000100f0


	//   ....[10]....
        /*00a0*/ 	.word	0x00010290


	//   ....[11]....
        /*00a4*/ 	.word	0x000102d0


	//   ....[12]....
        /*00a8*/ 	.word	0x00010300


	//   ....[13]....
        /*00ac*/ 	.word	0x00010370


	//   ....[14]....
        /*00b0*/ 	.word	0x00010430


	//   ....[15]....
        /*00b4*/ 	.word	0x00010460


	//   ....[16]....
        /*00b8*/ 	.word	0x00010510


	//   ....[17]....
        /*00bc*/ 	.word	0x00010540


	//----- nvinfo : EIATTR_VRC_CTA_INIT_COUNT
	.align		4
.L_1434:
        /*00c0*/ 	.byte	0x02, 0x4a
	.zero		1
	.zero		1


	//----- nvinfo : EIATTR_EXIT_INSTR_OFFSETS
	.align		4
        /*00c4*/ 	.byte	0x04, 0x1c
        /*00c6*/ 	.short	(.L_1436 - .L_1435)


	//   ....[0]....
.L_1435:
        /*00c8*/ 	.word	0x000001e0


	//   ....[1]....
        /*00cc*/ 	.word	0x00010bc0


	//----- nvinfo : EIATTR_INDIRECT_BRANCH_TARGETS
	.align		4
.L_1436:
        /*00d0*/ 	.byte	0x04, 0x34
        /*00d2*/ 	.short	(.L_1438 - .L_1437)


	//   ....[0]....
.L_1437:
        /*00d4*/ 	.word	.L_x_20591@srel
        /*00d8*/ 	.short	0x0
        /*00da*/ 	.short	0x0
        /*00dc*/ 	.word	0x3
        /*00e0*/ 	.word	.L_x_20592@srel
        /*00e4*/ 	.word	.L_x_20593@srel
        /*00e8*/ 	.word	.L_x_20594@srel


	//----- nvinfo : EIATTR_MAX_THREADS
	.align		4
.L_1438:
        /*00ec*/ 	.byte	0x04, 0x05
        /*00ee*/ 	.short	(.L_1440 - .L_1439)
.L_1439:
        /*00f0*/ 	.word	0x00000080
        /*00f4*/ 	.word	0x00000001
        /*00f8*/ 	.word	0x00000001


	//----- nvinfo : EIATTR_CRS_STACK_SIZE
	.align		4
.L_1440:
        /*00fc*/ 	.byte	0x04, 0x1e
        /*00fe*/ 	.short	(.L_1442 - .L_1441)
.L_1441:
        /*0100*/ 	.word	0x00000000


	//----- nvinfo : EIATTR_CBANK_PARAM_SIZE
	.align		4
.L_1442:
        /*0104*/ 	.byte	0x03, 0x19
        /*0106*/ 	.short	0x00e8


	//----- nvinfo : EIATTR_PARAM_CBANK
	.align		4
        /*0108*/ 	.byte	0x04, 0x0a
        /*010a*/ 	.short	(.L_1444 - .L_1443)
	.align		4
.L_1443:
        /*010c*/ 	.word	index@(.nv.constant0._ZN10layer_norm13ln_fwd_kernelINS_13Kernel_traitsI6__halfS2_S2_S2_fjLj3072ELj1ELj1ELj4ELj16ENS_18Kernel_traits_baseILj3072ES2_S2_S2_S2_fjLj128EEEEELb1ELb0ELb0ELb1EEEvNS_9FwdParamsE)
        /*0110*/ 	.short	0x0380
        /*0112*/ 	.short	0x00e8


	//----- nvinfo : EIATTR_SW_WAR
	.align		4
.L_1444:
        /*0114*/ 	.byte	0x04, 0x36
        /*0116*/ 	.short	(.L_1446 - .L_1445)
.L_1445:
        /*0118*/ 	.word	0x00000008
.L_1446:


//--------------------- .nv.info._ZN10layer_norm13ln_fwd_kernelINS_13Kernel_traitsI6__halfS2_S2_S2_fjLj3072ELj1ELj1ELj4ELj16ENS_18Kernel_traits_baseILj3072ES2_S2_S2_S2_fjLj128EEEEELb1ELb0ELb1ELb0EEEvNS_9FwdParamsE --------------------------
	.section	.nv.info._ZN10layer_norm13ln_fwd_kernelINS_13Kernel_traitsI6__halfS2_S2_S2_fjLj3072ELj1ELj1ELj4ELj16ENS_18Kernel_traits_baseILj3072ES2_S2_S2_S2_fjLj128EEEEELb1ELb0ELb1ELb0EEEvNS_9FwdParamsE,"",@"SHT_CUDA_INFO"
	.sectionflags	@""
	.align	4


	//----- nvinfo : EIATTR_CUDA_API_VERSION
	.align		4
        /*0000*/ 	.byte	0x04, 0x37
        /*0002*/ 	.short	(.L_1448 - .L_1447)
.L_1447:
        /*0004*/ 	.word	0x00000082


	//----- nvinfo : EIATTR_KPARAM_INFO
	.align		4
.L_1448:
        /*0008*/ 	.byte	0x04, 0x17
        /*000a*/ 	.short	(.L_1450 - .L_1449)
.L_1449:
        /*000c*/ 	.word	0x00000000
        /*0010*/ 	.short	0x0000
        /*0012*/ 	.short	0x0000
        /*0014*/ 	.byte	0x00, 0xf0, 0xa1, 0x03


	//----- nvinfo : EIATTR_SPARSE_MMA_MASK
	.align		4
.L_1450:
        /*0018*/ 	.byte	0x03, 0x50
        /*001a*/ 	.short	0x0000


	//----- nvinfo : EIATTR_MAXREG_COUNT
	.align		4
        /*001c*/ 	.byte	0x03, 0x1b
        /*001e*/ 	.short	0x00ff


	//----- nvinfo : EIATTR_NUM_BARRIERS
	.align		4
        /*0020*/ 	.byte	0x02, 0x4c
        /*0022*/ 	.byte	0x01
	.zero		1


	//----- nvinfo : EIATTR_MERCURY_ISA_VERSION
	.align		4
        /*0024*/ 	.byte	0x03, 0x5f
        /*0026*/ 	.short	0x0101


	//----- nvinfo : EIATTR_COOP_GROUP_MASK_REGIDS
	.align		4
        /*0028*/ 	.byte	0x04, 0x29
        /*002a*/ 	.short	(.L_1452 - .L_1451)


	//   ....[0]....
.L_1451:
        /*002c*/ 	.word	0xffffffff


	//   ....[1]....
        /*0030*/ 	.word	0xffffffff


	//   ....[2]....
        /*0034*/ 	.word	0xffffffff


	//   ....[3]....
        /*0038*/ 	.word	0xffffffff


	//   ....[4]....
        /*003c*/ 	.word	0xffffffff


	//   ....[5]....
        /*0040*/ 	.word	0xffffffff


	//   ....[6]....
        /*0044*/ 	.word	0xffffffff


	//   ....[7]....
        /*0048*/ 	.word	0xffffffff


	//   ....[8]....
        /*004c*/ 	.word	0xffffffff


	//   ....[9]....
        /*0050*/ 	.word	0xffffffff


	//   ....[10]....
        /*0054*/ 	.word	0xffffffff


	//   ....[11]....
        /*0058*/ 	.word	0xffffffff


	//   ....[12]....
        /*005c*/ 	.word	0xffffffff


	//   ....[13]....
        /*0060*/ 	.word	0xffffffff


	//   ....[14]....
        /*0064*/ 	.word	0xffffffff


	//   ....[15]....
        /*0068*/ 	.word	0xffffffff


	//   ....[16]....
        /*006c*/ 	.word	0xffffffff


	//   ....[17]....
        /*0070*/ 	.word	0xffffffff


	//----- nvinfo : EIATTR_COOP_GROUP_INSTR_OFFSETS
	.align		4
.L_1452:
        /*0074*/ 	.byte	0x04, 0x28
        /*0076*/ 	.short	(.L_1454 - .L_1453)


	//   ....[0]....
.L_1453:
        /*0078*/ 	.word	0x00012f00


	//   ....[1]....
        /*007c*/ 	.word	0x00012f20


	//   ....[2]....
        /*0080*/ 	.word	0x00012f40


	//   ....[3]....
        /*0084*/ 	.word	0x00012f60


	//   ....[4]....
        /*0088*/ 	.word	0x00012f80


	//   ....[5]....
        /*008c*/ 	.word	0x000132c0


	//   ....[6]....
        /*0090*/ 	.word	0x000132e0


	//   ....[7]....
        /*0094*/ 	.word	0x00013300


	//   ....[8]....
        /*0098*/ 	.word	0x00013320


	//   ....[9]....
        /*009c*/ 	.word	0x00013350


	//   ....[10]....
        /*00a0*/ 	.word	0x000134e0


	//   ....[11]....
        /*00a4*/ 	.word	0x00013520


	//   ....[12]....
        /*00a8*/ 	.word	0x00013540


	//   ....[13]....
        /*00ac*/ 	.word	0x00013580


	//   ....[14]....
        /*00b0*/ 	.word	0x00013640


	//   ....[15]....
        /*00b4*/ 	.word	0x00013670


	//   ....[16]....
        /*00b8*/ 	.word	0x00013720


	//   ....[17]....
        /*00bc*/ 	.word	0x00013750


	//----- nvinfo : EIATTR_VRC_CTA_INIT_COUNT
	.align		4
.L_1454:
        /*00c0*/ 	.byte	0x02, 0x4a
	.zero		1
	.zero		1


	//----- nvinfo : EIATTR_EXIT_INSTR_OFFSETS
	.align		4
        /*00c4*/ 	.byte	0x04, 0x1c
        /*00c6*/ 	.short	(.L_1456 - .L_1455)


	//   ....[0]....
.L_1455:
        /*00c8*/ 	.word	0x000006b0


	//   ....[1]....
        /*00cc*/ 	.word	0x00014260


	//----- nvinfo : EIATTR_MAX_THREADS
	.align		4
.L_1456:
        /*00d0*/ 	.byte	0x04, 0x05
        /*00d2*/ 	.short	(.L_1458 - .L_1457)
.L_1457:
        /*00d4*/ 	.word	0x00000080
        /*00d8*/ 	.word	0x00000001
        /*00dc*/ 	.word	0x00000001


	//----- nvinfo : EIATTR_CRS_STACK_SIZE
	.align		4
.L_1458:
        /*00e0*/ 	.byte	0x04, 0x1e
        /*00e2*/ 	.short	(.L_1460 - .L_1459)
.L_1459:
        /*00e4*/ 	.word	0x00000000


	//----- nvinfo : EIATTR_CBANK_PARAM_SIZE
	.align		4
.L_1460:
        /*00e8*/ 	.byte	0x03, 0x19
        /*00ea*/ 	.short	0x00e8


	//----- nvinfo : EIATTR_PARAM_CBANK
	.align		4
        /*00ec*/ 	.byte	0x04, 0x0a
        /*00ee*/ 	.short	(.L_1462 - .L_1461)
	.align		4
.L_1461:
        /*00f0*/ 	.word	index@(.nv.constant0._ZN10layer_norm13ln_fwd_kernelINS_13Kernel_traitsI6__halfS2_S2_S2_fjLj3072ELj1ELj1ELj4ELj16ENS_18Kernel_traits_baseILj3072ES2_S2_S2_S2_fjLj128EEEEELb1ELb0ELb1ELb0EEEvNS_9FwdParamsE)
        /*00f4*/ 	.short	0x0380
        /*00f6*/ 	.short	0x00e8


	//----- nvinfo : EIATTR_SW_WAR
	.align		4
.L_1462:
        /*00f8*/ 	.byte	0x04, 0x36
        /*00fa*/ 	.short	(.L_1464 - .L_1463)
.L_1463:
        /*00fc*/ 	.word	0x00000008
.L_1464:


//--------------------- .nv.info._ZN10layer_norm13ln_fwd_kernelINS_13Kernel_traitsI6__halfS2_S2_S2_fjLj3072ELj1ELj1ELj4ELj16ENS_18Kernel_traits_baseILj3072ES2_S2_S2_S2_fjLj128EEEEELb1ELb0ELb1ELb1EEEvNS_9FwdParamsE --------------------------
	.section	.nv.info._ZN10layer_norm13ln_fwd_kernelINS_13Kernel_traitsI6__halfS2_S2_S2_fjLj3072ELj1ELj1ELj4ELj16ENS_18Kernel_traits_baseILj3072ES2_S2_S2_S2_fjLj128EEEEELb1ELb0ELb1ELb1EEEvNS_9FwdParamsE,"",@"SHT_CUDA_INFO"
	.sectionflags	@""
	.align	4


	//----- nvinfo : EIATTR_CUDA_API_VERSION
	.align		4
        /*0000*/ 	.byte	0x04, 0x37
        /*0002*/ 	.short	(.L_1466 - .L_1465)
.L_1465:
        /*0004*/ 	.word	0x00000082


	//----- nvinfo : EIATTR_KPARAM_INFO
	.align		4
.L_1466:
        /*0008*/ 	.byte	0x04, 0x17
        /*000a*/ 	.short	(.L_1468 - .L_1467)
.L_1467:
        /*000c*/ 	.word	0x00000000
        /*0010*/ 	.short	0x0000
        /*0012*/ 	.short	0x0000
        /*0014*/ 	.byte	0x00, 0xf0, 0xa1, 0x03


	//----- nvinfo : EIATTR_SPARSE_MMA_MASK
	.align		4
.L_1468:
        /*0018*/ 	.byte	0x03, 0x50
        /*001a*/ 	.short	0x0000


	//----- nvinfo : EIATTR_MAXREG_COUNT
	.align		4
        /*001c*/ 	.byte	0x03, 0x1b
        /*001e*/ 	.short	0x00ff


	//----- nvinfo : EIATTR_NUM_BARRIERS
	.align		4
        /*0020*/ 	.byte	0x02, 0x4c
        /*0022*/ 	.byte	0x01
	.zero		1


	//----- nvinfo : EIATTR_MERCURY_ISA_VERSION
	.align		4
        /*0024*/ 	.byte	0x03, 0x5f
        /*0026*/ 	.short	0x0101


	//----- nvinfo : EIATTR_COOP_GROUP_MASK_REGIDS
	.align		4
        /*0028*/ 	.byte	0x04, 0x29
        /*002a*/ 	.short	(.L_1470 - .L_1469)


	//   ....[0]....
.L_1469:
        /*002c*/ 	.word	0xffffffff


	//   ....[1]....
        /*0030*/ 	.word	0xffffffff


	//   ....[2]....
        /*0034*/ 	.word	0xffffffff


	//   ....[3]....
        /*0038*/ 	.word	0xffffffff


	//   ....[4]....
        /*003c*/ 	.word	0xffffffff


	//   ....[5]....
        /*0040*/ 	.word	0xffffffff


	//   ....[6]....
        /*0044*/ 	.word	0xffffffff


	//   ....[7]....
        /*0048*/ 	.word	0xffffffff


	//   ....[8]....
        /*004c*/ 	.word	0xffffffff


	//   ....[9]....
        /*0050*/ 	.word	0xffffffff


	//   ....[10]....
        /*0054*/ 	.word	0xffffffff


	//   ....[11]....
        /*0058*/ 	.word	0xffffffff


	//   ....[12]....
        /*005c*/ 	.word	0xffffffff


	//   ....[13]....
        /*0060*/ 	.word	0xffffffff


	//   ....[14]....
        /*0064*/ 	.word	0xffffffff


	//   ....[15]....
        /*0068*/ 	.word	0xffffffff


	//   ....[16]....
        /*006c*/ 	.word	0xffffffff


	//   ....[17]....
        /*0070*/ 	.word	0xffffffff


	//----- nvinfo : EIATTR_COOP_GROUP_INSTR_OFFSETS
	.align		4
.L_1470:
        /*0074*/ 	.byte	0x04, 0x28
        /*0076*/ 	.short	(.L_1472 - .L_1471)


	//   ....[0]....
.L_1471:
        /*0078*/ 	.word	0x00010ac0


	//   ....[1]....
        /*007c*/ 	.word	0x00010af0


	//   ....[2]....
        /*0080*/ 	.word	0x00010b10


	//   ....[3]....
        /*0084*/ 	.word	0x00010b30


	//   ....[4]....
        /*0088*/ 	.word	0x00010b50


	//   ....[5]....
        /*008c*/ 	.word	0x00010e80


	//   ....[6]....
        /*0090*/ 	.word	0x00010eb0


	//   ....[7]....
        /*0094*/ 	.word	0x00010ed0


	//   ....[8]....
        /*0098*/ 	.word	0x00010f00


	//   ....[9]....
        /*009c*/ 	.word	0x00010f30


	//   ....[10]....
        /*00a0*/ 	.word	0x000110c0


	//   ....[11]....
        /*00a4*/ 	.word	0x00011100


	//   ....[12]....
        /*00a8*/ 	.word	0x00011120


	//   ....[13]....
        /*00ac*/ 	.word	0x00011160


	//   ....[14]....
        /*00b0*/ 	.word	0x00011230


	//   ....[15]....
        /*00b4*/ 	.word	0x00011260


	//   ....[16]....
        /*00b8*/ 	.word	0x00011310


	//   ....[17]....
        /*00bc*/ 	.word	0x00011340


	//----- nvinfo : EIATTR_VRC_CTA_INIT_COUNT
	.align		4
.L_1472:
        /*00c0*/ 	.byte	0x02, 0x4a
	.zero		1
	.zero		1


	//----- nvinfo : EIATTR_EXIT_INSTR_OFFSETS
	.align		4
        /*00c4*/ 	.byte	0x04, 0x1c
        /*00c6*/ 	.short	(.L_1474 - .L_1473)


	//   ....[0]....
.L_1473:
        /*00c8*/ 	.word	0x00000220


	//   ....[1]....
        /*00cc*/ 	.word	0x00011d90


	//----- nvinfo : EIATTR_MAX_THREADS
	.align		4
.L_1474:
        /*00d0*/ 	.byte	0x04, 0x05
        /*00d2*/ 	.short	(.L_1476 - .L_1475)
.L_1475:
        /*00d4*/ 	.word	0x00000080
        /*00d8*/ 	.word	0x00000001
        /*00dc*/ 	.word	0x00000001


	//----- nvinfo : EIATTR_CRS_STACK_SIZE
	.align		4
.L_1476:
        /*00e0*/ 	.byte	0x04, 0x1e
        /*00e2*/ 	.short	(.L_1478 - .L_1477)
.L_1477:
        /*00e4*/ 	.word	0x00000000


	//----- nvinfo : EIATTR_CBANK_PARAM_SIZE
	.align		4
.L_1478:
        /*00e8*/ 	.byte	0x03, 0x19
        /*00ea*/ 	.short	0x00e8


	//----- nvinfo : EIATTR_PARAM_CBANK
	.align		4
        /*00ec*/ 	.byte	0x04, 0x0a
        /*00ee*/ 	.short	(.L_1480 - .L_1479)
	.align		4
.L_1479:
        /*00f0*/ 	.word	index@(.nv.constant0._ZN10layer_norm13ln_fwd_kernelINS_13Kernel_traitsI6__halfS2_S2_S2_fjLj3072ELj1ELj1ELj4ELj16ENS_18Kernel_traits_baseILj3072ES2_S2_S2_S2_fjLj128EEEEELb1ELb0ELb1ELb1EEEvNS_9FwdParamsE)
        /*00f4*/ 	.short	0x0380
        /*00f6*/ 	.short	0x00e8


	//----- nvinfo : EIATTR_SW_WAR
	.align		4
.L_1480:
        /*00f8*/ 	.byte	0x04, 0x36
        /*00fa*/ 	.short	(.L_1482 - .L_1481)
.L_1481:
        /*00fc*/ 	.word	0x00000008
.L_1482:


//--------------------- .nv.info._ZN10layer_norm13ln_fwd_kernelINS_13Kernel_traitsI6__halfS2_S2_S2_fjLj3072ELj1ELj1ELj4ELj16ENS_18Kernel_traits_baseILj3072ES2_S2_S2_S2_fjLj128EEEEELb1ELb1ELb0ELb0EEEvNS_9FwdParamsE --------------------------
	.section	.nv.info._ZN10layer_norm13ln_fwd_kernelINS_13Kernel_traitsI6__halfS2_S2_S2_fjLj3072ELj1ELj1ELj4ELj16ENS_18Kernel_traits_baseILj3072ES2_S2_S2_S2_fjLj128EEEEELb1ELb1ELb0ELb0EEEvNS_9FwdParamsE,"",@"SHT_CUDA_INFO"
	.sectionflags	@""
	.align	4


	//----- nvinfo : EIATTR_CUDA_API_VERSION
	.align		4
        /*0000*/ 	.byte	0x04, 0x37
        /*0002*/ 	.short	(.L_1484 - .L_1483)
.L_1483:
        /*0004*/ 	.word	0x00000082


	//----- nvinfo : EIATTR_KPARAM_INFO
	.align		4
.L_1484:
        /*0008*/ 	.byte	0x04, 0x17
        /*000a*/ 	.short	(.L_1486 - .L_1485)
.L_1485:
        /*000c*/ 	.word	0x00000000
        /*0010*/ 	.short	0x0000
        /*0012*/ 	.short	0x0000
        /*0014*/ 	.byte	0x00, 0xf0, 0xa1, 0x03


	//----- nvinfo : EIATTR_SPARSE_MMA_MASK
	.align		4
.L_1486:
        /*0018*/ 	.byte	0x03, 0x50
        /*001a*/ 	.short	0x0000


	//----- nvinfo : EIATTR_MAXREG_COUNT
	.align		4
        /*001c*/ 	.byte	0x03, 0x1b
        /*001e*/ 	.short	0x00ff


	//----- nvinfo : EIATTR_NUM_BARRIERS
	.align		4
        /*0020*/ 	.byte	0x02, 0x4c
        /*0022*/ 	.byte	0x01
	.zero		1


	//----- nvinfo : EIATTR_MERCURY_ISA_VERSION
	.align		4
        /*0024*/ 	.byte	0x03, 0x5f
        /*0026*/ 	.short	0x0101


	//----- nvinfo : EIATTR_COOP_GROUP_MASK_REGIDS
	.align		4
        /*0028*/ 	.byte	0x04, 0x29
        /*002a*/ 	.short	(.L_1488 - .L_1487)


	//   ....[0]....
.L_1487:
        /*002c*/ 	.word	0xffffffff


	//   ....[1]....
        /*0030*/ 	.word	0xffffffff


	//   ....[2]....
        /*0034*/ 	.word	0xffffffff


	//   ....[3]....
        /*0038*/ 	.word	0xffffffff


	//   ....[4]....
        /*003c*/ 	.word	0xffffffff


	//   ....[5]....
        /*0040*/ 	.word	0xffffffff


	//   ....[6]....
        /*0044*/ 	.word	0xffffffff


	//   ....[7]....
        /*0048*/ 	.word	0xffffffff


	//   ....[8]....
        /*004c*/ 	.word	0xffffffff


	//   ....[9]....
        /*0050*/ 	.word	0xffffffff


	//   ....[10]....
        /*0054*/ 	.word	0xffffffff


	//   ....[11]....
        /*0058*/ 	.word	0xffffffff


	//   ....[12]....
        /*005c*/ 	.word	0xffffffff


	//   ....[13]....
        /*0060*/ 	.word	0xffffffff


	//   ....[14]....
        /*0064*/ 	.word	0xffffffff


	//   ....[15]....
        /*0068*/ 	.word	0xffffffff


	//   ....[16]....
        /*006c*/ 	.word	0xffffffff


	//   ....[17]....
        /*0070*/ 	.word	0xffffffff


	//----- nvinfo : EIATTR_COOP_GROUP_INSTR_OFFSETS
	.align		4
.L_1488:
        /*0074*/ 	.byte	0x04, 0x28
        /*0076*/ 	.short	(.L_1490 - .L_1489)


	//   ....[0]....
.L_1489:
        /*0078*/ 	.word	0x00011050


	//   ....[1]....
        /*007c*/ 	.word	0x00011070


	//   ....[2]....
        /*0080*/ 	.word	0x00011090


	//   ....[3]....
        /*0084*/ 	.word	0x000110b0


	//   ....[4]....
        /*0088*/ 	.word	0x000110d0


	//   ....[5]....
        /*008c*/ 	.word	0x00011430


	//   ....[6]....
        /*0090*/ 	.word	0x00011460


	//   ....[7]....
        /*0094*/ 	.word	0x00011490


	//   ....[8]....
        /*0098*/ 	.word	0x000114d0


	//   ....[9]....
        /*009c*/ 	.word	0x00011500


	//   ....[10]....
        /*00a0*/ 	.word	0x00011530


	//   ....[11]....
        /*00a4*/ 	.word	0x000115b0


	//   ....[12]....
        /*00a8*/ 	.word	0x00011620


	//   ....[13]....
        /*00ac*/ 	.word	0x00011630


	//   ....[14]....
        /*00b0*/ 	.word	0x000116c0


	//   ....[15]....
        /*00b4*/ 	.word	0x000116f0


	//   ....[16]....
        /*00b8*/ 	.word	0x00011790


	//   ....[17]....
        /*00bc*/ 	.word	0x000117c0


	//----- nvinfo : EIATTR_VRC_CTA_INIT_COUNT
	.align		4
.L_1490:
        /*00c0*/ 	.byte	0x02, 0x4a
	.zero		1
	.zero		1


	//----- nvinfo : EIATTR_EXIT_INSTR_OFFSETS
	.align		4
        /*00c4*/ 	.byte	0x04, 0x1c
        /*00c6*/ 	.short	(.L_1492 - .L_1491)


	//   ....[0]....
.L_1491:
        /*00c8*/ 	.word	0x000007d0


	//   ....[1]....
        /*00cc*/ 	.word	0x00012270


	//----- nvinfo : EIATTR_INDIRECT_BRANCH_TARGETS
	.align		4
.L_1492:
        /*00d0*/ 	.byte	0x04, 0x34
        /*00d2*/ 	.short	(.L_1494 - .L_1493)


	//   ....[0]....
.L_1493:
        /*00d4*/ 	.word	.L_x_20595@srel
        /*00d8*/ 	.short	0x0
        /*00da*/ 	.short	0x0
        /*00dc*/ 	.word	0x3
        /*00e0*/ 	.word	.L_x_20596@srel
        /*00e4*/ 	.word	.L_x_20597@srel
        /*00e8*/ 	.word	.L_x_20598@srel


	//----- nvinfo : EIATTR_MAX_THREADS
	.align		4
.L_1494:
        /*00ec*/ 	.byte	0x04, 0x05
        /*00ee*/ 	.short	(.L_1496 - .L_1495)
.L_1495:
        /*00f0*/ 	.word	0x00000080
        /*00f4*/ 	.word	0x00000001
        /*00f8*/ 	.word	0x00000001


	//----- nvinfo : EIATTR_CRS_STACK_SIZE
	.align		4
.L_1496:
        /*00fc*/ 	.byte	0x04, 0x1e
        /*00fe*/ 	.short	(.L_1498 - .L_1497)
.L_1497:
        /*0100*/ 	.word	0x00000000


	//----- nvinfo : EIATTR_CBANK_PARAM_SIZE
	.align		4
.L_1498:
        /*0104*/ 	.byte	0x03, 0x19
        /*0106*/ 	.short	0x00e8


	//----- nvinfo : EIATTR_PARAM_CBANK
	.align		4
        /*0108*/ 	.byte	0x04, 0x0a
        /*010a*/ 	.short	(.L_1500 - .L_1499)
	.align		4
.L_1499:
        /*010c*/ 	.word	index@(.nv.constant0._ZN10layer_norm13ln_fwd_kernelINS_13Kernel_traitsI6__halfS2_S2_S2_fjLj3072ELj1ELj1ELj4ELj16ENS_18Kernel_traits_baseILj3072ES2_S2_S2_S2_fjLj128EEEEELb1ELb1ELb0ELb0EEEvNS_9FwdParamsE)
        /*0110*/ 	.short	0x0380
        /*0112*/ 	.short	0x00e8


	//----- nvinfo : EIATTR_SW_WAR
	.align		4
.L_1500:
        /*0114*/ 	.byte	0x04, 0x36
        /*0116*/ 	.short	(.L_1502 - .L_1501)
.L_1501:
        /*0118*/ 	.word	0x00000008
.L_1502:


//--------------------- .nv.info._ZN10layer_norm13ln_fwd_kernelINS_13Kernel_traitsI6__halfS2_S2_S2_fjLj3072ELj1ELj1ELj4ELj16ENS_18Kernel_traits_baseILj3072ES2_S2_S2_S2_fjLj128EEEEELb1ELb1ELb0ELb1EEEvNS_9FwdParamsE --------------------------
	.section	.nv.info._ZN10layer_norm13ln_fwd_kernelINS_13Kernel_traitsI6__halfS2_S2_S2_fjLj3072ELj1ELj1ELj4ELj16ENS_18Kernel_traits_baseILj3072ES2_S2_S2_S2_fjLj128EEEEELb1ELb1ELb0ELb1EEEvNS_9FwdParamsE,"",@"SHT_CUDA_INFO"
	.sectionflags	@""
	.align	4


	//----- nvinfo : EIATTR_CUDA_API_VERSION
	.align		4
        /*0000*/ 	.byte	0x04, 0x37
        /*0002*/ 	.short	(.L_1504 - .L_1503)
.L_1503:
        /*0004*/ 	.word	0x00000082


	//----- nvinfo : EIATTR_KPARAM_INFO
	.align		4
.L_1504:
        /*0008*/ 	.byte	0x04, 0x17
        /*000a*/ 	.short	(.L_1506 - .L_1505)
.L_1505:
        /*000c*/ 	.word	0x00000000
        /*0010*/ 	.short	0x0000
        /*0012*/ 	.short	0x0000
        /*0014*/ 	.byte	0x00, 0xf0, 0xa1, 0x03


	//----- nvinfo : EIATTR_SPARSE_MMA_MASK
	.align		4
.L_1506:
        /*0018*/ 	.byte	0x03, 0x50
        /*001a*/ 	.short	0x0000


	//----- nvinfo : EIATTR_MAXREG_COUNT
	.align		4
        /*001c*/ 	.byte	0x03, 0x1b
        /*001e*/ 	.short	0x00ff


	//----- nvinfo : EIATTR_NUM_BARRIERS
	.align		4
        /*0020*/ 	.byte	0x02, 0x4c
        /*0022*/ 	.byte	0x01
	.zero		1


	//----- nvinfo : EIATTR_MERCURY_ISA_VERSION
	.align		4
        /*0024*/ 	.byte	0x03, 0x5f
        /*0026*/ 	.short	0x0101


	//----- nvinfo : EIATTR_COOP_GROUP_MASK_REGIDS
	.align		4
        /*0028*/ 	.byte	0x04, 0x29
        /*002a*/ 	.short	(.L_1508 - .L_1507)


	//   ....[0]....
.L_1507:
        /*002c*/ 	.word	0xffffffff


	//   ....[1]....
        /*0030*/ 	.word	0xffffffff


	//   ....[2]....
        /*0034*/ 	.word	0xffffffff


	//   ....[3]....
        /*0038*/ 	.word	0xffffffff


	//   ....[4]....
        /*003c*/ 	.word	0xffffffff


	//   ....[5]....
        /*0040*/ 	.word	0xffffffff


	//   ....[6]....
        /*0044*/ 	.word	0xffffffff


	//   ....[7]....
        /*0048*/ 	.word	0xffffffff


	//   ....[8]....
        /*004c*/ 	.word	0xffffffff


	//   ....[9]....
        /*0050*/ 	.word	0xffffffff


	//   ....[10]....
        /*0054*/ 	.word	0xffffffff


	//   ....[11]....
        /*0058*/ 	.word	0xffffffff


	//   ....[12]....
        /*005c*/ 	.word	0xffffffff


	//   ....[13]....
        /*0060*/ 	.word	0xffffffff


	//   ....[14]....
        /*0064*/ 	.word	0xffffffff


	//   ....[15]....
        /*0068*/ 	.word	0xffffffff


	//   ....[16]....
        /*006c*/ 	.word	0xffffffff


	//   ....[17]....
        /*0070*/ 	.word	0xffffffff


	//----- nvinfo : EIATTR_COOP_GROUP_INSTR_OFFSETS
	.align		4
.L_1508:
        /*0074*/ 	.byte	0x04, 0x28
        /*0076*/ 	.short	(.L_1510 - .L_1509)


	//   ....[0]....
.L_1509:
        /*0078*/ 	.word	0x000103d0


	//   ....[1]....
        /*007c*/ 	.word	0x000103f0


	//   ....[2]....
        /*0080*/ 	.word	0x00010410


	//   ....[3]....
        /*0084*/ 	.word	0x00010430


	//   ....[4]....
        /*0088*/ 	.word	0x00010450


	//   ....[5]....
        /*008c*/ 	.word	0x00010780


	//   ....[6]....
        /*0090*/ 	.word	0x000107c0


	//   ....[7]....
        /*0094*/ 	.word	0x00010800


	//   ....[8]....
        /*0098*/ 	.word	0x00010830


	//   ....[9]....
        /*009c*/ 	.word	0x000108c0


	//   ....[10]....
        /*00a0*/ 	.word	0x000108e0


	//   ....[11]....
        /*00a4*/ 	.word	0x00010920


	//   ....[12]....
        /*00a8*/ 	.word	0x00010a30


	//   ....[13]....
        /*00ac*/ 	.word	0x00010a40


	//   ....[14]....
        /*00b0*/ 	.word	0x00010ac0


	//   ....[15]....
        /*00b4*/ 	.word	0x00010af0


	//   ....[16]....
        /*00b8*/ 	.word	0x00010b90


	//   ....[17]....
        /*00bc*/ 	.word	0x00010bb0


	//----- nvinfo : EIATTR_VRC_CTA_INIT_COUNT
	.align		4
.L_1510:
        /*00c0*/ 	.byte	0x02, 0x4a
	.zero		1
	.zero		1


	//----- nvinfo : EIATTR_EXIT_INSTR_OFFSETS
	.align		4
        /*00c4*/ 	.byte	0x04, 0x1c
        /*00c6*/ 	.short	(.L_1512 - .L_1511)


	//   ....[0]....
.L_1511:
        /*00c8*/ 	.word	0x00000230


	//   ....[1]....
        /*00cc*/ 	.word	0x00011250


	//----- nvinfo : EIATTR_INDIRECT_BRANCH_TARGETS
	.align		4
.L_1512:
        /*00d0*/ 	.byte	0x04, 0x34
        /*00d2*/ 	.short	(.L_1514 - .L_1513)


	//   ....[0]....
.L_1513:
        /*00d4*/ 	.word	.L_x_20599@srel
        /*00d8*/ 	.short	0x0
        /*00da*/ 	.short	0x0
        /*00dc*/ 	.word	0x3
        /*00e0*/ 	.word	.L_x_20600@srel
        /*00e4*/ 	.word	.L_x_20601@srel
        /*00e8*/ 	.word	.L_x_20602@srel


	//----- nvinfo : EIATTR_MAX_THREADS
	.align		4
.L_1514:
        /*00ec*/ 	.byte	0x04, 0x05
        /*00ee*/ 	.short	(.L_1516 - .L_1515)
.L_1515:
        /*00f0*/ 	.word	0x00000080
        /*00f4*/ 	.word	0x00000001
        /*00f8*/ 	.word	0x00000001


	//----- nvinfo : EIATTR_CBANK_PARAM_SIZE
	.align		4
.L_1516:
        /*00fc*/ 	.byte	0x03, 0x19
        /*00fe*/ 	.short	0x00e8


	//----- nvinfo : EIATTR_PARAM_CBANK
	.align		4
        /*0100*/ 	.byte	0x04, 0x0a
        /*0102*/ 	.short	(.L_1518 - .L_1517)
	.align		4
.L_1517:
        /*0104*/ 	.word	index@(.nv.constant0._ZN10layer_norm13ln_fwd_kernelINS_13Kernel_traitsI6__halfS2_S2_S2_fjLj3072ELj1ELj1ELj4ELj16ENS_18Kernel_traits_baseILj3072ES2_S2_S2_S2_fjLj128EEEEELb1ELb1ELb0ELb1EEEvNS_9FwdParamsE)
        /*0108*/ 	.short	0x0380
        /*010a*/ 	.short	0x00e8


	//----- nvinfo : EIATTR_SW_WAR
	.align		4
.L_1518:
        /*010c*/ 	.byte	0x04, 0x36
        /*010e*/ 	.short	(.L_1520 - .L_1519)
.L_1519:
        /*0110*/ 	.word	0x00000008
.L_1520:


//--------------------- .nv.info._ZN10layer_norm13ln_fwd_kernelINS_13Kernel_traitsI6__halfS2_S2_S2_fjLj3072ELj1ELj1ELj4ELj16ENS_18Kernel_traits_baseILj3072ES2_S2_S2_S2_fjLj128EEEEELb1ELb1ELb1ELb0EEEvNS_9FwdParamsE --------------------------
	.section	.nv.info._ZN10layer_norm13ln_fwd_kernelINS_13Kernel_traitsI6__halfS2_S2_S2_fjLj3072ELj1ELj1ELj4ELj16ENS_18Kernel_traits_baseILj3072ES2_S2_S2_S2_fjLj128EEEEELb1ELb1ELb1ELb0EEEvNS_9FwdParamsE,"",@"SHT_CUDA_INFO"
	.sectionflags	@""
	.align	4


	//----- nvinfo : EIATTR_CUDA_API_VERSION
	.align		4
        /*0000*/ 	.byte	0x04, 0x37
        /*0002*/ 	.short	(.L_1522 - .L_1521)
.L_1521:
        /*0004*/ 	.word	0x00000082


	//----- nvinfo : EIATTR_KPARAM_INFO
	.align		4
.L_1522:
        /*0008*/ 	.byte	0x04, 0x17
        /*000a*/ 	.short	(.L_1524 - .L_1523)
.L_1523:
        /*000c*/ 	.word	0x00000000
        /*0010*/ 	.short	0x0000
        /*0012*/ 	.short	0x0000
        /*0014*/ 	.byte	0x00, 0xf0, 0xa1, 0x03


	//----- nvinfo : EIATTR_SPARSE_MMA_MASK
	.align		4
.L_1524:
        /*0018*/ 	.byte	0x03, 0x50
        /*001a*/ 	.short	0x0000


	//----- nvinfo : EIATTR_MAXREG_COUNT
	.align		4
        /*001c*/ 	.byte	0x03, 0x1b
        /*001e*/ 	.short	0x00ff


	//----- nvinfo : EIATTR_NUM_BARRIERS
	.align		4
        /*0020*/ 	.byte	0x02, 0x4c
        /*0022*/ 	.byte	0x01
	.zero		1


	//----- nvinfo : EIATTR_MERCURY_ISA_VERSION
	.align		4
        /*0024*/ 	.byte	0x03, 0x5f
        /*0026*/ 	.short	0x0101


	//----- nvinfo : EIATTR_COOP_GROUP_MASK_REGIDS
	.align		4
        /*0028*/ 	.byte	0x04, 0x29
        /*002a*/ 	.short	(.L_1526 - .L_1525)


	//   ....[0]....
.L_1525:
        /*002c*/ 	.word	0xffffffff


	//   ....[1]....
        /*0030*/ 	.word	0xffffffff


	//   ....[2]....
        /*0034*/ 	.word	0xffffffff


	//   ....[3]....
        /*0038*/ 	.word	0xffffffff


	//   ....[4]....
        /*003c*/ 	.word	0xffffffff


	//   ....[5]....
        /*0040*/ 	.word	0xffffffff


	//   ....[6]....
        /*0044*/ 	.word	0xffffffff


	//   ....[7]....
        /*0048*/ 	.word	0xffffffff


	//   ....[8]....
        /*004c*/ 	.word	0xffffffff


	//   ....[9]....
        /*0050*/ 	.word	0xffffffff


	//   ....[10]....
        /*0054*/ 	.word	0xffffffff


	//   ....[11]....
        /*0058*/ 	.word	0xffffffff


	//   ....[12]....
        /*005c*/ 	.word	0xffffffff


	//   ....[13]....
        /*0060*/ 	.word	0xffffffff


	//   ....[14]....
        /*0064*/ 	.word	0xffffffff


	//   ....[15]....
        /*0068*/ 	.word	0xffffffff


	//   ....[16]....
        /*006c*/ 	.word	0xffffffff


	//   ....[17]....
        /*0070*/ 	.word	0xffffffff


	//----- nvinfo : EIATTR_COOP_GROUP_INSTR_OFFSETS
	.align		4
.L_1526:
        /*0074*/ 	.byte	0x04, 0x28
        /*0076*/ 	.short	(.L_1528 - .L_1527)


	//   ....[0]....
.L_1527:
        /*0078*/ 	.word	0x00012370


	//   ....[1]....
        /*007c*/ 	.word	0x00012390


	//   ....[2]....
        /*0080*/ 	.word	0x000123b0


	//   ....[3]....
        /*0084*/ 	.word	0x000123d0


	//   ....[4]....
        /*0088*/ 	.word	0x000123f0


	//   ....[5]....
        /*008c*/ 	.word	0x00012730


	//   ....[6]....
        /*0090*/ 	.word	0x00012750


	//   ....[7]....
        /*0094*/ 	.word	0x00012770


	//   ....[8]....
        /*0098*/ 	.word	0x00012790


	//   ....[9]....
        /*009c*/ 	.word	0x000127c0


	//   ....[10]....
        /*00a0*/ 	.word	0x00012890


	//   ....[11]....
        /*00a4*/ 	.word	0x00012900


	//   ....[12]....
        /*00a8*/ 	.word	0x00012940


	//   ....[13]....
        /*00ac*/ 	.word	0x00012960


	//   ....[14]....
        /*00b0*/ 	.word	0x000129f0


	//   ....[15]....
        /*00b4*/ 	.word	0x00012a20


	//   ....[16]....
        /*00b8*/ 	.word	0x00012ac0


	//   ....[17]....
        /*00bc*/ 	.word	0x00012af0


	//----- nvinfo : EIATTR_VRC_CTA_INIT_COUNT
	.align		4
.L_1528:
        /*00c0*/ 	.byte	0x02, 0x4a
	.zero		1
	.zero		1


	//----- nvinfo : EIATTR_EXIT_INSTR_OFFSETS
	.align		4
        /*00c4*/ 	.byte	0x04, 0x1c
        /*00c6*/ 	.short	(.L_1530 - .L_1529)


	//   ....[0]....
.L_1529:
        /*00c8*/ 	.word	0x000007b0


	//   ....[1]....
        /*00cc*/ 	.word	0x00013600


	//----- nvinfo : EIATTR_MAX_THREADS
	.align		4
.L_1530:
        /*00d0*/ 	.byte	0x04, 0x05
        /*00d2*/ 	.short	(.L_1532 - .L_1531)
.L_1531:
        /*00d4*/ 	.word	0x00000080
        /*00d8*/ 	.word	0x00000001
        /*00dc*/ 	.word	0x00000001


	//----- nvinfo : EIATTR_CRS_STACK_SIZE
	.align		4
.L_1532:
        /*00e0*/ 	.byte	0x04, 0x1e
        /*00e2*/ 	.short	(.L_1534 - .L_1533)
.L_1533:
        /*00e4*/ 	.word	0x00000000


	//----- nvinfo : EIATTR_CBANK_PARAM_SIZE
	.align		4
.L_1534:
        /*00e8*/ 	.byte	0x03, 0x19
        /*00ea*/ 	.short	0x00e8


	//----- nvinfo : EIATTR_PARAM_CBANK
	.align		4
        /*00ec*/ 	.byte	0x04, 0x0a
        /*00ee*/ 	.short	(.L_1536 - .L_1535)
	.align		4
.L_1535:
        /*00f0*/ 	.word	index@(.nv.constant0._ZN10layer_norm13ln_fwd_kernelINS_13Kernel_traitsI6__halfS2_S2_S2_fjLj3072ELj1ELj1ELj4ELj16ENS_18Kernel_traits_baseILj3072ES2_S2_S2_S2_fjLj128EEEEELb1ELb1ELb1ELb0EEEvNS_9FwdParamsE)
        /*00f4*/ 	.short	0x0380
        /*00f6*/ 	.short	0x00e8


	//----- nvinfo : EIATTR_SW_WAR
	.align		4
.L_1536:
        /*00f8*/ 	.byte	0x04, 0x36
        /*00fa*/ 	.short	(.L_1538 - .L_1537)
.L_1537:
        /*00fc*/ 	.word	0x00000008
.L_1538:


//--------------------- .nv.info._ZN10layer_norm13ln_fwd_kernelINS_13Kernel_traitsI6__halfS2_S2_S2_fjLj3072ELj1ELj1ELj4ELj16ENS_18Kernel_traits_baseILj3072ES2_S2_S2_S2_fjLj128EEEEELb1ELb1ELb1ELb1EEEvNS_9FwdParamsE --------------------------
	.section	.nv.info._ZN10layer_norm13ln_fwd_kernelINS_13Kernel_traitsI6__halfS2_S2_S2_fjLj3072ELj1ELj1ELj4ELj16ENS_18Kernel_traits_baseILj3072ES2_S2_S2_S2_fjLj128EEEEELb1ELb1ELb1ELb1EEEvNS_9FwdParamsE,"",@"SHT_CUDA_INFO"
	.sectionflags	@""
	.align	4


	//----- nvinfo : EIATTR_CUDA_API_VERSION
	.align		4
        /*0000*/ 	.byte	0x04, 0x37
        /*0002*/ 	.short	(.L_1540 - .L_1539)
.L_1539:
        /*0004*/ 	.word	0x00000082


	//----- nvinfo : EIATTR_KPARAM_INFO
	.align		4
.L_1540:
        /*0008*/ 	.byte	0x04, 0x17
        /*000a*/ 	.short	(.L_1542 - .L_1541)
.L_1541:
        /*000c*/ 	.word	0x00000000
        /*0010*/ 	.short	0x0000
        /*0012*/ 	.short	0x0000
        /*0014*/ 	.byte	0x00, 0xf0, 0xa1, 0x03


	//----- nvinfo : EIATTR_SPARSE_MMA_MASK
	.align		4
.L_1542:
        /*0018*/ 	.byte	0x03, 0x50
        /*001a*/ 	.short	0x0000


	//----- nvinfo : EIATTR_MAXREG_COUNT
	.align		4
        /*001c*/ 	.byte	0x03, 0x1b
        /*001e*/ 	.short	0x00ff


	//----- nvinfo : EIATTR_NUM_BARRIERS
	.align		4
        /*0020*/ 	.byte	0x02, 0x4c
        /*0022*/ 	.byte	0x01
	.zero		1


	//----- nvinfo : EIATTR_MERCURY_ISA_VERSION
	.align		4
        /*0024*/ 	.byte	0x03, 0x5f
        /*0026*/ 	.short	0x0101


	//----- nvinfo : EIATTR_COOP_GROUP_MASK_REGIDS
	.align		4
        /*0028*/ 	.byte	0x04, 0x29
        /*002a*/ 	.short	(.L_1544 - .L_1543)


	//   ....[0]....
.L_1543:
        /*002c*/ 	.word	0xffffffff


	//   ....[1]....
        /*0030*/ 	.word	0xffffffff


	//   ....[2]....
        /*0034*/ 	.word	0xffffffff


	//   ....[3]....
        /*0038*/ 	.word	0xffffffff


	//   ....[4]....
        /*003c*/ 	.word	0xffffffff


	//   ....[5]....
        /*0040*/ 	.word	0xffffffff


	//   ....[6]....
        /*0044*/ 	.word	0xffffffff


	//   ....[7]....
        /*0048*/ 	.word	0xffffffff


	//   ....[8]....
        /*004c*/ 	.word	0xffffffff


	//   ....[9]....
        /*0050*/ 	.word	0xffffffff


	//   ....[10]....
        /*0054*/ 	.word	0xffffffff


	//   ....[11]....
        /*0058*/ 	.word	0xffffffff


	//   ....[12]....
        /*005c*/ 	.word	0xffffffff


	//   ....[13]....
        /*0060*/ 	.word	0xffffffff


	//   ....[14]....
        /*0064*/ 	.word	0xffffffff


	//   ....[15]....
        /*0068*/ 	.word	0xffffffff


	//   ....[16]....
        /*006c*/ 	.word	0xffffffff


	//   ....[17]....
        /*0070*/ 	.word	0xffffffff


	//----- nvinfo : EIATTR_COOP_GROUP_INSTR_OFFSETS
	.align		4
.L_1544:
        /*0074*/ 	.byte	0x04, 0x28
        /*0076*/ 	.short	(.L_1546 - .L_1545)


	//   ....[0]....
.L_1545:
        /*0078*/ 	.word	0x00011440


	//   ....[1]....
        /*007c*/ 	.word	0x000114b0


	//   ....[2]....
        /*0080*/ 	.word	0x000114e0


	//   ....[3]....
        /*0084*/ 	.word	0x00011500


	//   ....[4]....
        /*0088*/ 	.word	0x00011520


	//   ....[5]....
        /*008c*/ 	.word	0x00011850


	//   ....[6]....
        /*0090*/ 	.word	0x00011870


	//   ....[7]....
        /*0094*/ 	.word	0x00011890


	//   ....[8]....
        /*0098*/ 	.word	0x000118b0


	//   ....[9]....
        /*009c*/ 	.word	0x000118e0


	//   ....[10]....
        /*00a0*/ 	.word	0x000119b0


	//   ....[11]....
        /*00a4*/ 	.word	0x00011a20


	//   ....[12]....
        /*00a8*/ 	.word	0x00011a60


	//   ....[13]....
        /*00ac*/ 	.word	0x00011a80


	//   ....[14]....
        /*00b0*/ 	.word	0x00011b10


	//   ....[15]....
        /*00b4*/ 	.word	0x00011b40


	//   ....[16]....
        /*00b8*/ 	.word	0x00011be0


	//   ....[17]....
        /*00bc*/ 	.word	0x00011c10


	//----- nvinfo : EIATTR_VRC_CTA_INIT_COUNT
	.align		4
.L_1546:
        /*00c0*/ 	.byte	0x02, 0x4a
	.zero		1
	.zero		1


	//----- nvinfo : EIATTR_EXIT_INSTR_OFFSETS
	.align		4
        /*00c4*/ 	.byte	0x04, 0x1c
        /*00c6*/ 	.short	(.L_1548 - .L_1547)


	//   ....[0]....
.L_1547:
        /*00c8*/ 	.word	0x00000230


	//   ....[1]....
        /*00cc*/ 	.word	0x00012660


	//----- nvinfo : EIATTR_MAX_THREADS
	.align		4
.L_1548:
        /*00d0*/ 	.byte	0x04, 0x05
        /*00d2*/ 	.short	(.L_1550 - .L_1549)
.L_1549:
        /*00d4*/ 	.word	0x00000080
        /*00d8*/ 	.word	0x00000001
        /*00dc*/ 	.word	0x00000001


	//----- nvinfo : EIATTR_CBANK_PARAM_SIZE
	.align		4
.L_1550:
        /*00e0*/ 	.byte	0x03, 0x19
        /*00e2*/ 	.short	0x00e8


	//----- nvinfo : EIATTR_PARAM_CBANK
	.align		4
        /*00e4*/ 	.byte	0x04, 0x0a
        /*00e6*/ 	.short	(.L_1552 - .L_1551)
	.align		4
.L_1551:
        /*00e8*/ 	.word	index@(.nv.constant0._ZN10layer_norm13ln_fwd_kernelINS_13Kernel_traitsI6__halfS2_S2_S2_fjLj3072ELj1ELj1ELj4ELj16ENS_18Kernel_traits_baseILj3072ES2_S2_S2_S2_fjLj128EEEEELb1ELb1ELb1ELb1EEEvNS_9FwdParamsE)
        /*00ec*/ 	.short	0x0380
        /*00ee*/ 	.short	0x00e8


	//----- nvinfo : EIATTR_SW_WAR
	.align		4
.L_1552:
        /*00f0*/ 	.byte	0x04, 0x36
        /*00f2*/ 	.short	(.L_1554 - .L_1553)
.L_1553:
        /*00f4*/ 	.word	0x00000008
.L_1554:


//--------------------- .nv.info._ZN10layer_norm13ln_fwd_kernelINS_13Kernel_traitsIf13__nv_bfloat16S2_S2_fjLj3072ELj1ELj1ELj4ELj16ENS_18Kernel_traits_baseILj3072EfS2_S2_S2_fjLj128EEEEELb0ELb0ELb0ELb0EEEvNS_9FwdParamsE --------------------------
	.section	.nv.info._ZN10layer_norm13ln_fwd_kernelINS_13Kernel_traitsIf13__nv_bfloat16S2_S2_fjLj3072ELj1ELj1ELj4ELj16ENS_18Kernel_traits_baseILj3072EfS2_S2_S2_fjLj128EEEEELb0ELb0ELb0ELb0EEEvNS_9FwdParamsE,"",@"SHT_CUDA_INFO"
	.sectionflags	@""
	.align	4


	//----- nvinfo : EIATTR_CUDA_API_VERSION
	.align		4
        /*0000*/ 	.byte	0x04, 0x37
        /*0002*/ 	.short	(.L_1556 - .L_1555)
.L_1555:
        /*0004*/ 	.word	0x00000082


	//----- nvinfo : EIATTR_KPARAM_INFO
	.align		4
.L_1556:
        /*0008*/ 	.byte	0x04, 0x17
        /*000a*/ 	.short	(.L_1558 - .L_1557)
.L_1557:
        /*000c*/ 	.word	0x00000000
        /*0010*/ 	.short	0x0000
        /*0012*/ 	.short	0x0000
        /*0014*/ 	.byte	0x00, 0xf0, 0xa1, 0x03


	//----- nvinfo : EIATTR_SPARSE_MMA_MASK
	.align		4
.L_1558:
        /*0018*/ 	.byte	0x03, 0x50
        /*001a*/ 	.short	0x0000


	//----- nvinfo : EIATTR_MAXREG_COUNT
	.align		4
        /*001c*/ 	.byte	0x03, 0x1b
        /*001e*/ 	.short	0x00ff


	//----- nvinfo : EIATTR_NUM_BARRIERS
	.align		4
        /*0020*/ 	.byte	0x02, 0x4c
        /*0022*/ 	.byte	0x01
	.zero		1


	//----- nvinfo : EIATTR_MERCURY_ISA_VERSION
	.align		4
        /*0024*/ 	.byte	0x03, 0x5f
        /*0026*/ 	.short	0x0101


	//----- nvinfo : EIATTR_COOP_GROUP_MASK_REGIDS
	.align		4
        /*0028*/ 	.byte	0x04, 0x29
        /*002a*/ 	.short	(.L_1560 - .L_1559)


	//   ....[0]....
.L_1559:
        /*002c*/ 	.word	0xffffffff


	//   ....[1]....
        /*0030*/ 	.word	0xffffffff


	//   ....[2]....
        /*0034*/ 	.word	0xffffffff


	//   ....[3]....
        /*0038*/ 	.word	0xffffffff


	//   ....[4]....
        /*003c*/ 	.word	0xffffffff


	//   ....[5]....
        /*0040*/ 	.word	0xffffffff


	//   ....[6]....
        /*0044*/ 	.word	0xffffffff


	//   ....[7]....
        /*0048*/ 	.word	0xffffffff


	//   ....[8]....
        /*004c*/ 	.word	0xffffffff


	//   ....[9]....
        /*0050*/ 	.word	0xffffffff


	//   ....[10]....
        /*0054*/ 	.word	0xffffffff


	//   ....[11]....
        /*0058*/ 	.word	0xffffffff


	//   ....[12]....
        /*005c*/ 	.word	0xffffffff


	//   ....[13]....
        /*0060*/ 	.word	0xffffffff


	//   ....[14]....
        /*0064*/ 	.word	0xffffffff


	//   ....[15]....
        /*0068*/ 	.word	0xffffffff


	//   ....[16]....
        /*006c*/ 	.word	0xffffffff


	//   ....[17]....
        /*0070*/ 	.word	0xffffffff


	//----- nvinfo : EIATTR_COOP_GROUP_INSTR_OFFSETS
	.align		4
.L_1560:
        /*0074*/ 	.byte	0x04, 0x28
        /*0076*/ 	.short	(.L_1562 - .L_1561)


	//   ....[0]....
.L_1561:
        /*0078*/ 	.word	0x00001d10


	//   ....[1]....
        /*007c*/ 	.word	0x00001d30


	//   ....[2]....
        /*0080*/ 	.word	0x00001d50


	//   ....[3]....
        /*0084*/ 	.word	0x00001d70


	//   ....[4]....
        /*0088*/ 	.word	0x00001d90


	//   ....[5]....
        /*008c*/ 	.word	0x000020d0


	//   ....[6]....
        /*0090*/ 	.word	0x000020f0


	//   ....[7]....
        /*0094*/ 	.word	0x00002110


	//   ....[8]....
        /*0098*/ 	.word	0x00002130


	//   ....[9]....
        /*009c*/ 	.word	0x00002160


	//   ....[10]....
        /*00a0*/ 	.word	0x00002300


	//   ....[11]....
        /*00a4*/ 	.word	0x00002340


	//   ....[12]....
        /*00a8*/ 	.word	0x000023f0


	//   ....[13]....
        /*00ac*/ 	.word	0x00002410


	//   ....[14]....
        /*00b0*/ 	.word	0x00002430


	//   ....[15]....
        /*00b4*/ 	.word	0x00002480


	//   ....[16]....
        /*00b8*/ 	.word	0x00002560


	//   ....[17]....
        /*00bc*/ 	.word	0x00002570


	//----- nvinfo : EIATTR_VRC_CTA_INIT_COUNT
	.align		4
.L_1562:
        /*00c0*/ 	.byte	0x02, 0x4a
	.zero		1
	.zero		1


	//----- nvinfo : EIATTR_EXIT_INSTR_OFFSETS
	.align		4
        /*00c4*/ 	.byte	0x04, 0x1c
        /*00c6*/ 	.short	(.L_1564 - .L_1563)


	//   ....[0]....
.L_1563:
        /*00c8*/ 	.word	0x00000550


	//   ....[1]....
        /*00cc*/ 	.word	0x00002d00


	//----- nvinfo : EIATTR_MAX_THREADS
	.align		4
.L_1564:
        /*00d0*/ 	.byte	0x04, 0x05
        /*00d2*/ 	.short	(.L_1566 - .L_1565)
.L_1565:
        /*00d4*/ 	.word	0x00000080
        /*00d8*/ 	.word	0x00000001
        /*00dc*/ 	.word	0x00000001


	//----- nvinfo : EIATTR_CRS_STACK_SIZE
	.align		4
.L_1566:
        /*00e0*/ 	.byte	0x04, 0x1e
        /*00e2*/ 	.short	(.L_1568 - .L_1567)
.L_1567:
        /*00e4*/ 	.word	0x00000000


	//----- nvinfo : EIATTR_CBANK_PARAM_SIZE
	.align		4
.L_1568:
        /*00e8*/ 	.byte	0x03, 0x19
        /*00ea*/ 	.short	0x00e8


	//----- nvinfo : EIATTR_PARAM_CBANK
	.align		4
        /*00ec*/ 	.byte	0x04, 0x0a
        /*00ee*/ 	.short	(.L_1570 - .L_1569)
	.align		4
.L_1569:
        /*00f0*/ 	.word	index@(.nv.constant0._ZN10layer_norm13ln_fwd_kernelINS_13Kernel_traitsIf13__nv_bfloat16S2_S2_fjLj3072ELj1ELj1ELj4ELj16ENS_18Kernel_traits_baseILj3072EfS2_S2_S2_fjLj128EEEEELb0ELb0ELb0ELb0EEEvNS_9FwdParamsE)
        /*00f4*/ 	.short	0x0380
        /*00f6*/ 	.short	0x00e8


	//----- nvinfo : EIATTR_SW_WAR
	.align		4
.L_1570:
        /*00f8*/ 	.byte	0x04, 0x36
        /*00fa*/ 	.short	(.L_1572 - .L_1571)
.L_1571:
        /*00fc*/ 	.word	0x00000008
.L_1572:


//--------------------- .nv.info._ZN10layer_norm13ln_fwd_kernelINS_13Kernel_traitsIf13__nv_bfloat16S2_S2_fjLj3072ELj1ELj1ELj4ELj16ENS_18Kernel_traits_baseILj3072EfS2_S2_S2_fjLj128EEEEELb0ELb0ELb0ELb1EEEvNS_9FwdParamsE --------------------------
	.section	.nv.info._ZN10layer_norm13ln_fwd_kernelINS_13Kernel_traitsIf13__nv_bfloat16S2_S2_fjLj3072ELj1ELj1ELj4ELj16ENS_18Kernel_traits_baseILj3072EfS2_S2_S2_fjLj128EEEEELb0ELb0ELb0ELb1EEEvNS_9FwdParamsE,"",@"SHT_CUDA_INFO"
	.sectionflags	@""
	.align	4


	//----- nvinfo : EIATTR_CUDA_API_VERSION
	.align		4
        /*0000*/ 	.byte	0x04, 0x37
        /*0002*/ 	.short	(.L_1574 - .L_1573)
.L_1573:
        /*0004*/ 	.word	0x00000082


	//----- nvinfo : EIATTR_KPARAM_INFO
	.align		4
.L_1574:
        /*0008*/ 	.byte	0x04, 0x17
        /*000a*/ 	.short	(.L_1576 - .L_1575)
.L_1575:
        /*000c*/ 	.word	0x00000000
        /*0010*/ 	.short	0x0000
        /*0012*/ 	.short	0x0000
        /*0014*/ 	.byte	0x00, 0xf0, 0xa1, 0x03


	//----- nvinfo : EIATTR_SPARSE_MMA_MASK
	.align		4
.L_1576:
        /*0018*/ 	.byte	0x03, 0x50
        /*001a*/ 	.short	0x0000


	//----- nvinfo : EIATTR_MAXREG_COUNT
	.align		4
        /*001c*/ 	.byte	0x03, 0x1b
        /*001e*/ 	.short	0x00ff


	//----- nvinfo : EIATTR_NUM_BARRIERS
	.align		4
        /*0020*/ 	.byte	0x02, 0x4c
        /*0022*/ 	.byte	0x01
	.zero		1


	//----- nvinfo : EIATTR_MERCURY_ISA_VERSION
	.align		4
        /*0024*/ 	.byte	0x03, 0x5f
        /*0026*/ 	.short	0x0101


	//----- nvinfo : EIATTR_COOP_GROUP_MASK_REGIDS
	.align		4
        /*0028*/ 	.byte	0x04, 0x29
        /*002a*/ 	.short	(.L_1578 - .L_1577)


	//   ....[0]....
.L_1577:
        /*002c*/ 	.word	0xffffffff


	//   ....[1]....
        /*0030*/ 	.word	0xffffffff


	//   ....[2]....
        /*0034*/ 	.word	0xffffffff


	//   ....[3]....
        /*0038*/ 	.word	0xffffffff


	//   ....[4]....
        /*003c*/ 	.word	0xffffffff


	//   ....[5]....
        /*0040*/ 	.word	0xffffffff


	//   ....[6]....
        /*0044*/ 	.word	0xffffffff


	//   ....[7]....
        /*0048*/ 	.word	0xffffffff


	//   ....[8]....
        /*004c*/ 	.word	0xffffffff


	//   ....[9]....
        /*0050*/ 	.word	0xffffffff


	//   ....[10]....
        /*0054*/ 	.word	0xffffffff


	//   ....[11]....
        /*0058*/ 	.word	0xffffffff


	//   ....[12]....
        /*005c*/ 	.word	0xffffffff


	//   ....[13]....
        /*0060*/ 	.word	0xffffffff


	//   ....[14]....
        /*0064*/ 	.word	0xffffffff


	//   ....[15]....
        /*0068*/ 	.word	0xffffffff


	//   ....[16]....
        /*006c*/ 	.word	0xffffffff


	//   ....[17]....
        /*0070*/ 	.word	0xffffffff


	//----- nvinfo : EIATTR_COOP_GROUP_INSTR_OFFSETS
	.align		4
.L_1578:
        /*0074*/ 	.byte	0x04, 0x28
        /*0076*/ 	.short	(.L_1580 - .L_1579)


	//   ....[0]....
.L_1579:
        /*0078*/ 	.word	0x00001810


	//   ....[1]....
        /*007c*/ 	.word	0x00001830


	//   ....[2]....
        /*0080*/ 	.word	0x00001850


	//   ....[3]....
        /*0084*/ 	.word	0x00001870


	//   ....[4]....
        /*0088*/ 	.word	0x000018a0


	//   ....[5]....
        /*008c*/ 	.word	0x00001bd0


	//   ....[6]....
        /*0090*/ 	.word	0x00001bf0


	//   ....[7]....
        /*0094*/ 	.word	0x00001c10


	//   ....[8]....
        /*0098*/ 	.word	0x00001c40


	//   ....[9]....
        /*009c*/ 	.word	0x00001c80


	//   ....[10]....
        /*00a0*/ 	.word	0x00001e20


	//   ....[11]....
        /*00a4*/ 	.word	0x00001e60


	//   ....[12]....
        /*00a8*/ 	.word	0x00001ee0


	//   ....[13]....
        /*00ac*/ 	.word	0x00001f30


	//   ....[14]....
        /*00b0*/ 	.word	0x00001f70


	//   ....[15]....
        /*00b4*/ 	.word	0x00001f90


	//   ....[16]....
        /*00b8*/ 	.word	0x00002080


	//   ....[17]....
        /*00bc*/ 	.word	0x000020a0


	//----- nvinfo : EIATTR_VRC_CTA_INIT_COUNT
	.align		4
.L_1580:
        /*00c0*/ 	.byte	0x02, 0x4a
	.zero		1
	.zero		1


	//----- nvinfo : EIATTR_EXIT_INSTR_OFFSETS
	.align		4
        /*00c4*/ 	.byte	0x04, 0x1c
        /*00c6*/ 	.short	(.L_1582 - .L_1581)


	//   ....[0]....
.L_1581:
        /*00c8*/ 	.word	0x00000310


	//   ....[1]....
        /*00cc*/ 	.word	0x00002780


	//----- nvinfo : EIATTR_MAX_THREADS
	.align		4
.L_1582:
        /*00d0*/ 	.byte	0x04, 0x05
        /*00d2*/ 	.short	(.L_1584 - .L_1583)
.L_1583:
        /*00d4*/ 	.word	0x00000080
        /*00d8*/ 	.word	0x00000001
        /*00dc*/ 	.word	0x00000001


	//----- nvinfo : EIATTR_CRS_STACK_SIZE
	.align		4
.L_1584:
        /*00e0*/ 	.byte	0x04, 0x1e
        /*00e2*/ 	.short	(.L_1586 - .L_1585)
.L_1585:
        /*00e4*/ 	.word	0x00000000


	//----- nvinfo : EIATTR_CBANK_PARAM_SIZE
	.align		4
.L_1586:
        /*00e8*/ 	.byte	0x03, 0x19
        /*00ea*/ 	.short	0x00e8


	//----- nvinfo : EIATTR_PARAM_CBANK
	.align		4
        /*00ec*/ 	.byte	0x04, 0x0a
        /*00ee*/ 	.short	(.L_1588 - .L_1587)
	.align		4
.L_1587:
        /*00f0*/ 	.word	index@(.nv.constant0._ZN10layer_norm13ln_fwd_kernelINS_13Kernel_traitsIf13__nv_bfloat16S2_S2_fjLj3072ELj1ELj1ELj4ELj16ENS_18Kernel_traits_baseILj3072EfS2_S2_S2_fjLj128EEEEELb0ELb0ELb0ELb1EEEvNS_9FwdParamsE)
        /*00f4*/ 	.short	0x0380
        /*00f6*/ 	.short	0x00e8


	//----- nvinfo : EIATTR_SW_WAR
	.align		4
.L_1588:
        /*00f8*/ 	.byte	0x04, 0x36
        /*00fa*/ 	.short	(.L_1590 - .L_1589)
.L_1589:
        /*00fc*/ 	.word	0x00000008
.L_1590:


//--------------------- .nv.info._ZN10layer_norm13ln_fwd_kernelINS_13Kernel_traitsIf13__nv_bfloat16S2_S2_fjLj3072ELj1ELj1ELj4ELj16ENS_18Kernel_traits_baseILj3072EfS2_S2_S2_fjLj128EEEEELb0ELb0ELb1ELb0EEEvNS_9FwdParamsE --------------------------
	.section	.nv.info._ZN10layer_norm13ln_fwd_kernelINS_13Kernel_traitsIf13__nv_bfloat16S2_S2_fjLj3072ELj1ELj1ELj4ELj16ENS_18Kernel_traits_baseILj3072EfS2_S2_S2_fjLj128EEEEELb0ELb0ELb1ELb0EEEvNS_9FwdParamsE,"",@"SHT_CUDA_INFO"
	.sectionflags	@""
	.align	4


	//----- nvinfo : EIATTR_CUDA_API_VERSION
	.align		4
        /*0000*/ 	.byte	0x04, 0x37
        /*0002*/ 	.short	(.L_1592 - .L_1591)
.L_1591:
        /*0004*/ 	.word	0x00000082


	//----- nvinfo : EIATTR_KPARAM_INFO
	.align		4
.L_1592:
        /*0008*/ 	.byte	0x04, 0x17
        /*000a*/ 	.short	(.L_1594 - .L_1593)
.L_1593:
        /*000c*/ 	.word	0x00000000
        /*0010*/ 	.short	0x0000
        /*0012*/ 	.short	0x0000
        /*0014*/ 	.byte	0x00, 0xf0, 0xa1, 0x03


	//----- nvinfo : EIATTR_SPARSE_MMA_MASK
	.align		4
.L_1594:
        /*0018*/ 	.byte	0x03, 0x50
        /*001a*/ 	.short	0x0000


	//----- nvinfo : EIATTR_MAXREG_COUNT
	.align		4
        /*001c*/ 	.byte	0x03, 0x1b
        /*001e*/ 	.short	0x00ff


	//----- nvinfo : EIATTR_NUM_BARRIERS
	.align		4
        /*0020*/ 	.byte	0x02, 0x4c
        /*0022*/ 	.byte	0x01
	.zero		1


	//----- nvinfo : EIATTR_MERCURY_ISA_VERSION
	.align		4
        /*0024*/ 	.byte	0x03, 0x5f
        /*0026*/ 	.short	0x0101


	//----- nvinfo : EIATTR_COOP_GROUP_MASK_REGIDS
	.align		4
        /*0028*/ 	.byte	0x04, 0x29
        /*002a*/ 	.short	(.L_1596 - .L_1595)


	//   ....[0]....
.L_1595:
        /*002c*/ 	.word	0xffffffff


	//   ....[1]....
        /*0030*/ 	.word	0xffffffff


	//   ....[2]....
        /*0034*/ 	.word	0xffffffff


	//   ....[3]....
        /*0038*/ 	.word	0xffffffff


	//   ....[4]....
        /*003c*/ 	.word	0xffffffff


	//   ....[5]....
        /*0040*/ 	.word	0xffffffff


	//   ....[6]....
        /*0044*/ 	.word	0xffffffff


	//   ....[7]....
        /*0048*/ 	.word	0xffffffff


	//   ....[8]....
        /*004c*/ 	.word	0xffffffff


	//   ....[9]....
        /*0050*/ 	.word	0xffffffff


	//   ....[10]....
        /*0054*/ 	.word	0xffffffff


	//   ....[11]....
        /*0058*/ 	.word	0xffffffff


	//   ....[12]....
        /*005c*/ 	.word	0xffffffff


	//   ....[13]....
        /*0060*/ 	.word	0xffffffff


	//   ....[14]....
        /*0064*/ 	.word	0xffffffff


	//   ....[15]....
        /*0068*/ 	.word	0xffffffff


	//   ....[16]....
        /*006c*/ 	.word	0xffffffff


	//   ....[17]....
        /*0070*/ 	.word	0xffffffff


	//----- nvinfo : EIATTR_COOP_GROUP_INSTR_OFFSETS
	.align		4
.L_1596:
        /*0074*/ 	.byte	0x04, 0x28
        /*0076*/ 	.short	(.L_1598 - .L_1597)


	//   ....[0]....
.L_1597:
        /*0078*/ 	.word	0x00001ff0


	//   ....[1]....
        /*007c*/ 	.word	0x00002010


	//   ....[2]....
        /*0080*/ 	.word	0x00002030


	//   ....[3]....
        /*0084*/ 	.word	0x00002050


	//   ....[4]....
        /*0088*/ 	.word	0x00002070


	//   ....[5]....
        /*008c*/ 	.word	0x000023b0


	//   ....[6]....
        /*0090*/ 	.word	0x000023d0


	//   ....[7]....
        /*0094*/ 	.word	0x000023f0


	//   ....[8]....
        /*0098*/ 	.word	0x00002410


	//   ....[9]....
        /*009c*/ 	.word	0x00002440


	//   ....[10]....
        /*00a0*/ 	.word	0x000025e0


	//   ....[11]....
        /*00a4*/ 	.word	0x00002620


	//   ....[12]....
        /*00a8*/ 	.word	0x000026a0


	//   ....[13]....
        /*00ac*/ 	.word	0x000026d0


	//   ....[14]....
        /*00b0*/ 	.word	0x00002730


	//   ....[15]....
        /*00b4*/ 	.word	0x00002770


	//   ....[16]....
        /*00b8*/ 	.word	0x00002840


	//   ....[17]....
        /*00bc*/ 	.word	0x00002870


	//----- nvinfo : EIATTR_VRC_CTA_INIT_COUNT
	.align		4
.L_1598:
        /*00c0*/ 	.byte	0x02, 0x4a
	.zero		1
	.zero		1


	//----- nvinfo : EIATTR_EXIT_INSTR_OFFSETS
	.align		4
        /*00c4*/ 	.byte	0x04, 0x1c
        /*00c6*/ 	.short	(.L_1600 - .L_1599)


	//   ....[0]....
.L_1599:
        /*00c8*/ 	.word	0x00000530


	//   ....[1]....
        /*00cc*/ 	.word	0x00003060


	//----- nvinfo : EIATTR_MAX_THREADS
	.align		4
.L_1600:
        /*00d0*/ 	.byte	0x04, 0x05
        /*00d2*/ 	.short	(.L_1602 - .L_1601)
.L_1601:
        /*00d4*/ 	.word	0x00000080
        /*00d8*/ 	.word	0x00000001
        /*00dc*/ 	.word	0x00000001


	//----- nvinfo : EIATTR_CRS_STACK_SIZE
	.align		4
.L_1602:
        /*00e0*/ 	.byte	0x04, 0x1e
        /*00e2*/ 	.short	(.L_1604 - .L_1603)
.L_1603:
        /*00e4*/ 	.word	0x00000000


	//----- nvinfo : EIATTR_CBANK_PARAM_SIZE
	.align		4
.L_1604:
        /*00e8*/ 	.byte	0x03, 0x19
        /*00ea*/ 	.short	0x00e8


	//----- nvinfo : EIATTR_PARAM_CBANK
	.align		4
        /*00ec*/ 	.byte	0x04, 0x0a
        /*00ee*/ 	.short	(.L_1606 - .L_1605)
	.align		4
.L_1605:
        /*00f0*/ 	.word	index@(.nv.constant0._ZN10layer_norm13ln_fwd_kernelINS_13Kernel_traitsIf13__nv_bfloat16S2_S2_fjLj3072ELj1ELj1ELj4ELj16ENS_18Kernel_traits_baseILj3072EfS2_S2_S2_fjLj128EEEEELb0ELb0ELb1ELb0EEEvNS_9FwdParamsE)
        /*00f4*/ 	.short	0x0380
        /*00f6*/ 	.short	0x00e8


	//----- nvinfo : EIATTR_SW_WAR
	.align		4
.L_1606:
        /*00f8*/ 	.byte	0x04, 0x36
        /*00fa*/ 	.short	(.L_1608 - .L_1607)
.L_1607:
        /*00fc*/ 	.word	0x00000008
.L_1608:


//--------------------- .nv.info._ZN10layer_norm13ln_fwd_kernelINS_13Kernel_traitsIf13__nv_bfloat16S2_S2_fjLj3072ELj1ELj1ELj4ELj16ENS_18Kernel_traits_baseILj3072EfS2_S2_S2_fjLj128EEEEELb0ELb0ELb1ELb1EEEvNS_9FwdParamsE --------------------------
	.section	.nv.info._ZN10layer_norm13ln_fwd_kernelINS_13Kernel_traitsIf13__nv_bfloat16S2_S2_fjLj3072ELj1ELj1ELj4ELj16ENS_18Kernel_traits_baseILj3072EfS2_S2_S2_fjLj128EEEEELb0ELb0ELb1ELb1EEEvNS_9FwdParamsE,"",@"SHT_CUDA_INFO"
	.sectionflags	@""
	.align	4


	//----- nvinfo : EIATTR_CUDA_API_VERSION
	.align		4
        /*0000*/ 	.byte	0x04, 0x37
        /*0002*/ 	.short	(.L_1610 - .L_1609)
.L_1609:
        /*0004*/ 	.word	0x00000082


	//----- nvinfo : EIATTR_KPARAM_INFO
	.align		4
.L_1610:
        /*0008*/ 	.byte	0x04, 0x17
        /*000a*/ 	.short	(.L_1612 - .L_1611)
.L_1611:
        /*000c*/ 	.word	0x00000000
        /*0010*/ 	.short	0x0000
        /*0012*/ 	.short	0x0000
        /*0014*/ 	.byte	0x00, 0xf0, 0xa1, 0x03


	//----- nvinfo : EIATTR_SPARSE_MMA_MASK
	.align		4
.L_1612:
        /*0018*/ 	.byte	0x03, 0x50
        /*001a*/ 	.short	0x0000


	//----- nvinfo : EIATTR_MAXREG_COUNT
	.align		4
        /*001c*/ 	.byte	0x03, 0x1b
        /*001e*/ 	.short	0x00ff


	//----- nvinfo : EIATTR_NUM_BARRIERS
	.align		4
        /*0020*/ 	.byte	0x02, 0x4c
        /*0022*/ 	.byte	0x01
	.zero		1


	//----- nvinfo : EIATTR_MERCURY_ISA_VERSION
	.align		4
        /*0024*/ 	.byte	0x03, 0x5f
        /*0026*/ 	.short	0x0101


	//----- nvinfo : EIATTR_COOP_GROUP_MASK_REGIDS
	.align		4
        /*0028*/ 	.byte	0x04, 0x29
        /*002a*/ 	.short	(.L_1614 - .L_1613)


	//   ....[0]....
.L_1613:
        /*002c*/ 	.word	0xffffffff


	//   ....[1]....
        /*0030*/ 	.word	0xffffffff


	//   ....[2]....
        /*0034*/ 	.word	0xffffffff


	//   ....[3]....
        /*0038*/ 	.word	0xffffffff


	//   ....[4]....
        /*003c*/ 	.word	0xffffffff


	//   ....[5]....
        /*0040*/ 	.word	0xffffffff


	//   ....[6]....
        /*0044*/ 	.word	0xffffffff


	//   ....[7]....
        /*0048*/ 	.word	0xffffffff


	//   ....[8]....
        /*004c*/ 	.word	0xffffffff


	//   ....[9]....
        /*0050*/ 	.word	0xffffffff


	//   ....[10]....
        /*0054*/ 	.word	0xffffffff


	//   ....[11]....
        /*0058*/ 	.word	0xffffffff


	//   ....[12]....
        /*005c*/ 	.word	0xffffffff


	//   ....[13]....
        /*0060*/ 	.word	0xffffffff


	//   ....[14]....
        /*0064*/ 	.word	0xffffffff


	//   ....[15]....
        /*0068*/ 	.word	0xffffffff


	//   ....[16]....
        /*006c*/ 	.word	0xffffffff


	//   ....[17]....
        /*0070*/ 	.word	0xffffffff


	//----- nvinfo : EIATTR_COOP_GROUP_INSTR_OFFSETS
	.align		4
.L_1614:
        /*0074*/ 	.byte	0x04, 0x28
        /*0076*/ 	.short	(.L_1616 - .L_1615)


	//   ....[0]....
.L_1615:
        /*0078*/ 	.word	0x00001bd0


	//   ....[1]....
        /*007c*/ 	.word	0x00001bf0


	//   ....[2]....
        /*0080*/ 	.word	0x00001c10


	//   ....[3]....
        /*0084*/ 	.word	0x00001c30


	//   ....[4]....
        /*0088*/ 	.word	0x00001c50


	//   ....[5]....
        /*008c*/ 	.word	0x00001f80


	//   ....[6]....
        /*0090*/ 	.word	0x00001fb0


	//   ....[7]....
        /*0094*/ 	.word	0x00001fe0


	//   ....[8]....
        /*0098*/ 	.word	0x00002000


	//   ....[9]....
        /*009c*/ 	.word	0x00002020


	//   ....[10]....
        /*00a0*/ 	.word	0x000021b0


	//   ....[11]....
        /*00a4*/ 	.word	0x000021f0


	//   ....[12]....
        /*00a8*/ 	.word	0x00002210


	//   ....[13]....
        /*00ac*/ 	.word	0x00002260


	//   ....[14]....
        /*00b0*/ 	.word	0x00002330


	//   ....[15]....
        /*00b4*/ 	.word	0x00002360


	//   ....[16]....
        /*00b8*/ 	.word	0x00002430


	//   ....[17]....
        /*00bc*/ 	.word	0x00002440


	//----- nvinfo : EIATTR_VRC_CTA_INIT_COUNT
	.align		4
.L_1616:
        /*00c0*/ 	.byte	0x02, 0x4a
	.zero		1
	.zero		1


	//----- nvinfo : EIATTR_EXIT_INSTR_OFFSETS
	.align		4
        /*00c4*/ 	.byte	0x04, 0x1c
        /*00c6*/ 	.short	(.L_1618 - .L_1617)


	//   ....[0]....
.L_1617:
        /*00c8*/ 	.word	0x00000300


	//   ....[1]....
        /*00cc*/ 	.word	0x00002b80


	//----- nvinfo : EIATTR_MAX_THREADS
	.align		4
.L_1618:
        /*00d0*/ 	.byte	0x04, 0x05
        /*00d2*/ 	.short	(.L_1620 - .L_1619)
.L_1619:
        /*00d4*/ 	.word	0x00000080
        /*00d8*/ 	.word	0x00000001
        /*00dc*/ 	.word	0x00000001


	//----- nvinfo : EIATTR_CRS_STACK_SIZE
	.align		4
.L_1620:
        /*00e0*/ 	.byte	0x04, 0x1e
        /*00e2*/ 	.short	(.L_1622 - .L_1621)
.L_1621:
        /*00e4*/ 	.word	0x00000000


	//----- nvinfo : EIATTR_CBANK_PARAM_SIZE
	.align		4
.L_1622:
        /*00e8*/ 	.byte	0x03, 0x19
        /*00ea*/ 	.short	0x00e8


	//----- nvinfo : EIATTR_PARAM_CBANK
	.align		4
        /*00ec*/ 	.byte	0x04, 0x0a
        /*00ee*/ 	.short	(.L_1624 - .L_1623)
	.align		4
.L_1623:
        /*00f0*/ 	.word	index@(.nv.constant0._ZN10layer_norm13ln_fwd_kernelINS_13Kernel_traitsIf13__nv_bfloat16S2_S2_fjLj3072ELj1ELj1ELj4ELj16ENS_18Kernel_traits_baseILj3072EfS2_S2_S2_fjLj128EEEEELb0ELb0ELb1ELb1EEEvNS_9FwdParamsE)
        /*00f4*/ 	.short	0x0380
        /*00f6*/ 	.short	0x00e8


	//----- nvinfo : EIATTR_SW_WAR
	.align		4
.L_1624:
        /*00f8*/ 	.byte	0x04, 0x36
        /*00fa*/ 	.short	(.L_1626 - .L_1625)
.L_1625:
        /*00fc*/ 	.word	0x00000008
.L_1626:


//--------------------- .nv.info._ZN10layer_norm13ln_fwd_kernelINS_13Kernel_traitsIf13__nv_bfloat16S2_S2_fjLj3072ELj1ELj1ELj4ELj16ENS_18Kernel_traits_baseILj3072EfS2_S2_S2_fjLj128EEEEELb0ELb1ELb0ELb0EEEvNS_9FwdParamsE --------------------------
	.section	.nv.info._ZN10layer_norm13ln_fwd_kernelINS_13Kernel_traitsIf13__nv_bfloat16S2_S2_fjLj3072ELj1ELj1ELj4ELj16ENS_18Kernel_traits_baseILj3072EfS2_S2_S2_fjLj128EEEEELb0ELb1ELb0ELb0EEEvNS_9FwdParamsE,"",@"SHT_CUDA_INFO"
	.sectionflags	@""
	.align	4


	//----- nvinfo : EIATTR_CUDA_API_VERSION
	.align		4
        /*0000*/ 	.byte	0x04, 0x37
        /*0002*/ 	.short	(.L_1628 - .L_1627)
.L_1627:
        /*0004*/ 	.word	0x00000082


	//----- nvinfo : EIATTR_KPARAM_INFO
	.align		4
.L_1628:
        /*0008*/ 	.byte	0x04, 0x17
        /*000a*/ 	.short	(.L_1630 - .L_1629)
.L_1629:
        /*000c*/ 	.word	0x00000000
        /*0010*/ 	.short	0x0000
        /*0012*/ 	.short	0x0000
        /*0014*/ 	.byte	0x00, 0xf0, 0xa1, 0x03


	//----- nvinfo : EIATTR_SPARSE_MMA_MASK
	.align		4
.L_1630:
        /*0018*/ 	.byte	0x03, 0x50
        /*001a*/ 	.short	0x0000


	//----- nvinfo : EIATTR_MAXREG_COUNT
	.align		4
        /*001c*/ 	.byte	0x03, 0x1b
        /*001e*/ 	.short	0x00ff


	//----- nvinfo : EIATTR_NUM_BARRIERS
	.align		4
        /*0020*/ 	.byte	0x02, 0x4c
        /*0022*/ 	.byte	0x01
	.zero		1


	//----- nvinfo : EIATTR_MERCURY_ISA_VERSION
	.align		4
        /*0024*/ 	.byte	0x03, 0x5f
        /*0026*/ 	.short	0x0101


	//----- nvinfo : EIATTR_COOP_GROUP_MASK_REGIDS
	.align		4
        /*0028*/ 	.byte	0x04, 0x29
        /*002a*/ 	.short	(.L_1632 - .L_1631)


	//   ....[0]....
.L_1631:
        /*002c*/ 	.word	0xffffffff


	//   ....[1]....
        /*0030*/ 	.word	0xffffffff


	//   ....[2]....
        /*0034*/ 	.word	0xffffffff


	//   ....[3]....
        /*0038*/ 	.word	0xffffffff


	//   ....[4]....
        /*003c*/ 	.word	0xffffffff


	//   ....[5]....
        /*0040*/ 	.word	0xffffffff


	//   ....[6]....
        /*0044*/ 	.word	0xffffffff


	//   ....[7]....
        /*0048*/ 	.word	0xffffffff


	//   ....[8]....
        /*004c*/ 	.word	0xffffffff


	//   ....[9]....
        /*0050*/ 	.word	0xffffffff


	//   ....[10]....
        /*0054*/ 	.word	0xffffffff


	//   ....[11]....
        /*0058*/ 	.word	0xffffffff


	//   ....[12]....
        /*005c*/ 	.word	0xffffffff


	//   ....[13]....
        /*0060*/ 	.word	0xffffffff


	//   ....[14]....
        /*0064*/ 	.word	0xffffffff


	//   ....[15]....
        /*0068*/ 	.word	0xffffffff


	//   ....[16]....
        /*006c*/ 	.word	0xffffffff


	//   ....[17]....
        /*0070*/ 	.word	0xffffffff


	//----- nvinfo : EIATTR_COOP_GROUP_INSTR_OFFSETS
	.align		4
.L_1632:
        /*0074*/ 	.byte	0x04, 0x28
        /*0076*/ 	.short	(.L_1634 - .L_1633)


	//   ....[0]....
.L_1633:
        /*0078*/ 	.word	0x00001ca0


	//   ....[1]....
        /*007c*/ 	.word	0x00001cc0


	//   ....[2]....
        /*0080*/ 	.word	0x00001ce0


	//   ....[3]....
        /*0084*/ 	.word	0x00001d00


	//   ....[4]....
        /*0088*/ 	.word	0x00001d20


	//   ....[5]....
        /*008c*/ 	.word	0x00002080


	//   ....[6]....
        /*0090*/ 	.word	0x000020e0


	//   ....[7]....
        /*0094*/ 	.word	0x00002100


	//   ....[8]....
        /*0098*/ 	.word	0x00002140


	//   ....[9]....
        /*009c*/ 	.word	0x00002180


	//   ....[10]....
        /*00a0*/ 	.word	0x00002280


	//   ....[11]....
        /*00a4*/ 	.word	0x000022f0


	//   ....[12]....
        /*00a8*/ 	.word	0x00002310


	//   ....[13]....
        /*00ac*/ 	.word	0x00002320


	//   ....[14]....
        /*00b0*/ 	.word	0x000023d0


	//   ....[15]....
        /*00b4*/ 	.word	0x00002410


	//   ....[16]....
        /*00b8*/ 	.word	0x000024c0


	//   ....[17]....
        /*00bc*/ 	.word	0x000024e0


	//----- nvinfo : EIATTR_VRC_CTA_INIT_COUNT
	.align		4
.L_1634:
        /*00c0*/ 	.byte	0x02, 0x4a
	.zero		1
	.zero		1


	//----- nvinfo : EIATTR_EXIT_INSTR_OFFSETS
	.align		4
        /*00c4*/ 	.byte	0x04, 0x1c
        /*00c6*/ 	.short	(.L_1636 - .L_1635)


	//   ....[0]....
.L_1635:
        /*00c8*/ 	.word	0x000006c0


	//   ....[1]....
        /*00cc*/ 	.word	0x00002c70


	//----- nvinfo : EIATTR_MAX_THREADS
	.align		4
.L_1636:
        /*00d0*/ 	.byte	0x04, 0x05
        /*00d2*/ 	.short	(.L_1638 - .L_1637)
.L_1637:
        /*00d4*/ 	.word	0x00000080
        /*00d8*/ 	.word	0x00000001
        /*00dc*/ 	.word	0x00000001


	//----- nvinfo : EIATTR_CRS_STACK_SIZE
	.align		4
.L_1638:
        /*00e0*/ 	.byte	0x04, 0x1e
        /*00e2*/ 	.short	(.L_1640 - .L_1639)
.L_1639:
        /*00e4*/ 	.word	0x00000000


	//----- nvinfo : EIATTR_CBANK_PARAM_SIZE
	.align		4
.L_1640:
        /*00e8*/ 	.byte	0x03, 0x19
        /*00ea*/ 	.short	0x00e8


	//----- nvinfo : EIATTR_PARAM_CBANK
	.align		4
        /*00ec*/ 	.byte	0x04, 0x0a
        /*00ee*/ 	.short	(.L_1642 - .L_1641)
	.align		4
.L_1641:
        /*00f0*/ 	.word	index@(.nv.constant0._ZN10layer_norm13ln_fwd_kernelINS_13Kernel_traitsIf13__nv_bfloat16S2_S2_fjLj3072ELj1ELj1ELj4ELj16ENS_18Kernel_traits_baseILj3072EfS2_S2_S2_fjLj128EEEEELb0ELb1ELb0ELb0EEEvNS_9FwdParamsE)
        /*00f4*/ 	.short	0x0380
        /*00f6*/ 	.short	0x00e8


	//----- nvinfo : EIATTR_SW_WAR
	.align		4
.L_1642:
        /*00f8*/ 	.byte	0x04, 0x36
        /*00fa*/ 	.short	(.L_1644 - .L_1643)
.L_1643:
        /*00fc*/ 	.word	0x00000008
.L_1644:


//--------------------- .nv.info._ZN10layer_norm13ln_fwd_kernelINS_13Kernel_traitsIf13__nv_bfloat16S2_S2_fjLj3072ELj1ELj1ELj4ELj16ENS_18Kernel_traits_baseILj3072EfS2_S2_S2_fjLj128EEEEELb0ELb1ELb0ELb1EEEvNS_9FwdParamsE --------------------------
	.section	.nv.info._ZN10layer_norm13ln_fwd_kernelINS_13Kernel_traitsIf13__nv_bfloat16S2_S2_fjLj3072ELj1ELj1ELj4ELj16ENS_18Kernel_traits_baseILj3072EfS2_S2_S2_fjLj128EEEEELb0ELb1ELb0ELb1EEEvNS_9FwdParamsE,"",@"SHT_CUDA_INFO"
	.sectionflags	@""
	.align	4


	//----- nvinfo : EIATTR_CUDA_API_VERSION
	.align		4
        /*0000*/ 	.byte	0x04, 0x37
        /*0002*/ 	.short	(.L_1646 - .L_1645)
.L_1645:
        /*0004*/ 	.word	0x00000082


	//----- nvinfo : EIATTR_KPARAM_INFO
	.align		4
.L_1646:
        /*0008*/ 	.byte	0x04, 0x17
        /*000a*/ 	.short	(.L_1648 - .L_1647)
.L_1647:
        /*000c*/ 	.word	0x00000000
        /*0010*/ 	.short	0x0000
        /*0012*/ 	.short	0x0000
        /*0014*/ 	.byte	0x00, 0xf0, 0xa1, 0x03


	//----- nvinfo : EIATTR_SPARSE_MMA_MASK
	.align		4
.L_1648:
        /*0018*/ 	.byte	0x03, 0x50
        /*001a*/ 	.short	0x0000


	//----- nvinfo : EIATTR_MAXREG_COUNT
	.align		4
        /*001c*/ 	.byte	0x03, 0x1b
        /*001e*/ 	.short	0x00ff


	//----- nvinfo : EIATTR_NUM_BARRIERS
	.align		4
        /*0020*/ 	.byte	0x02, 0x4c
        /*0022*/ 	.byte	0x01
	.zero		1


	//----- nvinfo : EIATTR_MERCURY_ISA_VERSION
	.align		4
        /*0024*/ 	.byte	0x03, 0x5f
        /*0026*/ 	.short	0x0101


	//----- nvinfo : EIATTR_COOP_GROUP_MASK_REGIDS
	.align		4
        /*0028*/ 	.byte	0x04, 0x29
        /*002a*/ 	.short	(.L_1650 - .L_1649)


	//   ....[0]....
.L_1649:
        /*002c*/ 	.word	0xffffffff


	//   ....[1]....
        /*0030*/ 	.word	0xffffffff


	//   ....[2]....
        /*0034*/ 	.word	0xffffffff


	//   ....[3]....
        /*0038*/ 	.word	0xffffffff


	//   ....[4]....
        /*003c*/ 	.word	0xffffffff


	//   ....[5]....
        /*0040*/ 	.word	0xffffffff


	//   ....[6]....
        /*0044*/ 	.word	0xffffffff


	//   ....[7]....
        /*0048*/ 	.word	0xffffffff


	//   ....[8]....
        /*004c*/ 	.word	0xffffffff


	//   ....[9]....
        /*0050*/ 	.word	0xffffffff


	//   ....[10]....
        /*0054*/ 	.word	0xffffffff


	//   ....[11]....
        /*0058*/ 	.word	0xffffffff


	//   ....[12]....
        /*005c*/ 	.word	0xffffffff


	//   ....[13]....
        /*0060*/ 	.word	0xffffffff


	//   ....[14]....
        /*0064*/ 	.word	0xffffffff


	//   ....[15]....
        /*0068*/ 	.word	0xffffffff


	//   ....[16]....
        /*006c*/ 	.word	0xffffffff


	//   ....[17]....
        /*0070*/ 	.word	0xffffffff


	//----- nvinfo : EIATTR_COOP_GROUP_INSTR_OFFSETS
	.align		4
.L_1650:
        /*0074*/ 	.byte	0x04, 0x28
        /*0076*/ 	.short	(.L_1652 - .L_1651)


	//   ....[0]....
.L_1651:
        /*0078*/ 	.word	0x00001750


	//   ....[1]....
        /*007c*/ 	.word	0x00001770


	//   ....[2]....
        /*0080*/ 	.word	0x00001790


	//   ....[3]....
        /*0084*/ 	.word	0x000017b0


	//   ....[4]....
        /*0088*/ 	.word	0x000017d0


	//   ....[5]....
        /*008c*/ 	.word	0x00001b00


	//   ....[6]....
        /*0090*/ 	.word	0x00001b20


	//   ....[7]....
        /*0094*/ 	.word	0x00001b40


	//   ....[8]....
        /*0098*/ 	.word	0x00001b60


	//   ....[9]....
        /*009c*/ 	.word	0x00001b80


	//   ....[10]....
        /*00a0*/ 	.word	0x00001ce0


	//   ....[11]....
        /*00a4*/ 	.word	0x00001d90


	//   ....[12]....
        /*00a8*/ 	.word	0x00001da0


	//   ....[13]....
        /*00ac*/ 	.word	0x00001df0


	//   ....[14]....
        /*00b0*/ 	.word	0x00001e30


	//   ....[15]....
        /*00b4*/ 	.word	0x00001e60


	//   ....[16]....
        /*00b8*/ 	.word	0x00001f50


	//   ....[17]....
        /*00bc*/ 	.word	0x00001f60


	//----- nvinfo : EIATTR_VRC_CTA_INIT_COUNT
	.align		4
.L_1652:
        /*00c0*/ 	.byte	0x02, 0x4a
	.zero		1
	.zero		1


	//----- nvinfo : EIATTR_EXIT_INSTR_OFFSETS
	.align		4
        /*00c4*/ 	.byte	0x04, 0x1c
        /*00c6*/ 	.short	(.L_1654 - .L_1653)


	//   ....[0]....
.L_1653:
        /*00c8*/ 	.word	0x00000410


	//   ....[1]....
        /*00cc*/ 	.word	0x00002620


	//----- nvinfo : EIATTR_MAX_THREADS
	.align		4
.L_1654:
        /*00d0*/ 	.byte	0x04, 0x05
        /*00d2*/ 	.short	(.L_1656 - .L_1655)
.L_1655:
        /*00d4*/ 	.word	0x00000080
        /*00d8*/ 	.word	0x00000001
        /*00dc*/ 	.word	0x00000001


	//----- nvinfo : EIATTR_CRS_STACK_SIZE
	.align		4
.L_1656:
        /*00e0*/ 	.byte	0x04, 0x1e
        /*00e2*/ 	.short	(.L_1658 - .L_1657)
.L_1657:
        /*00e4*/ 	.word	0x00000000


	//----- nvinfo : EIATTR_CBANK_PARAM_SIZE
	.align		4
.L_1658:
        /*00e8*/ 	.byte	0x03, 0x19
        /*00ea*/ 	.short	0x00e8


	//----- nvinfo : EIATTR_PARAM_CBANK
	.align		4
        /*00ec*/ 	.byte	0x04, 0x0a
        /*00ee*/ 	.short	(.L_1660 - .L_1659)
	.align		4
.L_1659:
        /*00f0*/ 	.word	index@(.nv.constant0._ZN10layer_norm13ln_fwd_kernelINS_13Kernel_traitsIf13__nv_bfloat16S2_S2_fjLj3072ELj1ELj1ELj4ELj16ENS_18Kernel_traits_baseILj3072EfS2_S2_S2_fjLj128EEEEELb0ELb1ELb0ELb1EEEvNS_9FwdParamsE)
        /*00f4*/ 	.short	0x0380
        /*00f6*/ 	.short	0x00e8


	//----- nvinfo : EIATTR_SW_WAR
	.align		4
.L_1660:
        /*00f8*/ 	.byte	0x04, 0x36
        /*00fa*/ 	.short	(.L_1662 - .L_1661)
.L_1661:
        /*00fc*/ 	.word	0x00000008
.L_1662:


//--------------------- .nv.info._ZN10layer_norm13ln_fwd_kernelINS_13Kernel_traitsIf13__nv_bfloat16S2_S2_fjLj3072ELj1ELj1ELj4ELj16ENS_18Kernel_traits_baseILj3072EfS2_S2_S2_fjLj128EEEEELb0ELb1ELb1ELb0EEEvNS_9FwdParamsE --------------------------
	.section	.nv.info._ZN10layer_norm13ln_fwd_kernelINS_13Kernel_traitsIf13__nv_bfloat16S2_S2_fjLj3072ELj1ELj1ELj4ELj16ENS_18Kernel_traits_baseILj3072EfS2_S2_S2_fjLj128EEEEELb0ELb1ELb1ELb0EEEvNS_9FwdParamsE,"",@"SHT_CUDA_INFO"
	.sectionflags	@""
	.align	4


	//----- nvinfo : EIATTR_CUDA_API_VERSION
	.align		4
        /*0000*/ 	.byte	0x04, 0x37
        /*0002*/ 	.short	(.L_1664 - .L_1663)
.L_1663:
        /*0004*/ 	.word	0x00000082


	//----- nvinfo : EIATTR_KPARAM_INFO
	.align		4
.L_1664:
        /*0008*/ 	.byte	0x04, 0x17
        /*000a*/ 	.short	(.L_1666 - .L_1665)
.L_1665:
        /*000c*/ 	.word	0x00000000
        /*0010*/ 	.short	0x0000
        /*0012*/ 	.short	0x0000
        /*0014*/ 	.byte	0x00, 0xf0, 0xa1, 0x03


	//----- nvinfo : EIATTR_SPARSE_MMA_MASK
	.align		4
.L_1666:
        /*0018*/ 	.byte	0x03, 0x50
        /*001a*/ 	.short	0x0000


	//----- nvinfo : EIATTR_MAXREG_COUNT
	.align		4
        /*001c*/ 	.byte	0x03, 0x1b
        /*001e*/ 	.short	0x00ff


	//----- nvinfo : EIATTR_NUM_BARRIERS
	.align		4
        /*0020*/ 	.byte	0x02, 0x4c
        /*0022*/ 	.byte	0x01
	.zero		1


	//----- nvinfo : EIATTR_MERCURY_ISA_VERSION
	.align		4
        /*0024*/ 	.byte	0x03, 0x5f
        /*0026*/ 	.short	0x0101


	//----- nvinfo : EIATTR_COOP_GROUP_MASK_REGIDS
	.align		4
        /*0028*/ 	.byte	0x04, 0x29
        /*002a*/ 	.short	(.L_1668 - .L_1667)


	//   ....[0]....
.L_1667:
        /*002c*/ 	.word	0xffffffff


	//   ....[1]....
        /*0030*/ 	.word	0xffffffff


	//   ....[2]....
        /*0034*/ 	.word	0xffffffff


	//   ....[3]....
        /*0038*/ 	.word	0xffffffff


	//   ....[4]....
        /*003c*/ 	.word	0xffffffff


	//   ....[5]....
        /*0040*/ 	.word	0xffffffff


	//   ....[6]....
        /*0044*/ 	.word	0xffffffff


	//   ....[7]....
        /*0048*/ 	.word	0xffffffff


	//   ....[8]....
        /*004c*/ 	.word	0xffffffff


	//   ....[9]....
        /*0050*/ 	.word	0xffffffff


	//   ....[10]....
        /*0054*/ 	.word	0xffffffff


	//   ....[11]....
        /*0058*/ 	.word	0xffffffff


	//   ....[12]....
        /*005c*/ 	.word	0xffffffff


	//   ....[13]....
        /*0060*/ 	.word	0xffffffff


	//   ....[14]....
        /*0064*/ 	.word	0xffffffff


	//   ....[15]....
        /*0068*/ 	.word	0xffffffff


	//   ....[16]....
        /*006c*/ 	.word	0xffffffff


	//   ....[17]....
        /*0070*/ 	.word	0xffffffff


	//----- nvinfo : EIATTR_COOP_GROUP_INSTR_OFFSETS
	.align		4
.L_1668:
        /*0074*/ 	.byte	0x04, 0x28
        /*0076*/ 	.short	(.L_1670 - .L_1669)


	//   ....[0]....
.L_1669:
        /*0078*/ 	.word	0x000025a0


	//   ....[1]....
        /*007c*/ 	.word	0x000025c0


	//   ....[2]....
        /*0080*/ 	.word	0x000025e0


	//   ....[3]....
        /*0084*/ 	.word	0x00002600


	//   ....[4]....
        /*0088*/ 	.word	0x00002620


	//   ....[5]....
        /*008c*/ 	.word	0x00002960


	//   ....[6]....
        /*0090*/ 	.word	0x00002980


	//   ....[7]....
        /*0094*/ 	.word	0x000029a0


	//   ....[8]....
        /*0098*/ 	.word	0x000029c0


	//   ....[9]....
        /*009c*/ 	.word	0x000029f0


	//   ....[10]....
        /*00a0*/ 	.word	0x00002b80


	//   ....[11]....
        /*00a4*/ 	.word	0x00002bc0


	//   ....[12]....
        /*00a8*/ 	.word	0x00002bf0


	//   ....[13]....
        /*00ac*/ 	.word	0x00002c40


	//   ....[14]....
        /*00b0*/ 	.word	0x00002d00


	//   ....[15]....
        /*00b4*/ 	.word	0x00002d20


	//   ....[16]....
        /*00b8*/ 	.word	0x00002e00


	//   ....[17]....
        /*00bc*/ 	.word	0x00002e10


	//----- nvinfo : EIATTR_VRC_CTA_INIT_COUNT
	.align		4
.L_1670:
        /*00c0*/ 	.byte	0x02, 0x4a
	.zero		1
	.zero		1


	//----- nvinfo : EIATTR_EXIT_INSTR_OFFSETS
	.align		4
        /*00c4*/ 	.byte	0x04, 0x1c
        /*00c6*/ 	.short	(.L_1672 - .L_1671)


	//   ....[0]....
.L_1671:
        /*00c8*/ 	.word	0x000006c0


	//   ....[1]....
        /*00cc*/ 	.word	0x00003600


	//----- nvinfo : EIATTR_MAX_THREADS
	.align		4
.L_1672:
        /*00d0*/ 	.byte	0x04, 0x05
        /*00d2*/ 	.short	(.L_1674 - .L_1673)
.L_1673:
        /*00d4*/ 	.word	0x00000080
        /*00d8*/ 	.word	0x00000001
        /*00dc*/ 	.word	0x00000001


	//----- nvinfo : EIATTR_CRS_STACK_SIZE
	.align		4
.L_1674:
        /*00e0*/ 	.byte	0x04, 0x1e
        /*00e2*/ 	.short	(.L_1676 - .L_1675)
.L_1675:
        /*00e4*/ 	.word	0x00000000


	//----- nvinfo : EIATTR_CBANK_PARAM_SIZE
	.align		4
.L_1676:
        /*00e8*/ 	.byte	0x03, 0x19
        /*00ea*/ 	.short	0x00e8


	//----- nvinfo : EIATTR_PARAM_CBANK
	.align		4
        /*00ec*/ 	.byte	0x04, 0x0a
        /*00ee*/ 	.short	(.L_1678 - .L_1677)
	.align		4
.L_1677:
        /*00f0*/ 	.word	index@(.nv.constant0._ZN10layer_norm13ln_fwd_kernelINS_13Kernel_traitsIf13__nv_bfloat16S2_S2_fjLj3072ELj1ELj1ELj4ELj16ENS_18Kernel_traits_baseILj3072EfS2_S2_S2_fjLj128EEEEELb0ELb1ELb1ELb0EEEvNS_9FwdParamsE)
        /*00f4*/ 	.short	0x0380
        /*00f6*/ 	.short	0x00e8


	//----- nvinfo : EIATTR_SW_WAR
	.align		4
.L_1678:
        /*00f8*/ 	.byte	0x04, 0x36
        /*00fa*/ 	.short	(.L_1680 - .L_1679)
.L_1679:
        /*00fc*/ 	.word	0x00000008
.L_1680:


//--------------------- .nv.info._ZN10layer_norm13ln_fwd_kernelINS_13Kernel_traitsIf13__nv_bfloat16S2_S2_fjLj3072ELj1ELj1ELj4ELj16ENS_18Kernel_traits_baseILj3072EfS2_S2_S2_fjLj128EEEEELb0ELb1ELb1ELb1EEEvNS_9FwdParamsE --------------------------
	.section	.nv.info._ZN10layer_norm13ln_fwd_kernelINS_13Kernel_traitsIf13__nv_bfloat16S2_S2_fjLj3072ELj1ELj1ELj4ELj16ENS_18Kernel_traits_baseILj3072EfS2_S2_S2_fjLj128EEEEELb0ELb1ELb1ELb1EEEvNS_9FwdParamsE,"",@"SHT_CUDA_INFO"
	.sectionflags	@""
	.align	4


	//----- nvinfo : EIATTR_CUDA_API_VERSION
	.align		4
        /*0000*/ 	.byte	0x04, 0x37
        /*0002*/ 	.short	(.L_1682 - .L_1681)
.L_1681:
        /*0004*/ 	.word	0x00000082


	//----- nvinfo : EIATTR_KPARAM_INFO
	.align		4
.L_1682:
        /*0008*/ 	.byte	0x04, 0x17
        /*000a*/ 	.short	(.L_1684 - .L_1683)
.L_1683:
        /*000c*/ 	.word	0x00000000
        /*0010*/ 	.short	0x0000
        /*0012*/ 	.short	0x0000
        /*0014*/ 	.byte	0x00, 0xf0, 0xa1, 0x03


	//----- nvinfo : EIATTR_SPARSE_MMA_MASK
	.align		4
.L_1684:
        /*0018*/ 	.byte	0x03, 0x50
        /*001a*/ 	.short	0x0000


	//----- nvinfo : EIATTR_MAXREG_COUNT
	.align		4
        /*001c*/ 	.byte	0x03, 0x1b
        /*001e*/ 	.short	0x00ff


	//----- nvinfo : EIATTR_NUM_BARRIERS
	.align		4
        /*0020*/ 	.byte	0x02, 0x4c
        /*0022*/ 	.byte	0x01
	.zero		1


	//----- nvinfo : EIATTR_MERCURY_ISA_VERSION
	.align		4
        /*0024*/ 	.byte	0x03, 0x5f
        /*0026*/ 	.short	0x0101


	//----- nvinfo : EIATTR_COOP_GROUP_MASK_REGIDS
	.align		4
        /*0028*/ 	.byte	0x04, 0x29
        /*002a*/ 	.short	(.L_1686 - .L_1685)


	//   ....[0]....
.L_1685:
        /*002c*/ 	.word	0xffffffff


	//   ....[1]....
        /*0030*/ 	.word	0xffffffff


	//   ....[2]....
        /*0034*/ 	.word	0xffffffff


	//   ....[3]....
        /*0038*/ 	.word	0xffffffff


	//   ....[4]....
        /*003c*/ 	.word	0xffffffff


	//   ....[5]....
        /*0040*/ 	.word	0xffffffff


	//   ....[6]....
        /*0044*/ 	.word	0xffffffff


	//   ....[7]....
        /*0048*/ 	.word	0xffffffff


	//   ....[8]....
        /*004c*/ 	.word	0xffffffff


	//   ....[9]....
        /*0050*/ 	.word	0xffffffff


	//   ....[10]....
        /*0054*/ 	.word	0xffffffff


	//   ....[11]....
        /*0058*/ 	.word	0xffffffff


	//   ....[12]....
        /*005c*/ 	.word	0xffffffff


	//   ....[13]....
        /*0060*/ 	.word	0xffffffff


	//   ....[14]....
        /*0064*/ 	.word	0xffffffff


	//   ....[15]....
        /*0068*/ 	.word	0xffffffff


	//   ....[16]....
        /*006c*/ 	.word	0xffffffff


	//   ....[17]....
        /*0070*/ 	.word	0xffffffff


	//----- nvinfo : EIATTR_COOP_GROUP_INSTR_OFFSETS
	.align		4
.L_1686:
        /*0074*/ 	.byte	0x04, 0x28
        /*0076*/ 	.short	(.L_1688 - .L_1687)


	//   ....[0]....
.L_1687:
        /*0078*/ 	.word	0x000020a0


	//   ....[1]....
        /*007c*/ 	.word	0x000020c0


	//   ....[2]....
        /*0080*/ 	.word	0x000020e0


	//   ....[3]....
        /*0084*/ 	.word	0x00002100


	//   ....[4]....
        /*0088*/ 	.word	0x00002120


	//   ....[5]....
        /*008c*/ 	.word	0x00002450


	//   ....[6]....
        /*0090*/ 	.word	0x00002480


	//   ....[7]....
        /*0094*/ 	.word	0x000024b0


	//   ....[8]....
        /*0098*/ 	.word	0x000024d0


	//   ....[9]....
        /*009c*/ 	.word	0x000024f0


	//   ....[10]....
        /*00a0*/ 	.word	0x00002680


	//   ....[11]....
        /*00a4*/ 	.word	0x000026c0


	//   ....[12]....
        /*00a8*/ 	.word	0x000026d0


	//   ....[13]....
        /*00ac*/ 	.word	0x00002740


	//   ....[14]....
        /*00b0*/ 	.word	0x000027e0


	//   ....[15]....
        /*00b4*/ 	.word	0x00002800


	//   ....[16]....
        /*00b8*/ 	.word	0x000028d0


	//   ....[17]....
        /*00bc*/ 	.word	0x00002900


	//----- nvinfo : EIATTR_VRC_CTA_INIT_COUNT
	.align		4
.L_1688:
        /*00c0*/ 	.byte	0x02, 0x4a
	.zero		1
	.zero		1


	//----- nvinfo : EIATTR_EXIT_INSTR_OFFSETS
	.align		4
        /*00c4*/ 	.byte	0x04, 0x1c
        /*00c6*/ 	.short	(.L_1690 - .L_1689)


	//   ....[0]....
.L_1689:
        /*00c8*/ 	.word	0x00000400


	//   ....[1]....
        /*00cc*/ 	.word	0x00003050


	//----- nvinfo : EIATTR_MAX_THREADS
	.align		4
.L_1690:
        /*00d0*/ 	.byte	0x04, 0x05
        /*00d2*/ 	.short	(.L_1692 - .L_1691)
.L_1691:
        /*00d4*/ 	.word	0x00000080
        /*00d8*/ 	.word	0x00000001
        /*00dc*/ 	.word	0x00000001


	//----- nvinfo : EIATTR_CRS_STACK_SIZE
	.align		4
.L_1692:
        /*00e0*/ 	.byte	0x04, 0x1e
        /*00e2*/ 	.short	(.L_1694 - .L_1693)
.L_1693:
        /*00e4*/ 	.word	0x00000000


	//----- nvinfo : EIATTR_CBANK_PARAM_SIZE
	.align		4
.L_1694:
        /*00e8*/ 	.byte	0x03, 0x19
        /*00ea*/ 	.short	0x00e8


	//----- nvinfo : EIATTR_PARAM_CBANK
	.align		4
        /*00ec*/ 	.byte	0x04, 0x0a
        /*00ee*/ 	.short	(.L_1696 - .L_1695)
	.align		4
.L_1695:
        /*00f0*/ 	.word	index@(.nv.constant0._ZN10layer_norm13ln_fwd_kernelINS_13Kernel_traitsIf13__nv_bfloat16S2_S2_fjLj3072ELj1ELj1ELj4ELj16ENS_18Kernel_traits_baseILj3072EfS2_S2_S2_fjLj128EEEEELb0ELb1ELb1ELb1EEEvNS_9FwdParamsE)
        /*00f4*/ 	.short	0x0380
        /*00f6*/ 	.short	0x00e8


	//----- nvinfo : EIATTR_SW_WAR
	.align		4
.L_1696:
        /*00f8*/ 	.byte	0x04, 0x36
        /*00fa*/ 	.short	(.L_1698 - .L_1697)
.L_1697:
        /*00fc*/ 	.word	0x00000008
.L_1698:


//--------------------- .nv.info._ZN10layer_norm13ln_fwd_kernelINS_13Kernel_traitsIf13__nv_bfloat16S2_S2_fjLj3072ELj1ELj1ELj4ELj16ENS_18Kernel_traits_baseILj3072EfS2_S2_S2_fjLj128EEEEELb1ELb0ELb0ELb0EEEvNS_9FwdParamsE --------------------------
	.section	.nv.info._ZN10layer_norm13ln_fwd_kernelINS_13Kernel_traitsIf13__nv_bfloat16S2_S2_fjLj3072ELj1ELj1ELj4ELj16ENS_18Kernel_traits_baseILj3072EfS2_S2_S2_fjLj128EEEEELb1ELb0ELb0ELb0EEEvNS_9FwdParamsE,"",@"SHT_CUDA_INFO"
	.sectionflags	@""
	.align	4


	//----- nvinfo : EIATTR_CUDA_API_VERSION
	.align		4
        /*0000*/ 	.byte	0x04, 0x37
        /*0002*/ 	.short	(.L_1700 - .L_1699)
.L_1699:
        /*0004*/ 	.word	0x00000082


	//----- nvinfo : EIATTR_KPARAM_INFO
	.align		4
.L_1700:
        /*0008*/ 	.byte	0x04, 0x17
        /*000a*/ 	.short	(.L_1702 - .L_1701)
.L_1701:
        /*000c*/ 	.word	0x00000000
        /*0010*/ 	.short	0x0000
        /*0012*/ 	.short	0x0000
        /*0014*/ 	.byte	0x00, 0xf0, 0xa1, 0x03


	//----- nvinfo : EIATTR_SPARSE_MMA_MASK
	.align		4
.L_1702:
        /*0018*/ 	.byte	0x03, 0x50
        /*001a*/ 	.short	0x0000


	//----- nvinfo : EIATTR_MAXREG_COUNT
	.align		4
        /*001c*/ 	.byte	0x03, 0x1b
        /*001e*/ 	.short	0x00ff


	//----- nvinfo : EIATTR_NUM_BARRIERS
	.align		4
        /*0020*/ 	.byte	0x02, 0x4c
        /*0022*/ 	.byte	0x01
	.zero		1


	//----- nvinfo : EIATTR_MERCURY_ISA_VERSION
	.align		4
        /*0024*/ 	.byte	0x03, 0x5f
        /*0026*/ 	.short	0x0101


	//----- nvinfo : EIATTR_COOP_GROUP_MASK_REGIDS
	.align		4
        /*0028*/ 	.byte	0x04, 0x29
        /*002a*/ 	.short	(.L_1704 - .L_1703)


	//   ....[0]....
.L_1703:
        /*002c*/ 	.word	0xffffffff


	//   ....[1]....
        /*0030*/ 	.word	0xffffffff


	//   ....[2]....
        /*0034*/ 	.word	0xffffffff


	//   ....[3]....
        /*0038*/ 	.word	0xffffffff


	//   ....[4]....
        /*003c*/ 	.word	0xffffffff


	//   ....[5]....
        /*0040*/ 	.word	0xffffffff


	//   ....[6]....
        /*0044*/ 	.word	0xffffffff


	//   ....[7]....
        /*0048*/ 	.word	0xffffffff


	//   ....[8]....
        /*004c*/ 	.word	0xffffffff


	//   ....[9]....
        /*0050*/ 	.word	0xffffffff


	//   ....[10]....
        /*0054*/ 	.word	0xffffffff


	//   ....[11]....
        /*0058*/ 	.word	0xffffffff


	//   ....[12]....
        /*005c*/ 	.word	0xffffffff


	//   ....[13]....
        /*0060*/ 	.word	0xffffffff


	//   ....[14]....
        /*0064*/ 	.word	0xffffffff


	//   ....[15]....
        /*0068*/ 	.word	0xffffffff


	//   ....[16]....
        /*006c*/ 	.word	0xffffffff


	//   ....[17]....
        /*0070*/ 	.word	0xffffffff


	//----- nvinfo : EIATTR_COOP_GROUP_INSTR_OFFSETS
	.align		4
.L_1704:
        /*0074*/ 	.byte	0x04, 0x28
        /*0076*/ 	.short	(.L_1706 - .L_1705)


	//   ....[0]....
.L_1705:
        /*0078*/ 	.word	0x00010e10


	//   ....[1]....
        /*007c*/ 	.word	0x00010e30


	//   ....[2]....
        /*0080*/ 	.word	0x00010e50


	//   ....[3]....
        /*0084*/ 	.word	0x00010e70


	//   ....[4]....
        /*0088*/ 	.word	0x00010e90


	//   ....[5]....
        /*008c*/ 	.word	0x000111d0


	//   ....[6]....
        /*0090*/ 	.word	0x000111f0


	//   ....[7]....
        /*0094*/ 	.word	0x00011210


	//   ....[8]....
        /*0098*/ 	.word	0x00011250


	//   ....[9]....
        /*009c*/ 	.word	0x000112b0


	//   ....[10]....
        /*00a0*/ 	.word	0x00011330


	//   ....[11]....
        /*00a4*/ 	.word	0x000113b0


	//   ....[12]....
        /*00a8*/ 	.word	0x000113e0


	//   ....[13]....
        /*00ac*/ 	.word	0x00011410


	//   ....[14]....
        /*00b0*/ 	.word	0x000114a0


	//   ....[15]....
        /*00b4*/ 	.word	0x000114d0


	//   ....[16]....
        /*00b8*/ 	.word	0x00011570


	//   ....[17]....
        /*00bc*/ 	.word	0x000115a0


	//----- nvinfo : EIATTR_VRC_CTA_INIT_COUNT
	.align		4
.L_1706:
        /*00c0*/ 	.byte	0x02, 0x4a
	.zero		1
	.zero		1


	//----- nvinfo : EIATTR_EXIT_INSTR_OFFSETS
	.align		4
        /*00c4*/ 	.byte	0x04, 0x1c
        /*00c6*/ 	.short	(.L_1708 - .L_1707)


	//   ....[0]....
.L_1707:
        /*00c8*/ 	.word	0x00000780


	//   ....[1]....
        /*00cc*/ 	.word	0x00011d20


	//----- nvinfo : EIATTR_INDIRECT_BRANCH_TARGETS
	.align		4
.L_1708:
        /*00d0*/ 	.byte	0x04, 0x34
        /*00d2*/ 	.short	(.L_1710 - .L_1709)


	//   ....[0]....
.L_1709:
        /*00d4*/ 	.word	.L_x_20603@srel
        /*00d8*/ 	.short	0x0
        /*00da*/ 	.short	0x0
        /*00dc*/ 	.word	0x3
        /*00e0*/ 	.word	.L_x_20604@srel
        /*00e4*/ 	.word	.L_x_20605@srel
        /*00e8*/ 	.word	.L_x_20606@srel


	//----- nvinfo : EIATTR_MAX_THREADS
	.align		4
.L_1710:
        /*00ec*/ 	.byte	0x04, 0x05
        /*00ee*/ 	.short	(.L_1712 - .L_1711)
.L_1711:
        /*00f0*/ 	.word	0x00000080
        /*00f4*/ 	.word	0x00000001
        /*00f8*/ 	.word	0x00000001


	//----- nvinfo : EIATTR_CRS_STACK_SIZE
	.align		4
.L_1712:
        /*00fc*/ 	.byte	0x04, 0x1e
        /*00fe*/ 	.short	(.L_1714 - .L_1713)
.L_1713:
        /*0100*/ 	.word	0x00000000


	//----- nvinfo : EIATTR_CBANK_PARAM_SIZE
	.align		4
.L_1714:
        /*0104*/ 	.byte	0x03, 0x19
        /*0106*/ 	.short	0x00e8


	//----- nvinfo : EIATTR_PARAM_CBANK
	.align		4
        /*0108*/ 	.byte	0x04, 0x0a
        /*010a*/ 	.short	(.L_1716 - .L_1715)
	.align		4
.L_1715:
        /*010c*/ 	.word	index@(.nv.constant0._ZN10layer_norm13ln_fwd_kernelINS_13Kernel_traitsIf13__nv_bfloat16S2_S2_fjLj3072ELj1ELj1ELj4ELj16ENS_18Kernel_traits_baseILj3072EfS2_S2_S2_fjLj128EEEEELb1ELb0ELb0ELb0EEEvNS_9FwdParamsE)
        /*0110*/ 	.short	0x0380
        /*0112*/ 	.short	0x00e8


	//----- nvinfo : EIATTR_SW_WAR
	.align		4
.L_1716:
        /*0114*/ 	.byte	0x04, 0x36
        /*0116*/ 	.short	(.L_1718 - .L_1717)
.L_1717:
        /*0118*/ 	.word	0x00000008
.L_1718:


//--------------------- .nv.info._ZN10layer_norm13ln_fwd_kernelINS_13Kernel_traitsIf13__nv_bfloat16S2_S2_fjLj3072ELj1ELj1ELj4ELj16ENS_18Kernel_traits_baseILj3072EfS2_S2_S2_fjLj128EEEEELb1ELb0ELb0ELb1EEEvNS_9FwdParamsE --------------------------
	.section	.nv.info._ZN10layer_norm13ln_fwd_kernelINS_13Kernel_traitsIf13__nv_bfloat16S2_S2_fjLj3072ELj1ELj1ELj4ELj16ENS_18Kernel_traits_baseILj3072EfS2_S2_S2_fjLj128EEEEELb1ELb0ELb0ELb1EEEvNS_9FwdParamsE,"",@"SHT_CUDA_INFO"
	.sectionflags	@""
	.align	4


	//----- nvinfo : EIATTR_CUDA_API_VERSION
	.align		4
        /*0000*/ 	.byte	0x04, 0x37
        /*0002*/ 	.short	(.L_1720 - .L_1719)
.L_1719:
        /*0004*/ 	.word	0x00000082


	//----- nvinfo : EIATTR_KPARAM_INFO
	.align		4
.L_1720:
        /*0008*/ 	.byte	0x04, 0x17
        /*000a*/ 	.short	(.L_1722 - .L_1721)
.L_1721:
        /*000c*/ 	.word	0x00000000
        /*0010*/ 	.short	0x0000
        /*0012*/ 	.short	0x0000
        /*0014*/ 	.byte	0x00, 0xf0, 0xa1, 0x03


	//----- nvinfo : EIATTR_SPARSE_MMA_MASK
	.align		4
.L_1722:
        /*0018*/ 	.byte	0x03, 0x50
        /*001a*/ 	.short	0x0000


	//----- nvinfo : EIATTR_MAXREG_COUNT
	.align		4
        /*001c*/ 	.byte	0x03, 0x1b
        /*001e*/ 	.short	0x00ff


	//----- nvinfo : EIATTR_NUM_BARRIERS
	.align		4
        /*0020*/ 	.byte	0x02, 0x4c
        /*0022*/ 	.byte	0x01
	.zero		1


	//----- nvinfo : EIATTR_MERCURY_ISA_VERSION
	.align		4
        /*0024*/ 	.byte	0x03, 0x5f
        /*0026*/ 	.short	0x0101


	//----- nvinfo : EIATTR_COOP_GROUP_MASK_REGIDS
	.align		4
        /*0028*/ 	.byte	0x04, 0x29
        /*002a*/ 	.short	(.L_1724 - .L_1723)


	//   ....[0]....
.L_1723:
        /*002c*/ 	.word	0xffffffff


	//   ....[1]....
        /*0030*/ 	.word	0xffffffff


	//   ....[2]....
        /*0034*/ 	.word	0xffffffff


	//   ....[3]....
        /*0038*/ 	.word	0xffffffff


	//   ....[4]....
        /*003c*/ 	.word	0xffffffff


	//   ....[5]....
        /*0040*/ 	.word	0xffffffff


	//   ....[6]....
        /*0044*/ 	.word	0xffffffff


	//   ....[7]....
        /*0048*/ 	.word	0xffffffff


	//   ....[8]....
        /*004c*/ 	.word	0xffffffff


	//   ....[9]....
        /*0050*/ 	.word	0xffffffff


	//   ....[10]....
        /*0054*/ 	.word	0xffffffff


	//   ....[11]....
        /*0058*/ 	.word	0xffffffff


	//   ....[12]....
        /*005c*/ 	.word	0xffffffff


	//   ....[13]....
        /*0060*/ 	.word	0xffffffff


	//   ....[14]....
        /*0064*/ 	.word	0xffffffff


	//   ....[15]....
        /*0068*/ 	.word	0xffffffff


	//   ....[16]....
        /*006c*/ 	.word	0xffffffff


	//   ....[17]....
        /*0070*/ 	.word	0xffffffff


	//----- nvinfo : EIATTR_COOP_GROUP_INSTR_OFFSETS
	.align		4
.L_1724:
        /*0074*/ 	.byte	0x04, 0x28
        /*0076*/ 	.short	(.L_1726 - .L_1725)


	//   ....[0]....
.L_1725:
        /*0078*/ 	.word	0x0000fb30


	//   ....[1]....
        /*007c*/ 	.word	0x0000fb50


	//   ....[2]....
        /*0080*/ 	.word	0x0000fb70


	//   ....[3]....
        /*0084*/ 	.word	0x0000fb90


	//   ....[4]....
        /*0088*/ 	.word	0x0000fbb0


	//   ....[5]....
        /*008c*/ 	.word	0x0000ff10


	//   ....[6]....
        /*0090*/ 	.word	0x0000ff40


	//   ....[7]....
        /*0094*/ 	.word	0x0000ff80


	//   ....[8]....
        /*0098*/ 	.word	0x0000ffa0


	//   ....[9]....
        /*009c*/ 	.word	0x0000ffe0


	//   ....[10]....
        /*00a0*/ 	.word	0x000101a0


	//   ....[11]....
        /*00a4*/ 	.word	0x000101e0


	//   ....[12]....
        /*00a8*/ 	.word	0x000101f0


	//   ....[13]....
        /*00ac*/ 	.word	0x00010240


	//   ....[14]....
        /*00b0*/ 	.word	0x00010300


	//   ....[15]....
        /*00b4*/ 	.word	0x00010330


	//   ....[16]....
        /*00b8*/ 	.word	0x00010410


	//   ....[17]....
        /*00bc*/ 	.word	0x00010450


	//----- nvinfo : EIATTR_VRC_CTA_INIT_COUNT
	.align		4
.L_1726:
        /*00c0*/ 	.byte	0x02, 0x4a
	.zero		1
	.zero		1


	//----- nvinfo : EIATTR_EXIT_INSTR_OFFSETS
	.align		4
        /*00c4*/ 	.byte	0x04, 0x1c
        /*00c6*/ 	.short	(.L_1728 - .L_1727)


	//   ....[0]....
.L_1727:
        /*00c8*/ 	.word	0x00000410


	//   ....[1]....
        /*00cc*/ 	.word	0x00010ad0


	//----- nvinfo : EIATTR_INDIRECT_BRANCH_TARGETS
	.align		4
.L_1728:
        /*00d0*/ 	.byte	0x04, 0x34
        /*00d2*/ 	.short	(.L_1730 - .L_1729)


	//   ....[0]....
.L_1729:
        /*00d4*/ 	.word	.L_x_20607@srel
        /*00d8*/ 	.short	0x0
        /*00da*/ 	.short	0x0
        /*00dc*/ 	.word	0x3
        /*00e0*/ 	.word	.L_x_20608@srel
        /*00e4*/ 	.word	.L_x_20609@srel
        /*00e8*/ 	.word	.L_x_20610@srel


	//----- nvinfo : EIATTR_MAX_THREADS
	.align		4
.L_1730:
        /*00ec*/ 	.byte	0x04, 0x05
        /*00ee*/ 	.short	(.L_1732 - .L_1731)
.L_1731:
        /*00f0*/ 	.word	0x00000080
        /*00f4*/ 	.word	0x00000001
        /*00f8*/ 	.word	0x00000001


	//----- nvinfo : EIATTR_CRS_STACK_SIZE
	.align		4
.L_1732:
        /*00fc*/ 	.byte	0x04, 0x1e
        /*00fe*/ 	.short	(.L_1734 - .L_1733)
.L_1733:
        /*0100*/ 	.word	0x00000000


	//----- nvinfo : EIATTR_CBANK_PARAM_SIZE
	.align		4
.L_1734:
        /*0104*/ 	.byte	0x03, 0x19
        /*0106*/ 	.short	0x00e8


	//----- nvinfo : EIATTR_PARAM_CBANK
	.align		4
        /*0108*/ 	.byte	0x04, 0x0a
        /*010a*/ 	.short	(.L_1736 - .L_1735)
	.align		4
.L_1735:
        /*010c*/ 	.word	index@(.nv.constant0._ZN10layer_norm13ln_fwd_kernelINS_13Kernel_traitsIf13__nv_bfloat16S2_S2_fjLj3072ELj1ELj1ELj4ELj16ENS_18Kernel_traits_baseILj3072EfS2_S2_S2_fjLj128EEEEELb1ELb0ELb0ELb1EEEvNS_9FwdParamsE)
        /*0110*/ 	.short	0x0380
        /*0112*/ 	.short	0x00e8


	//----- nvinfo : EIATTR_SW_WAR
	.align		4
.L_1736:
        /*0114*/ 	.byte	0x04, 0x36
        /*0116*/ 	.short	(.L_1738 - .L_1737)
.L_1737:
        /*0118*/ 	.word	0x00000008
.L_1738:


//--------------------- .nv.info._ZN10layer_norm13ln_fwd_kernelINS_13Kernel_traitsIf13__nv_bfloat16S2_S2_fjLj3072ELj1ELj1ELj4ELj16ENS_18Kernel_traits_baseILj3072EfS2_S2_S2_fjLj128EEEEELb1ELb0ELb1ELb0EEEvNS_9FwdParamsE --------------------------
	.section	.nv.info._ZN10layer_norm13ln_fwd_kernelINS_13Kernel_traitsIf13__nv_bfloat16S2_S2_fjLj3072ELj1ELj1ELj4ELj16ENS_18Kernel_traits_baseILj3072EfS2_S2_S2_fjLj128EEEEELb1ELb0ELb1ELb0EEEvNS_9FwdParamsE,"",@"SHT_CUDA_INFO"
	.sectionflags	@""
	.align	4


	//----- nvinfo : EIATTR_CUDA_API_VERSION
	.align		4
        /*0000*/ 	.byte	0x04, 0x37
        /*0002*/ 	.short	(.L_1740 - .L_1739)
.L_1739:
        /*0004*/ 	.word	0x00000082


	//----- nvinfo : EIATTR_KPARAM_INFO
	.align		4
.L_1740:
        /*0008*/ 	.byte	0x04, 0x17
        /*000a*/ 	.short	(.L_1742 - .L_1741)
.L_1741:
        /*000c*/ 	.word	0x00000000
        /*0010*/ 	.short	0x0000
        /*0012*/ 	.short	0x0000
        /*0014*/ 	.byte	0x00, 0xf0, 0xa1, 0x03


	//----- nvinfo : EIATTR_SPARSE_MMA_MASK
	.align		4
.L_1742:
        /*0018*/ 	.byte	0x03, 0x50
        /*001a*/ 	.short	0x0000


	//----- nvinfo : EIATTR_MAXREG_COUNT
	.align		4
        /*001c*/ 	.byte	0x03, 0x1b
        /*001e*/ 	.short	0x00ff


	//----- nvinfo : EIATTR_NUM_BARRIERS
	.align		4
        /*0020*/ 	.byte	0x02, 0x4c
        /*0022*/ 	.byte	0x01
	.zero		1


	//----- nvinfo : EIATTR_MERCURY_ISA_VERSION
	.align		4
        /*0024*/ 	.byte	0x03, 0x5f
        /*0026*/ 	.short	0x0101


	//----- nvinfo : EIATTR_COOP_GROUP_MASK_REGIDS
	.align		4
        /*0028*/ 	.byte	0x04, 0x29
        /*002a*/ 	.short	(.L_1744 - .L_1743)


	//   ....[0]....
.L_1743:
        /*002c*/ 	.word	0xffffffff


	//   ....[1]....
        /*0030*/ 	.word	0xffffffff


	//   ....[2]....
        /*0034*/ 	.word	0xffffffff


	//   ....[3]....
        /*0038*/ 	.word	0xffffffff


	//   ....[4]....
        /*003c*/ 	.word	0xffffffff


	//   ....[5]....
        /*0040*/ 	.word	0xffffffff


	//   ....[6]....
        /*0044*/ 	.word	0xffffffff


	//   ....[7]....
        /*0048*/ 	.word	0xffffffff


	//   ....[8]....
        /*004c*/ 	.word	0xffffffff


	//   ....[9]....
        /*0050*/ 	.word	0xffffffff


	//   ....[10]....
        /*0054*/ 	.word	0xffffffff


	//   ....[11]....
        /*0058*/ 	.word	0xffffffff


	//   ....[12]....
        /*005c*/ 	.word	0xffffffff


	//   ....[13]....
        /*0060*/ 	.word	0xffffffff


	//   ....[14]....
        /*0064*/ 	.word	0xffffffff


	//   ....[15]....
        /*0068*/ 	.word	0xffffffff


	//   ....[16]....
        /*006c*/ 	.word	0xffffffff


	//   ....[17]....
        /*0070*/ 	.word	0xffffffff


	//----- nvinfo : EIATTR_COOP_GROUP_INSTR_OFFSETS
	.align		4
.L_1744:
        /*0074*/ 	.byte	0x04, 0x28
        /*0076*/ 	.short	(.L_1746 - .L_1745)


	//   ....[0]....
.L_1745:
        /*0078*/ 	.word	0x000132d0


	//   ....[1]....
        /*007c*/ 	.word	0x000132f0


	//   ....[2]....
        /*0080*/ 	.word	0x00013310


	//   ....[3]....
        /*0084*/ 	.word	0x00013330


	//   ....[4]....
        /*0088*/ 	.word	0x00013350


	//   ....[5]....
        /*008c*/ 	.word	0x000136a0


	//   ....[6]....
        /*0090*/ 	.word	0x000136c0


	//   ....[7]....
        /*0094*/ 	.word	0x000136e0


	//   ....[8]....
        /*0098*/ 	.word	0x00013700


	//   ....[9]....
        /*009c*/ 	.word	0x00013730


	//   ....[10]....
        /*00a0*/ 	.word	0x000138c0


	//   ....[11]....
        /*00a4*/ 	.word	0x00013900


	//   ....[12]....
        /*00a8*/ 	.word	0x00013920


	//   ....[13]....
        /*00ac*/ 	.word	0x00013960


	//   ....[14]....
        /*00b0*/ 	.word	0x00013a40


	//   ....[15]....
        /*00b4*/ 	.word	0x00013a70


	//   ....[16]....
        /*00b8*/ 	.word	0x00013b20


	//   ....[17]....
        /*00bc*/ 	.word	0x00013b40


	//----- nvinfo : EIATTR_VRC_CTA_INIT_COUNT
	.align		4
.L_1746:
        /*00c0*/ 	.byte	0x02, 0x4a
	.zero		1
	.zero		1


	//----- nvinfo : EIATTR_EXIT_INSTR_OFFSETS
	.align		4
        /*00c4*/ 	.byte	0x04, 0x1c
        /*00c6*/ 	.short	(.L_1748 - .L_1747)


	//   ....[0]....
.L_1747:
        /*00c8*/ 	.word	0x00000780


	//   ....[1]....
        /*00cc*/ 	.word	0x00014340


	//----- nvinfo : EIATTR_MAX_THREADS
	.align		4
.L_1748:
        /*00d0*/ 	.byte	0x04, 0x05
        /*00d2*/ 	.short	(.L_1750 - .L_1749)
.L_1749:
        /*00d4*/ 	.word	0x00000080
        /*00d8*/ 	.word	0x00000001
        /*00dc*/ 	.word	0x00000001


	//----- nvinfo : EIATTR_CRS_STACK_SIZE
	.align		4
.L_1750:
        /*00e0*/ 	.byte	0x04, 0x1e
        /*00e2*/ 	.short	(.L_1752 - .L_1751)
.L_1751:
        /*00e4*/ 	.word	0x00000000


	//----- nvinfo : EIATTR_CBANK_PARAM_SIZE
	.align		4
.L_1752:
        /*00e8*/ 	.byte	0x03, 0x19
        /*00ea*/ 	.short	0x00e8


	//----- nvinfo : EIATTR_PARAM_CBANK
	.align		4
        /*00ec*/ 	.byte	0x04, 0x0a
        /*00ee*/ 	.short	(.L_1754 - .L_1753)
	.align		4
.L_1753:
        /*00f0*/ 	.word	index@(.nv.constant0._ZN10layer_norm13ln_fwd_kernelINS_13Kernel_traitsIf13__nv_bfloat16S2_S2_fjLj3072ELj1ELj1ELj4ELj16ENS_18Kernel_traits_baseILj3072EfS2_S2_S2_fjLj128EEEEELb1ELb0ELb1ELb0EEEvNS_9FwdParamsE)
        /*00f4*/ 	.short	0x0380
        /*00f6*/ 	.short	0x00e8


	//----- nvinfo : EIATTR_SW_WAR
	.align		4
.L_1754:
        /*00f8*/ 	.byte	0x04, 0x36
        /*00fa*/ 	.short	(.L_1756 - .L_1755)
.L_1755:
        /*00fc*/ 	.word	0x00000008
.L_1756:


//--------------------- .nv.info._ZN10layer_norm13ln_fwd_kernelINS_13Kernel_traitsIf13__nv_bfloat16S2_S2_fjLj3072ELj1ELj1ELj4ELj16ENS_18Kernel_traits_baseILj3072EfS2_S2_S2_fjLj128EEEEELb1ELb0ELb1ELb1EEEvNS_9FwdParamsE --------------------------
	.section	.nv.info._ZN10layer_norm13ln_fwd_kernelINS_13Kernel_traitsIf13__nv_bfloat16S2_S2_fjLj3072ELj1ELj1ELj4ELj16ENS_18Kernel_traits_baseILj3072EfS2_S2_S2_fjLj128EEEEELb1ELb0ELb1ELb1EEEvNS_9FwdParamsE,"",@"SHT_CUDA_INFO"
	.sectionflags	@""
	.align	4


	//----- nvinfo : EIATTR_CUDA_API_VERSION
	.align		4
        /*0000*/ 	.byte	0x04, 0x37
        /*0002*/ 	.short	(.L_1758 - .L_1757)
.L_1757:
        /*0004*/ 	.word	0x00000082


	//----- nvinfo : EIATTR_KPARAM_INFO
	.align		4
.L_1758:
        /*0008*/ 	.byte	0x04, 0x17
        /*000a*/ 	.short	(.L_1760 - .L_1759)
.L_1759:
        /*000c*/ 	.word	0x00000000
        /*0010*/ 	.short	0x0000
        /*0012*/ 	.short	0x0000
        /*0014*/ 	.byte	0x00, 0xf0, 0xa1, 0x03


	//----- nvinfo : EIATTR_SPARSE_MMA_MASK
	.align		4
.L_1760:
        /*0018*/ 	.byte	0x03, 0x50
        /*001a*/ 	.short	0x0000


	//----- nvinfo : EIATTR_MAXREG_COUNT
	.align		4
        /*001c*/ 	.byte	0x03, 0x1b
        /*001e*/ 	.short	0x00ff


	//----- nvinfo : EIATTR_NUM_BARRIERS
	.align		4
        /*0020*/ 	.byte	0x02, 0x4c
        /*0022*/ 	.byte	0x01
	.zero		1


	//----- nvinfo : EIATTR_MERCURY_ISA_VERSION
	.align		4
        /*0024*/ 	.byte	0x03, 0x5f
        /*0026*/ 	.short	0x0101


	//----- nvinfo : EIATTR_COOP_GROUP_MASK_REGIDS
	.align		4
        /*0028*/ 	.byte	0x04, 0x29
        /*002a*/ 	.short	(.L_1762 - .L_1761)


	//   ....[0]....
.L_1761:
        /*002c*/ 	.word	0xffffffff


	//   ....[1]....
        /*0030*/ 	.word	0xffffffff


	//   ....[2]....
        /*0034*/ 	.word	0xffffffff


	//   ....[3]....
        /*0038*/ 	.word	0xffffffff


	//   ....[4]....
        /*003c*/ 	.word	0xffffffff


	//   ....[5]....
        /*0040*/ 	.word	0xffffffff


	//   ....[6]....
        /*0044*/ 	.word	0xffffffff


	//   ....[7]....
        /*0048*/ 	.word	0xffffffff


	//   ....[8]....
        /*004c*/ 	.word	0xffffffff


	//   ....[9]....
        /*0050*/ 	.word	0xffffffff


	//   ....[10]....
        /*0054*/ 	.word	0xffffffff


	//   ....[11]....
        /*0058*/ 	.word	0xffffffff


	//   ....[12]....
        /*005c*/ 	.word	0xffffffff


	//   ....[13]....
        /*0060*/ 	.word	0xffffffff


	//   ....[14]....
        /*0064*/ 	.word	0xffffffff


	//   ....[15]....
        /*0068*/ 	.word	0xffffffff


	//   ....[16]....
        /*006c*/ 	.word	0xffffffff


	//   ....[17]....
        /*0070*/ 	.word	0xffffffff


	//----- nvinfo : EIATTR_COOP_GROUP_INSTR_OFFSETS
	.align		4
.L_1762:
        /*0074*/ 	.byte	0x04, 0x28
        /*0076*/ 	.short	(.L_1764 - .L_1763)


	//   ....[0]....
.L_1763:
        /*0078*/ 	.word	0x00010f50


	//   ....[1]....
        /*007c*/ 	.word	0x00010f90


	//   ....[2]....
        /*0080*/ 	.word	0x00010fb0


	//   ....[3]....
        /*0084*/ 	.word	0x00010fd0


	//   ....[4]....
        /*0088*/ 	.word	0x00010ff0


	//   ....[5]....
        /*008c*/ 	.word	0x00011320


	//   ....[6]....
        /*0090*/ 	.word	0x00011360


	//   ....[7]....
        /*0094*/ 	.word	0x00011390


	//   ....[8]....
        /*0098*/ 	.word	0x000113b0


	//   ....[9]....
        /*009c*/ 	.word	0x000113d0


	//   ....[10]....
        /*00a0*/ 	.word	0x00011550


	//   ....[11]....
        /*00a4*/ 	.word	0x00011590


	//   ....[12]....
        /*00a8*/ 	.word	0x000115a0


	//   ....[13]....
        /*00ac*/ 	.word	0x000115e0


	//   ....[14]....
        /*00b0*/ 	.word	0x000116b0


	//   ....[15]....
        /*00b4*/ 	.word	0x000116e0


	//   ....[16]....
        /*00b8*/ 	.word	0x00011790


	//   ....[17]....
        /*00bc*/ 	.word	0x000117c0


	//----- nvinfo : EIATTR_VRC_CTA_INIT_COUNT
	.align		4
.L_1764:
        /*00c0*/ 	.byte	0x02, 0x4a
	.zero		1
	.zero		1


	//----- nvinfo : EIATTR_EXIT_INSTR_OFFSETS
	.align		4
        /*00c4*/ 	.byte	0x04, 0x1c
        /*00c6*/ 	.short	(.L_1766 - .L_1765)


	//   ....[0]....
.L_1765:
        /*00c8*/ 	.word	0x00000400


	//   ....[1]....
        /*00cc*/ 	.word	0x00011f20


	//----- nvinfo : EIATTR_MAX_THREADS
	.align		4
.L_1766:
        /*00d0*/ 	.byte	0x04, 0x05
        /*00d2*/ 	.short	(.L_1768 - .L_1767)
.L_1767:
        /*00d4*/ 	.word	0x00000080
        /*00d8*/ 	.word	0x00000001
        /*00dc*/ 	.word	0x00000001


	//----- nvinfo : EIATTR_CRS_STACK_SIZE
	.align		4
.L_1768:
        /*00e0*/ 	.byte	0x04, 0x1e
        /*00e2*/ 	.short	(.L_1770 - .L_1769)
.L_1769:
        /*00e4*/ 	.word	0x00000000


	//----- nvinfo : EIATTR_CBANK_PARAM_SIZE
	.align		4
.L_1770:
        /*00e8*/ 	.byte	0x03, 0x19
        /*00ea*/ 	.short	0x00e8


	//----- nvinfo : EIATTR_PARAM_CBANK
	.align		4
        /*00ec*/ 	.byte	0x04, 0x0a
        /*00ee*/ 	.short	(.L_1772 - .L_1771)
	.align		4
.L_1771:
        /*00f0*/ 	.word	index@(.nv.constant0._ZN10layer_norm13ln_fwd_kernelINS_13Kernel_traitsIf13__nv_bfloat16S2_S2_fjLj3072ELj1ELj1ELj4ELj16ENS_18Kernel_traits_baseILj3072EfS2_S2_S2_fjLj128EEEEELb1ELb0ELb1ELb1EEEvNS_9FwdParamsE)
        /*00f4*/ 	.short	0x0380
        /*00f6*/ 	.short	0x00e8


	//----- nvinfo : EIATTR_SW_WAR
	.align		4
.L_1772:
        /*00f8*/ 	.byte	0x04, 0x36
        /*00fa*/ 	.short	(.L_1774 - .L_1773)
.L_1773:
        /*00fc*/ 	.word	0x00000008
.L_1774:


//--------------------- .nv.info._ZN10layer_norm13ln_fwd_kernelINS_13Kernel_traitsIf13__nv_bfloat16S2_S2_fjLj3072ELj1ELj1ELj4ELj16ENS_18Kernel_traits_baseILj3072EfS2_S2_S2_fjLj128EEEEELb1ELb1ELb0ELb0EEEvNS_9FwdParamsE --------------------------
	.section	.nv.info._ZN10layer_norm13ln_fwd_kernelINS_13Kernel_traitsIf13__nv_bfloat16S2_S2_fjLj3072ELj1ELj1ELj4ELj16ENS_18Kernel_traits_baseILj3072EfS2_S2_S2_fjLj128EEEEELb1ELb1ELb0ELb0EEEvNS_9FwdParamsE,"",@"SHT_CUDA_INFO"
	.sectionflags	@""
	.align	4


	//----- nvinfo : EIATTR_CUDA_API_VERSION
	.align		4
        /*0000*/ 	.byte	0x04, 0x37
        /*0002*/ 	.short	(.L_1776 - .L_1775)
.L_1775:
        /*0004*/ 	.word	0x00000082


	//----- nvinfo : EIATTR_KPARAM_INFO
	.align		4
.L_1776:
        /*0008*/ 	.byte	0x04, 0x17
        /*000a*/ 	.short	(.L_1778 - .L_1777)
.L_1777:
        /*000c*/ 	.word	0x00000000
        /*0010*/ 	.short	0x0000
        /*0012*/ 	.short	0x0000
        /*0014*/ 	.byte	0x00, 0xf0, 0xa1, 0x03


	//----- nvinfo : EIATTR_SPARSE_MMA_MASK
	.align		4
.L_1778:
        /*0018*/ 	.byte	0x03, 0x50
        /*001a*/ 	.short	0x0000


	//----- nvinfo : EIATTR_MAXREG_COUNT
	.align		4
        /*001c*/ 	.byte	0x03, 0x1b
        /*001e*/ 	.short	0x00ff


	//----- nvinfo : EIATTR_NUM_BARRIERS
	.align		4
        /*0020*/ 	.byte	0x02, 0x4c
        /*0022*/ 	.byte	0x01
	.zero		1


	//----- nvinfo : EIATTR_MERCURY_ISA_VERSION
	.align		4
        /*0024*/ 	.byte	0x03, 0x5f
        /*0026*/ 	.short	0x0101


	//----- nvinfo : EIATTR_COOP_GROUP_MASK_REGIDS
	.align		4
        /*0028*/ 	.byte	0x04, 0x29
        /*002a*/ 	.short	(.L_1780 - .L_1779)


	//   ....[0]....
.L_1779:
        /*002c*/ 	.word	0xffffffff


	//   ....[1]....
        /*0030*/ 	.word	0xffffffff


	//   ....[2]....
        /*0034*/ 	.word	0xffffffff


	//   ....[3]....
        /*0038*/ 	.word	0xffffffff


	//   ....[4]....
        /*003c*/ 	.word	0xffffffff


	//   ....[5]....
        /*0040*/ 	.word	0xffffffff


	//   ....[6]....
        /*0044*/ 	.word	0xffffffff


	//   ....[7]....
        /*0048*/ 	.word	0xffffffff


	//   ....[8]....
        /*004c*/ 	.word	0xffffffff


	//   ....[9]....
        /*0050*/ 	.word	0xffffffff


	//   ....[10]....
        /*0054*/ 	.word	0xffffffff


	//   ....[11]....
        /*0058*/ 	.word	0xffffffff


	//   ....[12]....
        /*005c*/ 	.word	0xffffffff


	//   ....[13]....
        /*0060*/ 	.word	0xffffffff


	//   ....[14]....
        /*0064*/ 	.word	0xffffffff


	//   ....[15]....
        /*0068*/ 	.word	0xffffffff


	//   ....[16]....
        /*006c*/ 	.word	0xffffffff


	//   ....[17]....
        /*0070*/ 	.word	0xffffffff


	//----- nvinfo : EIATTR_COOP_GROUP_INSTR_OFFSETS
	.align		4
.L_1780:
        /*0074*/ 	.byte	0x04, 0x28
        /*0076*/ 	.short	(.L_1782 - .L_1781)


	//   ....[0]....
.L_1781:
        /*0078*/ 	.word	0x00011100


	//   ....[1]....
        /*007c*/ 	.word	0x00011120


	//   ....[2]....
        /*0080*/ 	.word	0x00011140


	//   ....[3]....
        /*0084*/ 	.word	0x00011160


	//   ....[4]....
        /*0088*/ 	.word	0x00011180


	//   ....[5]....
        /*008c*/ 	.word	0x000114e0


	//   ....[6]....
        /*0090*/ 	.word	0x00011510


	//   ....[7]....
        /*0094*/ 	.word	0x00011540


	//   ....[8]....
        /*0098*/ 	.word	0x00011580


	//   ....[9]....
        /*009c*/ 	.word	0x000115b0


	//   ....[10]....
        /*00a0*/ 	.word	0x000115e0


	//   ....[11]....
        /*00a4*/ 	.word	0x00011660


	//   ....[12]....
        /*00a8*/ 	.word	0x000116d0


	//   ....[13]....
        /*00ac*/ 	.word	0x000116e0


	//   ....[14]....
        /*00b0*/ 	.word	0x00011770


	//   ....[15]....
        /*00b4*/ 	.word	0x000117a0


	//   ....[16]....
        /*00b8*/ 	.word	0x00011840


	//   ....[17]....
        /*00bc*/ 	.word	0x00011870


	//----- nvinfo : EIATTR_VRC_CTA_INIT_COUNT
	.align		4
.L_1782:
        /*00c0*/ 	.byte	0x02, 0x4a
	.zero		1
	.zero		1


	//----- nvinfo : EIATTR_EXIT_INSTR_OFFSETS
	.align		4
        /*00c4*/ 	.byte	0x04, 0x1c
        /*00c6*/ 	.short	(.L_1784 - .L_1783)


	//   ....[0]....
.L_1783:
        /*00c8*/ 	.word	0x00000900


	//   ....[1]....
        /*00cc*/ 	.word	0x00012020


	//----- nvinfo : EIATTR_INDIRECT_BRANCH_TARGETS
	.align		4
.L_1784:
        /*00d0*/ 	.byte	0x04, 0x34
        /*00d2*/ 	.short	(.L_1786 - .L_1785)


	//   ....[0]....
.L_1785:
        /*00d4*/ 	.word	.L_x_20611@srel
        /*00d8*/ 	.short	0x0
        /*00da*/ 	.short	0x0
        /*00dc*/ 	.word	0x3
        /*00e0*/ 	.word	.L_x_20612@srel
        /*00e4*/ 	.word	.L_x_20613@srel
        /*00e8*/ 	.word	.L_x_20614@srel


	//----- nvinfo : EIATTR_MAX_THREADS
	.align		4
.L_1786:
        /*00ec*/ 	.byte	0x04, 0x05
        /*00ee*/ 	.short	(.L_1788 - .L_1787)
.L_1787:
        /*00f0*/ 	.word	0x00000080
        /*00f4*/ 	.word	0x00000001
        /*00f8*/ 	.word	0x00000001


	//----- nvinfo : EIATTR_CRS_STACK_SIZE
	.align		4
.L_1788:
        /*00fc*/ 	.byte	0x04, 0x1e
        /*00fe*/ 	.short	(.L_1790 - .L_1789)
.L_1789:
        /*0100*/ 	.word	0x00000000


	//----- nvinfo : EIATTR_CBANK_PARAM_SIZE
	.align		4
.L_1790:
        /*0104*/ 	.byte	0x03, 0x19
        /*0106*/ 	.short	0x00e8


	//----- nvinfo : EIATTR_PARAM_CBANK
	.align		4
        /*0108*/ 	.byte	0x04, 0x0a
        /*010a*/ 	.short	(.L_1792 - .L_1791)
	.align		4
.L_1791:
        /*010c*/ 	.word	index@(.nv.constant0._ZN10layer_norm13ln_fwd_kernelINS_13Kernel_traitsIf13__nv_bfloat16S2_S2_fjLj3072ELj1ELj1ELj4ELj16ENS_18Kernel_traits_baseILj3072EfS2_S2_S2_fjLj128EEEEELb1ELb1ELb0ELb0EEEvNS_9FwdParamsE)
        /*0110*/ 	.short	0x0380
        /*0112*/ 	.short	0x00e8


	//----- nvinfo : EIATTR_SW_WAR
	.align		4
.L_1792:
        /*0114*/ 	.byte	0x04, 0x36
        /*0116*/ 	.short	(.L_1794 - .L_1793)
.L_1793:
        /*0118*/ 	.word	0x00000008
.L_1794:


//--------------------- .nv.info._ZN10layer_norm13ln_fwd_kernelINS_13Kernel_traitsIf13__nv_bfloat16S2_S2_fjLj3072ELj1ELj1ELj4ELj16ENS_18Kernel_traits_baseILj3072EfS2_S2_S2_fjLj128EEEEELb1ELb1ELb0ELb1EEEvNS_9FwdParamsE --------------------------
	.section	.nv.info._ZN10layer_norm13ln_fwd_kernelINS_13Kernel_traitsIf13__nv_bfloat16S2_S2_fjLj3072ELj1ELj1ELj4ELj16ENS_18Kernel_traits_baseILj3072EfS2_S2_S2_fjLj128EEEEELb1ELb1ELb0ELb1EEEvNS_9FwdParamsE,"",@"SHT_CUDA_INFO"
	.sectionflags	@""
	.align	4


	//----- nvinfo : EIATTR_CUDA_API_VERSION
	.align		4
        /*0000*/ 	.byte	0x04, 0x37
        /*0002*/ 	.short	(.L_1796 - .L_1795)
.L_1795:
        /*0004*/ 	.word	0x00000082


	//----- nvinfo : EIATTR_KPARAM_INFO
	.align		4
.L_1796:
        /*0008*/ 	.byte	0x04, 0x17
        /*000a*/ 	.short	(.L_1798 - .L_1797)
.L_1797:
        /*000c*/ 	.word	0x00000000
        /*0010*/ 	.short	0x0000
        /*0012*/ 	.short	0x0000
        /*0014*/ 	.byte	0x00, 0xf0, 0xa1, 0x03


	//----- nvinfo : EIATTR_SPARSE_MMA_MASK
	.align		4
.L_1798:
        /*0018*/ 	.byte	0x03, 0x50
        /*001a*/ 	.short	0x0000


	//----- nvinfo : EIATTR_MAXREG_COUNT
	.align		4
        /*001c*/ 	.byte	0x03, 0x1b
        /*001e*/ 	.short	0x00ff


	//----- nvinfo : EIATTR_NUM_BARRIERS
	.align		4
        /*0020*/ 	.byte	0x02, 0x4c
        /*0022*/ 	.byte	0x01
	.zero		1


	//----- nvinfo : EIATTR_MERCURY_ISA_VERSION
	.align		4
        /*0024*/ 	.byte	0x03, 0x5f
        /*0026*/ 	.short	0x0101


	//----- nvinfo : EIATTR_COOP_GROUP_MASK_REGIDS
	.align		4
        /*0028*/ 	.byte	0x04, 0x29
        /*002a*/ 	.short	(.L_1800 - .L_1799)


	//   ....[0]....
.L_1799:
        /*002c*/ 	.word	0xffffffff


	//   ....[1]....
        /*0030*/ 	.word	0xffffffff


	//   ....[2]....
        /*0034*/ 	.word	0xffffffff


	//   ....[3]....
        /*0038*/ 	.word	0xffffffff


	//   ....[4]....
        /*003c*/ 	.word	0xffffffff


	//   ....[5]....
        /*0040*/ 	.word	0xffffffff


	//   ....[6]....
        /*0044*/ 	.word	0xffffffff


	//   ....[7]....
        /*0048*/ 	.word	0xffffffff


	//   ....[8]....
        /*004c*/ 	.word	0xffffffff


	//   ....[9]....
        /*0050*/ 	.word	0xffffffff


	//   ....[10]....
        /*0054*/ 	.word	0xffffffff


	//   ....[11]....
        /*0058*/ 	.word	0xffffffff


	//   ....[12]....
        /*005c*/ 	.word	0xffffffff


	//   ....[13]....
        /*0060*/ 	.word	0xffffffff


	//   ....[14]....
        /*0064*/ 	.word	0xffffffff


	//   ....[15]....
        /*0068*/ 	.word	0xffffffff


	//   ....[16]....
        /*006c*/ 	.word	0xffffffff


	//   ....[17]....
        /*0070*/ 	.word	0xffffffff


	//----- nvinfo : EIATTR_COOP_GROUP_INSTR_OFFSETS
	.align		4
.L_1800:
        /*0074*/ 	.byte	0x04, 0x28
        /*0076*/ 	.short	(.L_1802 - .L_1801)


	//   ....[0]....
.L_1801:
        /*0078*/ 	.word	0x0000fd40


	//   ....[1]....
        /*007c*/ 	.word	0x0000fd60


	//   ....[2]....
        /*0080*/ 	.word	0x0000fd80


	//   ....[3]....
        /*0084*/ 	.word	0x0000fda0


	//   ....[4]....
        /*0088*/ 	.word	0x0000fdc0


	//   ....[5]....
        /*008c*/ 	.word	0x00010110


	//   ....[6]....
        /*0090*/ 	.word	0x00010150


	//   ....[7]....
        /*0094*/ 	.word	0x00010190


	//   ....[8]....
        /*0098*/ 	.word	0x00010200


	//   ....[9]....
        /*009c*/ 	.word	0x00010210


	//   ....[10]....
        /*00a0*/ 	.word	0x00010260


	//   ....[11]....
        /*00a4*/ 	.word	0x00010340


	//   ....[12]....
        /*00a8*/ 	.word	0x000103a0


	//   ....[13]....
        /*00ac*/ 	.word	0x000103b0


	//   ....[14]....
        /*00b0*/ 	.word	0x00010440


	//   ....[15]....
        /*00b4*/ 	.word	0x00010470


	//   ....[16]....
        /*00b8*/ 	.word	0x00010510


	//   ....[17]....
        /*00bc*/ 	.word	0x00010540


	//----- nvinfo : EIATTR_VRC_CTA_INIT_COUNT
	.align		4
.L_1802:
        /*00c0*/ 	.byte	0x02, 0x4a
	.zero		1
	.zero		1


	//----- nvinfo : EIATTR_EXIT_INSTR_OFFSETS
	.align		4
        /*00c4*/ 	.byte	0x04, 0x1c
        /*00c6*/ 	.short	(.L_1804 - .L_1803)


	//   ....[0]....
.L_1803:
        /*00c8*/ 	.word	0x00000670


	//   ....[1]....
        /*00cc*/ 	.word	0x00010c00


	//----- nvinfo : EIATTR_INDIRECT_BRANCH_TARGETS
	.align		4
.L_1804:
        /*00d0*/ 	.byte	0x04, 0x34
        /*00d2*/ 	.short	(.L_1806 - .L_1805)


	//   ....[0]....
.L_1805:
        /*00d4*/ 	.word	.L_x_20615@srel
        /*00d8*/ 	.short	0x0
        /*00da*/ 	.short	0x0
        /*00dc*/ 	.word	0x3
        /*00e0*/ 	.word	.L_x_20616@srel
        /*00e4*/ 	.word	.L_x_20617@srel
        /*00e8*/ 	.word	.L_x_20618@srel


	//----- nvinfo : EIATTR_MAX_THREADS
	.align		4
.L_1806:
        /*00ec*/ 	.byte	0x04, 0x05
        /*00ee*/ 	.short	(.L_1808 - .L_1807)
.L_1807:
        /*00f0*/ 	.word	0x00000080
        /*00f4*/ 	.word	0x00000001
        /*00f8*/ 	.word	0x00000001


	//----- nvinfo : EIATTR_CBANK_PARAM_SIZE
	.align		4
.L_1808:
        /*00fc*/ 	.byte	0x03, 0x19
        /*00fe*/ 	.short	0x00e8


	//----- nvinfo : EIATTR_PARAM_CBANK
	.align		4
        /*0100*/ 	.byte	0x04, 0x0a
        /*0102*/ 	.short	(.L_1810 - .L_1809)
	.align		4
.L_1809:
        /*0104*/ 	.word	index@(.nv.constant0._ZN10layer_norm13ln_fwd_kernelINS_13Kernel_traitsIf13__nv_bfloat16S2_S2_fjLj3072ELj1ELj1ELj4ELj16ENS_18Kernel_traits_baseILj3072EfS2_S2_S2_fjLj128EEEEELb1ELb1ELb0ELb1EEEvNS_9FwdParamsE)
        /*0108*/ 	.short	0x0380
        /*010a*/ 	.short	0x00e8


	//----- nvinfo : EIATTR_SW_WAR
	.align		4
.L_1810:
        /*010c*/ 	.byte	0x04, 0x36
        /*010e*/ 	.short	(.L_1812 - .L_1811)
.L_1811:
        /*0110*/ 	.word	0x00000008
.L_1812:


//--------------------- .nv.info._ZN10layer_norm13ln_fwd_kernelINS_13Kernel_traitsIf13__nv_bfloat16S2_S2_fjLj3072ELj1ELj1ELj4ELj16ENS_18Kernel_traits_baseILj3072EfS2_S2_S2_fjLj128EEEEELb1ELb1ELb1ELb0EEEvNS_9FwdParamsE --------------------------
	.section	.nv.info._ZN10layer_norm13ln_fwd_kernelINS_13Kernel_traitsIf13__nv_bfloat16S2_S2_fjLj3072ELj1ELj1ELj4ELj16ENS_18Kernel_traits_baseILj3072EfS2_S2_S2_fjLj128EEEEELb1ELb1ELb1ELb0EEEvNS_9FwdParamsE,"",@"SHT_CUDA_INFO"
	.sectionflags	@""
	.align	4


	//----- nvinfo : EIATTR_CUDA_API_VERSION
	.align		4
        /*0000*/ 	.byte	0x04, 0x37
        /*0002*/ 	.short	(.L_1814 - .L_1813)
.L_1813:
        /*0004*/ 	.word	0x00000082


	//----- nvinfo : EIATTR_KPARAM_INFO
	.align		4
.L_1814:
        /*0008*/ 	.byte	0x04, 0x17
        /*000a*/ 	.short	(.L_1816 - .L_1815)
.L_1815:
        /*000c*/ 	.word	0x00000000
        /*0010*/ 	.short	0x0000
        /*0012*/ 	.short	0x0000
        /*0014*/ 	.byte	0x00, 0xf0, 0xa1, 0x03


	//----- nvinfo : EIATTR_SPARSE_MMA_MASK
	.align		4
.L_1816:
        /*0018*/ 	.byte	0x03, 0x50
        /*001a*/ 	.short	0x0000


	//----- nvinfo : EIATTR_MAXREG_COUNT
	.align		4
        /*001c*/ 	.byte	0x03, 0x1b
        /*001e*/ 	.short	0x00ff


	//----- nvinfo : EIATTR_NUM_BARRIERS
	.align		4
        /*0020*/ 	.byte	0x02, 0x4c
        /*0022*/ 	.byte	0x01
	.zero		1


	//----- nvinfo : EIATTR_MERCURY_ISA_VERSION
	.align		4
        /*0024*/ 	.byte	0x03, 0x5f
        /*0026*/ 	.short	0x0101


	//----- nvinfo : EIATTR_COOP_GROUP_MASK_REGIDS
	.align		4
        /*0028*/ 	.byte	0x04, 0x29
        /*002a*/ 	.short	(.L_1818 - .L_1817)


	//   ....[0]....
.L_1817:
        /*002c*/ 	.word	0xffffffff


	//   ....[1]....
        /*0030*/ 	.word	0xffffffff


	//   ....[2]....
        /*0034*/ 	.word	0xffffffff


	//   ....[3]....
        /*0038*/ 	.word	0xffffffff


	//   ....[4]....
        /*003c*/ 	.word	0xffffffff


	//   ....[5]....
        /*0040*/ 	.word	0xffffffff


	//   ....[6]....
        /*0044*/ 	.word	0xffffffff


	//   ....[7]....
        /*0048*/ 	.word	0xffffffff


	//   ....[8]....
        /*004c*/ 	.word	0xffffffff


	//   ....[9]....
        /*0050*/ 	.word	0xffffffff


	//   ....[10]....
        /*0054*/ 	.word	0xffffffff


	//   ....[11]....
        /*0058*/ 	.word	0xffffffff


	//   ....[12]....
        /*005c*/ 	.word	0xffffffff


	//   ....[13]....
        /*0060*/ 	.word	0xffffffff


	//   ....[14]....
        /*0064*/ 	.word	0xffffffff


	//   ....[15]....
        /*0068*/ 	.word	0xffffffff


	//   ....[16]....
        /*006c*/ 	.word	0xffffffff


	//   ....[17]....
        /*0070*/ 	.word	0xffffffff


	//----- nvinfo : EIATTR_COOP_GROUP_INSTR_OFFSETS
	.align		4
.L_1818:
        /*0074*/ 	.byte	0x04, 0x28
        /*0076*/ 	.short	(.L_1820 - .L_1819)


	//   ....[0]....
.L_1819:
        /*0078*/ 	.word	0x000124d0


	//   ....[1]....
        /*007c*/ 	.word	0x000124f0


	//   ....[2]....
        /*0080*/ 	.word	0x00012510


	//   ....[3]....
        /*0084*/ 	.word	0x00012530


	//   ....[4]....
        /*0088*/ 	.word	0x00012550


	//   ....[5]....
        /*008c*/ 	.word	0x00012890


	//   ....[6]....
        /*0090*/ 	.word	0x000128b0


	//   ....[7]....
        /*0094*/ 	.word	0x000128d0


	//   ....[8]....
        /*0098*/ 	.word	0x000128f0


	//   ....[9]....
        /*009c*/ 	.word	0x00012920


	//   ....[10]....
        /*00a0*/ 	.word	0x000129f0


	//   ....[11]....
        /*00a4*/ 	.word	0x00012a60


	//   ....[12]....
        /*00a8*/ 	.word	0x00012aa0


	//   ....[13]....
        /*00ac*/ 	.word	0x00012ac0


	//   ....[14]....
        /*00b0*/ 	.word	0x00012b50


	//   ....[15]....
        /*00b4*/ 	.word	0x00012b80


	//   ....[16]....
        /*00b8*/ 	.word	0x00012c20


	//   ....[17]....
        /*00bc*/ 	.word	0x00012c50


	//----- nvinfo : EIATTR_VRC_CTA_INIT_COUNT
	.align		4
.L_1820:
        /*00c0*/ 	.byte	0x02, 0x4a
	.zero		1
	.zero		1


	//----- nvinfo : EIATTR_EXIT_INSTR_OFFSETS
	.align		4
        /*00c4*/ 	.byte	0x04, 0x1c
        /*00c6*/ 	.short	(.L_1822 - .L_1821)


	//   ....[0]....
.L_1821:
        /*00c8*/ 	.word	0x000008e0


	//   ....[1]....
        /*00cc*/ 	.word	0x00013450


	//----- nvinfo : EIATTR_MAX_THREADS
	.align		4
.L_1822:
        /*00d0*/ 	.byte	0x04, 0x05
        /*00d2*/ 	.short	(.L_1824 - .L_1823)
.L_1823:
        /*00d4*/ 	.word	0x00000080
        /*00d8*/ 	.word	0x00000001
        /*00dc*/ 	.word	0x00000001


	//----- nvinfo : EIATTR_CRS_STACK_SIZE
	.align		4
.L_1824:
        /*00e0*/ 	.byte	0x04, 0x1e
        /*00e2*/ 	.short	(.L_1826 - .L_1825)
.L_1825:
        /*00e4*/ 	.word	0x00000000


	//----- nvinfo : EIATTR_CBANK_PARAM_SIZE
	.align		4
.L_1826:
        /*00e8*/ 	.byte	0x03, 0x19
        /*00ea*/ 	.short	0x00e8


	//----- nvinfo : EIATTR_PARAM_CBANK
	.align		4
        /*00ec*/ 	.byte	0x04, 0x0a
        /*00ee*/ 	.short	(.L_1828 - .L_1827)
	.align		4
.L_1827:
        /*00f0*/ 	.word	index@(.nv.constant0._ZN10layer_norm13ln_fwd_kernelINS_13Kernel_traitsIf13__nv_bfloat16S2_S2_fjLj3072ELj1ELj1ELj4ELj16ENS_18Kernel_traits_baseILj3072EfS2_S2_S2_fjLj128EEEEELb1ELb1ELb1ELb0EEEvNS_9FwdParamsE)
        /*00f4*/ 	.short	0x0380
        /*00f6*/ 	.short	0x00e8


	//----- nvinfo : EIATTR_SW_WAR
	.align		4
.L_1828:
        /*00f8*/ 	.byte	0x04, 0x36
        /*00fa*/ 	.short	(.L_1830 - .L_1829)
.L_1829:
        /*00fc*/ 	.word	0x00000008
.L_1830:


//--------------------- .nv.info._ZN10layer_norm13ln_fwd_kernelINS_13Kernel_traitsIf13__nv_bfloat16S2_S2_fjLj3072ELj1ELj1ELj4ELj16ENS_18Kernel_traits_baseILj3072EfS2_S2_S2_fjLj128EEEEELb1ELb1ELb1ELb1EEEvNS_9FwdParamsE --------------------------
	.section	.nv.info._ZN10layer_norm13ln_fwd_kernelINS_13Kernel_traitsIf13__nv_bfloat16S2_S2_fjLj3072ELj1ELj1ELj4ELj16ENS_18Kernel_traits_baseILj3072EfS2_S2_S2_fjLj128EEEEELb1ELb1ELb1ELb1EEEvNS_9FwdParamsE,"",@"SHT_CUDA_INFO"
	.sectionflags	@""
	.align	4


	//----- nvinfo : EIATTR_CUDA_API_VERSION
	.align		4
        /*0000*/ 	.byte	0x04, 0x37
        /*0002*/ 	.short	(.L_1832 - .L_1831)
.L_1831:
        /*0004*/ 	.word	0x00000082


	//----- nvinfo : EIATTR_KPARAM_INFO
	.align		4
.L_1832:
        /*0008*/ 	.byte	0x04, 0x17
        /*000a*/ 	.short	(.L_1834 - .L_1833)
.L_1833:
        /*000c*/ 	.word	0x00000000
        /*0010*/ 	.short	0x0000
        /*0012*/ 	.short	0x0000
        /*0014*/ 	.byte	0x00, 0xf0, 0xa1, 0x03


	//----- nvinfo : EIATTR_SPARSE_MMA_MASK
	.align		4
.L_1834:
        /*0018*/ 	.byte	0x03, 0x50
        /*001a*/ 	.short	0x0000


	//----- nvinfo : EIATTR_MAXREG_COUNT
	.align		4
        /*001c*/ 	.byte	0x03, 0x1b
        /*001e*/ 	.short	0x00ff


	//----- nvinfo : EIATTR_NUM_BARRIERS
	.align		4
        /*0020*/ 	.byte	0x02, 0x4c
        /*0022*/ 	.byte	0x01
	.zero		1


	//----- nvinfo : EIATTR_MERCURY_ISA_VERSION
	.align		4
        /*0024*/ 	.byte	0x03, 0x5f
        /*0026*/ 	.short	0x0101


	//----- nvinfo : EIATTR_COOP_GROUP_MASK_REGIDS
	.align		4
        /*0028*/ 	.byte	0x04, 0x29
        /*002a*/ 	.short	(.L_1836 - .L_1835)


	//   ....[0]....
.L_1835:
        /*002c*/ 	.word	0xffffffff


	//   ....[1]....
        /*0030*/ 	.word	0xffffffff


	//   ....[2]....
        /*0034*/ 	.word	0xffffffff


	//   ....[3]....
        /*0038*/ 	.word	0xffffffff


	//   ....[4]....
        /*003c*/ 	.word	0xffffffff


	//   ....[5]....
        /*0040*/ 	.word	0xffffffff


	//   ....[6]....
        /*0044*/ 	.word	0xffffffff


	//   ....[7]....
        /*0048*/ 	.word	0xffffffff


	//   ....[8]....
        /*004c*/ 	.word	0xffffffff


	//   ....[9]....
        /*0050*/ 	.word	0xffffffff


	//   ....[10]....
        /*0054*/ 	.word	0xffffffff


	//   ....[11]....
        /*0058*/ 	.word	0xffffffff


	//   ....[12]....
        /*005c*/ 	.word	0xffffffff


	//   ....[13]....
        /*0060*/ 	.word	0xffffffff


	//   ....[14]....
        /*0064*/ 	.word	0xffffffff


	//   ....[15]....
        /*0068*/ 	.word	0xffffffff


	//   ....[16]....
        /*006c*/ 	.word	0xffffffff


	//   ....[17]....
        /*0070*/ 	.word	0xffffffff


	//----- nvinfo : EIATTR_COOP_GROUP_INSTR_OFFSETS
	.align		4
.L_1836:
        /*0074*/ 	.byte	0x04, 0x28
        /*0076*/ 	.short	(.L_1838 - .L_1837)


	//   ....[0]....
.L_1837:
        /*0078*/ 	.word	0x00011240


	//   ....[1]....
        /*007c*/ 	.word	0x000112b0


	//   ....[2]....
        /*0080*/ 	.word	0x000112e0


	//   ....[3]....
        /*0084*/ 	.word	0x00011300


	//   ....[4]....
        /*0088*/ 	.word	0x00011320


	//   ....[5]....
        /*008c*/ 	.word	0x00011650


	//   ....[6]....
        /*0090*/ 	.word	0x00011670


	//   ....[7]....
        /*0094*/ 	.word	0x00011690


	//   ....[8]....
        /*0098*/ 	.word	0x000116b0


	//   ....[9]....
        /*009c*/ 	.word	0x000116e0


	//   ....[10]....
        /*00a0*/ 	.word	0x000117b0


	//   ....[11]....
        /*00a4*/ 	.word	0x00011820


	//   ....[12]....
        /*00a8*/ 	.word	0x00011860


	//   ....[13]....
        /*00ac*/ 	.word	0x00011880


	//   ....[14]....
        /*00b0*/ 	.word	0x00011910


	//   ....[15]....
        /*00b4*/ 	.word	0x00011940


	//   ....[16]....
        /*00b8*/ 	.word	0x000119e0


	//   ....[17]....
        /*00bc*/ 	.word	0x00011a10


	//----- nvinfo : EIATTR_VRC_CTA_INIT_COUNT
	.align		4
.L_1838:
        /*00c0*/ 	.byte	0x02, 0x4a
	.zero		1
	.zero		1


	//----- nvinfo : EIATTR_EXIT_INSTR_OFFSETS
	.align		4
        /*00c4*/ 	.byte	0x04, 0x1c
        /*00c6*/ 	.short	(.L_1840 - .L_1839)


	//   ....[0]....
.L_1839:
        /*00c8*/ 	.word	0x00000660


	//   ....[1]....
        /*00cc*/ 	.word	0x00012160


	//----- nvinfo : EIATTR_MAX_THREADS
	.align		4
.L_1840:
        /*00d0*/ 	.byte	0x04, 0x05
        /*00d2*/ 	.short	(.L_1842 - .L_1841)
.L_1841:
        /*00d4*/ 	.word	0x00000080
        /*00d8*/ 	.word	0x00000001
        /*00dc*/ 	.word	0x00000001


	//----- nvinfo : EIATTR_CBANK_PARAM_SIZE
	.align		4
.L_1842:
        /*00e0*/ 	.byte	0x03, 0x19
        /*00e2*/ 	.short	0x00e8


	//----- nvinfo : EIATTR_PARAM_CBANK
	.align		4
        /*00e4*/ 	.byte	0x04, 0x0a
        /*00e6*/ 	.short	(.L_1844 - .L_1843)
	.align		4
.L_1843:
        /*00e8*/ 	.word	index@(.nv.constant0._ZN10layer_norm13ln_fwd_kernelINS_13Kernel_traitsIf13__nv_bfloat16S2_S2_fjLj3072ELj1ELj1ELj4ELj16ENS_18Kernel_traits_baseILj3072EfS2_S2_S2_fjLj128EEEEELb1ELb1ELb1ELb1EEEvNS_9FwdParamsE)
        /*00ec*/ 	.short	0x0380
        /*00ee*/ 	.short	0x00e8


	//----- nvinfo : EIATTR_SW_WAR
	.align		4
.L_1844:
        /*00f0*/ 	.byte	0x04, 0x36
        /*00f2*/ 	.short	(.L_1846 - .L_1845)
.L_1845:
        /*00f4*/ 	.word	0x00000008
.L_1846:


//--------------------- .nv.info._ZN10layer_norm13ln_fwd_kernelINS_13Kernel_traitsI13__nv_bfloat16S2_fS2_fjLj3072ELj1ELj1ELj4ELj16ENS_18Kernel_traits_baseILj3072ES2_S2_fS2_fjLj128EEEEELb0ELb0ELb0ELb0EEEvNS_9FwdParamsE --------------------------
	.section	.nv.info._ZN10layer_norm13ln_fwd_kernelINS_13Kernel_traitsI13__nv_bfloat16S2_fS2_fjLj3072ELj1ELj1ELj4ELj16ENS_18Kernel_traits_baseILj3072ES2_S2_fS2_fjLj128EEEEELb0ELb0ELb0ELb0EEEvNS_9FwdParamsE,"",@"SHT_CUDA_INFO"
	.sectionflags	@""
	.align	4


	//----- nvinfo : EIATTR_CUDA_API_VERSION
	.align		4
        /*0000*/ 	.byte	0x04, 0x37
        /*0002*/ 	.short	(.L_1848 - .L_1847)
.L_1847:
        /*0004*/ 	.word	0x00000082


	//----- nvinfo : EIATTR_KPARAM_INFO
	.align		4
.L_1848:
        /*0008*/ 	.byte	0x04, 0x17
        /*000a*/ 	.short	(.L_1850 - .L_1849)
.L_1849:
        /*000c*/ 	.word	0x00000000
        /*0010*/ 	.short	0x0000
        /*0012*/ 	.short	0x0000
        /*0014*/ 	.byte	0x00, 0xf0, 0xa1, 0x03


	//----- nvinfo : EIATTR_SPARSE_MMA_MASK
	.align		4
.L_1850:
        /*0018*/ 	.byte	0x03, 0x50
        /*001a*/ 	.short	0x0000


	//----- nvinfo : EIATTR_MAXREG_COUNT
	.align		4
        /*001c*/ 	.byte	0x03, 0x1b
        /*001e*/ 	.short	0x00ff


	//----- nvinfo : EIATTR_NUM_BARRIERS
	.align		4
        /*0020*/ 	.byte	0x02, 0x4c
        /*0022*/ 	.byte	0x01
	.zero		1


	//----- nvinfo : EIATTR_MERCURY_ISA_VERSION
	.align		4
        /*0024*/ 	.byte	0x03, 0x5f
        /*0026*/ 	.short	0x0101


	//----- nvinfo : EIATTR_COOP_GROUP_MASK_REGIDS
	.align		4
        /*0028*/ 	.byte	0x04, 0x29
        /*002a*/ 	.short	(.L_1852 - .L_1851)


	//   ....[0]....
.L_1851:
        /*002c*/ 	.word	0xffffffff


	//   ....[1]....
        /*0030*/ 	.word	0xffffffff


	//   ....[2]....
        /*0034*/ 	.word	0xffffffff


	//   ....[3]....
        /*0038*/ 	.word	0xffffffff


	//   ....[4]....
        /*003c*/ 	.word	0xffffffff


	//   ....[5]....
        /*0040*/ 	.word	0xffffffff


	//   ....[6]....
        /*0044*/ 	.word	0xffffffff


	//   ....[7]....
        /*0048*/ 	.word	0xffffffff


	//   ....[8]....
        /*004c*/ 	.word	0xffffffff


	//   ....[9]....
        /*0050*/ 	.word	0xffffffff


	//   ....[10]....
        /*0054*/ 	.word	0xffffffff


	//   ....[11]....
        /*0058*/ 	.word	0xffffffff


	//   ....[12]....
        /*005c*/ 	.word	0xffffffff


	//   ....[13]....
        /*0060*/ 	.word	0xffffffff


	//   ....[14]....
        /*0064*/ 	.word	0xffffffff


	//   ....[15]....
        /*0068*/ 	.word	0xffffffff


	//   ....[16]....
        /*006c*/ 	.word	0xffffffff


	//   ....[17]....
        /*0070*/ 	.word	0xffffffff


	//----- nvinfo : EIATTR_COOP_GROUP_INSTR_OFFSETS
	.align		4
.L_1852:
        /*0074*/ 	.byte	0x04, 0x28
        /*0076*/ 	.short	(.L_1854 - .L_1853)


	//   ....[0]....
.L_1853:
        /*0078*/ 	.word	0x00001530


	//   ....[1]....
        /*007c*/ 	.word	0x00001550


	//   ....[2]....
        /*0080*/ 	.word	0x00001570


	//   ....[3]....
        /*0084*/ 	.word	0x00001590


	//   ....[4]....
        /*0088*/ 	.word	0x000015b0


	//   ....[5]....
        /*008c*/ 	.word	0x00001910


	//   ....[6]....
        /*0090*/ 	.word	0x00001970


	//   ....[7]....
        /*0094*/ 	.word	0x000019d0


	//   ....[8]....
        /*0098*/ 	.word	0x000019f0


	//   ....[9]....
        /*009c*/ 	.word	0x00001a10


	//   ....[10]....
        /*00a0*/ 	.word	0x00001b20


	//   ....[11]....
        /*00a4*/ 	.word	0x00001b80


	//   ....[12]....
        /*00a8*/ 	.word	0x00001ba0


	//   ....[13]....
        /*00ac*/ 	.word	0x00001bb0


	//   ....[14]....
        /*00b0*/ 	.word	0x00001c50


	//   ....[15]....
        /*00b4*/ 	.word	0x00001ca0


	//   ....[16]....
        /*00b8*/ 	.word	0x00001d40


	//   ....[17]....
        /*00bc*/ 	.word	0x00001d70


	//----- nvinfo : EIATTR_VRC_CTA_INIT_COUNT
	.align		4
.L_1854:
        /*00c0*/ 	.byte	0x02, 0x4a
	.zero		1
	.zero		1


	//----- nvinfo : EIATTR_EXIT_INSTR_OFFSETS
	.align		4
        /*00c4*/ 	.byte	0x04, 0x1c
        /*00c6*/ 	.short	(.L_1856 - .L_1855)


	//   ....[0]....
.L_1855:
        /*00c8*/ 	.word	0x00000460


	//   ....[1]....
        /*00cc*/ 	.word	0x00002830


	//----- nvinfo : EIATTR_MAX_THREADS
	.align		4
.L_1856:
        /*00d0*/ 	.byte	0x04, 0x05
        /*00d2*/ 	.short	(.L_1858 - .L_1857)
.L_1857:
        /*00d4*/ 	.word	0x00000080
        /*00d8*/ 	.word	0x00000001
        /*00dc*/ 	.word	0x00000001


	//----- nvinfo : EIATTR_CRS_STACK_SIZE
	.align		4
.L_1858:
        /*00e0*/ 	.byte	0x04, 0x1e
        /*00e2*/ 	.short	(.L_1860 - .L_1859)
.L_1859:
        /*00e4*/ 	.word	0x00000000


	//----- nvinfo : EIATTR_CBANK_PARAM_SIZE
	.align		4
.L_1860:
        /*00e8*/ 	.byte	0x03, 0x19
        /*00ea*/ 	.short	0x00e8


	//----- nvinfo : EIATTR_PARAM_CBANK
	.align		4
        /*00ec*/ 	.byte	0x04, 0x0a
        /*00ee*/ 	.short	(.L_1862 - .L_1861)
	.align		4
.L_1861:
        /*00f0*/ 	.word	index@(.nv.constant0._ZN10layer_norm13ln_fwd_kernelINS_13Kernel_traitsI13__nv_bfloat16S2_fS2_fjLj3072ELj1ELj1ELj4ELj16ENS_18Kernel_traits_baseILj3072ES2_S2_fS2_fjLj128EEEEELb0ELb0ELb0ELb0EEEvNS_9FwdParamsE)
        /*00f4*/ 	.short	0x0380
        /*00f6*/ 	.short	0x00e8


	//----- nvinfo : EIATTR_SW_WAR
	.align		4
.L_1862:
        /*00f8*/ 	.byte	0x04, 0x36
        /*00fa*/ 	.short	(.L_1864 - .L_1863)
.L_1863:
        /*00fc*/ 	.word	0x00000008
.L_1864:


//--------------------- .nv.info._ZN10layer_norm13ln_fwd_kernelINS_13Kernel_traitsI13__nv_bfloat16S2_fS2_fjLj3072ELj1ELj1ELj4ELj16ENS_18Kernel_traits_baseILj3072ES2_S2_fS2_fjLj128EEEEELb0ELb0ELb0ELb1EEEvNS_9FwdParamsE --------------------------
	.section	.nv.info._ZN10layer_norm13ln_fwd_kernelINS_13Kernel_traitsI13__nv_bfloat16S2_fS2_fjLj3072ELj1ELj1ELj4ELj16ENS_18Kernel_traits_baseILj3072ES2_S2_fS2_fjLj128EEEEELb0ELb0ELb0ELb1EEEvNS_9FwdParamsE,"",@"SHT_CUDA_INFO"
	.sectionflags	@""
	.align	4


	//----- nvinfo : EIATTR_CUDA_API_VERSION
	.align		4
        /*0000*/ 	.byte	0x04, 0x37
        /*0002*/ 	.short	(.L_1866 - .L_1865)
.L_1865:
        /*0004*/ 	.word	0x00000082


	//----- nvinfo : EIATTR_KPARAM_INFO
	.align		4
.L_1866:
        /*0008*/ 	.byte	0x04, 0x17
        /*000a*/ 	.short	(.L_1868 - .L_1867)
.L_1867:
        /*000c*/ 	.word	0x00000000
        /*0010*/ 	.short	0x0000
        /*0012*/ 	.short	0x0000
        /*0014*/ 	.byte	0x00, 0xf0, 0xa1, 0x03


	//----- nvinfo : EIATTR_SPARSE_MMA_MASK
	.align		4
.L_1868:
        /*0018*/ 	.byte	0x03, 0x50
        /*001a*/ 	.short	0x0000


	//----- nvinfo : EIATTR_MAXREG_COUNT
	.align		4
        /*001c*/ 	.byte	0x03, 0x1b
        /*001e*/ 	.short	0x00ff


	//----- nvinfo : EIATTR_NUM_BARRIERS
	.align		4
        /*0020*/ 	.byte	0x02, 0x4c
        /*0022*/ 	.byte	0x01
	.zero		1


	//----- nvinfo : EIATTR_MERCURY_ISA_VERSION
	.align		4
        /*0024*/ 	.byte	0x03, 0x5f
        /*0026*/ 	.short	0x0101


	//----- nvinfo : EIATTR_COOP_GROUP_MASK_REGIDS
	.align		4
        /*0028*/ 	.byte	0x04, 0x29
        /*002a*/ 	.short	(.L_1870 - .L_1869)


	//   ....[0]....
.L_1869:
        /*002c*/ 	.word	0xffffffff


	//   ....[1]....
        /*0030*/ 	.word	0xffffffff


	//   ....[2]....
        /*0034*/ 	.word	0xffffffff


	//   ....[3]....
        /*0038*/ 	.word	0xffffffff


	//   ....[4]....
        /*003c*/ 	.word	0xffffffff


	//   ....[5]....
        /*0040*/ 	.word	0xffffffff


	//   ....[6]....
        /*0044*/ 	.word	0xffffffff


	//   ....[7]....
        /*0048*/ 	.word	0xffffffff


	//   ....[8]....
        /*004c*/ 	.word	0xffffffff


	//   ....[9]....
        /*0050*/ 	.word	0xffffffff


	//   ....[10]....
        /*0054*/ 	.word	0xffffffff


	//   ....[11]....
        /*0058*/ 	.word	0xffffffff


	//   ....[12]....
        /*005c*/ 	.word	0xffffffff


	//   ....[13]....
        /*0060*/ 	.word	0xffffffff


	//   ....[14]....
        /*0064*/ 	.word	0xffffffff


	//   ....[15]....
        /*0068*/ 	.word	0xffffffff


	//   ....[16]....
        /*006c*/ 	.word	0xffffffff


	//   ....[17]....
        /*0070*/ 	.word	0xffffffff


	//----- nvinfo : EIATTR_COOP_GROUP_INSTR_OFFSETS
	.align		4
.L_1870:
        /*0074*/ 	.byte	0x04, 0x28
        /*0076*/ 	.short	(.L_1872 - .L_1871)


	//   ....[0]....
.L_1871:
        /*0078*/ 	.word	0x000014a0


	//   ....[1]....
        /*007c*/ 	.word	0x000014c0


	//   ....[2]....
        /*0080*/ 	.word	0x000014e0


	//   ....[3]....
        /*0084*/ 	.word	0x00001500


	//   ....[4]....
        /*0088*/ 	.word	0x00001520


	//   ....[5]....
        /*008c*/ 	.word	0x00001850


	//   ....[6]....
        /*0090*/ 	.word	0x00001870


	//   ....[7]....
        /*0094*/ 	.word	0x00001890


	//   ....[8]....
        /*0098*/ 	.word	0x000018b0


	//   ....[9]....
        /*009c*/ 	.word	0x000018d0


	//   ....[10]....
        /*00a0*/ 	.word	0x00001a30


	//   ....[11]....
        /*00a4*/ 	.word	0x00001a90


	//   ....[12]....
        /*00a8*/ 	.word	0x00001af0


	//   ....[13]....
        /*00ac*/ 	.word	0x00001b00


	//   ....[14]....
        /*00b0*/ 	.word	0x00001bb0


	//   ....[15]....
        /*00b4*/ 	.word	0x00001c00


	//   ....[16]....
        /*00b8*/ 	.word	0x00001ca0


	//   ....[17]....
        /*00bc*/ 	.word	0x00001cc0


	//----- nvinfo : EIATTR_VRC_CTA_INIT_COUNT
	.align		4
.L_1872:
        /*00c0*/ 	.byte	0x02, 0x4a
	.zero		1
	.zero		1


	//----- nvinfo : EIATTR_EXIT_INSTR_OFFSETS
	.align		4
        /*00c4*/ 	.byte	0x04, 0x1c
        /*00c6*/ 	.short	(.L_1874 - .L_1873)


	//   ....[0]....
.L_1873:
        /*00c8*/ 	.word	0x00000160


	//   ....[1]....
        /*00cc*/ 	.word	0x00002390


	//----- nvinfo : EIATTR_MAX_THREADS
	.align		4
.L_1874:
        /*00d0*/ 	.byte	0x04, 0x05
        /*00d2*/ 	.short	(.L_1876 - .L_1875)
.L_1875:
        /*00d4*/ 	.word	0x00000080
        /*00d8*/ 	.word	0x00000001
        /*00dc*/ 	.word	0x00000001


	//----- nvinfo : EIATTR_CRS_STACK_SIZE
	.align		4
.L_1876:
        /*00e0*/ 	.byte	0x04, 0x1e
        /*00e2*/ 	.short	(.L_1878 - .L_1877)
.L_1877:
        /*00e4*/ 	.word	0x00000000


	//----- nvinfo : EIATTR_CBANK_PARAM_SIZE
	.align		4
.L_1878:
        /*00e8*/ 	.byte	0x03, 0x19
        /*00ea*/ 	.short	0x00e8


	//----- nvinfo : EIATTR_PARAM_CBANK
	.align		4
        /*00ec*/ 	.byte	0x04, 0x0a
        /*00ee*/ 	.short	(.L_1880 - .L_1879)
	.align		4
.L_1879:
        /*00f0*/ 	.word	index@(.nv.constant0._ZN10layer_norm13ln_fwd_kernelINS_13Kernel_traitsI13__nv_bfloat16S2_fS2_fjLj3072ELj1ELj1ELj4ELj16ENS_18Kernel_traits_baseILj3072ES2_S2_fS2_fjLj128EEEEELb0ELb0ELb0ELb1EEEvNS_9FwdParamsE)
        /*00f4*/ 	.short	0x0380
        /*00f6*/ 	.short	0x00e8


	//----- nvinfo : EIATTR_SW_WAR
	.align		4
.L_1880:
        /*00f8*/ 	.byte	0x04, 0x36
        /*00fa*/ 	.short	(.L_1882 - .L_1881)
.L_1881:
        /*00fc*/ 	.word	0x00000008
.L_1882:


//--------------------- .nv.info._ZN10layer_norm13ln_fwd_kernelINS_13Kernel_traitsI13__nv_bfloat16S2_fS2_fjLj3072ELj1ELj1ELj4ELj16ENS_18Kernel_traits_baseILj3072ES2_S2_fS2_fjLj128EEEEELb0ELb0ELb1ELb0EEEvNS_9FwdParamsE --------------------------
	.section	.nv.info._ZN10layer_norm13ln_fwd_kernelINS_13Kernel_traitsI13__nv_bfloat16S2_fS2_fjLj3072ELj1ELj1ELj4ELj16ENS_18Kernel_traits_baseILj3072ES2_S2_fS2_fjLj128EEEEELb0ELb0ELb1ELb0EEEvNS_9FwdParamsE,"",@"SHT_CUDA_INFO"
	.sectionflags	@""
	.align	4


	//----- nvinfo : EIATTR_CUDA_API_VERSION
	.align		4
        /*0000*/ 	.byte	0x04, 0x37
        /*0002*/ 	.short	(.L_1884 - .L_1883)
.L_1883:
        /*0004*/ 	.word	0x00000082


	//----- nvinfo : EIATTR_KPARAM_INFO
	.align		4
.L_1884:
        /*0008*/ 	.byte	0x04, 0x17
        /*000a*/ 	.short	(.L_1886 - .L_1885)
.L_1885:
        /*000c*/ 	.word	0x00000000
        /*0010*/ 	.short	0x0000
        /*0012*/ 	.short	0x0000
        /*0014*/ 	.byte	0x00, 0xf0, 0xa1, 0x03


	//----- nvinfo : EIATTR_SPARSE_MMA_MASK
	.align		4
.L_1886:
        /*0018*/ 	.byte	0x03, 0x50
        /*001a*/ 	.short	0x0000


	//----- nvinfo : EIATTR_MAXREG_COUNT
	.align		4
        /*001c*/ 	.byte	0x03, 0x1b
        /*001e*/ 	.short	0x00ff


	//----- nvinfo : EIATTR_NUM_BARRIERS
	.align		4
        /*0020*/ 	.byte	0x02, 0x4c
        /*0022*/ 	.byte	0x01
	.zero		1


	//----- nvinfo : EIATTR_MERCURY_ISA_VERSION
	.align		4
        /*0024*/ 	.byte	0x03, 0x5f
        /*0026*/ 	.short	0x0101


	//----- nvinfo : EIATTR_COOP_GROUP_MASK_REGIDS
	.align		4
        /*0028*/ 	.byte	0x04, 0x29
        /*002a*/ 	.short	(.L_1888 - .L_1887)


	//   ....[0]....
.L_1887:
        /*002c*/ 	.word	0xffffffff


	//   ....[1]....
        /*0030*/ 	.word	0xffffffff


	//   ....[2]....
        /*0034*/ 	.word	0xffffffff


	//   ....[3]....
        /*0038*/ 	.word	0xffffffff


	//   ....[4]....
        /*003c*/ 	.word	0xffffffff


	//   ....[5]....
        /*0040*/ 	.word	0xffffffff


	//   ....[6]....
        /*0044*/ 	.word	0xffffffff


	//   ....[7]....
        /*0048*/ 	.word	0xffffffff


	//   ....[8]....
        /*004c*/ 	.word	0xffffffff


	//   ....[9]....
        /*0050*/ 	.word	0xffffffff


	//   ....[10]....
        /*0054*/ 	.word	0xffffffff


	//   ....[11]....
        /*0058*/ 	.word	0xffffffff


	//   ....[12]....
        /*005c*/ 	.word	0xffffffff


	//   ....[13]....
        /*0060*/ 	.word	0xffffffff


	//   ....[14]....
        /*0064*/ 	.word	0xffffffff


	//   ....[15]....
        /*0068*/ 	.word	0xffffffff


	//   ....[16]....
        /*006c*/ 	.word	0xffffffff


	//   ....[17]....
        /*0070*/ 	.word	0xffffffff


	//----- nvinfo : EIATTR_COOP_GROUP_INSTR_OFFSETS
	.align		4
.L_1888:
        /*0074*/ 	.byte	0x04, 0x28
        /*0076*/ 	.short	(.L_1890 - .L_1889)


	//   ....[0]....
.L_1889:
        /*0078*/ 	.word	0x00001a20


	//   ....[1]....
        /*007c*/ 	.word	0x00001a40


	//   ....[2]....
        /*0080*/ 	.word	0x00001a60


	//   ....[3]....
        /*0084*/ 	.word	0x00001a80


	//   ....[4]....
        /*0088*/ 	.word	0x00001aa0


	//   ....[5]....
        /*008c*/ 	.word	0x00001de0


	//   ....[6]....
        /*0090*/ 	.word	0x00001e00


	//   ....[7]....
        /*0094*/ 	.word	0x00001e20


	//   ....[8]....
        /*0098*/ 	.word	0x00001e40


	//   ....[9]....
        /*009c*/ 	.word	0x00001e70


	//   ....[10]....
        /*00a0*/ 	.word	0x00002000


	//   ....[11]....
        /*00a4*/ 	.word	0x00002040


	//   ....[12]....
        /*00a8*/ 	.word	0x00002050


	//   ....[13]....
        /*00ac*/ 	.word	0x000020a0


	//   ....[14]....
        /*00b0*/ 	.word	0x00002160


	//   ....[15]....
        /*00b4*/ 	.word	0x00002190


	//   ....[16]....
        /*00b8*/ 	.word	0x00002250


	//   ....[17]....
        /*00bc*/ 	.word	0x00002270


	//----- nvinfo : EIATTR_VRC_CTA_INIT_COUNT
	.align		4
.L_1890:
        /*00c0*/ 	.byte	0x02, 0x4a
	.zero		1
	.zero		1


	//----- nvinfo : EIATTR_EXIT_INSTR_OFFSETS
	.align		4
        /*00c4*/ 	.byte	0x04, 0x1c
        /*00c6*/ 	.short	(.L_1892 - .L_1891)


	//   ....[0]....
.L_1891:
        /*00c8*/ 	.word	0x00000460


	//   ....[1]....
        /*00cc*/ 	.word	0x00002de0


	//----- nvinfo : EIATTR_MAX_THREADS
	.align		4
.L_1892:
        /*00d0*/ 	.byte	0x04, 0x05
        /*00d2*/ 	.short	(.L_1894 - .L_1893)
.L_1893:
        /*00d4*/ 	.word	0x00000080
        /*00d8*/ 	.word	0x00000001
        /*00dc*/ 	.word	0x00000001


	//----- nvinfo : EIATTR_CRS_STACK_SIZE
	.align		4
.L_1894:
        /*00e0*/ 	.byte	0x04, 0x1e
        /*00e2*/ 	.short	(.L_1896 - .L_1895)
.L_1895:
        /*00e4*/ 	.word	0x00000000


	//----- nvinfo : EIATTR_CBANK_PARAM_SIZE
	.align		4
.L_1896:
        /*00e8*/ 	.byte	0x03, 0x19
        /*00ea*/ 	.short	0x00e8


	//----- nvinfo : EIATTR_PARAM_CBANK
	.align		4
        /*00ec*/ 	.byte	0x04, 0x0a
        /*00ee*/ 	.short	(.L_1898 - .L_1897)
	.align		4
.L_1897:
        /*00f0*/ 	.word	index@(.nv.constant0._ZN10layer_norm13ln_fwd_kernelINS_13Kernel_traitsI13__nv_bfloat16S2_fS2_fjLj3072ELj1ELj1ELj4ELj16ENS_18Kernel_traits_baseILj3072ES2_S2_fS2_fjLj128EEEEELb0ELb0ELb1ELb0EEEvNS_9FwdParamsE)
        /*00f4*/ 	.short	0x0380
        /*00f6*/ 	.short	0x00e8


	//----- nvinfo : EIATTR_SW_WAR
	.align		4
.L_1898:
        /*00f8*/ 	.byte	0x04, 0x36
        /*00fa*/ 	.short	(.L_1900 - .L_1899)
.L_1899:
        /*00fc*/ 	.word	0x00000008
.L_1900:


//--------------------- .nv.info._ZN10layer_norm13ln_fwd_kernelINS_13Kernel_traitsI13__nv_bfloat16S2_fS2_fjLj3072ELj1ELj1ELj4ELj16ENS_18Kernel_traits_baseILj3072ES2_S2_fS2_fjLj128EEEEELb0ELb0ELb1ELb1EEEvNS_9FwdParamsE --------------------------
	.section	.nv.info._ZN10layer_norm13ln_fwd_kernelINS_13Kernel_traitsI13__nv_bfloat16S2_fS2_fjLj3072ELj1ELj1ELj4ELj16ENS_18Kernel_traits_baseILj3072ES2_S2_fS2_fjLj128EEEEELb0ELb0ELb1ELb1EEEvNS_9FwdParamsE,"",@"SHT_CUDA_INFO"
	.sectionflags	@""
	.align	4


	//----- nvinfo : EIATTR_CUDA_API_VERSION
	.align		4
        /*0000*/ 	.byte	0x04, 0x37
        /*0002*/ 	.short	(.L_1902 - .L_1901)
.L_1901:
        /*0004*/ 	.word	0x00000082


	//----- nvinfo : EIATTR_KPARAM_INFO
	.align		4
.L_1902:
        /*0008*/ 	.byte	0x04, 0x17
        /*000a*/ 	.short	(.L_1904 - .L_1903)
.L_1903:
        /*000c*/ 	.word	0x00000000
        /*0010*/ 	.short	0x0000
        /*0012*/ 	.short	0x0000
        /*0014*/ 	.byte	0x00, 0xf0, 0xa1, 0x03


	//----- nvinfo : EIATTR_SPARSE_MMA_MASK
	.align		4
.L_1904:
        /*0018*/ 	.byte	0x03, 0x50
        /*001a*/ 	.short	0x0000


	//----- nvinfo : EIATTR_MAXREG_COUNT
	.align		4
        /*001c*/ 	.byte	0x03, 0x1b
        /*001e*/ 	.short	0x00ff


	//----- nvinfo : EIATTR_NUM_BARRIERS
	.align		4
        /*0020*/ 	.byte	0x02, 0x4c
        /*0022*/ 	.byte	0x01
	.zero		1


	//----- nvinfo : EIATTR_MERCURY_ISA_VERSION
	.align		4
        /*0024*/ 	.byte	0x03, 0x5f
        /*0026*/ 	.short	0x0101


	//----- nvinfo : EIATTR_COOP_GROUP_MASK_REGIDS
	.align		4
        /*0028*/ 	.byte	0x04, 0x29
        /*002a*/ 	.short	(.L_1906 - .L_1905)


	//   ....[0]....
.L_1905:
        /*002c*/ 	.word	0xffffffff


	//   ....[1]....
        /*0030*/ 	.word	0xffffffff


	//   ....[2]....
        /*0034*/ 	.word	0xffffffff


	//   ....[3]....
        /*0038*/ 	.word	0xffffffff


	//   ....[4]....
        /*003c*/ 	.word	0xffffffff


	//   ....[5]....
        /*0040*/ 	.word	0xffffffff


	//   ....[6]....
        /*0044*/ 	.word	0xffffffff


	//   ....[7]....
        /*0048*/ 	.word	0xffffffff


	//   ....[8]....
        /*004c*/ 	.word	0xffffffff


	//   ....[9]....
        /*0050*/ 	.word	0xffffffff


	//   ....[10]....
        /*0054*/ 	.word	0xffffffff


	//   ....[11]....
        /*0058*/ 	.word	0xffffffff


	//   ....[12]....
        /*005c*/ 	.word	0xffffffff


	//   ....[13]....
        /*0060*/ 	.word	0xffffffff


	//   ....[14]....
        /*0064*/ 	.word	0xffffffff


	//   ....[15]....
        /*0068*/ 	.word	0xffffffff


	//   ....[16]....
        /*006c*/ 	.word	0xffffffff


	//   ....[17]....
        /*0070*/ 	.word	0xffffffff


	//----- nvinfo : EIATTR_COOP_GROUP_INSTR_OFFSETS
	.align		4
.L_1906:
        /*0074*/ 	.byte	0x04, 0x28
        /*0076*/ 	.short	(.L_1908 - .L_1907)


	//   ....[0]....
.L_1907:
        /*0078*/ 	.word	0x00001550


	//   ....[1]....
        /*007c*/ 	.word	0x00001570


	//   ....[2]....
        /*0080*/ 	.word	0x00001590


	//   ....[3]....
        /*0084*/ 	.word	0x000015b0


	//   ....[4]....
        /*0088*/ 	.word	0x000015d0


	//   ....[5]....
        /*008c*/ 	.word	0x00001900


	//   ....[6]....
        /*0090*/ 	.word	0x00001920


	//   ....[7]....
        /*0094*/ 	.word	0x00001940


	//   ....[8]....
        /*0098*/ 	.word	0x00001960


	//   ....[9]....
        /*009c*/ 	.word	0x00001980


	//   ....[10]....
        /*00a0*/ 	.word	0x00001b10


	//   ....[11]....
        /*00a4*/ 	.word	0x00001b40


	//   ....[12]....
        /*00a8*/ 	.word	0x00001be0


	//   ....[13]....
        /*00ac*/ 	.word	0x00001c00


	//   ....[14]....
        /*00b0*/ 	.word	0x00001c30


	//   ....[15]....
        /*00b4*/ 	.word	0x00001c90


	//   ....[16]....
        /*00b8*/ 	.word	0x00001d40


	//   ....[17]....
        /*00bc*/ 	.word	0x00001d70


	//----- nvinfo : EIATTR_VRC_CTA_INIT_COUNT
	.align		4
.L_1908:
        /*00c0*/ 	.byte	0x02, 0x4a
	.zero		1
	.zero		1


	//----- nvinfo : EIATTR_EXIT_INSTR_OFFSETS
	.align		4
        /*00c4*/ 	.byte	0x04, 0x1c
        /*00c6*/ 	.short	(.L_1910 - .L_1909)


	//   ....[0]....
.L_1909:
        /*00c8*/ 	.word	0x00000220


	//   ....[1]....
        /*00cc*/ 	.word	0x000028b0


	//----- nvinfo : EIATTR_MAX_THREADS
	.align		4
.L_1910:
        /*00d0*/ 	.byte	0x04, 0x05
        /*00d2*/ 	.short	(.L_1912 - .L_1911)
.L_1911:
        /*00d4*/ 	.word	0x00000080
        /*00d8*/ 	.word	0x00000001
        /*00dc*/ 	.word	0x00000001


	//----- nvinfo : EIATTR_CRS_STACK_SIZE
	.align		4
.L_1912:
        /*00e0*/ 	.byte	0x04, 0x1e
        /*00e2*/ 	.short	(.L_1914 - .L_1913)
.L_1913:
        /*00e4*/ 	.word	0x00000000


	//----- nvinfo : EIATTR_CBANK_PARAM_SIZE
	.align		4
.L_1914:
        /*00e8*/ 	.byte	0x03, 0x19
        /*00ea*/ 	.short	0x00e8


	//----- nvinfo : EIATTR_PARAM_CBANK
	.align		4
        /*00ec*/ 	.byte	0x04, 0x0a
        /*00ee*/ 	.short	(.L_1916 - .L_1915)
	.align		4
.L_1915:
        /*00f0*/ 	.word	index@(.nv.constant0._ZN10layer_norm13ln_fwd_kernelINS_13Kernel_traitsI13__nv_bfloat16S2_fS2_fjLj3072ELj1ELj1ELj4ELj16ENS_18Kernel_traits_baseILj3072ES2_S2_fS2_fjLj128EEEEELb0ELb0ELb1ELb1EEEvNS_9FwdParamsE)
        /*00f4*/ 	.short	0x0380
        /*00f6*/ 	.short	0x00e8


	//----- nvinfo : EIATTR_SW_WAR
	.align		4
.L_1916:
        /*00f8*/ 	.byte	0x04, 0x36
        /*00fa*/ 	.short	(.L_1918 - .L_1917)
.L_1917:
        /*00fc*/ 	.word	0x00000008
.L_1918:


//--------------------- .nv.info._ZN10layer_norm13ln_fwd_kernelINS_13Kernel_traitsI13__nv_bfloat16S2_fS2_fjLj3072ELj1ELj1ELj4ELj16ENS_18Kernel_traits_baseILj3072ES2_S2_fS2_fjLj128EEEEELb0ELb1ELb0ELb0EEEvNS_9FwdParamsE --------------------------
	.section	.nv.info._ZN10layer_norm13ln_fwd_kernelINS_13Kernel_traitsI13__nv_bfloat16S2_fS2_fjLj3072ELj1ELj1ELj4ELj16ENS_18Kernel_traits_baseILj3072ES2_S2_fS2_fjLj128EEEEELb0ELb1ELb0ELb0EEEvNS_9FwdParamsE,"",@"SHT_CUDA_INFO"
	.sectionflags	@""
	.align	4


	//----- nvinfo : EIATTR_CUDA_API_VERSION
	.align		4
        /*0000*/ 	.byte	0x04, 0x37
        /*0002*/ 	.short	(.L_1920 - .L_1919)
.L_1919:
        /*0004*/ 	.word	0x00000082


	//----- nvinfo : EIATTR_KPARAM_INFO
	.align		4
.L_1920:
        /*0008*/ 	.byte	0x04, 0x17
        /*000a*/ 	.short	(.L_1922 - .L_1921)
.L_1921:
        /*000c*/ 	.word	0x00000000
        /*0010*/ 	.short	0x0000
        /*0012*/ 	.short	0x0000
        /*0014*/ 	.byte	0x00, 0xf0, 0xa1, 0x03


	//----- nvinfo : EIATTR_SPARSE_MMA_MASK
	.align		4
.L_1922:
        /*0018*/ 	.byte	0x03, 0x50
        /*001a*/ 	.short	0x0000


	//----- nvinfo : EIATTR_MAXREG_COUNT
	.align		4
        /*001c*/ 	.byte	0x03, 0x1b
        /*001e*/ 	.short	0x00ff


	//----- nvinfo : EIATTR_NUM_BARRIERS
	.align		4
        /*0020*/ 	.byte	0x02, 0x4c
        /*0022*/ 	.byte	0x01
	.zero		1


	//----- nvinfo : EIATTR_MERCURY_ISA_VERSION
	.align		4
        /*0024*/ 	.byte	0x03, 0x5f
        /*0026*/ 	.short	0x0101


	//----- nvinfo : EIATTR_COOP_GROUP_MASK_REGIDS
	.align		4
        /*0028*/ 	.byte	0x04, 0x29
        /*002a*/ 	.short	(.L_1924 - .L_1923)


	//   ....[0]....
.L_1923:
        /*002c*/ 	.word	0xffffffff


	//   ....[1]....
        /*0030*/ 	.word	0xffffffff


	//   ....[2]....
        /*0034*/ 	.word	0xffffffff


	//   ....[3]....
        /*0038*/ 	.word	0xffffffff


	//   ....[4]....
        /*003c*/ 	.word	0xffffffff


	//   ....[5]....
        /*0040*/ 	.word	0xffffffff


	//   ....[6]....
        /*0044*/ 	.word	0xffffffff


	//   ....[7]....
        /*0048*/ 	.word	0xffffffff


	//   ....[8]....
        /*004c*/ 	.word	0xffffffff


	//   ....[9]....
        /*0050*/ 	.word	0xffffffff


	//   ....[10]....
        /*0054*/ 	.word	0xffffffff


	//   ....[11]....
        /*0058*/ 	.word	0xffffffff


	//   ....[12]....
        /*005c*/ 	.word	0xffffffff


	//   ....[13]....
        /*0060*/ 	.word	0xffffffff


	//   ....[14]....
        /*0064*/ 	.word	0xffffffff


	//   ....[15]....
        /*0068*/ 	.word	0xffffffff


	//   ....[16]....
        /*006c*/ 	.word	0xffffffff


	//   ....[17]....
        /*0070*/ 	.word	0xffffffff


	//----- nvinfo : EIATTR_COOP_GROUP_INSTR_OFFSETS
	.align		4
.L_1924:
        /*0074*/ 	.byte	0x04, 0x28
        /*0076*/ 	.short	(.L_1926 - .L_1925)


	//   ....[0]....
.L_1925:
        /*0078*/ 	.word	0x00001d00


	//   ....[1]....
        /*007c*/ 	.word	0x00001d20


	//   ....[2]....
        /*0080*/ 	.word	0x00001d40


	//   ....[3]....
        /*0084*/ 	.word	0x00001d60


	//   ....[4]....
        /*0088*/ 	.word	0x00001d80


	//   ....[5]....
        /*008c*/ 	.word	0x000020f0


	//   ....[6]....
        /*0090*/ 	.word	0x00002150


	//   ....[7]....
        /*0094*/ 	.word	0x000021b0


	//   ....[8]....
        /*0098*/ 	.word	0x000021d0


	//   ....[9]....
        /*009c*/ 	.word	0x000021f0


	//   ....[10]....
        /*00a0*/ 	.word	0x000022f0


	//   ....[11]....
        /*00a4*/ 	.word	0x00002360


	//   ....[12]....
        /*00a8*/ 	.word	0x00002380


	//   ....[13]....
        /*00ac*/ 	.word	0x00002390


	//   ....[14]....
        /*00b0*/ 	.word	0x00002410


	//   ....[15]....
        /*00b4*/ 	.word	0x00002470


	//   ....[16]....
        /*00b8*/ 	.word	0x00002540


	//   ....[17]....
        /*00bc*/ 	.word	0x00002560


	//----- nvinfo : EIATTR_VRC_CTA_INIT_COUNT
	.align		4
.L_1926:
        /*00c0*/ 	.byte	0x02, 0x4a
	.zero		1
	.zero		1


	//----- nvinfo : EIATTR_EXIT_INSTR_OFFSETS
	.align		4
        /*00c4*/ 	.byte	0x04, 0x1c
        /*00c6*/ 	.short	(.L_1928 - .L_1927)


	//   ....[0]....
.L_1927:
        /*00c8*/ 	.word	0x00000580


	//   ....[1]....
        /*00cc*/ 	.word	0x00003000


	//----- nvinfo : EIATTR_MAX_THREADS
	.align		4
.L_1928:
        /*00d0*/ 	.byte	0x04, 0x05
        /*00d2*/ 	.short	(.L_1930 - .L_1929)
.L_1929:
        /*00d4*/ 	.word	0x00000080
        /*00d8*/ 	.word	0x00000001
        /*00dc*/ 	.word	0x00000001


	//----- nvinfo : EIATTR_CRS_STACK_SIZE
	.align		4
.L_1930:
        /*00e0*/ 	.byte	0x04, 0x1e
        /*00e2*/ 	.short	(.L_1932 - .L_1931)
.L_1931:
        /*00e4*/ 	.word	0x00000000


	//----- nvinfo : EIATTR_CBANK_PARAM_SIZE
	.align		4
.L_1932:
        /*00e8*/ 	.byte	0x03, 0x19
        /*00ea*/ 	.short	0x00e8


	//----- nvinfo : EIATTR_PARAM_CBANK
	.align		4
        /*00ec*/ 	.byte	0x04, 0x0a
        /*00ee*/ 	.short	(.L_1934 - .L_1933)
	.align		4
.L_1933:
        /*00f0*/ 	.word	index@(.nv.constant0._ZN10layer_norm13ln_fwd_kernelINS_13Kernel_traitsI13__nv_bfloat16S2_fS2_fjLj3072ELj1ELj1ELj4ELj16ENS_18Kernel_traits_baseILj3072ES2_S2_fS2_fjLj128EEEEELb0ELb1ELb0ELb0EEEvNS_9FwdParamsE)
        /*00f4*/ 	.short	0x0380
        /*00f6*/ 	.short	0x00e8


	//----- nvinfo : EIATTR_SW_WAR
	.align		4
.L_1934:
        /*00f8*/ 	.byte	0x04, 0x36
        /*00fa*/ 	.short	(.L_1936 - .L_1935)
.L_1935:
        /*00fc*/ 	.word	0x00000008
.L_1936:


//--------------------- .nv.info._ZN10layer_norm13ln_fwd_kernelINS_13Kernel_traitsI13__nv_bfloat16S2_fS2_fjLj3072ELj1ELj1ELj4ELj16ENS_18Kernel_traits_baseILj3072ES2_S2_fS2_fjLj128EEEEELb0ELb1ELb0ELb1EEEvNS_9FwdParamsE --------------------------
	.section	.nv.info._ZN10layer_norm13ln_fwd_kernelINS_13Kernel_traitsI13__nv_bfloat16S2_fS2_fjLj3072ELj1ELj1ELj4ELj16ENS_18Kernel_traits_baseILj3072ES2_S2_fS2_fjLj128EEEEELb0ELb1ELb0ELb1EEEvNS_9FwdParamsE,"",@"SHT_CUDA_INFO"
	.sectionflags	@""
	.align	4


	//----- nvinfo : EIATTR_CUDA_API_VERSION
	.align		4
        /*0000*/ 	.byte	0x04, 0x37
        /*0002*/ 	.short	(.L_1938 - .L_1937)
.L_1937:
        /*0004*/ 	.word	0x00000082


	//----- nvinfo : EIATTR_KPARAM_INFO
	.align		4
.L_1938:
        /*0008*/ 	.byte	0x04, 0x17
        /*000a*/ 	.short	(.L_1940 - .L_1939)
.L_1939:
        /*000c*/ 	.word	0x00000000
        /*0010*/ 	.short	0x0000
        /*0012*/ 	.short	0x0000
        /*0014*/ 	.byte	0x00, 0xf0, 0xa1, 0x03


	//----- nvinfo : EIATTR_SPARSE_MMA_MASK
	.align		4
.L_1940:
        /*0018*/ 	.byte	0x03, 0x50
        /*001a*/ 	.short	0x0000


	//----- nvinfo : EIATTR_MAXREG_COUNT
	.align		4
        /*001c*/ 	.byte	0x03, 0x1b
        /*001e*/ 	.short	0x00ff


	//----- nvinfo : EIATTR_NUM_BARRIERS
	.align		4
        /*0020*/ 	.byte	0x02, 0x4c
        /*0022*/ 	.byte	0x01
	.zero		1


	//----- nvinfo : EIATTR_MERCURY_ISA_VERSION
	.align		4
        /*0024*/ 	.byte	0x03, 0x5f
        /*0026*/ 	.short	0x0101


	//----- nvinfo : EIATTR_COOP_GROUP_MASK_REGIDS
	.align		4
        /*0028*/ 	.byte	0x04, 0x29
        /*002a*/ 	.short	(.L_1942 - .L_1941)


	//   ....[0]....
.L_1941:
        /*002c*/ 	.word	0xffffffff


	//   ....[1]....
        /*0030*/ 	.word	0xffffffff


	//   ....[2]....
        /*0034*/ 	.word	0xffffffff


	//   ....[3]....
        /*0038*/ 	.word	0xffffffff


	//   ....[4]....
        /*003c*/ 	.word	0xffffffff


	//   ....[5]....
        /*0040*/ 	.word	0xffffffff


	//   ....[6]....
        /*0044*/ 	.word	0xffffffff


	//   ....[7]....
        /*0048*/ 	.word	0xffffffff


	//   ....[8]....
        /*004c*/ 	.word	0xffffffff


	//   ....[9]....
        /*0050*/ 	.word	0xffffffff


	//   ....[10]....
        /*0054*/ 	.word	0xffffffff


	//   ....[11]....
        /*0058*/ 	.word	0xffffffff


	//   ....[12]....
        /*005c*/ 	.word	0xffffffff


	//   ....[13]....
        /*0060*/ 	.word	0xffffffff


	//   ....[14]....
        /*0064*/ 	.word	0xffffffff


	//   ....[15]....
        /*0068*/ 	.word	0xffffffff


	//   ....[16]....
        /*006c*/ 	.word	0xffffffff


	//   ....[17]....
        /*0070*/ 	.word	0xffffffff


	//----- nvinfo : EIATTR_COOP_GROUP_INSTR_OFFSETS
	.align		4
.L_1942:
        /*0074*/ 	.byte	0x04, 0x28
        /*0076*/ 	.short	(.L_1944 - .L_1943)


	//   ....[0]....
.L_1943:
        /*0078*/ 	.word	0x00001c70


	//   ....[1]....
        /*007c*/ 	.word	0x00001c90


	//   ....[2]....
        /*0080*/ 	.word	0x00001cb0


	//   ....[3]....
        /*0084*/ 	.word	0x00001cd0


	//   ....[4]....
        /*0088*/ 	.word	0x00001cf0


	//   ....[5]....
        /*008c*/ 	.word	0x00002020


	//   ....[6]....
        /*0090*/ 	.word	0x00002040


	//   ....[7]....
        /*0094*/ 	.word	0x00002060


	//   ....[8]....
        /*0098*/ 	.word	0x00002080


	//   ....[9]....
        /*009c*/ 	.word	0x000020a0


	//   ....[10]....
        /*00a0*/ 	.word	0x00002200


	//   ....[11]....
        /*00a4*/ 	.word	0x000022a0


	//   ....[12]....
        /*00a8*/ 	.word	0x000022c0


	//   ....[13]....
        /*00ac*/ 	.word	0x000022d0


	//   ....[14]....
        /*00b0*/ 	.word	0x00002390


	//   ....[15]....
        /*00b4*/ 	.word	0x000023c0


	//   ....[16]....
        /*00b8*/ 	.word	0x00002470


	//   ....[17]....
        /*00bc*/ 	.word	0x00002480


	//----- nvinfo : EIATTR_VRC_CTA_INIT_COUNT
	.align		4
.L_1944:
        /*00c0*/ 	.byte	0x02, 0x4a
	.zero		1
	.zero		1


	//----- nvinfo : EIATTR_EXIT_INSTR_OFFSETS
	.align		4
        /*00c4*/ 	.byte	0x04, 0x1c
        /*00c6*/ 	.short	(.L_1946 - .L_1945)


	//   ....[0]....
.L_1945:
        /*00c8*/ 	.word	0x000003f0


	//   ....[1]....
        /*00cc*/ 	.word	0x00002b50


	//----- nvinfo : EIATTR_MAX_THREADS
	.align		4
.L_1946:
        /*00d0*/ 	.byte	0x04, 0x05
        /*00d2*/ 	.short	(.L_1948 - .L_1947)
.L_1947:
        /*00d4*/ 	.word	0x00000080
        /*00d8*/ 	.word	0x00000001
        /*00dc*/ 	.word	0x00000001


	//----- nvinfo : EIATTR_CRS_STACK_SIZE
	.align		4
.L_1948:
        /*00e0*/ 	.byte	0x04, 0x1e
        /*00e2*/ 	.short	(.L_1950 - .L_1949)
.L_1949:
        /*00e4*/ 	.word	0x00000000


	//----- nvinfo : EIATTR_CBANK_PARAM_SIZE
	.align		4
.L_1950:
        /*00e8*/ 	.byte	0x03, 0x19
        /*00ea*/ 	.short	0x00e8


	//----- nvinfo : EIATTR_PARAM_CBANK
	.align		4
        /*00ec*/ 	.byte	0x04, 0x0a
        /*00ee*/ 	.short	(.L_1952 - .L_1951)
	.align		4
.L_1951:
        /*00f0*/ 	.word	index@(.nv.constant0._ZN10layer_norm13ln_fwd_kernelINS_13Kernel_traitsI13__nv_bfloat16S2_fS2_fjLj3072ELj1ELj1ELj4ELj16ENS_18Kernel_traits_baseILj3072ES2_S2_fS2_fjLj128EEEEELb0ELb1ELb0ELb1EEEvNS_9FwdParamsE)
        /*00f4*/ 	.short	0x0380
        /*00f6*/ 	.short	0x00e8


	//----- nvinfo : EIATTR_SW_WAR
	.align		4
.L_1952:
        /*00f8*/ 	.byte	0x04, 0x36
        /*00fa*/ 	.short	(.L_1954 - .L_1953)
.L_1953:
        /*00fc*/ 	.word	0x00000008
.L_1954:


//--------------------- .nv.info._ZN10layer_norm13ln_fwd_kernelINS_13Kernel_traitsI13__nv_bfloat16S2_fS2_fjLj3072ELj1ELj1ELj4ELj16ENS_18Kernel_traits_baseILj3072ES2_S2_fS2_fjLj128EEEEELb0ELb1ELb1ELb0EEEvNS_9FwdParamsE --------------------------
	.section	.nv.info._ZN10layer_norm13ln_fwd_kernelINS_13Kernel_traitsI13__nv_bfloat16S2_fS2_fjLj3072ELj1ELj1ELj4ELj16ENS_18Kernel_traits_baseILj3072ES2_S2_fS2_fjLj128EEEEELb0ELb1ELb1ELb0EEEvNS_9FwdParamsE,"",@"SHT_CUDA_INFO"
	.sectionflags	@""
	.align	4


	//----- nvinfo : EIATTR_CUDA_API_VERSION
	.align		4
        /*0000*/ 	.byte	0x04, 0x37
        /*0002*/ 	.short	(.L_1956 - .L_1955)
.L_1955:
        /*0004*/ 	.word	0x00000082


	//----- nvinfo : EIATTR_KPARAM_INFO
	.align		4
.L_1956:
        /*0008*/ 	.byte	0x04, 0x17
        /*000a*/ 	.short	(.L_1958 - .L_1957)
.L_1957:
        /*000c*/ 	.word	0x00000000
        /*0010*/ 	.short	0x0000
        /*0012*/ 	.short	0x0000
        /*0014*/ 	.byte	0x00, 0xf0, 0xa1, 0x03


	//----- nvinfo : EIATTR_SPARSE_MMA_MASK
	.align		4
.L_1958:
        /*0018*/ 	.byte	0x03, 0x50
        /*001a*/ 	.short	0x0000


	//----- nvinfo : EIATTR_MAXREG_COUNT
	.align		4
        /*001c*/ 	.byte	0x03, 0x1b
        /*001e*/ 	.short	0x00ff


	//----- nvinfo : EIATTR_NUM_BARRIERS
	.align		4
        /*0020*/ 	.byte	0x02, 0x4c
        /*0022*/ 	.byte	0x01
	.zero		1


	//----- nvinfo : EIATTR_MERCURY_ISA_VERSION
	.align		4
        /*0024*/ 	.byte	0x03, 0x5f
        /*0026*/ 	.short	0x0101


	//----- nvinfo : EIATTR_COOP_GROUP_MASK_REGIDS
	.align		4
        /*0028*/ 	.byte	0x04, 0x29
        /*002a*/ 	.short	(.L_1960 - .L_1959)


	//   ....[0]....
.L_1959:
        /*002c*/ 	.word	0xffffffff


	//   ....[1]....
        /*0030*/ 	.word	0xffffffff


	//   ....[2]....
        /*0034*/ 	.word	0xffffffff


	//   ....[3]....
        /*0038*/ 	.word	0xffffffff


	//   ....[4]....
        /*003c*/ 	.word	0xffffffff


	//   ....[5]....
        /*0040*/ 	.word	0xffffffff


	//   ....[6]....
        /*0044*/ 	.word	0xffffffff


	//   ....[7]....
        /*0048*/ 	.word	0xffffffff


	//   ....[8]....
        /*004c*/ 	.word	0xffffffff


	//   ....[9]....
        /*0050*/ 	.word	0xffffffff


	//   ....[10]....
        /*0054*/ 	.word	0xffffffff


	//   ....[11]....
        /*0058*/ 	.word	0xffffffff


	//   ....[12]....
        /*005c*/ 	.word	0xffffffff


	//   ....[13]....
        /*0060*/ 	.word	0xffffffff


	//   ....[14]....
        /*0064*/ 	.word	0xffffffff


	//   ....[15]....
        /*0068*/ 	.word	0xffffffff


	//   ....[16]....
        /*006c*/ 	.word	0xffffffff


	//   ....[17]....
        /*0070*/ 	.word	0xffffffff


	//----- nvinfo : EIATTR_COOP_GROUP_INSTR_OFFSETS
	.align		4
.L_1960:
        /*0074*/ 	.byte	0x04, 0x28
        /*0076*/ 	.short	(.L_1962 - .L_1961)


	//   ....[0]....
.L_1961:
        /*0078*/ 	.word	0x000023c0


	//   ....[1]....
        /*007c*/ 	.word	0x000023e0


	//   ....[2]....
        /*0080*/ 	.word	0x00002400


	//   ....[3]....
        /*0084*/ 	.word	0x00002420


	//   ....[4]....
        /*0088*/ 	.word	0x00002440


	//   ....[5]....
        /*008c*/ 	.word	0x00002780


	//   ....[6]....
        /*0090*/ 	.word	0x000027a0


	//   ....[7]....
        /*0094*/ 	.word	0x000027c0


	//   ....[8]....
        /*0098*/ 	.word	0x000027e0


	//   ....[9]....
        /*009c*/ 	.word	0x00002810


	//   ....[10]....
        /*00a0*/ 	.word	0x000029a0


	//   ....[11]....
        /*00a4*/ 	.word	0x000029e0


	//   ....[12]....
        /*00a8*/ 	.word	0x00002a00


	//   ....[13]....
        /*00ac*/ 	.word	0x00002ab0


	//   ....[14]....
        /*00b0*/ 	.word	0x00002af0


	//   ....[15]....
        /*00b4*/ 	.word	0x00002b00


	//   ....[16]....
        /*00b8*/ 	.word	0x00002bf0


	//   ....[17]....
        /*00bc*/ 	.word	0x00002c10


	//----- nvinfo : EIATTR_VRC_CTA_INIT_COUNT
	.align		4
.L_1962:
        /*00c0*/ 	.byte	0x02, 0x4a
	.zero		1
	.zero		1


	//----- nvinfo : EIATTR_EXIT_INSTR_OFFSETS
	.align		4
        /*00c4*/ 	.byte	0x04, 0x1c
        /*00c6*/ 	.short	(.L_1964 - .L_1963)


	//   ....[0]....
.L_1963:
        /*00c8*/ 	.word	0x00000560


	//   ....[1]....
        /*00cc*/ 	.word	0x00003770


	//----- nvinfo : EIATTR_MAX_THREADS
	.align		4
.L_1964:
        /*00d0*/ 	.byte	0x04, 0x05
        /*00d2*/ 	.short	(.L_1966 - .L_1965)
.L_1965:
        /*00d4*/ 	.word	0x00000080
        /*00d8*/ 	.word	0x00000001
        /*00dc*/ 	.word	0x00000001


	//----- nvinfo : EIATTR_CRS_STACK_SIZE
	.align		4
.L_1966:
        /*00e0*/ 	.byte	0x04, 0x1e
        /*00e2*/ 	.short	(.L_1968 - .L_1967)
.L_1967:
        /*00e4*/ 	.word	0x00000000


	//----- nvinfo : EIATTR_CBANK_PARAM_SIZE
	.align		4
.L_1968:
        /*00e8*/ 	.byte	0x03, 0x19
        /*00ea*/ 	.short	0x00e8


	//----- nvinfo : EIATTR_PARAM_CBANK
	.align		4
        /*00ec*/ 	.byte	0x04, 0x0a
        /*00ee*/ 	.short	(.L_1970 - .L_1969)
	.align		4
.L_1969:
        /*00f0*/ 	.word	index@(.nv.constant0._ZN10layer_norm13ln_fwd_kernelINS_13Kernel_traitsI13__nv_bfloat16S2_fS2_fjLj3072ELj1ELj1ELj4ELj16ENS_18Kernel_traits_baseILj3072ES2_S2_fS2_fjLj128EEEEELb0ELb1ELb1ELb0EEEvNS_9FwdParamsE)
        /*00f4*/ 	.short	0x0380
        /*00f6*/ 	.short	0x00e8


	//----- nvinfo : EIATTR_SW_WAR
	.align		4
.L_1970:
        /*00f8*/ 	.byte	0x04, 0x36
        /*00fa*/ 	.short	(.L_1972 - .L_1971)
.L_1971:
        /*00fc*/ 	.word	0x00000008
.L_1972:


//--------------------- .nv.info._ZN10layer_norm13ln_fwd_kernelINS_13Kernel_traitsI13__nv_bfloat16S2_fS2_fjLj3072ELj1ELj1ELj4ELj16ENS_18Kernel_traits_baseILj3072ES2_S2_fS2_fjLj128EEEEELb0ELb1ELb1ELb1EEEvNS_9FwdParamsE --------------------------
	.section	.nv.info._ZN10layer_norm13ln_fwd_kernelINS_13Kernel_traitsI13__nv_bfloat16S2_fS2_fjLj3072ELj1ELj1ELj4ELj16ENS_18Kernel_traits_baseILj3072ES2_S2_fS2_fjLj128EEEEELb0ELb1ELb1ELb1EEEvNS_9FwdParamsE,"",@"SHT_CUDA_INFO"
	.sectionflags	@""
	.align	4


	//----- nvinfo : EIATTR_CUDA_API_VERSION
	.align		4
        /*0000*/ 	.byte	0x04, 0x37
        /*0002*/ 	.short	(.L_1974 - .L_1973)
.L_1973:
        /*0004*/ 	.word	0x00000082


	//----- nvinfo : EIATTR_KPARAM_INFO
	.align		4
.L_1974:
        /*0008*/ 	.byte	0x04, 0x17
        /*000a*/ 	.short	(.L_1976 - .L_1975)
.L_1975:
        /*000c*/ 	.word	0x00000000
        /*0010*/ 	.short	0x0000
        /*0012*/ 	.short	0x0000
        /*0014*/ 	.byte	0x00, 0xf0, 0xa1, 0x03


	//----- nvinfo : EIATTR_SPARSE_MMA_MASK
	.align		4
.L_1976:
        /*0018*/ 	.byte	0x03, 0x50
        /*001a*/ 	.short	0x0000


	//----- nvinfo : EIATTR_MAXREG_COUNT
	.align		4
        /*001c*/ 	.byte	0x03, 0x1b
        /*001e*/ 	.short	0x00ff


	//----- nvinfo : EIATTR_NUM_BARRIERS
	.align		4
        /*0020*/ 	.byte	0x02, 0x4c
        /*0022*/ 	.byte	0x01
	.zero		1


	//----- nvinfo : EIATTR_MERCURY_ISA_VERSION
	.align		4
        /*0024*/ 	.byte	0x03, 0x5f
        /*0026*/ 	.short	0x0101


	//----- nvinfo : EIATTR_COOP_GROUP_MASK_REGIDS
	.align		4
        /*0028*/ 	.byte	0x04, 0x29
        /*002a*/ 	.short	(.L_1978 - .L_1977)


	//   ....[0]....
.L_1977:
        /*002c*/ 	.word	0xffffffff


	//   ....[1]....
        /*0030*/ 	.word	0xffffffff


	//   ....[2]....
        /*0034*/ 	.word	0xffffffff


	//   ....[3]....
        /*0038*/ 	.word	0xffffffff


	//   ....[4]....
        /*003c*/ 	.word	0xffffffff


	//   ....[5]....
        /*0040*/ 	.word	0xffffffff


	//   ....[6]....
        /*0044*/ 	.word	0xffffffff


	//   ....[7]....
        /*0048*/ 	.word	0xffffffff


	//   ....[8]....
        /*004c*/ 	.word	0xffffffff


	//   ....[9]....
        /*0050*/ 	.word	0xffffffff


	//   ....[10]....
        /*0054*/ 	.word	0xffffffff


	//   ....[11]....
        /*0058*/ 	.word	0xffffffff


	//   ....[12]....
        /*005c*/ 	.word	0xffffffff


	//   ....[13]....
        /*0060*/ 	.word	0xffffffff


	//   ....[14]....
        /*0064*/ 	.word	0xffffffff


	//   ....[15]....
        /*0068*/ 	.word	0xffffffff


	//   ....[16]....
        /*006c*/ 	.word	0xffffffff


	//   ....[17]....
        /*0070*/ 	.word	0xffffffff


	//----- nvinfo : EIATTR_COOP_GROUP_INSTR_OFFSETS
	.align		4
.L_1978:
        /*0074*/ 	.byte	0x04, 0x28
        /*0076*/ 	.short	(.L_1980 - .L_1979)


	//   ....[0]....
.L_1979:
        /*0078*/ 	.word	0x00002110


	//   ....[1]....
        /*007c*/ 	.word	0x00002130


	//   ....[2]....
        /*0080*/ 	.word	0x00002150


	//   ....[3]....
        /*0084*/ 	.word	0x00002170


	//   ....[4]....
        /*0088*/ 	.word	0x00002190


	//   ....[5]....
        /*008c*/ 	.word	0x000024c0


	//   ....[6]....
        /*0090*/ 	.word	0x000024f0


	//   ....[7]....
        /*0094*/ 	.word	0x00002520


	//   ....[8]....
        /*0098*/ 	.word	0x00002540


	//   ....[9]....
        /*009c*/ 	.word	0x00002560


	//   ....[10]....
        /*00a0*/ 	.word	0x000026f0


	//   ....[11]....
        /*00a4*/ 	.word	0x00002730


	//   ....[12]....
        /*00a8*/ 	.word	0x000027a0


	//   ....[13]....
        /*00ac*/ 	.word	0x000027e0


	//   ....[14]....
        /*00b0*/ 	.word	0x00002820


	//   ....[15]....
        /*00b4*/ 	.word	0x00002880


	//   ....[16]....
        /*00b8*/ 	.word	0x00002930


	//   ....[17]....
        /*00bc*/ 	.word	0x00002960


	//----- nvinfo : EIATTR_VRC_CTA_INIT_COUNT
	.align		4
.L_1980:
        /*00c0*/ 	.byte	0x02, 0x4a
	.zero		1
	.zero		1


	//----- nvinfo : EIATTR_EXIT_INSTR_OFFSETS
	.align		4
        /*00c4*/ 	.byte	0x04, 0x1c
        /*00c6*/ 	.short	(.L_1982 - .L_1981)


	//   ....[0]....
.L_1981:
        /*00c8*/ 	.word	0x000003d0


	//   ....[1]....
        /*00cc*/ 	.word	0x000033c0


	//----- nvinfo : EIATTR_MAX_THREADS
	.align		4
.L_1982:
        /*00d0*/ 	.byte	0x04, 0x05
        /*00d2*/ 	.short	(.L_1984 - .L_1983)
.L_1983:
        /*00d4*/ 	.word	0x00000080
        /*00d8*/ 	.word	0x00000001
        /*00dc*/ 	.word	0x00000001


	//----- nvinfo : EIATTR_CRS_STACK_SIZE
	.align		4
.L_1984:
        /*00e0*/ 	.byte	0x04, 0x1e
        /*00e2*/ 	.short	(.L_1986 - .L_1985)
.L_1985:
        /*00e4*/ 	.word	0x00000000


	//----- nvinfo : EIATTR_CBANK_PARAM_SIZE
	.align		4
.L_1986:
        /*00e8*/ 	.byte	0x03, 0x19
        /*00ea*/ 	.short	0x00e8


	//----- nvinfo : EIATTR_PARAM_CBANK
	.align		4
        /*00ec*/ 	.byte	0x04, 0x0a
        /*00ee*/ 	.short	(.L_1988 - .L_1987)
	.align		4
.L_1987:
        /*00f0*/ 	.word	index@(.nv.constant0._ZN10layer_norm13ln_fwd_kernelINS_13Kernel_traitsI13__nv_bfloat16S2_fS2_fjLj3072ELj1ELj1ELj4ELj16ENS_18Kernel_traits_baseILj3072ES2_S2_fS2_fjLj128EEEEELb0ELb1ELb1ELb1EEEvNS_9FwdParamsE)
        /*00f4*/ 	.short	0x0380
        /*00f6*/ 	.short	0x00e8


	//----- nvinfo : EIATTR_SW_WAR
	.align		4
.L_1988:
        /*00f8*/ 	.byte	0x04, 0x36
        /*00fa*/ 	.short	(.L_1990 - .L_1989)
.L_1989:
        /*00fc*/ 	.word	0x00000008
.L_1990:


//--------------------- .nv.info._ZN10layer_norm13ln_fwd_kernelINS_13Kernel_traitsI13__nv_bfloat16S2_fS2_fjLj3072ELj1ELj1ELj4ELj16ENS_18Kernel_traits_baseILj3072ES2_S2_fS2_fjLj128EEEEELb1ELb0ELb0ELb0EEEvNS_9FwdParamsE --------------------------
	.section	.nv.info._ZN10layer_norm13ln_fwd_kernelINS_13Kernel_traitsI13__nv_bfloat16S2_fS2_fjLj3072ELj1ELj1ELj4ELj16ENS_18Kernel_traits_baseILj3072ES2_S2_fS2_fjLj128EEEEELb1ELb0ELb0ELb0EEEvNS_9FwdParamsE,"",@"SHT_CUDA_INFO"
	.sectionflags	@""
	.align	4


	//----- nvinfo : EIATTR_CUDA_API_VERSION
	.align		4
        /*0000*/ 	.byte	0x04, 0x37
        /*0002*/ 	.short	(.L_1992 - .L_1991)
.L_1991:
        /*0004*/ 	.word	0x00000082


	//----- nvinfo : EIATTR_KPARAM_INFO
	.align		4
.L_1992:
        /*0008*/ 	.byte	0x04, 0x17
        /*000a*/ 	.short	(.L_1994 - .L_1993)
.L_1993:
        /*000c*/ 	.word	0x00000000
        /*0010*/ 	.short	0x0000
        /*0012*/ 	.short	0x0000
        /*0014*/ 	.byte	0x00, 0xf0, 0xa1, 0x03


	//----- nvinfo : EIATTR_SPARSE_MMA_MASK
	.align		4
.L_1994:
        /*0018*/ 	.byte	0x03, 0x50
        /*001a*/ 	.short	0x0000


	//----- nvinfo : EIATTR_MAXREG_COUNT
	.align		4
        /*001c*/ 	.byte	0x03, 0x1b
        /*001e*/ 	.short	0x00ff


	//----- nvinfo : EIATTR_NUM_BARRIERS
	.align		4
        /*0020*/ 	.byte	0x02, 0x4c
        /*0022*/ 	.byte	0x01
	.zero		1


	//----- nvinfo : EIATTR_MERCURY_ISA_VERSION
	.align		4
        /*0024*/ 	.byte	0x03, 0x5f
        /*0026*/ 	.short	0x0101


	//----- nvinfo : EIATTR_COOP_GROUP_MASK_REGIDS
	.align		4
        /*0028*/ 	.byte	0x04, 0x29
        /*002a*/ 	.short	(.L_1996 - .L_1995)


	//   ....[0]....
.L_1995:
        /*002c*/ 	.word	0xffffffff


	//   ....[1]....
        /*0030*/ 	.word	0xffffffff


	//   ....[2]....
        /*0034*/ 	.word	0xffffffff


	//   ....[3]....
        /*0038*/ 	.word	0xffffffff


	//   ....[4]....
        /*003c*/ 	.word	0xffffffff


	//   ....[5]....
        /*0040*/ 	.word	0xffffffff


	//   ....[6]....
        /*0044*/ 	.word	0xffffffff


	//   ....[7]....
        /*0048*/ 	.word	0xffffffff


	//   ....[8]....
        /*004c*/ 	.word	0xffffffff


	//   ....[9]....
        /*0050*/ 	.word	0xffffffff


	//   ....[10]....
        /*0054*/ 	.word	0xffffffff


	//   ....[11]....
        /*0058*/ 	.word	0xffffffff


	//   ....[12]....
        /*005c*/ 	.word	0xffffffff


	//   ....[13]....
        /*0060*/ 	.word	0xffffffff


	//   ....[14]....
        /*0064*/ 	.word	0xffffffff


	//   ....[15]....
        /*0068*/ 	.word	0xffffffff


	//   ....[16]....
        /*006c*/ 	.word	0xffffffff


	//   ....[17]....
        /*0070*/ 	.word	0xffffffff


	//----- nvinfo : EIATTR_COOP_GROUP_INSTR_OFFSETS
	.align		4
.L_1996:
        /*0074*/ 	.byte	0x04, 0x28
        /*0076*/ 	.short	(.L_1998 - .L_1997)


	//   ....[0]....
.L_1997:
        /*0078*/ 	.word	0x00010960


	//   ....[1]....
        /*007c*/ 	.word	0x00010980


	//   ....[2]....
        /*0080*/ 	.word	0x000109a0


	//   ....[3]....
        /*0084*/ 	.word	0x000109c0


	//   ....[4]....
        /*0088*/ 	.word	0x000109f0


	//   ....[5]....
        /*008c*/ 	.word	0x00010d90


	//   ....[6]....
        /*0090*/ 	.word	0x00010dc0


	//   ....[7]....
        /*0094*/ 	.word	0x00010de0


	//   ....[8]....
        /*0098*/ 	.word	0x00010e00


	//   ....[9]....
        /*009c*/ 	.word	0x00010e10


	//   ....[10]....
        /*00a0*/ 	.word	0x00010e60


	//   ....[11]....
        /*00a4*/ 	.word	0x00010e80


	//   ....[12]....
        /*00a8*/ 	.word	0x00010f70


	//   ....[13]....
        /*00ac*/ 	.word	0x00010f80


	//   ....[14]....
        /*00b0*/ 	.word	0x00011000


	//   ....[15]....
        /*00b4*/ 	.word	0x00011030


	//   ....[16]....
        /*00b8*/ 	.word	0x000110c0


	//   ....[17]....
        /*00bc*/ 	.word	0x000110f0


	//----- nvinfo : EIATTR_VRC_CTA_INIT_COUNT
	.align		4
.L_1998:
        /*00c0*/ 	.byte	0x02, 0x4a
	.zero		1
	.zero		1


	//----- nvinfo : EIATTR_EXIT_INSTR_OFFSETS
	.align		4
        /*00c4*/ 	.byte	0x04, 0x1c
        /*00c6*/ 	.short	(.L_2000 - .L_1999)


	//   ....[0]....
.L_1999:
        /*00c8*/ 	.word	0x00000690


	//   ....[1]....
        /*00cc*/ 	.word	0x00011be0


	//----- nvinfo : EIATTR_INDIRECT_BRANCH_TARGETS
	.align		4
.L_2000:
        /*00d0*/ 	.byte	0x04, 0x34
        /*00d2*/ 	.short	(.L_2002 - .L_2001)


	//   ....[0]....
.L_2001:
        /*00d4*/ 	.word	.L_x_20619@srel
        /*00d8*/ 	.short	0x0
        /*00da*/ 	.short	0x0
        /*00dc*/ 	.word	0x3
        /*00e0*/ 	.word	.L_x_20620@srel
        /*00e4*/ 	.word	.L_x_20621@srel
        /*00e8*/ 	.word	.L_x_20622@srel


	//----- nvinfo : EIATTR_MAX_THREADS
	.align		4
.L_2002:
        /*00ec*/ 	.byte	0x04, 0x05
        /*00ee*/ 	.short	(.L_2004 - .L_2003)
.L_2003:
        /*00f0*/ 	.word	0x00000080
        /*00f4*/ 	.word	0x00000001
        /*00f8*/ 	.word	0x00000001


	//----- nvinfo : EIATTR_CRS_STACK_SIZE
	.align		4
.L_2004:
        /*00fc*/ 	.byte	0x04, 0x1e
        /*00fe*/ 	.short	(.L_2006 - .L_2005)
.L_2005:
        /*0100*/ 	.word	0x00000000


	//----- nvinfo : EIATTR_CBANK_PARAM_SIZE
	.align		4
.L_2006:
        /*0104*/ 	.byte	0x03, 0x19
        /*0106*/ 	.short	0x00e8


	//----- nvinfo : EIATTR_PARAM_CBANK
	.align		4
        /*0108*/ 	.byte	0x04, 0x0a
        /*010a*/ 	.short	(.L_2008 - .L_2007)
	.align		4
.L_2007:
        /*010c*/ 	.word	index@(.nv.constant0._ZN10layer_norm13ln_fwd_kernelINS_13Kernel_traitsI13__nv_bfloat16S2_fS2_fjLj3072ELj1ELj1ELj4ELj16ENS_18Kernel_traits_baseILj3072ES2_S2_fS2_fjLj128EEEEELb1ELb0ELb0ELb0EEEvNS_9FwdParamsE)
        /*0110*/ 	.short	0x0380
        /*0112*/ 	.short	0x00e8


	//----- nvinfo : EIATTR_SW_WAR
	.align		4
.L_2008:
        /*0114*/ 	.byte	0x04, 0x36
        /*0116*/ 	.short	(.L_2010 - .L_2009)
.L_2009:
        /*0118*/ 	.word	0x00000008
.L_2010:


//--------------------- .nv.info._ZN10layer_norm13ln_fwd_kernelINS_13Kernel_traitsI13__nv_bfloat16S2_fS2_fjLj3072ELj1ELj1ELj4ELj16ENS_18Kernel_traits_baseILj3072ES2_S2_fS2_fjLj128EEEEELb1ELb0ELb0ELb1EEEvNS_9FwdParamsE --------------------------
	.section	.nv.info._ZN10layer_norm13ln_fwd_kernelINS_13Kernel_traitsI13__nv_bfloat16S2_fS2_fjLj3072ELj1ELj1ELj4ELj16ENS_18Kernel_traits_baseILj3072ES2_S2_fS2_fjLj128EEEEELb1ELb0ELb0ELb1EEEvNS_9FwdParamsE,"",@"SHT_CUDA_INFO"
	.sectionflags	@""
	.align	4


	//----- nvinfo : EIATTR_CUDA_API_VERSION
	.align		4
        /*0000*/ 	.byte	0x04, 0x37
        /*0002*/ 	.short	(.L_2012 - .L_2011)
.L_2011:
        /*0004*/ 	.word	0x00000082


	//----- nvinfo : EIATTR_KPARAM_INFO
	.align		4
.L_2012:
        /*0008*/ 	.byte	0x04, 0x17
        /*000a*/ 	.short	(.L_2014 - .L_2013)
.L_2013:
        /*000c*/ 	.word	0x00000000
        /*0010*/ 	.short	0x0000
        /*0012*/ 	.short	0x0000
        /*0014*/ 	.byte	0x00, 0xf0, 0xa1, 0x03


	//----- nvinfo : EIATTR_SPARSE_MMA_MASK
	.align		4
.L_2014:
        /*0018*/ 	.byte	0x03, 0x50
        /*001a*/ 	.short	0x0000


	//----- nvinfo : EIATTR_MAXREG_COUNT
	.align		4
        /*001c*/ 	.byte	0x03, 0x1b
        /*001e*/ 	.short	0x00ff


	//----- nvinfo : EIATTR_NUM_BARRIERS
	.align		4
        /*0020*/ 	.byte	0x02, 0x4c
        /*0022*/ 	.byte	0x01
	.zero		1


	//----- nvinfo : EIATTR_MERCURY_ISA_VERSION
	.align		4
        /*0024*/ 	.byte	0x03, 0x5f
        /*0026*/ 	.short	0x0101


	//----- nvinfo : EIATTR_COOP_GROUP_MASK_REGIDS
	.align		4
        /*0028*/ 	.byte	0x04, 0x29
        /*002a*/ 	.short	(.L_2016 - .L_2015)


	//   ....[0]....
.L_2015:
        /*002c*/ 	.word	0xffffffff


	//   ....[1]....
        /*0030*/ 	.word	0xffffffff


	//   ....[2]....
        /*0034*/ 	.word	0xffffffff


	//   ....[3]....
        /*0038*/ 	.word	0xffffffff


	//   ....[4]....
        /*003c*/ 	.word	0xffffffff


	//   ....[5]....
        /*0040*/ 	.word	0xffffffff


	//   ....[6]....
        /*0044*/ 	.word	0xffffffff


	//   ....[7]....
        /*0048*/ 	.word	0xffffffff


	//   ....[8]....
        /*004c*/ 	.word	0xffffffff


	//   ....[9]....
        /*0050*/ 	.word	0xffffffff


	//   ....[10]....
        /*0054*/ 	.word	0xffffffff


	//   ....[11]....
        /*0058*/ 	.word	0xffffffff


	//   ....[12]....
        /*005c*/ 	.word	0xffffffff


	//   ....[13]....
        /*0060*/ 	.word	0xffffffff


	//   ....[14]....
        /*0064*/ 	.word	0xffffffff


	//   ....[15]....
        /*0068*/ 	.word	0xffffffff


	//   ....[16]....
        /*006c*/ 	.word	0xffffffff


	//   ....[17]....
        /*0070*/ 	.word	0xffffffff


	//----- nvinfo : EIATTR_COOP_GROUP_INSTR_OFFSETS
	.align		4
.L_2016:
        /*0074*/ 	.byte	0x04, 0x28
        /*0076*/ 	.short	(.L_2018 - .L_2017)


	//   ....[0]....
.L_2017:
        /*0078*/ 	.word	0x0000fa80


	//   ....[1]....
        /*007c*/ 	.word	0x0000faa0


	//   ....[2]....
        /*0080*/ 	.word	0x0000fac0


	//   ....[3]....
        /*0084*/ 	.word	0x0000fae0


	//   ....[4]....
        /*0088*/ 	.word	0x0000fb00


	//   ....[5]....
        /*008c*/ 	.word	0x0000fe40


	//   ....[6]....
        /*0090*/ 	.word	0x0000fe70


	//   ....[7]....
        /*0094*/ 	.word	0x0000feb0


	//   ....[8]....
        /*0098*/ 	.word	0x0000fef0


	//   ....[9]....
        /*009c*/ 	.word	0x0000ff60


	//   ....[10]....
        /*00a0*/ 	.word	0x0000ffc0


	//   ....[11]....
        /*00a4*/ 	.word	0x00010050


	//   ....[12]....
        /*00a8*/ 	.word	0x000100e0


	//   ....[13]....
        /*00ac*/ 	.word	0x000100f0


	//   ....[14]....
        /*00b0*/ 	.word	0x00010170


	//   ....[15]....
        /*00b4*/ 	.word	0x000101a0


	//   ....[16]....
        /*00b8*/ 	.word	0x00010240


	//   ....[17]....
        /*00bc*/ 	.word	0x00010270


	//----- nvinfo : EIATTR_VRC_CTA_INIT_COUNT
	.align		4
.L_2018:
        /*00c0*/ 	.byte	0x02, 0x4a
	.zero		1
	.zero		1


	//----- nvinfo : EIATTR_EXIT_INSTR_OFFSETS
	.align		4
        /*00c4*/ 	.byte	0x04, 0x1c
        /*00c6*/ 	.short	(.L_2020 - .L_2019)


	//   ....[0]....
.L_2019:
        /*00c8*/ 	.word	0x000001e0


	//   ....[1]....
        /*00cc*/ 	.word	0x00010930


	//----- nvinfo : EIATTR_INDIRECT_BRANCH_TARGETS
	.align		4
.L_2020:
        /*00d0*/ 	.byte	0x04, 0x34
        /*00d2*/ 	.short	(.L_2022 - .L_2021)


	//   ....[0]....
.L_2021:
        /*00d4*/ 	.word	.L_x_20623@srel
        /*00d8*/ 	.short	0x0
        /*00da*/ 	.short	0x0
        /*00dc*/ 	.word	0x3
        /*00e0*/ 	.word	.L_x_20624@srel
        /*00e4*/ 	.word	.L_x_20625@srel
        /*00e8*/ 	.word	.L_x_20626@srel


	//----- nvinfo : EIATTR_MAX_THREADS
	.align		4
.L_2022:
        /*00ec*/ 	.byte	0x04, 0x05
        /*00ee*/ 	.short	(.L_2024 - .L_2023)
.L_2023:
        /*00f0*/ 	.word	0x00000080
        /*00f4*/ 	.word	0x00000001
        /*00f8*/ 	.word	0x00000001


	//----- nvinfo : EIATTR_CBANK_PARAM_SIZE
	.align		4
.L_2024:
        /*00fc*/ 	.byte	0x03, 0x19
        /*00fe*/ 	.short	0x00e8


	//----- nvinfo : EIATTR_PARAM_CBANK
	.align		4
        /*0100*/ 	.byte	0x04, 0x0a
        /*0102*/ 	.short	(.L_2026 - .L_2025)
	.align		4
.L_2025:
        /*0104*/ 	.word	index@(.nv.constant0._ZN10layer_norm13ln_fwd_kernelINS_13Kernel_traitsI13__nv_bfloat16S2_fS2_fjLj3072ELj1ELj1ELj4ELj16ENS_18Kernel_traits_baseILj3072ES2_S2_fS2_fjLj128EEEEELb1ELb0ELb0ELb1EEEvNS_9FwdParamsE)
        /*0108*/ 	.short	0x0380
        /*010a*/ 	.short	0x00e8


	//----- nvinfo : EIATTR_SW_WAR
	.align		4
.L_2026:
        /*010c*/ 	.byte	0x04, 0x36
        /*010e*/ 	.short	(.L_2028 - .L_2027)
.L_2027:
        /*0110*/ 	.word	0x00000008
.L_2028:


//--------------------- .nv.info._ZN10layer_norm13ln_fwd_kernelINS_13Kernel_traitsI13__nv_bfloat16S2_fS2_fjLj3072ELj1ELj1ELj4ELj16ENS_18Kernel_traits_baseILj3072ES2_S2_fS2_fjLj128EEEEELb1ELb0ELb1ELb0EEEvNS_9FwdParamsE --------------------------
	.section	.nv.info._ZN10layer_norm13ln_fwd_kernelINS_13Kernel_traitsI13__nv_bfloat16S2_fS2_fjLj3072ELj1ELj1ELj4ELj16ENS_18Kernel_traits_baseILj3072ES2_S2_fS2_fjLj128EEEEELb1ELb0ELb1ELb0EEEvNS_9FwdParamsE,"",@"SHT_CUDA_INFO"
	.sectionflags	@""
	.align	4


	//----- nvinfo : EIATTR_CUDA_API_VERSION
	.align		4
        /*0000*/ 	.byte	0x04, 0x37
        /*0002*/ 	.short	(.L_2030 - .L_2029)
.L_2029:
        /*0004*/ 	.word	0x00000082


	//----- nvinfo : EIATTR_KPARAM_INFO
	.align		4
.L_2030:
        /*0008*/ 	.byte	0x04, 0x17
        /*000a*/ 	.short	(.L_2032 - .L_2031)
.L_2031:
        /*000c*/ 	.word	0x00000000
        /*0010*/ 	.short	0x0000
        /*0012*/ 	.short	0x0000
        /*0014*/ 	.byte	0x00, 0xf0, 0xa1, 0x03


	//----- nvinfo : EIATTR_SPARSE_MMA_MASK
	.align		4
.L_2032:
        /*0018*/ 	.byte	0x03, 0x50
        /*001a*/ 	.short	0x0000


	//----- nvinfo : EIATTR_MAXREG_COUNT
	.align		4
        /*001c*/ 	.byte	0x03, 0x1b
        /*001e*/ 	.short	0x00ff


	//----- nvinfo : EIATTR_NUM_BARRIERS
	.align		4
        /*0020*/ 	.byte	0x02, 0x4c
        /*0022*/ 	.byte	0x01
	.zero		1


	//----- nvinfo : EIATTR_MERCURY_ISA_VERSION
	.align		4
        /*0024*/ 	.byte	0x03, 0x5f
        /*0026*/ 	.short	0x0101


	//----- nvinfo : EIATTR_COOP_GROUP_MASK_REGIDS
	.align		4
        /*0028*/ 	.byte	0x04, 0x29
        /*002a*/ 	.short	(.L_2034 - .L_2033)


	//   ....[0]....
.L_2033:
        /*002c*/ 	.word	0xffffffff


	//   ....[1]....
        /*0030*/ 	.word	0xffffffff


	//   ....[2]....
        /*0034*/ 	.word	0xffffffff


	//   ....[3]....
        /*0038*/ 	.word	0xffffffff


	//   ....[4]....
        /*003c*/ 	.word	0xffffffff


	//   ....[5]....
        /*0040*/ 	.word	0xffffffff


	//   ....[6]....
        /*0044*/ 	.word	0xffffffff


	//   ....[7]....
        /*0048*/ 	.word	0xffffffff


	//   ....[8]....
        /*004c*/ 	.word	0xffffffff


	//   ....[9]....
        /*0050*/ 	.word	0xffffffff


	//   ....[10]....
        /*0054*/ 	.word	0xffffffff


	//   ....[11]....
        /*0058*/ 	.word	0xffffffff


	//   ....[12]....
        /*005c*/ 	.word	0xffffffff


	//   ....[13]....
        /*0060*/ 	.word	0xffffffff


	//   ....[14]....
        /*0064*/ 	.word	0xffffffff


	//   ....[15]....
        /*0068*/ 	.word	0xffffffff


	//   ....[16]....
        /*006c*/ 	.word	0xffffffff


	//   ....[17]....
        /*0070*/ 	.word	0xffffffff


	//----- nvinfo : EIATTR_COOP_GROUP_INSTR_OFFSETS
	.align		4
.L_2034:
        /*0074*/ 	.byte	0x04, 0x28
        /*0076*/ 	.short	(.L_2036 - .L_2035)


	//   ....[0]....
.L_2035:
        /*0078*/ 	.word	0x000129b0


	//   ....[1]....
        /*007c*/ 	.word	0x000129d0


	//   ....[2]....
        /*0080*/ 	.word	0x000129f0


	//   ....[3]....
        /*0084*/ 	.word	0x00012a10


	//   ....[4]....
        /*0088*/ 	.word	0x00012a30


	//   ....[5]....
        /*008c*/ 	.word	0x00012da0


	//   ....[6]....
        /*0090*/ 	.word	0x00012dc0


	//   ....[7]....
        /*0094*/ 	.word	0x00012de0


	//   ....[8]....
        /*0098*/ 	.word	0x00012e00


	//   ....[9]....
        /*009c*/ 	.word	0x00012e20


	//   ....[10]....
        /*00a0*/ 	.word	0x00012fa0


	//   ....[11]....
        /*00a4*/ 	.word	0x00012fe0


	//   ....[12]....
        /*00a8*/ 	.word	0x00013000


	//   ....[13]....
        /*00ac*/ 	.word	0x00013040


	//   ....[14]....
        /*00b0*/ 	.word	0x00013120


	//   ....[15]....
        /*00b4*/ 	.word	0x00013140


	//   ....[16]....
        /*00b8*/ 	.word	0x00013200


	//   ....[17]....
        /*00bc*/ 	.word	0x00013230


	//----- nvinfo : EIATTR_VRC_CTA_INIT_COUNT
	.align		4
.L_2036:
        /*00c0*/ 	.byte	0x02, 0x4a
	.zero		1
	.zero		1


	//----- nvinfo : EIATTR_EXIT_INSTR_OFFSETS
	.align		4
        /*00c4*/ 	.byte	0x04, 0x1c
        /*00c6*/ 	.short	(.L_2038 - .L_2037)


	//   ....[0]....
.L_2037:
        /*00c8*/ 	.word	0x000006b0


	//   ....[1]....
        /*00cc*/ 	.word	0x00013d60


	//----- nvinfo : EIATTR_MAX_THREADS
	.align		4
.L_2038:
        /*00d0*/ 	.byte	0x04, 0x05
        /*00d2*/ 	.short	(.L_2040 - .L_2039)
.L_2039:
        /*00d4*/ 	.word	0x00000080
        /*00d8*/ 	.word	0x00000001
        /*00dc*/ 	.word	0x00000001


	//----- nvinfo : EIATTR_CRS_STACK_SIZE
	.align		4
.L_2040:
        /*00e0*/ 	.byte	0x04, 0x1e
        /*00e2*/ 	.short	(.L_2042 - .L_2041)
.L_2041:
        /*00e4*/ 	.word	0x00000000


	//----- nvinfo : EIATTR_CBANK_PARAM_SIZE
	.align		4
.L_2042:
        /*00e8*/ 	.byte	0x03, 0x19
        /*00ea*/ 	.short	0x00e8


	//----- nvinfo : EIATTR_PARAM_CBANK
	.align		4
        /*00ec*/ 	.byte	0x04, 0x0a
        /*00ee*/ 	.short	(.L_2044 - .L_2043)
	.align		4
.L_2043:
        /*00f0*/ 	.word	index@(.nv.constant0._ZN10layer_norm13ln_fwd_kernelINS_13Kernel_traitsI13__nv_bfloat16S2_fS2_fjLj3072ELj1ELj1ELj4ELj16ENS_18Kernel_traits_baseILj3072ES2_S2_fS2_fjLj128EEEEELb1ELb0ELb1ELb0EEEvNS_9FwdParamsE)
        /*00f4*/ 	.short	0x0380
        /*00f6*/ 	.short	0x00e8


	//----- nvinfo : EIATTR_SW_WAR
	.align		4
.L_2044:
        /*00f8*/ 	.byte	0x04, 0x36
        /*00fa*/ 	.short	(.L_2046 - .L_2045)
.L_2045:
        /*00fc*/ 	.word	0x00000008
.L_2046:


//--------------------- .nv.info._ZN10layer_norm13ln_fwd_kernelINS_13Kernel_traitsI13__nv_bfloat16S2_fS2_fjLj3072ELj1ELj1ELj4ELj16ENS_18Kernel_traits_baseILj3072ES2_S2_fS2_fjLj128EEEEELb1ELb0ELb1ELb1EEEvNS_9FwdParamsE --------------------------
	.section	.nv.info._ZN10layer_norm13ln_fwd_kernelINS_13Kernel_traitsI13__nv_bfloat16S2_fS2_fjLj3072ELj1ELj1ELj4ELj16ENS_18Kernel_traits_baseILj3072ES2_S2_fS2_fjLj128EEEEELb1ELb0ELb1ELb1EEEvNS_9FwdParamsE,"",@"SHT_CUDA_INFO"
	.sectionflags	@""
	.align	4


	//----- nvinfo : EIATTR_CUDA_API_VERSION
	.align		4
        /*0000*/ 	.byte	0x04, 0x37
        /*0002*/ 	.short	(.L_2048 - .L_2047)
.L_2047:
        /*0004*/ 	.word	0x00000082


	//----- nvinfo : EIATTR_KPARAM_INFO
	.align		4
.L_2048:
        /*0008*/ 	.byte	0x04, 0x17
        /*000a*/ 	.short	(.L_2050 - .L_2049)
.L_2049:
        /*000c*/ 	.word	0x00000000
        /*0010*/ 	.short	0x0000
        /*0012*/ 	.short	0x0000
        /*0014*/ 	.byte	0x00, 0xf0, 0xa1, 0x03


	//----- nvinfo : EIATTR_SPARSE_MMA_MASK
	.align		4
.L_2050:
        /*0018*/ 	.byte	0x03, 0x50
        /*001a*/ 	.short	0x0000


	//----- nvinfo : EIATTR_MAXREG_COUNT
	.align		4
        /*001c*/ 	.byte	0x03, 0x1b
        /*001e*/ 	.short	0x00ff


	//----- nvinfo : EIATTR_NUM_BARRIERS
	.align		4
        /*0020*/ 	.byte	0x02, 0x4c
        /*0022*/ 	.byte	0x01
	.zero		1


	//----- nvinfo : EIATTR_MERCURY_ISA_VERSION
	.align		4
        /*0024*/ 	.byte	0x03, 0x5f
        /*0026*/ 	.short	0x0101


	//----- nvinfo : EIATTR_COOP_GROUP_MASK_REGIDS
	.align		4
        /*0028*/ 	.byte	0x04, 0x29
        /*002a*/ 	.short	(.L_2052 - .L_2051)


	//   ....[0]....
.L_2051:
        /*002c*/ 	.word	0xffffffff


	//   ....[1]....
        /*0030*/ 	.word	0xffffffff


	//   ....[2]....
        /*0034*/ 	.word	0xffffffff


	//   ....[3]....
        /*0038*/ 	.word	0xffffffff


	//   ....[4]....
        /*003c*/ 	.word	0xffffffff


	//   ....[5]....
        /*0040*/ 	.word	0xffffffff


	//   ....[6]....
        /*0044*/ 	.word	0xffffffff


	//   ....[7]....
        /*0048*/ 	.word	0xffffffff


	//   ....[8]....
        /*004c*/ 	.word	0xffffffff


	//   ....[9]....
        /*0050*/ 	.word	0xffffffff


	//   ....[10]....
        /*0054*/ 	.word	0xffffffff


	//   ....[11]....
        /*0058*/ 	.word	0xffffffff


	//   ....[12]....
        /*005c*/ 	.word	0xffffffff


	//   ....[13]....
        /*0060*/ 	.word	0xffffffff


	//   ....[14]....
        /*0064*/ 	.word	0xffffffff


	//   ....[15]....
        /*0068*/ 	.word	0xffffffff


	//   ....[16]....
        /*006c*/ 	.word	0xffffffff


	//   ....[17]....
        /*0070*/ 	.word	0xffffffff


	//----- nvinfo : EIATTR_COOP_GROUP_INSTR_OFFSETS
	.align		4
.L_2052:
        /*0074*/ 	.byte	0x04, 0x28
        /*0076*/ 	.short	(.L_2054 - .L_2053)


	//   ....[0]....
.L_2053:
        /*0078*/ 	.word	0x00010820


	//   ....[1]....
        /*007c*/ 	.word	0x00010860


	//   ....[2]....
        /*0080*/ 	.word	0x00010880


	//   ....[3]....
        /*0084*/ 	.word	0x000108a0


	//   ....[4]....
        /*0088*/ 	.word	0x000108c0


	//   ....[5]....
        /*008c*/ 	.word	0x00010bf0


	//   ....[6]....
        /*0090*/ 	.word	0x00010c20


	//   ....[7]....
        /*0094*/ 	.word	0x00010c40


	//   ....[8]....
        /*0098*/ 	.word	0x00010c60


	//   ....[9]....
        /*009c*/ 	.word	0x00010c90


	//   ....[10]....
        /*00a0*/ 	.word	0x00010e20


	//   ....[11]....
        /*00a4*/ 	.word	0x00010e60


	//   ....[12]....
        /*00a8*/ 	.word	0x00010e70


	//   ....[13]....
        /*00ac*/ 	.word	0x00010eb0


	//   ....[14]....
        /*00b0*/ 	.word	0x00010f80


	//   ....[15]....
        /*00b4*/ 	.word	0x00010fa0


	//   ....[16]....
        /*00b8*/ 	.word	0x00011070


	//   ....[17]....
        /*00bc*/ 	.word	0x000110a0


	//----- nvinfo : EIATTR_VRC_CTA_INIT_COUNT
	.align		4
.L_2054:
        /*00c0*/ 	.byte	0x02, 0x4a
	.zero		1
	.zero		1


	//----- nvinfo : EIATTR_EXIT_INSTR_OFFSETS
	.align		4
        /*00c4*/ 	.byte	0x04, 0x1c
        /*00c6*/ 	.short	(.L_2056 - .L_2055)


	//   ....[0]....
.L_2055:
        /*00c8*/ 	.word	0x00000240


	//   ....[1]....
        /*00cc*/ 	.word	0x00011b20


	//----- nvinfo : EIATTR_MAX_THREADS
	.align		4
.L_2056:
        /*00d0*/ 	.byte	0x04, 0x05
        /*00d2*/ 	.short	(.L_2058 - .L_2057)
.L_2057:
        /*00d4*/ 	.word	0x00000080
        /*00d8*/ 	.word	0x00000001
        /*00dc*/ 	.word	0x00000001


	//----- nvinfo : EIATTR_CRS_STACK_SIZE
	.align		4
.L_2058:
        /*00e0*/ 	.byte	0x04, 0x1e
        /*00e2*/ 	.short	(.L_2060 - .L_2059)
.L_2059:
        /*00e4*/ 	.word	0x00000000


	//----- nvinfo : EIATTR_CBANK_PARAM_SIZE
	.align		4
.L_2060:
        /*00e8*/ 	.byte	0x03, 0x19
        /*00ea*/ 	.short	0x00e8


	//----- nvinfo : EIATTR_PARAM_CBANK
	.align		4
        /*00ec*/ 	.byte	0x04, 0x0a
        /*00ee*/ 	.short	(.L_2062 - .L_2061)
	.align		4
.L_2061:
        /*00f0*/ 	.word	index@(.nv.constant0._ZN10layer_norm13ln_fwd_kernelINS_13Kernel_traitsI13__nv_bfloat16S2_fS2_fjLj3072ELj1ELj1ELj4ELj16ENS_18Kernel_traits_baseILj3072ES2_S2_fS2_fjLj128EEEEELb1ELb0ELb1ELb1EEEvNS_9FwdParamsE)
        /*00f4*/ 	.short	0x0380
        /*00f6*/ 	.short	0x00e8


	//----- nvinfo : EIATTR_SW_WAR
	.align		4
.L_2062:
        /*00f8*/ 	.byte	0x04, 0x36
        /*00fa*/ 	.short	(.L_2064 - .L_2063)
.L_2063:
        /*00fc*/ 	.word	0x00000008
.L_2064:


//--------------------- .nv.info._ZN10layer_norm13ln_fwd_kernelINS_13Kernel_traitsI13__nv_bfloat16S2_fS2_fjLj3072ELj1ELj1ELj4ELj16ENS_18Kernel_traits_baseILj3072ES2_S2_fS2_fjLj128EEEEELb1ELb1ELb0ELb0EEEvNS_9FwdParamsE --------------------------
	.section	.nv.info._ZN10layer_norm13ln_fwd_kernelINS_13Kernel_traitsI13__nv_bfloat16S2_fS2_fjLj3072ELj1ELj1ELj4ELj16ENS_18Kernel_traits_baseILj3072ES2_S2_fS2_fjLj128EEEEELb1ELb1ELb0ELb0EEEvNS_9FwdParamsE,"",@"SHT_CUDA_INFO"
	.sectionflags	@""
	.align	4


	//----- nvinfo : EIATTR_CUDA_API_VERSION
	.align		4
        /*0000*/ 	.byte	0x04, 0x37
        /*0002*/ 	.short	(.L_2066 - .L_2065)
.L_2065:
        /*0004*/ 	.word	0x00000082


	//----- nvinfo : EIATTR_KPARAM_INFO
	.align		4
.L_2066:
        /*0008*/ 	.byte	0x04, 0x17
        /*000a*/ 	.short	(.L_2068 - .L_2067)
.L_2067:
        /*000c*/ 	.word	0x00000000
        /*0010*/ 	.short	0x0000
        /*0012*/ 	.short	0x0000
        /*0014*/ 	.byte	0x00, 0xf0, 0xa1, 0x03


	//----- nvinfo : EIATTR_SPARSE_MMA_MASK
	.align		4
.L_2068:
        /*0018*/ 	.byte	0x03, 0x50
        /*001a*/ 	.short	0x0000


	//----- nvinfo : EIATTR_MAXREG_COUNT
	.align		4
        /*001c*/ 	.byte	0x03, 0x1b
        /*001e*/ 	.short	0x00ff


	//----- nvinfo : EIATTR_NUM_BARRIERS
	.align		4
        /*0020*/ 	.byte	0x02, 0x4c
        /*0022*/ 	.byte	0x01
	.zero		1


	//----- nvinfo : EIATTR_MERCURY_ISA_VERSION
	.align		4
        /*0024*/ 	.byte	0x03, 0x5f
        /*0026*/ 	.short	0x0101


	//----- nvinfo : EIATTR_COOP_GROUP_MASK_REGIDS
	.align		4
        /*0028*/ 	.byte	0x04, 0x29
        /*002a*/ 	.short	(.L_2070 - .L_2069)


	//   ....[0]....
.L_2069:
        /*002c*/ 	.word	0xffffffff


	//   ....[1]....
        /*0030*/ 	.word	0xffffffff


	//   ....[2]....
        /*0034*/ 	.word	0xffffffff


	//   ....[3]....
        /*0038*/ 	.word	0xffffffff


	//   ....[4]....
        /*003c*/ 	.word	0xffffffff


	//   ....[5]....
        /*0040*/ 	.word	0xffffffff


	//   ....[6]....
        /*0044*/ 	.word	0xffffffff


	//   ....[7]....
        /*0048*/ 	.word	0xffffffff


	//   ....[8]....
        /*004c*/ 	.word	0xffffffff


	//   ....[9]....
        /*0050*/ 	.word	0xffffffff


	//   ....[10]....
        /*0054*/ 	.word	0xffffffff


	//   ....[11]....
        /*0058*/ 	.word	0xffffffff


	//   ....[12]....
        /*005c*/ 	.word	0xffffffff


	//   ....[13]....
        /*0060*/ 	.word	0xffffffff


	//   ....[14]....
        /*0064*/ 	.word	0xffffffff


	//   ....[15]....
        /*0068*/ 	.word	0xffffffff


	//   ....[16]....
        /*006c*/ 	.word	0xffffffff


	//   ....[17]....
        /*0070*/ 	.word	0xffffffff


	//----- nvinfo : EIATTR_COOP_GROUP_INSTR_OFFSETS
	.align		4
.L_2070:
        /*0074*/ 	.byte	0x04, 0x28
        /*0076*/ 	.short	(.L_2072 - .L_2071)


	//   ....[0]....
.L_2071:
        /*0078*/ 	.word	0x00010e90


	//   ....[1]....
        /*007c*/ 	.word	0x00010eb0


	//   ....[2]....
        /*0080*/ 	.word	0x00010ed0


	//   ....[3]....
        /*0084*/ 	.word	0x00010ef0


	//   ....[4]....
        /*0088*/ 	.word	0x00010f10


	//   ....[5]....
        /*008c*/ 	.word	0x00011270


	//   ....[6]....
        /*0090*/ 	.word	0x00011290


	//   ....[7]....
        /*0094*/ 	.word	0x000112c0


	//   ....[8]....
        /*0098*/ 	.word	0x000112e0


	//   ....[9]....
        /*009c*/ 	.word	0x00011320


	//   ....[10]....
        /*00a0*/ 	.word	0x000113a0


	//   ....[11]....
        /*00a4*/ 	.word	0x00011410


	//   ....[12]....
        /*00a8*/ 	.word	0x00011440


	//   ....[13]....
        /*00ac*/ 	.word	0x00011470


	//   ....[14]....
        /*00b0*/ 	.word	0x00011500


	//   ....[15]....
        /*00b4*/ 	.word	0x00011530


	//   ....[16]....
        /*00b8*/ 	.word	0x000115d0


	//   ....[17]....
        /*00bc*/ 	.word	0x000115f0


	//----- nvinfo : EIATTR_VRC_CTA_INIT_COUNT
	.align		4
.L_2072:
        /*00c0*/ 	.byte	0x02, 0x4a
	.zero		1
	.zero		1


	//----- nvinfo : EIATTR_EXIT_INSTR_OFFSETS
	.align		4
        /*00c4*/ 	.byte	0x04, 0x1c
        /*00c6*/ 	.short	(.L_2074 - .L_2073)


	//   ....[0]....
.L_2073:
        /*00c8*/ 	.word	0x000007a0


	//   ....[1]....
        /*00cc*/ 	.word	0x000120b0


	//----- nvinfo : EIATTR_INDIRECT_BRANCH_TARGETS
	.align		4
.L_2074:
        /*00d0*/ 	.byte	0x04, 0x34
        /*00d2*/ 	.short	(.L_2076 - .L_2075)


	//   ....[0]....
.L_2075:
        /*00d4*/ 	.word	.L_x_20627@srel
        /*00d8*/ 	.short	0x0
        /*00da*/ 	.short	0x0
        /*00dc*/ 	.word	0x3
        /*00e0*/ 	.word	.L_x_20628@srel
        /*00e4*/ 	.word	.L_x_20629@srel
        /*00e8*/ 	.word	.L_x_20630@srel


	//----- nvinfo : EIATTR_MAX_THREADS
	.align		4
.L_2076:
        /*00ec*/ 	.byte	0x04, 0x05
        /*00ee*/ 	.short	(.L_2078 - .L_2077)
.L_2077:
        /*00f0*/ 	.word	0x00000080
        /*00f4*/ 	.word	0x00000001
        /*00f8*/ 	.word	0x00000001


	//----- nvinfo : EIATTR_CRS_STACK_SIZE
	.align		4
.L_2078:
        /*00fc*/ 	.byte	0x04, 0x1e
        /*00fe*/ 	.short	(.L_2080 - .L_2079)
.L_2079:
        /*0100*/ 	.word	0x00000000


	//----- nvinfo : EIATTR_CBANK_PARAM_SIZE
	.align		4
.L_2080:
        /*0104*/ 	.byte	0x03, 0x19
        /*0106*/ 	.short	0x00e8


	//----- nvinfo : EIATTR_PARAM_CBANK
	.align		4
        /*0108*/ 	.byte	0x04, 0x0a
        /*010a*/ 	.short	(.L_2082 - .L_2081)
	.align		4
.L_2081:
        /*010c*/ 	.word	index@(.nv.constant0._ZN10layer_norm13ln_fwd_kernelINS_13Kernel_traitsI13__nv_bfloat16S2_fS2_fjLj3072ELj1ELj1ELj4ELj16ENS_18Kernel_traits_baseILj3072ES2_S2_fS2_fjLj128EEEEELb1ELb1ELb0ELb0EEEvNS_9FwdParamsE)
        /*0110*/ 	.short	0x0380
        /*0112*/ 	.short	0x00e8


	//----- nvinfo : EIATTR_SW_WAR
	.align		4
.L_2082:
        /*0114*/ 	.byte	0x04, 0x36
        /*0116*/ 	.short	(.L_2084 - .L_2083)
.L_2083:
        /*0118*/ 	.word	0x00000008
.L_2084:


//--------------------- .nv.info._ZN10layer_norm13ln_fwd_kernelINS_13Kernel_traitsI13__nv_bfloat16S2_fS2_fjLj3072ELj1ELj1ELj4ELj16ENS_18Kernel_traits_baseILj3072ES2_S2_fS2_fjLj128EEEEELb1ELb1ELb0ELb1EEEvNS_9FwdParamsE --------------------------
	.section	.nv.info._ZN10layer_norm13ln_fwd_kernelINS_13Kernel_traitsI13__nv_bfloat16S2_fS2_fjLj3072ELj1ELj1ELj4ELj16ENS_18Kernel_traits_baseILj3072ES2_S2_fS2_fjLj128EEEEELb1ELb1ELb0ELb1EEEvNS_9FwdParamsE,"",@"SHT_CUDA_INFO"
	.sectionflags	@""
	.align	4


	//----- nvinfo : EIATTR_CUDA_API_VERSION
	.align		4
        /*0000*/ 	.byte	0x04, 0x37
        /*0002*/ 	.short	(.L_2086 - .L_2085)
.L_2085:
        /*0004*/ 	.word	0x00000082


	//----- nvinfo : EIATTR_KPARAM_INFO
	.align		4
.L_2086:
        /*0008*/ 	.byte	0x04, 0x17
        /*000a*/ 	.short	(.L_2088 - .L_2087)
.L_2087:
        /*000c*/ 	.word	0x00000000
        /*0010*/ 	.short	0x0000
        /*0012*/ 	.short	0x0000
        /*0014*/ 	.byte	0x00, 0xf0, 0xa1, 0x03


	//----- nvinfo : EIATTR_SPARSE_MMA_MASK
	.align		4
.L_2088:
        /*0018*/ 	.byte	0x03, 0x50
        /*001a*/ 	.short	0x0000


	//----- nvinfo : EIATTR_MAXREG_COUNT
	.align		4
        /*001c*/ 	.byte	0x03, 0x1b
        /*001e*/ 	.short	0x00ff


	//----- nvinfo : EIATTR_NUM_BARRIERS
	.align		4
        /*0020*/ 	.byte	0x02, 0x4c
        /*0022*/ 	.byte	0x01
	.zero		1


	//----- nvinfo : EIATTR_MERCURY_ISA_VERSION
	.align		4
        /*0024*/ 	.byte	0x03, 0x5f
        /*0026*/ 	.short	0x0101


	//----- nvinfo : EIATTR_COOP_GROUP_MASK_REGIDS
	.align		4
        /*0028*/ 	.byte	0x04, 0x29
        /*002a*/ 	.short	(.L_2090 - .L_2089)


	//   ....[0]....
.L_2089:
        /*002c*/ 	.word	0xffffffff


	//   ....[1]....
        /*0030*/ 	.word	0xffffffff


	//   ....[2]....
        /*0034*/ 	.word	0xffffffff


	//   ....[3]....
        /*0038*/ 	.word	0xffffffff


	//   ....[4]....
        /*003c*/ 	.word	0xffffffff


	//   ....[5]....
        /*0040*/ 	.word	0xffffffff


	//   ....[6]....
        /*0044*/ 	.word	0xffffffff


	//   ....[7]....
        /*0048*/ 	.word	0xffffffff


	//   ....[8]....
        /*004c*/ 	.word	0xffffffff


	//   ....[9]....
        /*0050*/ 	.word	0xffffffff


	//   ....[10]....
        /*0054*/ 	.word	0xffffffff


	//   ....[11]....
        /*0058*/ 	.word	0xffffffff


	//   ....[12]....
        /*005c*/ 	.word	0xffffffff


	//   ....[13]....
        /*0060*/ 	.word	0xffffffff


	//   ....[14]....
        /*0064*/ 	.word	0xffffffff


	//   ....[15]....
        /*0068*/ 	.word	0xffffffff


	//   ....[16]....
        /*006c*/ 	.word	0xffffffff


	//   ....[17]....
        /*0070*/ 	.word	0xffffffff


	//----- nvinfo : EIATTR_COOP_GROUP_INSTR_OFFSETS
	.align		4
.L_2090:
        /*0074*/ 	.byte	0x04, 0x28
        /*0076*/ 	.short	(.L_2092 - .L_2091)


	//   ....[0]....
.L_2091:
        /*0078*/ 	.word	0x00010040


	//   ....[1]....
        /*007c*/ 	.word	0x00010060


	//   ....[2]....
        /*0080*/ 	.word	0x00010080


	//   ....[3]....
        /*0084*/ 	.word	0x000100a0


	//   ....[4]....
        /*0088*/ 	.word	0x000100c0


	//   ....[5]....
        /*008c*/ 	.word	0x00010400


	//   ....[6]....
        /*0090*/ 	.word	0x00010440


	//   ....[7]....
        /*0094*/ 	.word	0x00010480


	//   ....[8]....
        /*0098*/ 	.word	0x000104c0


	//   ....[9]....
        /*009c*/ 	.word	0x00010510


	//   ....[10]....
        /*00a0*/ 	.word	0x000105d0


	//   ....[11]....
        /*00a4*/ 	.word	0x00010670


	//   ....[12]....
        /*00a8*/ 	.word	0x000106f0


	//   ....[13]....
        /*00ac*/ 	.word	0x00010700


	//   ....[14]....
        /*00b0*/ 	.word	0x00010780


	//   ....[15]....
        /*00b4*/ 	.word	0x000107b0


	//   ....[16]....
        /*00b8*/ 	.word	0x00010850


	//   ....[17]....
        /*00bc*/ 	.word	0x00010870


	//----- nvinfo : EIATTR_VRC_CTA_INIT_COUNT
	.align		4
.L_2092:
        /*00c0*/ 	.byte	0x02, 0x4a
	.zero		1
	.zero		1


	//----- nvinfo : EIATTR_EXIT_INSTR_OFFSETS
	.align		4
        /*00c4*/ 	.byte	0x04, 0x1c
        /*00c6*/ 	.short	(.L_2094 - .L_2093)


	//   ....[0]....
.L_2093:
        /*00c8*/ 	.word	0x00000230


	//   ....[1]....
        /*00cc*/ 	.word	0x00010f50


	//----- nvinfo : EIATTR_INDIRECT_BRANCH_TARGETS
	.align		4
.L_2094:
        /*00d0*/ 	.byte	0x04, 0x34
        /*00d2*/ 	.short	(.L_2096 - .L_2095)


	//   ....[0]....
.L_2095:
        /*00d4*/ 	.word	.L_x_20631@srel
        /*00d8*/ 	.short	0x0
        /*00da*/ 	.short	0x0
        /*00dc*/ 	.word	0x3
        /*00e0*/ 	.word	.L_x_20632@srel
        /*00e4*/ 	.word	.L_x_20633@srel
        /*00e8*/ 	.word	.L_x_20634@srel


	//----- nvinfo : EIATTR_MAX_THREADS
	.align		4
.L_2096:
        /*00ec*/ 	.byte	0x04, 0x05
        /*00ee*/ 	.short	(.L_2098 - .L_2097)
.L_2097:
        /*00f0*/ 	.word	0x00000080
        /*00f4*/ 	.word	0x00000001
        /*00f8*/ 	.word	0x00000001


	//----- nvinfo : EIATTR_CBANK_PARAM_SIZE
	.align		4
.L_2098:
        /*00fc*/ 	.byte	0x03, 0x19
        /*00fe*/ 	.short	0x00e8


	//----- nvinfo : EIATTR_PARAM_CBANK
	.align		4
        /*0100*/ 	.byte	0x04, 0x0a
        /*0102*/ 	.short	(.L_2100 - .L_2099)
	.align		4
.L_2099:
        /*0104*/ 	.word	index@(.nv.constant0._ZN10layer_norm13ln_fwd_kernelINS_13Kernel_traitsI13__nv_bfloat16S2_fS2_fjLj3072ELj1ELj1ELj4ELj16ENS_18Kernel_traits_baseILj3072ES2_S2_fS2_fjLj128EEEEELb1ELb1ELb0ELb1EEEvNS_9FwdParamsE)
        /*0108*/ 	.short	0x0380
        /*010a*/ 	.short	0x00e8


	//----- nvinfo : EIATTR_SW_WAR
	.align		4
.L_2100:
        /*010c*/ 	.byte	0x04, 0x36
        /*010e*/ 	.short	(.L_2102 - .L_2101)
.L_2101:
        /*0110*/ 	.word	0x00000008
.L_2102:


//--------------------- .nv.info._ZN10layer_norm13ln_fwd_kernelINS_13Kernel_traitsI13__nv_bfloat16S2_fS2_fjLj3072ELj1ELj1ELj4ELj16ENS_18Kernel_traits_baseILj3072ES2_S2_fS2_fjLj128EEEEELb1ELb1ELb1ELb0EEEvNS_9FwdParamsE --------------------------
	.section	.nv.info._ZN10layer_norm13ln_fwd_kernelINS_13Kernel_traitsI13__nv_bfloat16S2_fS2_fjLj3072ELj1ELj1ELj4ELj16ENS_18Kernel_traits_baseILj3072ES2_S2_fS2_fjLj128EEEEELb1ELb1ELb1ELb0EEEvNS_9FwdParamsE,"",@"SHT_CUDA_INFO"
	.sectionflags	@""
	.align	4


	//----- nvinfo : EIATTR_CUDA_API_VERSION
	.align		4
        /*0000*/ 	.byte	0x04, 0x37
        /*0002*/ 	.short	(.L_2104 - .L_2103)
.L_2103:
        /*0004*/ 	.word	0x00000082


	//----- nvinfo : EIATTR_KPARAM_INFO
	.align		4
.L_2104:
        /*0008*/ 	.byte	0x04, 0x17
        /*000a*/ 	.short	(.L_2106 - .L_2105)
.L_2105:
        /*000c*/ 	.word	0x00000000
        /*0010*/ 	.short	0x0000
        /*0012*/ 	.short	0x0000
        /*0014*/ 	.byte	0x00, 0xf0, 0xa1, 0x03


	//----- nvinfo : EIATTR_SPARSE_MMA_MASK
	.align		4
.L_2106:
        /*0018*/ 	.byte	0x03, 0x50
        /*001a*/ 	.short	0x0000


	//----- nvinfo : EIATTR_MAXREG_COUNT
	.align		4
        /*001c*/ 	.byte	0x03, 0x1b
        /*001e*/ 	.short	0x00ff


	//----- nvinfo : EIATTR_NUM_BARRIERS
	.align		4
        /*0020*/ 	.byte	0x02, 0x4c
        /*0022*/ 	.byte	0x01
	.zero		1


	//----- nvinfo : EIATTR_MERCURY_ISA_VERSION
	.align		4
        /*0024*/ 	.byte	0x03, 0x5f
        /*0026*/ 	.short	0x0101


	//----- nvinfo : EIATTR_COOP_GROUP_MASK_REGIDS
	.align		4
        /*0028*/ 	.byte	0x04, 0x29
        /*002a*/ 	.short	(.L_2108 - .L_2107)


	//   ....[0]....
.L_2107:
        /*002c*/ 	.word	0xffffffff


	//   ....[1]....
        /*0030*/ 	.word	0xffffffff


	//   ....[2]....
        /*0034*/ 	.word	0xffffffff


	//   ....[3]....
        /*0038*/ 	.word	0xffffffff


	//   ....[4]....
        /*003c*/ 	.word	0xffffffff


	//   ....[5]....
        /*0040*/ 	.word	0xffffffff


	//   ....[6]....
        /*0044*/ 	.word	0xffffffff


	//   ....[7]....
        /*0048*/ 	.word	0xffffffff


	//   ....[8]....
        /*004c*/ 	.word	0xffffffff


	//   ....[9]....
        /*0050*/ 	.word	0xffffffff


	//   ....[10]....
        /*0054*/ 	.word	0xffffffff


	//   ....[11]....
        /*0058*/ 	.word	0xffffffff


	//   ....[12]....
        /*005c*/ 	.word	0xffffffff


	//   ....[13]....
        /*0060*/ 	.word	0xffffffff


	//   ....[14]....
        /*0064*/ 	.word	0xffffffff


	//   ....[15]....
        /*0068*/ 	.word	0xffffffff


	//   ....[16]....
        /*006c*/ 	.word	0xffffffff


	//   ....[17]....
        /*0070*/ 	.word	0xffffffff


	//----- nvinfo : EIATTR_COOP_GROUP_INSTR_OFFSETS
	.align		4
.L_2108:
        /*0074*/ 	.byte	0x04, 0x28
        /*0076*/ 	.short	(.L_2110 - .L_2109)


	//   ....[0]....
.L_2109:
        /*0078*/ 	.word	0x00011cc0


	//   ....[1]....
        /*007c*/ 	.word	0x00011ce0


	//   ....[2]....
        /*0080*/ 	.word	0x00011d00


	//   ....[3]....
        /*0084*/ 	.word	0x00011d20


	//   ....[4]....
        /*0088*/ 	.word	0x00011d40


	//   ....[5]....
        /*008c*/ 	.word	0x000120b0


	//   ....[6]....
        /*0090*/ 	.word	0x000120d0


	//   ....[7]....
        /*0094*/ 	.word	0x00012100


	//   ....[8]....
        /*0098*/ 	.word	0x00012120


	//   ....[9]....
        /*009c*/ 	.word	0x00012160


	//   ....[10]....
        /*00a0*/ 	.word	0x000121f0


	//   ....[11]....
        /*00a4*/ 	.word	0x00012260


	//   ....[12]....
        /*00a8*/ 	.word	0x000122a0


	//   ....[13]....
        /*00ac*/ 	.word	0x000122c0


	//   ....[14]....
        /*00b0*/ 	.word	0x00012350


	//   ....[15]....
        /*00b4*/ 	.word	0x00012390


	//   ....[16]....
        /*00b8*/ 	.word	0x00012430


	//   ....[17]....
        /*00bc*/ 	.word	0x00012470


	//----- nvinfo : EIATTR_VRC_CTA_INIT_COUNT
	.align		4
.L_2110:
        /*00c0*/ 	.byte	0x02, 0x4a
	.zero		1
	.zero		1


	//----- nvinfo : EIATTR_EXIT_INSTR_OFFSETS
	.align		4
        /*00c4*/ 	.byte	0x04, 0x1c
        /*00c6*/ 	.short	(.L_2112 - .L_2111)


	//   ....[0]....
.L_2111:
        /*00c8*/ 	.word	0x000007c0


	//   ....[1]....
        /*00cc*/ 	.word	0x00012f70


	//----- nvinfo : EIATTR_MAX_THREADS
	.align		4
.L_2112:
        /*00d0*/ 	.byte	0x04, 0x05
        /*00d2*/ 	.short	(.L_2114 - .L_2113)
.L_2113:
        /*00d4*/ 	.word	0x00000080
        /*00d8*/ 	.word	0x00000001
        /*00dc*/ 	.word	0x00000001


	//----- nvinfo : EIATTR_CRS_STACK_SIZE
	.align		4
.L_2114:
        /*00e0*/ 	.byte	0x04, 0x1e
        /*00e2*/ 	.short	(.L_2116 - .L_2115)
.L_2115:
        /*00e4*/ 	.word	0x00000000


	//----- nvinfo : EIATTR_CBANK_PARAM_SIZE
	.align		4
.L_2116:
        /*00e8*/ 	.byte	0x03, 0x19
        /*00ea*/ 	.short	0x00e8


	//----- nvinfo : EIATTR_PARAM_CBANK
	.align		4
        /*00ec*/ 	.byte	0x04, 0x0a
        /*00ee*/ 	.short	(.L_2118 - .L_2117)
	.align		4
.L_2117:
        /*00f0*/ 	.word	index@(.nv.constant0._ZN10layer_norm13ln_fwd_kernelINS_13Kernel_traitsI13__nv_bfloat16S2_fS2_fjLj3072ELj1ELj1ELj4ELj16ENS_18Kernel_traits_baseILj3072ES2_S2_fS2_fjLj128EEEEELb1ELb1ELb1ELb0EEEvNS_9FwdParamsE)
        /*00f4*/ 	.short	0x0380
        /*00f6*/ 	.short	0x00e8


	//----- nvinfo : EIATTR_SW_WAR
	.align		4
.L_2118:
        /*00f8*/ 	.byte	0x04, 0x36
        /*00fa*/ 	.short	(.L_2120 - .L_2119)
.L_2119:
        /*00fc*/ 	.word	0x00000008
.L_2120:


//--------------------- .nv.info._ZN10layer_norm13ln_fwd_kernelINS_13Kernel_traitsI13__nv_bfloat16S2_fS2_fjLj3072ELj1ELj1ELj4ELj16ENS_18Kernel_traits_baseILj3072ES2_S2_fS2_fjLj128EEEEELb1ELb1ELb1ELb1EEEvNS_9FwdParamsE --------------------------
	.section	.nv.info._ZN10layer_norm13ln_fwd_kernelINS_13Kernel_traitsI13__nv_bfloat16S2_fS2_fjLj3072ELj1ELj1ELj4ELj16ENS_18Kernel_traits_baseILj3072ES2_S2_fS2_fjLj128EEEEELb1ELb1ELb1ELb1EEEvNS_9FwdParamsE,"",@"SHT_CUDA_INFO"
	.sectionflags	@""
	.align	4


	//----- nvinfo : EIATTR_CUDA_API_VERSION
	.align		4
        /*0000*/ 	.byte	0x04, 0x37
        /*0002*/ 	.short	(.L_2122 - .L_2121)
.L_2121:
        /*0004*/ 	.word	0x00000082


	//----- nvinfo : EIATTR_KPARAM_INFO
	.align		4
.L_2122:
        /*0008*/ 	.byte	0x04, 0x17
        /*000a*/ 	.short	(.L_2124 - .L_2123)
.L_2123:
        /*000c*/ 	.word	0x00000000
        /*0010*/ 	.short	0x0000
        /*0012*/ 	.short	0x0000
        /*0014*/ 	.byte	0x00, 0xf0, 0xa1, 0x03


	//----- nvinfo : EIATTR_SPARSE_MMA_MASK
	.align		4
.L_2124:
        /*0018*/ 	.byte	0x03, 0x50
        /*001a*/ 	.short	0x0000


	//----- nvinfo : EIATTR_MAXREG_COUNT
	.align		4
        /*001c*/ 	.byte	0x03, 0x1b
        /*001e*/ 	.short	0x00ff


	//----- nvinfo : EIATTR_NUM_BARRIERS
	.align		4
        /*0020*/ 	.byte	0x02, 0x4c
        /*0022*/ 	.byte	0x01
	.zero		1


	//----- nvinfo : EIATTR_MERCURY_ISA_VERSION
	.align		4
        /*0024*/ 	.byte	0x03, 0x5f
        /*0026*/ 	.short	0x0101


	//----- nvinfo : EIATTR_COOP_GROUP_MASK_REGIDS
	.align		4
        /*0028*/ 	.byte	0x04, 0x29
        /*002a*/ 	.short	(.L_2126 - .L_2125)


	//   ....[0]....
.L_2125:
        /*002c*/ 	.word	0xffffffff


	//   ....[1]....
        /*0030*/ 	.word	0xffffffff


	//   ....[2]....
        /*0034*/ 	.word	0xffffffff


	//   ....[3]....
        /*0038*/ 	.word	0xffffffff


	//   ....[4]....
        /*003c*/ 	.word	0xffffffff


	//   ....[5]....
        /*0040*/ 	.word	0xffffffff


	//   ....[6]....
        /*0044*/ 	.word	0xffffffff


	//   ....[7]....
        /*0048*/ 	.word	0xffffffff


	//   ....[8]....
        /*004c*/ 	.word	0xffffffff


	//   ....[9]....
        /*0050*/ 	.word	0xffffffff


	//   ....[10]....
        /*0054*/ 	.word	0xffffffff


	//   ....[11]....
        /*0058*/ 	.word	0xffffffff


	//   ....[12]....
        /*005c*/ 	.word	0xffffffff


	//   ....[13]....
        /*0060*/ 	.word	0xffffffff


	//   ....[14]....
        /*0064*/ 	.word	0xffffffff


	//   ....[15]....
        /*0068*/ 	.word	0xffffffff


	//   ....[16]....
        /*006c*/ 	.word	0xffffffff


	//   ....[17]....
        /*0070*/ 	.word	0xffffffff


	//----- nvinfo : EIATTR_COOP_GROUP_INSTR_OFFSETS
	.align		4
.L_2126:
        /*0074*/ 	.byte	0x04, 0x28
        /*0076*/ 	.short	(.L_2128 - .L_2127)


	//   ....[0]....
.L_2127:
        /*0078*/ 	.word	0x00010b70


	//   ....[1]....
        /*007c*/ 	.word	0x00010bd0


	//   ....[2]....
        /*0080*/ 	.word	0x00010c00


	//   ....[3]....
        /*0084*/ 	.word	0x00010c20


	//   ....[4]....
        /*0088*/ 	.word	0x00010c40


	//   ....[5]....
        /*008c*/ 	.word	0x00010f70


	//   ....[6]....
        /*0090*/ 	.word	0x00010f90


	//   ....[7]....
        /*0094*/ 	.word	0x00010fb0


	//   ....[8]....
        /*0098*/ 	.word	0x00010fd0


	//   ....[9]....
        /*009c*/ 	.word	0x00011000


	//   ....[10]....
        /*00a0*/ 	.word	0x000110d0


	//   ....[11]....
        /*00a4*/ 	.word	0x00011140


	//   ....[12]....
        /*00a8*/ 	.word	0x00011180


	//   ....[13]....
        /*00ac*/ 	.word	0x000111a0


	//   ....[14]....
        /*00b0*/ 	.word	0x00011230


	//   ....[15]....
        /*00b4*/ 	.word	0x00011260


	//   ....[16]....
        /*00b8*/ 	.word	0x00011300


	//   ....[17]....
        /*00bc*/ 	.word	0x00011320


	//----- nvinfo : EIATTR_VRC_CTA_INIT_COUNT
	.align		4
.L_2128:
        /*00c0*/ 	.byte	0x02, 0x4a
	.zero		1
	.zero		1


	//----- nvinfo : EIATTR_EXIT_INSTR_OFFSETS
	.align		4
        /*00c4*/ 	.byte	0x04, 0x1c
        /*00c6*/ 	.short	(.L_2130 - .L_2129)


	//   ....[0]....
.L_2129:
        /*00c8*/ 	.word	0x00000250


	//   ....[1]....
        /*00cc*/ 	.word	0x00011d90


	//----- nvinfo : EIATTR_MAX_THREADS
	.align		4
.L_2130:
        /*00d0*/ 	.byte	0x04, 0x05
        /*00d2*/ 	.short	(.L_2132 - .L_2131)
.L_2131:
        /*00d4*/ 	.word	0x00000080
        /*00d8*/ 	.word	0x00000001
        /*00dc*/ 	.word	0x00000001


	//----- nvinfo : EIATTR_CBANK_PARAM_SIZE
	.align		4
.L_2132:
        /*00e0*/ 	.byte	0x03, 0x19
        /*00e2*/ 	.short	0x00e8


	//----- nvinfo : EIATTR_PARAM_CBANK
	.align		4
        /*00e4*/ 	.byte	0x04, 0x0a
        /*00e6*/ 	.short	(.L_2134 - .L_2133)
	.align		4
.L_2133:
        /*00e8*/ 	.word	index@(.nv.constant0._ZN10layer_norm13ln_fwd_kernelINS_13Kernel_traitsI13__nv_bfloat16S2_fS2_fjLj3072ELj1ELj1ELj4ELj16ENS_18Kernel_traits_baseILj3072ES2_S2_fS2_fjLj128EEEEELb1ELb1ELb1ELb1EEEvNS_9FwdParamsE)
        /*00ec*/ 	.short	0x0380
        /*00ee*/ 	.short	0x00e8


	//----- nvinfo : EIATTR_SW_WAR
	.align		4
.L_2134:
        /*00f0*/ 	.byte	0x04, 0x36
        /*00f2*/ 	.short	(.L_2136 - .L_2135)
.L_2135:
        /*00f4*/ 	.word	0x00000008
.L_2136:


//--------------------- .nv.info._ZN10layer_norm13ln_fwd_kernelINS_13Kernel_traitsIf13__nv_bfloat16fS2_fjLj3072ELj1ELj1ELj4ELj16ENS_18Kernel_traits_baseILj3072EfS2_fS2_fjLj128EEEEELb0ELb0ELb0ELb0EEEvNS_9FwdParamsE --------------------------
	.section	.nv.info._ZN10layer_norm13ln_fwd_kernelINS_13Kernel_traitsIf13__nv_bfloat16fS2_fjLj3072ELj1ELj1ELj4ELj16ENS_18Kernel_traits_baseILj3072EfS2_fS2_fjLj128EEEEELb0ELb0ELb0ELb0EEEvNS_9FwdParamsE,"",@"SHT_CUDA_INFO"
	.sectionflags	@""
	.align	4


	//----- nvinfo : EIATTR_CUDA_API_VERSION
	.align		4
        /*0000*/ 	.byte	0x04, 0x37
        /*0002*/ 	.short	(.L_2138 - .L_2137)
.L_2137:
        /*0004*/ 	.word	0x00000082


	//----- nvinfo : EIATTR_KPARAM_INFO
	.align		4
.L_2138:
        /*0008*/ 	.byte	0x04, 0x17
        /*000a*/ 	.short	(.L_2140 - .L_2139)
.L_2139:
        /*000c*/ 	.word	0x00000000
        /*0010*/ 	.short	0x0000
        /*0012*/ 	.short	0x0000
        /*0014*/ 	.byte	0x00, 0xf0, 0xa1, 0x03


	//----- nvinfo : EIATTR_SPARSE_MMA_MASK
	.align		4
.L_2140:
        /*0018*/ 	.byte	0x03, 0x50
        /*001a*/ 	.short	0x0000


	//----- nvinfo : EIATTR_MAXREG_COUNT
	.align		4
        /*001c*/ 	.byte	0x03, 0x1b
        /*001e*/ 	.short	0x00ff


	//----- nvinfo : EIATTR_NUM_BARRIERS
	.align		4
        /*0020*/ 	.byte	0x02, 0x4c
        /*0022*/ 	.byte	0x01
	.zero		1


	//----- nvinfo : EIATTR_MERCURY_ISA_VERSION
	.align		4
        /*0024*/ 	.byte	0x03, 0x5f
        /*0026*/ 	.short	0x0101


	//----- nvinfo : EIATTR_COOP_GROUP_MASK_REGIDS
	.align		4
        /*0028*/ 	.byte	0x04, 0x29
        /*002a*/ 	.short	(.L_2142 - .L_2141)


	//   ....[0]....
.L_2141:
        /*002c*/ 	.word	0xffffffff


	//   ....[1]....
        /*0030*/ 	.word	0xffffffff


	//   ....[2]....
        /*0034*/ 	.word	0xffffffff


	//   ....[3]....
        /*0038*/ 	.word	0xffffffff


	//   ....[4]....
        /*003c*/ 	.word	0xffffffff


	//   ....[5]....
        /*0040*/ 	.word	0xffffffff


	//   ....[6]....
        /*0044*/ 	.word	0xffffffff


	//   ....[7]....
        /*0048*/ 	.word	0xffffffff


	//   ....[8]....
        /*004c*/ 	.word	0xffffffff


	//   ....[9]....
        /*0050*/ 	.word	0xffffffff


	//   ....[10]....
        /*0054*/ 	.word	0xffffffff


	//   ....[11]....
        /*0058*/ 	.word	0xffffffff


	//   ....[12]....
        /*005c*/ 	.word	0xffffffff


	//   ....[13]....
        /*0060*/ 	.word	0xffffffff


	//   ....[14]....
        /*0064*/ 	.word	0xffffffff


	//   ....[15]....
        /*0068*/ 	.word	0xffffffff


	//   ....[16]....
        /*006c*/ 	.word	0xffffffff


	//   ....[17]....
        /*0070*/ 	.word	0xffffffff


	//----- nvinfo : EIATTR_COOP_GROUP_INSTR_OFFSETS
	.align		4
.L_2142:
        /*0074*/ 	.byte	0x04, 0x28
        /*0076*/ 	.short	(.L_2144 - .L_2143)


	//   ....[0]....
.L_2143:
        /*0078*/ 	.word	0x000014c0


	//   ....[1]....
        /*007c*/ 	.word	0x000014e0


	//   ....[2]....
        /*0080*/ 	.word	0x00001500


	//   ....[3]....
        /*0084*/ 	.word	0x00001520


	//   ....[4]....
        /*0088*/ 	.word	0x00001540


	//   ....[5]....
        /*008c*/ 	.word	0x000018a0


	//   ....[6]....
        /*0090*/ 	.word	0x00001900


	//   ....[7]....
        /*0094*/ 	.word	0x00001960


	//   ....[8]....
        /*0098*/ 	.word	0x00001980


	//   ....[9]....
        /*009c*/ 	.word	0x000019a0


	//   ....[10]....
        /*00a0*/ 	.word	0x00001ab0


	//   ....[11]....
        /*00a4*/ 	.word	0x00001b10


	//   ....[12]....
        /*00a8*/ 	.word	0x00001b30


	//   ....[13]....
        /*00ac*/ 	.word	0x00001b40


	//   ....[14]....
        /*00b0*/ 	.word	0x00001c00


	//   ....[15]....
        /*00b4*/ 	.word	0x00001c30


	//   ....[16]....
        /*00b8*/ 	.word	0x00001ce0


	//   ....[17]....
        /*00bc*/ 	.word	0x00001d00


	//----- nvinfo : EIATTR_VRC_CTA_INIT_COUNT
	.align		4
.L_2144:
        /*00c0*/ 	.byte	0x02, 0x4a
	.zero		1
	.zero		1


	//----- nvinfo : EIATTR_EXIT_INSTR_OFFSETS
	.align		4
        /*00c4*/ 	.byte	0x04, 0x1c
        /*00c6*/ 	.short	(.L_2146 - .L_2145)


	//   ....[0]....
.L_2145:
        /*00c8*/ 	.word	0x00000530


	//   ....[1]....
        /*00cc*/ 	.word	0x00002490


	//----- nvinfo : EIATTR_MAX_THREADS
	.align		4
.L_2146:
        /*00d0*/ 	.byte	0x04, 0x05
        /*00d2*/ 	.short	(.L_2148 - .L_2147)
.L_2147:
        /*00d4*/ 	.word	0x00000080
        /*00d8*/ 	.word	0x00000001
        /*00dc*/ 	.word	0x00000001


	//----- nvinfo : EIATTR_CRS_STACK_SIZE
	.align		4
.L_2148:
        /*00e0*/ 	.byte	0x04, 0x1e
        /*00e2*/ 	.short	(.L_2150 - .L_2149)
.L_2149:
        /*00e4*/ 	.word	0x00000000


	//----- nvinfo : EIATTR_CBANK_PARAM_SIZE
	.align		4
.L_2150:
        /*00e8*/ 	.byte	0x03, 0x19
        /*00ea*/ 	.short	0x00e8


	//----- nvinfo : EIATTR_PARAM_CBANK
	.align		4
        /*00ec*/ 	.byte	0x04, 0x0a
        /*00ee*/ 	.short	(.L_2152 - .L_2151)
	.align		4
.L_2151:
        /*00f0*/ 	.word	index@(.nv.constant0._ZN10layer_norm13ln_fwd_kernelINS_13Kernel_traitsIf13__nv_bfloat16fS2_fjLj3072ELj1ELj1ELj4ELj16ENS_18Kernel_traits_baseILj3072EfS2_fS2_fjLj128EEEEELb0ELb0ELb0ELb0EEEvNS_9FwdParamsE)
        /*00f4*/ 	.short	0x0380
        /*00f6*/ 	.short	0x00e8


	//----- nvinfo : EIATTR_SW_WAR
	.align		4
.L_2152:
        /*00f8*/ 	.byte	0x04, 0x36
        /*00fa*/ 	.short	(.L_2154 - .L_2153)
.L_2153:
        /*00fc*/ 	.word	0x00000008
.L_2154:


//--------------------- .nv.info._ZN10layer_norm13ln_fwd_kernelINS_13Kernel_traitsIf13__nv_bfloat16fS2_fjLj3072ELj1ELj1ELj4ELj16ENS_18Kernel_traits_baseILj3072EfS2_fS2_fjLj128EEEEELb0ELb0ELb0ELb1EEEvNS_9FwdParamsE --------------------------
	.section	.nv.info._ZN10layer_norm13ln_fwd_kernelINS_13Kernel_traitsIf13__nv_bfloat16fS2_fjLj3072ELj1ELj1ELj4ELj16ENS_18Kernel_traits_baseILj3072EfS2_fS2_fjLj128EEEEELb0ELb0ELb0ELb1EEEvNS_9FwdParamsE,"",@"SHT_CUDA_INFO"
	.sectionflags	@""
	.align	4


	//----- nvinfo : EIATTR_CUDA_API_VERSION
	.align		4
        /*0000*/ 	.byte	0x04, 0x37
        /*0002*/ 	.short	(.L_2156 - .L_2155)
.L_2155:
        /*0004*/ 	.word	0x00000082


	//----- nvinfo : EIATTR_KPARAM_INFO
	.align		4
.L_2156:
        /*0008*/ 	.byte	0x04, 0x17
        /*000a*/ 	.short	(.L_2158 - .L_2157)
.L_2157:
        /*000c*/ 	.word	0x00000000
        /*0010*/ 	.short	0x0000
        /*0012*/ 	.short	0x0000
        /*0014*/ 	.byte	0x00, 0xf0, 0xa1, 0x03


	//----- nvinfo : EIATTR_SPARSE_MMA_MASK
	.align		4
.L_2158:
        /*0018*/ 	.byte	0x03, 0x50
        /*001a*/ 	.short	0x0000


	//----- nvinfo : EIATTR_MAXREG_COUNT
	.align		4
        /*001c*/ 	.byte	0x03, 0x1b
        /*001e*/ 	.short	0x00ff


	//----- nvinfo : EIATTR_NUM_BARRIERS
	.align		4
        /*0020*/ 	.byte	0x02, 0x4c
        /*0022*/ 	.byte	0x01
	.zero		1


	//----- nvinfo : EIATTR_MERCURY_ISA_VERSION
	.align		4
        /*0024*/ 	.byte	0x03, 0x5f
        /*0026*/ 	.short	0x0101


	//----- nvinfo : EIATTR_COOP_GROUP_MASK_REGIDS
	.align		4
        /*0028*/ 	.byte	0x04, 0x29
        /*002a*/ 	.short	(.L_2160 - .L_2159)


	//   ....[0]....
.L_2159:
        /*002c*/ 	.word	0xffffffff


	//   ....[1]....
        /*0030*/ 	.word	0xffffffff


	//   ....[2]....
        /*0034*/ 	.word	0xffffffff


	//   ....[3]....
        /*0038*/ 	.word	0xffffffff


	//   ....[4]....
        /*003c*/ 	.word	0xffffffff


	//   ....[5]....
        /*0040*/ 	.word	0xffffffff


	//   ....[6]....
        /*0044*/ 	.word	0xffffffff


	//   ....[7]....
        /*0048*/ 	.word	0xffffffff


	//   ....[8]....
        /*004c*/ 	.word	0xffffffff


	//   ....[9]....
        /*0050*/ 	.word	0xffffffff


	//   ....[10]....
        /*0054*/ 	.word	0xffffffff


	//   ....[11]....
        /*0058*/ 	.word	0xffffffff


	//   ....[12]....
        /*005c*/ 	.word	0xffffffff


	//   ....[13]....
        /*0060*/ 	.word	0xffffffff


	//   ....[14]....
        /*0064*/ 	.word	0xffffffff


	//   ....[15]....
        /*0068*/ 	.word	0xffffffff


	//   ....[16]....
        /*006c*/ 	.word	0xffffffff


	//   ....[17]....
        /*0070*/ 	.word	0xffffffff


	//----- nvinfo : EIATTR_COOP_GROUP_INSTR_OFFSETS
	.align		4
.L_2160:
        /*0074*/ 	.byte	0x04, 0x28
        /*0076*/ 	.short	(.L_2162 - .L_2161)


	//   ....[0]....
.L_2161:
        /*0078*/ 	.word	0x00001040


	//   ....[1]....
        /*007c*/ 	.word	0x00001060


	//   ....[2]....
        /*0080*/ 	.word	0x00001080


	//   ....[3]....
        /*0084*/ 	.word	0x000010a0


	//   ....[4]....
        /*0088*/ 	.word	0x000010c0


	//   ....[5]....
        /*008c*/ 	.word	0x000013f0


	//   ....[6]....
        /*0090*/ 	.word	0x00001410


	//   ....[7]....
        /*0094*/ 	.word	0x00001430


	//   ....[8]....
        /*0098*/ 	.word	0x00001450


	//   ....[9]....
        /*009c*/ 	.word	0x00001470


	//   ....[10]....
        /*00a0*/ 	.word	0x000015d0


	//   ....[11]....
        /*00a4*/ 	.word	0x00001630


	//   ....[12]....
        /*00a8*/ 	.word	0x00001690


	//   ....[13]....
        /*00ac*/ 	.word	0x000016a0


	//   ....[14]....
        /*00b0*/ 	.word	0x00001750


	//   ....[15]....
        /*00b4*/ 	.word	0x00001790


	//   ....[16]....
        /*00b8*/ 	.word	0x00001820


	//   ....[17]....
        /*00bc*/ 	.word	0x00001860


	//----- nvinfo : EIATTR_VRC_CTA_INIT_COUNT
	.align		4
.L_2162:
        /*00c0*/ 	.byte	0x02, 0x4a
	.zero		1
	.zero		1


	//----- nvinfo : EIATTR_EXIT_INSTR_OFFSETS
	.align		4
        /*00c4*/ 	.byte	0x04, 0x1c
        /*00c6*/ 	.short	(.L_2164 - .L_2163)


	//   ....[0]....
.L_2163:
        /*00c8*/ 	.word	0x00000310


	//   ....[1]....
        /*00cc*/ 	.word	0x00001f30


	//----- nvinfo : EIATTR_MAX_THREADS
	.align		4
.L_2164:
        /*00d0*/ 	.byte	0x04, 0x05
        /*00d2*/ 	.short	(.L_2166 - .L_2165)
.L_2165:
        /*00d4*/ 	.word	0x00000080
        /*00d8*/ 	.word	0x00000001
        /*00dc*/ 	.word	0x00000001


	//----- nvinfo : EIATTR_CRS_STACK_SIZE
	.align		4
.L_2166:
        /*00e0*/ 	.byte	0x04, 0x1e
        /*00e2*/ 	.short	(.L_2168 - .L_2167)
.L_2167:
        /*00e4*/ 	.word	0x00000000


	//----- nvinfo : EIATTR_CBANK_PARAM_SIZE
	.align		4
.L_2168:
        /*00e8*/ 	.byte	0x03, 0x19
        /*00ea*/ 	.short	0x00e8


	//----- nvinfo : EIATTR_PARAM_CBANK
	.align		4
        /*00ec*/ 	.byte	0x04, 0x0a
        /*00ee*/ 	.short	(.L_2170 - .L_2169)
	.align		4
.L_2169:
        /*00f0*/ 	.word	index@(.nv.constant0._ZN10layer_norm13ln_fwd_kernelINS_13Kernel_traitsIf13__nv_bfloat16fS2_fjLj3072ELj1ELj1ELj4ELj16ENS_18Kernel_traits_baseILj3072EfS2_fS2_fjLj128EEEEELb0ELb0ELb0ELb1EEEvNS_9FwdParamsE)
        /*00f4*/ 	.short	0x0380
        /*00f6*/ 	.short	0x00e8


	//----- nvinfo : EIATTR_SW_WAR
	.align		4
.L_2170:
        /*00f8*/ 	.byte	0x04, 0x36
        /*00fa*/ 	.short	(.L_2172 - .L_2171)
.L_2171:
        /*00fc*/ 	.word	0x00000008
.L_2172:


//--------------------- .nv.info._ZN10layer_norm13ln_fwd_kernelINS_13Kernel_traitsIf13__nv_bfloat16fS2_fjLj3072ELj1ELj1ELj4ELj16ENS_18Kernel_traits_baseILj3072EfS2_fS2_fjLj128EEEEELb0ELb0ELb1ELb0EEEvNS_9FwdParamsE --------------------------
	.section	.nv.info._ZN10layer_norm13ln_fwd_kernelINS_13Kernel_traitsIf13__nv_bfloat16fS2_fjLj3072ELj1ELj1ELj4ELj16ENS_18Kernel_traits_baseILj3072EfS2_fS2_fjLj128EEEEELb0ELb0ELb1ELb0EEEvNS_9FwdParamsE,"",@"SHT_CUDA_INFO"
	.sectionflags	@""
	.align	4


	//----- nvinfo : EIATTR_CUDA_API_VERSION
	.align		4
        /*0000*/ 	.byte	0x04, 0x37
        /*0002*/ 	.short	(.L_2174 - .L_2173)
.L_2173:
        /*0004*/ 	.word	0x00000082


	//----- nvinfo : EIATTR_KPARAM_INFO
	.align		4
.L_2174:
        /*0008*/ 	.byte	0x04, 0x17
        /*000a*/ 	.short	(.L_2176 - .L_2175)
.L_2175:
        /*000c*/ 	.word	0x00000000
        /*0010*/ 	.short	0x0000
        /*0012*/ 	.short	0x0000
        /*0014*/ 	.byte	0x00, 0xf0, 0xa1, 0x03


	//----- nvinfo : EIATTR_SPARSE_MMA_MASK
	.align		4
.L_2176:
        /*0018*/ 	.byte	0x03, 0x50
        /*001a*/ 	.short	0x0000


	//----- nvinfo : EIATTR_MAXREG_COUNT
	.align		4
        /*001c*/ 	.byte	0x03, 0x1b
        /*001e*/ 	.short	0x00ff


	//----- nvinfo : EIATTR_NUM_BARRIERS
	.align		4
        /*0020*/ 	.byte	0x02, 0x4c
        /*0022*/ 	.byte	0x01
	.zero		1


	//----- nvinfo : EIATTR_MERCURY_ISA_VERSION
	.align		4
        /*0024*/ 	.byte	0x03, 0x5f
        /*0026*/ 	.short	0x0101


	//----- nvinfo : EIATTR_COOP_GROUP_MASK_REGIDS
	.align		4
        /*0028*/ 	.byte	0x04, 0x29
        /*002a*/ 	.short	(.L_2178 - .L_2177)


	//   ....[0]....
.L_2177:
        /*002c*/ 	.word	0xffffffff


	//   ....[1]....
        /*0030*/ 	.word	0xffffffff


	//   ....[2]....
        /*0034*/ 	.word	0xffffffff


	//   ....[3]....
        /*0038*/ 	.word	0xffffffff


	//   ....[4]....
        /*003c*/ 	.word	0xffffffff


	//   ....[5]....
        /*0040*/ 	.word	0xffffffff


	//   ....[6]....
        /*0044*/ 	.word	0xffffffff


	//   ....[7]....
        /*0048*/ 	.word	0xffffffff


	//   ....[8]....
        /*004c*/ 	.word	0xffffffff


	//   ....[9]....
        /*0050*/ 	.word	0xffffffff


	//   ....[10]....
        /*0054*/ 	.word	0xffffffff


	//   ....[11]....
        /*0058*/ 	.word	0xffffffff


	//   ....[12]....
        /*005c*/ 	.word	0xffffffff


	//   ....[13]....
        /*0060*/ 	.word	0xffffffff


	//   ....[14]....
        /*0064*/ 	.word	0xffffffff


	//   ....[15]....
        /*0068*/ 	.word	0xffffffff


	//   ....[16]....
        /*006c*/ 	.word	0xffffffff


	//   ....[17]....
        /*0070*/ 	.word	0xffffffff


	//----- nvinfo : EIATTR_COOP_GROUP_INSTR_OFFSETS
	.align		4
.L_2178:
        /*0074*/ 	.byte	0x04, 0x28
        /*0076*/ 	.short	(.L_2180 - .L_2179)


	//   ....[0]....
.L_2179:
        /*0078*/ 	.word	0x000019a0


	//   ....[1]....
        /*007c*/ 	.word	0x000019c0


	//   ....[2]....
        /*0080*/ 	.word	0x000019e0


	//   ....[3]....
        /*0084*/ 	.word	0x00001a00


	//   ....[4]....
        /*0088*/ 	.word	0x00001a20


	//   ....[5]....
        /*008c*/ 	.word	0x00001d60


	//   ....[6]....
        /*0090*/ 	.word	0x00001d80


	//   ....[7]....
        /*0094*/ 	.word	0x00001da0


	//   ....[8]....
        /*0098*/ 	.word	0x00001dc0


	//   ....[9]....
        /*009c*/ 	.word	0x00001df0


	//   ....[10]....
        /*00a0*/ 	.word	0x00001f90


	//   ....[11]....
        /*00a4*/ 	.word	0x00001fd0


	//   ....[12]....
        /*00a8*/ 	.word	0x00002050


	//   ....[13]....
        /*00ac*/ 	.word	0x00002080


	//   ....[14]....
        /*00b0*/ 	.word	0x000020e0


	//   ....[15]....
        /*00b4*/ 	.word	0x00002120


	//   ....[16]....
        /*00b8*/ 	.word	0x000021f0


	//   ....[17]....
        /*00bc*/ 	.word	0x00002220


	//----- nvinfo : EIATTR_VRC_CTA_INIT_COUNT
	.align		4
.L_2180:
        /*00c0*/ 	.byte	0x02, 0x4a
	.zero		1
	.zero		1


	//----- nvinfo : EIATTR_EXIT_INSTR_OFFSETS
	.align		4
        /*00c4*/ 	.byte	0x04, 0x1c
        /*00c6*/ 	.short	(.L_2182 - .L_2181)


	//   ....[0]....
.L_2181:
        /*00c8*/ 	.word	0x00000530


	//   ....[1]....
        /*00cc*/ 	.word	0x00002a10


	//----- nvinfo : EIATTR_MAX_THREADS
	.align		4
.L_2182:
        /*00d0*/ 	.byte	0x04, 0x05
        /*00d2*/ 	.short	(.L_2184 - .L_2183)
.L_2183:
        /*00d4*/ 	.word	0x00000080
        /*00d8*/ 	.word	0x00000001
        /*00dc*/ 	.word	0x00000001


	//----- nvinfo : EIATTR_CRS_STACK_SIZE
	.align		4
.L_2184:
        /*00e0*/ 	.byte	0x04, 0x1e
        /*00e2*/ 	.short	(.L_2186 - .L_2185)
.L_2185:
        /*00e4*/ 	.word	0x00000000


	//----- nvinfo : EIATTR_CBANK_PARAM_SIZE
	.align		4
.L_2186:
        /*00e8*/ 	.byte	0x03, 0x19
        /*00ea*/ 	.short	0x00e8


	//----- nvinfo : EIATTR_PARAM_CBANK
	.align		4
        /*00ec*/ 	.byte	0x04, 0x0a
        /*00ee*/ 	.short	(.L_2188 - .L_2187)
	.align		4
.L_2187:
        /*00f0*/ 	.word	index@(.nv.constant0._ZN10layer_norm13ln_fwd_kernelINS_13Kernel_traitsIf13__nv_bfloat16fS2_fjLj3072ELj1ELj1ELj4ELj16ENS_18Kernel_traits_baseILj3072EfS2_fS2_fjLj128EEEEELb0ELb0ELb1ELb0EEEvNS_9FwdParamsE)
        /*00f4*/ 	.short	0x0380
        /*00f6*/ 	.short	0x00e8


	//----- nvinfo : EIATTR_SW_WAR
	.align		4
.L_2188:
        /*00f8*/ 	.byte	0x04, 0x36
        /*00fa*/ 	.short	(.L_2190 - .L_2189)
.L_2189:
        /*00fc*/ 	.word	0x00000008
.L_2190:


//--------------------- .nv.info._ZN10layer_norm13ln_fwd_kernelINS_13Kernel_traitsIf13__nv_bfloat16fS2_fjLj3072ELj1ELj1ELj4ELj16ENS_18Kernel_traits_baseILj3072EfS2_fS2_fjLj128EEEEELb0ELb0ELb1ELb1EEEvNS_9FwdParamsE --------------------------
	.section	.nv.info._ZN10layer_norm13ln_fwd_kernelINS_13Kernel_traitsIf13__nv_bfloat16fS2_fjLj3072ELj1ELj1ELj4ELj16ENS_18Kernel_traits_baseILj3072EfS2_fS2_fjLj128EEEEELb0ELb0ELb1ELb1EEEvNS_9FwdParamsE,"",@"SHT_CUDA_INFO"
	.sectionflags	@""
	.align	4


	//----- nvinfo : EIATTR_CUDA_API_VERSION
	.align		4
        /*0000*/ 	.byte	0x04, 0x37
        /*0002*/ 	.short	(.L_2192 - .L_2191)
.L_2191:
        /*0004*/ 	.word	0x00000082


	//----- nvinfo : EIATTR_KPARAM_INFO
	.align		4
.L_2192:
        /*0008*/ 	.byte	0x04, 0x17
        /*000a*/ 	.short	(.L_2194 - .L_2193)
.L_2193:
        /*000c*/ 	.word	0x00000000
        /*0010*/ 	.short	0x0000
        /*0012*/ 	.short	0x0000
        /*0014*/ 	.byte	0x00, 0xf0, 0xa1, 0x03


	//----- nvinfo : EIATTR_SPARSE_MMA_MASK
	.align		4
.L_2194:
        /*0018*/ 	.byte	0x03, 0x50
        /*001a*/ 	.short	0x0000


	//----- nvinfo : EIATTR_MAXREG_COUNT
	.align		4
        /*001c*/ 	.byte	0x03, 0x1b
        /*001e*/ 	.short	0x00ff


	//----- nvinfo : EIATTR_NUM_BARRIERS
	.align		4
        /*0020*/ 	.byte	0x02, 0x4c
        /*0022*/ 	.byte	0x01
	.zero		1


	//----- nvinfo : EIATTR_MERCURY_ISA_VERSION
	.align		4
        /*0024*/ 	.byte	0x03, 0x5f
        /*0026*/ 	.short	0x0101


	//----- nvinfo : EIATTR_COOP_GROUP_MASK_REGIDS
	.align		4
        /*0028*/ 	.byte	0x04, 0x29
        /*002a*/ 	.short	(.L_2196 - .L_2195)


	//   ....[0]....
.L_2195:
        /*002c*/ 	.word	0xffffffff


	//   ....[1]....
        /*0030*/ 	.word	0xffffffff


	//   ....[2]....
        /*0034*/ 	.word	0xffffffff


	//   ....[3]....
        /*0038*/ 	.word	0xffffffff


	//   ....[4]....
        /*003c*/ 	.word	0xffffffff


	//   ....[5]....
        /*0040*/ 	.word	0xffffffff


	//   ....[6]....
        /*0044*/ 	.word	0xffffffff


	//   ....[7]....
        /*0048*/ 	.word	0xffffffff


	//   ....[8]....
        /*004c*/ 	.word	0xffffffff


	//   ....[9]....
        /*0050*/ 	.word	0xffffffff


	//   ....[10]....
        /*0054*/ 	.word	0xffffffff


	//   ....[11]....
        /*0058*/ 	.word	0xffffffff


	//   ....[12]....
        /*005c*/ 	.word	0xffffffff


	//   ....[13]....
        /*0060*/ 	.word	0xffffffff


	//   ....[14]....
        /*0064*/ 	.word	0xffffffff


	//   ....[15]....
        /*0068*/ 	.word	0xffffffff


	//   ....[16]....
        /*006c*/ 	.word	0xffffffff


	//   ....[17]....
        /*0070*/ 	.word	0xffffffff


	//----- nvinfo : EIATTR_COOP_GROUP_INSTR_OFFSETS
	.align		4
.L_2196:
        /*0074*/ 	.byte	0x04, 0x28
        /*0076*/ 	.short	(.L_2198 - .L_2197)


	//   ....[0]....
.L_2197:
        /*0078*/ 	.word	0x00001520


	//   ....[1]....
        /*007c*/ 	.word	0x00001540


	//   ....[2]....
        /*0080*/ 	.word	0x00001560


	//   ....[3]....
        /*0084*/ 	.word	0x00001580


	//   ....[4]....
        /*0088*/ 	.word	0x000015a0


	//   ....[5]....
        /*008c*/ 	.word	0x000018d0


	//   ....[6]....
        /*0090*/ 	.word	0x00001900


	//   ....[7]....
        /*0094*/ 	.word	0x00001930


	//   ....[8]....
        /*0098*/ 	.word	0x00001950


	//   ....[9]....
        /*009c*/ 	.word	0x00001970


	//   ....[10]....
        /*00a0*/ 	.word	0x00001b00


	//   ....[11]....
        /*00a4*/ 	.word	0x00001b40


	//   ....[12]....
        /*00a8*/ 	.word	0x00001b60


	//   ....[13]....
        /*00ac*/ 	.word	0x00001ba0


	//   ....[14]....
        /*00b0*/ 	.word	0x00001c70


	//   ....[15]....
        /*00b4*/ 	.word	0x00001ca0


	//   ....[16]....
        /*00b8*/ 	.word	0x00001d60


	//   ....[17]....
        /*00bc*/ 	.word	0x00001d80


	//----- nvinfo : EIATTR_VRC_CTA_INIT_COUNT
	.align		4
.L_2198:
        /*00c0*/ 	.byte	0x02, 0x4a
	.zero		1
	.zero		1


	//----- nvinfo : EIATTR_EXIT_INSTR_OFFSETS
	.align		4
        /*00c4*/ 	.byte	0x04, 0x1c
        /*00c6*/ 	.short	(.L_2200 - .L_2199)


	//   ....[0]....
.L_2199:
        /*00c8*/ 	.word	0x00000300


	//   ....[1]....
        /*00cc*/ 	.word	0x000024d0


	//----- nvinfo : EIATTR_MAX_THREADS
	.align		4
.L_2200:
        /*00d0*/ 	.byte	0x04, 0x05
        /*00d2*/ 	.short	(.L_2202 - .L_2201)
.L_2201:
        /*00d4*/ 	.word	0x00000080
        /*00d8*/ 	.word	0x00000001
        /*00dc*/ 	.word	0x00000001


	//----- nvinfo : EIATTR_CRS_STACK_SIZE
	.align		4
.L_2202:
        /*00e0*/ 	.byte	0x04, 0x1e
        /*00e2*/ 	.short	(.L_2204 - .L_2203)
.L_2203:
        /*00e4*/ 	.word	0x00000000


	//----- nvinfo : EIATTR_CBANK_PARAM_SIZE
	.align		4
.L_2204:
        /*00e8*/ 	.byte	0x03, 0x19
        /*00ea*/ 	.short	0x00e8


	//----- nvinfo : EIATTR_PARAM_CBANK
	.align		4
        /*00ec*/ 	.byte	0x04, 0x0a
        /*00ee*/ 	.short	(.L_2206 - .L_2205)
	.align		4
.L_2205:
        /*00f0*/ 	.word	index@(.nv.constant0._ZN10layer_norm13ln_fwd_kernelINS_13Kernel_traitsIf13__nv_bfloat16fS2_fjLj3072ELj1ELj1ELj4ELj16ENS_18Kernel_traits_baseILj3072EfS2_fS2_fjLj128EEEEELb0ELb0ELb1ELb1EEEvNS_9FwdParamsE)
        /*00f4*/ 	.short	0x0380
        /*00f6*/ 	.short	0x00e8


	//----- nvinfo : EIATTR_SW_WAR
	.align		4
.L_2206:
        /*00f8*/ 	.byte	0x04, 0x36
        /*00fa*/ 	.short	(.L_2208 - .L_2207)
.L_2207:
        /*00fc*/ 	.word	0x00000008
.L_2208:


//--------------------- .nv.info._ZN10layer_norm13ln_fwd_kernelINS_13Kernel_traitsIf13__nv_bfloat16fS2_fjLj3072ELj1ELj1ELj4ELj16ENS_18Kernel_traits_baseILj3072EfS2_fS2_fjLj128EEEEELb0ELb1ELb0ELb0EEEvNS_9FwdParamsE --------------------------
	.section	.nv.info._ZN10layer_norm13ln_fwd_kernelINS_13Kernel_traitsIf13__nv_bfloat16fS2_fjLj3072ELj1ELj1ELj4ELj16ENS_18Kernel_traits_baseILj3072EfS2_fS2_fjLj128EEEEELb0ELb1ELb0ELb0EEEvNS_9FwdParamsE,"",@"SHT_CUDA_INFO"
	.sectionflags	@""
	.align	4


	//----- nvinfo : EIATTR_CUDA_API_VERSION
	.align		4
        /*0000*/ 	.byte	0x04, 0x37
        /*0002*/ 	.short	(.L_2210 - .L_2209)
.L_2209:
        /*0004*/ 	.word	0x00000082


	//----- nvinfo : EIATTR_KPARAM_INFO
	.align		4
.L_2210:
        /*0008*/ 	.byte	0x04, 0x17
        /*000a*/ 	.short	(.L_2212 - .L_2211)
.L_2211:
        /*000c*/ 	.word	0x00000000
        /*0010*/ 	.short	0x0000
        /*0012*/ 	.short	0x0000
        /*0014*/ 	.byte	0x00, 0xf0, 0xa1, 0x03


	//----- nvinfo : EIATTR_SPARSE_MMA_MASK
	.align		4
.L_2212:
        /*0018*/ 	.byte	0x03, 0x50
        /*001a*/ 	.short	0x0000


	//----- nvinfo : EIATTR_MAXREG_COUNT
	.align		4
        /*001c*/ 	.byte	0x03, 0x1b
        /*001e*/ 	.short	0x00ff


	//----- nvinfo : EIATTR_NUM_BARRIERS
	.align		4
        /*0020*/ 	.byte	0x02, 0x4c
        /*0022*/ 	.byte	0x01
	.zero		1


	//----- nvinfo : EIATTR_MERCURY_ISA_VERSION
	.align		4
        /*0024*/ 	.byte	0x03, 0x5f
        /*0026*/ 	.short	0x0101


	//----- nvinfo : EIATTR_COOP_GROUP_MASK_REGIDS
	.align		4
        /*0028*/ 	.byte	0x04, 0x29
        /*002a*/ 	.short	(.L_2214 - .L_2213)


	//   ....[0]....
.L_2213:
        /*002c*/ 	.word	0xffffffff


	//   ....[1]....
        /*0030*/ 	.word	0xffffffff


	//   ....[2]....
        /*0034*/ 	.word	0xffffffff


	//   ....[3]....
        /*0038*/ 	.word	0xffffffff


	//   ....[4]....
        /*003c*/ 	.word	0xffffffff


	//   ....[5]....
        /*0040*/ 	.word	0xffffffff


	//   ....[6]....
        /*0044*/ 	.word	0xffffffff


	//   ....[7]....
        /*0048*/ 	.word	0xffffffff


	//   ....[8]....
        /*004c*/ 	.word	0xffffffff


	//   ....[9]....
        /*0050*/ 	.word	0xffffffff


	//   ....[10]....
        /*0054*/ 	.word	0xffffffff


	//   ....[11]....
        /*0058*/ 	.word	0xffffffff


	//   ....[12]....
        /*005c*/ 	.word	0xffffffff


	//   ....[13]....
        /*0060*/ 	.word	0xffffffff


	//   ....[14]....
        /*0064*/ 	.word	0xffffffff


	//   ....[15]....
        /*0068*/ 	.word	0xffffffff


	//   ....[16]....
        /*006c*/ 	.word	0xffffffff


	//   ....[17]....
        /*0070*/ 	.word	0xffffffff


	//----- nvinfo : EIATTR_COOP_GROUP_INSTR_OFFSETS
	.align		4
.L_2214:
        /*0074*/ 	.byte	0x04, 0x28
        /*0076*/ 	.short	(.L_2216 - .L_2215)


	//   ....[0]....
.L_2215:
        /*0078*/ 	.word	0x00001970


	//   ....[1]....
        /*007c*/ 	.word	0x00001990


	//   ....[2]....
        /*0080*/ 	.word	0x000019b0


	//   ....[3]....
        /*0084*/ 	.word	0x000019d0


	//   ....[4]....
        /*0088*/ 	.word	0x000019f0


	//   ....[5]....
        /*008c*/ 	.word	0x00001d50


	//   ....[6]....
        /*0090*/ 	.word	0x00001db0


	//   ....[7]....
        /*0094*/ 	.word	0x00001e00


	//   ....[8]....
        /*0098*/ 	.word	0x00001e30


	//   ....[9]....
        /*009c*/ 	.word	0x00001e50


	//   ....[10]....
        /*00a0*/ 	.word	0x00001f60


	//   ....[11]....
        /*00a4*/ 	.word	0x00001fb0


	//   ....[12]....
        /*00a8*/ 	.word	0x00001fc0


	//   ....[13]....
        /*00ac*/ 	.word	0x00001fd0


	//   ....[14]....
        /*00b0*/ 	.word	0x000020c0


	//   ....[15]....
        /*00b4*/ 	.word	0x000020e0


	//   ....[16]....
        /*00b8*/ 	.word	0x00002180


	//   ....[17]....
        /*00bc*/ 	.word	0x000021b0


	//----- nvinfo : EIATTR_VRC_CTA_INIT_COUNT
	.align		4
.L_2216:
        /*00c0*/ 	.byte	0x02, 0x4a
	.zero		1
	.zero		1


	//----- nvinfo : EIATTR_EXIT_INSTR_OFFSETS
	.align		4
        /*00c4*/ 	.byte	0x04, 0x1c
        /*00c6*/ 	.short	(.L_2218 - .L_2217)


	//   ....[0]....
.L_2217:
        /*00c8*/ 	.word	0x000006c0


	//   ....[1]....
        /*00cc*/ 	.word	0x00002940


	//----- nvinfo : EIATTR_MAX_THREADS
	.align		4
.L_2218:
        /*00d0*/ 	.byte	0x04, 0x05
        /*00d2*/ 	.short	(.L_2220 - .L_2219)
.L_2219:
        /*00d4*/ 	.word	0x00000080
        /*00d8*/ 	.word	0x00000001
        /*00dc*/ 	.word	0x00000001


	//----- nvinfo : EIATTR_CRS_STACK_SIZE
	.align		4
.L_2220:
        /*00e0*/ 	.byte	0x04, 0x1e
        /*00e2*/ 	.short	(.L_2222 - .L_2221)
.L_2221:
        /*00e4*/ 	.word	0x00000000


	//----- nvinfo : EIATTR_CBANK_PARAM_SIZE
	.align		4
.L_2222:
        /*00e8*/ 	.byte	0x03, 0x19
        /*00ea*/ 	.short	0x00e8


	//----- nvinfo : EIATTR_PARAM_CBANK
	.align		4
        /*00ec*/ 	.byte	0x04, 0x0a
        /*00ee*/ 	.short	(.L_2224 - .L_2223)
	.align		4
.L_2223:
        /*00f0*/ 	.word	index@(.nv.constant0._ZN10layer_norm13ln_fwd_kernelINS_13Kernel_traitsIf13__nv_bfloat16fS2_fjLj3072ELj1ELj1ELj4ELj16ENS_18Kernel_traits_baseILj3072EfS2_fS2_fjLj128EEEEELb0ELb1ELb0ELb0EEEvNS_9FwdParamsE)
        /*00f4*/ 	.short	0x0380
        /*00f6*/ 	.short	0x00e8


	//----- nvinfo : EIATTR_SW_WAR
	.align		4
.L_2224:
        /*00f8*/ 	.byte	0x04, 0x36
        /*00fa*/ 	.short	(.L_2226 - .L_2225)
.L_2225:
        /*00fc*/ 	.word	0x00000008
.L_2226:


//--------------------- .nv.info._ZN10layer_norm13ln_fwd_kernelINS_13Kernel_traitsIf13__nv_bfloat16fS2_fjLj3072ELj1ELj1ELj4ELj16ENS_18Kernel_traits_baseILj3072EfS2_fS2_fjLj128EEEEELb0ELb1ELb0ELb1EEEvNS_9FwdParamsE --------------------------
	.section	.nv.info._ZN10layer_norm13ln_fwd_kernelINS_13Kernel_traitsIf13__nv_bfloat16fS2_fjLj3072ELj1ELj1ELj4ELj16ENS_18Kernel_traits_baseILj3072EfS2_fS2_fjLj128EEEEELb0ELb1ELb0ELb1EEEvNS_9FwdParamsE,"",@"SHT_CUDA_INFO"
	.sectionflags	@""
	.align	4


	//----- nvinfo : EIATTR_CUDA_API_VERSION
	.align		4
        /*0000*/ 	.byte	0x04, 0x37
        /*0002*/ 	.short	(.L_2228 - .L_2227)
.L_2227:
        /*0004*/ 	.word	0x00000082


	//----- nvinfo : EIATTR_KPARAM_INFO
	.align		4
.L_2228:
        /*0008*/ 	.byte	0x04, 0x17
        /*000a*/ 	.short	(.L_2230 - .L_2229)
.L_2229:
        /*000c*/ 	.word	0x00000000
        /*0010*/ 	.short	0x0000
        /*0012*/ 	.short	0x0000
        /*0014*/ 	.byte	0x00, 0xf0, 0xa1, 0x03


	//----- nvinfo : EIATTR_SPARSE_MMA_MASK
	.align		4
.L_2230:
        /*0018*/ 	.byte	0x03, 0x50
        /*001a*/ 	.short	0x0000


	//----- nvinfo : EIATTR_MAXREG_COUNT
	.align		4
        /*001c*/ 	.byte	0x03, 0x1b
        /*001e*/ 	.short	0x00ff


	//----- nvinfo : EIATTR_NUM_BARRIERS
	.align		4
        /*0020*/ 	.byte	0x02, 0x4c
        /*0022*/ 	.byte	0x01
	.zero		1


	//----- nvinfo : EIATTR_MERCURY_ISA_VERSION
	.align		4
        /*0024*/ 	.byte	0x03, 0x5f
        /*0026*/ 	.short	0x0101


	//----- nvinfo : EIATTR_COOP_GROUP_MASK_REGIDS
	.align		4
        /*0028*/ 	.byte	0x04, 0x29
        /*002a*/ 	.short	(.L_2232 - .L_2231)


	//   ....[0]....
.L_2231:
        /*002c*/ 	.word	0xffffffff


	//   ....[1]....
        /*0030*/ 	.word	0xffffffff


	//   ....[2]....
        /*0034*/ 	.word	0xffffffff


	//   ....[3]....
        /*0038*/ 	.word	0xffffffff


	//   ....[4]....
        /*003c*/ 	.word	0xffffffff


	//   ....[5]....
        /*0040*/ 	.word	0xffffffff


	//   ....[6]....
        /*0044*/ 	.word	0xffffffff


	//   ....[7]....
        /*0048*/ 	.word	0xffffffff


	//   ....[8]....
        /*004c*/ 	.word	0xffffffff


	//   ....[9]....
        /*0050*/ 	.word	0xffffffff


	//   ....[10]....
        /*0054*/ 	.word	0xffffffff


	//   ....[11]....
        /*0058*/ 	.word	0xffffffff


	//   ....[12]....
        /*005c*/ 	.word	0xffffffff


	//   ....[13]....
        /*0060*/ 	.word	0xffffffff


	//   ....[14]....
        /*0064*/ 	.word	0xffffffff


	//   ....[15]....
        /*0068*/ 	.word	0xffffffff


	//   ....[16]....
        /*006c*/ 	.word	0xffffffff


	//   ....[17]....
        /*0070*/ 	.word	0xffffffff


	//----- nvinfo : EIATTR_COOP_GROUP_INSTR_OFFSETS
	.align		4
.L_2232:
        /*0074*/ 	.byte	0x04, 0x28
        /*0076*/ 	.short	(.L_2234 - .L_2233)


	//   ....[0]....
.L_2233:
        /*0078*/ 	.word	0x000013e0


	//   ....[1]....
        /*007c*/ 	.word	0x00001400


	//   ....[2]....
        /*0080*/ 	.word	0x00001420


	//   ....[3]....
        /*0084*/ 	.word	0x00001440


	//   ....[4]....
        /*0088*/ 	.word	0x00001460


	//   ....[5]....
        /*008c*/ 	.word	0x00001790


	//   ....[6]....
        /*0090*/ 	.word	0x000017b0


	//   ....[7]....
        /*0094*/ 	.word	0x000017d0


	//   ....[8]....
        /*0098*/ 	.word	0x000017f0


	//   ....[9]....
        /*009c*/ 	.word	0x00001810


	//   ....[10]....
        /*00a0*/ 	.word	0x00001970


	//   ....[11]....
        /*00a4*/ 	.word	0x00001a10


	//   ....[12]....
        /*00a8*/ 	.word	0x00001a30


	//   ....[13]....
        /*00ac*/ 	.word	0x00001a40


	//   ....[14]....
        /*00b0*/ 	.word	0x00001b00


	//   ....[15]....
        /*00b4*/ 	.word	0x00001b30


	//   ....[16]....
        /*00b8*/ 	.word	0x00001be0


	//   ....[17]....
        /*00bc*/ 	.word	0x00001bf0


	//----- nvinfo : EIATTR_VRC_CTA_INIT_COUNT
	.align		4
.L_2234:
        /*00c0*/ 	.byte	0x02, 0x4a
	.zero		1
	.zero		1


	//----- nvinfo : EIATTR_EXIT_INSTR_OFFSETS
	.align		4
        /*00c4*/ 	.byte	0x04, 0x1c
        /*00c6*/ 	.short	(.L_2236 - .L_2235)


	//   ....[0]....
.L_2235:
        /*00c8*/ 	.word	0x00000410


	//   ....[1]....
        /*00cc*/ 	.word	0x000022c0


	//----- nvinfo : EIATTR_MAX_THREADS
	.align		4
.L_2236:
        /*00d0*/ 	.byte	0x04, 0x05
        /*00d2*/ 	.short	(.L_2238 - .L_2237)
.L_2237:
        /*00d4*/ 	.word	0x00000080
        /*00d8*/ 	.word	0x00000001
        /*00dc*/ 	.word	0x00000001


	//----- nvinfo : EIATTR_CRS_STACK_SIZE
	.align		4
.L_2238:
        /*00e0*/ 	.byte	0x04, 0x1e
        /*00e2*/ 	.short	(.L_2240 - .L_2239)
.L_2239:
        /*00e4*/ 	.word	0x00000000


	//----- nvinfo : EIATTR_CBANK_PARAM_SIZE
	.align		4
.L_2240:
        /*00e8*/ 	.byte	0x03, 0x19
        /*00ea*/ 	.short	0x00e8


	//----- nvinfo : EIATTR_PARAM_CBANK
	.align		4
        /*00ec*/ 	.byte	0x04, 0x0a
        /*00ee*/ 	.short	(.L_2242 - .L_2241)
	.align		4
.L_2241:
        /*00f0*/ 	.word	index@(.nv.constant0._ZN10layer_norm13ln_fwd_kernelINS_13Kernel_traitsIf13__nv_bfloat16fS2_fjLj3072ELj1ELj1ELj4ELj16ENS_18Kernel_traits_baseILj3072EfS2_fS2_fjLj128EEEEELb0ELb1ELb0ELb1EEEvNS_9FwdParamsE)
        /*00f4*/ 	.short	0x0380
        /*00f6*/ 	.short	0x00e8


	//----- nvinfo : EIATTR_SW_WAR
	.align		4
.L_2242:
        /*00f8*/ 	.byte	0x04, 0x36
        /*00fa*/ 	.short	(.L_2244 - .L_2243)
.L_2243:
        /*00fc*/ 	.word	0x00000008
.L_2244:


//--------------------- .nv.info._ZN10layer_norm13ln_fwd_kernelINS_13Kernel_traitsIf13__nv_bfloat16fS2_fjLj3072ELj1ELj1ELj4ELj16ENS_18Kernel_traits_baseILj3072EfS2_fS2_fjLj128EEEEELb0ELb1ELb1ELb0EEEvNS_9FwdParamsE --------------------------
	.section	.nv.info._ZN10layer_norm13ln_fwd_kernelINS_13Kernel_traitsIf13__nv_bfloat16fS2_fjLj3072ELj1ELj1ELj4ELj16ENS_18Kernel_traits_baseILj3072EfS2_fS2_fjLj128EEEEELb0ELb1ELb1ELb0EEEvNS_9FwdParamsE,"",@"SHT_CUDA_INFO"
	.sectionflags	@""
	.align	4


	//----- nvinfo : EIATTR_CUDA_API_VERSION
	.align		4
        /*0000*/ 	.byte	0x04, 0x37
        /*0002*/ 	.short	(.L_2246 - .L_2245)
.L_2245:
        /*0004*/ 	.word	0x00000082


	//----- nvinfo : EIATTR_KPARAM_INFO
	.align		4
.L_2246:
        /*0008*/ 	.byte	0x04, 0x17
        /*000a*/ 	.short	(.L_2248 - .L_2247)
.L_2247:
        /*000c*/ 	.word	0x00000000
        /*0010*/ 	.short	0x0000
        /*0012*/ 	.short	0x0000
        /*0014*/ 	.byte	0x00, 0xf0, 0xa1, 0x03


	//----- nvinfo : EIATTR_SPARSE_MMA_MASK
	.align		4
.L_2248:
        /*0018*/ 	.byte	0x03, 0x50
        /*001a*/ 	.short	0x0000


	//----- nvinfo : EIATTR_MAXREG_COUNT
	.align		4
        /*001c*/ 	.byte	0x03, 0x1b
        /*001e*/ 	.short	0x00ff


	//----- nvinfo : EIATTR_NUM_BARRIERS
	.align		4
        /*0020*/ 	.byte	0x02, 0x4c
        /*0022*/ 	.byte	0x01
	.zero		1


	//----- nvinfo : EIATTR_MERCURY_ISA_VERSION
	.align		4
        /*0024*/ 	.byte	0x03, 0x5f
        /*0026*/ 	.short	0x0101


	//----- nvinfo : EIATTR_COOP_GROUP_MASK_REGIDS
	.align		4
        /*0028*/ 	.byte	0x04, 0x29
        /*002a*/ 	.short	(.L_2250 - .L_2249)


	//   ....[0]....
.L_2249:
        /*002c*/ 	.word	0xffffffff


	//   ....[1]....
        /*0030*/ 	.word	0xffffffff


	//   ....[2]....
        /*0034*/ 	.word	0xffffffff


	//   ....[3]....
        /*0038*/ 	.word	0xffffffff


	//   ....[4]....
        /*003c*/ 	.word	0xffffffff


	//   ....[5]....
        /*0040*/ 	.word	0xffffffff


	//   ....[6]....
        /*0044*/ 	.word	0xffffffff


	//   ....[7]....
        /*0048*/ 	.word	0xffffffff


	//   ....[8]....
        /*004c*/ 	.word	0xffffffff


	//   ....[9]....
        /*0050*/ 	.word	0xffffffff


	//   ....[10]....
        /*0054*/ 	.word	0xffffffff


	//   ....[11]....
        /*0058*/ 	.word	0xffffffff


	//   ....[12]....
        /*005c*/ 	.word	0xffffffff


	//   ....[13]....
        /*0060*/ 	.word	0xffffffff


	//   ....[14]....
        /*0064*/ 	.word	0xffffffff


	//   ....[15]....
        /*0068*/ 	.word	0xffffffff


	//   ....[16]....
        /*006c*/ 	.word	0xffffffff


	//   ....[17]....
        /*0070*/ 	.word	0xffffffff


	//----- nvinfo : EIATTR_COOP_GROUP_INSTR_OFFSETS
	.align		4
.L_2250:
        /*0074*/ 	.byte	0x04, 0x28
        /*0076*/ 	.short	(.L_2252 - .L_2251)


	//   ....[0]....
.L_2251:
        /*0078*/ 	.word	0x00002020


	//   ....[1]....
        /*007c*/ 	.word	0x00002040


	//   ....[2]....
        /*0080*/ 	.word	0x00002060


	//   ....[3]....
        /*0084*/ 	.word	0x00002080


	//   ....[4]....
        /*0088*/ 	.word	0x000020a0


	//   ....[5]....
        /*008c*/ 	.word	0x000023e0


	//   ....[6]....
        /*0090*/ 	.word	0x00002400


	//   ....[7]....
        /*0094*/ 	.word	0x00002420


	//   ....[8]....
        /*0098*/ 	.word	0x00002450


	//   ....[9]....
        /*009c*/ 	.word	0x00002480


	//   ....[10]....
        /*00a0*/ 	.word	0x00002610


	//   ....[11]....
        /*00a4*/ 	.word	0x00002650


	//   ....[12]....
        /*00a8*/ 	.word	0x00002670


	//   ....[13]....
        /*00ac*/ 	.word	0x000026d0


	//   ....[14]....
        /*00b0*/ 	.word	0x00002780


	//   ....[15]....
        /*00b4*/ 	.word	0x000027b0


	//   ....[16]....
        /*00b8*/ 	.word	0x00002890


	//   ....[17]....
        /*00bc*/ 	.word	0x000028a0


	//----- nvinfo : EIATTR_VRC_CTA_INIT_COUNT
	.align		4
.L_2252:
        /*00c0*/ 	.byte	0x02, 0x4a
	.zero		1
	.zero		1


	//----- nvinfo : EIATTR_EXIT_INSTR_OFFSETS
	.align		4
        /*00c4*/ 	.byte	0x04, 0x1c
        /*00c6*/ 	.short	(.L_2254 - .L_2253)


	//   ....[0]....
.L_2253:
        /*00c8*/ 	.word	0x000006a0


	//   ....[1]....
        /*00cc*/ 	.word	0x00003090


	//----- nvinfo : EIATTR_MAX_THREADS
	.align		4
.L_2254:
        /*00d0*/ 	.byte	0x04, 0x05
        /*00d2*/ 	.short	(.L_2256 - .L_2255)
.L_2255:
        /*00d4*/ 	.word	0x00000080
        /*00d8*/ 	.word	0x00000001
        /*00dc*/ 	.word	0x00000001


	//----- nvinfo : EIATTR_CRS_STACK_SIZE
	.align		4
.L_2256:
        /*00e0*/ 	.byte	0x04, 0x1e
        /*00e2*/ 	.short	(.L_2258 - .L_2257)
.L_2257:
        /*00e4*/ 	.word	0x00000000


	//----- nvinfo : EIATTR_CBANK_PARAM_SIZE
	.align		4
.L_2258:
        /*00e8*/ 	.byte	0x03, 0x19
        /*00ea*/ 	.short	0x00e8


	//----- nvinfo : EIATTR_PARAM_CBANK
	.align		4
        /*00ec*/ 	.byte	0x04, 0x0a
        /*00ee*/ 	.short	(.L_2260 - .L_2259)
	.align		4
.L_2259:
        /*00f0*/ 	.word	index@(.nv.constant0._ZN10layer_norm13ln_fwd_kernelINS_13Kernel_traitsIf13__nv_bfloat16fS2_fjLj3072ELj1ELj1ELj4ELj16ENS_18Kernel_traits_baseILj3072EfS2_fS2_fjLj128EEEEELb0ELb1ELb1ELb0EEEvNS_9FwdParamsE)
        /*00f4*/ 	.short	0x0380
        /*00f6*/ 	.short	0x00e8


	//----- nvinfo : EIATTR_SW_WAR
	.align		4
.L_2260:
        /*00f8*/ 	.byte	0x04, 0x36
        /*00fa*/ 	.short	(.L_2262 - .L_2261)
.L_2261:
        /*00fc*/ 	.word	0x00000008
.L_2262:


//--------------------- .nv.info._ZN10layer_norm13ln_fwd_kernelINS_13Kernel_traitsIf13__nv_bfloat16fS2_fjLj3072ELj1ELj1ELj4ELj16ENS_18Kernel_traits_baseILj3072EfS2_fS2_fjLj128EEEEELb0ELb1ELb1ELb1EEEvNS_9FwdParamsE --------------------------
	.section	.nv.info._ZN10layer_norm13ln_fwd_kernelINS_13Kernel_traitsIf13__nv_bfloat16fS2_fjLj3072ELj1ELj1ELj4ELj16ENS_18Kernel_traits_baseILj3072EfS2_fS2_fjLj128EEEEELb0ELb1ELb1ELb1EEEvNS_9FwdParamsE,"",@"SHT_CUDA_INFO"
	.sectionflags	@""
	.align	4


	//----- nvinfo : EIATTR_CUDA_API_VERSION
	.align		4
        /*0000*/ 	.byte	0x04, 0x37
        /*0002*/ 	.short	(.L_2264 - .L_2263)
.L_2263:
        /*0004*/ 	.word	0x00000082


	//----- nvinfo : EIATTR_KPARAM_INFO
	.align		4
.L_2264:
        /*0008*/ 	.byte	0x04, 0x17
        /*000a*/ 	.short	(.L_2266 - .L_2265)
.L_2265:
        /*000c*/ 	.word	0x00000000
        /*0010*/ 	.short	0x0000
        /*0012*/ 	.short	0x0000
        /*0014*/ 	.byte	0x00, 0xf0, 0xa1, 0x03


	//----- nvinfo : EIATTR_SPARSE_MMA_MASK
	.align		4
.L_2266:
        /*0018*/ 	.byte	0x03, 0x50
        /*001a*/ 	.short	0x0000


	//----- nvinfo : EIATTR_MAXREG_COUNT
	.align		4
        /*001c*/ 	.byte	0x03, 0x1b
        /*001e*/ 	.short	0x00ff


	//----- nvinfo : EIATTR_NUM_BARRIERS
	.align		4
        /*0020*/ 	.byte	0x02, 0x4c
        /*0022*/ 	.byte	0x01
	.zero		1


	//----- nvinfo : EIATTR_MERCURY_ISA_VERSION
	.align		4
        /*0024*/ 	.byte	0x03, 0x5f
        /*0026*/ 	.short	0x0101


	//----- nvinfo : EIATTR_COOP_GROUP_MASK_REGIDS
	.align		4
        /*0028*/ 	.byte	0x04, 0x29
        /*002a*/ 	.short	(.L_2268 - .L_2267)


	//   ....[0]....
.L_2267:
        /*002c*/ 	.word	0xffffffff


	//   ....[1]....
        /*0030*/ 	.word	0xffffffff


	//   ....[2]....
        /*0034*/ 	.word	0xffffffff


	//   ....[3]....
        /*0038*/ 	.word	0xffffffff


	//   ....[4]....
        /*003c*/ 	.word	0xffffffff


	//   ....[5]....
        /*0040*/ 	.word	0xffffffff


	//   ....[6]....
        /*0044*/ 	.word	0xffffffff


	//   ....[7]....
        /*0048*/ 	.word	0xffffffff


	//   ....[8]....
        /*004c*/ 	.word	0xffffffff


	//   ....[9]....
        /*0050*/ 	.word	0xffffffff


	//   ....[10]....
        /*0054*/ 	.word	0xffffffff


	//   ....[11]....
        /*0058*/ 	.word	0xffffffff


	//   ....[12]....
        /*005c*/ 	.word	0xffffffff


	//   ....[13]....
        /*0060*/ 	.word	0xffffffff


	//   ....[14]....
        /*0064*/ 	.word	0xffffffff


	//   ....[15]....
        /*0068*/ 	.word	0xffffffff


	//   ....[16]....
        /*006c*/ 	.word	0xffffffff


	//   ....[17]....
        /*0070*/ 	.word	0xffffffff


	//----- nvinfo : EIATTR_COOP_GROUP_INSTR_OFFSETS
	.align		4
.L_2268:
        /*0074*/ 	.byte	0x04, 0x28
        /*0076*/ 	.short	(.L_2270 - .L_2269)


	//   ....[0]....
.L_2269:
        /*0078*/ 	.word	0x00001ab0


	//   ....[1]....
        /*007c*/ 	.word	0x00001ad0


	//   ....[2]....
        /*0080*/ 	.word	0x00001af0


	//   ....[3]....
        /*0084*/ 	.word	0x00001b10


	//   ....[4]....
        /*0088*/ 	.word	0x00001b30


	//   ....[5]....
        /*008c*/ 	.word	0x00001e60


	//   ....[6]....
        /*0090*/ 	.word	0x00001e90


	//   ....[7]....
        /*0094*/ 	.word	0x00001ec0


	//   ....[8]....
        /*0098*/ 	.word	0x00001ee0


	//   ....[9]....
        /*009c*/ 	.word	0x00001f00


	//   ....[10]....
        /*00a0*/ 	.word	0x00002090


	//   ....[11]....
        /*00a4*/ 	.word	0x000020d0


	//   ....[12]....
        /*00a8*/ 	.word	0x00002140


	//   ....[13]....
        /*00ac*/ 	.word	0x00002180


	//   ....[14]....
        /*00b0*/ 	.word	0x000021c0


	//   ....[15]....
        /*00b4*/ 	.word	0x00002220


	//   ....[16]....
        /*00b8*/ 	.word	0x000022d0


	//   ....[17]....
        /*00bc*/ 	.word	0x00002300


	//----- nvinfo : EIATTR_VRC_CTA_INIT_COUNT
	.align		4
.L_2270:
        /*00c0*/ 	.byte	0x02, 0x4a
	.zero		1
	.zero		1


	//----- nvinfo : EIATTR_EXIT_INSTR_OFFSETS
	.align		4
        /*00c4*/ 	.byte	0x04, 0x1c
        /*00c6*/ 	.short	(.L_2272 - .L_2271)


	//   ....[0]....
.L_2271:
        /*00c8*/ 	.word	0x00000400


	//   ....[1]....
        /*00cc*/ 	.word	0x00002a60


	//----- nvinfo : EIATTR_MAX_THREADS
	.align		4
.L_2272:
        /*00d0*/ 	.byte	0x04, 0x05
        /*00d2*/ 	.short	(.L_2274 - .L_2273)
.L_2273:
        /*00d4*/ 	.word	0x00000080
        /*00d8*/ 	.word	0x00000001
        /*00dc*/ 	.word	0x00000001


	//----- nvinfo : EIATTR_CRS_STACK_SIZE
	.align		4
.L_2274:
        /*00e0*/ 	.byte	0x04, 0x1e
        /*00e2*/ 	.short	(.L_2276 - .L_2275)
.L_2275:
        /*00e4*/ 	.word	0x00000000


	//----- nvinfo : EIATTR_CBANK_PARAM_SIZE
	.align		4
.L_2276:
        /*00e8*/ 	.byte	0x03, 0x19
        /*00ea*/ 	.short	0x00e8


	//----- nvinfo : EIATTR_PARAM_CBANK
	.align		4
        /*00ec*/ 	.byte	0x04, 0x0a
        /*00ee*/ 	.short	(.L_2278 - .L_2277)
	.align		4
.L_2277:
        /*00f0*/ 	.word	index@(.nv.constant0._ZN10layer_norm13ln_fwd_kernelINS_13Kernel_traitsIf13__nv_bfloat16fS2_fjLj3072ELj1ELj1ELj4ELj16ENS_18Kernel_traits_baseILj3072EfS2_fS2_fjLj128EEEEELb0ELb1ELb1ELb1EEEvNS_9FwdParamsE)
        /*00f4*/ 	.short	0x0380
        /*00f6*/ 	.short	0x00e8


	//----- nvinfo : EIATTR_SW_WAR
	.align		4
.L_2278:
        /*00f8*/ 	.byte	0x04, 0x36
        /*00fa*/ 	.short	(.L_2280 - .L_2279)
.L_2279:
        /*00fc*/ 	.word	0x00000008
.L_2280:


//--------------------- .nv.info._ZN10layer_norm13ln_fwd_kernelINS_13Kernel_traitsIf13__nv_bfloat16fS2_fjLj3072ELj1ELj1ELj4ELj16ENS_18Kernel_traits_baseILj3072EfS2_fS2_fjLj128EEEEELb1ELb0ELb0ELb0EEEvNS_9FwdParamsE --------------------------
	.section	.nv.info._ZN10layer_norm13ln_fwd_kernelINS_13Kernel_traitsIf13__nv_bfloat16fS2_fjLj3072ELj1ELj1ELj4ELj16ENS_18Kernel_traits_baseILj3072EfS2_fS2_fjLj128EEEEELb1ELb0ELb0ELb0EEEvNS_9FwdParamsE,"",@"SHT_CUDA_INFO"
	.sectionflags	@""
	.align	4


	//----- nvinfo : EIATTR_CUDA_API_VERSION
	.align		4
        /*0000*/ 	.byte	0x04, 0x37
        /*0002*/ 	.short	(.L_2282 - .L_2281)
.L_2281:
        /*0004*/ 	.word	0x00000082


	//----- nvinfo : EIATTR_KPARAM_INFO
	.align		4
.L_2282:
        /*0008*/ 	.byte	0x04, 0x17
        /*000a*/ 	.short	(.L_2284 - .L_2283)
.L_2283:
        /*000c*/ 	.word	0x00000000
        /*0010*/ 	.short	0x0000
        /*0012*/ 	.short	0x0000
        /*0014*/ 	.byte	0x00, 0xf0, 0xa1, 0x03


	//----- nvinfo : EIATTR_SPARSE_MMA_MASK
	.align		4
.L_2284:
        /*0018*/ 	.byte	0x03, 0x50
        /*001a*/ 	.short	0x0000


	//----- nvinfo : EIATTR_MAXREG_COUNT
	.align		4
        /*001c*/ 	.byte	0x03, 0x1b
        /*001e*/ 	.short	0x00ff


	//----- nvinfo : EIATTR_NUM_BARRIERS
	.align		4
        /*0020*/ 	.byte	0x02, 0x4c
        /*0022*/ 	.byte	0x01
	.zero		1


	//----- nvinfo : EIATTR_MERCURY_ISA_VERSION
	.align		4
        /*0024*/ 	.byte	0x03, 0x5f
        /*0026*/ 	.short	0x0101


	//----- nvinfo : EIATTR_COOP_GROUP_MASK_REGIDS
	.align		4
        /*0028*/ 	.byte	0x04, 0x29
        /*002a*/ 	.short	(.L_2286 - .L_2285)


	//   ....[0]....
.L_2285:
        /*002c*/ 	.word	0xffffffff


	//   ....[1]....
        /*0030*/ 	.word	0xffffffff


	//   ....[2]....
        /*0034*/ 	.word	0xffffffff


	//   ....[3]....
        /*0038*/ 	.word	0xffffffff


	//   ....[4]....
        /*003c*/ 	.word	0xffffffff


	//   ....[5]....
        /*0040*/ 	.word	0xffffffff


	//   ....[6]....
        /*0044*/ 	.word	0xffffffff


	//   ....[7]....
        /*0048*/ 	.word	0xffffffff


	//   ....[8]....
        /*004c*/ 	.word	0xffffffff


	//   ....[9]....
        /*0050*/ 	.word	0xffffffff


	//   ....[10]....
        /*0054*/ 	.word	0xffffffff


	//   ....[11]....
        /*0058*/ 	.word	0xffffffff


	//   ....[12]....
        /*005c*/ 	.word	0xffffffff


	//   ....[13]....
        /*0060*/ 	.word	0xffffffff


	//   ....[14]....
        /*0064*/ 	.word	0xffffffff


	//   ....[15]....
        /*0068*/ 	.word	0xffffffff


	//   ....[16]....
        /*006c*/ 	.word	0xffffffff


	//   ....[17]....
        /*0070*/ 	.word	0xffffffff


	//----- nvinfo : EIATTR_COOP_GROUP_INSTR_OFFSETS
	.align		4
.L_2286:
        /*0074*/ 	.byte	0x04, 0x28
        /*0076*/ 	.short	(.L_2288 - .L_2287)


	//   ....[0]....
.L_2287:
        /*0078*/ 	.word	0x00010920


	//   ....[1]....
        /*007c*/ 	.word	0x00010940


	//   ....[2]....
        /*0080*/ 	.word	0x00010960


	//   ....[3]....
        /*0084*/ 	.word	0x00010980


	//   ....[4]....
        /*0088*/ 	.word	0x000109a0


	//   ....[5]....
        /*008c*/ 	.word	0x00010d10


	//   ....[6]....
        /*0090*/ 	.word	0x00010d40


	//   ....[7]....
        /*0094*/ 	.word	0x00010d70


	//   ....[8]....
        /*0098*/ 	.word	0x00010d90


	//   ....[9]....
        /*009c*/ 	.word	0x00010dc0


	//   ....[10]....
        /*00a0*/ 	.word	0x00010e50


	//   ....[11]....
        /*00a4*/ 	.word	0x00010ec0


	//   ....[12]....
        /*00a8*/ 	.word	0x00010ef0


	//   ....[13]....
        /*00ac*/ 	.word	0x00010f20


	//   ....[14]....
        /*00b0*/ 	.word	0x00010fc0


	//   ....[15]....
        /*00b4*/ 	.word	0x00011000


	//   ....[16]....
        /*00b8*/ 	.word	0x000110a0


	//   ....[17]....
        /*00bc*/ 	.word	0x000110d0


	//----- nvinfo : EIATTR_VRC_CTA_INIT_COUNT
	.align		4
.L_2288:
        /*00c0*/ 	.byte	0x02, 0x4a
	.zero		1
	.zero		1


	//----- nvinfo : EIATTR_EXIT_INSTR_OFFSETS
	.align		4
        /*00c4*/ 	.byte	0x04, 0x1c
        /*00c6*/ 	.short	(.L_2290 - .L_2289)


	//   ....[0]....
.L_2289:
        /*00c8*/ 	.word	0x00000750


	//   ....[1]....
        /*00cc*/ 	.word	0x00011860


	//----- nvinfo : EIATTR_INDIRECT_BRANCH_TARGETS
	.align		4
.L_2290:
        /*00d0*/ 	.byte	0x04, 0x34
        /*00d2*/ 	.short	(.L_2292 - .L_2291)


	//   ....[0]....
.L_2291:
        /*00d4*/ 	.word	.L_x_20635@srel
        /*00d8*/ 	.short	0x0
        /*00da*/ 	.short	0x0
        /*00dc*/ 	.word	0x3
        /*00e0*/ 	.word	.L_x_20636@srel
        /*00e4*/ 	.word	.L_x_20637@srel
        /*00e8*/ 	.word	.L_x_20638@srel


	//----- nvinfo : EIATTR_MAX_THREADS
	.align		4
.L_2292:
        /*00ec*/ 	.byte	0x04, 0x05
        /*00ee*/ 	.short	(.L_2294 - .L_2293)
.L_2293:
        /*00f0*/ 	.word	0x00000080
        /*00f4*/ 	.word	0x00000001
        /*00f8*/ 	.word	0x00000001


	//----- nvinfo : EIATTR_CRS_STACK_SIZE
	.align		4
.L_2294:
        /*00fc*/ 	.byte	0x04, 0x1e
        /*00fe*/ 	.short	(.L_2296 - .L_2295)
.L_2295:
        /*0100*/ 	.word	0x00000000


	//----- nvinfo : EIATTR_CBANK_PARAM_SIZE
	.align		4
.L_2296:
        /*0104*/ 	.byte	0x03, 0x19
        /*0106*/ 	.short	0x00e8


	//----- nvinfo : EIATTR_PARAM_CBANK
	.align		4
        /*0108*/ 	.byte	0x04, 0x0a
        /*010a*/ 	.short	(.L_2298 - .L_2297)
	.align		4
.L_2297:
        /*010c*/ 	.word	index@(.nv.constant0._ZN10layer_norm13ln_fwd_kernelINS_13Kernel_traitsIf13__nv_bfloat16fS2_fjLj3072ELj1ELj1ELj4ELj16ENS_18Kernel_traits_baseILj3072EfS2_fS2_fjLj128EEEEELb1ELb0ELb0ELb0EEEvNS_9FwdParamsE)
        /*0110*/ 	.short	0x0380
        /*0112*/ 	.short	0x00e8


	//----- nvinfo : EIATTR_SW_WAR
	.align		4
.L_2298:
        /*0114*/ 	.byte	0x04, 0x36
        /*0116*/ 	.short	(.L_2300 - .L_2299)
.L_2299:
        /*0118*/ 	.word	0x00000008
.L_2300:


//--------------------- .nv.info._ZN10layer_norm13ln_fwd_kernelINS_13Kernel_traitsIf13__nv_bfloat16fS2_fjLj3072ELj1ELj1ELj4ELj16ENS_18Kernel_traits_baseILj3072EfS2_fS2_fjLj128EEEEELb1ELb0ELb0ELb1EEEvNS_9FwdParamsE --------------------------
	.section	.nv.info._ZN10layer_norm13ln_fwd_kernelINS_13Kernel_traitsIf13__nv_bfloat16fS2_fjLj3072ELj1ELj1ELj4ELj16ENS_18Kernel_traits_baseILj3072EfS2_fS2_fjLj128EEEEELb1ELb0ELb0ELb1EEEvNS_9FwdParamsE,"",@"SHT_CUDA_INFO"
	.sectionflags	@""
	.align	4


	//----- nvinfo : EIATTR_CUDA_API_VERSION
	.align		4
        /*0000*/ 	.byte	0x04, 0x37
        /*0002*/ 	.short	(.L_2302 - .L_2301)
.L_2301:
        /*0004*/ 	.word	0x00000082


	//----- nvinfo : EIATTR_KPARAM_INFO
	.align		4
.L_2302:
        /*0008*/ 	.byte	0x04, 0x17
        /*000a*/ 	.short	(.L_2304 - .L_2303)
.L_2303:
        /*000c*/ 	.word	0x00000000
        /*0010*/ 	.short	0x0000
        /*0012*/ 	.short	0x0000
        /*0014*/ 	.byte	0x00, 0xf0, 0xa1, 0x03


	//----- nvinfo : EIATTR_SPARSE_MMA_MASK
	.align		4
.L_2304:
        /*0018*/ 	.byte	0x03, 0x50
        /*001a*/ 	.short	0x0000


	//----- nvinfo : EIATTR_MAXREG_COUNT
	.align		4
        /*001c*/ 	.byte	0x03, 0x1b
        /*001e*/ 	.short	0x00ff


	//----- nvinfo : EIATTR_NUM_BARRIERS
	.align		4
        /*0020*/ 	.byte	0x02, 0x4c
        /*0022*/ 	.byte	0x01
	.zero		1


	//----- nvinfo : EIATTR_MERCURY_ISA_VERSION
	.align		4
        /*0024*/ 	.byte	0x03, 0x5f
        /*0026*/ 	.short	0x0101


	//----- nvinfo : EIATTR_COOP_GROUP_MASK_REGIDS
	.align		4
        /*0028*/ 	.byte	0x04, 0x29
        /*002a*/ 	.short	(.L_2306 - .L_2305)


	//   ....[0]....
.L_2305:
        /*002c*/ 	.word	0xffffffff


	//   ....[1]....
        /*0030*/ 	.word	0xffffffff


	//   ....[2]....
        /*0034*/ 	.word	0xffffffff


	//   ....[3]....
        /*0038*/ 	.word	0xffffffff


	//   ....[4]....
        /*003c*/ 	.word	0xffffffff


	//   ....[5]....
        /*0040*/ 	.word	0xffffffff


	//   ....[6]....
        /*0044*/ 	.word	0xffffffff


	//   ....[7]....
        /*0048*/ 	.word	0xffffffff


	//   ....[8]....
        /*004c*/ 	.word	0xffffffff


	//   ....[9]....
        /*0050*/ 	.word	0xffffffff


	//   ....[10]....
        /*0054*/ 	.word	0xffffffff


	//   ....[11]....
        /*0058*/ 	.word	0xffffffff


	//   ....[12]....
        /*005c*/ 	.word	0xffffffff


	//   ....[13]....
        /*0060*/ 	.word	0xffffffff


	//   ....[14]....
        /*0064*/ 	.word	0xffffffff


	//   ....[15]....
        /*0068*/ 	.word	0xffffffff


	//   ....[16]....
        /*006c*/ 	.word	0xffffffff


	//   ....[17]....
        /*0070*/ 	.word	0xffffffff


	//----- nvinfo : EIATTR_COOP_GROUP_INSTR_OFFSETS
	.align		4
.L_2306:
        /*0074*/ 	.byte	0x04, 0x28
        /*0076*/ 	.short	(.L_2308 - .L_2307)


	//   ....[0]....
.L_2307:
        /*0078*/ 	.word	0x0000f6e0


	//   ....[1]....
        /*007c*/ 	.word	0x0000f700


	//   ....[2]....
        /*0080*/ 	.word	0x0000f720


	//   ....[3]....
        /*0084*/ 	.word	0x0000f740


	//   ....[4]....
        /*0088*/ 	.word	0x0000f760


	//   ....[5]....
        /*008c*/ 	.word	0x0000fa90


	//   ....[6]....
        /*0090*/ 	.word	0x0000fac0


	//   ....[7]....
        /*0094*/ 	.word	0x0000fb00


	//   ....[8]....
        /*0098*/ 	.word	0x0000fb50


	//   ....[9]....
        /*009c*/ 	.word	0x0000fbd0


	//   ....[10]....
        /*00a0*/ 	.word	0x0000fc60


	//   ....[11]....
        /*00a4*/ 	.word	0x0000fcd0


	//   ....[12]....
        /*00a8*/ 	.word	0x0000fd00


	//   ....[13]....
        /*00ac*/ 	.word	0x0000fd30


	//   ....[14]....
        /*00b0*/ 	.word	0x0000fdc0


	//   ....[15]....
        /*00b4*/ 	.word	0x0000fdf0


	//   ....[16]....
        /*00b8*/ 	.word	0x0000fe90


	//   ....[17]....
        /*00bc*/ 	.word	0x0000feb0


	//----- nvinfo : EIATTR_VRC_CTA_INIT_COUNT
	.align		4
.L_2308:
        /*00c0*/ 	.byte	0x02, 0x4a
	.zero		1
	.zero		1


	//----- nvinfo : EIATTR_EXIT_INSTR_OFFSETS
	.align		4
        /*00c4*/ 	.byte	0x04, 0x1c
        /*00c6*/ 	.short	(.L_2310 - .L_2309)


	//   ....[0]....
.L_2309:
        /*00c8*/ 	.word	0x00000450


	//   ....[1]....
        /*00cc*/ 	.word	0x00010580


	//----- nvinfo : EIATTR_INDIRECT_BRANCH_TARGETS
	.align		4
.L_2310:
        /*00d0*/ 	.byte	0x04, 0x34
        /*00d2*/ 	.short	(.L_2312 - .L_2311)


	//   ....[0]....
.L_2311:
        /*00d4*/ 	.word	.L_x_20639@srel
        /*00d8*/ 	.short	0x0
        /*00da*/ 	.short	0x0
        /*00dc*/ 	.word	0x3
        /*00e0*/ 	.word	.L_x_20640@srel
        /*00e4*/ 	.word	.L_x_20641@srel
        /*00e8*/ 	.word	.L_x_20642@srel


	//----- nvinfo : EIATTR_MAX_THREADS
	.align		4
.L_2312:
        /*00ec*/ 	.byte	0x04, 0x05
        /*00ee*/ 	.short	(.L_2314 - .L_2313)
.L_2313:
        /*00f0*/ 	.word	0x00000080
        /*00f4*/ 	.word	0x00000001
        /*00f8*/ 	.word	0x00000001


	//----- nvinfo : EIATTR_CBANK_PARAM_SIZE
	.align		4
.L_2314:
        /*00fc*/ 	.byte	0x03, 0x19
        /*00fe*/ 	.short	0x00e8


	//----- nvinfo : EIATTR_PARAM_CBANK
	.align		4
        /*0100*/ 	.byte	0x04, 0x0a
        /*0102*/ 	.short	(.L_2316 - .L_2315)
	.align		4
.L_2315:
        /*0104*/ 	.word	index@(.nv.constant0._ZN10layer_norm13ln_fwd_kernelINS_13Kernel_traitsIf13__nv_bfloat16fS2_fjLj3072ELj1ELj1ELj4ELj16ENS_18Kernel_traits_baseILj3072EfS2_fS2_fjLj128EEEEELb1ELb0ELb0ELb1EEEvNS_9FwdParamsE)
        /*0108*/ 	.short	0x0380
        /*010a*/ 	.short	0x00e8


	//----- nvinfo : EIATTR_SW_WAR
	.align		4
.L_2316:
        /*010c*/ 	.byte	0x04, 0x36
        /*010e*/ 	.short	(.L_2318 - .L_2317)
.L_2317:
        /*0110*/ 	.word	0x00000008
.L_2318:


//--------------------- .nv.info._ZN10layer_norm13ln_fwd_kernelINS_13Kernel_traitsIf13__nv_bfloat16fS2_fjLj3072ELj1ELj1ELj4ELj16ENS_18Kernel_traits_baseILj3072EfS2_fS2_fjLj128EEEEELb1ELb0ELb1ELb0EEEvNS_9FwdParamsE --------------------------
	.section	.nv.info._ZN10layer_norm13ln_fwd_kernelINS_13Kernel_traitsIf13__nv_bfloat16fS2_fjLj3072ELj1ELj1ELj4ELj16ENS_18Kernel_traits_baseILj3072EfS2_fS2_fjLj128EEEEELb1ELb0ELb1ELb0EEEvNS_9FwdParamsE,"",@"SHT_CUDA_INFO"
	.sectionflags	@""
	.align	4


	//----- nvinfo : EIATTR_CUDA_API_VERSION
	.align		4
        /*0000*/ 	.byte	0x04, 0x37
        /*0002*/ 	.short	(.L_2320 - .L_2319)
.L_2319:
        /*0004*/ 	.word	0x00000082


	//----- nvinfo : EIATTR_KPARAM_INFO
	.align		4
.L_2320:
        /*0008*/ 	.byte	0x04, 0x17
        /*000a*/ 	.short	(.L_2322 - .L_2321)
.L_2321:
        /*000c*/ 	.word	0x00000000
        /*0010*/ 	.short	0x0000
        /*0012*/ 	.short	0x0000
        /*0014*/ 	.byte	0x00, 0xf0, 0xa1, 0x03


	//----- nvinfo : EIATTR_SPARSE_MMA_MASK
	.align		4
.L_2322:
        /*0018*/ 	.byte	0x03, 0x50
        /*001a*/ 	.short	0x0000


	//----- nvinfo : EIATTR_MAXREG_COUNT
	.align		4
        /*001c*/ 	.byte	0x03, 0x1b
        /*001e*/ 	.short	0x00ff


	//----- nvinfo : EIATTR_NUM_BARRIERS
	.align		4
        /*0020*/ 	.byte	0x02, 0x4c
        /*0022*/ 	.byte	0x01
	.zero		1


	//----- nvinfo : EIATTR_MERCURY_ISA_VERSION
	.align		4
        /*0024*/ 	.byte	0x03, 0x5f
        /*0026*/ 	.short	0x0101


	//----- nvinfo : EIATTR_COOP_GROUP_MASK_REGIDS
	.align		4
        /*0028*/ 	.byte	0x04, 0x29
        /*002a*/ 	.short	(.L_2324 - .L_2323)


	//   ....[0]....
.L_2323:
        /*002c*/ 	.word	0xffffffff


	//   ....[1]....
        /*0030*/ 	.word	0xffffffff


	//   ....[2]....
        /*0034*/ 	.word	0xffffffff


	//   ....[3]....
        /*0038*/ 	.word	0xffffffff


	//   ....[4]....
        /*003c*/ 	.word	0xffffffff


	//   ....[5]....
        /*0040*/ 	.word	0xffffffff


	//   ....[6]....
        /*0044*/ 	.word	0xffffffff


	//   ....[7]....
        /*0048*/ 	.word	0xffffffff


	//   ....[8]....
        /*004c*/ 	.word	0xffffffff


	//   ....[9]....
        /*0050*/ 	.word	0xffffffff


	//   ....[10]....
        /*0054*/ 	.word	0xffffffff


	//   ....[11]....
        /*0058*/ 	.word	0xffffffff


	//   ....[12]....
        /*005c*/ 	.word	0xffffffff


	//   ....[13]....
        /*0060*/ 	.word	0xffffffff


	//   ....[14]....
        /*0064*/ 	.word	0xffffffff


	//   ....[15]....
        /*0068*/ 	.word	0xffffffff


	//   ....[16]....
        /*006c*/ 	.word	0xffffffff


	//   ....[17]....
        /*0070*/ 	.word	0xffffffff


	//----- nvinfo : EIATTR_COOP_GROUP_INSTR_OFFSETS
	.align		4
.L_2324:
        /*0074*/ 	.byte	0x04, 0x28
        /*0076*/ 	.short	(.L_2326 - .L_2325)


	//   ....[0]....
.L_2325:
        /*0078*/ 	.word	0x00012830


	//   ....[1]....
        /*007c*/ 	.word	0x00012850


	//   ....[2]....
        /*0080*/ 	.word	0x00012870


	//   ....[3]....
        /*0084*/ 	.word	0x00012890


	//   ....[4]....
        /*0088*/ 	.word	0x000128b0


	//   ....[5]....
        /*008c*/ 	.word	0x00012c00


	//   ....[6]....
        /*0090*/ 	.word	0x00012c20


	//   ....[7]....
        /*0094*/ 	.word	0x00012c40


	//   ....[8]....
        /*0098*/ 	.word	0x00012c60


	//   ....[9]....
        /*009c*/ 	.word	0x00012c90


	//   ....[10]....
        /*00a0*/ 	.word	0x00012e20


	//   ....[11]....
        /*00a4*/ 	.word	0x00012e60


	//   ....[12]....
        /*00a8*/ 	.word	0x00012e80


	//   ....[13]....
        /*00ac*/ 	.word	0x00012ec0


	//   ....[14]....
        /*00b0*/ 	.word	0x00012fa0


	//   ....[15]....
        /*00b4*/ 	.word	0x00012fc0


	//   ....[16]....
        /*00b8*/ 	.word	0x00013080


	//   ....[17]....
        /*00bc*/ 	.word	0x000130b0


	//----- nvinfo : EIATTR_VRC_CTA_INIT_COUNT
	.align		4
.L_2326:
        /*00c0*/ 	.byte	0x02, 0x4a
	.zero		1
	.zero		1


	//----- nvinfo : EIATTR_EXIT_INSTR_OFFSETS
	.align		4
        /*00c4*/ 	.byte	0x04, 0x1c
        /*00c6*/ 	.short	(.L_2328 - .L_2327)


	//   ....[0]....
.L_2327:
        /*00c8*/ 	.word	0x00000770


	//   ....[1]....
        /*00cc*/ 	.word	0x000138a0


	//----- nvinfo : EIATTR_MAX_THREADS
	.align		4
.L_2328:
        /*00d0*/ 	.byte	0x04, 0x05
        /*00d2*/ 	.short	(.L_2330 - .L_2329)
.L_2329:
        /*00d4*/ 	.word	0x00000080
        /*00d8*/ 	.word	0x00000001
        /*00dc*/ 	.word	0x00000001


	//----- nvinfo : EIATTR_CRS_STACK_SIZE
	.align		4
.L_2330:
        /*00e0*/ 	.byte	0x04, 0x1e
        /*00e2*/ 	.short	(.L_2332 - .L_2331)
.L_2331:
        /*00e4*/ 	.word	0x00000000


	//----- nvinfo : EIATTR_CBANK_PARAM_SIZE
	.align		4
.L_2332:
        /*00e8*/ 	.byte	0x03, 0x19
        /*00ea*/ 	.short	0x00e8


	//----- nvinfo : EIATTR_PARAM_CBANK
	.align		4
        /*00ec*/ 	.byte	0x04, 0x0a
        /*00ee*/ 	.short	(.L_2334 - .L_2333)
	.align		4
.L_2333:
        /*00f0*/ 	.word	index@(.nv.constant0._ZN10layer_norm13ln_fwd_kernelINS_13Kernel_traitsIf13__nv_bfloat16fS2_fjLj3072ELj1ELj1ELj4ELj16ENS_18Kernel_traits_baseILj3072EfS2_fS2_fjLj128EEEEELb1ELb0ELb1ELb0EEEvNS_9FwdParamsE)
        /*00f4*/ 	.short	0x0380
        /*00f6*/ 	.short	0x00e8


	//----- nvinfo : EIATTR_SW_WAR
	.align		4
.L_2334:
        /*00f8*/ 	.byte	0x04, 0x36
        /*00fa*/ 	.short	(.L_2336 - .L_2335)
.L_2335:
        /*00fc*/ 	.word	0x00000008
.L_2336:


//--------------------- .nv.info._ZN10layer_norm13ln_fwd_kernelINS_13Kernel_traitsIf13__nv_bfloat16fS2_fjLj3072ELj1ELj1ELj4ELj16ENS_18Kernel_traits_baseILj3072EfS2_fS2_fjLj128EEEEELb1ELb0ELb1ELb1EEEvNS_9FwdParamsE --------------------------
	.section	.nv.info._ZN10layer_norm13ln_fwd_kernelINS_13Kernel_traitsIf13__nv_bfloat16fS2_fjLj3072ELj1ELj1ELj4ELj16ENS_18Kernel_traits_baseILj3072EfS2_fS2_fjLj128EEEEELb1ELb0ELb1ELb1EEEvNS_9FwdParamsE,"",@"SHT_CUDA_INFO"
	.sectionflags	@""
	.align	4


	//----- nvinfo : EIATTR_CUDA_API_VERSION
	.align		4
        /*0000*/ 	.byte	0x04, 0x37
        /*0002*/ 	.short	(.L_2338 - .L_2337)
.L_2337:
        /*0004*/ 	.word	0x00000082


	//----- nvinfo : EIATTR_KPARAM_INFO
	.align		4
.L_2338:
        /*0008*/ 	.byte	0x04, 0x17
        /*000a*/ 	.short	(.L_2340 - .L_2339)
.L_2339:
        /*000c*/ 	.word	0x00000000
        /*0010*/ 	.short	0x0000
        /*0012*/ 	.short	0x0000
        /*0014*/ 	.byte	0x00, 0xf0, 0xa1, 0x03


	//----- nvinfo : EIATTR_SPARSE_MMA_MASK
	.align		4
.L_2340:
        /*0018*/ 	.byte	0x03, 0x50
        /*001a*/ 	.short	0x0000


	//----- nvinfo : EIATTR_MAXREG_COUNT
	.align		4
        /*001c*/ 	.byte	0x03, 0x1b
        /*001e*/ 	.short	0x00ff


	//----- nvinfo : EIATTR_NUM_BARRIERS
	.align		4
        /*0020*/ 	.byte	0x02, 0x4c
        /*0022*/ 	.byte	0x01
	.zero		1


	//----- nvinfo : EIATTR_MERCURY_ISA_VERSION
	.align		4
        /*0024*/ 	.byte	0x03, 0x5f
        /*0026*/ 	.short	0x0101


	//----- nvinfo : EIATTR_COOP_GROUP_MASK_REGIDS
	.align		4
        /*0028*/ 	.byte	0x04, 0x29
        /*002a*/ 	.short	(.L_2342 - .L_2341)


	//   ....[0]....
.L_2341:
        /*002c*/ 	.word	0xffffffff


	//   ....[1]....
        /*0030*/ 	.word	0xffffffff


	//   ....[2]....
        /*0034*/ 	.word	0xffffffff


	//   ....[3]....
        /*0038*/ 	.word	0xffffffff


	//   ....[4]....
        /*003c*/ 	.word	0xffffffff


	//   ....[5]....
        /*0040*/ 	.word	0xffffffff


	//   ....[6]....
        /*0044*/ 	.word	0xffffffff


	//   ....[7]....
        /*0048*/ 	.word	0xffffffff


	//   ....[8]....
        /*004c*/ 	.word	0xffffffff


	//   ....[9]....
        /*0050*/ 	.word	0xffffffff


	//   ....[10]....
        /*0054*/ 	.word	0xffffffff


	//   ....[11]....
        /*0058*/ 	.word	0xffffffff


	//   ....[12]....
        /*005c*/ 	.word	0xffffffff


	//   ....[13]....
        /*0060*/ 	.word	0xffffffff


	//   ....[14]....
        /*0064*/ 	.word	0xffffffff


	//   ....[15]....
        /*0068*/ 	.word	0xffffffff


	//   ....[16]....
        /*006c*/ 	.word	0xffffffff


	//   ....[17]....
        /*0070*/ 	.word	0xffffffff


	//----- nvinfo : EIATTR_COOP_GROUP_INSTR_OFFSETS
	.align		4
.L_2342:
        /*0074*/ 	.byte	0x04, 0x28
        /*0076*/ 	.short	(.L_2344 - .L_2343)


	//   ....[0]....
.L_2343:
        /*0078*/ 	.word	0x000108c0


	//   ....[1]....
        /*007c*/ 	.word	0x000108f0


	//   ....[2]....
        /*0080*/ 	.word	0x00010910


	//   ....[3]....
        /*0084*/ 	.word	0x00010940


	//   ....[4]....
        /*0088*/ 	.word	0x00010960


	//   ....[5]....
        /*008c*/ 	.word	0x00010c90


	//   ....[6]....
        /*0090*/ 	.word	0x00010cc0


	//   ....[7]....
        /*0094*/ 	.word	0x00010ce0


	//   ....[8]....
        /*0098*/ 	.word	0x00010d00


	//   ....[9]....
        /*009c*/ 	.word	0x00010d30


	//   ....[10]....
        /*00a0*/ 	.word	0x00010ec0


	//   ....[11]....
        /*00a4*/ 	.word	0x00010f00


	//   ....[12]....
        /*00a8*/ 	.word	0x00010f10


	//   ....[13]....
        /*00ac*/ 	.word	0x00010f50


	//   ....[14]....
        /*00b0*/ 	.word	0x00011020


	//   ....[15]....
        /*00b4*/ 	.word	0x00011050


	//   ....[16]....
        /*00b8*/ 	.word	0x00011100


	//   ....[17]....
        /*00bc*/ 	.word	0x00011130


	//----- nvinfo : EIATTR_VRC_CTA_INIT_COUNT
	.align		4
.L_2344:
        /*00c0*/ 	.byte	0x02, 0x4a
	.zero		1
	.zero		1


	//----- nvinfo : EIATTR_EXIT_INSTR_OFFSETS
	.align		4
        /*00c4*/ 	.byte	0x04, 0x1c
        /*00c6*/ 	.short	(.L_2346 - .L_2345)


	//   ....[0]....
.L_2345:
        /*00c8*/ 	.word	0x00000420


	//   ....[1]....
        /*00cc*/ 	.word	0x00011890


	//----- nvinfo : EIATTR_MAX_THREADS
	.align		4
.L_2346:
        /*00d0*/ 	.byte	0x04, 0x05
        /*00d2*/ 	.short	(.L_2348 - .L_2347)
.L_2347:
        /*00d4*/ 	.word	0x00000080
        /*00d8*/ 	.word	0x00000001
        /*00dc*/ 	.word	0x00000001


	//----- nvinfo : EIATTR_CRS_STACK_SIZE
	.align		4
.L_2348:
        /*00e0*/ 	.byte	0x04, 0x1e
        /*00e2*/ 	.short	(.L_2350 - .L_2349)
.L_2349:
        /*00e4*/ 	.word	0x00000000


	//----- nvinfo : EIATTR_CBANK_PARAM_SIZE
	.align		4
.L_2350:
        /*00e8*/ 	.byte	0x03, 0x19
        /*00ea*/ 	.short	0x00e8


	//----- nvinfo : EIATTR_PARAM_CBANK
	.align		4
        /*00ec*/ 	.byte	0x04, 0x0a
        /*00ee*/ 	.short	(.L_2352 - .L_2351)
	.align		4
.L_2351:
        /*00f0*/ 	.word	index@(.nv.constant0._ZN10layer_norm13ln_fwd_kernelINS_13Kernel_traitsIf13__nv_bfloat16fS2_fjLj3072ELj1ELj1ELj4ELj16ENS_18Kernel_traits_baseILj3072EfS2_fS2_fjLj128EEEEELb1ELb0ELb1ELb1EEEvNS_9FwdParamsE)
        /*00f4*/ 	.short	0x0380
        /*00f6*/ 	.short	0x00e8


	//----- nvinfo : EIATTR_SW_WAR
	.align		4
.L_2352:
        /*00f8*/ 	.byte	0x04, 0x36
        /*00fa*/ 	.short	(.L_2354 - .L_2353)
.L_2353:
        /*00fc*/ 	.word	0x00000008
.L_2354:


//--------------------- .nv.info._ZN10layer_norm13ln_fwd_kernelINS_13Kernel_traitsIf13__nv_bfloat16fS2_fjLj3072ELj1ELj1ELj4ELj16ENS_18Kernel_traits_baseILj3072EfS2_fS2_fjLj128EEEEELb1ELb1ELb0ELb0EEEvNS_9FwdParamsE --------------------------
	.section	.nv.info._ZN10layer_norm13ln_fwd_kernelINS_13Kernel_traitsIf13__nv_bfloat16fS2_fjLj3072ELj1ELj1ELj4ELj16ENS_18Kernel_traits_baseILj3072EfS2_fS2_fjLj128EEEEELb1ELb1ELb0ELb0EEEvNS_9FwdParamsE,"",@"SHT_CUDA_INFO"
	.sectionflags	@""
	.align	4


	//----- nvinfo : EIATTR_CUDA_API_VERSION
	.align		4
        /*0000*/ 	.byte	0x04, 0x37
        /*0002*/ 	.short	(.L_2356 - .L_2355)
.L_2355:
        /*0004*/ 	.word	0x00000082


	//----- nvinfo : EIATTR_KPARAM_INFO
	.align		4
.L_2356:
        /*0008*/ 	.byte	0x04, 0x17
        /*000a*/ 	.short	(.L_2358 - .L_2357)
.L_2357:
        /*000c*/ 	.word	0x00000000
        /*0010*/ 	.short	0x0000
        /*0012*/ 	.short	0x0000
        /*0014*/ 	.byte	0x00, 0xf0, 0xa1, 0x03


	//----- nvinfo : EIATTR_SPARSE_MMA_MASK
	.align		4
.L_2358:
        /*0018*/ 	.byte	0x03, 0x50
        /*001a*/ 	.short	0x0000


	//----- nvinfo : EIATTR_MAXREG_COUNT
	.align		4
        /*001c*/ 	.byte	0x03, 0x1b
        /*001e*/ 	.short	0x00ff


	//----- nvinfo : EIATTR_NUM_BARRIERS
	.align		4
        /*0020*/ 	.byte	0x02, 0x4c
        /*0022*/ 	.byte	0x01
	.zero		1


	//----- nvinfo : EIATTR_MERCURY_ISA_VERSION
	.align		4
        /*0024*/ 	.byte	0x03, 0x5f
        /*0026*/ 	.short	0x0101


	//----- nvinfo : EIATTR_COOP_GROUP_MASK_REGIDS
	.align		4
        /*0028*/ 	.byte	0x04, 0x29
        /*002a*/ 	.short	(.L_2360 - .L_2359)


	//   ....[0]....
.L_2359:
        /*002c*/ 	.word	0xffffffff


	//   ....[1]....
        /*0030*/ 	.word	0xffffffff


	//   ....[2]....
        /*0034*/ 	.word	0xffffffff


	//   ....[3]....
        /*0038*/ 	.word	0xffffffff


	//   ....[4]....
        /*003c*/ 	.word	0xffffffff


	//   ....[5]....
        /*0040*/ 	.word	0xffffffff


	//   ....[6]....
        /*0044*/ 	.word	0xffffffff


	//   ....[7]....
        /*0048*/ 	.word	0xffffffff


	//   ....[8]....
        /*004c*/ 	.word	0xffffffff


	//   ....[9]....
        /*0050*/ 	.word	0xffffffff


	//   ....[10]....
        /*0054*/ 	.word	0xffffffff


	//   ....[11]....
        /*0058*/ 	.word	0xffffffff


	//   ....[12]....
        /*005c*/ 	.word	0xffffffff


	//   ....[13]....
        /*0060*/ 	.word	0xffffffff


	//   ....[14]....
        /*0064*/ 	.word	0xffffffff


	//   ....[15]....
        /*0068*/ 	.word	0xffffffff


	//   ....[16]....
        /*006c*/ 	.word	0xffffffff


	//   ....[17]....
        /*0070*/ 	.word	0xffffffff


	//----- nvinfo : EIATTR_COOP_GROUP_INSTR_OFFSETS
	.align		4
.L_2360:
        /*0074*/ 	.byte	0x04, 0x28
        /*0076*/ 	.short	(.L_2362 - .L_2361)


	//   ....[0]....
.L_2361:
        /*0078*/ 	.word	0x00010d90


	//   ....[1]....
        /*007c*/ 	.word	0x00010db0


	//   ....[2]....
        /*0080*/ 	.word	0x00010dd0


	//   ....[3]....
        /*0084*/ 	.word	0x00010df0


	//   ....[4]....
        /*0088*/ 	.word	0x00010e10


	//   ....[5]....
        /*008c*/ 	.word	0x00011170


	//   ....[6]....
        /*0090*/ 	.word	0x000111a0


	//   ....[7]....
        /*0094*/ 	.word	0x000111d0


	//   ....[8]....
        /*0098*/ 	.word	0x000111f0


	//   ....[9]....
        /*009c*/ 	.word	0x00011220


	//   ....[10]....
        /*00a0*/ 	.word	0x000112a0


	//   ....[11]....
        /*00a4*/ 	.word	0x00011310


	//   ....[12]....
        /*00a8*/ 	.word	0x00011340


	//   ....[13]....
        /*00ac*/ 	.word	0x00011370


	//   ....[14]....
        /*00b0*/ 	.word	0x00011410


	//   ....[15]....
        /*00b4*/ 	.word	0x00011440


	//   ....[16]....
        /*00b8*/ 	.word	0x000114e0


	//   ....[17]....
        /*00bc*/ 	.word	0x00011510


	//----- nvinfo : EIATTR_VRC_CTA_INIT_COUNT
	.align		4
.L_2362:
        /*00c0*/ 	.byte	0x02, 0x4a
	.zero		1
	.zero		1


	//----- nvinfo : EIATTR_EXIT_INSTR_OFFSETS
	.align		4
        /*00c4*/ 	.byte	0x04, 0x1c
        /*00c6*/ 	.short	(.L_2364 - .L_2363)


	//   ....[0]....
.L_2363:
        /*00c8*/ 	.word	0x000008f0


	//   ....[1]....
        /*00cc*/ 	.word	0x00011cb0


	//----- nvinfo : EIATTR_INDIRECT_BRANCH_TARGETS
	.align		4
.L_2364:
        /*00d0*/ 	.byte	0x04, 0x34
        /*00d2*/ 	.short	(.L_2366 - .L_2365)


	//   ....[0]....
.L_2365:
        /*00d4*/ 	.word	.L_x_20643@srel
        /*00d8*/ 	.short	0x0
        /*00da*/ 	.short	0x0
        /*00dc*/ 	.word	0x3
        /*00e0*/ 	.word	.L_x_20644@srel
        /*00e4*/ 	.word	.L_x_20645@srel
        /*00e8*/ 	.word	.L_x_20646@srel


	//----- nvinfo : EIATTR_MAX_THREADS
	.align		4
.L_2366:
        /*00ec*/ 	.byte	0x04, 0x05
        /*00ee*/ 	.short	(.L_2368 - .L_2367)
.L_2367:
        /*00f0*/ 	.word	0x00000080
        /*00f4*/ 	.word	0x00000001
        /*00f8*/ 	.word	0x00000001


	//----- nvinfo : EIATTR_CRS_STACK_SIZE
	.align		4
.L_2368:
        /*00fc*/ 	.byte	0x04, 0x1e
        /*00fe*/ 	.short	(.L_2370 - .L_2369)
.L_2369:
        /*0100*/ 	.word	0x00000000


	//----- nvinfo : EIATTR_CBANK_PARAM_SIZE
	.align		4
.L_2370:
        /*0104*/ 	.byte	0x03, 0x19
        /*0106*/ 	.short	0x00e8


	//----- nvinfo : EIATTR_PARAM_CBANK
	.align		4
        /*0108*/ 	.byte	0x04, 0x0a
        /*010a*/ 	.short	(.L_2372 - .L_2371)
	.align		4
.L_2371:
        /*010c*/ 	.word	index@(.nv.constant0._ZN10layer_norm13ln_fwd_kernelINS_13Kernel_traitsIf13__nv_bfloat16fS2_fjLj3072ELj1ELj1ELj4ELj16ENS_18Kernel_traits_baseILj3072EfS2_fS2_fjLj128EEEEELb1ELb1ELb0ELb0EEEvNS_9FwdParamsE)
        /*0110*/ 	.short	0x0380
        /*0112*/ 	.short	0x00e8


	//----- nvinfo : EIATTR_SW_WAR
	.align		4
.L_2372:
        /*0114*/ 	.byte	0x04, 0x36
        /*0116*/ 	.short	(.L_2374 - .L_2373)
.L_2373:
        /*0118*/ 	.word	0x00000008
.L_2374:


//--------------------- .nv.info._ZN10layer_norm13ln_fwd_kernelINS_13Kernel_traitsIf13__nv_bfloat16fS2_fjLj3072ELj1ELj1ELj4ELj16ENS_18Kernel_traits_baseILj3072EfS2_fS2_fjLj128EEEEELb1ELb1ELb0ELb1EEEvNS_9FwdParamsE --------------------------
	.section	.nv.info._ZN10layer_norm13ln_fwd_kernelINS_13Kernel_traitsIf13__nv_bfloat16fS2_fjLj3072ELj1ELj1ELj4ELj16ENS_18Kernel_traits_baseILj3072EfS2_fS2_fjLj128EEEEELb1ELb1ELb0ELb1EEEvNS_9FwdParamsE,"",@"SHT_CUDA_INFO"
	.sectionflags	@""
	.align	4


	//----- nvinfo : EIATTR_CUDA_API_VERSION
	.align		4
        /*0000*/ 	.byte	0x04, 0x37
        /*0002*/ 	.short	(.L_2376 - .L_2375)
.L_2375:
        /*0004*/ 	.word	0x00000082


	//----- nvinfo : EIATTR_KPARAM_INFO
	.align		4
.L_2376:
        /*0008*/ 	.byte	0x04, 0x17
        /*000a*/ 	.short	(.L_2378 - .L_2377)
.L_2377:
        /*000c*/ 	.word	0x00000000
        /*0010*/ 	.short	0x0000
        /*0012*/ 	.short	0x0000
        /*0014*/ 	.byte	0x00, 0xf0, 0xa1, 0x03


	//----- nvinfo : EIATTR_SPARSE_MMA_MASK
	.align		4
.L_2378:
        /*0018*/ 	.byte	0x03, 0x50
        /*001a*/ 	.short	0x0000


	//----- nvinfo : EIATTR_MAXREG_COUNT
	.align		4
        /*001c*/ 	.byte	0x03, 0x1b
        /*001e*/ 	.short	0x00ff


	//----- nvinfo : EIATTR_NUM_BARRIERS
	.align		4
        /*0020*/ 	.byte	0x02, 0x4c
        /*0022*/ 	.byte	0x01
	.zero		1


	//----- nvinfo : EIATTR_MERCURY_ISA_VERSION
	.align		4
        /*0024*/ 	.byte	0x03, 0x5f
        /*0026*/ 	.short	0x0101


	//----- nvinfo : EIATTR_COOP_GROUP_MASK_REGIDS
	.align		4
        /*0028*/ 	.byte	0x04, 0x29
        /*002a*/ 	.short	(.L_2380 - .L_2379)


	//   ....[0]....
.L_2379:
        /*002c*/ 	.word	0xffffffff


	//   ....[1]....
        /*0030*/ 	.word	0xffffffff


	//   ....[2]....
        /*0034*/ 	.word	0xffffffff


	//   ....[3]....
        /*0038*/ 	.word	0xffffffff


	//   ....[4]....
        /*003c*/ 	.word	0xffffffff


	//   ....[5]....
        /*0040*/ 	.word	0xffffffff


	//   ....[6]....
        /*0044*/ 	.word	0xffffffff


	//   ....[7]....
        /*0048*/ 	.word	0xffffffff


	//   ....[8]....
        /*004c*/ 	.word	0xffffffff


	//   ....[9]....
        /*0050*/ 	.word	0xffffffff


	//   ....[10]....
        /*0054*/ 	.word	0xffffffff


	//   ....[11]....
        /*0058*/ 	.word	0xffffffff


	//   ....[12]....
        /*005c*/ 	.word	0xffffffff


	//   ....[13]....
        /*0060*/ 	.word	0xffffffff


	//   ....[14]....
        /*0064*/ 	.word	0xffffffff


	//   ....[15]....
        /*0068*/ 	.word	0xffffffff


	//   ....[16]....
        /*006c*/ 	.word	0xffffffff


	//   ....[17]....
        /*0070*/ 	.word	0xffffffff


	//----- nvinfo : EIATTR_COOP_GROUP_INSTR_OFFSETS
	.align		4
.L_2380:
        /*0074*/ 	.byte	0x04, 0x28
        /*0076*/ 	.short	(.L_2382 - .L_2381)


	//   ....[0]....
.L_2381:
        /*0078*/ 	.word	0x0000fb50


	//   ....[1]....
        /*007c*/ 	.word	0x0000fb70


	//   ....[2]....
        /*0080*/ 	.word	0x0000fb90


	//   ....[3]....
        /*0084*/ 	.word	0x0000fbb0


	//   ....[4]....
        /*0088*/ 	.word	0x0000fbd0


	//   ....[5]....
        /*008c*/ 	.word	0x0000ff10


	//   ....[6]....
        /*0090*/ 	.word	0x0000ff50


	//   ....[7]....
        /*0094*/ 	.word	0x0000ff90


	//   ....[8]....
        /*0098*/ 	.word	0x00010000


	//   ....[9]....
        /*009c*/ 	.word	0x00010090


	//   ....[10]....
        /*00a0*/ 	.word	0x000100b0


	//   ....[11]....
        /*00a4*/ 	.word	0x00010130


	//   ....[12]....
        /*00a8*/ 	.word	0x000101b0


	//   ....[13]....
        /*00ac*/ 	.word	0x000101c0


	//   ....[14]....
        /*00b0*/ 	.word	0x00010240


	//   ....[15]....
        /*00b4*/ 	.word	0x00010270


	//   ....[16]....
        /*00b8*/ 	.word	0x00010300


	//   ....[17]....
        /*00bc*/ 	.word	0x00010340


	//----- nvinfo : EIATTR_VRC_CTA_INIT_COUNT
	.align		4
.L_2382:
        /*00c0*/ 	.byte	0x02, 0x4a
	.zero		1
	.zero		1


	//----- nvinfo : EIATTR_EXIT_INSTR_OFFSETS
	.align		4
        /*00c4*/ 	.byte	0x04, 0x1c
        /*00c6*/ 	.short	(.L_2384 - .L_2383)


	//   ....[0]....
.L_2383:
        /*00c8*/ 	.word	0x00000670


	//   ....[1]....
        /*00cc*/ 	.word	0x00010a10


	//----- nvinfo : EIATTR_INDIRECT_BRANCH_TARGETS
	.align		4
.L_2384:
        /*00d0*/ 	.byte	0x04, 0x34
        /*00d2*/ 	.short	(.L_2386 - .L_2385)


	//   ....[0]....
.L_2385:
        /*00d4*/ 	.word	.L_x_20647@srel
        /*00d8*/ 	.short	0x0
        /*00da*/ 	.short	0x0
        /*00dc*/ 	.word	0x3
        /*00e0*/ 	.word	.L_x_20648@srel
        /*00e4*/ 	.word	.L_x_20649@srel
        /*00e8*/ 	.word	.L_x_20650@srel


	//----- nvinfo : EIATTR_MAX_THREADS
	.align		4
.L_2386:
        /*00ec*/ 	.byte	0x04, 0x05
        /*00ee*/ 	.short	(.L_2388 - .L_2387)
.L_2387:
        /*00f0*/ 	.word	0x00000080
        /*00f4*/ 	.word	0x00000001
        /*00f8*/ 	.word	0x00000001


	//----- nvinfo : EIATTR_CBANK_PARAM_SIZE
	.align		4
.L_2388:
        /*00fc*/ 	.byte	0x03, 0x19
        /*00fe*/ 	.short	0x00e8


	//----- nvinfo : EIATTR_PARAM_CBANK
	.align		4
        /*0100*/ 	.byte	0x04, 0x0a
        /*0102*/ 	.short	(.L_2390 - .L_2389)
	.align		4
.L_2389:
        /*0104*/ 	.word	index@(.nv.constant0._ZN10layer_norm13ln_fwd_kernelINS_13Kernel_traitsIf13__nv_bfloat16fS2_fjLj3072ELj1ELj1ELj4ELj16ENS_18Kernel_traits_baseILj3072EfS2_fS2_fjLj128EEEEELb1ELb1ELb0ELb1EEEvNS_9FwdParamsE)
        /*0108*/ 	.short	0x0380
        /*010a*/ 	.short	0x00e8


	//----- nvinfo : EIATTR_SW_WAR
	.align		4
.L_2390:
        /*010c*/ 	.byte	0x04, 0x36
        /*010e*/ 	.short	(.L_2392 - .L_2391)
.L_2391:
        /*0110*/ 	.word	0x00000008
.L_2392:


//--------------------- .nv.info._ZN10layer_norm13ln_fwd_kernelINS_13Kernel_traitsIf13__nv_bfloat16fS2_fjLj3072ELj1ELj1ELj4ELj16ENS_18Kernel_traits_baseILj3072EfS2_fS2_fjLj128EEEEELb1ELb1ELb1ELb0EEEvNS_9FwdParamsE --------------------------
	.section	.nv.info._ZN10layer_norm13ln_fwd_kernelINS_13Kernel_traitsIf13__nv_bfloat16fS2_fjLj3072ELj1ELj1ELj4ELj16ENS_18Kernel_traits_baseILj3072EfS2_fS2_fjLj128EEEEELb1ELb1ELb1ELb0EEEvNS_9FwdParamsE,"",@"SHT_CUDA_INFO"
	.sectionflags	@""
	.align	4


	//----- nvinfo : EIATTR_CUDA_API_VERSION
	.align		4
        /*0000*/ 	.byte	0x04, 0x37
        /*0002*/ 	.short	(.L_2394 - .L_2393)
.L_2393:
        /*0004*/ 	.word	0x00000082


	//----- nvinfo : EIATTR_KPARAM_INFO
	.align		4
.L_2394:
        /*0008*/ 	.byte	0x04, 0x17
        /*000a*/ 	.short	(.L_2396 - .L_2395)
.L_2395:
        /*000c*/ 	.word	0x00000000
        /*0010*/ 	.short	0x0000
        /*0012*/ 	.short	0x0000
        /*0014*/ 	.byte	0x00, 0xf0, 0xa1, 0x03


	//----- nvinfo : EIATTR_SPARSE_MMA_MASK
	.align		4
.L_2396:
        /*0018*/ 	.byte	0x03, 0x50
        /*001a*/ 	.short	0x0000


	//----- nvinfo : EIATTR_MAXREG_COUNT
	.align		4
        /*001c*/ 	.byte	0x03, 0x1b
        /*001e*/ 	.short	0x00ff


	//----- nvinfo : EIATTR_NUM_BARRIERS
	.align		4
        /*0020*/ 	.byte	0x02, 0x4c
        /*0022*/ 	.byte	0x01
	.zero		1


	//----- nvinfo : EIATTR_MERCURY_ISA_VERSION
	.align		4
        /*0024*/ 	.byte	0x03, 0x5f
        /*0026*/ 	.short	0x0101


	//----- nvinfo : EIATTR_COOP_GROUP_MASK_REGIDS
	.align		4
        /*0028*/ 	.byte	0x04, 0x29
        /*002a*/ 	.short	(.L_2398 - .L_2397)


	//   ....[0]....
.L_2397:
        /*002c*/ 	.word	0xffffffff


	//   ....[1]....
        /*0030*/ 	.word	0xffffffff


	//   ....[2]....
        /*0034*/ 	.word	0xffffffff


	//   ....[3]....
        /*0038*/ 	.word	0xffffffff


	//   ....[4]....
        /*003c*/ 	.word	0xffffffff


	//   ....[5]....
        /*0040*/ 	.word	0xffffffff


	//   ....[6]....
        /*0044*/ 	.word	0xffffffff


	//   ....[7]....
        /*0048*/ 	.word	0xffffffff


	//   ....[8]....
        /*004c*/ 	.word	0xffffffff


	//   ....[9]....
        /*0050*/ 	.word	0xffffffff


	//   ....[10]....
        /*0054*/ 	.word	0xffffffff


	//   ....[11]....
        /*0058*/ 	.word	0xffffffff


	//   ....[12]....
        /*005c*/ 	.word	0xffffffff


	//   ....[13]....
        /*0060*/ 	.word	0xffffffff


	//   ....[14]....
        /*0064*/ 	.word	0xffffffff


	//   ....[15]....
        /*0068*/ 	.word	0xffffffff


	//   ....[16]....
        /*006c*/ 	.word	0xffffffff


	//   ....[17]....
        /*0070*/ 	.word	0xffffffff


	//----- nvinfo : EIATTR_COOP_GROUP_INSTR_OFFSETS
	.align		4
.L_2398:
        /*0074*/ 	.byte	0x04, 0x28
        /*0076*/ 	.short	(.L_2400 - .L_2399)


	//   ....[0]....
.L_2399:
        /*0078*/ 	.word	0x00011900


	//   ....[1]....
        /*007c*/ 	.word	0x00011920


	//   ....[2]....
        /*0080*/ 	.word	0x00011940


	//   ....[3]....
        /*0084*/ 	.word	0x00011960


	//   ....[4]....
        /*0088*/ 	.word	0x00011980


	//   ....[5]....
        /*008c*/ 	.word	0x00011cf0


	//   ....[6]....
        /*0090*/ 	.word	0x00011d20


	//   ....[7]....
        /*0094*/ 	.word	0x00011d60


	//   ....[8]....
        /*0098*/ 	.word	0x00011d80


	//   ....[9]....
        /*009c*/ 	.word	0x00011da0


	//   ....[10]....
        /*00a0*/ 	.word	0x00011e30


	//   ....[11]....
        /*00a4*/ 	.word	0x00011eb0


	//   ....[12]....
        /*00a8*/ 	.word	0x00011ed0


	//   ....[13]....
        /*00ac*/ 	.word	0x00011ee0


	//   ....[14]....
        /*00b0*/ 	.word	0x00011f90


	//   ....[15]....
        /*00b4*/ 	.word	0x00011fe0


	//   ....[16]....
        /*00b8*/ 	.word	0x00012070


	//   ....[17]....
        /*00bc*/ 	.word	0x000120a0


	//----- nvinfo : EIATTR_VRC_CTA_INIT_COUNT
	.align		4
.L_2400:
        /*00c0*/ 	.byte	0x02, 0x4a
	.zero		1
	.zero		1


	//----- nvinfo : EIATTR_EXIT_INSTR_OFFSETS
	.align		4
        /*00c4*/ 	.byte	0x04, 0x1c
        /*00c6*/ 	.short	(.L_2402 - .L_2401)


	//   ....[0]....
.L_2401:
        /*00c8*/ 	.word	0x000008e0


	//   ....[1]....
        /*00cc*/ 	.word	0x000128b0


	//----- nvinfo : EIATTR_MAX_THREADS
	.align		4
.L_2402:
        /*00d0*/ 	.byte	0x04, 0x05
        /*00d2*/ 	.short	(.L_2404 - .L_2403)
.L_2403:
        /*00d4*/ 	.word	0x00000080
        /*00d8*/ 	.word	0x00000001
        /*00dc*/ 	.word	0x00000001


	//----- nvinfo : EIATTR_CRS_STACK_SIZE
	.align		4
.L_2404:
        /*00e0*/ 	.byte	0x04, 0x1e
        /*00e2*/ 	.short	(.L_2406 - .L_2405)
.L_2405:
        /*00e4*/ 	.word	0x00000000


	//----- nvinfo : EIATTR_CBANK_PARAM_SIZE
	.align		4
.L_2406:
        /*00e8*/ 	.byte	0x03, 0x19
        /*00ea*/ 	.short	0x00e8


	//----- nvinfo : EIATTR_PARAM_CBANK
	.align		4
        /*00ec*/ 	.byte	0x04, 0x0a
        /*00ee*/ 	.short	(.L_2408 - .L_2407)
	.align		4
.L_2407:
        /*00f0*/ 	.word	index@(.nv.constant0._ZN10layer_norm13ln_fwd_kernelINS_13Kernel_traitsIf13__nv_bfloat16fS2_fjLj3072ELj1ELj1ELj4ELj16ENS_18Kernel_traits_baseILj3072EfS2_fS2_fjLj128EEEEELb1ELb1ELb1ELb0EEEvNS_9FwdParamsE)
        /*00f4*/ 	.short	0x0380
        /*00f6*/ 	.short	0x00e8


	//----- nvinfo : EIATTR_SW_WAR
	.align		4
.L_2408:
        /*00f8*/ 	.byte	0x04, 0x36
        /*00fa*/ 	.short	(.L_2410 - .L_2409)
.L_2409:
        /*00fc*/ 	.word	0x00000008
.L_2410:


//--------------------- .nv.info._ZN10layer_norm13ln_fwd_kernelINS_13Kernel_traitsIf13__nv_bfloat16fS2_fjLj3072ELj1ELj1ELj4ELj16ENS_18Kernel_traits_baseILj3072EfS2_fS2_fjLj128EEEEELb1ELb1ELb1ELb1EEEvNS_9FwdParamsE --------------------------
	.section	.nv.info._ZN10layer_norm13ln_fwd_kernelINS_13Kernel_traitsIf13__nv_bfloat16fS2_fjLj3072ELj1ELj1ELj4ELj16ENS_18Kernel_traits_baseILj3072EfS2_fS2_fjLj128EEEEELb1ELb1ELb1ELb1EEEvNS_9FwdParamsE,"",@"SHT_CUDA_INFO"
	.sectionflags	@""
	.align	4


	//----- nvinfo : EIATTR_CUDA_API_VERSION
	.align		4
        /*0000*/ 	.byte	0x04, 0x37
        /*0002*/ 	.short	(.L_2412 - .L_2411)
.L_2411:
        /*0004*/ 	.word	0x00000082


	//----- nvinfo : EIATTR_KPARAM_INFO
	.align		4
.L_2412:
        /*0008*/ 	.byte	0x04, 0x17
        /*000a*/ 	.short	(.L_2414 - .L_2413)
.L_2413:
        /*000c*/ 	.word	0x00000000
        /*0010*/ 	.short	0x0000
        /*0012*/ 	.short	0x0000
        /*0014*/ 	.byte	0x00, 0xf0, 0xa1, 0x03


	//----- nvinfo : EIATTR_SPARSE_MMA_MASK
	.align		4
.L_2414:
        /*0018*/ 	.byte	0x03, 0x50
        /*001a*/ 	.short	0x0000


	//----- nvinfo : EIATTR_MAXREG_COUNT
	.align		4
        /*001c*/ 	.byte	0x03, 0x1b
        /*001e*/ 	.short	0x00ff


	//----- nvinfo : EIATTR_NUM_BARRIERS
	.align		4
        /*0020*/ 	.byte	0x02, 0x4c
        /*0022*/ 	.byte	0x01
	.zero		1


	//----- nvinfo : EIATTR_MERCURY_ISA_VERSION
	.align		4
        /*0024*/ 	.byte	0x03, 0x5f
        /*0026*/ 	.short	0x0101


	//----- nvinfo : EIATTR_COOP_GROUP_MASK_REGIDS
	.align		4
        /*0028*/ 	.byte	0x04, 0x29
        /*002a*/ 	.short	(.L_2416 - .L_2415)


	//   ....[0]....
.L_2415:
        /*002c*/ 	.word	0xffffffff


	//   ....[1]....
        /*0030*/ 	.word	0xffffffff


	//   ....[2]....
        /*0034*/ 	.word	0xffffffff


	//   ....[3]....
        /*0038*/ 	.word	0xffffffff


	//   ....[4]....
        /*003c*/ 	.word	0xffffffff


	//   ....[5]....
        /*0040*/ 	.word	0xffffffff


	//   ....[6]....
        /*0044*/ 	.word	0xffffffff


	//   ....[7]....
        /*0048*/ 	.word	0xffffffff


	//   ....[8]....
        /*004c*/ 	.word	0xffffffff


	//   ....[9]....
        /*0050*/ 	.word	0xffffffff


	//   ....[10]....
        /*0054*/ 	.word	0xffffffff


	//   ....[11]....
        /*0058*/ 	.word	0xffffffff


	//   ....[12]....
        /*005c*/ 	.word	0xffffffff


	//   ....[13]....
        /*0060*/ 	.word	0xffffffff


	//   ....[14]....
        /*0064*/ 	.word	0xffffffff


	//   ....[15]....
        /*0068*/ 	.word	0xffffffff


	//   ....[16]....
        /*006c*/ 	.word	0xffffffff


	//   ....[17]....
        /*0070*/ 	.word	0xffffffff


	//----- nvinfo : EIATTR_COOP_GROUP_INSTR_OFFSETS
	.align		4
.L_2416:
        /*0074*/ 	.byte	0x04, 0x28
        /*0076*/ 	.short	(.L_2418 - .L_2417)


	//   ....[0]....
.L_2417:
        /*0078*/ 	.word	0x000106e0


	//   ....[1]....
        /*007c*/ 	.word	0x00010740


	//   ....[2]....
        /*0080*/ 	.word	0x00010770


	//   ....[3]....
        /*0084*/ 	.word	0x00010790


	//   ....[4]....
        /*0088*/ 	.word	0x000107b0


	//   ....[5]....
        /*008c*/ 	.word	0x00010ae0


	//   ....[6]....
        /*0090*/ 	.word	0x00010b00


	//   ....[7]....
        /*0094*/ 	.word	0x00010b20


	//   ....[8]....
        /*0098*/ 	.word	0x00010b40


	//   ....[9]....
        /*009c*/ 	.word	0x00010b80


	//   ....[10]....
        /*00a0*/ 	.word	0x00010c40


	//   ....[11]....
        /*00a4*/ 	.word	0x00010cb0


	//   ....[12]....
        /*00a8*/ 	.word	0x00010cf0


	//   ....[13]....
        /*00ac*/ 	.word	0x00010d10


	//   ....[14]....
        /*00b0*/ 	.word	0x00010da0


	//   ....[15]....
        /*00b4*/ 	.word	0x00010dd0


	//   ....[16]....
        /*00b8*/ 	.word	0x00010e70


	//   ....[17]....
        /*00bc*/ 	.word	0x00010ea0


	//----- nvinfo : EIATTR_VRC_CTA_INIT_COUNT
	.align		4
.L_2418:
        /*00c0*/ 	.byte	0x02, 0x4a
	.zero		1
	.zero		1


	//----- nvinfo : EIATTR_EXIT_INSTR_OFFSETS
	.align		4
        /*00c4*/ 	.byte	0x04, 0x1c
        /*00c6*/ 	.short	(.L_2420 - .L_2419)


	//   ....[0]....
.L_2419:
        /*00c8*/ 	.word	0x00000660


	//   ....[1]....
        /*00cc*/ 	.word	0x00011600


	//----- nvinfo : EIATTR_MAX_THREADS
	.align		4
.L_2420:
        /*00d0*/ 	.byte	0x04, 0x05
        /*00d2*/ 	.short	(.L_2422 - .L_2421)
.L_2421:
        /*00d4*/ 	.word	0x00000080
        /*00d8*/ 	.word	0x00000001
        /*00dc*/ 	.word	0x00000001


	//----- nvinfo : EIATTR_CBANK_PARAM_SIZE
	.align		4
.L_2422:
        /*00e0*/ 	.byte	0x03, 0x19
        /*00e2*/ 	.short	0x00e8


	//----- nvinfo : EIATTR_PARAM_CBANK
	.align		4
        /*00e4*/ 	.byte	0x04, 0x0a
        /*00e6*/ 	.short	(.L_2424 - .L_2423)
	.align		4
.L_2423:
        /*00e8*/ 	.word	index@(.nv.constant0._ZN10layer_norm13ln_fwd_kernelINS_13Kernel_traitsIf13__nv_bfloat16fS2_fjLj3072ELj1ELj1ELj4ELj16ENS_18Kernel_traits_baseILj3072EfS2_fS2_fjLj128EEEEELb1ELb1ELb1ELb1EEEvNS_9FwdParamsE)
        /*00ec*/ 	.short	0x0380
        /*00ee*/ 	.short	0x00e8


	//----- nvinfo : EIATTR_SW_WAR
	.align		4
.L_2424:
        /*00f0*/ 	.byte	0x04, 0x36
        /*00f2*/ 	.short	(.L_2426 - .L_2425)
.L_2425:
        /*00f4*/ 	.word	0x00000008
.L_2426:


//--------------------- .nv.info._ZN10layer_norm13ln_fwd_kernelINS_13Kernel_traitsIf6__halfS2_S2_fjLj3072ELj1ELj1ELj4ELj16ENS_18Kernel_traits_baseILj3072EfS2_S2_S2_fjLj128EEEEELb0ELb0ELb0ELb0EEEvNS_9FwdParamsE --------------------------
	.section	.nv.info._ZN10layer_norm13ln_fwd_kernelINS_13Kernel_traitsIf6__halfS2_S2_fjLj3072ELj1ELj1ELj4ELj16ENS_18Kernel_traits_baseILj3072EfS2_S2_S2_fjLj128EEEEELb0ELb0ELb0ELb0EEEvNS_9FwdParamsE,"",@"SHT_CUDA_INFO"
	.sectionflags	@""
	.align	4


	//----- nvinfo : EIATTR_CUDA_API_VERSION
	.align		4
        /*0000*/ 	.byte	0x04, 0x37
        /*0002*/ 	.short	(.L_2428 - .L_2427)
.L_2427:
        /*0004*/ 	.word	0x00000082


	//----- nvinfo : EIATTR_KPARAM_INFO
	.align		4
.L_2428:
        /*0008*/ 	.byte	0x04, 0x17
        /*000a*/ 	.short	(.L_2430 - .L_2429)
.L_2429:
        /*000c*/ 	.word	0x00000000
        /*0010*/ 	.short	0x0000
        /*0012*/ 	.short	0x0000
        /*0014*/ 	.byte	0x00, 0xf0, 0xa1, 0x03


	//----- nvinfo : EIATTR_SPARSE_MMA_MASK
	.align		4
.L_2430:
        /*0018*/ 	.byte	0x03, 0x50
        /*001a*/ 	.short	0x0000


	//----- nvinfo : EIATTR_MAXREG_COUNT
	.align		4
        /*001c*/ 	.byte	0x03, 0x1b
        /*001e*/ 	.short	0x00ff


	//----- nvinfo : EIATTR_NUM_BARRIERS
	.align		4
        /*0020*/ 	.byte	0x02, 0x4c
        /*0022*/ 	.byte	0x01
	.zero		1


	//----- nvinfo : EIATTR_MERCURY_ISA_VERSION
	.align		4
        /*0024*/ 	.byte	0x03, 0x5f
        /*0026*/ 	.short	0x0101


	//----- nvinfo : EIATTR_COOP_GROUP_MASK_REGIDS
	.align		4
        /*0028*/ 	.byte	0x04, 0x29
        /*002a*/ 	.short	(.L_2432 - .L_2431)


	//   ....[0]....
.L_2431:
        /*002c*/ 	.word	0xffffffff


	//   ....[1]....
        /*0030*/ 	.word	0xffffffff


	//   ....[2]....
        /*0034*/ 	.word	0xffffffff


	//   ....[3]....
        /*0038*/ 	.word	0xffffffff


	//   ....[4]....
        /*003c*/ 	.word	0xffffffff


	//   ....[5]....
        /*0040*/ 	.word	0xffffffff


	//   ....[6]....
        /*0044*/ 	.word	0xffffffff


	//   ....[7]....
        /*0048*/ 	.word	0xffffffff


	//   ....[8]....
        /*004c*/ 	.word	0xffffffff


	//   ....[9]....
        /*0050*/ 	.word	0xffffffff


	//   ....[10]....
        /*0054*/ 	.word	0xffffffff


	//   ....[11]....
        /*0058*/ 	.word	0xffffffff


	//   ....[12]....
        /*005c*/ 	.word	0xffffffff


	//   ....[13]....
        /*0060*/ 	.word	0xffffffff


	//   ....[14]....
        /*0064*/ 	.word	0xffffffff


	//   ....[15]....
        /*0068*/ 	.word	0xffffffff


	//   ....[16]....
        /*006c*/ 	.word	0xffffffff


	//   ....[17]....
        /*0070*/ 	.word	0xffffffff


	//----- nvinfo : EIATTR_COOP_GROUP_INSTR_OFFSETS
	.align		4
.L_2432:
        /*0074*/ 	.byte	0x04, 0x28
        /*0076*/ 	.short	(.L_2434 - .L_2433)


	//   ....[0]....
.L_2433:
        /*0078*/ 	.word	0x00001a10


	//   ....[1]....
        /*007c*/ 	.word	0x00001a30


	//   ....[2]....
        /*0080*/ 	.word	0x00001a50


	//   ....[3]....
        /*0084*/ 	.word	0x00001a70


	//   ....[4]....
        /*0088*/ 	.word	0x00001a90


	//   ....[5]....
        /*008c*/ 	.word	0x00001dd0


	//   ....[6]....
        /*0090*/ 	.word	0x00001df0


	//   ....[7]....
        /*0094*/ 	.word	0x00001e10


	//   ....[8]....
        /*0098*/ 	.word	0x00001e30


	//   ....[9]....
        /*009c*/ 	.word	0x00001e60


	//   ....[10]....
        /*00a0*/ 	.word	0x00002000


	//   ....[11]....
        /*00a4*/ 	.word	0x00002040


	//   ....[12]....
        /*00a8*/ 	.word	0x000020f0


	//   ....[13]....
        /*00ac*/ 	.word	0x00002110


	//   ....[14]....
        /*00b0*/ 	.word	0x00002130


	//   ....[15]....
        /*00b4*/ 	.word	0x00002180


	//   ....[16]....
        /*00b8*/ 	.word	0x00002260


	//   ....[17]....
        /*00bc*/ 	.word	0x00002270


	//----- nvinfo : EIATTR_VRC_CTA_INIT_COUNT
	.align		4
.L_2434:
        /*00c0*/ 	.byte	0x02, 0x4a
	.zero		1
	.zero		1


	//----- nvinfo : EIATTR_EXIT_INSTR_OFFSETS
	.align		4
        /*00c4*/ 	.byte	0x04, 0x1c
        /*00c6*/ 	.short	(.L_2436 - .L_2435)


	//   ....[0]....
.L_2435:
        /*00c8*/ 	.word	0x00000550


	//   ....[1]....
        /*00cc*/ 	.word	0x00002a00


	//----- nvinfo : EIATTR_MAX_THREADS
	.align		4
.L_2436:
        /*00d0*/ 	.byte	0x04, 0x05
        /*00d2*/ 	.short	(.L_2438 - .L_2437)
.L_2437:
        /*00d4*/ 	.word	0x00000080
        /*00d8*/ 	.word	0x00000001
        /*00dc*/ 	.word	0x00000001


	//----- nvinfo : EIATTR_CRS_STACK_SIZE
	.align		4
.L_2438:
        /*00e0*/ 	.byte	0x04, 0x1e
        /*00e2*/ 	.short	(.L_2440 - .L_2439)
.L_2439:
        /*00e4*/ 	.word	0x00000000


	//----- nvinfo : EIATTR_CBANK_PARAM_SIZE
	.align		4
.L_2440:
        /*00e8*/ 	.byte	0x03, 0x19
        /*00ea*/ 	.short	0x00e8


	//----- nvinfo : EIATTR_PARAM_CBANK
	.align		4
        /*00ec*/ 	.byte	0x04, 0x0a
        /*00ee*/ 	.short	(.L_2442 - .L_2441)
	.align		4
.L_2441:
        /*00f0*/ 	.word	index@(.nv.constant0._ZN10layer_norm13ln_fwd_kernelINS_13Kernel_traitsIf6__halfS2_S2_fjLj3072ELj1ELj1ELj4ELj16ENS_18Kernel_traits_baseILj3072EfS2_S2_S2_fjLj128EEEEELb0ELb0ELb0ELb0EEEvNS_9FwdParamsE)
        /*00f4*/ 	.short	0x0380
        /*00f6*/ 	.short	0x00e8


	//----- nvinfo : EIATTR_SW_WAR
	.align		4
.L_2442:
        /*00f8*/ 	.byte	0x04, 0x36
        /*00fa*/ 	.short	(.L_2444 - .L_2443)
.L_2443:
        /*00fc*/ 	.word	0x00000008
.L_2444:


//--------------------- .nv.info._ZN10layer_norm13ln_fwd_kernelINS_13Kernel_traitsIf6__halfS2_S2_fjLj3072ELj1ELj1ELj4ELj16ENS_18Kernel_traits_baseILj3072EfS2_S2_S2_fjLj128EEEEELb0ELb0ELb0ELb1EEEvNS_9FwdParamsE --------------------------
	.section	.nv.info._ZN10layer_norm13ln_fwd_kernelINS_13Kernel_traitsIf6__halfS2_S2_fjLj3072ELj1ELj1ELj4ELj16ENS_18Kernel_traits_baseILj3072EfS2_S2_S2_fjLj128EEEEELb0ELb0ELb0ELb1EEEvNS_9FwdParamsE,"",@"SHT_CUDA_INFO"
	.sectionflags	@""
	.align	4


	//----- nvinfo : EIATTR_CUDA_API_VERSION
	.align		4
        /*0000*/ 	.byte	0x04, 0x37
        /*0002*/ 	.short	(.L_2446 - .L_2445)
.L_2445:
        /*0004*/ 	.word	0x00000082


	//----- nvinfo : EIATTR_KPARAM_INFO
	.align		4
.L_2446:
        /*0008*/ 	.byte	0x04, 0x17
        /*000a*/ 	.short	(.L_2448 - .L_2447)
.L_2447:
        /*000c*/ 	.word	0x00000000
        /*0010*/ 	.short	0x0000
        /*0012*/ 	.short	0x0000
        /*0014*/ 	.byte	0x00, 0xf0, 0xa1, 0x03


	//----- nvinfo : EIATTR_SPARSE_MMA_MASK
	.align		4
.L_2448:
        /*0018*/ 	.byte	0x03, 0x50
        /*001a*/ 	.short	0x0000


	//----- nvinfo : EIATTR_MAXREG_COUNT
	.align		4
        /*001c*/ 	.byte	0x03, 0x1b
        /*001e*/ 	.short	0x00ff


	//----- nvinfo : EIATTR_NUM_BARRIERS
	.align		4
        /*0020*/ 	.byte	0x02, 0x4c
        /*0022*/ 	.byte	0x01
	.zero		1


	//----- nvinfo : EIATTR_MERCURY_ISA_VERSION
	.align		4
        /*0024*/ 	.byte	0x03, 0x5f
        /*0026*/ 	.short	0x0101


	//----- nvinfo : EIATTR_COOP_GROUP_MASK_REGIDS
	.align		4
        /*0028*/ 	.byte	0x04, 0x29
        /*002a*/ 	.short	(.L_2450 - .L_2449)


	//   ....[0]....
.L_2449:
        /*002c*/ 	.word	0xffffffff


	//   ....[1]....
        /*0030*/ 	.word	0xffffffff


	//   ....[2]....
        /*0034*/ 	.word	0xffffffff


	//   ....[3]....
        /*0038*/ 	.word	0xffffffff


	//   ....[4]....
        /*003c*/ 	.word	0xffffffff


	//   ....[5]....
        /*0040*/ 	.word	0xffffffff


	//   ....[6]....
        /*0044*/ 	.word	0xffffffff


	//   ....[7]....
        /*0048*/ 	.word	0xffffffff


	//   ....[8]....
        /*004c*/ 	.word	0xffffffff


	//   ....[9]....
        /*0050*/ 	.word	0xffffffff


	//   ....[10]....
        /*0054*/ 	.word	0xffffffff


	//   ....[11]....
        /*0058*/ 	.word	0xffffffff


	//   ....[12]....
        /*005c*/ 	.word	0xffffffff


	//   ....[13]....
        /*0060*/ 	.word	0xffffffff


	//   ....[14]....
        /*0064*/ 	.word	0xffffffff


	//   ....[15]....
        /*0068*/ 	.word	0xffffffff


	//   ....[16]....
        /*006c*/ 	.word	0xffffffff


	//   ....[17]....
        /*0070*/ 	.word	0xffffffff


	//----- nvinfo : EIATTR_COOP_GROUP_INSTR_OFFSETS
	.align		4
.L_2450:
        /*0074*/ 	.byte	0x04, 0x28
        /*0076*/ 	.short	(.L_2452 - .L_2451)


	//   ....[0]....
.L_2451:
        /*0078*/ 	.word	0x00001510


	//   ....[1]....
        /*007c*/ 	.word	0x00001530


	//   ....[2]....
        /*0080*/ 	.word	0x00001550


	//   ....[3]....
        /*0084*/ 	.word	0x00001570


	//   ....[4]....
        /*0088*/ 	.word	0x000015a0


	//   ....[5]....
        /*008c*/ 	.word	0x000018d0


	//   ....[6]....
        /*0090*/ 	.word	0x000018f0


	//   ....[7]....
        /*0094*/ 	.word	0x00001910


	//   ....[8]....
        /*0098*/ 	.word	0x00001940


	//   ....[9]....
        /*009c*/ 	.word	0x00001980


	//   ....[10]....
        /*00a0*/ 	.word	0x00001b20


	//   ....[11]....
        /*00a4*/ 	.word	0x00001b60


	//   ....[12]....
        /*00a8*/ 	.word	0x00001be0


	//   ....[13]....
        /*00ac*/ 	.word	0x00001c30


	//   ....[14]....
        /*00b0*/ 	.word	0x00001c70


	//   ....[15]....
        /*00b4*/ 	.word	0x00001c90


	//   ....[16]....
        /*00b8*/ 	.word	0x00001d80


	//   ....[17]....
        /*00bc*/ 	.word	0x00001da0


	//----- nvinfo : EIATTR_VRC_CTA_INIT_COUNT
	.align		4
.L_2452:
        /*00c0*/ 	.byte	0x02, 0x4a
	.zero		1
	.zero		1


	//----- nvinfo : EIATTR_EXIT_INSTR_OFFSETS
	.align		4
        /*00c4*/ 	.byte	0x04, 0x1c
        /*00c6*/ 	.short	(.L_2454 - .L_2453)


	//   ....[0]....
.L_2453:
        /*00c8*/ 	.word	0x00000310


	//   ....[1]....
        /*00cc*/ 	.word	0x00002480


	//----- nvinfo : EIATTR_MAX_THREADS
	.align		4
.L_2454:
        /*00d0*/ 	.byte	0x04, 0x05
        /*00d2*/ 	.short	(.L_2456 - .L_2455)
.L_2455:
        /*00d4*/ 	.word	0x00000080
        /*00d8*/ 	.word	0x00000001
        /*00dc*/ 	.word	0x00000001


	//----- nvinfo : EIATTR_CRS_STACK_SIZE
	.align		4
.L_2456:
        /*00e0*/ 	.byte	0x04, 0x1e
        /*00e2*/ 	.short	(.L_2458 - .L_2457)
.L_2457:
        /*00e4*/ 	.word	0x00000000


	//----- nvinfo : EIATTR_CBANK_PARAM_SIZE
	.align		4
.L_2458:
        /*00e8*/ 	.byte	0x03, 0x19
        /*00ea*/ 	.short	0x00e8


	//----- nvinfo : EIATTR_PARAM_CBANK
	.align		4
        /*00ec*/ 	.byte	0x04, 0x0a
        /*00ee*/ 	.short	(.L_2460 - .L_2459)
	.align		4
.L_2459:
        /*00f0*/ 	.word	index@(.nv.constant0._ZN10layer_norm13ln_fwd_kernelINS_13Kernel_traitsIf6__halfS2_S2_fjLj3072ELj1ELj1ELj4ELj16ENS_18Kernel_traits_baseILj3072EfS2_S2_S2_fjLj128EEEEELb0ELb0ELb0ELb1EEEvNS_9FwdParamsE)
        /*00f4*/ 	.short	0x0380
        /*00f6*/ 	.short	0x00e8


	//----- nvinfo : EIATTR_SW_WAR
	.align		4
.L_2460:
        /*00f8*/ 	.byte	0x04, 0x36
        /*00fa*/ 	.short	(.L_2462 - .L_2461)
.L_2461:
        /*00fc*/ 	.word	0x00000008
.L_2462:


//--------------------- .nv.info._ZN10layer_norm13ln_fwd_kernelINS_13Kernel_traitsIf6__halfS2_S2_fjLj3072ELj1ELj1ELj4ELj16ENS_18Kernel_traits_baseILj3072EfS2_S2_S2_fjLj128EEEEELb0ELb0ELb1ELb0EEEvNS_9FwdParamsE --------------------------
	.section	.nv.info._ZN10layer_norm13ln_fwd_kernelINS_13Kernel_traitsIf6__halfS2_S2_fjLj3072ELj1ELj1ELj4ELj16ENS_18Kernel_traits_baseILj3072EfS2_S2_S2_fjLj128EEEEELb0ELb0ELb1ELb0EEEvNS_9FwdParamsE,"",@"SHT_CUDA_INFO"
	.sectionflags	@""
	.align	4


	//----- nvinfo : EIATTR_CUDA_API_VERSION
	.align		4
        /*0000*/ 	.byte	0x04, 0x37
        /*0002*/ 	.short	(.L_2464 - .L_2463)
.L_2463:
        /*0004*/ 	.word	0x00000082


	//----- nvinfo : EIATTR_KPARAM_INFO
	.align		4
.L_2464:
        /*0008*/ 	.byte	0x04, 0x17
        /*000a*/ 	.short	(.L_2466 - .L_2465)
.L_2465:
        /*000c*/ 	.word	0x00000000
        /*0010*/ 	.short	0x0000
        /*0012*/ 	.short	0x0000
        /*0014*/ 	.byte	0x00, 0xf0, 0xa1, 0x03


	//----- nvinfo : EIATTR_SPARSE_MMA_MASK
	.align		4
.L_2466:
        /*0018*/ 	.byte	0x03, 0x50
        /*001a*/ 	.short	0x0000


	//----- nvinfo : EIATTR_MAXREG_COUNT
	.align		4
        /*001c*/ 	.byte	0x03, 0x1b
        /*001e*/ 	.short	0x00ff


	//----- nvinfo : EIATTR_NUM_BARRIERS
	.align		4
        /*0020*/ 	.byte	0x02, 0x4c
        /*0022*/ 	.byte	0x01
	.zero		1


	//----- nvinfo : EIATTR_MERCURY_ISA_VERSION
	.align		4
        /*0024*/ 	.byte	0x03, 0x5f
        /*0026*/ 	.short	0x0101


	//----- nvinfo : EIATTR_COOP_GROUP_MASK_REGIDS
	.align		4
        /*0028*/ 	.byte	0x04, 0x29
        /*002a*/ 	.short	(.L_2468 - .L_2467)


	//   ....[0]....
.L_2467:
        /*002c*/ 	.word	0xffffffff


	//   ....[1]....
        /*0030*/ 	.word	0xffffffff


	//   ....[2]....
        /*0034*/ 	.word	0xffffffff


	//   ....[3]....
        /*0038*/ 	.word	0xffffffff


	//   ....[4]....
        /*003c*/ 	.word	0xffffffff


	//   ....[5]....
        /*0040*/ 	.word	0xffffffff


	//   ....[6]....
        /*0044*/ 	.word	0xffffffff


	//   ....[7]....
        /*0048*/ 	.word	0xffffffff


	//   ....[8]....
        /*004c*/ 	.word	0xffffffff


	//   ....[9]....
        /*0050*/ 	.word	0xffffffff


	//   ....[10]....
        /*0054*/ 	.word	0xffffffff


	//   ....[11]....
        /*0058*/ 	.word	0xffffffff


	//   ....[12]....
        /*005c*/ 	.word	0xffffffff


	//   ....[13]....
        /*0060*/ 	.word	0xffffffff


	//   ....[14]....
        /*0064*/ 	.word	0xffffffff


	//   ....[15]....
        /*0068*/ 	.word	0xffffffff


	//   ....[16]....
        /*006c*/ 	.word	0xffffffff


	//   ....[17]....
        /*0070*/ 	.word	0xffffffff


	//----- nvinfo : EIATTR_COOP_GROUP_INSTR_OFFSETS
	.align		4
.L_2468:
        /*0074*/ 	.byte	0x04, 0x28
        /*0076*/ 	.short	(.L_2470 - .L_2469)


	//   ....[0]....
.L_2469:
        /*0078*/ 	.word	0x00001db0


	//   ....[1]....
        /*007c*/ 	.word	0x00001dd0


	//   ....[2]....
        /*0080*/ 	.word	0x00001df0


	//   ....[3]....
        /*0084*/ 	.word	0x00001e10


	//   ....[4]....
        /*0088*/ 	.word	0x00001e30


	//   ....[5]....
        /*008c*/ 	.word	0x00002170


	//   ....[6]....
        /*0090*/ 	.word	0x00002190


	//   ....[7]....
        /*0094*/ 	.word	0x000021b0


	//   ....[8]....
        /*0098*/ 	.word	0x000021d0


	//   ....[9]....
        /*009c*/ 	.word	0x00002200


	//   ....[10]....
        /*00a0*/ 	.word	0x000023a0


	//   ....[11]....
        /*00a4*/ 	.word	0x000023e0


	//   ....[12]....
        /*00a8*/ 	.word	0x00002460


	//   ....[13]....
        /*00ac*/ 	.word	0x00002490


	//   ....[14]....
        /*00b0*/ 	.word	0x000024f0


	//   ....[15]....
        /*00b4*/ 	.word	0x00002530


	//   ....[16]....
        /*00b8*/ 	.word	0x00002600


	//   ....[17]....
        /*00bc*/ 	.word	0x00002630


	//----- nvinfo : EIATTR_VRC_CTA_INIT_COUNT
	.align		4
.L_2470:
        /*00c0*/ 	.byte	0x02, 0x4a
	.zero		1
	.zero		1


	//----- nvinfo : EIATTR_EXIT_INSTR_OFFSETS
	.align		4
        /*00c4*/ 	.byte	0x04, 0x1c
        /*00c6*/ 	.short	(.L_2472 - .L_2471)


	//   ....[0]....
.L_2471:
        /*00c8*/ 	.word	0x00000530


	//   ....[1]....
        /*00cc*/ 	.word	0x00002e20


	//----- nvinfo : EIATTR_MAX_THREADS
	.align		4
.L_2472:
        /*00d0*/ 	.byte	0x04, 0x05
        /*00d2*/ 	.short	(.L_2474 - .L_2473)
.L_2473:
        /*00d4*/ 	.word	0x00000080
        /*00d8*/ 	.word	0x00000001
        /*00dc*/ 	.word	0x00000001


	//----- nvinfo : EIATTR_CRS_STACK_SIZE
	.align		4
.L_2474:
        /*00e0*/ 	.byte	0x04, 0x1e
        /*00e2*/ 	.short	(.L_2476 - .L_2475)
.L_2475:
        /*00e4*/ 	.word	0x00000000


	//----- nvinfo : EIATTR_CBANK_PARAM_SIZE
	.align		4
.L_2476:
        /*00e8*/ 	.byte	0x03, 0x19
        /*00ea*/ 	.short	0x00e8


	//----- nvinfo : EIATTR_PARAM_CBANK
	.align		4
        /*00ec*/ 	.byte	0x04, 0x0a
        /*00ee*/ 	.short	(.L_2478 - .L_2477)
	.align		4
.L_2477:
        /*00f0*/ 	.word	index@(.nv.constant0._ZN10layer_norm13ln_fwd_kernelINS_13Kernel_traitsIf6__halfS2_S2_fjLj3072ELj1ELj1ELj4ELj16ENS_18Kernel_traits_baseILj3072EfS2_S2_S2_fjLj128EEEEELb0ELb0ELb1ELb0EEEvNS_9FwdParamsE)
        /*00f4*/ 	.short	0x0380
        /*00f6*/ 	.short	0x00e8


	//----- nvinfo : EIATTR_SW_WAR
	.align		4
.L_2478:
        /*00f8*/ 	.byte	0x04, 0x36
        /*00fa*/ 	.short	(.L_2480 - .L_2479)
.L_2479:
        /*00fc*/ 	.word	0x00000008
.L_2480:


//--------------------- .nv.info._ZN10layer_norm13ln_fwd_kernelINS_13Kernel_traitsIf6__halfS2_S2_fjLj3072ELj1ELj1ELj4ELj16ENS_18Kernel_traits_baseILj3072EfS2_S2_S2_fjLj128EEEEELb0ELb0ELb1ELb1EEEvNS_9FwdParamsE --------------------------
	.section	.nv.info._ZN10layer_norm13ln_fwd_kernelINS_13Kernel_traitsIf6__halfS2_S2_fjLj3072ELj1ELj1ELj4ELj16ENS_18Kernel_traits_baseILj3072EfS2_S2_S2_fjLj128EEEEELb0ELb0ELb1ELb1EEEvNS_9FwdParamsE,"",@"SHT_CUDA_INFO"
	.sectionflags	@""
	.align	4


	//----- nvinfo : EIATTR_CUDA_API_VERSION
	.align		4
        /*0000*/ 	.byte	0x04, 0x37
        /*0002*/ 	.short	(.L_2482 - .L_2481)
.L_2481:
        /*0004*/ 	.word	0x00000082


	//----- nvinfo : EIATTR_KPARAM_INFO
	.align		4
.L_2482:
        /*0008*/ 	.byte	0x04, 0x17
        /*000a*/ 	.short	(.L_2484 - .L_2483)
.L_2483:
        /*000c*/ 	.word	0x00000000
        /*0010*/ 	.short	0x0000
        /*0012*/ 	.short	0x0000
        /*0014*/ 	.byte	0x00, 0xf0, 0xa1, 0x03


	//----- nvinfo : EIATTR_SPARSE_MMA_MASK
	.align		4
.L_2484:
        /*0018*/ 	.byte	0x03, 0x50
        /*001a*/ 	.short	0x0000


	//----- nvinfo : EIATTR_MAXREG_COUNT
	.align		4
        /*001c*/ 	.byte	0x03, 0x1b
        /*001e*/ 	.short	0x00ff


	//----- nvinfo : EIATTR_NUM_BARRIERS
	.align		4
        /*0020*/ 	.byte	0x02, 0x4c
        /*0022*/ 	.byte	0x01
	.zero		1


	//----- nvinfo : EIATTR_MERCURY_ISA_VERSION
	.align		4
        /*0024*/ 	.byte	0x03, 0x5f
        /*0026*/ 	.short	0x0101


	//----- nvinfo : EIATTR_COOP_GROUP_MASK_REGIDS
	.align		4
        /*0028*/ 	.byte	0x04, 0x29
        /*002a*/ 	.short	(.L_2486 - .L_2485)


	//   ....[0]....
.L_2485:
        /*002c*/ 	.word	0xffffffff


	//   ....[1]....
        /*0030*/ 	.word	0xffffffff


	//   ....[2]....
        /*0034*/ 	.word	0xffffffff


	//   ....[3]....
        /*0038*/ 	.word	0xffffffff


	//   ....[4]....
        /*003c*/ 	.word	0xffffffff


	//   ....[5]....
        /*0040*/ 	.word	0xffffffff


	//   ....[6]....
        /*0044*/ 	.word	0xffffffff


	//   ....[7]....
        /*0048*/ 	.word	0xffffffff


	//   ....[8]....
        /*004c*/ 	.word	0xffffffff


	//   ....[9]....
        /*0050*/ 	.word	0xffffffff


	//   ....[10]....
        /*0054*/ 	.word	0xffffffff


	//   ....[11]....
        /*0058*/ 	.word	0xffffffff


	//   ....[12]....
        /*005c*/ 	.word	0xffffffff


	//   ....[13]....
        /*0060*/ 	.word	0xffffffff


	//   ....[14]....
        /*0064*/ 	.word	0xffffffff


	//   ....[15]....
        /*0068*/ 	.word	0xffffffff


	//   ....[16]....
        /*006c*/ 	.word	0xffffffff


	//   ....[17]....
        /*0070*/ 	.word	0xffffffff


	//----- nvinfo : EIATTR_COOP_GROUP_INSTR_OFFSETS
	.align		4
.L_2486:
        /*0074*/ 	.byte	0x04, 0x28
        /*0076*/ 	.short	(.L_2488 - .L_2487)


	//   ....[0]....
.L_2487:
        /*0078*/ 	.word	0x00001970


	//   ....[1]....
        /*007c*/ 	.word	0x00001990


	//   ....[2]....
        /*0080*/ 	.word	0x000019b0


	//   ....[3]....
        /*0084*/ 	.word	0x000019d0


	//   ....[4]....
        /*0088*/ 	.word	0x000019f0


	//   ....[5]....
        /*008c*/ 	.word	0x00001d20


	//   ....[6]....
        /*0090*/ 	.word	0x00001d50


	//   ....[7]....
        /*0094*/ 	.word	0x00001d80


	//   ....[8]....
        /*0098*/ 	.word	0x00001da0


	//   ....[9]....
        /*009c*/ 	.word	0x00001dc0


	//   ....[10]....
        /*00a0*/ 	.word	0x00001f50


	//   ....[11]....
        /*00a4*/ 	.word	0x00001f90


	//   ....[12]....
        /*00a8*/ 	.word	0x00001fb0


	//   ....[13]....
        /*00ac*/ 	.word	0x00001ff0


	//   ....[14]....
        /*00b0*/ 	.word	0x000020d0


	//   ....[15]....
        /*00b4*/ 	.word	0x00002100


	//   ....[16]....
        /*00b8*/ 	.word	0x000021d0


	//   ....[17]....
        /*00bc*/ 	.word	0x000021e0


	//----- nvinfo : EIATTR_VRC_CTA_INIT_COUNT
	.align		4
.L_2488:
        /*00c0*/ 	.byte	0x02, 0x4a
	.zero		1
	.zero		1


	//----- nvinfo : EIATTR_EXIT_INSTR_OFFSETS
	.align		4
        /*00c4*/ 	.byte	0x04, 0x1c
        /*00c6*/ 	.short	(.L_2490 - .L_2489)


	//   ....[0]....
.L_2489:
        /*00c8*/ 	.word	0x00000300


	//   ....[1]....
        /*00cc*/ 	.word	0x00002920


	//----- nvinfo : EIATTR_MAX_THREADS
	.align		4
.L_2490:
        /*00d0*/ 	.byte	0x04, 0x05
        /*00d2*/ 	.short	(.L_2492 - .L_2491)
.L_2491:
        /*00d4*/ 	.word	0x00000080
        /*00d8*/ 	.word	0x00000001
        /*00dc*/ 	.word	0x00000001


	//----- nvinfo : EIATTR_CRS_STACK_SIZE
	.align		4
.L_2492:
        /*00e0*/ 	.byte	0x04, 0x1e
        /*00e2*/ 	.short	(.L_2494 - .L_2493)
.L_2493:
        /*00e4*/ 	.word	0x00000000


	//----- nvinfo : EIATTR_CBANK_PARAM_SIZE
	.align		4
.L_2494:
        /*00e8*/ 	.byte	0x03, 0x19
        /*00ea*/ 	.short	0x00e8


	//----- nvinfo : EIATTR_PARAM_CBANK
	.align		4
        /*00ec*/ 	.byte	0x04, 0x0a
        /*00ee*/ 	.short	(.L_2496 - .L_2495)
	.align		4
.L_2495:
        /*00f0*/ 	.word	index@(.nv.constant0._ZN10layer_norm13ln_fwd_kernelINS_13Kernel_traitsIf6__halfS2_S2_fjLj3072ELj1ELj1ELj4ELj16ENS_18Kernel_traits_baseILj3072EfS2_S2_S2_fjLj128EEEEELb0ELb0ELb1ELb1EEEvNS_9FwdParamsE)
        /*00f4*/ 	.short	0x0380
        /*00f6*/ 	.short	0x00e8


	//----- nvinfo : EIATTR_SW_WAR
	.align		4
.L_2496:
        /*00f8*/ 	.byte	0x04, 0x36
        /*00fa*/ 	.short	(.L_2498 - .L_2497)
.L_2497:
        /*00fc*/ 	.word	0x00000008
.L_2498:


//--------------------- .nv.info._ZN10layer_norm13ln_fwd_kernelINS_13Kernel_traitsIf6__halfS2_S2_fjLj3072ELj1ELj1ELj4ELj16ENS_18Kernel_traits_baseILj3072EfS2_S2_S2_fjLj128EEEEELb0ELb1ELb0ELb0EEEvNS_9FwdParamsE --------------------------
	.section	.nv.info._ZN10layer_norm13ln_fwd_kernelINS_13Kernel_traitsIf6__halfS2_S2_fjLj3072ELj1ELj1ELj4ELj16ENS_18Kernel_traits_baseILj3072EfS2_S2_S2_fjLj128EEEEELb0ELb1ELb0ELb0EEEvNS_9FwdParamsE,"",@"SHT_CUDA_INFO"
	.sectionflags	@""
	.align	4


	//----- nvinfo : EIATTR_CUDA_API_VERSION
	.align		4
        /*0000*/ 	.byte	0x04, 0x37
        /*0002*/ 	.short	(.L_2500 - .L_2499)
.L_2499:
        /*0004*/ 	.word	0x00000082


	//----- nvinfo : EIATTR_KPARAM_INFO
	.align		4
.L_2500:
        /*0008*/ 	.byte	0x04, 0x17
        /*000a*/ 	.short	(.L_2502 - .L_2501)
.L_2501:
        /*000c*/ 	.word	0x00000000
        /*0010*/ 	.short	0x0000
        /*0012*/ 	.short	0x0000
        /*0014*/ 	.byte	0x00, 0xf0, 0xa1, 0x03


	//----- nvinfo : EIATTR_SPARSE_MMA_MASK
	.align		4
.L_2502:
        /*0018*/ 	.byte	0x03, 0x50
        /*001a*/ 	.short	0x0000


	//----- nvinfo : EIATTR_MAXREG_COUNT
	.align		4
        /*001c*/ 	.byte	0x03, 0x1b
        /*001e*/ 	.short	0x00ff


	//----- nvinfo : EIATTR_NUM_BARRIERS
	.align		4
        /*0020*/ 	.byte	0x02, 0x4c
        /*0022*/ 	.byte	0x01
	.zero		1


	//----- nvinfo : EIATTR_MERCURY_ISA_VERSION
	.align		4
        /*0024*/ 	.byte	0x03, 0x5f
        /*0026*/ 	.short	0x0101


	//----- nvinfo : EIATTR_COOP_GROUP_MASK_REGIDS
	.align		4
        /*0028*/ 	.byte	0x04, 0x29
        /*002a*/ 	.short	(.L_2504 - .L_2503)


	//   ....[0]....
.L_2503:
        /*002c*/ 	.word	0xffffffff


	//   ....[1]....
        /*0030*/ 	.word	0xffffffff


	//   ....[2]....
        /*0034*/ 	.word	0xffffffff


	//   ....[3]....
        /*0038*/ 	.word	0xffffffff


	//   ....[4]....
        /*003c*/ 	.word	0xffffffff


	//   ....[5]....
        /*0040*/ 	.word	0xffffffff


	//   ....[6]....
        /*0044*/ 	.word	0xffffffff


	//   ....[7]....
        /*0048*/ 	.word	0xffffffff


	//   ....[8]....
        /*004c*/ 	.word	0xffffffff


	//   ....[9]....
        /*0050*/ 	.word	0xffffffff


	//   ....[10]....
        /*0054*/ 	.word	0xffffffff


	//   ....[11]....
        /*0058*/ 	.word	0xffffffff


	//   ....[12]....
        /*005c*/ 	.word	0xffffffff


	//   ....[13]....
        /*0060*/ 	.word	0xffffffff


	//   ....[14]....
        /*0064*/ 	.word	0xffffffff


	//   ....[15]....
        /*0068*/ 	.word	0xffffffff


	//   ....[16]....
        /*006c*/ 	.word	0xffffffff


	//   ....[17]....
        /*0070*/ 	.word	0xffffffff


	//----- nvinfo : EIATTR_COOP_GROUP_INSTR_OFFSETS
	.align		4
.L_2504:
        /*0074*/ 	.byte	0x04, 0x28
        /*0076*/ 	.short	(.L_2506 - .L_2505)


	//   ....[0]....
.L_2505:
        /*0078*/ 	.word	0x00001a70


	//   ....[1]....
        /*007c*/ 	.word	0x00001a90


	//   ....[2]....
        /*0080*/ 	.word	0x00001ab0


	//   ....[3]....
        /*0084*/ 	.word	0x00001ad0


	//   ....[4]....
        /*0088*/ 	.word	0x00001af0


	//   ....[5]....
        /*008c*/ 	.word	0x00001e50


	//   ....[6]....
        /*0090*/ 	.word	0x00001eb0


	//   ....[7]....
        /*0094*/ 	.word	0x00001ed0


	//   ....[8]....
        /*0098*/ 	.word	0x00001f10


	//   ....[9]....
        /*009c*/ 	.word	0x00001f50


	//   ....[10]....
        /*00a0*/ 	.word	0x00002050


	//   ....[11]....
        /*00a4*/ 	.word	0x000020c0


	//   ....[12]....
        /*00a8*/ 	.word	0x000020e0


	//   ....[13]....
        /*00ac*/ 	.word	0x000020f0


	//   ....[14]....
        /*00b0*/ 	.word	0x000021a0


	//   ....[15]....
        /*00b4*/ 	.word	0x000021e0


	//   ....[16]....
        /*00b8*/ 	.word	0x00002290


	//   ....[17]....
        /*00bc*/ 	.word	0x000022b0


	//----- nvinfo : EIATTR_VRC_CTA_INIT_COUNT
	.align		4
.L_2506:
        /*00c0*/ 	.byte	0x02, 0x4a
	.zero		1
	.zero		1


	//----- nvinfo : EIATTR_EXIT_INSTR_OFFSETS
	.align		4
        /*00c4*/ 	.byte	0x04, 0x1c
        /*00c6*/ 	.short	(.L_2508 - .L_2507)


	//   ....[0]....
.L_2507:
        /*00c8*/ 	.word	0x000006c0


	//   ....[1]....
        /*00cc*/ 	.word	0x00002a40


	//----- nvinfo : EIATTR_MAX_THREADS
	.align		4
.L_2508:
        /*00d0*/ 	.byte	0x04, 0x05
        /*00d2*/ 	.short	(.L_2510 - .L_2509)
.L_2509:
        /*00d4*/ 	.word	0x00000080
        /*00d8*/ 	.word	0x00000001
        /*00dc*/ 	.word	0x00000001


	//----- nvinfo : EIATTR_CRS_STACK_SIZE
	.align		4
.L_2510:
        /*00e0*/ 	.byte	0x04, 0x1e
        /*00e2*/ 	.short	(.L_2512 - .L_2511)
.L_2511:
        /*00e4*/ 	.word	0x00000000


	//----- nvinfo : EIATTR_CBANK_PARAM_SIZE
	.align		4
.L_2512:
        /*00e8*/ 	.byte	0x03, 0x19
        /*00ea*/ 	.short	0x00e8


	//----- nvinfo : EIATTR_PARAM_CBANK
	.align		4
        /*00ec*/ 	.byte	0x04, 0x0a
        /*00ee*/ 	.short	(.L_2514 - .L_2513)
	.align		4
.L_2513:
        /*00f0*/ 	.word	index@(.nv.constant0._ZN10layer_norm13ln_fwd_kernelINS_13Kernel_traitsIf6__halfS2_S2_fjLj3072ELj1ELj1ELj4ELj16ENS_18Kernel_traits_baseILj3072EfS2_S2_S2_fjLj128EEEEELb0ELb1ELb0ELb0EEEvNS_9FwdParamsE)
        /*00f4*/ 	.short	0x0380
        /*00f6*/ 	.short	0x00e8


	//----- nvinfo : EIATTR_SW_WAR
	.align		4
.L_2514:
        /*00f8*/ 	.byte	0x04, 0x36
        /*00fa*/ 	.short	(.L_2516 - .L_2515)
.L_2515:
        /*00fc*/ 	.word	0x00000008
.L_2516:


//--------------------- .nv.info._ZN10layer_norm13ln_fwd_kernelINS_13Kernel_traitsIf6__halfS2_S2_fjLj3072ELj1ELj1ELj4ELj16ENS_18Kernel_traits_baseILj3072EfS2_S2_S2_fjLj128EEEEELb0ELb1ELb0ELb1EEEvNS_9FwdParamsE --------------------------
	.section	.nv.info._ZN10layer_norm13ln_fwd_kernelINS_13Kernel_traitsIf6__halfS2_S2_fjLj3072ELj1ELj1ELj4ELj16ENS_18Kernel_traits_baseILj3072EfS2_S2_S2_fjLj128EEEEELb0ELb1ELb0ELb1EEEvNS_9FwdParamsE,"",@"SHT_CUDA_INFO"
	.sectionflags	@""
	.align	4


	//----- nvinfo : EIATTR_CUDA_API_VERSION
	.align		4
        /*0000*/ 	.byte	0x04, 0x37
        /*0002*/ 	.short	(.L_2518 - .L_2517)
.L_2517:
        /*0004*/ 	.word	0x00000082


	//----- nvinfo : EIATTR_KPARAM_INFO
	.align		4
.L_2518:
        /*0008*/ 	.byte	0x04, 0x17
        /*000a*/ 	.short	(.L_2520 - .L_2519)
.L_2519:
        /*000c*/ 	.word	0x00000000
        /*0010*/ 	.short	0x0000
        /*0012*/ 	.short	0x0000
        /*0014*/ 	.byte	0x00, 0xf0, 0xa1, 0x03


	//----- nvinfo : EIATTR_SPARSE_MMA_MASK
	.align		4
.L_2520:
        /*0018*/ 	.byte	0x03, 0x50
        /*001a*/ 	.short	0x0000


	//----- nvinfo : EIATTR_MAXREG_COUNT
	.align		4
        /*001c*/ 	.byte	0x03, 0x1b
        /*001e*/ 	.short	0x00ff


	//----- nvinfo : EIATTR_NUM_BARRIERS
	.align		4
        /*0020*/ 	.byte	0x02, 0x4c
        /*0022*/ 	.byte	0x01
	.zero		1


	//----- nvinfo : EIATTR_MERCURY_ISA_VERSION
	.align		4
        /*0024*/ 	.byte	0x03, 0x5f
        /*0026*/ 	.short	0x0101


	//----- nvinfo : EIATTR_COOP_GROUP_MASK_REGIDS
	.align		4
        /*0028*/ 	.byte	0x04, 0x29
        /*002a*/ 	.short	(.L_2522 - .L_2521)


	//   ....[0]....
.L_2521:
        /*002c*/ 	.word	0xffffffff


	//   ....[1]....
        /*0030*/ 	.word	0xffffffff


	//   ....[2]....
        /*0034*/ 	.word	0xffffffff


	//   ....[3]....
        /*0038*/ 	.word	0xffffffff


	//   ....[4]....
        /*003c*/ 	.word	0xffffffff


	//   ....[5]....
        /*0040*/ 	.word	0xffffffff


	//   ....[6]....
        /*0044*/ 	.word	0xffffffff


	//   ....[7]....
        /*0048*/ 	.word	0xffffffff


	//   ....[8]....
        /*004c*/ 	.word	0xffffffff


	//   ....[9]....
        /*0050*/ 	.word	0xffffffff


	//   ....[10]....
        /*0054*/ 	.word	0xffffffff


	//   ....[11]....
        /*0058*/ 	.word	0xffffffff


	//   ....[12]....
        /*005c*/ 	.word	0xffffffff


	//   ....[13]....
        /*0060*/ 	.word	0xffffffff


	//   ....[14]....
        /*0064*/ 	.word	0xffffffff


	//   ....[15]....
        /*0068*/ 	.word	0xffffffff


	//   ....[16]....
        /*006c*/ 	.word	0xffffffff


	//   ....[17]....
        /*0070*/ 	.word	0xffffffff


	//----- nvinfo : EIATTR_COOP_GROUP_INSTR_OFFSETS
	.align		4
.L_2522:
        /*0074*/ 	.byte	0x04, 0x28
        /*0076*/ 	.short	(.L_2524 - .L_2523)


	//   ....[0]....
.L_2523:
        /*0078*/ 	.word	0x00001510


	//   ....[1]....
        /*007c*/ 	.word	0x00001530


	//   ....[2]....
        /*0080*/ 	.word	0x00001550


	//   ....[3]....
        /*0084*/ 	.word	0x00001570


	//   ....[4]....
        /*0088*/ 	.word	0x00001590


	//   ....[5]....
        /*008c*/ 	.word	0x000018c0


	//   ....[6]....
        /*0090*/ 	.word	0x000018e0


	//   ....[7]....
        /*0094*/ 	.word	0x00001900


	//   ....[8]....
        /*0098*/ 	.word	0x00001920


	//   ....[9]....
        /*009c*/ 	.word	0x00001940


	//   ....[10]....
        /*00a0*/ 	.word	0x00001aa0


	//   ....[11]....
        /*00a4*/ 	.word	0x00001b50


	//   ....[12]....
        /*00a8*/ 	.word	0x00001b60


	//   ....[13]....
        /*00ac*/ 	.word	0x00001bb0


	//   ....[14]....
        /*00b0*/ 	.word	0x00001bf0


	//   ....[15]....
        /*00b4*/ 	.word	0x00001c20


	//   ....[16]....
        /*00b8*/ 	.word	0x00001d10


	//   ....[17]....
        /*00bc*/ 	.word	0x00001d20


	//----- nvinfo : EIATTR_VRC_CTA_INIT_COUNT
	.align		4
.L_2524:
        /*00c0*/ 	.byte	0x02, 0x4a
	.zero		1
	.zero		1


	//----- nvinfo : EIATTR_EXIT_INSTR_OFFSETS
	.align		4
        /*00c4*/ 	.byte	0x04, 0x1c
        /*00c6*/ 	.short	(.L_2526 - .L_2525)


	//   ....[0]....
.L_2525:
        /*00c8*/ 	.word	0x00000410


	//   ....[1]....
        /*00cc*/ 	.word	0x000023e0


	//----- nvinfo : EIATTR_MAX_THREADS
	.align		4
.L_2526:
        /*00d0*/ 	.byte	0x04, 0x05
        /*00d2*/ 	.short	(.L_2528 - .L_2527)
.L_2527:
        /*00d4*/ 	.word	0x00000080
        /*00d8*/ 	.word	0x00000001
        /*00dc*/ 	.word	0x00000001


	//----- nvinfo : EIATTR_CRS_STACK_SIZE
	.align		4
.L_2528:
        /*00e0*/ 	.byte	0x04, 0x1e
        /*00e2*/ 	.short	(.L_2530 - .L_2529)
.L_2529:
        /*00e4*/ 	.word	0x00000000


	//----- nvinfo : EIATTR_CBANK_PARAM_SIZE
	.align		4
.L_2530:
        /*00e8*/ 	.byte	0x03, 0x19
        /*00ea*/ 	.short	0x00e8


	//----- nvinfo : EIATTR_PARAM_CBANK
	.align		4
        /*00ec*/ 	.byte	0x04, 0x0a
        /*00ee*/ 	.short	(.L_2532 - .L_2531)
	.align		4
.L_2531:
        /*00f0*/ 	.word	index@(.nv.constant0._ZN10layer_norm13ln_fwd_kernelINS_13Kernel_traitsIf6__halfS2_S2_fjLj3072ELj1ELj1ELj4ELj16ENS_18Kernel_traits_baseILj3072EfS2_S2_S2_fjLj128EEEEELb0ELb1ELb0ELb1EEEvNS_9FwdParamsE)
        /*00f4*/ 	.short	0x0380
        /*00f6*/ 	.short	0x00e8


	//----- nvinfo : EIATTR_SW_WAR
	.align		4
.L_2532:
        /*00f8*/ 	.byte	0x04, 0x36
        /*00fa*/ 	.short	(.L_2534 - .L_2533)
.L_2533:
        /*00fc*/ 	.word	0x00000008
.L_2534:


//--------------------- .nv.info._ZN10layer_norm13ln_fwd_kernelINS_13Kernel_traitsIf6__halfS2_S2_fjLj3072ELj1ELj1ELj4ELj16ENS_18Kernel_traits_baseILj3072EfS2_S2_S2_fjLj128EEEEELb0ELb1ELb1ELb0EEEvNS_9FwdParamsE --------------------------
	.section	.nv.info._ZN10layer_norm13ln_fwd_kernelINS_13Kernel_traitsIf6__halfS2_S2_fjLj3072ELj1ELj1ELj4ELj16ENS_18Kernel_traits_baseILj3072EfS2_S2_S2_fjLj128EEEEELb0ELb1ELb1ELb0EEEvNS_9FwdParamsE,"",@"SHT_CUDA_INFO"
	.sectionflags	@""
	.align	4


	//----- nvinfo : EIATTR_CUDA_API_VERSION
	.align		4
        /*0000*/ 	.byte	0x04, 0x37
        /*0002*/ 	.short	(.L_2536 - .L_2535)
.L_2535:
        /*0004*/ 	.word	0x00000082


	//----- nvinfo : EIATTR_KPARAM_INFO
	.align		4
.L_2536:
        /*0008*/ 	.byte	0x04, 0x17
        /*000a*/ 	.short	(.L_2538 - .L_2537)
.L_2537:
        /*000c*/ 	.word	0x00000000
        /*0010*/ 	.short	0x0000
        /*0012*/ 	.short	0x0000
        /*0014*/ 	.byte	0x00, 0xf0, 0xa1, 0x03


	//----- nvinfo : EIATTR_SPARSE_MMA_MASK
	.align		4
.L_2538:
        /*0018*/ 	.byte	0x03, 0x50
        /*001a*/ 	.short	0x0000


	//----- nvinfo : EIATTR_MAXREG_COUNT
	.align		4
        /*001c*/ 	.byte	0x03, 0x1b
        /*001e*/ 	.short	0x00ff


	//----- nvinfo : EIATTR_NUM_BARRIERS
	.align		4
        /*0020*/ 	.byte	0x02, 0x4c
        /*0022*/ 	.byte	0x01
	.zero		1


	//----- nvinfo : EIATTR_MERCURY_ISA_VERSION
	.align		4
        /*0024*/ 	.byte	0x03, 0x5f
        /*0026*/ 	.short	0x0101


	//----- nvinfo : EIATTR_COOP_GROUP_MASK_REGIDS
	.align		4
        /*0028*/ 	.byte	0x04, 0x29
        /*002a*/ 	.short	(.L_2540 - .L_2539)


	//   ....[0]....
.L_2539:
        /*002c*/ 	.word	0xffffffff


	//   ....[1]....
        /*0030*/ 	.word	0xffffffff


	//   ....[2]....
        /*0034*/ 	.word	0xffffffff


	//   ....[3]....
        /*0038*/ 	.word	0xffffffff


	//   ....[4]....
        /*003c*/ 	.word	0xffffffff


	//   ....[5]....
        /*0040*/ 	.word	0xffffffff


	//   ....[6]....
        /*0044*/ 	.word	0xffffffff


	//   ....[7]....
        /*0048*/ 	.word	0xffffffff


	//   ....[8]....
        /*004c*/ 	.word	0xffffffff


	//   ....[9]....
        /*0050*/ 	.word	0xffffffff


	//   ....[10]....
        /*0054*/ 	.word	0xffffffff


	//   ....[11]....
        /*0058*/ 	.word	0xffffffff


	//   ....[12]....
        /*005c*/ 	.word	0xffffffff


	//   ....[13]....
        /*0060*/ 	.word	0xffffffff


	//   ....[14]....
        /*0064*/ 	.word	0xffffffff


	//   ....[15]....
        /*0068*/ 	.word	0xffffffff


	//   ....[16]....
        /*006c*/ 	.word	0xffffffff


	//   ....[17]....
        /*0070*/ 	.word	0xffffffff


	//----- nvinfo : EIATTR_COOP_GROUP_INSTR_OFFSETS
	.align		4
.L_2540:
        /*0074*/ 	.byte	0x04, 0x28
        /*0076*/ 	.short	(.L_2542 - .L_2541)


	//   ....[0]....
.L_2541:
        /*0078*/ 	.word	0x000022d0


	//   ....[1]....
        /*007c*/ 	.word	0x000022f0


	//   ....[2]....
        /*0080*/ 	.word	0x00002310


	//   ....[3]....
        /*0084*/ 	.word	0x00002330


	//   ....[4]....
        /*0088*/ 	.word	0x00002350


	//   ....[5]....
        /*008c*/ 	.word	0x00002690


	//   ....[6]....
        /*0090*/ 	.word	0x000026b0


	//   ....[7]....
        /*0094*/ 	.word	0x000026d0


	//   ....[8]....
        /*0098*/ 	.word	0x000026f0


	//   ....[9]....
        /*009c*/ 	.word	0x00002720


	//   ....[10]....
        /*00a0*/ 	.word	0x000028b0


	//   ....[11]....
        /*00a4*/ 	.word	0x000028f0


	//   ....[12]....
        /*00a8*/ 	.word	0x00002920


	//   ....[13]....
        /*00ac*/ 	.word	0x00002970


	//   ....[14]....
        /*00b0*/ 	.word	0x00002a30


	//   ....[15]....
        /*00b4*/ 	.word	0x00002a50


	//   ....[16]....
        /*00b8*/ 	.word	0x00002b30


	//   ....[17]....
        /*00bc*/ 	.word	0x00002b40


	//----- nvinfo : EIATTR_VRC_CTA_INIT_COUNT
	.align		4
.L_2542:
        /*00c0*/ 	.byte	0x02, 0x4a
	.zero		1
	.zero		1


	//----- nvinfo : EIATTR_EXIT_INSTR_OFFSETS
	.align		4
        /*00c4*/ 	.byte	0x04, 0x1c
        /*00c6*/ 	.short	(.L_2544 - .L_2543)


	//   ....[0]....
.L_2543:
        /*00c8*/ 	.word	0x000006c0


	//   ....[1]....
        /*00cc*/ 	.word	0x00003330


	//----- nvinfo : EIATTR_MAX_THREADS
	.align		4
.L_2544:
        /*00d0*/ 	.byte	0x04, 0x05
        /*00d2*/ 	.short	(.L_2546 - .L_2545)
.L_2545:
        /*00d4*/ 	.word	0x00000080
        /*00d8*/ 	.word	0x00000001
        /*00dc*/ 	.word	0x00000001


	//----- nvinfo : EIATTR_CRS_STACK_SIZE
	.align		4
.L_2546:
        /*00e0*/ 	.byte	0x04, 0x1e
        /*00e2*/ 	.short	(.L_2548 - .L_2547)
.L_2547:
        /*00e4*/ 	.word	0x00000000


	//----- nvinfo : EIATTR_CBANK_PARAM_SIZE
	.align		4
.L_2548:
        /*00e8*/ 	.byte	0x03, 0x19
        /*00ea*/ 	.short	0x00e8


	//----- nvinfo : EIATTR_PARAM_CBANK
	.align		4
        /*00ec*/ 	.byte	0x04, 0x0a
        /*00ee*/ 	.short	(.L_2550 - .L_2549)
	.align		4
.L_2549:
        /*00f0*/ 	.word	index@(.nv.constant0._ZN10layer_norm13ln_fwd_kernelINS_13Kernel_traitsIf6__halfS2_S2_fjLj3072ELj1ELj1ELj4ELj16ENS_18Kernel_traits_baseILj3072EfS2_S2_S2_fjLj128EEEEELb0ELb1ELb1ELb0EEEvNS_9FwdParamsE)
        /*00f4*/ 	.short	0x0380
        /*00f6*/ 	.short	0x00e8


	//----- nvinfo : EIATTR_SW_WAR
	.align		4
.L_2550:
        /*00f8*/ 	.byte	0x04, 0x36
        /*00fa*/ 	.short	(.L_2552 - .L_2551)
.L_2551:
        /*00fc*/ 	.word	0x00000008
.L_2552:


//--------------------- .nv.info._ZN10layer_norm13ln_fwd_kernelINS_13Kernel_traitsIf6__halfS2_S2_fjLj3072ELj1ELj1ELj4ELj16ENS_18Kernel_traits_baseILj3072EfS2_S2_S2_fjLj128EEEEELb0ELb1ELb1ELb1EEEvNS_9FwdParamsE --------------------------
	.section	.nv.info._ZN10layer_norm13ln_fwd_kernelINS_13Kernel_traitsIf6__halfS2_S2_fjLj3072ELj1ELj1ELj4ELj16ENS_18Kernel_traits_baseILj3072EfS2_S2_S2_fjLj128EEEEELb0ELb1ELb1ELb1EEEvNS_9FwdParamsE,"",@"SHT_CUDA_INFO"
	.sectionflags	@""
	.align	4


	//----- nvinfo : EIATTR_CUDA_API_VERSION
	.align		4
        /*0000*/ 	.byte	0x04, 0x37
        /*0002*/ 	.short	(.L_2554 - .L_2553)
.L_2553:
        /*0004*/ 	.word	0x00000082


	//----- nvinfo : EIATTR_KPARAM_INFO
	.align		4
.L_2554:
        /*0008*/ 	.byte	0x04, 0x17
        /*000a*/ 	.short	(.L_2556 - .L_2555)
.L_2555:
        /*000c*/ 	.word	0x00000000
        /*0010*/ 	.short	0x0000
        /*0012*/ 	.short	0x0000
        /*0014*/ 	.byte	0x00, 0xf0, 0xa1, 0x03


	//----- nvinfo : EIATTR_SPARSE_MMA_MASK
	.align		4
.L_2556:
        /*0018*/ 	.byte	0x03, 0x50
        /*001a*/ 	.short	0x0000


	//----- nvinfo : EIATTR_MAXREG_COUNT
	.align		4
        /*001c*/ 	.byte	0x03, 0x1b
        /*001e*/ 	.short	0x00ff


	//----- nvinfo : EIATTR_NUM_BARRIERS
	.align		4
        /*0020*/ 	.byte	0x02, 0x4c
        /*0022*/ 	.byte	0x01
	.zero		1


	//----- nvinfo : EIATTR_MERCURY_ISA_VERSION
	.align		4
        /*0024*/ 	.byte	0x03, 0x5f
        /*0026*/ 	.short	0x0101


	//----- nvinfo : EIATTR_COOP_GROUP_MASK_REGIDS
	.align		4
        /*0028*/ 	.byte	0x04, 0x29
        /*002a*/ 	.short	(.L_2558 - .L_2557)


	//   ....[0]....
.L_2557:
        /*002c*/ 	.word	0xffffffff


	//   ....[1]....
        /*0030*/ 	.word	0xffffffff


	//   ....[2]....
        /*0034*/ 	.word	0xffffffff


	//   ....[3]....
        /*0038*/ 	.word	0xffffffff


	//   ....[4]....
        /*003c*/ 	.word	0xffffffff


	//   ....[5]....
        /*0040*/ 	.word	0xffffffff


	//   ....[6]....
        /*0044*/ 	.word	0xffffffff


	//   ....[7]....
        /*0048*/ 	.word	0xffffffff


	//   ....[8]....
        /*004c*/ 	.word	0xffffffff


	//   ....[9]....
        /*0050*/ 	.word	0xffffffff


	//   ....[10]....
        /*0054*/ 	.word	0xffffffff


	//   ....[11]....
        /*0058*/ 	.word	0xffffffff


	//   ....[12]....
        /*005c*/ 	.word	0xffffffff


	//   ....[13]....
        /*0060*/ 	.word	0xffffffff


	//   ....[14]....
        /*0064*/ 	.word	0xffffffff


	//   ....[15]....
        /*0068*/ 	.word	0xffffffff


	//   ....[16]....
        /*006c*/ 	.word	0xffffffff


	//   ....[17]....
        /*0070*/ 	.word	0xffffffff


	//----- nvinfo : EIATTR_COOP_GROUP_INSTR_OFFSETS
	.align		4
.L_2558:
        /*0074*/ 	.byte	0x04, 0x28
        /*0076*/ 	.short	(.L_2560 - .L_2559)


	//   ....[0]....
.L_2559:
        /*0078*/ 	.word	0x00001e40


	//   ....[1]....
        /*007c*/ 	.word	0x00001e60


	//   ....[2]....
        /*0080*/ 	.word	0x00001e80


	//   ....[3]....
        /*0084*/ 	.word	0x00001ea0


	//   ....[4]....
        /*0088*/ 	.word	0x00001ec0


	//   ....[5]....
        /*008c*/ 	.word	0x000021f0


	//   ....[6]....
        /*0090*/ 	.word	0x00002220


	//   ....[7]....
        /*0094*/ 	.word	0x00002250


	//   ....[8]....
        /*0098*/ 	.word	0x00002270


	//   ....[9]....
        /*009c*/ 	.word	0x00002290


	//   ....[10]....
        /*00a0*/ 	.word	0x00002420


	//   ....[11]....
        /*00a4*/ 	.word	0x00002460


	//   ....[12]....
        /*00a8*/ 	.word	0x00002470


	//   ....[13]....
        /*00ac*/ 	.word	0x000024e0


	//   ....[14]....
        /*00b0*/ 	.word	0x00002580


	//   ....[15]....
        /*00b4*/ 	.word	0x000025a0


	//   ....[16]....
        /*00b8*/ 	.word	0x00002670


	//   ....[17]....
        /*00bc*/ 	.word	0x000026a0


	//----- nvinfo : EIATTR_VRC_CTA_INIT_COUNT
	.align		4
.L_2560:
        /*00c0*/ 	.byte	0x02, 0x4a
	.zero		1
	.zero		1


	//----- nvinfo : EIATTR_EXIT_INSTR_OFFSETS
	.align		4
        /*00c4*/ 	.byte	0x04, 0x1c
        /*00c6*/ 	.short	(.L_2562 - .L_2561)


	//   ....[0]....
.L_2561:
        /*00c8*/ 	.word	0x00000400


	//   ....[1]....
        /*00cc*/ 	.word	0x00002df0


	//----- nvinfo : EIATTR_MAX_THREADS
	.align		4
.L_2562:
        /*00d0*/ 	.byte	0x04, 0x05
        /*00d2*/ 	.short	(.L_2564 - .L_2563)
.L_2563:
        /*00d4*/ 	.word	0x00000080
        /*00d8*/ 	.word	0x00000001
        /*00dc*/ 	.word	0x00000001


	//----- nvinfo : EIATTR_CRS_STACK_SIZE
	.align		4
.L_2564:
        /*00e0*/ 	.byte	0x04, 0x1e
        /*00e2*/ 	.short	(.L_2566 - .L_2565)
.L_2565:
        /*00e4*/ 	.word	0x00000000


	//----- nvinfo : EIATTR_CBANK_PARAM_SIZE
	.align		4
.L_2566:
        /*00e8*/ 	.byte	0x03, 0x19
        /*00ea*/ 	.short	0x00e8


	//----- nvinfo : EIATTR_PARAM_CBANK
	.align		4
        /*00ec*/ 	.byte	0x04, 0x0a
        /*00ee*/ 	.short	(.L_2568 - .L_2567)
	.align		4
.L_2567:
        /*00f0*/ 	.word	index@(.nv.constant0._ZN10layer_norm13ln_fwd_kernelINS_13Kernel_traitsIf6__halfS2_S2_fjLj3072ELj1ELj1ELj4ELj16ENS_18Kernel_traits_baseILj3072EfS2_S2_S2_fjLj128EEEEELb0ELb1ELb1ELb1EEEvNS_9FwdParamsE)
        /*00f4*/ 	.short	0x0380
        /*00f6*/ 	.short	0x00e8


	//----- nvinfo : EIATTR_SW_WAR
	.align		4
.L_2568:
        /*00f8*/ 	.byte	0x04, 0x36
        /*00fa*/ 	.short	(.L_2570 - .L_2569)
.L_2569:
        /*00fc*/ 	.word	0x00000008
.L_2570:


//--------------------- .nv.info._ZN10layer_norm13ln_fwd_kernelINS_13Kernel_traitsIf6__halfS2_S2_fjLj3072ELj1ELj1ELj4ELj16ENS_18Kernel_traits_baseILj3072EfS2_S2_S2_fjLj128EEEEELb1ELb0ELb0ELb0EEEvNS_9FwdParamsE --------------------------
	.section	.nv.info._ZN10layer_norm13ln_fwd_kernelINS_13Kernel_traitsIf6__halfS2_S2_fjLj3072ELj1ELj1ELj4ELj16ENS_18Kernel_traits_baseILj3072EfS2_S2_S2_fjLj128EEEEELb1ELb0ELb0ELb0EEEvNS_9FwdParamsE,"",@"SHT_CUDA_INFO"
	.sectionflags	@""
	.align	4


	//----- nvinfo : EIATTR_CUDA_API_VERSION
	.align		4
        /*0000*/ 	.byte	0x04, 0x37
        /*0002*/ 	.short	(.L_2572 - .L_2571)
.L_2571:
        /*0004*/ 	.word	0x00000082


	//----- nvinfo : EIATTR_KPARAM_INFO
	.align		4
.L_2572:
        /*0008*/ 	.byte	0x04, 0x17
        /*000a*/ 	.short	(.L_2574 - .L_2573)
.L_2573:
        /*000c*/ 	.word	0x00000000
        /*0010*/ 	.short	0x0000
        /*0012*/ 	.short	0x0000
        /*0014*/ 	.byte	0x00, 0xf0, 0xa1, 0x03


	//----- nvinfo : EIATTR_SPARSE_MMA_MASK
	.align		4
.L_2574:
        /*0018*/ 	.byte	0x03, 0x50
        /*001a*/ 	.short	0x0000


	//----- nvinfo : EIATTR_MAXREG_COUNT
	.align		4
        /*001c*/ 	.byte	0x03, 0x1b
        /*001e*/ 	.short	0x00ff


	//----- nvinfo : EIATTR_NUM_BARRIERS
	.align		4
        /*0020*/ 	.byte	0x02, 0x4c
        /*0022*/ 	.byte	0x01
	.zero		1


	//----- nvinfo : EIATTR_MERCURY_ISA_VERSION
	.align		4
        /*0024*/ 	.byte	0x03, 0x5f
        /*0026*/ 	.short	0x0101


	//----- nvinfo : EIATTR_COOP_GROUP_MASK_REGIDS
	.align		4
        /*0028*/ 	.byte	0x04, 0x29
        /*002a*/ 	.short	(.L_2576 - .L_2575)


	//   ....[0]....
.L_2575:
        /*002c*/ 	.word	0xffffffff


	//   ....[1]....
        /*0030*/ 	.word	0xffffffff


	//   ....[2]....
        /*0034*/ 	.word	0xffffffff


	//   ....[3]....
        /*0038*/ 	.word	0xffffffff


	//   ....[4]....
        /*003c*/ 	.word	0xffffffff


	//   ....[5]....
        /*0040*/ 	.word	0xffffffff


	//   ....[6]....
        /*0044*/ 	.word	0xffffffff


	//   ....[7]....
        /*0048*/ 	.word	0xffffffff


	//   ....[8]....
        /*004c*/ 	.word	0xffffffff


	//   ....[9]....
        /*0050*/ 	.word	0xffffffff


	//   ....[10]....
        /*0054*/ 	.word	0xffffffff


	//   ....[11]....
        /*0058*/ 	.word	0xffffffff


	//   ....[12]....
        /*005c*/ 	.word	0xffffffff


	//   ....[13]....
        /*0060*/ 	.word	0xffffffff


	//   ....[14]....
        /*0064*/ 	.word	0xffffffff


	//   ....[15]....
        /*0068*/ 	.word	0xffffffff


	//   ....[16]....
        /*006c*/ 	.word	0xffffffff


	//   ....[17]....
        /*0070*/ 	.word	0xffffffff


	//----- nvinfo : EIATTR_COOP_GROUP_INSTR_OFFSETS
	.align		4
.L_2576:
        /*0074*/ 	.byte	0x04, 0x28
        /*0076*/ 	.short	(.L_2578 - .L_2577)


	//   ....[0]....
.L_2577:
        /*0078*/ 	.word	0x00010bc0


	//   ....[1]....
        /*007c*/ 	.word	0x00010be0


	//   ....[2]....
        /*0080*/ 	.word	0x00010c00


	//   ....[3]....
        /*0084*/ 	.word	0x00010c20


	//   ....[4]....
        /*0088*/ 	.word	0x00010c40


	//   ....[5]....
        /*008c*/ 	.word	0x00010f80


	//   ....[6]....
        /*0090*/ 	.word	0x00010fa0


	//   ....[7]....
        /*0094*/ 	.word	0x00010fc0


	//   ....[8]....
        /*0098*/ 	.word	0x00010ff0


	//   ....[9]....
        /*009c*/ 	.word	0x00011060


	//   ....[10]....
        /*00a0*/ 	.word	0x000110e0


	//   ....[11]....
        /*00a4*/ 	.word	0x00011160


	//   ....[12]....
        /*00a8*/ 	.word	0x00011190


	//   ....[13]....
        /*00ac*/ 	.word	0x000111c0


	//   ....[14]....
        /*00b0*/ 	.word	0x00011250


	//   ....[15]....
        /*00b4*/ 	.word	0x00011280


	//   ....[16]....
        /*00b8*/ 	.word	0x00011320


	//   ....[17]....
        /*00bc*/ 	.word	0x00011350


	//----- nvinfo : EIATTR_VRC_CTA_INIT_COUNT
	.align		4
.L_2578:
        /*00c0*/ 	.byte	0x02, 0x4a
	.zero		1
	.zero		1


	//----- nvinfo : EIATTR_EXIT_INSTR_OFFSETS
	.align		4
        /*00c4*/ 	.byte	0x04, 0x1c
        /*00c6*/ 	.short	(.L_2580 - .L_2579)


	//   ....[0]....
.L_2579:
        /*00c8*/ 	.word	0x00000770


	//   ....[1]....
        /*00cc*/ 	.word	0x00011ae0


	//----- nvinfo : EIATTR_INDIRECT_BRANCH_TARGETS
	.align		4
.L_2580:
        /*00d0*/ 	.byte	0x04, 0x34
        /*00d2*/ 	.short	(.L_2582 - .L_2581)


	//   ....[0]....
.L_2581:
        /*00d4*/ 	.word	.L_x_20651@srel
        /*00d8*/ 	.short	0x0
        /*00da*/ 	.short	0x0
        /*00dc*/ 	.word	0x3
        /*00e0*/ 	.word	.L_x_20652@srel
        /*00e4*/ 	.word	.L_x_20653@srel
        /*00e8*/ 	.word	.L_x_20654@srel


	//----- nvinfo : EIATTR_MAX_THREADS
	.align		4
.L_2582:
        /*00ec*/ 	.byte	0x04, 0x05
        /*00ee*/ 	.short	(.L_2584 - .L_2583)
.L_2583:
        /*00f0*/ 	.word	0x00000080
        /*00f4*/ 	.word	0x00000001
        /*00f8*/ 	.word	0x00000001


	//----- nvinfo : EIATTR_CRS_STACK_SIZE
	.align		4
.L_2584:
        /*00fc*/ 	.byte	0x04, 0x1e
        /*00fe*/ 	.short	(.L_2586 - .L_2585)
.L_2585:
        /*0100*/ 	.word	0x00000000


	//----- nvinfo : EIATTR_CBANK_PARAM_SIZE
	.align		4
.L_2586:
        /*0104*/ 	.byte	0x03, 0x19
        /*0106*/ 	.short	0x00e8


	//----- nvinfo : EIATTR_PARAM_CBANK
	.align		4
        /*0108*/ 	.byte	0x04, 0x0a
        /*010a*/ 	.short	(.L_2588 - .L_2587)
	.align		4
.L_2587:
        /*010c*/ 	.word	index@(.nv.constant0._ZN10layer_norm13ln_fwd_kernelINS_13Kernel_traitsIf6__halfS2_S2_fjLj3072ELj1ELj1ELj4ELj16ENS_18Kernel_traits_baseILj3072EfS2_S2_S2_fjLj128EEEEELb1ELb0ELb0ELb0EEEvNS_9FwdParamsE)
        /*0110*/ 	.short	0x0380
        /*0112*/ 	.short	0x00e8


	//----- nvinfo : EIATTR_SW_WAR
	.align		4
.L_2588:
        /*0114*/ 	.byte	0x04, 0x36
        /*0116*/ 	.short	(.L_2590 - .L_2589)
.L_2589:
        /*0118*/ 	.word	0x00000008
.L_2590:


//--------------------- .nv.info._ZN10layer_norm13ln_fwd_kernelINS_13Kernel_traitsIf6__halfS2_S2_fjLj3072ELj1ELj1ELj4ELj16ENS_18Kernel_traits_baseILj3072EfS2_S2_S2_fjLj128EEEEELb1ELb0ELb0ELb1EEEvNS_9FwdParamsE --------------------------
	.section	.nv.info._ZN10layer_norm13ln_fwd_kernelINS_13Kernel_traitsIf6__halfS2_S2_fjLj3072ELj1ELj1ELj4ELj16ENS_18Kernel_traits_baseILj3072EfS2_S2_S2_fjLj128EEEEELb1ELb0ELb0ELb1EEEvNS_9FwdParamsE,"",@"SHT_CUDA_INFO"
	.sectionflags	@""
	.align	4


	//----- nvinfo : EIATTR_CUDA_API_VERSION
	.align		4
        /*0000*/ 	.byte	0x04, 0x37
        /*0002*/ 	.short	(.L_2592 - .L_2591)
.L_2591:
        /*0004*/ 	.word	0x00000082


	//----- nvinfo : EIATTR_KPARAM_INFO
	.align		4
.L_2592:
        /*0008*/ 	.byte	0x04, 0x17
        /*000a*/ 	.short	(.L_2594 - .L_2593)
.L_2593:
        /*000c*/ 	.word	0x00000000
        /*0010*/ 	.short	0x0000
        /*0012*/ 	.short	0x0000
        /*0014*/ 	.byte	0x00, 0xf0, 0xa1, 0x03


	//----- nvinfo : EIATTR_SPARSE_MMA_MASK
	.align		4
.L_2594:
        /*0018*/ 	.byte	0x03, 0x50
        /*001a*/ 	.short	0x0000


	//----- nvinfo : EIATTR_MAXREG_COUNT
	.align		4
        /*001c*/ 	.byte	0x03, 0x1b
        /*001e*/ 	.short	0x00ff


	//----- nvinfo : EIATTR_NUM_BARRIERS
	.align		4
        /*0020*/ 	.byte	0x02, 0x4c
        /*0022*/ 	.byte	0x01
	.zero		1


	//----- nvinfo : EIATTR_MERCURY_ISA_VERSION
	.align		4
        /*0024*/ 	.byte	0x03, 0x5f
        /*0026*/ 	.short	0x0101


	//----- nvinfo : EIATTR_COOP_GROUP_MASK_REGIDS
	.align		4
        /*0028*/ 	.byte	0x04, 0x29
        /*002a*/ 	.short	(.L_2596 - .L_2595)


	//   ....[0]....
.L_2595:
        /*002c*/ 	.word	0xffffffff


	//   ....[1]....
        /*0030*/ 	.word	0xffffffff


	//   ....[2]....
        /*0034*/ 	.word	0xffffffff


	//   ....[3]....
        /*0038*/ 	.word	0xffffffff


	//   ....[4]....
        /*003c*/ 	.word	0xffffffff


	//   ....[5]....
        /*0040*/ 	.word	0xffffffff


	//   ....[6]....
        /*0044*/ 	.word	0xffffffff


	//   ....[7]....
        /*0048*/ 	.word	0xffffffff


	//   ....[8]....
        /*004c*/ 	.word	0xffffffff


	//   ....[9]....
        /*0050*/ 	.word	0xffffffff


	//   ....[10]....
        /*0054*/ 	.word	0xffffffff


	//   ....[11]....
        /*0058*/ 	.word	0xffffffff


	//   ....[12]....
        /*005c*/ 	.word	0xffffffff


	//   ....[13]....
        /*0060*/ 	.word	0xffffffff


	//   ....[14]....
        /*0064*/ 	.word	0xffffffff


	//   ....[15]....
        /*0068*/ 	.word	0xffffffff


	//   ....[16]....
        /*006c*/ 	.word	0xffffffff


	//   ....[17]....
        /*0070*/ 	.word	0xffffffff


	//----- nvinfo : EIATTR_COOP_GROUP_INSTR_OFFSETS
	.align		4
.L_2596:
        /*0074*/ 	.byte	0x04, 0x28
        /*0076*/ 	.short	(.L_2598 - .L_2597)


	//   ....[0]....
.L_2597:
        /*0078*/ 	.word	0x0000f910


	//   ....[1]....
        /*007c*/ 	.word	0x0000f930


	//   ....[2]....
        /*0080*/ 	.word	0x0000f950


	//   ....[3]....
        /*0084*/ 	.word	0x0000f970


	//   ....[4]....
        /*0088*/ 	.word	0x0000f990


	//   ....[5]....
        /*008c*/ 	.word	0x0000fcd0


	//   ....[6]....
        /*0090*/ 	.word	0x0000fd00


	//   ....[7]....
        /*0094*/ 	.word	0x0000fd40


	//   ....[8]....
        /*0098*/ 	.word	0x0000fd70


	//   ....[9]....
        /*009c*/ 	.word	0x0000fdb0


	//   ....[10]....
        /*00a0*/ 	.word	0x0000ff60


	//   ....[11]....
        /*00a4*/ 	.word	0x0000ffa0


	//   ....[12]....
        /*00a8*/ 	.word	0x0000ffb0


	//   ....[13]....
        /*00ac*/ 	.word	0x00010000


	//   ....[14]....
        /*00b0*/ 	.word	0x000100c0


	//   ....[15]....
        /*00b4*/ 	.word	0x000100f0


	//   ....[16]....
        /*00b8*/ 	.word	0x000101d0


	//   ....[17]....
        /*00bc*/ 	.word	0x00010210


	//----- nvinfo : EIATTR_VRC_CTA_INIT_COUNT
	.align		4
.L_2598:
        /*00c0*/ 	.byte	0x02, 0x4a
	.zero		1
	.zero		1


	//----- nvinfo : EIATTR_EXIT_INSTR_OFFSETS
	.align		4
        /*00c4*/ 	.byte	0x04, 0x1c
        /*00c6*/ 	.short	(.L_2600 - .L_2599)


	//   ....[0]....
.L_2599:
        /*00c8*/ 	.word	0x00000410


	//   ....[1]....
        /*00cc*/ 	.word	0x00010890


	//----- nvinfo : EIATTR_INDIRECT_BRANCH_TARGETS
	.align		4
.L_2600:
        /*00d0*/ 	.byte	0x04, 0x34
        /*00d2*/ 	.short	(.L_2602 - .L_2601)


	//   ....[0]....
.L_2601:
        /*00d4*/ 	.word	.L_x_20655@srel
        /*00d8*/ 	.short	0x0
        /*00da*/ 	.short	0x0
        /*00dc*/ 	.word	0x3
        /*00e0*/ 	.word	.L_x_20656@srel
        /*00e4*/ 	.word	.L_x_20657@srel
        /*00e8*/ 	.word	.L_x_20658@srel


	//----- nvinfo : EIATTR_MAX_THREADS
	.align		4
.L_2602:
        /*00ec*/ 	.byte	0x04, 0x05
        /*00ee*/ 	.short	(.L_2604 - .L_2603)
.L_2603:
        /*00f0*/ 	.word	0x00000080
        /*00f4*/ 	.word	0x00000001
        /*00f8*/ 	.word	0x00000001


	//----- nvinfo : EIATTR_CRS_STACK_SIZE
	.align		4
.L_2604:
        /*00fc*/ 	.byte	0x04, 0x1e
        /*00fe*/ 	.short	(.L_2606 - .L_2605)
.L_2605:
        /*0100*/ 	.word	0x00000000


	//----- nvinfo : EIATTR_CBANK_PARAM_SIZE
	.align		4
.L_2606:
        /*0104*/ 	.byte	0x03, 0x19
        /*0106*/ 	.short	0x00e8


	//----- nvinfo : EIATTR_PARAM_CBANK
	.align		4
        /*0108*/ 	.byte	0x04, 0x0a
        /*010a*/ 	.short	(.L_2608 - .L_2607)
	.align		4
.L_2607:
        /*010c*/ 	.word	index@(.nv.constant0._ZN10layer_norm13ln_fwd_kernelINS_13Kernel_traitsIf6__halfS2_S2_fjLj3072ELj1ELj1ELj4ELj16ENS_18Kernel_traits_baseILj3072EfS2_S2_S2_fjLj128EEEEELb1ELb0ELb0ELb1EEEvNS_9FwdParamsE)
        /*0110*/ 	.short	0x0380
        /*0112*/ 	.short	0x00e8


	//----- nvinfo : EIATTR_SW_WAR
	.align		4
.L_2608:
        /*0114*/ 	.byte	0x04, 0x36
        /*0116*/ 	.short	(.L_2610 - .L_2609)
.L_2609:
        /*0118*/ 	.word	0x00000008
.L_2610:


//--------------------- .nv.info._ZN10layer_norm13ln_fwd_kernelINS_13Kernel_traitsIf6__halfS2_S2_fjLj3072ELj1ELj1ELj4ELj16ENS_18Kernel_traits_baseILj3072EfS2_S2_S2_fjLj128EEEEELb1ELb0ELb1ELb0EEEvNS_9FwdParamsE --------------------------
	.section	.nv.info._ZN10layer_norm13ln_fwd_kernelINS_13Kernel_traitsIf6__halfS2_S2_fjLj3072ELj1ELj1ELj4ELj16ENS_18Kernel_traits_baseILj3072EfS2_S2_S2_fjLj128EEEEELb1ELb0ELb1ELb0EEEvNS_9FwdParamsE,"",@"SHT_CUDA_INFO"
	.sectionflags	@""
	.align	4


	//----- nvinfo : EIATTR_CUDA_API_VERSION
	.align		4
        /*0000*/ 	.byte	0x04, 0x37
        /*0002*/ 	.short	(.L_2612 - .L_2611)
.L_2611:
        /*0004*/ 	.word	0x00000082


	//----- nvinfo : EIATTR_KPARAM_INFO
	.align		4
.L_2612:
        /*0008*/ 	.byte	0x04, 0x17
        /*000a*/ 	.short	(.L_2614 - .L_2613)
.L_2613:
        /*000c*/ 	.word	0x00000000
        /*0010*/ 	.short	0x0000
        /*0012*/ 	.short	0x0000
        /*0014*/ 	.byte	0x00, 0xf0, 0xa1, 0x03


	//----- nvinfo : EIATTR_SPARSE_MMA_MASK
	.align		4
.L_2614:
        /*0018*/ 	.byte	0x03, 0x50
        /*001a*/ 	.short	0x0000


	//----- nvinfo : EIATTR_MAXREG_COUNT
	.align		4
        /*001c*/ 	.byte	0x03, 0x1b
        /*001e*/ 	.short	0x00ff


	//----- nvinfo : EIATTR_NUM_BARRIERS
	.align		4
        /*0020*/ 	.byte	0x02, 0x4c
        /*0022*/ 	.byte	0x01
	.zero		1


	//----- nvinfo : EIATTR_MERCURY_ISA_VERSION
	.align		4
        /*0024*/ 	.byte	0x03, 0x5f
        /*0026*/ 	.short	0x0101


	//----- nvinfo : EIATTR_COOP_GROUP_MASK_REGIDS
	.align		4
        /*0028*/ 	.byte	0x04, 0x29
        /*002a*/ 	.short	(.L_2616 - .L_2615)


	//   ....[0]....
.L_2615:
        /*002c*/ 	.word	0xffffffff


	//   ....[1]....
        /*0030*/ 	.word	0xffffffff


	//   ....[2]....
        /*0034*/ 	.word	0xffffffff


	//   ....[3]....
        /*0038*/ 	.word	0xffffffff


	//   ....[4]....
        /*003c*/ 	.word	0xffffffff


	//   ....[5]....
        /*0040*/ 	.word	0xffffffff


	//   ....[6]....
        /*0044*/ 	.word	0xffffffff


	//   ....[7]....
        /*0048*/ 	.word	0xffffffff


	//   ....[8]....
        /*004c*/ 	.word	0xffffffff


	//   ....[9]....
        /*0050*/ 	.word	0xffffffff


	//   ....[10]....
        /*0054*/ 	.word	0xffffffff


	//   ....[11]....
        /*0058*/ 	.word	0xffffffff


	//   ....[12]....
        /*005c*/ 	.word	0xffffffff


	//   ....[13]....
        /*0060*/ 	.word	0xffffffff


	//   ....[14]....
        /*0064*/ 	.word	0xffffffff


	//   ....[15]....
        /*0068*/ 	.word	0xffffffff


	//   ....[16]....
        /*006c*/ 	.word	0xffffffff


	//   ....[17]....
        /*0070*/ 	.word	0xffffffff


	//----- nvinfo : EIATTR_COOP_GROUP_INSTR_OFFSETS
	.align		4
.L_2616:
        /*0074*/ 	.byte	0x04, 0x28
        /*0076*/ 	.short	(.L_2618 - .L_2617)


	//   ....[0]....
.L_2617:
        /*0078*/ 	.word	0x00012fd0


	//   ....[1]....
        /*007c*/ 	.word	0x00012ff0


	//   ....[2]....
        /*0080*/ 	.word	0x00013010


	//   ....[3]....
        /*0084*/ 	.word	0x00013030


	//   ....[4]....
        /*0088*/ 	.word	0x00013050


	//   ....[5]....
        /*008c*/ 	.word	0x000133a0


	//   ....[6]....
        /*0090*/ 	.word	0x000133c0


	//   ....[7]....
        /*0094*/ 	.word	0x000133e0


	//   ....[8]....
        /*0098*/ 	.word	0x00013400


	//   ....[9]....
        /*009c*/ 	.word	0x00013430


	//   ....[10]....
        /*00a0*/ 	.word	0x000135c0


	//   ....[11]....
        /*00a4*/ 	.word	0x00013600


	//   ....[12]....
        /*00a8*/ 	.word	0x00013620


	//   ....[13]....
        /*00ac*/ 	.word	0x00013660


	//   ....[14]....
        /*00b0*/ 	.word	0x00013740


	//   ....[15]....
        /*00b4*/ 	.word	0x00013770


	//   ....[16]....
        /*00b8*/ 	.word	0x00013820


	//   ....[17]....
        /*00bc*/ 	.word	0x00013840


	//----- nvinfo : EIATTR_VRC_CTA_INIT_COUNT
	.align		4
.L_2618:
        /*00c0*/ 	.byte	0x02, 0x4a
	.zero		1
	.zero		1


	//----- nvinfo : EIATTR_EXIT_INSTR_OFFSETS
	.align		4
        /*00c4*/ 	.byte	0x04, 0x1c
        /*00c6*/ 	.short	(.L_2620 - .L_2619)


	//   ....[0]....
.L_2619:
        /*00c8*/ 	.word	0x00000780


	//   ....[1]....
        /*00cc*/ 	.word	0x00014040


	//----- nvinfo : EIATTR_MAX_THREADS
	.align		4
.L_2620:
        /*00d0*/ 	.byte	0x04, 0x05
        /*00d2*/ 	.short	(.L_2622 - .L_2621)
.L_2621:
        /*00d4*/ 	.word	0x00000080
        /*00d8*/ 	.word	0x00000001
        /*00dc*/ 	.word	0x00000001


	//----- nvinfo : EIATTR_CRS_STACK_SIZE
	.align		4
.L_2622:
        /*00e0*/ 	.byte	0x04, 0x1e
        /*00e2*/ 	.short	(.L_2624 - .L_2623)
.L_2623:
        /*00e4*/ 	.word	0x00000000


	//----- nvinfo : EIATTR_CBANK_PARAM_SIZE
	.align		4
.L_2624:
        /*00e8*/ 	.byte	0x03, 0x19
        /*00ea*/ 	.short	0x00e8


	//----- nvinfo : EIATTR_PARAM_CBANK
	.align		4
        /*00ec*/ 	.byte	0x04, 0x0a
        /*00ee*/ 	.short	(.L_2626 - .L_2625)
	.align		4
.L_2625:
        /*00f0*/ 	.word	index@(.nv.constant0._ZN10layer_norm13ln_fwd_kernelINS_13Kernel_traitsIf6__halfS2_S2_fjLj3072ELj1ELj1ELj4ELj16ENS_18Kernel_traits_baseILj3072EfS2_S2_S2_fjLj128EEEEELb1ELb0ELb1ELb0EEEvNS_9FwdParamsE)
        /*00f4*/ 	.short	0x0380
        /*00f6*/ 	.short	0x00e8


	//----- nvinfo : EIATTR_SW_WAR
	.align		4
.L_2626:
        /*00f8*/ 	.byte	0x04, 0x36
        /*00fa*/ 	.short	(.L_2628 - .L_2627)
.L_2627:
        /*00fc*/ 	.word	0x00000008
.L_2628:


//--------------------- .nv.info._ZN10layer_norm13ln_fwd_kernelINS_13Kernel_traitsIf6__halfS2_S2_fjLj3072ELj1ELj1ELj4ELj16ENS_18Kernel_traits_baseILj3072EfS2_S2_S2_fjLj128EEEEELb1ELb0ELb1ELb1EEEvNS_9FwdParamsE --------------------------
	.section	.nv.info._ZN10layer_norm13ln_fwd_kernelINS_13Kernel_traitsIf6__halfS2_S2_fjLj3072ELj1ELj1ELj4ELj16ENS_18Kernel_traits_baseILj3072EfS2_S2_S2_fjLj128EEEEELb1ELb0ELb1ELb1EEEvNS_9FwdParamsE,"",@"SHT_CUDA_INFO"
	.sectionflags	@""
	.align	4


	//----- nvinfo : EIATTR_CUDA_API_VERSION
	.align		4
        /*0000*/ 	.byte	0x04, 0x37
        /*0002*/ 	.short	(.L_2630 - .L_2629)
.L_2629:
        /*0004*/ 	.word	0x00000082


	//----- nvinfo : EIATTR_KPARAM_INFO
	.align		4
.L_2630:
        /*0008*/ 	.byte	0x04, 0x17
        /*000a*/ 	.short	(.L_2632 - .L_2631)
.L_2631:
        /*000c*/ 	.word	0x00000000
        /*0010*/ 	.short	0x0000
        /*0012*/ 	.short	0x0000
        /*0014*/ 	.byte	0x00, 0xf0, 0xa1, 0x03


	//----- nvinfo : EIATTR_SPARSE_MMA_MASK
	.align		4
.L_2632:
        /*0018*/ 	.byte	0x03, 0x50
        /*001a*/ 	.short	0x0000


	//----- nvinfo : EIATTR_MAXREG_COUNT
	.align		4
        /*001c*/ 	.byte	0x03, 0x1b
        /*001e*/ 	.short	0x00ff


	//----- nvinfo : EIATTR_NUM_BARRIERS
	.align		4
        /*0020*/ 	.byte	0x02, 0x4c
        /*0022*/ 	.byte	0x01
	.zero		1


	//----- nvinfo : EIATTR_MERCURY_ISA_VERSION
	.align		4
        /*0024*/ 	.byte	0x03, 0x5f
        /*0026*/ 	.short	0x0101


	//----- nvinfo : EIATTR_COOP_GROUP_MASK_REGIDS
	.align		4
        /*0028*/ 	.byte	0x04, 0x29
        /*002a*/ 	.short	(.L_2634 - .L_2633)


	//   ....[0]....
.L_2633:
        /*002c*/ 	.word	0xffffffff


	//   ....[1]....
        /*0030*/ 	.word	0xffffffff


	//   ....[2]....
        /*0034*/ 	.word	0xffffffff


	//   ....[3]....
        /*0038*/ 	.word	0xffffffff


	//   ....[4]....
        /*003c*/ 	.word	0xffffffff


	//   ....[5]....
        /*0040*/ 	.word	0xffffffff


	//   ....[6]....
        /*0044*/ 	.word	0xffffffff


	//   ....[7]....
        /*0048*/ 	.word	0xffffffff


	//   ....[8]....
        /*004c*/ 	.word	0xffffffff


	//   ....[9]....
        /*0050*/ 	.word	0xffffffff


	//   ....[10]....
        /*0054*/ 	.word	0xffffffff


	//   ....[11]....
        /*0058*/ 	.word	0xffffffff


	//   ....[12]....
        /*005c*/ 	.word	0xffffffff


	//   ....[13]....
        /*0060*/ 	.word	0xffffffff


	//   ....[14]....
        /*0064*/ 	.word	0xffffffff


	//   ....[15]....
        /*0068*/ 	.word	0xffffffff


	//   ....[16]....
        /*006c*/ 	.word	0xffffffff


	//   ....[17]....
        /*0070*/ 	.word	0xffffffff


	//----- nvinfo : EIATTR_COOP_GROUP_INSTR_OFFSETS
	.align		4
.L_2634:
        /*0074*/ 	.byte	0x04, 0x28
        /*0076*/ 	.short	(.L_2636 - .L_2635)


	//   ....[0]....
.L_2635:
        /*0078*/ 	.word	0x00010c50


	//   ....[1]....
        /*007c*/ 	.word	0x00010c90


	//   ....[2]....
        /*0080*/ 	.word	0x00010cb0


	//   ....[3]....
        /*0084*/ 	.word	0x00010cd0


	//   ....[4]....
        /*0088*/ 	.word	0x00010cf0


	//   ....[5]....
        /*008c*/ 	.word	0x00011020


	//   ....[6]....
        /*0090*/ 	.word	0x00011060


	//   ....[7]....
        /*0094*/ 	.word	0x00011090


	//   ....[8]....
        /*0098*/ 	.word	0x000110b0


	//   ....[9]....
        /*009c*/ 	.word	0x000110d0


	//   ....[10]....
        /*00a0*/ 	.word	0x00011250


	//   ....[11]....
        /*00a4*/ 	.word	0x00011290


	//   ....[12]....
        /*00a8*/ 	.word	0x000112a0


	//   ....[13]....
        /*00ac*/ 	.word	0x000112e0


	//   ....[14]....
        /*00b0*/ 	.word	0x000113b0


	//   ....[15]....
        /*00b4*/ 	.word	0x000113e0


	//   ....[16]....
        /*00b8*/ 	.word	0x00011490


	//   ....[17]....
        /*00bc*/ 	.word	0x000114c0


	//----- nvinfo : EIATTR_VRC_CTA_INIT_COUNT
	.align		4
.L_2636:
        /*00c0*/ 	.byte	0x02, 0x4a
	.zero		1
	.zero		1


	//----- nvinfo : EIATTR_EXIT_INSTR_OFFSETS
	.align		4
        /*00c4*/ 	.byte	0x04, 0x1c
        /*00c6*/ 	.short	(.L_2638 - .L_2637)


	//   ....[0]....
.L_2637:
        /*00c8*/ 	.word	0x00000400


	//   ....[1]....
        /*00cc*/ 	.word	0x00011c20


	//----- nvinfo : EIATTR_MAX_THREADS
	.align		4
.L_2638:
        /*00d0*/ 	.byte	0x04, 0x05
        /*00d2*/ 	.short	(.L_2640 - .L_2639)
.L_2639:
        /*00d4*/ 	.word	0x00000080
        /*00d8*/ 	.word	0x00000001
        /*00dc*/ 	.word	0x00000001


	//----- nvinfo : EIATTR_CRS_STACK_SIZE
	.align		4
.L_2640:
        /*00e0*/ 	.byte	0x04, 0x1e
        /*00e2*/ 	.short	(.L_2642 - .L_2641)
.L_2641:
        /*00e4*/ 	.word	0x00000000


	//----- nvinfo : EIATTR_CBANK_PARAM_SIZE
	.align		4
.L_2642:
        /*00e8*/ 	.byte	0x03, 0x19
        /*00ea*/ 	.short	0x00e8


	//----- nvinfo : EIATTR_PARAM_CBANK
	.align		4
        /*00ec*/ 	.byte	0x04, 0x0a
        /*00ee*/ 	.short	(.L_2644 - .L_2643)
	.align		4
.L_2643:
        /*00f0*/ 	.word	index@(.nv.constant0._ZN10layer_norm13ln_fwd_kernelINS_13Kernel_traitsIf6__halfS2_S2_fjLj3072ELj1ELj1ELj4ELj16ENS_18Kernel_traits_baseILj3072EfS2_S2_S2_fjLj128EEEEELb1ELb0ELb1ELb1EEEvNS_9FwdParamsE)
        /*00f4*/ 	.short	0x0380
        /*00f6*/ 	.short	0x00e8


	//----- nvinfo : EIATTR_SW_WAR
	.align		4
.L_2644:
        /*00f8*/ 	.byte	0x04, 0x36
        /*00fa*/ 	.short	(.L_2646 - .L_2645)
.L_2645:
        /*00fc*/ 	.word	0x00000008
.L_2646:


//--------------------- .nv.info._ZN10layer_norm13ln_fwd_kernelINS_13Kernel_traitsIf6__halfS2_S2_fjLj3072ELj1ELj1ELj4ELj16ENS_18Kernel_traits_baseILj3072EfS2_S2_S2_fjLj128EEEEELb1ELb1ELb0ELb0EEEvNS_9FwdParamsE --------------------------
	.section	.nv.info._ZN10layer_norm13ln_fwd_kernelINS_13Kernel_traitsIf6__halfS2_S2_fjLj3072ELj1ELj1ELj4ELj16ENS_18Kernel_traits_baseILj3072EfS2_S2_S2_fjLj128EEEEELb1ELb1ELb0ELb0EEEvNS_9FwdParamsE,"",@"SHT_CUDA_INFO"
	.sectionflags	@""
	.align	4


	//----- nvinfo : EIATTR_CUDA_API_VERSION
	.align		4
        /*0000*/ 	.byte	0x04, 0x37
        /*0002*/ 	.short	(.L_2648 - .L_2647)
.L_2647:
        /*0004*/ 	.word	0x00000082


	//----- nvinfo : EIATTR_KPARAM_INFO
	.align		4
.L_2648:
        /*0008*/ 	.byte	0x04, 0x17
        /*000a*/ 	.short	(.L_2650 - .L_2649)
.L_2649:
        /*000c*/ 	.word	0x00000000
        /*0010*/ 	.short	0x0000
        /*0012*/ 	.short	0x0000
        /*0014*/ 	.byte	0x00, 0xf0, 0xa1, 0x03


	//----- nvinfo : EIATTR_SPARSE_MMA_MASK
	.align		4
.L_2650:
        /*0018*/ 	.byte	0x03, 0x50
        /*001a*/ 	.short	0x0000


	//----- nvinfo : EIATTR_MAXREG_COUNT
	.align		4
        /*001c*/ 	.byte	0x03, 0x1b
        /*001e*/ 	.short	0x00ff


	//----- nvinfo : EIATTR_NUM_BARRIERS
	.align		4
        /*0020*/ 	.byte	0x02, 0x4c
        /*0022*/ 	.byte	0x01
	.zero		1


	//----- nvinfo : EIATTR_MERCURY_ISA_VERSION
	.align		4
        /*0024*/ 	.byte	0x03, 0x5f
        /*0026*/ 	.short	0x0101


	//----- nvinfo : EIATTR_COOP_GROUP_MASK_REGIDS
	.align		4
        /*0028*/ 	.byte	0x04, 0x29
        /*002a*/ 	.short	(.L_2652 - .L_2651)


	//   ....[0]....
.L_2651:
        /*002c*/ 	.word	0xffffffff


	//   ....[1]....
        /*0030*/ 	.word	0xffffffff


	//   ....[2]....
        /*0034*/ 	.word	0xffffffff


	//   ....[3]....
        /*0038*/ 	.word	0xffffffff


	//   ....[4]....
        /*003c*/ 	.word	0xffffffff


	//   ....[5]....
        /*0040*/ 	.word	0xffffffff


	//   ....[6]....
        /*0044*/ 	.word	0xffffffff


	//   ....[7]....
        /*0048*/ 	.word	0xffffffff


	//   ....[8]....
        /*004c*/ 	.word	0xffffffff


	//   ....[9]....
        /*0050*/ 	.word	0xffffffff


	//   ....[10]....
        /*0054*/ 	.word	0xffffffff


	//   ....[11]....
        /*0058*/ 	.word	0xffffffff


	//   ....[12]....
        /*005c*/ 	.word	0xffffffff


	//   ....[13]....
        /*0060*/ 	.word	0xffffffff


	//   ....[14]....
        /*0064*/ 	.word	0xffffffff


	//   ....[15]....
        /*0068*/ 	.word	0xffffffff


	//   ....[16]....
        /*006c*/ 	.word	0xffffffff


	//   ....[17]....
        /*0070*/ 	.word	0xffffffff


	//----- nvinfo : EIATTR_COOP_GROUP_INSTR_OFFSETS
	.align		4
.L_2652:
        /*0074*/ 	.byte	0x04, 0x28
        /*0076*/ 	.short	(.L_2654 - .L_2653)


	//   ....[0]....
.L_2653:
        /*0078*/ 	.word	0x00010c10


	//   ....[1]....
        /*007c*/ 	.word	0x00010c30


	//   ....[2]....
        /*0080*/ 	.word	0x00010c50


	//   ....[3]....
        /*0084*/ 	.word	0x00010c70


	//   ....[4]....
        /*0088*/ 	.word	0x00010c90


	//   ....[5]....
        /*008c*/ 	.word	0x00010ff0


	//   ....[6]....
        /*0090*/ 	.word	0x00011020


	//   ....[7]....
        /*0094*/ 	.word	0x00011050


	//   ....[8]....
        /*0098*/ 	.word	0x00011090


	//   ....[9]....
        /*009c*/ 	.word	0x000110c0


	//   ....[10]....
        /*00a0*/ 	.word	0x000110f0


	//   ....[11]....
        /*00a4*/ 	.word	0x00011170


	//   ....[12]....
        /*00a8*/ 	.word	0x000111e0


	//   ....[13]....
        /*00ac*/ 	.word	0x000111f0


	//   ....[14]....
        /*00b0*/ 	.word	0x00011280


	//   ....[15]....
        /*00b4*/ 	.word	0x000112b0


	//   ....[16]....
        /*00b8*/ 	.word	0x00011350


	//   ....[17]....
        /*00bc*/ 	.word	0x00011380


	//----- nvinfo : EIATTR_VRC_CTA_INIT_COUNT
	.align		4
.L_2654:
        /*00c0*/ 	.byte	0x02, 0x4a
	.zero		1
	.zero		1


	//----- nvinfo : EIATTR_EXIT_INSTR_OFFSETS
	.align		4
        /*00c4*/ 	.byte	0x04, 0x1c
        /*00c6*/ 	.short	(.L_2656 - .L_2655)


	//   ....[0]....
.L_2655:
        /*00c8*/ 	.word	0x00000900


	//   ....[1]....
        /*00cc*/ 	.word	0x00011b30


	//----- nvinfo : EIATTR_INDIRECT_BRANCH_TARGETS
	.align		4
.L_2656:
        /*00d0*/ 	.byte	0x04, 0x34
        /*00d2*/ 	.short	(.L_2658 - .L_2657)


	//   ....[0]....
.L_2657:
        /*00d4*/ 	.word	.L_x_20659@srel
        /*00d8*/ 	.short	0x0
        /*00da*/ 	.short	0x0
        /*00dc*/ 	.word	0x3
        /*00e0*/ 	.word	.L_x_20660@srel
        /*00e4*/ 	.word	.L_x_20661@srel
        /*00e8*/ 	.word	.L_x_20662@srel


	//----- nvinfo : EIATTR_MAX_THREADS
	.align		4
.L_2658:
        /*00ec*/ 	.byte	0x04, 0x05
        /*00ee*/ 	.short	(.L_2660 - .L_2659)
.L_2659:
        /*00f0*/ 	.word	0x00000080
        /*00f4*/ 	.word	0x00000001
        /*00f8*/ 	.word	0x00000001


	//----- nvinfo : EIATTR_CRS_STACK_SIZE
	.align		4
.L_2660:
        /*00fc*/ 	.byte	0x04, 0x1e
        /*00fe*/ 	.short	(.L_2662 - .L_2661)
.L_2661:
        /*0100*/ 	.word	0x00000000


	//----- nvinfo : EIATTR_CBANK_PARAM_SIZE
	.align		4
.L_2662:
        /*0104*/ 	.byte	0x03, 0x19
        /*0106*/ 	.short	0x00e8


	//----- nvinfo : EIATTR_PARAM_CBANK
	.align		4
        /*0108*/ 	.byte	0x04, 0x0a
        /*010a*/ 	.short	(.L_2664 - .L_2663)
	.align		4
.L_2663:
        /*010c*/ 	.word	index@(.nv.constant0._ZN10layer_norm13ln_fwd_kernelINS_13Kernel_traitsIf6__halfS2_S2_fjLj3072ELj1ELj1ELj4ELj16ENS_18Kernel_traits_baseILj3072EfS2_S2_S2_fjLj128EEEEELb1ELb1ELb0ELb0EEEvNS_9FwdParamsE)
        /*0110*/ 	.short	0x0380
        /*0112*/ 	.short	0x00e8


	//----- nvinfo : EIATTR_SW_WAR
	.align		4
.L_2664:
        /*0114*/ 	.byte	0x04, 0x36
        /*0116*/ 	.short	(.L_2666 - .L_2665)
.L_2665:
        /*0118*/ 	.word	0x00000008
.L_2666:


//--------------------- .nv.info._ZN10layer_norm13ln_fwd_kernelINS_13Kernel_traitsIf6__halfS2_S2_fjLj3072ELj1ELj1ELj4ELj16ENS_18Kernel_traits_baseILj3072EfS2_S2_S2_fjLj128EEEEELb1ELb1ELb0ELb1EEEvNS_9FwdParamsE --------------------------
	.section	.nv.info._ZN10layer_norm13ln_fwd_kernelINS_13Kernel_traitsIf6__halfS2_S2_fjLj3072ELj1ELj1ELj4ELj16ENS_18Kernel_traits_baseILj3072EfS2_S2_S2_fjLj128EEEEELb1ELb1ELb0ELb1EEEvNS_9FwdParamsE,"",@"SHT_CUDA_INFO"
	.sectionflags	@""
	.align	4


	//----- nvinfo : EIATTR_CUDA_API_VERSION
	.align		4
        /*0000*/ 	.byte	0x04, 0x37
        /*0002*/ 	.short	(.L_2668 - .L_2667)
.L_2667:
        /*0004*/ 	.word	0x00000082


	//----- nvinfo : EIATTR_KPARAM_INFO
	.align		4
.L_2668:
        /*0008*/ 	.byte	0x04, 0x17
        /*000a*/ 	.short	(.L_2670 - .L_2669)
.L_2669:
        /*000c*/ 	.word	0x00000000
        /*0010*/ 	.short	0x0000
        /*0012*/ 	.short	0x0000
        /*0014*/ 	.byte	0x00, 0xf0, 0xa1, 0x03


	//----- nvinfo : EIATTR_SPARSE_MMA_MASK
	.align		4
.L_2670:
        /*0018*/ 	.byte	0x03, 0x50
        /*001a*/ 	.short	0x0000


	//----- nvinfo : EIATTR_MAXREG_COUNT
	.align		4
        /*001c*/ 	.byte	0x03, 0x1b
        /*001e*/ 	.short	0x00ff


	//----- nvinfo : EIATTR_NUM_BARRIERS
	.align		4
        /*0020*/ 	.byte	0x02, 0x4c
        /*0022*/ 	.byte	0x01
	.zero		1


	//----- nvinfo : EIATTR_MERCURY_ISA_VERSION
	.align		4
        /*0024*/ 	.byte	0x03, 0x5f
        /*0026*/ 	.short	0x0101


	//----- nvinfo : EIATTR_COOP_GROUP_MASK_REGIDS
	.align		4
        /*0028*/ 	.byte	0x04, 0x29
        /*002a*/ 	.short	(.L_2672 - .L_2671)


	//   ....[0]....
.L_2671:
        /*002c*/ 	.word	0xffffffff


	//   ....[1]....
        /*0030*/ 	.word	0xffffffff


	//   ....[2]....
        /*0034*/ 	.word	0xffffffff


	//   ....[3]....
        /*0038*/ 	.word	0xffffffff


	//   ....[4]....
        /*003c*/ 	.word	0xffffffff


	//   ....[5]....
        /*0040*/ 	.word	0xffffffff


	//   ....[6]....
        /*0044*/ 	.word	0xffffffff


	//   ....[7]....
        /*0048*/ 	.word	0xffffffff


	//   ....[8]....
        /*004c*/ 	.word	0xffffffff


	//   ....[9]....
        /*0050*/ 	.word	0xffffffff


	//   ....[10]....
        /*0054*/ 	.word	0xffffffff


	//   ....[11]....
        /*0058*/ 	.word	0xffffffff


	//   ....[12]....
        /*005c*/ 	.word	0xffffffff


	//   ....[13]....
        /*0060*/ 	.word	0xffffffff


	//   ....[14]....
        /*0064*/ 	.word	0xffffffff


	//   ....[15]....
        /*0068*/ 	.word	0xffffffff


	//   ....[16]....
        /*006c*/ 	.word	0xffffffff


	//   ....[17]....
        /*0070*/ 	.word	0xffffffff


	//----- nvinfo : EIATTR_COOP_GROUP_INSTR_OFFSETS
	.align		4
.L_2672:
        /*0074*/ 	.byte	0x04, 0x28
        /*0076*/ 	.short	(.L_2674 - .L_2673)


	//   ....[0]....
.L_2673:
        /*0078*/ 	.word	0x0000fae0


	//   ....[1]....
        /*007c*/ 	.word	0x0000fb00


	//   ....[2]....
        /*0080*/ 	.word	0x0000fb20


	//   ....[3]....
        /*0084*/ 	.word	0x0000fb40


	//   ....[4]....
        /*0088*/ 	.word	0x0000fb60


	//   ....[5]....
        /*008c*/ 	.word	0x0000fec0


	//   ....[6]....
        /*0090*/ 	.word	0x0000ff00


	//   ....[7]....
        /*0094*/ 	.word	0x0000ff40


	//   ....[8]....
        /*0098*/ 	.word	0x0000ffe0


	//   ....[9]....
        /*009c*/ 	.word	0x0000fff0


	//   ....[10]....
        /*00a0*/ 	.word	0x00010020


	//   ....[11]....
        /*00a4*/ 	.word	0x000100e0


	//   ....[12]....
        /*00a8*/ 	.word	0x00010140


	//   ....[13]....
        /*00ac*/ 	.word	0x00010150


	//   ....[14]....
        /*00b0*/ 	.word	0x000101e0


	//   ....[15]....
        /*00b4*/ 	.word	0x00010210


	//   ....[16]....
        /*00b8*/ 	.word	0x000102b0


	//   ....[17]....
        /*00bc*/ 	.word	0x000102e0


	//----- nvinfo : EIATTR_VRC_CTA_INIT_COUNT
	.align		4
.L_2674:
        /*00c0*/ 	.byte	0x02, 0x4a
	.zero		1
	.zero		1


	//----- nvinfo : EIATTR_EXIT_INSTR_OFFSETS
	.align		4
        /*00c4*/ 	.byte	0x04, 0x1c
        /*00c6*/ 	.short	(.L_2676 - .L_2675)


	//   ....[0]....
.L_2675:
        /*00c8*/ 	.word	0x00000670


	//   ....[1]....
        /*00cc*/ 	.word	0x000109a0


	//----- nvinfo : EIATTR_INDIRECT_BRANCH_TARGETS
	.align		4
.L_2676:
        /*00d0*/ 	.byte	0x04, 0x34
        /*00d2*/ 	.short	(.L_2678 - .L_2677)


	//   ....[0]....
.L_2677:
        /*00d4*/ 	.word	.L_x_20663@srel
        /*00d8*/ 	.short	0x0
        /*00da*/ 	.short	0x0
        /*00dc*/ 	.word	0x3
        /*00e0*/ 	.word	.L_x_20664@srel
        /*00e4*/ 	.word	.L_x_20665@srel
        /*00e8*/ 	.word	.L_x_20666@srel


	//----- nvinfo : EIATTR_MAX_THREADS
	.align		4
.L_2678:
        /*00ec*/ 	.byte	0x04, 0x05
        /*00ee*/ 	.short	(.L_2680 - .L_2679)
.L_2679:
        /*00f0*/ 	.word	0x00000080
        /*00f4*/ 	.word	0x00000001
        /*00f8*/ 	.word	0x00000001


	//----- nvinfo : EIATTR_CBANK_PARAM_SIZE
	.align		4
.L_2680:
        /*00fc*/ 	.byte	0x03, 0x19
        /*00fe*/ 	.short	0x00e8


	//----- nvinfo : EIATTR_PARAM_CBANK
	.align		4
        /*0100*/ 	.byte	0x04, 0x0a
        /*0102*/ 	.short	(.L_2682 - .L_2681)
	.align		4
.L_2681:
        /*0104*/ 	.word	index@(.nv.constant0._ZN10layer_norm13ln_fwd_kernelINS_13Kernel_traitsIf6__halfS2_S2_fjLj3072ELj1ELj1ELj4ELj16ENS_18Kernel_traits_baseILj3072EfS2_S2_S2_fjLj128EEEEELb1ELb1ELb0ELb1EEEvNS_9FwdParamsE)
        /*0108*/ 	.short	0x0380
        /*010a*/ 	.short	0x00e8


	//----- nvinfo : EIATTR_SW_WAR
	.align		4
.L_2682:
        /*010c*/ 	.byte	0x04, 0x36
        /*010e*/ 	.short	(.L_2684 - .L_2683)
.L_2683:
        /*0110*/ 	.word	0x00000008
.L_2684:


//--------------------- .nv.info._ZN10layer_norm13ln_fwd_kernelINS_13Kernel_traitsIf6__halfS2_S2_fjLj3072ELj1ELj1ELj4ELj16ENS_18Kernel_traits_baseILj3072EfS2_S2_S2_fjLj128EEEEELb1ELb1ELb1ELb0EEEvNS_9FwdParamsE --------------------------
	.section	.nv.info._ZN10layer_norm13ln_fwd_kernelINS_13Kernel_traitsIf6__halfS2_S2_fjLj3072ELj1ELj1ELj4ELj16ENS_18Kernel_traits_baseILj3072EfS2_S2_S2_fjLj128EEEEELb1ELb1ELb1ELb0EEEvNS_9FwdParamsE,"",@"SHT_CUDA_INFO"
	.sectionflags	@""
	.align	4


	//----- nvinfo : EIATTR_CUDA_API_VERSION
	.align		4
        /*0000*/ 	.byte	0x04, 0x37
        /*0002*/ 	.short	(.L_2686 - .L_2685)
.L_2685:
        /*0004*/ 	.word	0x00000082


	//----- nvinfo : EIATTR_KPARAM_INFO
	.align		4
.L_2686:
        /*0008*/ 	.byte	0x04, 0x17
        /*000a*/ 	.short	(.L_2688 - .L_2687)
.L_2687:
        /*000c*/ 	.word	0x00000000
        /*0010*/ 	.short	0x0000
        /*0012*/ 	.short	0x0000
        /*0014*/ 	.byte	0x00, 0xf0, 0xa1, 0x03


	//----- nvinfo : EIATTR_SPARSE_MMA_MASK
	.align		4
.L_2688:
        /*0018*/ 	.byte	0x03, 0x50
        /*001a*/ 	.short	0x0000


	//----- nvinfo : EIATTR_MAXREG_COUNT
	.align		4
        /*001c*/ 	.byte	0x03, 0x1b
        /*001e*/ 	.short	0x00ff


	//----- nvinfo : EIATTR_NUM_BARRIERS
	.align		4
        /*0020*/ 	.byte	0x02, 0x4c
        /*0022*/ 	.byte	0x01
	.zero		1


	//----- nvinfo : EIATTR_MERCURY_ISA_VERSION
	.align		4
        /*0024*/ 	.byte	0x03, 0x5f
        /*0026*/ 	.short	0x0101


	//----- nvinfo : EIATTR_COOP_GROUP_MASK_REGIDS
	.align		4
        /*0028*/ 	.byte	0x04, 0x29
        /*002a*/ 	.short	(.L_2690 - .L_2689)


	//   ....[0]....
.L_2689:
        /*002c*/ 	.word	0xffffffff


	//   ....[1]....
        /*0030*/ 	.word	0xffffffff


	//   ....[2]....
        /*0034*/ 	.word	0xffffffff


	//   ....[3]....
        /*0038*/ 	.word	0xffffffff


	//   ....[4]....
        /*003c*/ 	.word	0xffffffff


	//   ....[5]....
        /*0040*/ 	.word	0xffffffff


	//   ....[6]....
        /*0044*/ 	.word	0xffffffff


	//   ....[7]....
        /*0048*/ 	.word	0xffffffff


	//   ....[8]....
        /*004c*/ 	.word	0xffffffff


	//   ....[9]....
        /*0050*/ 	.word	0xffffffff


	//   ....[10]....
        /*0054*/ 	.word	0xffffffff


	//   ....[11]....
        /*0058*/ 	.word	0xffffffff


	//   ....[12]....
        /*005c*/ 	.word	0xffffffff


	//   ....[13]....
        /*0060*/ 	.word	0xffffffff


	//   ....[14]....
        /*0064*/ 	.word	0xffffffff


	//   ....[15]....
        /*0068*/ 	.word	0xffffffff


	//   ....[16]....
        /*006c*/ 	.word	0xffffffff


	//   ....[17]....
        /*0070*/ 	.word	0xffffffff


	//----- nvinfo : EIATTR_COOP_GROUP_INSTR_OFFSETS
	.align		4
.L_2690:
        /*0074*/ 	.byte	0x04, 0x28
        /*0076*/ 	.short	(.L_2692 - .L_2691)


	//   ....[0]....
.L_2691:
        /*0078*/ 	.word	0x000121d0


	//   ....[1]....
        /*007c*/ 	.word	0x000121f0


	//   ....[2]....
        /*0080*/ 	.word	0x00012210


	//   ....[3]....
        /*0084*/ 	.word	0x00012230


	//   ....[4]....
        /*0088*/ 	.word	0x00012250


	//   ....[5]....
        /*008c*/ 	.word	0x00012590


	//   ....[6]....
        /*0090*/ 	.word	0x000125b0


	//   ....[7]....
        /*0094*/ 	.word	0x000125d0


	//   ....[8]....
        /*0098*/ 	.word	0x000125f0


	//   ....[9]....
        /*009c*/ 	.word	0x00012620


	//   ....[10]....
        /*00a0*/ 	.word	0x000126f0


	//   ....[11]....
        /*00a4*/ 	.word	0x00012760


	//   ....[12]....
        /*00a8*/ 	.word	0x000127a0


	//   ....[13]....
        /*00ac*/ 	.word	0x000127c0


	//   ....[14]....
        /*00b0*/ 	.word	0x00012850


	//   ....[15]....
        /*00b4*/ 	.word	0x00012880


	//   ....[16]....
        /*00b8*/ 	.word	0x00012920


	//   ....[17]....
        /*00bc*/ 	.word	0x00012950


	//----- nvinfo : EIATTR_VRC_CTA_INIT_COUNT
	.align		4
.L_2692:
        /*00c0*/ 	.byte	0x02, 0x4a
	.zero		1
	.zero		1


	//----- nvinfo : EIATTR_EXIT_INSTR_OFFSETS
	.align		4
        /*00c4*/ 	.byte	0x04, 0x1c
        /*00c6*/ 	.short	(.L_2694 - .L_2693)


	//   ....[0]....
.L_2693:
        /*00c8*/ 	.word	0x000008e0


	//   ....[1]....
        /*00cc*/ 	.word	0x00013150


	//----- nvinfo : EIATTR_MAX_THREADS
	.align		4
.L_2694:
        /*00d0*/ 	.byte	0x04, 0x05
        /*00d2*/ 	.short	(.L_2696 - .L_2695)
.L_2695:
        /*00d4*/ 	.word	0x00000080
        /*00d8*/ 	.word	0x00000001
        /*00dc*/ 	.word	0x00000001


	//----- nvinfo : EIATTR_CRS_STACK_SIZE
	.align		4
.L_2696:
        /*00e0*/ 	.byte	0x04, 0x1e
        /*00e2*/ 	.short	(.L_2698 - .L_2697)
.L_2697:
        /*00e4*/ 	.word	0x00000000


	//----- nvinfo : EIATTR_CBANK_PARAM_SIZE
	.align		4
.L_2698:
        /*00e8*/ 	.byte	0x03, 0x19
        /*00ea*/ 	.short	0x00e8


	//----- nvinfo : EIATTR_PARAM_CBANK
	.align		4
        /*00ec*/ 	.byte	0x04, 0x0a
        /*00ee*/ 	.short	(.L_2700 - .L_2699)
	.align		4
.L_2699:
        /*00f0*/ 	.word	index@(.nv.constant0._ZN10layer_norm13ln_fwd_kernelINS_13Kernel_traitsIf6__halfS2_S2_fjLj3072ELj1ELj1ELj4ELj16ENS_18Kernel_traits_baseILj3072EfS2_S2_S2_fjLj128EEEEELb1ELb1ELb1ELb0EEEvNS_9FwdParamsE)
        /*00f4*/ 	.short	0x0380
        /*00f6*/ 	.short	0x00e8


	//----- nvinfo : EIATTR_SW_WAR
	.align		4
.L_2700:
        /*00f8*/ 	.byte	0x04, 0x36
        /*00fa*/ 	.short	(.L_2702 - .L_2701)
.L_2701:
        /*00fc*/ 	.word	0x00000008
.L_2702:


//--------------------- .nv.info._ZN10layer_norm13ln_fwd_kernelINS_13Kernel_traitsIf6__halfS2_S2_fjLj3072ELj1ELj1ELj4ELj16ENS_18Kernel_traits_baseILj3072EfS2_S2_S2_fjLj128EEEEELb1ELb1ELb1ELb1EEEvNS_9FwdParamsE --------------------------
	.section	.nv.info._ZN10layer_norm13ln_fwd_kernelINS_13Kernel_traitsIf6__halfS2_S2_fjLj3072ELj1ELj1ELj4ELj16ENS_18Kernel_traits_baseILj3072EfS2_S2_S2_fjLj128EEEEELb1ELb1ELb1ELb1EEEvNS_9FwdParamsE,"",@"SHT_CUDA_INFO"
	.sectionflags	@""
	.align	4


	//----- nvinfo : EIATTR_CUDA_API_VERSION
	.align		4
        /*0000*/ 	.byte	0x04, 0x37
        /*0002*/ 	.short	(.L_2704 - .L_2703)
.L_2703:
        /*0004*/ 	.word	0x00000082


	//----- nvinfo : EIATTR_KPARAM_INFO
	.align		4
.L_2704:
        /*0008*/ 	.byte	0x04, 0x17
        /*000a*/ 	.short	(.L_2706 - .L_2705)
.L_2705:
        /*000c*/ 	.word	0x00000000
        /*0010*/ 	.short	0x0000
        /*0012*/ 	.short	0x0000
        /*0014*/ 	.byte	0x00, 0xf0, 0xa1, 0x03


	//----- nvinfo : EIATTR_SPARSE_MMA_MASK
	.align		4
.L_2706:
        /*0018*/ 	.byte	0x03, 0x50
        /*001a*/ 	.short	0x0000


	//----- nvinfo : EIATTR_MAXREG_COUNT
	.align		4
        /*001c*/ 	.byte	0x03, 0x1b
        /*001e*/ 	.short	0x00ff


	//----- nvinfo : EIATTR_NUM_BARRIERS
	.align		4
        /*0020*/ 	.byte	0x02, 0x4c
        /*0022*/ 	.byte	0x01
	.zero		1


	//----- nvinfo : EIATTR_MERCURY_ISA_VERSION
	.align		4
        /*0024*/ 	.byte	0x03, 0x5f
        /*0026*/ 	.short	0x0101


	//----- nvinfo : EIATTR_COOP_GROUP_MASK_REGIDS
	.align		4
        /*0028*/ 	.byte	0x04, 0x29
        /*002a*/ 	.short	(.L_2708 - .L_2707)


	//   ....[0]....
.L_2707:
        /*002c*/ 	.word	0xffffffff


	//   ....[1]....
        /*0030*/ 	.word	0xffffffff


	//   ....[2]....
        /*0034*/ 	.word	0xffffffff


	//   ....[3]....
        /*0038*/ 	.word	0xffffffff


	//   ....[4]....
        /*003c*/ 	.word	0xffffffff


	//   ....[5]....
        /*0040*/ 	.word	0xffffffff


	//   ....[6]....
        /*0044*/ 	.word	0xffffffff


	//   ....[7]....
        /*0048*/ 	.word	0xffffffff


	//   ....[8]....
        /*004c*/ 	.word	0xffffffff


	//   ....[9]....
        /*0050*/ 	.word	0xffffffff


	//   ....[10]....
        /*0054*/ 	.word	0xffffffff


	//   ....[11]....
        /*0058*/ 	.word	0xffffffff


	//   ....[12]....
        /*005c*/ 	.word	0xffffffff


	//   ....[13]....
        /*0060*/ 	.word	0xffffffff


	//   ....[14]....
        /*0064*/ 	.word	0xffffffff


	//   ....[15]....
        /*0068*/ 	.word	0xffffffff


	//   ....[16]....
        /*006c*/ 	.word	0xffffffff


	//   ....[17]....
        /*0070*/ 	.word	0xffffffff


	//----- nvinfo : EIATTR_COOP_GROUP_INSTR_OFFSETS
	.align		4
.L_2708:
        /*0074*/ 	.byte	0x04, 0x28
        /*0076*/ 	.short	(.L_2710 - .L_2709)


	//   ....[0]....
.L_2709:
        /*0078*/ 	.word	0x00010f60


	//   ....[1]....
        /*007c*/ 	.word	0x00010fd0


	//   ....[2]....
        /*0080*/ 	.word	0x00011000


	//   ....[3]....
        /*0084*/ 	.word	0x00011020


	//   ....[4]....
        /*0088*/ 	.word	0x00011040


	//   ....[5]....
        /*008c*/ 	.word	0x00011370


	//   ....[6]....
        /*0090*/ 	.word	0x00011390


	//   ....[7]....
        /*0094*/ 	.word	0x000113b0


	//   ....[8]....
        /*0098*/ 	.word	0x000113d0


	//   ....[9]....
        /*009c*/ 	.word	0x00011400


	//   ....[10]....
        /*00a0*/ 	.word	0x000114d0


	//   ....[11]....
        /*00a4*/ 	.word	0x00011540


	//   ....[12]....
        /*00a8*/ 	.word	0x00011580


	//   ....[13]....
        /*00ac*/ 	.word	0x000115a0


	//   ....[14]....
        /*00b0*/ 	.word	0x00011630


	//   ....[15]....
        /*00b4*/ 	.word	0x00011660


	//   ....[16]....
        /*00b8*/ 	.word	0x00011700


	//   ....[17]....
        /*00bc*/ 	.word	0x00011730


	//----- nvinfo : EIATTR_VRC_CTA_INIT_COUNT
	.align		4
.L_2710:
        /*00c0*/ 	.byte	0x02, 0x4a
	.zero		1
	.zero		1


	//----- nvinfo : EIATTR_EXIT_INSTR_OFFSETS
	.align		4
        /*00c4*/ 	.byte	0x04, 0x1c
        /*00c6*/ 	.short	(.L_2712 - .L_2711)


	//   ....[0]....
.L_2711:
        /*00c8*/ 	.word	0x00000660


	//   ....[1]....
        /*00cc*/ 	.word	0x00011e80


	//----- nvinfo : EIATTR_MAX_THREADS
	.align		4
.L_2712:
        /*00d0*/ 	.byte	0x04, 0x05
        /*00d2*/ 	.short	(.L_2714 - .L_2713)
.L_2713:
        /*00d4*/ 	.word	0x00000080
        /*00d8*/ 	.word	0x00000001
        /*00dc*/ 	.word	0x00000001


	//----- nvinfo : EIATTR_CBANK_PARAM_SIZE
	.align		4
.L_2714:
        /*00e0*/ 	.byte	0x03, 0x19
        /*00e2*/ 	.short	0x00e8


	//----- nvinfo : EIATTR_PARAM_CBANK
	.align		4
        /*00e4*/ 	.byte	0x04, 0x0a
        /*00e6*/ 	.short	(.L_2716 - .L_2715)
	.align		4
.L_2715:
        /*00e8*/ 	.word	index@(.nv.constant0._ZN10layer_norm13ln_fwd_kernelINS_13Kernel_traitsIf6__halfS2_S2_fjLj3072ELj1ELj1ELj4ELj16ENS_18Kernel_traits_baseILj3072EfS2_S2_S2_fjLj128EEEEELb1ELb1ELb1ELb1EEEvNS_9FwdParamsE)
        /*00ec*/ 	.short	0x0380
        /*00ee*/ 	.short	0x00e8


	//----- nvinfo : EIATTR_SW_WAR
	.align		4
.L_2716:
        /*00f0*/ 	.byte	0x04, 0x36
        /*00f2*/ 	.short	(.L_2718 - .L_2717)
.L_2717:
        /*00f4*/ 	.word	0x00000008
.L_2718:


//--------------------- .nv.info._ZN10layer_norm13ln_fwd_kernelINS_13Kernel_traitsI6__halfS2_fS2_fjLj3072ELj1ELj1ELj4ELj16ENS_18Kernel_traits_baseILj3072ES2_S2_fS2_fjLj128EEEEELb0ELb0ELb0ELb0EEEvNS_9FwdParamsE --------------------------
	.section	.nv.info._ZN10layer_norm13ln_fwd_kernelINS_13Kernel_traitsI6__halfS2_fS2_fjLj3072ELj1ELj1ELj4ELj16ENS_18Kernel_traits_baseILj3072ES2_S2_fS2_fjLj128EEEEELb0ELb0ELb0ELb0EEEvNS_9FwdParamsE,"",@"SHT_CUDA_INFO"
	.sectionflags	@""
	.align	4


	//----- nvinfo : EIATTR_CUDA_API_VERSION
	.align		4
        /*0000*/ 	.byte	0x04, 0x37
        /*0002*/ 	.short	(.L_2720 - .L_2719)
.L_2719:
        /*0004*/ 	.word	0x00000082


	//----- nvinfo : EIATTR_KPARAM_INFO
	.align		4
.L_2720:
        /*0008*/ 	.byte	0x04, 0x17
        /*000a*/ 	.short	(.L_2722 - .L_2721)
.L_2721:
        /*000c*/ 	.word	0x00000000
        /*0010*/ 	.short	0x0000
        /*0012*/ 	.short	0x0000
        /*0014*/ 	.byte	0x00, 0xf0, 0xa1, 0x03


	//----- nvinfo : EIATTR_SPARSE_MMA_MASK
	.align		4
.L_2722:
        /*0018*/ 	.byte	0x03, 0x50
        /*001a*/ 	.short	0x0000


	//----- nvinfo : EIATTR_MAXREG_COUNT
	.align		4
        /*001c*/ 	.byte	0x03, 0x1b
        /*001e*/ 	.short	0x00ff


	//----- nvinfo : EIATTR_NUM_BARRIERS
	.align		4
        /*0020*/ 	.byte	0x02, 0x4c
        /*0022*/ 	.byte	0x01
	.zero		1


	//----- nvinfo : EIATTR_MERCURY_ISA_VERSION
	.align		4
        /*0024*/ 	.byte	0x03, 0x5f
        /*0026*/ 	.short	0x0101


	//----- nvinfo : EIATTR_COOP_GROUP_MASK_REGIDS
	.align		4
        /*0028*/ 	.byte	0x04, 0x29
        /*002a*/ 	.short	(.L_2724 - .L_2723)


	//   ....[0]....
.L_2723:
        /*002c*/ 	.word	0xffffffff


	//   ....[1]....
        /*0030*/ 	.word	0xffffffff


	//   ....[2]....
        /*0034*/ 	.word	0xffffffff


	//   ....[3]....
        /*0038*/ 	.word	0xffffffff


	//   ....[4]....
        /*003c*/ 	.word	0xffffffff


	//   ....[5]....
        /*0040*/ 	.word	0xffffffff


	//   ....[6]....
        /*0044*/ 	.word	0xffffffff


	//   ....[7]....
        /*0048*/ 	.word	0xffffffff


	//   ....[8]....
        /*004c*/ 	.word	0xffffffff


	//   ....[9]....
        /*0050*/ 	.word	0xffffffff


	//   ....[10]....
        /*0054*/ 	.word	0xffffffff


	//   ....[11]....
        /*0058*/ 	.word	0xffffffff


	//   ....[12]....
        /*005c*/ 	.word	0xffffffff


	//   ....[13]....
        /*0060*/ 	.word	0xffffffff


	//   ....[14]....
        /*0064*/ 	.word	0xffffffff


	//   ....[15]....
        /*0068*/ 	.word	0xffffffff


	//   ....[16]....
        /*006c*/ 	.word	0xffffffff


	//   ....[17]....
        /*0070*/ 	.word	0xffffffff


	//----- nvinfo : EIATTR_COOP_GROUP_INSTR_OFFSETS
	.align		4
.L_2724:
        /*0074*/ 	.byte	0x04, 0x28
        /*0076*/ 	.short	(.L_2726 - .L_2725)


	//   ....[0]....
.L_2725:
        /*0078*/ 	.word	0x00001200


	//   ....[1]....
        /*007c*/ 	.word	0x00001220


	//   ....[2]....
        /*0080*/ 	.word	0x00001240


	//   ....[3]....
        /*0084*/ 	.word	0x00001260


	//   ....[4]....
        /*0088*/ 	.word	0x00001280


	//   ....[5]....
        /*008c*/ 	.word	0x000015f0


	//   ....[6]....
        /*0090*/ 	.word	0x00001650


	//   ....[7]....
        /*0094*/ 	.word	0x000016b0


	//   ....[8]....
        /*0098*/ 	.word	0x000016d0


	//   ....[9]....
        /*009c*/ 	.word	0x000016f0


	//   ....[10]....
        /*00a0*/ 	.word	0x000017f0


	//   ....[11]....
        /*00a4*/ 	.word	0x00001870


	//   ....[12]....
        /*00a8*/ 	.word	0x00001880


	//   ....[13]....
        /*00ac*/ 	.word	0x000018e0


	//   ....[14]....
        /*00b0*/ 	.word	0x00001920


	//   ....[15]....
        /*00b4*/ 	.word	0x00001940


	//   ....[16]....
        /*00b8*/ 	.word	0x00001a30


	//   ....[17]....
        /*00bc*/ 	.word	0x00001a40


	//----- nvinfo : EIATTR_VRC_CTA_INIT_COUNT
	.align		4
.L_2726:
        /*00c0*/ 	.byte	0x02, 0x4a
	.zero		1
	.zero		1


	//----- nvinfo : EIATTR_EXIT_INSTR_OFFSETS
	.align		4
        /*00c4*/ 	.byte	0x04, 0x1c
        /*00c6*/ 	.short	(.L_2728 - .L_2727)


	//   ....[0]....
.L_2727:
        /*00c8*/ 	.word	0x00000460


	//   ....[1]....
        /*00cc*/ 	.word	0x000024d0


	//----- nvinfo : EIATTR_MAX_THREADS
	.align		4
.L_2728:
        /*00d0*/ 	.byte	0x04, 0x05
        /*00d2*/ 	.short	(.L_2730 - .L_2729)
.L_2729:
        /*00d4*/ 	.word	0x00000080
        /*00d8*/ 	.word	0x00000001
        /*00dc*/ 	.word	0x00000001


	//----- nvinfo : EIATTR_CRS_STACK_SIZE
	.align		4
.L_2730:
        /*00e0*/ 	.byte	0x04, 0x1e
        /*00e2*/ 	.short	(.L_2732 - .L_2731)
.L_2731:
        /*00e4*/ 	.word	0x00000000


	//----- nvinfo : EIATTR_CBANK_PARAM_SIZE
	.align		4
.L_2732:
        /*00e8*/ 	.byte	0x03, 0x19
        /*00ea*/ 	.short	0x00e8


	//----- nvinfo : EIATTR_PARAM_CBANK
	.align		4
        /*00ec*/ 	.byte	0x04, 0x0a
        /*00ee*/ 	.short	(.L_2734 - .L_2733)
	.align		4
.L_2733:
        /*00f0*/ 	.word	index@(.nv.constant0._ZN10layer_norm13ln_fwd_kernelINS_13Kernel_traitsI6__halfS2_fS2_fjLj3072ELj1ELj1ELj4ELj16ENS_18Kernel_traits_baseILj3072ES2_S2_fS2_fjLj128EEEEELb0ELb0ELb0ELb0EEEvNS_9FwdParamsE)
        /*00f4*/ 	.short	0x0380
        /*00f6*/ 	.short	0x00e8


	//----- nvinfo : EIATTR_SW_WAR
	.align		4
.L_2734:
        /*00f8*/ 	.byte	0x04, 0x36
        /*00fa*/ 	.short	(.L_2736 - .L_2735)
.L_2735:
        /*00fc*/ 	.word	0x00000008
.L_2736:


//--------------------- .nv.info._ZN10layer_norm13ln_fwd_kernelINS_13Kernel_traitsI6__halfS2_fS2_fjLj3072ELj1ELj1ELj4ELj16ENS_18Kernel_traits_baseILj3072ES2_S2_fS2_fjLj128EEEEELb0ELb0ELb0ELb1EEEvNS_9FwdParamsE --------------------------
	.section	.nv.info._ZN10layer_norm13ln_fwd_kernelINS_13Kernel_traitsI6__halfS2_fS2_fjLj3072ELj1ELj1ELj4ELj16ENS_18Kernel_traits_baseILj3072ES2_S2_fS2_fjLj128EEEEELb0ELb0ELb0ELb1EEEvNS_9FwdParamsE,"",@"SHT_CUDA_INFO"
	.sectionflags	@""
	.align	4


	//----- nvinfo : EIATTR_CUDA_API_VERSION
	.align		4
        /*0000*/ 	.byte	0x04, 0x37
        /*0002*/ 	.short	(.L_2738 - .L_2737)
.L_2737:
        /*0004*/ 	.word	0x00000082


	//----- nvinfo : EIATTR_KPARAM_INFO
	.align		4
.L_2738:
        /*0008*/ 	.byte	0x04, 0x17
        /*000a*/ 	.short	(.L_2740 - .L_2739)
.L_2739:
        /*000c*/ 	.word	0x00000000
        /*0010*/ 	.short	0x0000
        /*0012*/ 	.short	0x0000
        /*0014*/ 	.byte	0x00, 0xf0, 0xa1, 0x03


	//----- nvinfo : EIATTR_SPARSE_MMA_MASK
	.align		4
.L_2740:
        /*0018*/ 	.byte	0x03, 0x50
        /*001a*/ 	.short	0x0000


	//----- nvinfo : EIATTR_MAXREG_COUNT
	.align		4
        /*001c*/ 	.byte	0x03, 0x1b
        /*001e*/ 	.short	0x00ff


	//----- nvinfo : EIATTR_NUM_BARRIERS
	.align		4
        /*0020*/ 	.byte	0x02, 0x4c
        /*0022*/ 	.byte	0x01
	.zero		1


	//----- nvinfo : EIATTR_MERCURY_ISA_VERSION
	.align		4
        /*0024*/ 	.byte	0x03, 0x5f
        /*0026*/ 	.short	0x0101


	//----- nvinfo : EIATTR_COOP_GROUP_MASK_REGIDS
	.align		4
        /*0028*/ 	.byte	0x04, 0x29
        /*002a*/ 	.short	(.L_2742 - .L_2741)


	//   ....[0]....
.L_2741:
        /*002c*/ 	.word	0xffffffff


	//   ....[1]....
        /*0030*/ 	.word	0xffffffff


	//   ....[2]....
        /*0034*/ 	.word	0xffffffff


	//   ....[3]....
        /*0038*/ 	.word	0xffffffff


	//   ....[4]....
        /*003c*/ 	.word	0xffffffff


	//   ....[5]....
        /*0040*/ 	.word	0xffffffff


	//   ....[6]....
        /*0044*/ 	.word	0xffffffff


	//   ....[7]....
        /*0048*/ 	.word	0xffffffff


	//   ....[8]....
        /*004c*/ 	.word	0xffffffff


	//   ....[9]....
        /*0050*/ 	.word	0xffffffff


	//   ....[10]....
        /*0054*/ 	.word	0xffffffff


	//   ....[11]....
        /*0058*/ 	.word	0xffffffff


	//   ....[12]....
        /*005c*/ 	.word	0xffffffff


	//   ....[13]....
        /*0060*/ 	.word	0xffffffff


	//   ....[14]....
        /*0064*/ 	.word	0xffffffff


	//   ....[15]....
        /*0068*/ 	.word	0xffffffff


	//   ....[16]....
        /*006c*/ 	.word	0xffffffff


	//   ....[17]....
        /*0070*/ 	.word	0xffffffff


	//----- nvinfo : EIATTR_COOP_GROUP_INSTR_OFFSETS
	.align		4
.L_2742:
        /*0074*/ 	.byte	0x04, 0x28
        /*0076*/ 	.short	(.L_2744 - .L_2743)


	//   ....[0]....
.L_2743:
        /*0078*/ 	.word	0x000011d0


	//   ....[1]....
        /*007c*/ 	.word	0x000011f0


	//   ....[2]....
        /*0080*/ 	.word	0x00001210


	//   ....[3]....
        /*0084*/ 	.word	0x00001230


	//   ....[4]....
        /*0088*/ 	.word	0x00001250


	//   ....[5]....
        /*008c*/ 	.word	0x00001580


	//   ....[6]....
        /*0090*/ 	.word	0x000015a0


	//   ....[7]....
        /*0094*/ 	.word	0x000015c0


	//   ....[8]....
        /*0098*/ 	.word	0x000015e0


	//   ....[9]....
        /*009c*/ 	.word	0x00001600


	//   ....[10]....
        /*00a0*/ 	.word	0x00001760


	//   ....[11]....
        /*00a4*/ 	.word	0x000017c0


	//   ....[12]....
        /*00a8*/ 	.word	0x00001820


	//   ....[13]....
        /*00ac*/ 	.word	0x00001830


	//   ....[14]....
        /*00b0*/ 	.word	0x000018e0


	//   ....[15]....
        /*00b4*/ 	.word	0x00001930


	//   ....[16]....
        /*00b8*/ 	.word	0x000019d0


	//   ....[17]....
        /*00bc*/ 	.word	0x000019f0


	//----- nvinfo : EIATTR_VRC_CTA_INIT_COUNT
	.align		4
.L_2744:
        /*00c0*/ 	.byte	0x02, 0x4a
	.zero		1
	.zero		1


	//----- nvinfo : EIATTR_EXIT_INSTR_OFFSETS
	.align		4
        /*00c4*/ 	.byte	0x04, 0x1c
        /*00c6*/ 	.short	(.L_2746 - .L_2745)


	//   ....[0]....
.L_2745:
        /*00c8*/ 	.word	0x00000160


	//   ....[1]....
        /*00cc*/ 	.word	0x000020c0


	//----- nvinfo : EIATTR_MAX_THREADS
	.align		4
.L_2746:
        /*00d0*/ 	.byte	0x04, 0x05
        /*00d2*/ 	.short	(.L_2748 - .L_2747)
.L_2747:
        /*00d4*/ 	.word	0x00000080
        /*00d8*/ 	.word	0x00000001
        /*00dc*/ 	.word	0x00000001


	//----- nvinfo : EIATTR_CRS_STACK_SIZE
	.align		4
.L_2748:
        /*00e0*/ 	.byte	0x04, 0x1e
        /*00e2*/ 	.short	(.L_2750 - .L_2749)
.L_2749:
        /*00e4*/ 	.word	0x00000000


	//----- nvinfo : EIATTR_CBANK_PARAM_SIZE
	.align		4
.L_2750:
        /*00e8*/ 	.byte	0x03, 0x19
        /*00ea*/ 	.short	0x00e8


	//----- nvinfo : EIATTR_PARAM_CBANK
	.align		4
        /*00ec*/ 	.byte	0x04, 0x0a
        /*00ee*/ 	.short	(.L_2752 - .L_2751)
	.align		4
.L_2751:
        /*00f0*/ 	.word	index@(.nv.constant0._ZN10layer_norm13ln_fwd_kernelINS_13Kernel_traitsI6__halfS2_fS2_fjLj3072ELj1ELj1ELj4ELj16ENS_18Kernel_traits_baseILj3072ES2_S2_fS2_fjLj128EEEEELb0ELb0ELb0ELb1EEEvNS_9FwdParamsE)
        /*00f4*/ 	.short	0x0380
        /*00f6*/ 	.short	0x00e8


	//----- nvinfo : EIATTR_SW_WAR
	.align		4
.L_2752:
        /*00f8*/ 	.byte	0x04, 0x36
        /*00fa*/ 	.short	(.L_2754 - .L_2753)
.L_2753:
        /*00fc*/ 	.word	0x00000008
.L_2754:


//--------------------- .nv.info._ZN10layer_norm13ln_fwd_kernelINS_13Kernel_traitsI6__halfS2_fS2_fjLj3072ELj1ELj1ELj4ELj16ENS_18Kernel_traits_baseILj3072ES2_S2_fS2_fjLj128EEEEELb0ELb0ELb1ELb0EEEvNS_9FwdParamsE --------------------------
	.section	.nv.info._ZN10layer_norm13ln_fwd_kernelINS_13Kernel_traitsI6__halfS2_fS2_fjLj3072ELj1ELj1ELj4ELj16ENS_18Kernel_traits_baseILj3072ES2_S2_fS2_fjLj128EEEEELb0ELb0ELb1ELb0EEEvNS_9FwdParamsE,"",@"SHT_CUDA_INFO"
	.sectionflags	@""
	.align	4


	//----- nvinfo : EIATTR_CUDA_API_VERSION
	.align		4
        /*0000*/ 	.byte	0x04, 0x37
        /*0002*/ 	.short	(.L_2756 - .L_2755)
.L_2755:
        /*0004*/ 	.word	0x00000082


	//----- nvinfo : EIATTR_KPARAM_INFO
	.align		4
.L_2756:
        /*0008*/ 	.byte	0x04, 0x17
        /*000a*/ 	.short	(.L_2758 - .L_2757)
.L_2757:
        /*000c*/ 	.word	0x00000000
        /*0010*/ 	.short	0x0000
        /*0012*/ 	.short	0x0000
        /*0014*/ 	.byte	0x00, 0xf0, 0xa1, 0x03


	//----- nvinfo : EIATTR_SPARSE_MMA_MASK
	.align		4
.L_2758:
        /*0018*/ 	.byte	0x03, 0x50
        /*001a*/ 	.short	0x0000


	//----- nvinfo : EIATTR_MAXREG_COUNT
	.align		4
        /*001c*/ 	.byte	0x03, 0x1b
        /*001e*/ 	.short	0x00ff


	//----- nvinfo : EIATTR_NUM_BARRIERS
	.align		4
        /*0020*/ 	.byte	0x02, 0x4c
        /*0022*/ 	.byte	0x01
	.zero		1


	//----- nvinfo : EIATTR_MERCURY_ISA_VERSION
	.align		4
        /*0024*/ 	.byte	0x03, 0x5f
        /*0026*/ 	.short	0x0101


	//----- nvinfo : EIATTR_COOP_GROUP_MASK_REGIDS
	.align		4
        /*0028*/ 	.byte	0x04, 0x29
        /*002a*/ 	.short	(.L_2760 - .L_2759)


	//   ....[0]....
.L_2759:
        /*002c*/ 	.word	0xffffffff


	//   ....[1]....
        /*0030*/ 	.word	0xffffffff


	//   ....[2]....
        /*0034*/ 	.word	0xffffffff


	//   ....[3]....
        /*0038*/ 	.word	0xffffffff


	//   ....[4]....
        /*003c*/ 	.word	0xffffffff


	//   ....[5]....
        /*0040*/ 	.word	0xffffffff


	//   ....[6]....
        /*0044*/ 	.word	0xffffffff


	//   ....[7]....
        /*0048*/ 	.word	0xffffffff


	//   ....[8]....
        /*004c*/ 	.word	0xffffffff


	//   ....[9]....
        /*0050*/ 	.word	0xffffffff


	//   ....[10]....
        /*0054*/ 	.word	0xffffffff


	//   ....[11]....
        /*0058*/ 	.word	0xffffffff


	//   ....[12]....
        /*005c*/ 	.word	0xffffffff


	//   ....[13]....
        /*0060*/ 	.word	0xffffffff


	//   ....[14]....
        /*0064*/ 	.word	0xffffffff


	//   ....[15]....
        /*0068*/ 	.word	0xffffffff


	//   ....[16]....
        /*006c*/ 	.word	0xffffffff


	//   ....[17]....
        /*0070*/ 	.word	0xffffffff


	//----- nvinfo : EIATTR_COOP_GROUP_INSTR_OFFSETS
	.align		4
.L_2760:
        /*0074*/ 	.byte	0x04, 0x28
        /*0076*/ 	.short	(.L_2762 - .L_2761)


	//   ....[0]....
.L_2761:
        /*0078*/ 	.word	0x00001720


	//   ....[1]....
        /*007c*/ 	.word	0x00001740


	//   ....[2]....
        /*0080*/ 	.word	0x00001760


	//   ....[3]....
        /*0084*/ 	.word	0x00001780


	//   ....[4]....
        /*0088*/ 	.word	0x000017a0


	//   ....[5]....
        /*008c*/ 	.word	0x00001ae0


	//   ....[6]....
        /*0090*/ 	.word	0x00001b00


	//   ....[7]....
        /*0094*/ 	.word	0x00001b20


	//   ....[8]....
        /*0098*/ 	.word	0x00001b40


	//   ....[9]....
        /*009c*/ 	.word	0x00001b70


	//   ....[10]....
        /*00a0*/ 	.word	0x00001d00


	//   ....[11]....
        /*00a4*/ 	.word	0x00001d40


	//   ....[12]....
        /*00a8*/ 	.word	0x00001d60


	//   ....[13]....
        /*00ac*/ 	.word	0x00001da0


	//   ....[14]....
        /*00b0*/ 	.word	0x00001e60


	//   ....[15]....
        /*00b4*/ 	.word	0x00001e90


	//   ....[16]....
        /*00b8*/ 	.word	0x00001f40


	//   ....[17]....
        /*00bc*/ 	.word	0x00001f70


	//----- nvinfo : EIATTR_VRC_CTA_INIT_COUNT
	.align		4
.L_2762:
        /*00c0*/ 	.byte	0x02, 0x4a
	.zero		1
	.zero		1


	//----- nvinfo : EIATTR_EXIT_INSTR_OFFSETS
	.align		4
        /*00c4*/ 	.byte	0x04, 0x1c
        /*00c6*/ 	.short	(.L_2764 - .L_2763)


	//   ....[0]....
.L_2763:
        /*00c8*/ 	.word	0x00000460


	//   ....[1]....
        /*00cc*/ 	.word	0x00002a80


	//----- nvinfo : EIATTR_MAX_THREADS
	.align		4
.L_2764:
        /*00d0*/ 	.byte	0x04, 0x05
        /*00d2*/ 	.short	(.L_2766 - .L_2765)
.L_2765:
        /*00d4*/ 	.word	0x00000080
        /*00d8*/ 	.word	0x00000001
        /*00dc*/ 	.word	0x00000001


	//----- nvinfo : EIATTR_CRS_STACK_SIZE
	.align		4
.L_2766:
        /*00e0*/ 	.byte	0x04, 0x1e
        /*00e2*/ 	.short	(.L_2768 - .L_2767)
.L_2767:
        /*00e4*/ 	.word	0x00000000


	//----- nvinfo : EIATTR_CBANK_PARAM_SIZE
	.align		4
.L_2768:
        /*00e8*/ 	.byte	0x03, 0x19
        /*00ea*/ 	.short	0x00e8


	//----- nvinfo : EIATTR_PARAM_CBANK
	.align		4
        /*00ec*/ 	.byte	0x04, 0x0a
        /*00ee*/ 	.short	(.L_2770 - .L_2769)
	.align		4
.L_2769:
        /*00f0*/ 	.word	index@(.nv.constant0._ZN10layer_norm13ln_fwd_kernelINS_13Kernel_traitsI6__halfS2_fS2_fjLj3072ELj1ELj1ELj4ELj16ENS_18Kernel_traits_baseILj3072ES2_S2_fS2_fjLj128EEEEELb0ELb0ELb1ELb0EEEvNS_9FwdParamsE)
        /*00f4*/ 	.short	0x0380
        /*00f6*/ 	.short	0x00e8


	//----- nvinfo : EIATTR_SW_WAR
	.align		4
.L_2770:
        /*00f8*/ 	.byte	0x04, 0x36
        /*00fa*/ 	.short	(.L_2772 - .L_2771)
.L_2771:
        /*00fc*/ 	.word	0x00000008
.L_2772:


//--------------------- .nv.info._ZN10layer_norm13ln_fwd_kernelINS_13Kernel_traitsI6__halfS2_fS2_fjLj3072ELj1ELj1ELj4ELj16ENS_18Kernel_traits_baseILj3072ES2_S2_fS2_fjLj128EEEEELb0ELb0ELb1ELb1EEEvNS_9FwdParamsE --------------------------
	.section	.nv.info._ZN10layer_norm13ln_fwd_kernelINS_13Kernel_traitsI6__halfS2_fS2_fjLj3072ELj1ELj1ELj4ELj16ENS_18Kernel_traits_baseILj3072ES2_S2_fS2_fjLj128EEEEELb0ELb0ELb1ELb1EEEvNS_9FwdParamsE,"",@"SHT_CUDA_INFO"
	.sectionflags	@""
	.align	4


	//----- nvinfo : EIATTR_CUDA_API_VERSION
	.align		4
        /*0000*/ 	.byte	0x04, 0x37
        /*0002*/ 	.short	(.L_2774 - .L_2773)
.L_2773:
        /*0004*/ 	.word	0x00000082


	//----- nvinfo : EIATTR_KPARAM_INFO
	.align		4
.L_2774:
        /*0008*/ 	.byte	0x04, 0x17
        /*000a*/ 	.short	(.L_2776 - .L_2775)
.L_2775:
        /*000c*/ 	.word	0x00000000
        /*0010*/ 	.short	0x0000
        /*0012*/ 	.short	0x0000
        /*0014*/ 	.byte	0x00, 0xf0, 0xa1, 0x03


	//----- nvinfo : EIATTR_SPARSE_MMA_MASK
	.align		4
.L_2776:
        /*0018*/ 	.byte	0x03, 0x50
        /*001a*/ 	.short	0x0000


	//----- nvinfo : EIATTR_MAXREG_COUNT
	.align		4
        /*001c*/ 	.byte	0x03, 0x1b
        /*001e*/ 	.short	0x00ff


	//----- nvinfo : EIATTR_NUM_BARRIERS
	.align		4
        /*0020*/ 	.byte	0x02, 0x4c
        /*0022*/ 	.byte	0x01
	.zero		1


	//----- nvinfo : EIATTR_MERCURY_ISA_VERSION
	.align		4
        /*0024*/ 	.byte	0x03, 0x5f
        /*0026*/ 	.short	0x0101


	//----- nvinfo : EIATTR_COOP_GROUP_MASK_REGIDS
	.align		4
        /*0028*/ 	.byte	0x04, 0x29
        /*002a*/ 	.short	(.L_2778 - .L_2777)


	//   ....[0]....
.L_2777:
        /*002c*/ 	.word	0xffffffff


	//   ....[1]....
        /*0030*/ 	.word	0xffffffff


	//   ....[2]....
        /*0034*/ 	.word	0xffffffff


	//   ....[3]....
        /*0038*/ 	.word	0xffffffff


	//   ....[4]....
        /*003c*/ 	.word	0xffffffff


	//   ....[5]....
        /*0040*/ 	.word	0xffffffff


	//   ....[6]....
        /*0044*/ 	.word	0xffffffff


	//   ....[7]....
        /*0048*/ 	.word	0xffffffff


	//   ....[8]....
        /*004c*/ 	.word	0xffffffff


	//   ....[9]....
        /*0050*/ 	.word	0xffffffff


	//   ....[10]....
        /*0054*/ 	.word	0xffffffff


	//   ....[11]....
        /*0058*/ 	.word	0xffffffff


	//   ....[12]....
        /*005c*/ 	.word	0xffffffff


	//   ....[13]....
        /*0060*/ 	.word	0xffffffff


	//   ....[14]....
        /*0064*/ 	.word	0xffffffff


	//   ....[15]....
        /*0068*/ 	.word	0xffffffff


	//   ....[16]....
        /*006c*/ 	.word	0xffffffff


	//   ....[17]....
        /*0070*/ 	.word	0xffffffff


	//----- nvinfo : EIATTR_COOP_GROUP_INSTR_OFFSETS
	.align		4
.L_2778:
        /*0074*/ 	.byte	0x04, 0x28
        /*0076*/ 	.short	(.L_2780 - .L_2779)


	//   ....[0]....
.L_2779:
        /*0078*/ 	.word	0x000012b0


	//   ....[1]....
        /*007c*/ 	.word	0x000012d0


	//   ....[2]....
        /*0080*/ 	.word	0x000012f0


	//   ....[3]....
        /*0084*/ 	.word	0x00001310


	//   ....[4]....
        /*0088*/ 	.word	0x00001330


	//   ....[5]....
        /*008c*/ 	.word	0x00001660


	//   ....[6]....
        /*0090*/ 	.word	0x00001690


	//   ....[7]....
        /*0094*/ 	.word	0x000016c0


	//   ....[8]....
        /*0098*/ 	.word	0x000016e0


	//   ....[9]....
        /*009c*/ 	.word	0x00001700


	//   ....[10]....
        /*00a0*/ 	.word	0x00001890


	//   ....[11]....
        /*00a4*/ 	.word	0x000018c0


	//   ....[12]....
        /*00a8*/ 	.word	0x00001920


	//   ....[13]....
        /*00ac*/ 	.word	0x00001950


	//   ....[14]....
        /*00b0*/ 	.word	0x000019e0


	//   ....[15]....
        /*00b4*/ 	.word	0x00001a10


	//   ....[16]....
        /*00b8*/ 	.word	0x00001ac0


	//   ....[17]....
        /*00bc*/ 	.word	0x00001af0


	//----- nvinfo : EIATTR_VRC_CTA_INIT_COUNT
	.align		4
.L_2780:
        /*00c0*/ 	.byte	0x02, 0x4a
	.zero		1
	.zero		1


	//----- nvinfo : EIATTR_EXIT_INSTR_OFFSETS
	.align		4
        /*00c4*/ 	.byte	0x04, 0x1c
        /*00c6*/ 	.short	(.L_2782 - .L_2781)


	//   ....[0]....
.L_2781:
        /*00c8*/ 	.word	0x000001d0


	//   ....[1]....
        /*00cc*/ 	.word	0x00002540


	//----- nvinfo : EIATTR_MAX_THREADS
	.align		4
.L_2782:
        /*00d0*/ 	.byte	0x04, 0x05
        /*00d2*/ 	.short	(.L_2784 - .L_2783)
.L_2783:
        /*00d4*/ 	.word	0x00000080
        /*00d8*/ 	.word	0x00000001
        /*00dc*/ 	.word	0x00000001


	//----- nvinfo : EIATTR_CRS_STACK_SIZE
	.align		4
.L_2784:
        /*00e0*/ 	.byte	0x04, 0x1e
        /*00e2*/ 	.short	(.L_2786 - .L_2785)
.L_2785:
        /*00e4*/ 	.word	0x00000000


	//----- nvinfo : EIATTR_CBANK_PARAM_SIZE
	.align		4
.L_2786:
        /*00e8*/ 	.byte	0x03, 0x19
        /*00ea*/ 	.short	0x00e8


	//----- nvinfo : EIATTR_PARAM_CBANK
	.align		4
        /*00ec*/ 	.byte	0x04, 0x0a
        /*00ee*/ 	.short	(.L_2788 - .L_2787)
	.align		4
.L_2787:
        /*00f0*/ 	.word	index@(.nv.constant0._ZN10layer_norm13ln_fwd_kernelINS_13Kernel_traitsI6__halfS2_fS2_fjLj3072ELj1ELj1ELj4ELj16ENS_18Kernel_traits_baseILj3072ES2_S2_fS2_fjLj128EEEEELb0ELb0ELb1ELb1EEEvNS_9FwdParamsE)
        /*00f4*/ 	.short	0x0380
        /*00f6*/ 	.short	0x00e8


	//----- nvinfo : EIATTR_SW_WAR
	.align		4
.L_2788:
        /*00f8*/ 	.byte	0x04, 0x36
        /*00fa*/ 	.short	(.L_2790 - .L_2789)
.L_2789:
        /*00fc*/ 	.word	0x00000008
.L_2790:


//--------------------- .nv.info._ZN10layer_norm13ln_fwd_kernelINS_13Kernel_traitsI6__halfS2_fS2_fjLj3072ELj1ELj1ELj4ELj16ENS_18Kernel_traits_baseILj3072ES2_S2_fS2_fjLj128EEEEELb0ELb1ELb0ELb0EEEvNS_9FwdParamsE --------------------------
	.section	.nv.info._ZN10layer_norm13ln_fwd_kernelINS_13Kernel_traitsI6__halfS2_fS2_fjLj3072ELj1ELj1ELj4ELj16ENS_18Kernel_traits_baseILj3072ES2_S2_fS2_fjLj128EEEEELb0ELb1ELb0ELb0EEEvNS_9FwdParamsE,"",@"SHT_CUDA_INFO"
	.sectionflags	@""
	.align	4


	//----- nvinfo : EIATTR_CUDA_API_VERSION
	.align		4
        /*0000*/ 	.byte	0x04, 0x37
        /*0002*/ 	.short	(.L_2792 - .L_2791)
.L_2791:
        /*0004*/ 	.word	0x00000082


	//----- nvinfo : EIATTR_KPARAM_INFO
	.align		4
.L_2792:
        /*0008*/ 	.byte	0x04, 0x17
        /*000a*/ 	.short	(.L_2794 - .L_2793)
.L_2793:
        /*000c*/ 	.word	0x00000000
        /*0010*/ 	.short	0x0000
        /*0012*/ 	.short	0x0000
        /*0014*/ 	.byte	0x00, 0xf0, 0xa1, 0x03


	//----- nvinfo : EIATTR_SPARSE_MMA_MASK
	.align		4
.L_2794:
        /*0018*/ 	.byte	0x03, 0x50
        /*001a*/ 	.short	0x0000


	//----- nvinfo : EIATTR_MAXREG_COUNT
	.align		4
        /*001c*/ 	.byte	0x03, 0x1b
        /*001e*/ 	.short	0x00ff


	//----- nvinfo : EIATTR_NUM_BARRIERS
	.align		4
        /*0020*/ 	.byte	0x02, 0x4c
        /*0022*/ 	.byte	0x01
	.zero		1


	//----- nvinfo : EIATTR_MERCURY_ISA_VERSION
	.align		4
        /*0024*/ 	.byte	0x03, 0x5f
        /*0026*/ 	.short	0x0101


	//----- nvinfo : EIATTR_COOP_GROUP_MASK_REGIDS
	.align		4
        /*0028*/ 	.byte	0x04, 0x29
        /*002a*/ 	.short	(.L_2796 - .L_2795)


	//   ....[0]....
.L_2795:
        /*002c*/ 	.word	0xffffffff


	//   ....[1]....
        /*0030*/ 	.word	0xffffffff


	//   ....[2]....
        /*0034*/ 	.word	0xffffffff


	//   ....[3]....
        /*0038*/ 	.word	0xffffffff


	//   ....[4]....
        /*003c*/ 	.word	0xffffffff


	//   ....[5]....
        /*0040*/ 	.word	0xffffffff


	//   ....[6]....
        /*0044*/ 	.word	0xffffffff


	//   ....[7]....
        /*0048*/ 	.word	0xffffffff


	//   ....[8]....
        /*004c*/ 	.word	0xffffffff


	//   ....[9]....
        /*0050*/ 	.word	0xffffffff


	//   ....[10]....
        /*0054*/ 	.word	0xffffffff


	//   ....[11]....
        /*0058*/ 	.word	0xffffffff


	//   ....[12]....
        /*005c*/ 	.word	0xffffffff


	//   ....[13]....
        /*0060*/ 	.word	0xffffffff


	//   ....[14]....
        /*0064*/ 	.word	0xffffffff


	//   ....[15]....
        /*0068*/ 	.word	0xffffffff


	//   ....[16]....
        /*006c*/ 	.word	0xffffffff


	//   ....[17]....
        /*0070*/ 	.word	0xffffffff


	//----- nvinfo : EIATTR_COOP_GROUP_INSTR_OFFSETS
	.align		4
.L_2796:
        /*0074*/ 	.byte	0x04, 0x28
        /*0076*/ 	.short	(.L_2798 - .L_2797)


	//   ....[0]....
.L_2797:
        /*0078*/ 	.word	0x00001900


	//   ....[1]....
        /*007c*/ 	.word	0x00001920


	//   ....[2]....
        /*0080*/ 	.word	0x00001940


	//   ....[3]....
        /*0084*/ 	.word	0x00001960


	//   ....[4]....
        /*0088*/ 	.word	0x00001980


	//   ....[5]....
        /*008c*/ 	.word	0x00001ce0


	//   ....[6]....
        /*0090*/ 	.word	0x00001d40


	//   ....[7]....
        /*0094*/ 	.word	0x00001d60


	//   ....[8]....
        /*0098*/ 	.word	0x00001da0


	//   ....[9]....
        /*009c*/ 	.word	0x00001de0


	//   ....[10]....
        /*00a0*/ 	.word	0x00001ef0


	//   ....[11]....
        /*00a4*/ 	.word	0x00001f50


	//   ....[12]....
        /*00a8*/ 	.word	0x00001f70


	//   ....[13]....
        /*00ac*/ 	.word	0x00001f80


	//   ....[14]....
        /*00b0*/ 	.word	0x00002020


	//   ....[15]....
        /*00b4*/ 	.word	0x00002070


	//   ....[16]....
        /*00b8*/ 	.word	0x00002110


	//   ....[17]....
        /*00bc*/ 	.word	0x00002140


	//----- nvinfo : EIATTR_VRC_CTA_INIT_COUNT
	.align		4
.L_2798:
        /*00c0*/ 	.byte	0x02, 0x4a
	.zero		1
	.zero		1


	//----- nvinfo : EIATTR_EXIT_INSTR_OFFSETS
	.align		4
        /*00c4*/ 	.byte	0x04, 0x1c
        /*00c6*/ 	.short	(.L_2800 - .L_2799)


	//   ....[0]....
.L_2799:
        /*00c8*/ 	.word	0x00000580


	//   ....[1]....
        /*00cc*/ 	.word	0x00002bc0


	//----- nvinfo : EIATTR_MAX_THREADS
	.align		4
.L_2800:
        /*00d0*/ 	.byte	0x04, 0x05
        /*00d2*/ 	.short	(.L_2802 - .L_2801)
.L_2801:
        /*00d4*/ 	.word	0x00000080
        /*00d8*/ 	.word	0x00000001
        /*00dc*/ 	.word	0x00000001


	//----- nvinfo : EIATTR_CRS_STACK_SIZE
	.align		4
.L_2802:
        /*00e0*/ 	.byte	0x04, 0x1e
        /*00e2*/ 	.short	(.L_2804 - .L_2803)
.L_2803:
        /*00e4*/ 	.word	0x00000000


	//----- nvinfo : EIATTR_CBANK_PARAM_SIZE
	.align		4
.L_2804:
        /*00e8*/ 	.byte	0x03, 0x19
        /*00ea*/ 	.short	0x00e8


	//----- nvinfo : EIATTR_PARAM_CBANK
	.align		4
        /*00ec*/ 	.byte	0x04, 0x0a
        /*00ee*/ 	.short	(.L_2806 - .L_2805)
	.align		4
.L_2805:
        /*00f0*/ 	.word	index@(.nv.constant0._ZN10layer_norm13ln_fwd_kernelINS_13Kernel_traitsI6__halfS2_fS2_fjLj3072ELj1ELj1ELj4ELj16ENS_18Kernel_traits_baseILj3072ES2_S2_fS2_fjLj128EEEEELb0ELb1ELb0ELb0EEEvNS_9FwdParamsE)
        /*00f4*/ 	.short	0x0380
        /*00f6*/ 	.short	0x00e8


	//----- nvinfo : EIATTR_SW_WAR
	.align		4
.L_2806:
        /*00f8*/ 	.byte	0x04, 0x36
        /*00fa*/ 	.short	(.L_2808 - .L_2807)
.L_2807:
        /*00fc*/ 	.word	0x00000008
.L_2808:


//--------------------- .nv.info._ZN10layer_norm13ln_fwd_kernelINS_13Kernel_traitsI6__halfS2_fS2_fjLj3072ELj1ELj1ELj4ELj16ENS_18Kernel_traits_baseILj3072ES2_S2_fS2_fjLj128EEEEELb0ELb1ELb0ELb1EEEvNS_9FwdParamsE --------------------------
	.section	.nv.info._ZN10layer_norm13ln_fwd_kernelINS_13Kernel_traitsI6__halfS2_fS2_fjLj3072ELj1ELj1ELj4ELj16ENS_18Kernel_traits_baseILj3072ES2_S2_fS2_fjLj128EEEEELb0ELb1ELb0ELb1EEEvNS_9FwdParamsE,"",@"SHT_CUDA_INFO"
	.sectionflags	@""
	.align	4


	//----- nvinfo : EIATTR_CUDA_API_VERSION
	.align		4
        /*0000*/ 	.byte	0x04, 0x37
        /*0002*/ 	.short	(.L_2810 - .L_2809)
.L_2809:
        /*0004*/ 	.word	0x00000082


	//----- nvinfo : EIATTR_KPARAM_INFO
	.align		4
.L_2810:
        /*0008*/ 	.byte	0x04, 0x17
        /*000a*/ 	.short	(.L_2812 - .L_2811)
.L_2811:
        /*000c*/ 	.word	0x00000000
        /*0010*/ 	.short	0x0000
        /*0012*/ 	.short	0x0000
        /*0014*/ 	.byte	0x00, 0xf0, 0xa1, 0x03


	//----- nvinfo : EIATTR_SPARSE_MMA_MASK
	.align		4
.L_2812:
        /*0018*/ 	.byte	0x03, 0x50
        /*001a*/ 	.short	0x0000


	//----- nvinfo : EIATTR_MAXREG_COUNT
	.align		4
        /*001c*/ 	.byte	0x03, 0x1b
        /*001e*/ 	.short	0x00ff


	//----- nvinfo : EIATTR_NUM_BARRIERS
	.align		4
        /*0020*/ 	.byte	0x02, 0x4c
        /*0022*/ 	.byte	0x01
	.zero		1


	//----- nvinfo : EIATTR_MERCURY_ISA_VERSION
	.align		4
        /*0024*/ 	.byte	0x03, 0x5f
        /*0026*/ 	.short	0x0101


	//----- nvinfo : EIATTR_COOP_GROUP_MASK_REGIDS
	.align		4
        /*0028*/ 	.byte	0x04, 0x29
        /*002a*/ 	.short	(.L_2814 - .L_2813)


	//   ....[0]....
.L_2813:
        /*002c*/ 	.word	0xffffffff


	//   ....[1]....
        /*0030*/ 	.word	0xffffffff


	//   ....[2]....
        /*0034*/ 	.word	0xffffffff


	//   ....[3]....
        /*0038*/ 	.word	0xffffffff


	//   ....[4]....
        /*003c*/ 	.word	0xffffffff


	//   ....[5]....
        /*0040*/ 	.word	0xffffffff


	//   ....[6]....
        /*0044*/ 	.word	0xffffffff


	//   ....[7]....
        /*0048*/ 	.word	0xffffffff


	//   ....[8]....
        /*004c*/ 	.word	0xffffffff


	//   ....[9]....
        /*0050*/ 	.word	0xffffffff


	//   ....[10]....
        /*0054*/ 	.word	0xffffffff


	//   ....[11]....
        /*0058*/ 	.word	0xffffffff


	//   ....[12]....
        /*005c*/ 	.word	0xffffffff


	//   ....[13]....
        /*0060*/ 	.word	0xffffffff


	//   ....[14]....
        /*0064*/ 	.word	0xffffffff


	//   ....[15]....
        /*0068*/ 	.word	0xffffffff


	//   ....[16]....
        /*006c*/ 	.word	0xffffffff


	//   ....[17]....
        /*0070*/ 	.word	0xffffffff


	//----- nvinfo : EIATTR_COOP_GROUP_INSTR_OFFSETS
	.align		4
.L_2814:
        /*0074*/ 	.byte	0x04, 0x28
        /*0076*/ 	.short	(.L_2816 - .L_2815)


	//   ....[0]....
.L_2815:
        /*0078*/ 	.word	0x00001930


	//   ....[1]....
        /*007c*/ 	.word	0x00001950


	//   ....[2]....
        /*0080*/ 	.word	0x00001970


	//   ....[3]....
        /*0084*/ 	.word	0x00001990


	//   ....[4]....
        /*0088*/ 	.word	0x000019b0


	//   ....[5]....
        /*008c*/ 	.word	0x00001ce0


	//   ....[6]....
        /*0090*/ 	.word	0x00001d00


	//   ....[7]....
        /*0094*/ 	.word	0x00001d20


	//   ....[8]....
        /*0098*/ 	.word	0x00001d40


	//   ....[9]....
        /*009c*/ 	.word	0x00001d60


	//   ....[10]....
        /*00a0*/ 	.word	0x00001f10


	//   ....[11]....
        /*00a4*/ 	.word	0x00001f60


	//   ....[12]....
        /*00a8*/ 	.word	0x00001f80


	//   ....[13]....
        /*00ac*/ 	.word	0x00001f90


	//   ....[14]....
        /*00b0*/ 	.word	0x00002050


	//   ....[15]....
        /*00b4*/ 	.word	0x00002080


	//   ....[16]....
        /*00b8*/ 	.word	0x00002120


	//   ....[17]....
        /*00bc*/ 	.word	0x00002140


	//----- nvinfo : EIATTR_VRC_CTA_INIT_COUNT
	.align		4
.L_2816:
        /*00c0*/ 	.byte	0x02, 0x4a
	.zero		1
	.zero		1


	//----- nvinfo : EIATTR_EXIT_INSTR_OFFSETS
	.align		4
        /*00c4*/ 	.byte	0x04, 0x1c
        /*00c6*/ 	.short	(.L_2818 - .L_2817)


	//   ....[0]....
.L_2817:
        /*00c8*/ 	.word	0x00000470


	//   ....[1]....
        /*00cc*/ 	.word	0x00002810


	//----- nvinfo : EIATTR_MAX_THREADS
	.align		4
.L_2818:
        /*00d0*/ 	.byte	0x04, 0x05
        /*00d2*/ 	.short	(.L_2820 - .L_2819)
.L_2819:
        /*00d4*/ 	.word	0x00000080
        /*00d8*/ 	.word	0x00000001
        /*00dc*/ 	.word	0x00000001


	//----- nvinfo : EIATTR_CRS_STACK_SIZE
	.align		4
.L_2820:
        /*00e0*/ 	.byte	0x04, 0x1e
        /*00e2*/ 	.short	(.L_2822 - .L_2821)
.L_2821:
        /*00e4*/ 	.word	0x00000000


	//----- nvinfo : EIATTR_CBANK_PARAM_SIZE
	.align		4
.L_2822:
        /*00e8*/ 	.byte	0x03, 0x19
        /*00ea*/ 	.short	0x00e8


	//----- nvinfo : EIATTR_PARAM_CBANK
	.align		4
        /*00ec*/ 	.byte	0x04, 0x0a
        /*00ee*/ 	.short	(.L_2824 - .L_2823)
	.align		4
.L_2823:
        /*00f0*/ 	.word	index@(.nv.constant0._ZN10layer_norm13ln_fwd_kernelINS_13Kernel_traitsI6__halfS2_fS2_fjLj3072ELj1ELj1ELj4ELj16ENS_18Kernel_traits_baseILj3072ES2_S2_fS2_fjLj128EEEEELb0ELb1ELb0ELb1EEEvNS_9FwdParamsE)
        /*00f4*/ 	.short	0x0380
        /*00f6*/ 	.short	0x00e8


	//----- nvinfo : EIATTR_SW_WAR
	.align		4
.L_2824:
        /*00f8*/ 	.byte	0x04, 0x36
        /*00fa*/ 	.short	(.L_2826 - .L_2825)
.L_2825:
        /*00fc*/ 	.word	0x00000008
.L_2826:


//--------------------- .nv.info._ZN10layer_norm13ln_fwd_kernelINS_13Kernel_traitsI6__halfS2_fS2_fjLj3072ELj1ELj1ELj4ELj16ENS_18Kernel_traits_baseILj3072ES2_S2_fS2_fjLj128EEEEELb0ELb1ELb1ELb0EEEvNS_9FwdParamsE --------------------------
	.section	.nv.info._ZN10layer_norm13ln_fwd_kernelINS_13Kernel_traitsI6__halfS2_fS2_fjLj3072ELj1ELj1ELj4ELj16ENS_18Kernel_traits_baseILj3072ES2_S2_fS2_fjLj128EEEEELb0ELb1ELb1ELb0EEEvNS_9FwdParamsE,"",@"SHT_CUDA_INFO"
	.sectionflags	@""
	.align	4


	//----- nvinfo : EIATTR_CUDA_API_VERSION
	.align		4
        /*0000*/ 	.byte	0x04, 0x37
        /*0002*/ 	.short	(.L_2828 - .L_2827)
.L_2827:
        /*0004*/ 	.word	0x00000082


	//----- nvinfo : EIATTR_KPARAM_INFO
	.align		4
.L_2828:
        /*0008*/ 	.byte	0x04, 0x17
        /*000a*/ 	.short	(.L_2830 - .L_2829)
.L_2829:
        /*000c*/ 	.word	0x00000000
        /*0010*/ 	.short	0x0000
        /*0012*/ 	.short	0x0000
        /*0014*/ 	.byte	0x00, 0xf0, 0xa1, 0x03


	//----- nvinfo : EIATTR_SPARSE_MMA_MASK
	.align		4
.L_2830:
        /*0018*/ 	.byte	0x03, 0x50
        /*001a*/ 	.short	0x0000


	//----- nvinfo : EIATTR_MAXREG_COUNT
	.align		4
        /*001c*/ 	.byte	0x03, 0x1b
        /*001e*/ 	.short	0x00ff


	//----- nvinfo : EIATTR_NUM_BARRIERS
	.align		4
        /*0020*/ 	.byte	0x02, 0x4c
        /*0022*/ 	.byte	0x01
	.zero		1


	//----- nvinfo : EIATTR_MERCURY_ISA_VERSION
	.align		4
        /*0024*/ 	.byte	0x03, 0x5f
        /*0026*/ 	.short	0x0101


	//----- nvinfo : EIATTR_COOP_GROUP_MASK_REGIDS
	.align		4
        /*0028*/ 	.byte	0x04, 0x29
        /*002a*/ 	.short	(.L_2832 - .L_2831)


	//   ....[0]....
.L_2831:
        /*002c*/ 	.word	0xffffffff


	//   ....[1]....
        /*0030*/ 	.word	0xffffffff


	//   ....[2]....
        /*0034*/ 	.word	0xffffffff


	//   ....[3]....
        /*0038*/ 	.word	0xffffffff


	//   ....[4]....
        /*003c*/ 	.word	0xffffffff


	//   ....[5]....
        /*0040*/ 	.word	0xffffffff


	//   ....[6]....
        /*0044*/ 	.word	0xffffffff


	//   ....[7]....
        /*0048*/ 	.word	0xffffffff


	//   ....[8]....
        /*004c*/ 	.word	0xffffffff


	//   ....[9]....
        /*0050*/ 	.word	0xffffffff


	//   ....[10]....
        /*0054*/ 	.word	0xffffffff


	//   ....[11]....
        /*0058*/ 	.word	0xffffffff


	//   ....[12]....
        /*005c*/ 	.word	0xffffffff


	//   ....[13]....
        /*0060*/ 	.word	0xffffffff


	//   ....[14]....
        /*0064*/ 	.word	0xffffffff


	//   ....[15]....
        /*0068*/ 	.word	0xffffffff


	//   ....[16]....
        /*006c*/ 	.word	0xffffffff


	//   ....[17]....
        /*0070*/ 	.word	0xffffffff


	//----- nvinfo : EIATTR_COOP_GROUP_INSTR_OFFSETS
	.align		4
.L_2832:
        /*0074*/ 	.byte	0x04, 0x28
        /*0076*/ 	.short	(.L_2834 - .L_2833)


	//   ....[0]....
.L_2833:
        /*0078*/ 	.word	0x00001ff0


	//   ....[1]....
        /*007c*/ 	.word	0x00002010


	//   ....[2]....
        /*0080*/ 	.word	0x00002030


	//   ....[3]....
        /*0084*/ 	.word	0x00002050


	//   ....[4]....
        /*0088*/ 	.word	0x00002070


	//   ....[5]....
        /*008c*/ 	.word	0x000023b0


	//   ....[6]....
        /*0090*/ 	.word	0x000023d0


	//   ....[7]....
        /*0094*/ 	.word	0x000023f0


	//   ....[8]....
        /*0098*/ 	.word	0x00002420


	//   ....[9]....
        /*009c*/ 	.word	0x00002450


	//   ....[10]....
        /*00a0*/ 	.word	0x000025d0


	//   ....[11]....
        /*00a4*/ 	.word	0x00002610


	//   ....[12]....
        /*00a8*/ 	.word	0x00002630


	//   ....[13]....
        /*00ac*/ 	.word	0x000026d0


	//   ....[14]....
        /*00b0*/ 	.word	0x00002730


	//   ....[15]....
        /*00b4*/ 	.word	0x00002740


	//   ....[16]....
        /*00b8*/ 	.word	0x00002830


	//   ....[17]....
        /*00bc*/ 	.word	0x00002850


	//----- nvinfo : EIATTR_VRC_CTA_INIT_COUNT
	.align		4
.L_2834:
        /*00c0*/ 	.byte	0x02, 0x4a
	.zero		1
	.zero		1


	//----- nvinfo : EIATTR_EXIT_INSTR_OFFSETS
	.align		4
        /*00c4*/ 	.byte	0x04, 0x1c
        /*00c6*/ 	.short	(.L_2836 - .L_2835)


	//   ....[0]....
.L_2835:
        /*00c8*/ 	.word	0x00000560


	//   ....[1]....
        /*00cc*/ 	.word	0x00003360


	//----- nvinfo : EIATTR_MAX_THREADS
	.align		4
.L_2836:
        /*00d0*/ 	.byte	0x04, 0x05
        /*00d2*/ 	.short	(.L_2838 - .L_2837)
.L_2837:
        /*00d4*/ 	.word	0x00000080
        /*00d8*/ 	.word	0x00000001
        /*00dc*/ 	.word	0x00000001


	//----- nvinfo : EIATTR_CRS_STACK_SIZE
	.align		4
.L_2838:
        /*00e0*/ 	.byte	0x04, 0x1e
        /*00e2*/ 	.short	(.L_2840 - .L_2839)
.L_2839:
        /*00e4*/ 	.word	0x00000000


	//----- nvinfo : EIATTR_CBANK_PARAM_SIZE
	.align		4
.L_2840:
        /*00e8*/ 	.byte	0x03, 0x19
        /*00ea*/ 	.short	0x00e8


	//----- nvinfo : EIATTR_PARAM_CBANK
	.align		4
        /*00ec*/ 	.byte	0x04, 0x0a
        /*00ee*/ 	.short	(.L_2842 - .L_2841)
	.align		4
.L_2841:
        /*00f0*/ 	.word	index@(.nv.constant0._ZN10layer_norm13ln_fwd_kernelINS_13Kernel_traitsI6__halfS2_fS2_fjLj3072ELj1ELj1ELj4ELj16ENS_18Kernel_traits_baseILj3072ES2_S2_fS2_fjLj128EEEEELb0ELb1ELb1ELb0EEEvNS_9FwdParamsE)
        /*00f4*/ 	.short	0x0380
        /*00f6*/ 	.short	0x00e8


	//----- nvinfo : EIATTR_SW_WAR
	.align		4
.L_2842:
        /*00f8*/ 	.byte	0x04, 0x36
        /*00fa*/ 	.short	(.L_2844 - .L_2843)
.L_2843:
        /*00fc*/ 	.word	0x00000008
.L_2844:


//--------------------- .nv.info._ZN10layer_norm13ln_fwd_kernelINS_13Kernel_traitsI6__halfS2_fS2_fjLj3072ELj1ELj1ELj4ELj16ENS_18Kernel_traits_baseILj3072ES2_S2_fS2_fjLj128EEEEELb0ELb1ELb1ELb1EEEvNS_9FwdParamsE --------------------------
	.section	.nv.info._ZN10layer_norm13ln_fwd_kernelINS_13Kernel_traitsI6__halfS2_fS2_fjLj3072ELj1ELj1ELj4ELj16ENS_18Kernel_traits_baseILj3072ES2_S2_fS2_fjLj128EEEEELb0ELb1ELb1ELb1EEEvNS_9FwdParamsE,"",@"SHT_CUDA_INFO"
	.sectionflags	@""
	.align	4


	//----- nvinfo : EIATTR_CUDA_API_VERSION
	.align		4
        /*0000*/ 	.byte	0x04, 0x37
        /*0002*/ 	.short	(.L_2846 - .L_2845)
.L_2845:
        /*0004*/ 	.word	0x00000082


	//----- nvinfo : EIATTR_KPARAM_INFO
	.align		4
.L_2846:
        /*0008*/ 	.byte	0x04, 0x17
        /*000a*/ 	.short	(.L_2848 - .L_2847)
.L_2847:
        /*000c*/ 	.word	0x00000000
        /*0010*/ 	.short	0x0000
        /*0012*/ 	.short	0x0000
        /*0014*/ 	.byte	0x00, 0xf0, 0xa1, 0x03


	//----- nvinfo : EIATTR_SPARSE_MMA_MASK
	.align		4
.L_2848:
        /*0018*/ 	.byte	0x03, 0x50
        /*001a*/ 	.short	0x0000


	//----- nvinfo : EIATTR_MAXREG_COUNT
	.align		4
        /*001c*/ 	.byte	0x03, 0x1b
        /*001e*/ 	.short	0x00ff


	//----- nvinfo : EIATTR_NUM_BARRIERS
	.align		4
        /*0020*/ 	.byte	0x02, 0x4c
        /*0022*/ 	.byte	0x01
	.zero		1


	//----- nvinfo : EIATTR_MERCURY_ISA_VERSION
	.align		4
        /*0024*/ 	.byte	0x03, 0x5f
        /*0026*/ 	.short	0x0101


	//----- nvinfo : EIATTR_COOP_GROUP_MASK_REGIDS
	.align		4
        /*0028*/ 	.byte	0x04, 0x29
        /*002a*/ 	.short	(.L_2850 - .L_2849)


	//   ....[0]....
.L_2849:
        /*002c*/ 	.word	0xffffffff


	//   ....[1]....
        /*0030*/ 	.word	0xffffffff


	//   ....[2]....
        /*0034*/ 	.word	0xffffffff


	//   ....[3]....
        /*0038*/ 	.word	0xffffffff


	//   ....[4]....
        /*003c*/ 	.word	0xffffffff


	//   ....[5]....
        /*0040*/ 	.word	0xffffffff


	//   ....[6]....
        /*0044*/ 	.word	0xffffffff


	//   ....[7]....
        /*0048*/ 	.word	0xffffffff


	//   ....[8]....
        /*004c*/ 	.word	0xffffffff


	//   ....[9]....
        /*0050*/ 	.word	0xffffffff


	//   ....[10]....
        /*0054*/ 	.word	0xffffffff


	//   ....[11]....
        /*0058*/ 	.word	0xffffffff


	//   ....[12]....
        /*005c*/ 	.word	0xffffffff


	//   ....[13]....
        /*0060*/ 	.word	0xffffffff


	//   ....[14]....
        /*0064*/ 	.word	0xffffffff


	//   ....[15]....
        /*0068*/ 	.word	0xffffffff


	//   ....[16]....
        /*006c*/ 	.word	0xffffffff


	//   ....[17]....
        /*0070*/ 	.word	0xffffffff


	//----- nvinfo : EIATTR_COOP_GROUP_INSTR_OFFSETS
	.align		4
.L_2850:
        /*0074*/ 	.byte	0x04, 0x28
        /*0076*/ 	.short	(.L_2852 - .L_2851)


	//   ....[0]....
.L_2851:
        /*0078*/ 	.word	0x00001c00


	//   ....[1]....
        /*007c*/ 	.word	0x00001c20


	//   ....[2]....
        /*0080*/ 	.word	0x00001c40


	//   ....[3]....
        /*0084*/ 	.word	0x00001c60


	//   ....[4]....
        /*0088*/ 	.word	0x00001c80


	//   ....[5]....
        /*008c*/ 	.word	0x00001fb0


	//   ....[6]....
        /*0090*/ 	.word	0x00001fe0


	//   ....[7]....
        /*0094*/ 	.word	0x00002010


	//   ....[8]....
        /*0098*/ 	.word	0x00002030


	//   ....[9]....
        /*009c*/ 	.word	0x00002050


	//   ....[10]....
        /*00a0*/ 	.word	0x000021e0


	//   ....[11]....
        /*00a4*/ 	.word	0x00002210


	//   ....[12]....
        /*00a8*/ 	.word	0x00002260


	//   ....[13]....
        /*00ac*/ 	.word	0x00002290


	//   ....[14]....
        /*00b0*/ 	.word	0x00002310


	//   ....[15]....
        /*00b4*/ 	.word	0x00002360


	//   ....[16]....
        /*00b8*/ 	.word	0x00002410


	//   ....[17]....
        /*00bc*/ 	.word	0x00002440


	//----- nvinfo : EIATTR_VRC_CTA_INIT_COUNT
	.align		4
.L_2852:
        /*00c0*/ 	.byte	0x02, 0x4a
	.zero		1
	.zero		1


	//----- nvinfo : EIATTR_EXIT_INSTR_OFFSETS
	.align		4
        /*00c4*/ 	.byte	0x04, 0x1c
        /*00c6*/ 	.short	(.L_2854 - .L_2853)


	//   ....[0]....
.L_2853:
        /*00c8*/ 	.word	0x00000370


	//   ....[1]....
        /*00cc*/ 	.word	0x00002e90


	//----- nvinfo : EIATTR_MAX_THREADS
	.align		4
.L_2854:
        /*00d0*/ 	.byte	0x04, 0x05
        /*00d2*/ 	.short	(.L_2856 - .L_2855)
.L_2855:
        /*00d4*/ 	.word	0x00000080
        /*00d8*/ 	.word	0x00000001
        /*00dc*/ 	.word	0x00000001


	//----- nvinfo : EIATTR_CRS_STACK_SIZE
	.align		4
.L_2856:
        /*00e0*/ 	.byte	0x04, 0x1e
        /*00e2*/ 	.short	(.L_2858 - .L_2857)
.L_2857:
        /*00e4*/ 	.word	0x00000000


	//----- nvinfo : EIATTR_CBANK_PARAM_SIZE
	.align		4
.L_2858:
        /*00e8*/ 	.byte	0x03, 0x19
        /*00ea*/ 	.short	0x00e8


	//----- nvinfo : EIATTR_PARAM_CBANK
	.align		4
        /*00ec*/ 	.byte	0x04, 0x0a
        /*00ee*/ 	.short	(.L_2860 - .L_2859)
	.align		4
.L_2859:
        /*00f0*/ 	.word	index@(.nv.constant0._ZN10layer_norm13ln_fwd_kernelINS_13Kernel_traitsI6__halfS2_fS2_fjLj3072ELj1ELj1ELj4ELj16ENS_18Kernel_traits_baseILj3072ES2_S2_fS2_fjLj128EEEEELb0ELb1ELb1ELb1EEEvNS_9FwdParamsE)
        /*00f4*/ 	.short	0x0380
        /*00f6*/ 	.short	0x00e8


	//----- nvinfo : EIATTR_SW_WAR
	.align		4
.L_2860:
        /*00f8*/ 	.byte	0x04, 0x36
        /*00fa*/ 	.short	(.L_2862 - .L_2861)
.L_2861:
        /*00fc*/ 	.word	0x00000008
.L_2862:


//--------------------- .nv.info._ZN10layer_norm13ln_fwd_kernelINS_13Kernel_traitsI6__halfS2_fS2_fjLj3072ELj1ELj1ELj4ELj16ENS_18Kernel_traits_baseILj3072ES2_S2_fS2_fjLj128EEEEELb1ELb0ELb0ELb0EEEvNS_9FwdParamsE --------------------------
	.section	.nv.info._ZN10layer_norm13ln_fwd_kernelINS_13Kernel_traitsI6__halfS2_fS2_fjLj3072ELj1ELj1ELj4ELj16ENS_18Kernel_traits_baseILj3072ES2_S2_fS2_fjLj128EEEEELb1ELb0ELb0ELb0EEEvNS_9FwdParamsE,"",@"SHT_CUDA_INFO"
	.sectionflags	@""
	.align	4


	//----- nvinfo : EIATTR_CUDA_API_VERSION
	.align		4
        /*0000*/ 	.byte	0x04, 0x37
        /*0002*/ 	.short	(.L_2864 - .L_2863)
.L_2863:
        /*0004*/ 	.word	0x00000082


	//----- nvinfo : EIATTR_KPARAM_INFO
	.align		4
.L_2864:
        /*0008*/ 	.byte	0x04, 0x17
        /*000a*/ 	.short	(.L_2866 - .L_2865)
.L_2865:
        /*000c*/ 	.word	0x00000000
        /*0010*/ 	.short	0x0000
        /*0012*/ 	.short	0x0000
        /*0014*/ 	.byte	0x00, 0xf0, 0xa1, 0x03


	//----- nvinfo : EIATTR_SPARSE_MMA_MASK
	.align		4
.L_2866:
        /*0018*/ 	.byte	0x03, 0x50
        /*001a*/ 	.short	0x0000


	//----- nvinfo : EIATTR_MAXREG_COUNT
	.align		4
        /*001c*/ 	.byte	0x03, 0x1b
        /*001e*/ 	.short	0x00ff


	//----- nvinfo : EIATTR_NUM_BARRIERS
	.align		4
        /*0020*/ 	.byte	0x02, 0x4c
        /*0022*/ 	.byte	0x01
	.zero		1


	//----- nvinfo : EIATTR_ANNOTATIONS
	.align		4
        /*0024*/ 	.byte	0x04, 0x55
        /*0026*/ 	.short	(.L_2868 - .L_2867)


	//   ....[0]....
.L_2867:
        /*0028*/ 	.word	0x00000001
        /*002c*/ 	.byte	0xe0, 0x0b, 0x00, 0x00, 0x01, 0x00, 0x00, 0x00, 0xf0, 0x04, 0x01, 0x00


	//----- nvinfo : EIATTR_MERCURY_ISA_VERSION
	.align		4
.L_2868:
        /*0038*/ 	.byte	0x03, 0x5f
        /*003a*/ 	.short	0x0101


	//----- nvinfo : EIATTR_COOP_GROUP_MASK_REGIDS
	.align		4
        /*003c*/ 	.byte	0x04, 0x29
        /*003e*/ 	.short	(.L_2870 - .L_2869)


	//   ....[0]....
.L_2869:
        /*0040*/ 	.word	0xffffffff


	//   ....[1]....
        /*0044*/ 	.word	0xffffffff


	//   ....[2]....
        /*0048*/ 	.word	0xffffffff


	//   ....[3]....
        /*004c*/ 	.word	0xffffffff


	//   ....[4]....
        /*0050*/ 	.word	0xffffffff


	//   ....[5]....
        /*0054*/ 	.word	0xffffffff


	//   ....[6]....
        /*0058*/ 	.word	0xffffffff


	//   ....[7]....
        /*005c*/ 	.word	0xffffffff


	//   ....[8]....
        /*0060*/ 	.word	0xffffffff


	//   ....[9]....
        /*0064*/ 	.word	0xffffffff


	//   ....[10]....
        /*0068*/ 	.word	0xffffffff


	//   ....[11]....
        /*006c*/ 	.word	0xffffffff


	//   ....[12]....
        /*0070*/ 	.word	0xffffffff


	//   ....[13]....
        /*0074*/ 	.word	0xffffffff


	//   ....[14]....
        /*0078*/ 	.word	0xffffffff


	//   ....[15]....
        /*007c*/ 	.word	0xffffffff


	//   ....[16]....
        /*0080*/ 	.word	0xffffffff


	//   ....[17]....
        /*0084*/ 	.word	0xffffffff


	//----- nvinfo : EIATTR_COOP_GROUP_INSTR_OFFSETS
	.align		4
.L_2870:
        /*0088*/ 	.byte	0x04, 0x28
        /*008a*/ 	.short	(.L_2872 - .L_2871)


	//   ....[0]....
.L_2871:
        /*008c*/ 	.word	0x00010720


	//   ....[1]....
        /*0090*/ 	.word	0x00010740


	//   ....[2]....
        /*0094*/ 	.word	0x00010760


	//   ....[3]....
        /*0098*/ 	.word	0x00010780


	//   ....[4]....
        /*009c*/ 	.word	0x000107a0


	//   ....[5]....
        /*00a0*/ 	.word	0x00010b00


	//   ....[6]....
        /*00a4*/ 	.word	0x00010b30


	//   ....[7]....
        /*00a8*/ 	.word	0x00010b60


	//   ....[8]....
        /*00ac*/ 	.word	0x00010b80


	//   ....[9]....
        /*00b0*/ 	.word	0x00010bb0


	//   ....[10]....
        /*00b4*/ 	.word	0x00010c20


	//   ....[11]....
        /*00b8*/ 	.word	0x00010ce0


	//   ....[12]....
        /*00bc*/ 	.word	0x00010cf0


	//   ....[13]....
        /*00c0*/ 	.word	0x00010d70


	//   ....[14]....
        /*00c4*/ 	.word	0x00010d90


	//   ....[15]....
        /*00c8*/ 	.word	0x00010db0


	//   ....[16]....
        /*00cc*/ 	.word	0x00010eb0


	//   ....[17]....
        /*00d0*/ 	.word	0x00010ec0


	//----- nvinfo : EIATTR_VRC_CTA_INIT_COUNT
	.align		4
.L_2872:
        /*00d4*/ 	.byte	0x02, 0x4a
	.zero		1
	.zero		1


	//----- nvinfo : EIATTR_EXIT_INSTR_OFFSETS
	.align		4
        /*00d8*/ 	.byte	0x04, 0x1c
        /*00da*/ 	.short	(.L_2874 - .L_2873)


	//   ....[0]....
.L_2873:
        /*00dc*/ 	.word	0x000006a0


	//   ....[1]....
        /*00e0*/ 	.word	0x00011960


	//----- nvinfo : EIATTR_INDIRECT_BRANCH_TARGETS
	.align		4
.L_2874:
        /*00e4*/ 	.byte	0x04, 0x34
        /*00e6*/ 	.short	(.L_2876 - .L_2875)


	//   ....[0]....
.L_2875:
        /*00e8*/ 	.word	.L_x_20667@srel
        /*00ec*/ 	.short	0x0
        /*00ee*/ 	.short	0x0
        /*00f0*/ 	.word	0x3
        /*00f4*/ 	.word	.L_x_20668@srel
        /*00f8*/ 	.word	.L_x_20669@srel
        /*00fc*/ 	.word	.L_x_20670@srel


	//----- nvinfo : EIATTR_MAX_THREADS
	.align		4
.L_2876:
        /*0100*/ 	.byte	0x04, 0x05
        /*0102*/ 	.short	(.L_2878 - .L_2877)
.L_2877:
        /*0104*/ 	.word	0x00000080
        /*0108*/ 	.word	0x00000001
        /*010c*/ 	.word	0x00000001


	//----- nvinfo : EIATTR_CRS_STACK_SIZE
	.align		4
.L_2878:
        /*0110*/ 	.byte	0x04, 0x1e
        /*0112*/ 	.short	(.L_2880 - .L_2879)
.L_2879:
        /*0114*/ 	.word	0x00000000


	//----- nvinfo : EIATTR_CBANK_PARAM_SIZE
	.align		4
.L_2880:
        /*0118*/ 	.byte	0x03, 0x19
        /*011a*/ 	.short	0x00e8


	//----- nvinfo : EIATTR_PARAM_CBANK
	.align		4
        /*011c*/ 	.byte	0x04, 0x0a
        /*011e*/ 	.short	(.L_2882 - .L_2881)
	.align		4
.L_2881:
        /*0120*/ 	.word	index@(.nv.constant0._ZN10layer_norm13ln_fwd_kernelINS_13Kernel_traitsI6__halfS2_fS2_fjLj3072ELj1ELj1ELj4ELj16ENS_18Kernel_traits_baseILj3072ES2_S2_fS2_fjLj128EEEEELb1ELb0ELb0ELb0EEEvNS_9FwdParamsE)
        /*0124*/ 	.short	0x0380
        /*0126*/ 	.short	0x00e8


	//----- nvinfo : EIATTR_SW_WAR
	.align		4
.L_2882:
        /*0128*/ 	.byte	0x04, 0x36
        /*012a*/ 	.short	(.L_2884 - .L_2883)
.L_2883:
        /*012c*/ 	.word	0x00000008
.L_2884:


//--------------------- .nv.info._ZN10layer_norm13ln_fwd_kernelINS_13Kernel_traitsI6__halfS2_fS2_fjLj3072ELj1ELj1ELj4ELj16ENS_18Kernel_traits_baseILj3072ES2_S2_fS2_fjLj128EEEEELb1ELb0ELb0ELb1EEEvNS_9FwdParamsE --------------------------
	.section	.nv.info._ZN10layer_norm13ln_fwd_kernelINS_13Kernel_traitsI6__halfS2_fS2_fjLj3072ELj1ELj1ELj4ELj16ENS_18Kernel_traits_baseILj3072ES2_S2_fS2_fjLj128EEEEELb1ELb0ELb0ELb1EEEvNS_9FwdParamsE,"",@"SHT_CUDA_INFO"
	.sectionflags	@""
	.align	4


	//----- nvinfo : EIATTR_CUDA_API_VERSION
	.align		4
        /*0000*/ 	.byte	0x04, 0x37
        /*0002*/ 	.short	(.L_2886 - .L_2885)
.L_2885:
        /*0004*/ 	.word	0x00000082


	//----- nvinfo : EIATTR_KPARAM_INFO
	.align		4
.L_2886:
        /*0008*/ 	.byte	0x04, 0x17
        /*000a*/ 	.short	(.L_2888 - .L_2887)
.L_2887:
        /*000c*/ 	.word	0x00000000
        /*0010*/ 	.short	0x0000
        /*0012*/ 	.short	0x0000
        /*0014*/ 	.byte	0x00, 0xf0, 0xa1, 0x03


	//----- nvinfo : EIATTR_SPARSE_MMA_MASK
	.align		4
.L_2888:
        /*0018*/ 	.byte	0x03, 0x50
        /*001a*/ 	.short	0x0000


	//----- nvinfo : EIATTR_MAXREG_COUNT
	.align		4
        /*001c*/ 	.byte	0x03, 0x1b
        /*001e*/ 	.short	0x00ff


	//----- nvinfo : EIATTR_NUM_BARRIERS
	.align		4
        /*0020*/ 	.byte	0x02, 0x4c
        /*0022*/ 	.byte	0x01
	.zero		1


	//----- nvinfo : EIATTR_MERCURY_ISA_VERSION
	.align		4
        /*0024*/ 	.byte	0x03, 0x5f
        /*0026*/ 	.short	0x0101


	//----- nvinfo : EIATTR_COOP_GROUP_MASK_REGIDS
	.align		4
        /*0028*/ 	.byte	0x04, 0x29
        /*002a*/ 	.short	(.L_2890 - .L_2889)


	//   ....[0]....
.L_2889:
        /*002c*/ 	.word	0xffffffff


	//   ....[1]....
        /*0030*/ 	.word	0xffffffff


	//   ....[2]....
        /*0034*/ 	.word	0xffffffff


	//   ....[3]....
        /*0038*/ 	.word	0xffffffff


	//   ....[4]....
        /*003c*/ 	.word	0xffffffff


	//   ....[5]....
        /*0040*/ 	.word	0xffffffff


	//   ....[6]....
        /*0044*/ 	.word	0xffffffff


	//   ....[7]....
        /*0048*/ 	.word	0xffffffff


	//   ....[8]....
        /*004c*/ 	.word	0xffffffff


	//   ....[9]....
        /*0050*/ 	.word	0xffffffff


	//   ....[10]....
        /*0054*/ 	.word	0xffffffff


	//   ....[11]....
        /*0058*/ 	.word	0xffffffff


	//   ....[12]....
        /*005c*/ 	.word	0xffffffff


	//   ....[13]....
        /*0060*/ 	.word	0xffffffff


	//   ....[14]....
        /*0064*/ 	.word	0xffffffff


	//   ....[15]....
        /*0068*/ 	.word	0xffffffff


	//   ....[16]....
        /*006c*/ 	.word	0xffffffff


	//   ....[17]....
        /*0070*/ 	.word	0xffffffff


	//----- nvinfo : EIATTR_COOP_GROUP_INSTR_OFFSETS
	.align		4
.L_2890:
        /*0074*/ 	.byte	0x04, 0x28
        /*0076*/ 	.short	(.L_2892 - .L_2891)


	//   ....[0]....
.L_2891:
        /*0078*/ 	.word	0x0000f8b0


	//   ....[1]....
        /*007c*/ 	.word	0x0000f8d0


	//   ....[2]....
        /*0080*/ 	.word	0x0000f8f0


	//   ....[3]....
        /*0084*/ 	.word	0x0000f910


	//   ....[4]....
        /*0088*/ 	.word	0x0000f930


	//   ....[5]....
        /*008c*/ 	.word	0x0000fc70


	//   ....[6]....
        /*0090*/ 	.word	0x0000fca0


	//   ....[7]....
        /*0094*/ 	.word	0x0000fce0


	//   ....[8]....
        /*0098*/ 	.word	0x0000fd20


	//   ....[9]....
        /*009c*/ 	.word	0x0000fd90


	//   ....[10]....
        /*00a0*/ 	.word	0x0000fdf0


	//   ....[11]....
        /*00a4*/ 	.word	0x0000fe80


	//   ....[12]....
        /*00a8*/ 	.word	0x0000ff10


	//   ....[13]....
        /*00ac*/ 	.word	0x0000ff20


	//   ....[14]....
        /*00b0*/ 	.word	0x0000ffa0


	//   ....[15]....
        /*00b4*/ 	.word	0x0000ffd0


	//   ....[16]....
        /*00b8*/ 	.word	0x00010070


	//   ....[17]....
        /*00bc*/ 	.word	0x000100a0


	//----- nvinfo : EIATTR_VRC_CTA_INIT_COUNT
	.align		4
.L_2892:
        /*00c0*/ 	.byte	0x02, 0x4a
	.zero		1
	.zero		1


	//----- nvinfo : EIATTR_EXIT_INSTR_OFFSETS
	.align		4
        /*00c4*/ 	.byte	0x04, 0x1c
        /*00c6*/ 	.short	(.L_2894 - .L_2893)


	//   ....[0]....
.L_2893:
        /*00c8*/ 	.word	0x000001e0


	//   ....[1]....
        /*00cc*/ 	.word	0x00010760


	//----- nvinfo : EIATTR_INDIRECT_BRANCH_TARGETS
	.align		4
.L_2894:
        /*00d0*/ 	.byte	0x04, 0x34
        /*00d2*/ 	.short	(.L_2896 - .L_2895)


	//   ....[0]....
.L_2895:
        /*00d4*/ 	.word	.L_x_20671@srel
        /*00d8*/ 	.short	0x0
        /*00da*/ 	.short	0x0
        /*00dc*/ 	.word	0x3
        /*00e0*/ 	.word	.L_x_20672@srel
        /*00e4*/ 	.word	.L_x_20673@srel
        /*00e8*/ 	.word	.L_x_20674@srel


	//----- nvinfo : EIATTR_MAX_THREADS
	.align		4
.L_2896:
        /*00ec*/ 	.byte	0x04, 0x05
        /*00ee*/ 	.short	(.L_2898 - .L_2897)
.L_2897:
        /*00f0*/ 	.word	0x00000080
        /*00f4*/ 	.word	0x00000001
        /*00f8*/ 	.word	0x00000001


	//----- nvinfo : EIATTR_CBANK_PARAM_SIZE
	.align		4
.L_2898:
        /*00fc*/ 	.byte	0x03, 0x19
        /*00fe*/ 	.short	0x00e8


	//----- nvinfo : EIATTR_PARAM_CBANK
	.align		4
        /*0100*/ 	.byte	0x04, 0x0a
        /*0102*/ 	.short	(.L_2900 - .L_2899)
	.align		4
.L_2899:
        /*0104*/ 	.word	index@(.nv.constant0._ZN10layer_norm13ln_fwd_kernelINS_13Kernel_traitsI6__halfS2_fS2_fjLj3072ELj1ELj1ELj4ELj16ENS_18Kernel_traits_baseILj3072ES2_S2_fS2_fjLj128EEEEELb1ELb0ELb0ELb1EEEvNS_9FwdParamsE)
        /*0108*/ 	.short	0x0380
        /*010a*/ 	.short	0x00e8


	//----- nvinfo : EIATTR_SW_WAR
	.align		4
.L_2900:
        /*010c*/ 	.byte	0x04, 0x36
        /*010e*/ 	.short	(.L_2902 - .L_2901)
.L_2901:
        /*0110*/ 	.word	0x00000008
.L_2902:


//--------------------- .nv.info._ZN10layer_norm13ln_fwd_kernelINS_13Kernel_traitsI6__halfS2_fS2_fjLj3072ELj1ELj1ELj4ELj16ENS_18Kernel_traits_baseILj3072ES2_S2_fS2_fjLj128EEEEELb1ELb0ELb1ELb0EEEvNS_9FwdParamsE --------------------------
	.section	.nv.info._ZN10layer_norm13ln_fwd_kernelINS_13Kernel_traitsI6__halfS2_fS2_fjLj3072ELj1ELj1ELj4ELj16ENS_18Kernel_traits_baseILj3072ES2_S2_fS2_fjLj128EEEEELb1ELb0ELb1ELb0EEEvNS_9FwdParamsE,"",@"SHT_CUDA_INFO"
	.sectionflags	@""
	.align	4


	//----- nvinfo : EIATTR_CUDA_API_VERSION
	.align		4
        /*0000*/ 	.byte	0x04, 0x37
        /*0002*/ 	.short	(.L_2904 - .L_2903)
.L_2903:
        /*0004*/ 	.word	0x00000082


	//----- nvinfo : EIATTR_KPARAM_INFO
	.align		4
.L_2904:
        /*0008*/ 	.byte	0x04, 0x17
        /*000a*/ 	.short	(.L_2906 - .L_2905)
.L_2905:
        /*000c*/ 	.word	0x00000000
        /*0010*/ 	.short	0x0000
        /*0012*/ 	.short	0x0000
        /*0014*/ 	.byte	0x00, 0xf0, 0xa1, 0x03


	//----- nvinfo : EIATTR_SPARSE_MMA_MASK
	.align		4
.L_2906:
        /*0018*/ 	.byte	0x03, 0x50
        /*001a*/ 	.short	0x0000


	//----- nvinfo : EIATTR_MAXREG_COUNT
	.align		4
        /*001c*/ 	.byte	0x03, 0x1b
        /*001e*/ 	.short	0x00ff


	//----- nvinfo : EIATTR_NUM_BARRIERS
	.align		4
        /*0020*/ 	.byte	0x02, 0x4c
        /*0022*/ 	.byte	0x01
	.zero		1


	//----- nvinfo : EIATTR_MERCURY_ISA_VERSION
	.align		4
        /*0024*/ 	.byte	0x03, 0x5f
        /*0026*/ 	.short	0x0101


	//----- nvinfo : EIATTR_COOP_GROUP_MASK_REGIDS
	.align		4
        /*0028*/ 	.byte	0x04, 0x29
        /*002a*/ 	.short	(.L_2908 - .L_2907)


	//   ....[0]....
.L_2907:
        /*002c*/ 	.word	0xffffffff


	//   ....[1]....
        /*0030*/ 	.word	0xffffffff


	//   ....[2]....
        /*0034*/ 	.word	0xffffffff


	//   ....[3]....
        /*0038*/ 	.word	0xffffffff


	//   ....[4]....
        /*003c*/ 	.word	0xffffffff


	//   ....[5]....
        /*0040*/ 	.word	0xffffffff


	//   ....[6]....
        /*0044*/ 	.word	0xffffffff


	//   ....[7]....
        /*0048*/ 	.word	0xffffffff


	//   ....[8]....
        /*004c*/ 	.word	0xffffffff


	//   ....[9]....
        /*0050*/ 	.word	0xffffffff


	//   ....[10]....
        /*0054*/ 	.word	0xffffffff


	//   ....[11]....
        /*0058*/ 	.word	0xffffffff


	//   ....[12]....
        /*005c*/ 	.word	0xffffffff


	//   ....[13]....
        /*0060*/ 	.word	0xffffffff


	//   ....[14]....
        /*0064*/ 	.word	0xffffffff


	//   ....[15]....
        /*0068*/ 	.word	0xffffffff


	//   ....[16]....
        /*006c*/ 	.word	0xffffffff


	//   ....[17]....
        /*0070*/ 	.word	0xffffffff


	//----- nvinfo : EIATTR_COOP_GROUP_INSTR_OFFSETS
	.align		4
.L_2908:
        /*0074*/ 	.byte	0x04, 0x28
        /*0076*/ 	.short	(.L_2910 - .L_2909)


	//   ....[0]....
.L_2909:
        /*0078*/ 	.word	0x00012340


	//   ....[1]....
        /*007c*/ 	.word	0x00012360


	//   ....[2]....
        /*0080*/ 	.word	0x00012380


	//   ....[3]....
        /*0084*/ 	.word	0x000123a0


	//   ....[4]....
        /*0088*/ 	.word	0x000123c0


	//   ....[5]....
        /*008c*/ 	.word	0x00012730


	//   ....[6]....
        /*0090*/ 	.word	0x00012750


	//   ....[7]....
        /*0094*/ 	.word	0x00012770


	//   ....[8]....
        /*0098*/ 	.word	0x00012790


	//   ....[9]....
        /*009c*/ 	.word	0x000127b0


	//   ....[10]....
        /*00a0*/ 	.word	0x00012930


	//   ....[11]....
        /*00a4*/ 	.word	0x00012970


	//   ....[12]....
        /*00a8*/ 	.word	0x00012990


	//   ....[13]....
        /*00ac*/ 	.word	0x000129d0


	//   ....[14]....
        /*00b0*/ 	.word	0x00012aa0


	//   ....[15]....
        /*00b4*/ 	.word	0x00012ad0


	//   ....[16]....
        /*00b8*/ 	.word	0x00012b80


	//   ....[17]....
        /*00bc*/ 	.word	0x00012bb0


	//----- nvinfo : EIATTR_VRC_CTA_INIT_COUNT
	.align		4
.L_2910:
        /*00c0*/ 	.byte	0x02, 0x4a
	.zero		1
	.zero		1


	//----- nvinfo : EIATTR_EXIT_INSTR_OFFSETS
	.align		4
        /*00c4*/ 	.byte	0x04, 0x1c
        /*00c6*/ 	.short	(.L_2912 - .L_2911)


	//   ....[0]....
.L_2911:
        /*00c8*/ 	.word	0x000006b0


	//   ....[1]....
        /*00cc*/ 	.word	0x000136b0


	//----- nvinfo : EIATTR_MAX_THREADS
	.align		4
.L_2912:
        /*00d0*/ 	.byte	0x04, 0x05
        /*00d2*/ 	.short	(.L_2914 - .L_2913)
.L_2913:
        /*00d4*/ 	.word	0x00000080
        /*00d8*/ 	.word	0x00000001
        /*00dc*/ 	.word	0x00000001


	//----- nvinfo : EIATTR_CRS_STACK_SIZE
	.align		4
.L_2914:
        /*00e0*/ 	.byte	0x04, 0x1e
        /*00e2*/ 	.short	(.L_2916 - .L_2915)
.L_2915:
        /*00e4*/ 	.word	0x00000000


	//----- nvinfo : EIATTR_CBANK_PARAM_SIZE
	.align		4
.L_2916:
        /*00e8*/ 	.byte	0x03, 0x19
        /*00ea*/ 	.short	0x00e8


	//----- nvinfo : EIATTR_PARAM_CBANK
	.align		4
        /*00ec*/ 	.byte	0x04, 0x0a
        /*00ee*/ 	.short	(.L_2918 - .L_2917)
	.align		4
.L_2917:
        /*00f0*/ 	.word	index@(.nv.constant0._ZN10layer_norm13ln_fwd_kernelINS_13Kernel_traitsI6__halfS2_fS2_fjLj3072ELj1ELj1ELj4ELj16ENS_18Kernel_traits_baseILj3072ES2_S2_fS2_fjLj128EEEEELb1ELb0ELb1ELb0EEEvNS_9FwdParamsE)
        /*00f4*/ 	.short	0x0380
        /*00f6*/ 	.short	0x00e8


	//----- nvinfo : EIATTR_SW_WAR
	.align		4
.L_2918:
        /*00f8*/ 	.byte	0x04, 0x36
        /*00fa*/ 	.short	(.L_2920 - .L_2919)
.L_2919:
        /*00fc*/ 	.word	0x00000008
.L_2920:


//--------------------- .nv.info._ZN10layer_norm13ln_fwd_kernelINS_13Kernel_traitsI6__halfS2_fS2_fjLj3072ELj1ELj1ELj4ELj16ENS_18Kernel_traits_baseILj3072ES2_S2_fS2_fjLj128EEEEELb1ELb0ELb1ELb1EEEvNS_9FwdParamsE --------------------------
	.section	.nv.info._ZN10layer_norm13ln_fwd_kernelINS_13Kernel_traitsI6__halfS2_fS2_fjLj3072ELj1ELj1ELj4ELj16ENS_18Kernel_traits_baseILj3072ES2_S2_fS2_fjLj128EEEEELb1ELb0ELb1ELb1EEEvNS_9FwdParamsE,"",@"SHT_CUDA_INFO"
	.sectionflags	@""
	.align	4


	//----- nvinfo : EIATTR_CUDA_API_VERSION
	.align		4
        /*0000*/ 	.byte	0x04, 0x37
        /*0002*/ 	.short	(.L_2922 - .L_2921)
.L_2921:
        /*0004*/ 	.word	0x00000082


	//----- nvinfo : EIATTR_KPARAM_INFO
	.align		4
.L_2922:
        /*0008*/ 	.byte	0x04, 0x17
        /*000a*/ 	.short	(.L_2924 - .L_2923)
.L_2923:
        /*000c*/ 	.word	0x00000000
        /*0010*/ 	.short	0x0000
        /*0012*/ 	.short	0x0000
        /*0014*/ 	.byte	0x00, 0xf0, 0xa1, 0x03


	//----- nvinfo : EIATTR_SPARSE_MMA_MASK
	.align		4
.L_2924:
        /*0018*/ 	.byte	0x03, 0x50
        /*001a*/ 	.short	0x0000


	//----- nvinfo : EIATTR_MAXREG_COUNT
	.align		4
        /*001c*/ 	.byte	0x03, 0x1b
        /*001e*/ 	.short	0x00ff


	//----- nvinfo : EIATTR_NUM_BARRIERS
	.align		4
        /*0020*/ 	.byte	0x02, 0x4c
        /*0022*/ 	.byte	0x01
	.zero		1


	//----- nvinfo : EIATTR_MERCURY_ISA_VERSION
	.align		4
        /*0024*/ 	.byte	0x03, 0x5f
        /*0026*/ 	.short	0x0101


	//----- nvinfo : EIATTR_COOP_GROUP_MASK_REGIDS
	.align		4
        /*0028*/ 	.byte	0x04, 0x29
        /*002a*/ 	.short	(.L_2926 - .L_2925)


	//   ....[0]....
.L_2925:
        /*002c*/ 	.word	0xffffffff


	//   ....[1]....
        /*0030*/ 	.word	0xffffffff


	//   ....[2]....
        /*0034*/ 	.word	0xffffffff


	//   ....[3]....
        /*0038*/ 	.word	0xffffffff


	//   ....[4]....
        /*003c*/ 	.word	0xffffffff


	//   ....[5]....
        /*0040*/ 	.word	0xffffffff


	//   ....[6]....
        /*0044*/ 	.word	0xffffffff


	//   ....[7]....
        /*0048*/ 	.word	0xffffffff


	//   ....[8]....
        /*004c*/ 	.word	0xffffffff


	//   ....[9]....
        /*0050*/ 	.word	0xffffffff


	//   ....[10]....
        /*0054*/ 	.word	0xffffffff


	//   ....[11]....
        /*0058*/ 	.word	0xffffffff


	//   ....[12]....
        /*005c*/ 	.word	0xffffffff


	//   ....[13]....
        /*0060*/ 	.word	0xffffffff


	//   ....[14]....
        /*0064*/ 	.word	0xffffffff


	//   ....[15]....
        /*0068*/ 	.word	0xffffffff


	//   ....[16]....
        /*006c*/ 	.word	0xffffffff


	//   ....[17]....
        /*0070*/ 	.word	0xffffffff


	//----- nvinfo : EIATTR_COOP_GROUP_INSTR_OFFSETS
	.align		4
.L_2926:
        /*0074*/ 	.byte	0x04, 0x28
        /*0076*/ 	.short	(.L_2928 - .L_2927)


	//   ....[0]....
.L_2927:
        /*0078*/ 	.word	0x000102a0


	//   ....[1]....
        /*007c*/ 	.word	0x000102c0


	//   ....[2]....
        /*0080*/ 	.word	0x000102e0


	//   ....[3]....
        /*0084*/ 	.word	0x00010300


	//   ....[4]....
        /*0088*/ 	.word	0x00010320


	//   ....[5]....
        /*008c*/ 	.word	0x00010650


	//   ....[6]....
        /*0090*/ 	.word	0x00010670


	//   ....[7]....
        /*0094*/ 	.word	0x00010690


	//   ....[8]....
        /*0098*/ 	.word	0x000106c0


	//   ....[9]....
        /*009c*/ 	.word	0x000106f0


	//   ....[10]....
        /*00a0*/ 	.word	0x00010890


	//   ....[11]....
        /*00a4*/ 	.word	0x000108d0


	//   ....[12]....
        /*00a8*/ 	.word	0x00010940


	//   ....[13]....
        /*00ac*/ 	.word	0x00010990


	//   ....[14]....
        /*00b0*/ 	.word	0x00010a00


	//   ....[15]....
        /*00b4*/ 	.word	0x00010a80


	//   ....[16]....
        /*00b8*/ 	.word	0x00010ac0


	//   ....[17]....
        /*00bc*/ 	.word	0x00010b00


	//----- nvinfo : EIATTR_VRC_CTA_INIT_COUNT
	.align		4
.L_2928:
        /*00c0*/ 	.byte	0x02, 0x4a
	.zero		1
	.zero		1


	//----- nvinfo : EIATTR_EXIT_INSTR_OFFSETS
	.align		4
        /*00c4*/ 	.byte	0x04, 0x1c
        /*00c6*/ 	.short	(.L_2930 - .L_2929)


	//   ....[0]....
.L_2929:
        /*00c8*/ 	.word	0x00000220


	//   ....[1]....
        /*00cc*/ 	.word	0x00011560


	//----- nvinfo : EIATTR_MAX_THREADS
	.align		4
.L_2930:
        /*00d0*/ 	.byte	0x04, 0x05
        /*00d2*/ 	.short	(.L_2932 - .L_2931)
.L_2931:
        /*00d4*/ 	.word	0x00000080
        /*00d8*/ 	.word	0x00000001
        /*00dc*/ 	.word	0x00000001


	//----- nvinfo : EIATTR_CRS_STACK_SIZE
	.align		4
.L_2932:
        /*00e0*/ 	.byte	0x04, 0x1e
        /*00e2*/ 	.short	(.L_2934 - .L_2933)
.L_2933:
        /*00e4*/ 	.word	0x00000000


	//----- nvinfo : EIATTR_CBANK_PARAM_SIZE
	.align		4
.L_2934:
        /*00e8*/ 	.byte	0x03, 0x19
        /*00ea*/ 	.short	0x00e8


	//----- nvinfo : EIATTR_PARAM_CBANK
	.align		4
        /*00ec*/ 	.byte	0x04, 0x0a
        /*00ee*/ 	.short	(.L_2936 - .L_2935)
	.align		4
.L_2935:
        /*00f0*/ 	.word	index@(.nv.constant0._ZN10layer_norm13ln_fwd_kernelINS_13Kernel_traitsI6__halfS2_fS2_fjLj3072ELj1ELj1ELj4ELj16ENS_18Kernel_traits_baseILj3072ES2_S2_fS2_fjLj128EEEEELb1ELb0ELb1ELb1EEEvNS_9FwdParamsE)
        /*00f4*/ 	.short	0x0380
        /*00f6*/ 	.short	0x00e8


	//----- nvinfo : EIATTR_SW_WAR
	.align		4
.L_2936:
        /*00f8*/ 	.byte	0x04, 0x36
        /*00fa*/ 	.short	(.L_2938 - .L_2937)
.L_2937:
        /*00fc*/ 	.word	0x00000008
.L_2938:


//--------------------- .nv.info._ZN10layer_norm13ln_fwd_kernelINS_13Kernel_traitsI6__halfS2_fS2_fjLj3072ELj1ELj1ELj4ELj16ENS_18Kernel_traits_baseILj3072ES2_S2_fS2_fjLj128EEEEELb1ELb1ELb0ELb0EEEvNS_9FwdParamsE --------------------------
	.section	.nv.info._ZN10layer_norm13ln_fwd_kernelINS_13Kernel_traitsI6__halfS2_fS2_fjLj3072ELj1ELj1ELj4ELj16ENS_18Kernel_traits_baseILj3072ES2_S2_fS2_fjLj128EEEEELb1ELb1ELb0ELb0EEEvNS_9FwdParamsE,"",@"SHT_CUDA_INFO"
	.sectionflags	@""
	.align	4


	//----- nvinfo : EIATTR_CUDA_API_VERSION
	.align		4
        /*0000*/ 	.byte	0x04, 0x37
        /*0002*/ 	.short	(.L_2940 - .L_2939)
.L_2939:
        /*0004*/ 	.word	0x00000082


	//----- nvinfo : EIATTR_KPARAM_INFO
	.align		4
.L_2940:
        /*0008*/ 	.byte	0x04, 0x17
        /*000a*/ 	.short	(.L_2942 - .L_2941)
.L_2941:
        /*000c*/ 	.word	0x00000000
        /*0010*/ 	.short	0x0000
        /*0012*/ 	.short	0x0000
        /*0014*/ 	.byte	0x00, 0xf0, 0xa1, 0x03


	//----- nvinfo : EIATTR_SPARSE_MMA_MASK
	.align		4
.L_2942:
        /*0018*/ 	.byte	0x03, 0x50
        /*001a*/ 	.short	0x0000


	//----- nvinfo : EIATTR_MAXREG_COUNT
	.align		4
        /*001c*/ 	.byte	0x03, 0x1b
        /*001e*/ 	.short	0x00ff


	//----- nvinfo : EIATTR_NUM_BARRIERS
	.align		4
        /*0020*/ 	.byte	0x02, 0x4c
        /*0022*/ 	.byte	0x01
	.zero		1


	//----- nvinfo : EIATTR_MERCURY_ISA_VERSION
	.align		4
        /*0024*/ 	.byte	0x03, 0x5f
        /*0026*/ 	.short	0x0101


	//----- nvinfo : EIATTR_COOP_GROUP_MASK_REGIDS
	.align		4
        /*0028*/ 	.byte	0x04, 0x29
        /*002a*/ 	.short	(.L_2944 - .L_2943)


	//   ....[0]....
.L_2943:
        /*002c*/ 	.word	0xffffffff


	//   ....[1]....
        /*0030*/ 	.word	0xffffffff


	//   ....[2]....
        /*0034*/ 	.word	0xffffffff


	//   ....[3]....
        /*0038*/ 	.word	0xffffffff


	//   ....[4]....
        /*003c*/ 	.word	0xffffffff


	//   ....[5]....
        /*0040*/ 	.word	0xffffffff


	//   ....[6]....
        /*0044*/ 	.word	0xffffffff


	//   ....[7]....
        /*0048*/ 	.word	0xffffffff


	//   ....[8]....
        /*004c*/ 	.word	0xffffffff


	//   ....[9]....
        /*0050*/ 	.word	0xffffffff


	//   ....[10]....
        /*0054*/ 	.word	0xffffffff


	//   ....[11]....
        /*0058*/ 	.word	0xffffffff


	//   ....[12]....
        /*005c*/ 	.word	0xffffffff


	//   ....[13]....
        /*0060*/ 	.word	0xffffffff


	//   ....[14]....
        /*0064*/ 	.word	0xffffffff


	//   ....[15]....
        /*0068*/ 	.word	0xffffffff


	//   ....[16]....
        /*006c*/ 	.word	0xffffffff


	//   ....[17]....
        /*0070*/ 	.word	0xffffffff


	//----- nvinfo : EIATTR_COOP_GROUP_INSTR_OFFSETS
	.align		4
.L_2944:
        /*0074*/ 	.byte	0x04, 0x28
        /*0076*/ 	.short	(.L_2946 - .L_2945)


	//   ....[0]....
.L_2945:
        /*0078*/ 	.word	0x00010de0


	//   ....[1]....
        /*007c*/ 	.word	0x00010e00


	//   ....[2]....
        /*0080*/ 	.word	0x00010e20


	//   ....[3]....
        /*0084*/ 	.word	0x00010e40


	//   ....[4]....
        /*0088*/ 	.word	0x00010e60


	//   ....[5]....
        /*008c*/ 	.word	0x000111c0


	//   ....[6]....
        /*0090*/ 	.word	0x000111f0


	//   ....[7]....
        /*0094*/ 	.word	0x00011220


	//   ....[8]....
        /*0098*/ 	.word	0x00011240


	//   ....[9]....
        /*009c*/ 	.word	0x00011270


	//   ....[10]....
        /*00a0*/ 	.word	0x000112f0


	//   ....[11]....
        /*00a4*/ 	.word	0x00011370


	//   ....[12]....
        /*00a8*/ 	.word	0x000113a0


	//   ....[13]....
        /*00ac*/ 	.word	0x000113d0


	//   ....[14]....
        /*00b0*/ 	.word	0x00011460


	//   ....[15]....
        /*00b4*/ 	.word	0x00011490


	//   ....[16]....
        /*00b8*/ 	.word	0x00011530


	//   ....[17]....
        /*00bc*/ 	.word	0x00011560


	//----- nvinfo : EIATTR_VRC_CTA_INIT_COUNT
	.align		4
.L_2946:
        /*00c0*/ 	.byte	0x02, 0x4a
	.zero		1
	.zero		1


	//----- nvinfo : EIATTR_EXIT_INSTR_OFFSETS
	.align		4
        /*00c4*/ 	.byte	0x04, 0x1c
        /*00c6*/ 	.short	(.L_2948 - .L_2947)


	//   ....[0]....
.L_2947:
        /*00c8*/ 	.word	0x000007a0


	//   ....[1]....
        /*00cc*/ 	.word	0x00012000


	//----- nvinfo : EIATTR_INDIRECT_BRANCH_TARGETS
	.align		4
.L_2948:
        /*00d0*/ 	.byte	0x04, 0x34
        /*00d2*/ 	.short	(.L_2950 - .L_2949)


	//   ....[0]....
.L_2949:
        /*00d4*/ 	.word	.L_x_20675@srel
        /*00d8*/ 	.short	0x0
        /*00da*/ 	.short	0x0
        /*00dc*/ 	.word	0x3
        /*00e0*/ 	.word	.L_x_20676@srel
        /*00e4*/ 	.word	.L_x_20677@srel
        /*00e8*/ 	.word	.L_x_20678@srel


	//----- nvinfo : EIATTR_MAX_THREADS
	.align		4
.L_2950:
        /*00ec*/ 	.byte	0x04, 0x05
        /*00ee*/ 	.short	(.L_2952 - .L_2951)
.L_2951:
        /*00f0*/ 	.word	0x00000080
        /*00f4*/ 	.word	0x00000001
        /*00f8*/ 	.word	0x00000001


	//----- nvinfo : EIATTR_CRS_STACK_SIZE
	.align		4
.L_2952:
        /*00fc*/ 	.byte	0x04, 0x1e
        /*00fe*/ 	.short	(.L_2954 - .L_2953)
.L_2953:
        /*0100*/ 	.word	0x00000000


	//----- nvinfo : EIATTR_CBANK_PARAM_SIZE
	.align		4
.L_2954:
        /*0104*/ 	.byte	0x03, 0x19
        /*0106*/ 	.short	0x00e8


	//----- nvinfo : EIATTR_PARAM_CBANK
	.align		4
        /*0108*/ 	.byte	0x04, 0x0a
        /*010a*/ 	.short	(.L_2956 - .L_2955)
	.align		4
.L_2955:
        /*010c*/ 	.word	index@(.nv.constant0._ZN10layer_norm13ln_fwd_kernelINS_13Kernel_traitsI6__halfS2_fS2_fjLj3072ELj1ELj1ELj4ELj16ENS_18Kernel_traits_baseILj3072ES2_S2_fS2_fjLj128EEEEELb1ELb1ELb0ELb0EEEvNS_9FwdParamsE)
        /*0110*/ 	.short	0x0380
        /*0112*/ 	.short	0x00e8


	//----- nvinfo : EIATTR_SW_WAR
	.align		4
.L_2956:
        /*0114*/ 	.byte	0x04, 0x36
        /*0116*/ 	.short	(.L_2958 - .L_2957)
.L_2957:
        /*0118*/ 	.word	0x00000008
.L_2958:


//--------------------- .nv.info._ZN10layer_norm13ln_fwd_kernelINS_13Kernel_traitsI6__halfS2_fS2_fjLj3072ELj1ELj1ELj4ELj16ENS_18Kernel_traits_baseILj3072ES2_S2_fS2_fjLj128EEEEELb1ELb1ELb0ELb1EEEvNS_9FwdParamsE --------------------------
	.section	.nv.info._ZN10layer_norm13ln_fwd_kernelINS_13Kernel_traitsI6__halfS2_fS2_fjLj3072ELj1ELj1ELj4ELj16ENS_18Kernel_traits_baseILj3072ES2_S2_fS2_fjLj128EEEEELb1ELb1ELb0ELb1EEEvNS_9FwdParamsE,"",@"SHT_CUDA_INFO"
	.sectionflags	@""
	.align	4


	//----- nvinfo : EIATTR_CUDA_API_VERSION
	.align		4
        /*0000*/ 	.byte	0x04, 0x37
        /*0002*/ 	.short	(.L_2960 - .L_2959)
.L_2959:
        /*0004*/ 	.word	0x00000082


	//----- nvinfo : EIATTR_KPARAM_INFO
	.align		4
.L_2960:
        /*0008*/ 	.byte	0x04, 0x17
        /*000a*/ 	.short	(.L_2962 - .L_2961)
.L_2961:
        /*000c*/ 	.word	0x00000000
        /*0010*/ 	.short	0x0000
        /*0012*/ 	.short	0x0000
        /*0014*/ 	.byte	0x00, 0xf0, 0xa1, 0x03


	//----- nvinfo : EIATTR_SPARSE_MMA_MASK
	.align		4
.L_2962:
        /*0018*/ 	.byte	0x03, 0x50
        /*001a*/ 	.short	0x0000


	//----- nvinfo : EIATTR_MAXREG_COUNT
	.align		4
        /*001c*/ 	.byte	0x03, 0x1b
        /*001e*/ 	.short	0x00ff


	//----- nvinfo : EIATTR_NUM_BARRIERS
	.align		4
        /*0020*/ 	.byte	0x02, 0x4c
        /*0022*/ 	.byte	0x01
	.zero		1


	//----- nvinfo : EIATTR_MERCURY_ISA_VERSION
	.align		4
        /*0024*/ 	.byte	0x03, 0x5f
        /*0026*/ 	.short	0x0101


	//----- nvinfo : EIATTR_COOP_GROUP_MASK_REGIDS
	.align		4
        /*0028*/ 	.byte	0x04, 0x29
        /*002a*/ 	.short	(.L_2964 - .L_2963)


	//   ....[0]....
.L_2963:
        /*002c*/ 	.word	0xffffffff


	//   ....[1]....
        /*0030*/ 	.word	0xffffffff


	//   ....[2]....
        /*0034*/ 	.word	0xffffffff


	//   ....[3]....
        /*0038*/ 	.word	0xffffffff


	//   ....[4]....
        /*003c*/ 	.word	0xffffffff


	//   ....[5]....
        /*0040*/ 	.word	0xffffffff


	//   ....[6]....
        /*0044*/ 	.word	0xffffffff


	//   ....[7]....
        /*0048*/ 	.word	0xffffffff


	//   ....[8]....
        /*004c*/ 	.word	0xffffffff


	//   ....[9]....
        /*0050*/ 	.word	0xffffffff


	//   ....[10]....
        /*0054*/ 	.word	0xffffffff


	//   ....[11]....
        /*0058*/ 	.word	0xffffffff


	//   ....[12]....
        /*005c*/ 	.word	0xffffffff


	//   ....[13]....
        /*0060*/ 	.word	0xffffffff


	//   ....[14]....
        /*0064*/ 	.word	0xffffffff


	//   ....[15]....
        /*0068*/ 	.word	0xffffffff


	//   ....[16]....
        /*006c*/ 	.word	0xffffffff


	//   ....[17]....
        /*0070*/ 	.word	0xffffffff


	//----- nvinfo : EIATTR_COOP_GROUP_INSTR_OFFSETS
	.align		4
.L_2964:
        /*0074*/ 	.byte	0x04, 0x28
        /*0076*/ 	.short	(.L_2966 - .L_2965)


	//   ....[0]....
.L_2965:
        /*0078*/ 	.word	0x00010080


	//   ....[1]....
        /*007c*/ 	.word	0x000100a0


	//   ....[2]....
        /*0080*/ 	.word	0x000100c0


	//   ....[3]....
        /*0084*/ 	.word	0x000100e0


	//   ....[4]....
        /*0088*/ 	.word	0x00010100


	//   ....[5]....
        /*008c*/ 	.word	0x00010430


	//   ....[6]....
        /*0090*/ 	.word	0x00010450


	//   ....[7]....
        /*0094*/ 	.word	0x00010490


	//   ....[8]....
        /*0098*/ 	.word	0x000104d0


	//   ....[9]....
        /*009c*/ 	.word	0x00010510


	//   ....[10]....
        /*00a0*/ 	.word	0x00010620


	//   ....[11]....
        /*00a4*/ 	.word	0x00010680


	//   ....[12]....
        /*00a8*/ 	.word	0x000106b0


	//   ....[13]....
        /*00ac*/ 	.word	0x000106d0


	//   ....[14]....
        /*00b0*/ 	.word	0x00010770


	//   ....[15]....
        /*00b4*/ 	.word	0x000107a0


	//   ....[16]....
        /*00b8*/ 	.word	0x00010830


	//   ....[17]....
        /*00bc*/ 	.word	0x00010860


	//----- nvinfo : EIATTR_VRC_CTA_INIT_COUNT
	.align		4
.L_2966:
        /*00c0*/ 	.byte	0x02, 0x4a
	.zero		1
	.zero		1


	//----- nvinfo : EIATTR_EXIT_INSTR_OFFSETS
	.align		4
        /*00c4*/ 	.byte	0x04, 0x1c
        /*00c6*/ 	.short	(.L_2968 - .L_2967)


	//   ....[0]....
.L_2967:
        /*00c8*/ 	.word	0x00000230


	//   ....[1]....
        /*00cc*/ 	.word	0x00010f50


	//----- nvinfo : EIATTR_INDIRECT_BRANCH_TARGETS
	.align		4
.L_2968:
        /*00d0*/ 	.byte	0x04, 0x34
        /*00d2*/ 	.short	(.L_2970 - .L_2969)


	//   ....[0]....
.L_2969:
        /*00d4*/ 	.word	.L_x_20679@srel
        /*00d8*/ 	.short	0x0
        /*00da*/ 	.short	0x0
        /*00dc*/ 	.word	0x3
        /*00e0*/ 	.word	.L_x_20680@srel
        /*00e4*/ 	.word	.L_x_20681@srel
        /*00e8*/ 	.word	.L_x_20682@srel


	//----- nvinfo : EIATTR_MAX_THREADS
	.align		4
.L_2970:
        /*00ec*/ 	.byte	0x04, 0x05
        /*00ee*/ 	.short	(.L_2972 - .L_2971)
.L_2971:
        /*00f0*/ 	.word	0x00000080
        /*00f4*/ 	.word	0x00000001
        /*00f8*/ 	.word	0x00000001


	//----- nvinfo : EIATTR_CBANK_PARAM_SIZE
	.align		4
.L_2972:
        /*00fc*/ 	.byte	0x03, 0x19
        /*00fe*/ 	.short	0x00e8


	//----- nvinfo : EIATTR_PARAM_CBANK
	.align		4
        /*0100*/ 	.byte	0x04, 0x0a
        /*0102*/ 	.short	(.L_2974 - .L_2973)
	.align		4
.L_2973:
        /*0104*/ 	.word	index@(.nv.constant0._ZN10layer_norm13ln_fwd_kernelINS_13Kernel_traitsI6__halfS2_fS2_fjLj3072ELj1ELj1ELj4ELj16ENS_18Kernel_traits_baseILj3072ES2_S2_fS2_fjLj128EEEEELb1ELb1ELb0ELb1EEEvNS_9FwdParamsE)
        /*0108*/ 	.short	0x0380
        /*010a*/ 	.short	0x00e8


	//----- nvinfo : EIATTR_SW_WAR
	.align		4
.L_2974:
        /*010c*/ 	.byte	0x04, 0x36
        /*010e*/ 	.short	(.L_2976 - .L_2975)
.L_2975:
        /*0110*/ 	.word	0x00000008
.L_2976:


//--------------------- .nv.info._ZN10layer_norm13ln_fwd_kernelINS_13Kernel_traitsI6__halfS2_fS2_fjLj3072ELj1ELj1ELj4ELj16ENS_18Kernel_traits_baseILj3072ES2_S2_fS2_fjLj128EEEEELb1ELb1ELb1ELb0EEEvNS_9FwdParamsE --------------------------
	.section	.nv.info._ZN10layer_norm13ln_fwd_kernelINS_13Kernel_traitsI6__halfS2_fS2_fjLj3072ELj1ELj1ELj4ELj16ENS_18Kernel_traits_baseILj3072ES2_S2_fS2_fjLj128EEEEELb1ELb1ELb1ELb0EEEvNS_9FwdParamsE,"",@"SHT_CUDA_INFO"
	.sectionflags	@""
	.align	4


	//----- nvinfo : EIATTR_CUDA_API_VERSION
	.align		4
        /*0000*/ 	.byte	0x04, 0x37
        /*0002*/ 	.short	(.L_2978 - .L_2977)
.L_2977:
        /*0004*/ 	.word	0x00000082


	//----- nvinfo : EIATTR_KPARAM_INFO
	.align		4
.L_2978:
        /*0008*/ 	.byte	0x04, 0x17
        /*000a*/ 	.short	(.L_2980 - .L_2979)
.L_2979:
        /*000c*/ 	.word	0x00000000
        /*0010*/ 	.short	0x0000
        /*0012*/ 	.short	0x0000
        /*0014*/ 	.byte	0x00, 0xf0, 0xa1, 0x03


	//----- nvinfo : EIATTR_SPARSE_MMA_MASK
	.align		4
.L_2980:
        /*0018*/ 	.byte	0x03, 0x50
        /*001a*/ 	.short	0x0000


	//----- nvinfo : EIATTR_MAXREG_COUNT
	.align		4
        /*001c*/ 	.byte	0x03, 0x1b
        /*001e*/ 	.short	0x00ff


	//----- nvinfo : EIATTR_NUM_BARRIERS
	.align		4
        /*0020*/ 	.byte	0x02, 0x4c
        /*0022*/ 	.byte	0x01
	.zero		1


	//----- nvinfo : EIATTR_MERCURY_ISA_VERSION
	.align		4
        /*0024*/ 	.byte	0x03, 0x5f
        /*0026*/ 	.short	0x0101


	//----- nvinfo : EIATTR_COOP_GROUP_MASK_REGIDS
	.align		4
        /*0028*/ 	.byte	0x04, 0x29
        /*002a*/ 	.short	(.L_2982 - .L_2981)


	//   ....[0]....
.L_2981:
        /*002c*/ 	.word	0xffffffff


	//   ....[1]....
        /*0030*/ 	.word	0xffffffff


	//   ....[2]....
        /*0034*/ 	.word	0xffffffff


	//   ....[3]....
        /*0038*/ 	.word	0xffffffff


	//   ....[4]....
        /*003c*/ 	.word	0xffffffff


	//   ....[5]....
        /*0040*/ 	.word	0xffffffff


	//   ....[6]....
        /*0044*/ 	.word	0xffffffff


	//   ....[7]....
        /*0048*/ 	.word	0xffffffff


	//   ....[8]....
        /*004c*/ 	.word	0xffffffff


	//   ....[9]....
        /*0050*/ 	.word	0xffffffff


	//   ....[10]....
        /*0054*/ 	.word	0xffffffff


	//   ....[11]....
        /*0058*/ 	.word	0xffffffff


	//   ....[12]....
        /*005c*/ 	.word	0xffffffff


	//   ....[13]....
        /*0060*/ 	.word	0xffffffff


	//   ....[14]....
        /*0064*/ 	.word	0xffffffff


	//   ....[15]....
        /*0068*/ 	.word	0xffffffff


	//   ....[16]....
        /*006c*/ 	.word	0xffffffff


	//   ....[17]....
        /*0070*/ 	.word	0xffffffff


	//----- nvinfo : EIATTR_COOP_GROUP_INSTR_OFFSETS
	.align		4
.L_2982:
        /*0074*/ 	.byte	0x04, 0x28
        /*0076*/ 	.short	(.L_2984 - .L_2983)


	//   ....[0]....
.L_2983:
        /*0078*/ 	.word	0x00011930


	//   ....[1]....
        /*007c*/ 	.word	0x00011950


	//   ....[2]....
        /*0080*/ 	.word	0x00011970


	//   ....[3]....
        /*0084*/ 	.word	0x00011990


	//   ....[4]....
        /*0088*/ 	.word	0x000119b0


	//   ....[5]....
        /*008c*/ 	.word	0x00011d10


	//   ....[6]....
        /*0090*/ 	.word	0x00011d40


	//   ....[7]....
        /*0094*/ 	.word	0x00011d70


	//   ....[8]....
        /*0098*/ 	.word	0x00011d90


	//   ....[9]....
        /*009c*/ 	.word	0x00011dc0


	//   ....[10]....
        /*00a0*/ 	.word	0x00011e50


	//   ....[11]....
        /*00a4*/ 	.word	0x00011ec0


	//   ....[12]....
        /*00a8*/ 	.word	0x00011f00


	//   ....[13]....
        /*00ac*/ 	.word	0x00011f20


	//   ....[14]....
        /*00b0*/ 	.word	0x00011fc0


	//   ....[15]....
        /*00b4*/ 	.word	0x00011ff0


	//   ....[16]....
        /*00b8*/ 	.word	0x00012090


	//   ....[17]....
        /*00bc*/ 	.word	0x000120b0


	//----- nvinfo : EIATTR_VRC_CTA_INIT_COUNT
	.align		4
.L_2984:
        /*00c0*/ 	.byte	0x02, 0x4a
	.zero		1
	.zero		1


	//----- nvinfo : EIATTR_EXIT_INSTR_OFFSETS
	.align		4
        /*00c4*/ 	.byte	0x04, 0x1c
        /*00c6*/ 	.short	(.L_2986 - .L_2985)


	//   ....[0]....
.L_2985:
        /*00c8*/ 	.word	0x000007d0


	//   ....[1]....
        /*00cc*/ 	.word	0x00012bc0


	//----- nvinfo : EIATTR_MAX_THREADS
	.align		4
.L_2986:
        /*00d0*/ 	.byte	0x04, 0x05
        /*00d2*/ 	.short	(.L_2988 - .L_2987)
.L_2987:
        /*00d4*/ 	.word	0x00000080
        /*00d8*/ 	.word	0x00000001
        /*00dc*/ 	.word	0x00000001


	//----- nvinfo : EIATTR_CRS_STACK_SIZE
	.align		4
.L_2988:
        /*00e0*/ 	.byte	0x04, 0x1e
        /*00e2*/ 	.short	(.L_2990 - .L_2989)
.L_2989:
        /*00e4*/ 	.word	0x00000000


	//----- nvinfo : EIATTR_CBANK_PARAM_SIZE
	.align		4
.L_2990:
        /*00e8*/ 	.byte	0x03, 0x19
        /*00ea*/ 	.short	0x00e8


	//----- nvinfo : EIATTR_PARAM_CBANK
	.align		4
        /*00ec*/ 	.byte	0x04, 0x0a
        /*00ee*/ 	.short	(.L_2992 - .L_2991)
	.align		4
.L_2991:
        /*00f0*/ 	.word	index@(.nv.constant0._ZN10layer_norm13ln_fwd_kernelINS_13Kernel_traitsI6__halfS2_fS2_fjLj3072ELj1ELj1ELj4ELj16ENS_18Kernel_traits_baseILj3072ES2_S2_fS2_fjLj128EEEEELb1ELb1ELb1ELb0EEEvNS_9FwdParamsE)
        /*00f4*/ 	.short	0x0380
        /*00f6*/ 	.short	0x00e8


	//----- nvinfo : EIATTR_SW_WAR
	.align		4
.L_2992:
        /*00f8*/ 	.byte	0x04, 0x36
        /*00fa*/ 	.short	(.L_2994 - .L_2993)
.L_2993:
        /*00fc*/ 	.word	0x00000008
.L_2994:


//--------------------- .nv.info._ZN10layer_norm13ln_fwd_kernelINS_13Kernel_traitsI6__halfS2_fS2_fjLj3072ELj1ELj1ELj4ELj16ENS_18Kernel_traits_baseILj3072ES2_S2_fS2_fjLj128EEEEELb1ELb1ELb1ELb1EEEvNS_9FwdParamsE --------------------------
	.section	.nv.info._ZN10layer_norm13ln_fwd_kernelINS_13Kernel_traitsI6__halfS2_fS2_fjLj3072ELj1ELj1ELj4ELj16ENS_18Kernel_traits_baseILj3072ES2_S2_fS2_fjLj128EEEEELb1ELb1ELb1ELb1EEEvNS_9FwdParamsE,"",@"SHT_CUDA_INFO"
	.sectionflags	@""
	.align	4


	//----- nvinfo : EIATTR_CUDA_API_VERSION
	.align		4
        /*0000*/ 	.byte	0x04, 0x37
        /*0002*/ 	.short	(.L_2996 - .L_2995)
.L_2995:
        /*0004*/ 	.word	0x00000082


	//----- nvinfo : EIATTR_KPARAM_INFO
	.align		4
.L_2996:
        /*0008*/ 	.byte	0x04, 0x17
        /*000a*/ 	.short	(.L_2998 - .L_2997)
.L_2997:
        /*000c*/ 	.word	0x00000000
        /*0010*/ 	.short	0x0000
        /*0012*/ 	.short	0x0000
        /*0014*/ 	.byte	0x00, 0xf0, 0xa1, 0x03


	//----- nvinfo : EIATTR_SPARSE_MMA_MASK
	.align		4
.L_2998:
        /*0018*/ 	.byte	0x03, 0x50
        /*001a*/ 	.short	0x0000


	//----- nvinfo : EIATTR_MAXREG_COUNT
	.align		4
        /*001c*/ 	.byte	0x03, 0x1b
        /*001e*/ 	.short	0x00ff


	//----- nvinfo : EIATTR_NUM_BARRIERS
	.align		4
        /*0020*/ 	.byte	0x02, 0x4c
        /*0022*/ 	.byte	0x01
	.zero		1


	//----- nvinfo : EIATTR_MERCURY_ISA_VERSION
	.align		4
        /*0024*/ 	.byte	0x03, 0x5f
        /*0026*/ 	.short	0x0101


	//----- nvinfo : EIATTR_COOP_GROUP_MASK_REGIDS
	.align		4
        /*0028*/ 	.byte	0x04, 0x29
        /*002a*/ 	.short	(.L_3000 - .L_2999)


	//   ....[0]....
.L_2999:
        /*002c*/ 	.word	0xffffffff


	//   ....[1]....
        /*0030*/ 	.word	0xffffffff


	//   ....[2]....
        /*0034*/ 	.word	0xffffffff


	//   ....[3]....
        /*0038*/ 	.word	0xffffffff


	//   ....[4]....
        /*003c*/ 	.word	0xffffffff


	//   ....[5]....
        /*0040*/ 	.word	0xffffffff


	//   ....[6]....
        /*0044*/ 	.word	0xffffffff


	//   ....[7]....
        /*0048*/ 	.word	0xffffffff


	//   ....[8]....
        /*004c*/ 	.word	0xffffffff


	//   ....[9]....
        /*0050*/ 	.word	0xffffffff


	//   ....[10]....
        /*0054*/ 	.word	0xffffffff


	//   ....[11]....
        /*0058*/ 	.word	0xffffffff


	//   ....[12]....
        /*005c*/ 	.word	0xffffffff


	//   ....[13]....
        /*0060*/ 	.word	0xffffffff


	//   ....[14]....
        /*0064*/ 	.word	0xffffffff


	//   ....[15]....
        /*0068*/ 	.word	0xffffffff


	//   ....[16]....
        /*006c*/ 	.word	0xffffffff


	//   ....[17]....
        /*0070*/ 	.word	0xffffffff


	//----- nvinfo : EIATTR_COOP_GROUP_INSTR_OFFSETS
	.align		4
.L_3000:
        /*0074*/ 	.byte	0x04, 0x28
        /*0076*/ 	.short	(.L_3002 - .L_3001)


	//   ....[0]....
.L_3001:
        /*0078*/ 	.word	0x000106d0


	//   ....[1]....
        /*007c*/ 	.word	0x00010730


	//   ....[2]....
        /*0080*/ 	.word	0x00010760


	//   ....[3]....
        /*0084*/ 	.word	0x00010780


	//   ....[4]....
        /*0088*/ 	.word	0x000107a0


	//   ....[5]....
        /*008c*/ 	.word	0x00010ad0


	//   ....[6]....
        /*0090*/ 	.word	0x00010af0


	//   ....[7]....
        /*0094*/ 	.word	0x00010b10


	//   ....[8]....
        /*0098*/ 	.word	0x00010b30


	//   ....[9]....
        /*009c*/ 	.word	0x00010b60


	//   ....[10]....
        /*00a0*/ 	.word	0x00010c30


	//   ....[11]....
        /*00a4*/ 	.word	0x00010ca0


	//   ....[12]....
        /*00a8*/ 	.word	0x00010ce0


	//   ....[13]....
        /*00ac*/ 	.word	0x00010d00


	//   ....[14]....
        /*00b0*/ 	.word	0x00010d90


	//   ....[15]....
        /*00b4*/ 	.word	0x00010dc0


	//   ....[16]....
        /*00b8*/ 	.word	0x00010e60


	//   ....[17]....
        /*00bc*/ 	.word	0x00010e80


	//----- nvinfo : EIATTR_VRC_CTA_INIT_COUNT
	.align		4
.L_3002:
        /*00c0*/ 	.byte	0x02, 0x4a
	.zero		1
	.zero		1


	//----- nvinfo : EIATTR_EXIT_INSTR_OFFSETS
	.align		4
        /*00c4*/ 	.byte	0x04, 0x1c
        /*00c6*/ 	.short	(.L_3004 - .L_3003)


	//   ....[0]....
.L_3003:
        /*00c8*/ 	.word	0x00000230


	//   ....[1]....
        /*00cc*/ 	.word	0x000118f0


	//----- nvinfo : EIATTR_MAX_THREADS
	.align		4
.L_3004:
        /*00d0*/ 	.byte	0x04, 0x05
        /*00d2*/ 	.short	(.L_3006 - .L_3005)
.L_3005:
        /*00d4*/ 	.word	0x00000080
        /*00d8*/ 	.word	0x00000001
        /*00dc*/ 	.word	0x00000001


	//----- nvinfo : EIATTR_CBANK_PARAM_SIZE
	.align		4
.L_3006:
        /*00e0*/ 	.byte	0x03, 0x19
        /*00e2*/ 	.short	0x00e8


	//----- nvinfo : EIATTR_PARAM_CBANK
	.align		4
        /*00e4*/ 	.byte	0x04, 0x0a
        /*00e6*/ 	.short	(.L_3008 - .L_3007)
	.align		4
.L_3007:
        /*00e8*/ 	.word	index@(.nv.constant0._ZN10layer_norm13ln_fwd_kernelINS_13Kernel_traitsI6__halfS2_fS2_fjLj3072ELj1ELj1ELj4ELj16ENS_18Kernel_traits_baseILj3072ES2_S2_fS2_fjLj128EEEEELb1ELb1ELb1ELb1EEEvNS_9FwdParamsE)
        /*00ec*/ 	.short	0x0380
        /*00ee*/ 	.short	0x00e8


	//----- nvinfo : EIATTR_SW_WAR
	.align		4
.L_3008:
        /*00f0*/ 	.byte	0x04, 0x36
        /*00f2*/ 	.short	(.L_3010 - .L_3009)
.L_3009:
        /*00f4*/ 	.word	0x00000008
.L_3010:


//--------------------- .nv.info._ZN10layer_norm13ln_fwd_kernelINS_13Kernel_traitsIf6__halffS2_fjLj3072ELj1ELj1ELj4ELj16ENS_18Kernel_traits_baseILj3072EfS2_fS2_fjLj128EEEEELb0ELb0ELb0ELb0EEEvNS_9FwdParamsE --------------------------
	.section	.nv.info._ZN10layer_norm13ln_fwd_kernelINS_13Kernel_traitsIf6__halffS2_fjLj3072ELj1ELj1ELj4ELj16ENS_18Kernel_traits_baseILj3072EfS2_fS2_fjLj128EEEEELb0ELb0ELb0ELb0EEEvNS_9FwdParamsE,"",@"SHT_CUDA_INFO"
	.sectionflags	@""
	.align	4


	//----- nvinfo : EIATTR_CUDA_API_VERSION
	.align		4
        /*0000*/ 	.byte	0x04, 0x37
        /*0002*/ 	.short	(.L_3012 - .L_3011)
.L_3011:
        /*0004*/ 	.word	0x00000082


	//----- nvinfo : EIATTR_KPARAM_INFO
	.align		4
.L_3012:
        /*0008*/ 	.byte	0x04, 0x17
        /*000a*/ 	.short	(.L_3014 - .L_3013)
.L_3013:
        /*000c*/ 	.word	0x00000000
        /*0010*/ 	.short	0x0000
        /*0012*/ 	.short	0x0000
        /*0014*/ 	.byte	0x00, 0xf0, 0xa1, 0x03


	//----- nvinfo : EIATTR_SPARSE_MMA_MASK
	.align		4
.L_3014:
        /*0018*/ 	.byte	0x03, 0x50
        /*001a*/ 	.short	0x0000


	//----- nvinfo : EIATTR_MAXREG_COUNT
	.align		4
        /*001c*/ 	.byte	0x03, 0x1b
        /*001e*/ 	.short	0x00ff


	//----- nvinfo : EIATTR_NUM_BARRIERS
	.align		4
        /*0020*/ 	.byte	0x02, 0x4c
        /*0022*/ 	.byte	0x01
	.zero		1


	//----- nvinfo : EIATTR_MERCURY_ISA_VERSION
	.align		4
        /*0024*/ 	.byte	0x03, 0x5f
        /*0026*/ 	.short	0x0101


	//----- nvinfo : EIATTR_COOP_GROUP_MASK_REGIDS
	.align		4
        /*0028*/ 	.byte	0x04, 0x29
        /*002a*/ 	.short	(.L_3016 - .L_3015)


	//   ....[0]....
.L_3015:
        /*002c*/ 	.word	0xffffffff


	//   ....[1]....
        /*0030*/ 	.word	0xffffffff


	//   ....[2]....
        /*0034*/ 	.word	0xffffffff


	//   ....[3]....
        /*0038*/ 	.word	0xffffffff


	//   ....[4]....
        /*003c*/ 	.word	0xffffffff


	//   ....[5]....
        /*0040*/ 	.word	0xffffffff


	//   ....[6]....
        /*0044*/ 	.word	0xffffffff


	//   ....[7]....
        /*0048*/ 	.word	0xffffffff


	//   ....[8]....
        /*004c*/ 	.word	0xffffffff


	//   ....[9]....
        /*0050*/ 	.word	0xffffffff


	//   ....[10]....
        /*0054*/ 	.word	0xffffffff


	//   ....[11]....
        /*0058*/ 	.word	0xffffffff


	//   ....[12]....
        /*005c*/ 	.word	0xffffffff


	//   ....[13]....
        /*0060*/ 	.word	0xffffffff


	//   ....[14]....
        /*0064*/ 	.word	0xffffffff


	//   ....[15]....
        /*0068*/ 	.word	0xffffffff


	//   ....[16]....
        /*006c*/ 	.word	0xffffffff


	//   ....[17]....
        /*0070*/ 	.word	0xffffffff


	//----- nvinfo : EIATTR_COOP_GROUP_INSTR_OFFSETS
	.align		4
.L_3016:
        /*0074*/ 	.byte	0x04, 0x28
        /*0076*/ 	.short	(.L_3018 - .L_3017)


	//   ....[0]....
.L_3017:
        /*0078*/ 	.word	0x00001350


	//   ....[1]....
        /*007c*/ 	.word	0x00001370


	//   ....[2]....
        /*0080*/ 	.word	0x00001390


	//   ....[3]....
        /*0084*/ 	.word	0x000013b0


	//   ....[4]....
        /*0088*/ 	.word	0x000013d0


	//   ....[5]....
        /*008c*/ 	.word	0x00001730


	//   ....[6]....
        /*0090*/ 	.word	0x00001790


	//   ....[7]....
        /*0094*/ 	.word	0x000017f0


	//   ....[8]....
        /*0098*/ 	.word	0x00001810


	//   ....[9]....
        /*009c*/ 	.word	0x00001830


	//   ....[10]....
        /*00a0*/ 	.word	0x00001940


	//   ....[11]....
        /*00a4*/ 	.word	0x000019a0


	//   ....[12]....
        /*00a8*/ 	.word	0x000019c0


	//   ....[13]....
        /*00ac*/ 	.word	0x000019d0


	//   ....[14]....
        /*00b0*/ 	.word	0x00001a90


	//   ....[15]....
        /*00b4*/ 	.word	0x00001ac0


	//   ....[16]....
        /*00b8*/ 	.word	0x00001b70


	//   ....[17]....
        /*00bc*/ 	.word	0x00001b90


	//----- nvinfo : EIATTR_VRC_CTA_INIT_COUNT
	.align		4
.L_3018:
        /*00c0*/ 	.byte	0x02, 0x4a
	.zero		1
	.zero		1


	//----- nvinfo : EIATTR_EXIT_INSTR_OFFSETS
	.align		4
        /*00c4*/ 	.byte	0x04, 0x1c
        /*00c6*/ 	.short	(.L_3020 - .L_3019)


	//   ....[0]....
.L_3019:
        /*00c8*/ 	.word	0x00000530


	//   ....[1]....
        /*00cc*/ 	.word	0x00002320


	//----- nvinfo : EIATTR_MAX_THREADS
	.align		4
.L_3020:
        /*00d0*/ 	.byte	0x04, 0x05
        /*00d2*/ 	.short	(.L_3022 - .L_3021)
.L_3021:
        /*00d4*/ 	.word	0x00000080
        /*00d8*/ 	.word	0x00000001
        /*00dc*/ 	.word	0x00000001


	//----- nvinfo : EIATTR_CRS_STACK_SIZE
	.align		4
.L_3022:
        /*00e0*/ 	.byte	0x04, 0x1e
        /*00e2*/ 	.short	(.L_3024 - .L_3023)
.L_3023:
        /*00e4*/ 	.word	0x00000000


	//----- nvinfo : EIATTR_CBANK_PARAM_SIZE
	.align		4
.L_3024:
        /*00e8*/ 	.byte	0x03, 0x19
        /*00ea*/ 	.short	0x00e8


	//----- nvinfo : EIATTR_PARAM_CBANK
	.align		4
        /*00ec*/ 	.byte	0x04, 0x0a
        /*00ee*/ 	.short	(.L_3026 - .L_3025)
	.align		4
.L_3025:
        /*00f0*/ 	.word	index@(.nv.constant0._ZN10layer_norm13ln_fwd_kernelINS_13Kernel_traitsIf6__halffS2_fjLj3072ELj1ELj1ELj4ELj16ENS_18Kernel_traits_baseILj3072EfS2_fS2_fjLj128EEEEELb0ELb0ELb0ELb0EEEvNS_9FwdParamsE)
        /*00f4*/ 	.short	0x0380
        /*00f6*/ 	.short	0x00e8


	//----- nvinfo : EIATTR_SW_WAR
	.align		4
.L_3026:
        /*00f8*/ 	.byte	0x04, 0x36
        /*00fa*/ 	.short	(.L_3028 - .L_3027)
.L_3027:
        /*00fc*/ 	.word	0x00000008
.L_3028:


//--------------------- .nv.info._ZN10layer_norm13ln_fwd_kernelINS_13Kernel_traitsIf6__halffS2_fjLj3072ELj1ELj1ELj4ELj16ENS_18Kernel_traits_baseILj3072EfS2_fS2_fjLj128EEEEELb0ELb0ELb0ELb1EEEvNS_9FwdParamsE --------------------------
	.section	.nv.info._ZN10layer_norm13ln_fwd_kernelINS_13Kernel_traitsIf6__halffS2_fjLj3072ELj1ELj1ELj4ELj16ENS_18Kernel_traits_baseILj3072EfS2_fS2_fjLj128EEEEELb0ELb0ELb0ELb1EEEvNS_9FwdParamsE,"",@"SHT_CUDA_INFO"
	.sectionflags	@""
	.align	4


	//----- nvinfo : EIATTR_CUDA_API_VERSION
	.align		4
        /*0000*/ 	.byte	0x04, 0x37
        /*0002*/ 	.short	(.L_3030 - .L_3029)
.L_3029:
        /*0004*/ 	.word	0x00000082


	//----- nvinfo : EIATTR_KPARAM_INFO
	.align		4
.L_3030:
        /*0008*/ 	.byte	0x04, 0x17
        /*000a*/ 	.short	(.L_3032 - .L_3031)
.L_3031:
        /*000c*/ 	.word	0x00000000
        /*0010*/ 	.short	0x0000
        /*0012*/ 	.short	0x0000
        /*0014*/ 	.byte	0x00, 0xf0, 0xa1, 0x03


	//----- nvinfo : EIATTR_SPARSE_MMA_MASK
	.align		4
.L_3032:
        /*0018*/ 	.byte	0x03, 0x50
        /*001a*/ 	.short	0x0000


	//----- nvinfo : EIATTR_MAXREG_COUNT
	.align		4
        /*001c*/ 	.byte	0x03, 0x1b
        /*001e*/ 	.short	0x00ff


	//----- nvinfo : EIATTR_NUM_BARRIERS
	.align		4
        /*0020*/ 	.byte	0x02, 0x4c
        /*0022*/ 	.byte	0x01
	.zero		1


	//----- nvinfo : EIATTR_MERCURY_ISA_VERSION
	.align		4
        /*0024*/ 	.byte	0x03, 0x5f
        /*0026*/ 	.short	0x0101


	//----- nvinfo : EIATTR_COOP_GROUP_MASK_REGIDS
	.align		4
        /*0028*/ 	.byte	0x04, 0x29
        /*002a*/ 	.short	(.L_3034 - .L_3033)


	//   ....[0]....
.L_3033:
        /*002c*/ 	.word	0xffffffff


	//   ....[1]....
        /*0030*/ 	.word	0xffffffff


	//   ....[2]....
        /*0034*/ 	.word	0xffffffff


	//   ....[3]....
        /*0038*/ 	.word	0xffffffff


	//   ....[4]....
        /*003c*/ 	.word	0xffffffff


	//   ....[5]....
        /*0040*/ 	.word	0xffffffff


	//   ....[6]....
        /*0044*/ 	.word	0xffffffff


	//   ....[7]....
        /*0048*/ 	.word	0xffffffff


	//   ....[8]....
        /*004c*/ 	.word	0xffffffff


	//   ....[9]....
        /*0050*/ 	.word	0xffffffff


	//   ....[10]....
        /*0054*/ 	.word	0xffffffff


	//   ....[11]....
        /*0058*/ 	.word	0xffffffff


	//   ....[12]....
        /*005c*/ 	.word	0xffffffff


	//   ....[13]....
        /*0060*/ 	.word	0xffffffff


	//   ....[14]....
        /*0064*/ 	.word	0xffffffff


	//   ....[15]....
        /*0068*/ 	.word	0xffffffff


	//   ....[16]....
        /*006c*/ 	.word	0xffffffff


	//   ....[17]....
        /*0070*/ 	.word	0xffffffff


	//----- nvinfo : EIATTR_COOP_GROUP_INSTR_OFFSETS
	.align		4
.L_3034:
        /*0074*/ 	.byte	0x04, 0x28
        /*0076*/ 	.short	(.L_3036 - .L_3035)


	//   ....[0]....
.L_3035:
        /*0078*/ 	.word	0x00000ed0


	//   ....[1]....
        /*007c*/ 	.word	0x00000ef0


	//   ....[2]....
        /*0080*/ 	.word	0x00000f10


	//   ....[3]....
        /*0084*/ 	.word	0x00000f30


	//   ....[4]....
        /*0088*/ 	.word	0x00000f50


	//   ....[5]....
        /*008c*/ 	.word	0x00001280


	//   ....[6]....
        /*0090*/ 	.word	0x000012a0


	//   ....[7]....
        /*0094*/ 	.word	0x000012c0


	//   ....[8]....
        /*0098*/ 	.word	0x000012e0


	//   ....[9]....
        /*009c*/ 	.word	0x00001300


	//   ....[10]....
        /*00a0*/ 	.word	0x00001460


	//   ....[11]....
        /*00a4*/ 	.word	0x000014c0


	//   ....[12]....
        /*00a8*/ 	.word	0x00001520


	//   ....[13]....
        /*00ac*/ 	.word	0x00001530


	//   ....[14]....
        /*00b0*/ 	.word	0x000015e0


	//   ....[15]....
        /*00b4*/ 	.word	0x00001620


	//   ....[16]....
        /*00b8*/ 	.word	0x000016b0


	//   ....[17]....
        /*00bc*/ 	.word	0x000016f0


	//----- nvinfo : EIATTR_VRC_CTA_INIT_COUNT
	.align		4
.L_3036:
        /*00c0*/ 	.byte	0x02, 0x4a
	.zero		1
	.zero		1


	//----- nvinfo : EIATTR_EXIT_INSTR_OFFSETS
	.align		4
        /*00c4*/ 	.byte	0x04, 0x1c
        /*00c6*/ 	.short	(.L_3038 - .L_3037)


	//   ....[0]....
.L_3037:
        /*00c8*/ 	.word	0x00000310


	//   ....[1]....
        /*00cc*/ 	.word	0x00001dc0


	//----- nvinfo : EIATTR_MAX_THREADS
	.align		4
.L_3038:
        /*00d0*/ 	.byte	0x04, 0x05
        /*00d2*/ 	.short	(.L_3040 - .L_3039)
.L_3039:
        /*00d4*/ 	.word	0x00000080
        /*00d8*/ 	.word	0x00000001
        /*00dc*/ 	.word	0x00000001


	//----- nvinfo : EIATTR_CRS_STACK_SIZE
	.align		4
.L_3040:
        /*00e0*/ 	.byte	0x04, 0x1e
        /*00e2*/ 	.short	(.L_3042 - .L_3041)
.L_3041:
        /*00e4*/ 	.word	0x00000000


	//----- nvinfo : EIATTR_CBANK_PARAM_SIZE
	.align		4
.L_3042:
        /*00e8*/ 	.byte	0x03, 0x19
        /*00ea*/ 	.short	0x00e8


	//----- nvinfo : EIATTR_PARAM_CBANK
	.align		4
        /*00ec*/ 	.byte	0x04, 0x0a
        /*00ee*/ 	.short	(.L_3044 - .L_3043)
	.align		4
.L_3043:
        /*00f0*/ 	.word	index@(.nv.constant0._ZN10layer_norm13ln_fwd_kernelINS_13Kernel_traitsIf6__halffS2_fjLj3072ELj1ELj1ELj4ELj16ENS_18Kernel_traits_baseILj3072EfS2_fS2_fjLj128EEEEELb0ELb0ELb0ELb1EEEvNS_9FwdParamsE)
        /*00f4*/ 	.short	0x0380
        /*00f6*/ 	.short	0x00e8


	//----- nvinfo : EIATTR_SW_WAR
	.align		4
.L_3044:
        /*00f8*/ 	.byte	0x04, 0x36
        /*00fa*/ 	.short	(.L_3046 - .L_3045)
.L_3045:
        /*00fc*/ 	.word	0x00000008
.L_3046:


//--------------------- .nv.info._ZN10layer_norm13ln_fwd_kernelINS_13Kernel_traitsIf6__halffS2_fjLj3072ELj1ELj1ELj4ELj16ENS_18Kernel_traits_baseILj3072EfS2_fS2_fjLj128EEEEELb0ELb0ELb1ELb0EEEvNS_9FwdParamsE --------------------------
	.section	.nv.info._ZN10layer_norm13ln_fwd_kernelINS_13Kernel_traitsIf6__halffS2_fjLj3072ELj1ELj1ELj4ELj16ENS_18Kernel_traits_baseILj3072EfS2_fS2_fjLj128EEEEELb0ELb0ELb1ELb0EEEvNS_9FwdParamsE,"",@"SHT_CUDA_INFO"
	.sectionflags	@""
	.align	4


	//----- nvinfo : EIATTR_CUDA_API_VERSION
	.align		4
        /*0000*/ 	.byte	0x04, 0x37
        /*0002*/ 	.short	(.L_3048 - .L_3047)
.L_3047:
        /*0004*/ 	.word	0x00000082


	//----- nvinfo : EIATTR_KPARAM_INFO
	.align		4
.L_3048:
        /*0008*/ 	.byte	0x04, 0x17
        /*000a*/ 	.short	(.L_3050 - .L_3049)
.L_3049:
        /*000c*/ 	.word	0x00000000
        /*0010*/ 	.short	0x0000
        /*0012*/ 	.short	0x0000
        /*0014*/ 	.byte	0x00, 0xf0, 0xa1, 0x03


	//----- nvinfo : EIATTR_SPARSE_MMA_MASK
	.align		4
.L_3050:
        /*0018*/ 	.byte	0x03, 0x50
        /*001a*/ 	.short	0x0000


	//----- nvinfo : EIATTR_MAXREG_COUNT
	.align		4
        /*001c*/ 	.byte	0x03, 0x1b
        /*001e*/ 	.short	0x00ff


	//----- nvinfo : EIATTR_NUM_BARRIERS
	.align		4
        /*0020*/ 	.byte	0x02, 0x4c
        /*0022*/ 	.byte	0x01
	.zero		1


	//----- nvinfo : EIATTR_MERCURY_ISA_VERSION
	.align		4
        /*0024*/ 	.byte	0x03, 0x5f
        /*0026*/ 	.short	0x0101


	//----- nvinfo : EIATTR_COOP_GROUP_MASK_REGIDS
	.align		4
        /*0028*/ 	.byte	0x04, 0x29
        /*002a*/ 	.short	(.L_3052 - .L_3051)


	//   ....[0]....
.L_3051:
        /*002c*/ 	.word	0xffffffff


	//   ....[1]....
        /*0030*/ 	.word	0xffffffff


	//   ....[2]....
        /*0034*/ 	.word	0xffffffff


	//   ....[3]....
        /*0038*/ 	.word	0xffffffff


	//   ....[4]....
        /*003c*/ 	.word	0xffffffff


	//   ....[5]....
        /*0040*/ 	.word	0xffffffff


	//   ....[6]....
        /*0044*/ 	.word	0xffffffff


	//   ....[7]....
        /*0048*/ 	.word	0xffffffff


	//   ....[8]....
        /*004c*/ 	.word	0xffffffff


	//   ....[9]....
        /*0050*/ 	.word	0xffffffff


	//   ....[10]....
        /*0054*/ 	.word	0xffffffff


	//   ....[11]....
        /*0058*/ 	.word	0xffffffff


	//   ....[12]....
        /*005c*/ 	.word	0xffffffff


	//   ....[13]....
        /*0060*/ 	.word	0xffffffff


	//   ....[14]....
        /*0064*/ 	.word	0xffffffff


	//   ....[15]....
        /*0068*/ 	.word	0xffffffff


	//   ....[16]....
        /*006c*/ 	.word	0xffffffff


	//   ....[17]....
        /*0070*/ 	.word	0xffffffff


	//----- nvinfo : EIATTR_COOP_GROUP_INSTR_OFFSETS
	.align		4
.L_3052:
        /*0074*/ 	.byte	0x04, 0x28
        /*0076*/ 	.short	(.L_3054 - .L_3053)


	//   ....[0]....
.L_3053:
        /*0078*/ 	.word	0x000017e0


	//   ....[1]....
        /*007c*/ 	.word	0x00001800


	//   ....[2]....
        /*0080*/ 	.word	0x00001820


	//   ....[3]....
        /*0084*/ 	.word	0x00001840


	//   ....[4]....
        /*0088*/ 	.word	0x00001860


	//   ....[5]....
        /*008c*/ 	.word	0x00001ba0


	//   ....[6]....
        /*0090*/ 	.word	0x00001bc0


	//   ....[7]....
        /*0094*/ 	.word	0x00001be0


	//   ....[8]....
        /*0098*/ 	.word	0x00001c00


	//   ....[9]....
        /*009c*/ 	.word	0x00001c30


	//   ....[10]....
        /*00a0*/ 	.word	0x00001dd0


	//   ....[11]....
        /*00a4*/ 	.word	0x00001e10


	//   ....[12]....
        /*00a8*/ 	.word	0x00001e90


	//   ....[13]....
        /*00ac*/ 	.word	0x00001ec0


	//   ....[14]....
        /*00b0*/ 	.word	0x00001f20


	//   ....[15]....
        /*00b4*/ 	.word	0x00001f60


	//   ....[16]....
        /*00b8*/ 	.word	0x00002030


	//   ....[17]....
        /*00bc*/ 	.word	0x00002060


	//----- nvinfo : EIATTR_VRC_CTA_INIT_COUNT
	.align		4
.L_3054:
        /*00c0*/ 	.byte	0x02, 0x4a
	.zero		1
	.zero		1


	//----- nvinfo : EIATTR_EXIT_INSTR_OFFSETS
	.align		4
        /*00c4*/ 	.byte	0x04, 0x1c
        /*00c6*/ 	.short	(.L_3056 - .L_3055)


	//   ....[0]....
.L_3055:
        /*00c8*/ 	.word	0x00000530


	//   ....[1]....
        /*00cc*/ 	.word	0x00002850


	//----- nvinfo : EIATTR_MAX_THREADS
	.align		4
.L_3056:
        /*00d0*/ 	.byte	0x04, 0x05
        /*00d2*/ 	.short	(.L_3058 - .L_3057)
.L_3057:
        /*00d4*/ 	.word	0x00000080
        /*00d8*/ 	.word	0x00000001
        /*00dc*/ 	.word	0x00000001


	//----- nvinfo : EIATTR_CRS_STACK_SIZE
	.align		4
.L_3058:
        /*00e0*/ 	.byte	0x04, 0x1e
        /*00e2*/ 	.short	(.L_3060 - .L_3059)
.L_3059:
        /*00e4*/ 	.word	0x00000000


	//----- nvinfo : EIATTR_CBANK_PARAM_SIZE
	.align		4
.L_3060:
        /*00e8*/ 	.byte	0x03, 0x19
        /*00ea*/ 	.short	0x00e8


	//----- nvinfo : EIATTR_PARAM_CBANK
	.align		4
        /*00ec*/ 	.byte	0x04, 0x0a
        /*00ee*/ 	.short	(.L_3062 - .L_3061)
	.align		4
.L_3061:
        /*00f0*/ 	.word	index@(.nv.constant0._ZN10layer_norm13ln_fwd_kernelINS_13Kernel_traitsIf6__halffS2_fjLj3072ELj1ELj1ELj4ELj16ENS_18Kernel_traits_baseILj3072EfS2_fS2_fjLj128EEEEELb0ELb0ELb1ELb0EEEvNS_9FwdParamsE)
        /*00f4*/ 	.short	0x0380
        /*00f6*/ 	.short	0x00e8


	//----- nvinfo : EIATTR_SW_WAR
	.align		4
.L_3062:
        /*00f8*/ 	.byte	0x04, 0x36
        /*00fa*/ 	.short	(.L_3064 - .L_3063)
.L_3063:
        /*00fc*/ 	.word	0x00000008
.L_3064:


//--------------------- .nv.info._ZN10layer_norm13ln_fwd_kernelINS_13Kernel_traitsIf6__halffS2_fjLj3072ELj1ELj1ELj4ELj16ENS_18Kernel_traits_baseILj3072EfS2_fS2_fjLj128EEEEELb0ELb0ELb1ELb1EEEvNS_9FwdParamsE --------------------------
	.section	.nv.info._ZN10layer_norm13ln_fwd_kernelINS_13Kernel_traitsIf6__halffS2_fjLj3072ELj1ELj1ELj4ELj16ENS_18Kernel_traits_baseILj3072EfS2_fS2_fjLj128EEEEELb0ELb0ELb1ELb1EEEvNS_9FwdParamsE,"",@"SHT_CUDA_INFO"
	.sectionflags	@""
	.align	4


	//----- nvinfo : EIATTR_CUDA_API_VERSION
	.align		4
        /*0000*/ 	.byte	0x04, 0x37
        /*0002*/ 	.short	(.L_3066 - .L_3065)
.L_3065:
        /*0004*/ 	.word	0x00000082


	//----- nvinfo : EIATTR_KPARAM_INFO
	.align		4
.L_3066:
        /*0008*/ 	.byte	0x04, 0x17
        /*000a*/ 	.short	(.L_3068 - .L_3067)
.L_3067:
        /*000c*/ 	.word	0x00000000
        /*0010*/ 	.short	0x0000
        /*0012*/ 	.short	0x0000
        /*0014*/ 	.byte	0x00, 0xf0, 0xa1, 0x03


	//----- nvinfo : EIATTR_SPARSE_MMA_MASK
	.align		4
.L_3068:
        /*0018*/ 	.byte	0x03, 0x50
        /*001a*/ 	.short	0x0000


	//----- nvinfo : EIATTR_MAXREG_COUNT
	.align		4
        /*001c*/ 	.byte	0x03, 0x1b
        /*001e*/ 	.short	0x00ff


	//----- nvinfo : EIATTR_NUM_BARRIERS
	.align		4
        /*0020*/ 	.byte	0x02, 0x4c
        /*0022*/ 	.byte	0x01
	.zero		1


	//----- nvinfo : EIATTR_MERCURY_ISA_VERSION
	.align		4
        /*0024*/ 	.byte	0x03, 0x5f
        /*0026*/ 	.short	0x0101


	//----- nvinfo : EIATTR_COOP_GROUP_MASK_REGIDS
	.align		4
        /*0028*/ 	.byte	0x04, 0x29
        /*002a*/ 	.short	(.L_3070 - .L_3069)


	//   ....[0]....
.L_3069:
        /*002c*/ 	.word	0xffffffff


	//   ....[1]....
        /*0030*/ 	.word	0xffffffff


	//   ....[2]....
        /*0034*/ 	.word	0xffffffff


	//   ....[3]....
        /*0038*/ 	.word	0xffffffff


	//   ....[4]....
        /*003c*/ 	.word	0xffffffff


	//   ....[5]....
        /*0040*/ 	.word	0xffffffff


	//   ....[6]....
        /*0044*/ 	.word	0xffffffff


	//   ....[7]....
        /*0048*/ 	.word	0xffffffff


	//   ....[8]....
        /*004c*/ 	.word	0xffffffff


	//   ....[9]....
        /*0050*/ 	.word	0xffffffff


	//   ....[10]....
        /*0054*/ 	.word	0xffffffff


	//   ....[11]....
        /*0058*/ 	.word	0xffffffff


	//   ....[12]....
        /*005c*/ 	.word	0xffffffff


	//   ....[13]....
        /*0060*/ 	.word	0xffffffff


	//   ....[14]....
        /*0064*/ 	.word	0xffffffff


	//   ....[15]....
        /*0068*/ 	.word	0xffffffff


	//   ....[16]....
        /*006c*/ 	.word	0xffffffff


	//   ....[17]....
        /*0070*/ 	.word	0xffffffff


	//----- nvinfo : EIATTR_COOP_GROUP_INSTR_OFFSETS
	.align		4
.L_3070:
        /*0074*/ 	.byte	0x04, 0x28
        /*0076*/ 	.short	(.L_3072 - .L_3071)


	//   ....[0]....
.L_3071:
        /*0078*/ 	.word	0x00001390


	//   ....[1]....
        /*007c*/ 	.word	0x000013b0


	//   ....[2]....
        /*0080*/ 	.word	0x000013d0


	//   ....[3]....
        /*0084*/ 	.word	0x000013f0


	//   ....[4]....
        /*0088*/ 	.word	0x00001410


	//   ....[5]....
        /*008c*/ 	.word	0x00001740


	//   ....[6]....
        /*0090*/ 	.word	0x00001770


	//   ....[7]....
        /*0094*/ 	.word	0x000017a0


	//   ....[8]....
        /*0098*/ 	.word	0x000017c0


	//   ....[9]....
        /*009c*/ 	.word	0x000017e0


	//   ....[10]....
        /*00a0*/ 	.word	0x00001970


	//   ....[11]....
        /*00a4*/ 	.word	0x000019b0


	//   ....[12]....
        /*00a8*/ 	.word	0x000019d0


	//   ....[13]....
        /*00ac*/ 	.word	0x00001a10


	//   ....[14]....
        /*00b0*/ 	.word	0x00001ae0


	//   ....[15]....
        /*00b4*/ 	.word	0x00001b10


	//   ....[16]....
        /*00b8*/ 	.word	0x00001bd0


	//   ....[17]....
        /*00bc*/ 	.word	0x00001bf0


	//----- nvinfo : EIATTR_VRC_CTA_INIT_COUNT
	.align		4
.L_3072:
        /*00c0*/ 	.byte	0x02, 0x4a
	.zero		1
	.zero		1


	//----- nvinfo : EIATTR_EXIT_INSTR_OFFSETS
	.align		4
        /*00c4*/ 	.byte	0x04, 0x1c
        /*00c6*/ 	.short	(.L_3074 - .L_3073)


	//   ....[0]....
.L_3073:
        /*00c8*/ 	.word	0x00000300


	//   ....[1]....
        /*00cc*/ 	.word	0x00002340


	//----- nvinfo : EIATTR_MAX_THREADS
	.align		4
.L_3074:
        /*00d0*/ 	.byte	0x04, 0x05
        /*00d2*/ 	.short	(.L_3076 - .L_3075)
.L_3075:
        /*00d4*/ 	.word	0x00000080
        /*00d8*/ 	.word	0x00000001
        /*00dc*/ 	.word	0x00000001


	//----- nvinfo : EIATTR_CRS_STACK_SIZE
	.align		4
.L_3076:
        /*00e0*/ 	.byte	0x04, 0x1e
        /*00e2*/ 	.short	(.L_3078 - .L_3077)
.L_3077:
        /*00e4*/ 	.word	0x00000000


	//----- nvinfo : EIATTR_CBANK_PARAM_SIZE
	.align		4
.L_3078:
        /*00e8*/ 	.byte	0x03, 0x19
        /*00ea*/ 	.short	0x00e8


	//----- nvinfo : EIATTR_PARAM_CBANK
	.align		4
        /*00ec*/ 	.byte	0x04, 0x0a
        /*00ee*/ 	.short	(.L_3080 - .L_3079)
	.align		4
.L_3079:
        /*00f0*/ 	.word	index@(.nv.constant0._ZN10layer_norm13ln_fwd_kernelINS_13Kernel_traitsIf6__halffS2_fjLj3072ELj1ELj1ELj4ELj16ENS_18Kernel_traits_baseILj3072EfS2_fS2_fjLj128EEEEELb0ELb0ELb1ELb1EEEvNS_9FwdParamsE)
        /*00f4*/ 	.short	0x0380
        /*00f6*/ 	.short	0x00e8


	//----- nvinfo : EIATTR_SW_WAR
	.align		4
.L_3080:
        /*00f8*/ 	.byte	0x04, 0x36
        /*00fa*/ 	.short	(.L_3082 - .L_3081)
.L_3081:
        /*00fc*/ 	.word	0x00000008
.L_3082:


//--------------------- .nv.info._ZN10layer_norm13ln_fwd_kernelINS_13Kernel_traitsIf6__halffS2_fjLj3072ELj1ELj1ELj4ELj16ENS_18Kernel_traits_baseILj3072EfS2_fS2_fjLj128EEEEELb0ELb1ELb0ELb0EEEvNS_9FwdParamsE --------------------------
	.section	.nv.info._ZN10layer_norm13ln_fwd_kernelINS_13Kernel_traitsIf6__halffS2_fjLj3072ELj1ELj1ELj4ELj16ENS_18Kernel_traits_baseILj3072EfS2_fS2_fjLj128EEEEELb0ELb1ELb0ELb0EEEvNS_9FwdParamsE,"",@"SHT_CUDA_INFO"
	.sectionflags	@""
	.align	4


	//----- nvinfo : EIATTR_CUDA_API_VERSION
	.align		4
        /*0000*/ 	.byte	0x04, 0x37
        /*0002*/ 	.short	(.L_3084 - .L_3083)
.L_3083:
        /*0004*/ 	.word	0x00000082


	//----- nvinfo : EIATTR_KPARAM_INFO
	.align		4
.L_3084:
        /*0008*/ 	.byte	0x04, 0x17
        /*000a*/ 	.short	(.L_3086 - .L_3085)
.L_3085:
        /*000c*/ 	.word	0x00000000
        /*0010*/ 	.short	0x0000
        /*0012*/ 	.short	0x0000
        /*0014*/ 	.byte	0x00, 0xf0, 0xa1, 0x03


	//----- nvinfo : EIATTR_SPARSE_MMA_MASK
	.align		4
.L_3086:
        /*0018*/ 	.byte	0x03, 0x50
        /*001a*/ 	.short	0x0000


	//----- nvinfo : EIATTR_MAXREG_COUNT
	.align		4
        /*001c*/ 	.byte	0x03, 0x1b
        /*001e*/ 	.short	0x00ff


	//----- nvinfo : EIATTR_NUM_BARRIERS
	.align		4
        /*0020*/ 	.byte	0x02, 0x4c
        /*0022*/ 	.byte	0x01
	.zero		1


	//----- nvinfo : EIATTR_MERCURY_ISA_VERSION
	.align		4
        /*0024*/ 	.byte	0x03, 0x5f
        /*0026*/ 	.short	0x0101


	//----- nvinfo : EIATTR_COOP_GROUP_MASK_REGIDS
	.align		4
        /*0028*/ 	.byte	0x04, 0x29
        /*002a*/ 	.short	(.L_3088 - .L_3087)


	//   ....[0]....
.L_3087:
        /*002c*/ 	.word	0xffffffff


	//   ....[1]....
        /*0030*/ 	.word	0xffffffff


	//   ....[2]....
        /*0034*/ 	.word	0xffffffff


	//   ....[3]....
        /*0038*/ 	.word	0xffffffff


	//   ....[4]....
        /*003c*/ 	.word	0xffffffff


	//   ....[5]....
        /*0040*/ 	.word	0xffffffff


	//   ....[6]....
        /*0044*/ 	.word	0xffffffff


	//   ....[7]....
        /*0048*/ 	.word	0xffffffff


	//   ....[8]....
        /*004c*/ 	.word	0xffffffff


	//   ....[9]....
        /*0050*/ 	.word	0xffffffff


	//   ....[10]....
        /*0054*/ 	.word	0xffffffff


	//   ....[11]....
        /*0058*/ 	.word	0xffffffff


	//   ....[12]....
        /*005c*/ 	.word	0xffffffff


	//   ....[13]....
        /*0060*/ 	.word	0xffffffff


	//   ....[14]....
        /*0064*/ 	.word	0xffffffff


	//   ....[15]....
        /*0068*/ 	.word	0xffffffff


	//   ....[16]....
        /*006c*/ 	.word	0xffffffff


	//   ....[17]....
        /*0070*/ 	.word	0xffffffff


	//----- nvinfo : EIATTR_COOP_GROUP_INSTR_OFFSETS
	.align		4
.L_3088:
        /*0074*/ 	.byte	0x04, 0x28
        /*0076*/ 	.short	(.L_3090 - .L_3089)


	//   ....[0]....
.L_3089:
        /*0078*/ 	.word	0x00001800


	//   ....[1]....
        /*007c*/ 	.word	0x00001820


	//   ....[2]....
        /*0080*/ 	.word	0x00001840


	//   ....[3]....
        /*0084*/ 	.word	0x00001860


	//   ....[4]....
        /*0088*/ 	.word	0x00001880


	//   ....[5]....
        /*008c*/ 	.word	0x00001be0


	//   ....[6]....
        /*0090*/ 	.word	0x00001c40


	//   ....[7]....
        /*0094*/ 	.word	0x00001c90


	//   ....[8]....
        /*0098*/ 	.word	0x00001cc0


	//   ....[9]....
        /*009c*/ 	.word	0x00001ce0


	//   ....[10]....
        /*00a0*/ 	.word	0x00001df0


	//   ....[11]....
        /*00a4*/ 	.word	0x00001e40


	//   ....[12]....
        /*00a8*/ 	.word	0x00001e50


	//   ....[13]....
        /*00ac*/ 	.word	0x00001e60


	//   ....[14]....
        /*00b0*/ 	.word	0x00001f50


	//   ....[15]....
        /*00b4*/ 	.word	0x00001f70


	//   ....[16]....
        /*00b8*/ 	.word	0x00002010


	//   ....[17]....
        /*00bc*/ 	.word	0x00002040


	//----- nvinfo : EIATTR_VRC_CTA_INIT_COUNT
	.align		4
.L_3090:
        /*00c0*/ 	.byte	0x02, 0x4a
	.zero		1
	.zero		1


	//----- nvinfo : EIATTR_EXIT_INSTR_OFFSETS
	.align		4
        /*00c4*/ 	.byte	0x04, 0x1c
        /*00c6*/ 	.short	(.L_3092 - .L_3091)


	//   ....[0]....
.L_3091:
        /*00c8*/ 	.word	0x000006c0


	//   ....[1]....
        /*00cc*/ 	.word	0x000027d0


	//----- nvinfo : EIATTR_MAX_THREADS
	.align		4
.L_3092:
        /*00d0*/ 	.byte	0x04, 0x05
        /*00d2*/ 	.short	(.L_3094 - .L_3093)
.L_3093:
        /*00d4*/ 	.word	0x00000080
        /*00d8*/ 	.word	0x00000001
        /*00dc*/ 	.word	0x00000001


	//----- nvinfo : EIATTR_CRS_STACK_SIZE
	.align		4
.L_3094:
        /*00e0*/ 	.byte	0x04, 0x1e
        /*00e2*/ 	.short	(.L_3096 - .L_3095)
.L_3095:
        /*00e4*/ 	.word	0x00000000


	//----- nvinfo : EIATTR_CBANK_PARAM_SIZE
	.align		4
.L_3096:
        /*00e8*/ 	.byte	0x03, 0x19
        /*00ea*/ 	.short	0x00e8


	//----- nvinfo : EIATTR_PARAM_CBANK
	.align		4
        /*00ec*/ 	.byte	0x04, 0x0a
        /*00ee*/ 	.short	(.L_3098 - .L_3097)
	.align		4
.L_3097:
        /*00f0*/ 	.word	index@(.nv.constant0._ZN10layer_norm13ln_fwd_kernelINS_13Kernel_traitsIf6__halffS2_fjLj3072ELj1ELj1ELj4ELj16ENS_18Kernel_traits_baseILj3072EfS2_fS2_fjLj128EEEEELb0ELb1ELb0ELb0EEEvNS_9FwdParamsE)
        /*00f4*/ 	.short	0x0380
        /*00f6*/ 	.short	0x00e8


	//----- nvinfo : EIATTR_SW_WAR
	.align		4
.L_3098:
        /*00f8*/ 	.byte	0x04, 0x36
        /*00fa*/ 	.short	(.L_3100 - .L_3099)
.L_3099:
        /*00fc*/ 	.word	0x00000008
.L_3100:


//--------------------- .nv.info._ZN10layer_norm13ln_fwd_kernelINS_13Kernel_traitsIf6__halffS2_fjLj3072ELj1ELj1ELj4ELj16ENS_18Kernel_traits_baseILj3072EfS2_fS2_fjLj128EEEEELb0ELb1ELb0ELb1EEEvNS_9FwdParamsE --------------------------
	.section	.nv.info._ZN10layer_norm13ln_fwd_kernelINS_13Kernel_traitsIf6__halffS2_fjLj3072ELj1ELj1ELj4ELj16ENS_18Kernel_traits_baseILj3072EfS2_fS2_fjLj128EEEEELb0ELb1ELb0ELb1EEEvNS_9FwdParamsE,"",@"SHT_CUDA_INFO"
	.sectionflags	@""
	.align	4


	//----- nvinfo : EIATTR_CUDA_API_VERSION
	.align		4
        /*0000*/ 	.byte	0x04, 0x37
        /*0002*/ 	.short	(.L_3102 - .L_3101)
.L_3101:
        /*0004*/ 	.word	0x00000082


	//----- nvinfo : EIATTR_KPARAM_INFO
	.align		4
.L_3102:
        /*0008*/ 	.byte	0x04, 0x17
        /*000a*/ 	.short	(.L_3104 - .L_3103)
.L_3103:
        /*000c*/ 	.word	0x00000000
        /*0010*/ 	.short	0x0000
        /*0012*/ 	.short	0x0000
        /*0014*/ 	.byte	0x00, 0xf0, 0xa1, 0x03


	//----- nvinfo : EIATTR_SPARSE_MMA_MASK
	.align		4
.L_3104:
        /*0018*/ 	.byte	0x03, 0x50
        /*001a*/ 	.short	0x0000


	//----- nvinfo : EIATTR_MAXREG_COUNT
	.align		4
        /*001c*/ 	.byte	0x03, 0x1b
        /*001e*/ 	.short	0x00ff


	//----- nvinfo : EIATTR_NUM_BARRIERS
	.align		4
        /*0020*/ 	.byte	0x02, 0x4c
        /*0022*/ 	.byte	0x01
	.zero		1


	//----- nvinfo : EIATTR_MERCURY_ISA_VERSION
	.align		4
        /*0024*/ 	.byte	0x03, 0x5f
        /*0026*/ 	.short	0x0101


	//----- nvinfo : EIATTR_COOP_GROUP_MASK_REGIDS
	.align		4
        /*0028*/ 	.byte	0x04, 0x29
        /*002a*/ 	.short	(.L_3106 - .L_3105)


	//   ....[0]....
.L_3105:
        /*002c*/ 	.word	0xffffffff


	//   ....[1]....
        /*0030*/ 	.word	0xffffffff


	//   ....[2]....
        /*0034*/ 	.word	0xffffffff


	//   ....[3]....
        /*0038*/ 	.word	0xffffffff


	//   ....[4]....
        /*003c*/ 	.word	0xffffffff


	//   ....[5]....
        /*0040*/ 	.word	0xffffffff


	//   ....[6]....
        /*0044*/ 	.word	0xffffffff


	//   ....[7]....
        /*0048*/ 	.word	0xffffffff


	//   ....[8]....
        /*004c*/ 	.word	0xffffffff


	//   ....[9]....
        /*0050*/ 	.word	0xffffffff


	//   ....[10]....
        /*0054*/ 	.word	0xffffffff


	//   ....[11]....
        /*0058*/ 	.word	0xffffffff


	//   ....[12]....
        /*005c*/ 	.word	0xffffffff


	//   ....[13]....
        /*0060*/ 	.word	0xffffffff


	//   ....[14]....
        /*0064*/ 	.word	0xffffffff


	//   ....[15]....
        /*0068*/ 	.word	0xffffffff


	//   ....[16]....
        /*006c*/ 	.word	0xffffffff


	//   ....[17]....
        /*0070*/ 	.word	0xffffffff


	//----- nvinfo : EIATTR_COOP_GROUP_INSTR_OFFSETS
	.align		4
.L_3106:
        /*0074*/ 	.byte	0x04, 0x28
        /*0076*/ 	.short	(.L_3108 - .L_3107)


	//   ....[0]....
.L_3107:
        /*0078*/ 	.word	0x00001260


	//   ....[1]....
        /*007c*/ 	.word	0x00001280


	//   ....[2]....
        /*0080*/ 	.word	0x000012a0


	//   ....[3]....
        /*0084*/ 	.word	0x000012c0


	//   ....[4]....
        /*0088*/ 	.word	0x000012e0


	//   ....[5]....
        /*008c*/ 	.word	0x00001610


	//   ....[6]....
        /*0090*/ 	.word	0x00001630


	//   ....[7]....
        /*0094*/ 	.word	0x00001650


	//   ....[8]....
        /*0098*/ 	.word	0x00001670


	//   ....[9]....
        /*009c*/ 	.word	0x00001690


	//   ....[10]....
        /*00a0*/ 	.word	0x000017f0


	//   ....[11]....
        /*00a4*/ 	.word	0x00001890


	//   ....[12]....
        /*00a8*/ 	.word	0x000018b0


	//   ....[13]....
        /*00ac*/ 	.word	0x000018c0


	//   ....[14]....
        /*00b0*/ 	.word	0x00001980


	//   ....[15]....
        /*00b4*/ 	.word	0x000019b0


	//   ....[16]....
        /*00b8*/ 	.word	0x00001a60


	//   ....[17]....
        /*00bc*/ 	.word	0x00001a70


	//----- nvinfo : EIATTR_VRC_CTA_INIT_COUNT
	.align		4
.L_3108:
        /*00c0*/ 	.byte	0x02, 0x4a
	.zero		1
	.zero		1


	//----- nvinfo : EIATTR_EXIT_INSTR_OFFSETS
	.align		4
        /*00c4*/ 	.byte	0x04, 0x1c
        /*00c6*/ 	.short	(.L_3110 - .L_3109)


	//   ....[0]....
.L_3109:
        /*00c8*/ 	.word	0x00000410


	//   ....[1]....
        /*00cc*/ 	.word	0x00002140


	//----- nvinfo : EIATTR_MAX_THREADS
	.align		4
.L_3110:
        /*00d0*/ 	.byte	0x04, 0x05
        /*00d2*/ 	.short	(.L_3112 - .L_3111)
.L_3111:
        /*00d4*/ 	.word	0x00000080
        /*00d8*/ 	.word	0x00000001
        /*00dc*/ 	.word	0x00000001


	//----- nvinfo : EIATTR_CRS_STACK_SIZE
	.align		4
.L_3112:
        /*00e0*/ 	.byte	0x04, 0x1e
        /*00e2*/ 	.short	(.L_3114 - .L_3113)
.L_3113:
        /*00e4*/ 	.word	0x00000000


	//----- nvinfo : EIATTR_CBANK_PARAM_SIZE
	.align		4
.L_3114:
        /*00e8*/ 	.byte	0x03, 0x19
        /*00ea*/ 	.short	0x00e8


	//----- nvinfo : EIATTR_PARAM_CBANK
	.align		4
        /*00ec*/ 	.byte	0x04, 0x0a
        /*00ee*/ 	.short	(.L_3116 - .L_3115)
	.align		4
.L_3115:
        /*00f0*/ 	.word	index@(.nv.constant0._ZN10layer_norm13ln_fwd_kernelINS_13Kernel_traitsIf6__halffS2_fjLj3072ELj1ELj1ELj4ELj16ENS_18Kernel_traits_baseILj3072EfS2_fS2_fjLj128EEEEELb0ELb1ELb0ELb1EEEvNS_9FwdParamsE)
        /*00f4*/ 	.short	0x0380
        /*00f6*/ 	.short	0x00e8


	//----- nvinfo : EIATTR_SW_WAR
	.align		4
.L_3116:
        /*00f8*/ 	.byte	0x04, 0x36
        /*00fa*/ 	.short	(.L_3118 - .L_3117)
.L_3117:
        /*00fc*/ 	.word	0x00000008
.L_3118:


//--------------------- .nv.info._ZN10layer_norm13ln_fwd_kernelINS_13Kernel_traitsIf6__halffS2_fjLj3072ELj1ELj1ELj4ELj16ENS_18Kernel_traits_baseILj3072EfS2_fS2_fjLj128EEEEELb0ELb1ELb1ELb0EEEvNS_9FwdParamsE --------------------------
	.section	.nv.info._ZN10layer_norm13ln_fwd_kernelINS_13Kernel_traitsIf6__halffS2_fjLj3072ELj1ELj1ELj4ELj16ENS_18Kernel_traits_baseILj3072EfS2_fS2_fjLj128EEEEELb0ELb1ELb1ELb0EEEvNS_9FwdParamsE,"",@"SHT_CUDA_INFO"
	.sectionflags	@""
	.align	4


	//----- nvinfo : EIATTR_CUDA_API_VERSION
	.align		4
        /*0000*/ 	.byte	0x04, 0x37
        /*0002*/ 	.short	(.L_3120 - .L_3119)
.L_3119:
        /*0004*/ 	.word	0x00000082


	//----- nvinfo : EIATTR_KPARAM_INFO
	.align		4
.L_3120:
        /*0008*/ 	.byte	0x04, 0x17
        /*000a*/ 	.short	(.L_3122 - .L_3121)
.L_3121:
        /*000c*/ 	.word	0x00000000
        /*0010*/ 	.short	0x0000
        /*0012*/ 	.short	0x0000
        /*0014*/ 	.byte	0x00, 0xf0, 0xa1, 0x03


	//----- nvinfo : EIATTR_SPARSE_MMA_MASK
	.align		4
.L_3122:
        /*0018*/ 	.byte	0x03, 0x50
        /*001a*/ 	.short	0x0000


	//----- nvinfo : EIATTR_MAXREG_COUNT
	.align		4
        /*001c*/ 	.byte	0x03, 0x1b
        /*001e*/ 	.short	0x00ff


	//----- nvinfo : EIATTR_NUM_BARRIERS
	.align		4
        /*0020*/ 	.byte	0x02, 0x4c
        /*0022*/ 	.byte	0x01
	.zero		1


	//----- nvinfo : EIATTR_MERCURY_ISA_VERSION
	.align		4
        /*0024*/ 	.byte	0x03, 0x5f
        /*0026*/ 	.short	0x0101


	//----- nvinfo : EIATTR_COOP_GROUP_MASK_REGIDS
	.align		4
        /*0028*/ 	.byte	0x04, 0x29
        /*002a*/ 	.short	(.L_3124 - .L_3123)


	//   ....[0]....
.L_3123:
        /*002c*/ 	.word	0xffffffff


	//   ....[1]....
        /*0030*/ 	.word	0xffffffff


	//   ....[2]....
        /*0034*/ 	.word	0xffffffff


	//   ....[3]....
        /*0038*/ 	.word	0xffffffff


	//   ....[4]....
        /*003c*/ 	.word	0xffffffff


	//   ....[5]....
        /*0040*/ 	.word	0xffffffff


	//   ....[6]....
        /*0044*/ 	.word	0xffffffff


	//   ....[7]....
        /*0048*/ 	.word	0xffffffff


	//   ....[8]....
        /*004c*/ 	.word	0xffffffff


	//   ....[9]....
        /*0050*/ 	.word	0xffffffff


	//   ....[10]....
        /*0054*/ 	.word	0xffffffff


	//   ....[11]....
        /*0058*/ 	.word	0xffffffff


	//   ....[12]....
        /*005c*/ 	.word	0xffffffff


	//   ....[13]....
        /*0060*/ 	.word	0xffffffff


	//   ....[14]....
        /*0064*/ 	.word	0xffffffff


	//   ....[15]....
        /*0068*/ 	.word	0xffffffff


	//   ....[16]....
        /*006c*/ 	.word	0xffffffff


	//   ....[17]....
        /*0070*/ 	.word	0xffffffff


	//----- nvinfo : EIATTR_COOP_GROUP_INSTR_OFFSETS
	.align		4
.L_3124:
        /*0074*/ 	.byte	0x04, 0x28
        /*0076*/ 	.short	(.L_3126 - .L_3125)


	//   ....[0]....
.L_3125:
        /*0078*/ 	.word	0x00001e50


	//   ....[1]....
        /*007c*/ 	.word	0x00001e70


	//   ....[2]....
        /*0080*/ 	.word	0x00001e90


	//   ....[3]....
        /*0084*/ 	.word	0x00001eb0


	//   ....[4]....
        /*0088*/ 	.word	0x00001ed0


	//   ....[5]....
        /*008c*/ 	.word	0x00002210


	//   ....[6]....
        /*0090*/ 	.word	0x00002230


	//   ....[7]....
        /*0094*/ 	.word	0x00002250


	//   ....[8]....
        /*0098*/ 	.word	0x00002280


	//   ....[9]....
        /*009c*/ 	.word	0x000022b0


	//   ....[10]....
        /*00a0*/ 	.word	0x00002440


	//   ....[11]....
        /*00a4*/ 	.word	0x00002480


	//   ....[12]....
        /*00a8*/ 	.word	0x000024a0


	//   ....[13]....
        /*00ac*/ 	.word	0x00002500


	//   ....[14]....
        /*00b0*/ 	.word	0x000025b0


	//   ....[15]....
        /*00b4*/ 	.word	0x000025e0


	//   ....[16]....
        /*00b8*/ 	.word	0x000026c0


	//   ....[17]....
        /*00bc*/ 	.word	0x000026d0


	//----- nvinfo : EIATTR_VRC_CTA_INIT_COUNT
	.align		4
.L_3126:
        /*00c0*/ 	.byte	0x02, 0x4a
	.zero		1
	.zero		1


	//----- nvinfo : EIATTR_EXIT_INSTR_OFFSETS
	.align		4
        /*00c4*/ 	.byte	0x04, 0x1c
        /*00c6*/ 	.short	(.L_3128 - .L_3127)


	//   ....[0]....
.L_3127:
        /*00c8*/ 	.word	0x000006a0


	//   ....[1]....
        /*00cc*/ 	.word	0x00002ec0


	//----- nvinfo : EIATTR_MAX_THREADS
	.align		4
.L_3128:
        /*00d0*/ 	.byte	0x04, 0x05
        /*00d2*/ 	.short	(.L_3130 - .L_3129)
.L_3129:
        /*00d4*/ 	.word	0x00000080
        /*00d8*/ 	.word	0x00000001
        /*00dc*/ 	.word	0x00000001


	//----- nvinfo : EIATTR_CRS_STACK_SIZE
	.align		4
.L_3130:
        /*00e0*/ 	.byte	0x04, 0x1e
        /*00e2*/ 	.short	(.L_3132 - .L_3131)
.L_3131:
        /*00e4*/ 	.word	0x00000000


	//----- nvinfo : EIATTR_CBANK_PARAM_SIZE
	.align		4
.L_3132:
        /*00e8*/ 	.byte	0x03, 0x19
        /*00ea*/ 	.short	0x00e8


	//----- nvinfo : EIATTR_PARAM_CBANK
	.align		4
        /*00ec*/ 	.byte	0x04, 0x0a
        /*00ee*/ 	.short	(.L_3134 - .L_3133)
	.align		4
.L_3133:
        /*00f0*/ 	.word	index@(.nv.constant0._ZN10layer_norm13ln_fwd_kernelINS_13Kernel_traitsIf6__halffS2_fjLj3072ELj1ELj1ELj4ELj16ENS_18Kernel_traits_baseILj3072EfS2_fS2_fjLj128EEEEELb0ELb1ELb1ELb0EEEvNS_9FwdParamsE)
        /*00f4*/ 	.short	0x0380
        /*00f6*/ 	.short	0x00e8


	//----- nvinfo : EIATTR_SW_WAR
	.align		4
.L_3134:
        /*00f8*/ 	.byte	0x04, 0x36
        /*00fa*/ 	.short	(.L_3136 - .L_3135)
.L_3135:
        /*00fc*/ 	.word	0x00000008
.L_3136:


//--------------------- .nv.info._ZN10layer_norm13ln_fwd_kernelINS_13Kernel_traitsIf6__halffS2_fjLj3072ELj1ELj1ELj4ELj16ENS_18Kernel_traits_baseILj3072EfS2_fS2_fjLj128EEEEELb0ELb1ELb1ELb1EEEvNS_9FwdParamsE --------------------------
	.section	.nv.info._ZN10layer_norm13ln_fwd_kernelINS_13Kernel_traitsIf6__halffS2_fjLj3072ELj1ELj1ELj4ELj16ENS_18Kernel_traits_baseILj3072EfS2_fS2_fjLj128EEEEELb0ELb1ELb1ELb1EEEvNS_9FwdParamsE,"",@"SHT_CUDA_INFO"
	.sectionflags	@""
	.align	4


	//----- nvinfo : EIATTR_CUDA_API_VERSION
	.align		4
        /*0000*/ 	.byte	0x04, 0x37
        /*0002*/ 	.short	(.L_3138 - .L_3137)
.L_3137:
        /*0004*/ 	.word	0x00000082


	//----- nvinfo : EIATTR_KPARAM_INFO
	.align		4
.L_3138:
        /*0008*/ 	.byte	0x04, 0x17
        /*000a*/ 	.short	(.L_3140 - .L_3139)
.L_3139:
        /*000c*/ 	.word	0x00000000
        /*0010*/ 	.short	0x0000
        /*0012*/ 	.short	0x0000
        /*0014*/ 	.byte	0x00, 0xf0, 0xa1, 0x03


	//----- nvinfo : EIATTR_SPARSE_MMA_MASK
	.align		4
.L_3140:
        /*0018*/ 	.byte	0x03, 0x50
        /*001a*/ 	.short	0x0000


	//----- nvinfo : EIATTR_MAXREG_COUNT
	.align		4
        /*001c*/ 	.byte	0x03, 0x1b
        /*001e*/ 	.short	0x00ff


	//----- nvinfo : EIATTR_NUM_BARRIERS
	.align		4
        /*0020*/ 	.byte	0x02, 0x4c
        /*0022*/ 	.byte	0x01
	.zero		1


	//----- nvinfo : EIATTR_MERCURY_ISA_VERSION
	.align		4
        /*0024*/ 	.byte	0x03, 0x5f
        /*0026*/ 	.short	0x0101


	//----- nvinfo : EIATTR_COOP_GROUP_MASK_REGIDS
	.align		4
        /*0028*/ 	.byte	0x04, 0x29
        /*002a*/ 	.short	(.L_3142 - .L_3141)


	//   ....[0]....
.L_3141:
        /*002c*/ 	.word	0xffffffff


	//   ....[1]....
        /*0030*/ 	.word	0xffffffff


	//   ....[2]....
        /*0034*/ 	.word	0xffffffff


	//   ....[3]....
        /*0038*/ 	.word	0xffffffff


	//   ....[4]....
        /*003c*/ 	.word	0xffffffff


	//   ....[5]....
        /*0040*/ 	.word	0xffffffff


	//   ....[6]....
        /*0044*/ 	.word	0xffffffff


	//   ....[7]....
        /*0048*/ 	.word	0xffffffff


	//   ....[8]....
        /*004c*/ 	.word	0xffffffff


	//   ....[9]....
        /*0050*/ 	.word	0xffffffff


	//   ....[10]....
        /*0054*/ 	.word	0xffffffff


	//   ....[11]....
        /*0058*/ 	.word	0xffffffff


	//   ....[12]....
        /*005c*/ 	.word	0xffffffff


	//   ....[13]....
        /*0060*/ 	.word	0xffffffff


	//   ....[14]....
        /*0064*/ 	.word	0xffffffff


	//   ....[15]....
        /*0068*/ 	.word	0xffffffff


	//   ....[16]....
        /*006c*/ 	.word	0xffffffff


	//   ....[17]....
        /*0070*/ 	.word	0xffffffff


	//----- nvinfo : EIATTR_COOP_GROUP_INSTR_OFFSETS
	.align		4
.L_3142:
        /*0074*/ 	.byte	0x04, 0x28
        /*0076*/ 	.short	(.L_3144 - .L_3143)


	//   ....[0]....
.L_3143:
        /*0078*/ 	.word	0x00001910


	//   ....[1]....
        /*007c*/ 	.word	0x00001930


	//   ....[2]....
        /*0080*/ 	.word	0x00001950


	//   ....[3]....
        /*0084*/ 	.word	0x00001970


	//   ....[4]....
        /*0088*/ 	.word	0x00001990


	//   ....[5]....
        /*008c*/ 	.word	0x00001cc0


	//   ....[6]....
        /*0090*/ 	.word	0x00001cf0


	//   ....[7]....
        /*0094*/ 	.word	0x00001d20


	//   ....[8]....
        /*0098*/ 	.word	0x00001d40


	//   ....[9]....
        /*009c*/ 	.word	0x00001d60


	//   ....[10]....
        /*00a0*/ 	.word	0x00001ef0


	//   ....[11]....
        /*00a4*/ 	.word	0x00001f30


	//   ....[12]....
        /*00a8*/ 	.word	0x00001fa0


	//   ....[13]....
        /*00ac*/ 	.word	0x00001fe0


	//   ....[14]....
        /*00b0*/ 	.word	0x00002020


	//   ....[15]....
        /*00b4*/ 	.word	0x00002080


	//   ....[16]....
        /*00b8*/ 	.word	0x00002130


	//   ....[17]....
        /*00bc*/ 	.word	0x00002160


	//----- nvinfo : EIATTR_VRC_CTA_INIT_COUNT
	.align		4
.L_3144:
        /*00c0*/ 	.byte	0x02, 0x4a
	.zero		1
	.zero		1


	//----- nvinfo : EIATTR_EXIT_INSTR_OFFSETS
	.align		4
        /*00c4*/ 	.byte	0x04, 0x1c
        /*00c6*/ 	.short	(.L_3146 - .L_3145)


	//   ....[0]....
.L_3145:
        /*00c8*/ 	.word	0x00000400


	//   ....[1]....
        /*00cc*/ 	.word	0x000028c0


	//----- nvinfo : EIATTR_MAX_THREADS
	.align		4
.L_3146:
        /*00d0*/ 	.byte	0x04, 0x05
        /*00d2*/ 	.short	(.L_3148 - .L_3147)
.L_3147:
        /*00d4*/ 	.word	0x00000080
        /*00d8*/ 	.word	0x00000001
        /*00dc*/ 	.word	0x00000001


	//----- nvinfo : EIATTR_CRS_STACK_SIZE
	.align		4
.L_3148:
        /*00e0*/ 	.byte	0x04, 0x1e
        /*00e2*/ 	.short	(.L_3150 - .L_3149)
.L_3149:
        /*00e4*/ 	.word	0x00000000


	//----- nvinfo : EIATTR_CBANK_PARAM_SIZE
	.align		4
.L_3150:
        /*00e8*/ 	.byte	0x03, 0x19
        /*00ea*/ 	.short	0x00e8


	//----- nvinfo : EIATTR_PARAM_CBANK
	.align		4
        /*00ec*/ 	.byte	0x04, 0x0a
        /*00ee*/ 	.short	(.L_3152 - .L_3151)
	.align		4
.L_3151:
        /*00f0*/ 	.word	index@(.nv.constant0._ZN10layer_norm13ln_fwd_kernelINS_13Kernel_traitsIf6__halffS2_fjLj3072ELj1ELj1ELj4ELj16ENS_18Kernel_traits_baseILj3072EfS2_fS2_fjLj128EEEEELb0ELb1ELb1ELb1EEEvNS_9FwdParamsE)
        /*00f4*/ 	.short	0x0380
        /*00f6*/ 	.short	0x00e8


	//----- nvinfo : EIATTR_SW_WAR
	.align		4
.L_3152:
        /*00f8*/ 	.byte	0x04, 0x36
        /*00fa*/ 	.short	(.L_3154 - .L_3153)
.L_3153:
        /*00fc*/ 	.word	0x00000008
.L_3154:


//--------------------- .nv.info._ZN10layer_norm13ln_fwd_kernelINS_13Kernel_traitsIf6__halffS2_fjLj3072ELj1ELj1ELj4ELj16ENS_18Kernel_traits_baseILj3072EfS2_fS2_fjLj128EEEEELb1ELb0ELb0ELb0EEEvNS_9FwdParamsE --------------------------
	.section	.nv.info._ZN10layer_norm13ln_fwd_kernelINS_13Kernel_traitsIf6__halffS2_fjLj3072ELj1ELj1ELj4ELj16ENS_18Kernel_traits_baseILj3072EfS2_fS2_fjLj128EEEEELb1ELb0ELb0ELb0EEEvNS_9FwdParamsE,"",@"SHT_CUDA_INFO"
	.sectionflags	@""
	.align	4


	//----- nvinfo : EIATTR_CUDA_API_VERSION
	.align		4
        /*0000*/ 	.byte	0x04, 0x37
        /*0002*/ 	.short	(.L_3156 - .L_3155)
.L_3155:
        /*0004*/ 	.word	0x00000082


	//----- nvinfo : EIATTR_KPARAM_INFO
	.align		4
.L_3156:
        /*0008*/ 	.byte	0x04, 0x17
        /*000a*/ 	.short	(.L_3158 - .L_3157)
.L_3157:
        /*000c*/ 	.word	0x00000000
        /*0010*/ 	.short	0x0000
        /*0012*/ 	.short	0x0000
        /*0014*/ 	.byte	0x00, 0xf0, 0xa1, 0x03


	//----- nvinfo : EIATTR_SPARSE_MMA_MASK
	.align		4
.L_3158:
        /*0018*/ 	.byte	0x03, 0x50
        /*001a*/ 	.short	0x0000


	//----- nvinfo : EIATTR_MAXREG_COUNT
	.align		4
        /*001c*/ 	.byte	0x03, 0x1b
        /*001e*/ 	.short	0x00ff


	//----- nvinfo : EIATTR_NUM_BARRIERS
	.align		4
        /*0020*/ 	.byte	0x02, 0x4c
        /*0022*/ 	.byte	0x01
	.zero		1


	//----- nvinfo : EIATTR_MERCURY_ISA_VERSION
	.align		4
        /*0024*/ 	.byte	0x03, 0x5f
        /*0026*/ 	.short	0x0101


	//----- nvinfo : EIATTR_COOP_GROUP_MASK_REGIDS
	.align		4
        /*0028*/ 	.byte	0x04, 0x29
        /*002a*/ 	.short	(.L_3160 - .L_3159)


	//   ....[0]....
.L_3159:
        /*002c*/ 	.word	0xffffffff


	//   ....[1]....
        /*0030*/ 	.word	0xffffffff


	//   ....[2]....
        /*0034*/ 	.word	0xffffffff


	//   ....[3]....
        /*0038*/ 	.word	0xffffffff


	//   ....[4]....
        /*003c*/ 	.word	0xffffffff


	//   ....[5]....
        /*0040*/ 	.word	0xffffffff


	//   ....[6]....
        /*0044*/ 	.word	0xffffffff


	//   ....[7]....
        /*0048*/ 	.word	0xffffffff


	//   ....[8]....
        /*004c*/ 	.word	0xffffffff


	//   ....[9]....
        /*0050*/ 	.word	0xffffffff


	//   ....[10]....
        /*0054*/ 	.word	0xffffffff


	//   ....[11]....
        /*0058*/ 	.word	0xffffffff


	//   ....[12]....
        /*005c*/ 	.word	0xffffffff


	//   ....[13]....
        /*0060*/ 	.word	0xffffffff


	//   ....[14]....
        /*0064*/ 	.word	0xffffffff


	//   ....[15]....
        /*0068*/ 	.word	0xffffffff


	//   ....[16]....
        /*006c*/ 	.word	0xffffffff


	//   ....[17]....
        /*0070*/ 	.word	0xffffffff


	//----- nvinfo : EIATTR_COOP_GROUP_INSTR_OFFSETS
	.align		4
.L_3160:
        /*0074*/ 	.byte	0x04, 0x28
        /*0076*/ 	.short	(.L_3162 - .L_3161)


	//   ....[0]....
.L_3161:
        /*0078*/ 	.word	0x000107d0


	//   ....[1]....
        /*007c*/ 	.word	0x000107f0


	//   ....[2]....
        /*0080*/ 	.word	0x00010810


	//   ....[3]....
        /*0084*/ 	.word	0x00010830


	//   ....[4]....
        /*0088*/ 	.word	0x00010850


	//   ....[5]....
        /*008c*/ 	.word	0x00010ba0


	//   ....[6]....
        /*0090*/ 	.word	0x00010bd0


	//   ....[7]....
        /*0094*/ 	.word	0x00010c00


	//   ....[8]....
        /*0098*/ 	.word	0x00010c20


	//   ....[9]....
        /*009c*/ 	.word	0x00010c50


	//   ....[10]....
        /*00a0*/ 	.word	0x00010d00


	//   ....[11]....
        /*00a4*/ 	.word	0x00010d70


	//   ....[12]....
        /*00a8*/ 	.word	0x00010da0


	//   ....[13]....
        /*00ac*/ 	.word	0x00010dd0


	//   ....[14]....
        /*00b0*/ 	.word	0x00010e60


	//   ....[15]....
        /*00b4*/ 	.word	0x00010ea0


	//   ....[16]....
        /*00b8*/ 	.word	0x00010f40


	//   ....[17]....
        /*00bc*/ 	.word	0x00010f70


	//----- nvinfo : EIATTR_VRC_CTA_INIT_COUNT
	.align		4
.L_3162:
        /*00c0*/ 	.byte	0x02, 0x4a
	.zero		1
	.zero		1


	//----- nvinfo : EIATTR_EXIT_INSTR_OFFSETS
	.align		4
        /*00c4*/ 	.byte	0x04, 0x1c
        /*00c6*/ 	.short	(.L_3164 - .L_3163)


	//   ....[0]....
.L_3163:
        /*00c8*/ 	.word	0x00000750


	//   ....[1]....
        /*00cc*/ 	.word	0x00011710


	//----- nvinfo : EIATTR_INDIRECT_BRANCH_TARGETS
	.align		4
.L_3164:
        /*00d0*/ 	.byte	0x04, 0x34
        /*00d2*/ 	.short	(.L_3166 - .L_3165)


	//   ....[0]....
.L_3165:
        /*00d4*/ 	.word	.L_x_20683@srel
        /*00d8*/ 	.short	0x0
        /*00da*/ 	.short	0x0
        /*00dc*/ 	.word	0x3
        /*00e0*/ 	.word	.L_x_20684@srel
        /*00e4*/ 	.word	.L_x_20685@srel
        /*00e8*/ 	.word	.L_x_20686@srel


	//----- nvinfo : EIATTR_MAX_THREADS
	.align		4
.L_3166:
        /*00ec*/ 	.byte	0x04, 0x05
        /*00ee*/ 	.short	(.L_3168 - .L_3167)
.L_3167:
        /*00f0*/ 	.word	0x00000080
        /*00f4*/ 	.word	0x00000001
        /*00f8*/ 	.word	0x00000001


	//----- nvinfo : EIATTR_CRS_STACK_SIZE
	.align		4
.L_3168:
        /*00fc*/ 	.byte	0x04, 0x1e
        /*00fe*/ 	.short	(.L_3170 - .L_3169)
.L_3169:
        /*0100*/ 	.word	0x00000000


	//----- nvinfo : EIATTR_CBANK_PARAM_SIZE
	.align		4
.L_3170:
        /*0104*/ 	.byte	0x03, 0x19
        /*0106*/ 	.short	0x00e8


	//----- nvinfo : EIATTR_PARAM_CBANK
	.align		4
        /*0108*/ 	.byte	0x04, 0x0a
        /*010a*/ 	.short	(.L_3172 - .L_3171)
	.align		4
.L_3171:
        /*010c*/ 	.word	index@(.nv.constant0._ZN10layer_norm13ln_fwd_kernelINS_13Kernel_traitsIf6__halffS2_fjLj3072ELj1ELj1ELj4ELj16ENS_18Kernel_traits_baseILj3072EfS2_fS2_fjLj128EEEEELb1ELb0ELb0ELb0EEEvNS_9FwdParamsE)
        /*0110*/ 	.short	0x0380
        /*0112*/ 	.short	0x00e8


	//----- nvinfo : EIATTR_SW_WAR
	.align		4
.L_3172:
        /*0114*/ 	.byte	0x04, 0x36
        /*0116*/ 	.short	(.L_3174 - .L_3173)
.L_3173:
        /*0118*/ 	.word	0x00000008
.L_3174:


//--------------------- .nv.info._ZN10layer_norm13ln_fwd_kernelINS_13Kernel_traitsIf6__halffS2_fjLj3072ELj1ELj1ELj4ELj16ENS_18Kernel_traits_baseILj3072EfS2_fS2_fjLj128EEEEELb1ELb0ELb0ELb1EEEvNS_9FwdParamsE --------------------------
	.section	.nv.info._ZN10layer_norm13ln_fwd_kernelINS_13Kernel_traitsIf6__halffS2_fjLj3072ELj1ELj1ELj4ELj16ENS_18Kernel_traits_baseILj3072EfS2_fS2_fjLj128EEEEELb1ELb0ELb0ELb1EEEvNS_9FwdParamsE,"",@"SHT_CUDA_INFO"
	.sectionflags	@""
	.align	4


	//----- nvinfo : EIATTR_CUDA_API_VERSION
	.align		4
        /*0000*/ 	.byte	0x04, 0x37
        /*0002*/ 	.short	(.L_3176 - .L_3175)
.L_3175:
        /*0004*/ 	.word	0x00000082


	//----- nvinfo : EIATTR_KPARAM_INFO
	.align		4
.L_3176:
        /*0008*/ 	.byte	0x04, 0x17
        /*000a*/ 	.short	(.L_3178 - .L_3177)
.L_3177:
        /*000c*/ 	.word	0x00000000
        /*0010*/ 	.short	0x0000
        /*0012*/ 	.short	0x0000
        /*0014*/ 	.byte	0x00, 0xf0, 0xa1, 0x03


	//----- nvinfo : EIATTR_SPARSE_MMA_MASK
	.align		4
.L_3178:
        /*0018*/ 	.byte	0x03, 0x50
        /*001a*/ 	.short	0x0000


	//----- nvinfo : EIATTR_MAXREG_COUNT
	.align		4
        /*001c*/ 	.byte	0x03, 0x1b
        /*001e*/ 	.short	0x00ff


	//----- nvinfo : EIATTR_NUM_BARRIERS
	.align		4
        /*0020*/ 	.byte	0x02, 0x4c
        /*0022*/ 	.byte	0x01
	.zero		1


	//----- nvinfo : EIATTR_MERCURY_ISA_VERSION
	.align		4
        /*0024*/ 	.byte	0x03, 0x5f
        /*0026*/ 	.short	0x0101


	//----- nvinfo : EIATTR_COOP_GROUP_MASK_REGIDS
	.align		4
        /*0028*/ 	.byte	0x04, 0x29
        /*002a*/ 	.short	(.L_3180 - .L_3179)


	//   ....[0]....
.L_3179:
        /*002c*/ 	.word	0xffffffff


	//   ....[1]....
        /*0030*/ 	.word	0xffffffff


	//   ....[2]....
        /*0034*/ 	.word	0xffffffff


	//   ....[3]....
        /*0038*/ 	.word	0xffffffff


	//   ....[4]....
        /*003c*/ 	.word	0xffffffff


	//   ....[5]....
        /*0040*/ 	.word	0xffffffff


	//   ....[6]....
        /*0044*/ 	.word	0xffffffff


	//   ....[7]....
        /*0048*/ 	.word	0xffffffff


	//   ....[8]....
        /*004c*/ 	.word	0xffffffff


	//   ....[9]....
        /*0050*/ 	.word	0xffffffff


	//   ....[10]....
        /*0054*/ 	.word	0xffffffff


	//   ....[11]....
        /*0058*/ 	.word	0xffffffff


	//   ....[12]....
        /*005c*/ 	.word	0xffffffff


	//   ....[13]....
        /*0060*/ 	.word	0xffffffff


	//   ....[14]....
        /*0064*/ 	.word	0xffffffff


	//   ....[15]....
        /*0068*/ 	.word	0xffffffff


	//   ....[16]....
        /*006c*/ 	.word	0xffffffff


	//   ....[17]....
        /*0070*/ 	.word	0xffffffff


	//----- nvinfo : EIATTR_COOP_GROUP_INSTR_OFFSETS
	.align		4
.L_3180:
        /*0074*/ 	.byte	0x04, 0x28
        /*0076*/ 	.short	(.L_3182 - .L_3181)


	//   ....[0]....
.L_3181:
        /*0078*/ 	.word	0x0000f570


	//   ....[1]....
        /*007c*/ 	.word	0x0000f590


	//   ....[2]....
        /*0080*/ 	.word	0x0000f5b0


	//   ....[3]....
        /*0084*/ 	.word	0x0000f5d0


	//   ....[4]....
        /*0088*/ 	.word	0x0000f5f0


	//   ....[5]....
        /*008c*/ 	.word	0x0000f920


	//   ....[6]....
        /*0090*/ 	.word	0x0000f950


	//   ....[7]....
        /*0094*/ 	.word	0x0000f990


	//   ....[8]....
        /*0098*/ 	.word	0x0000f9e0


	//   ....[9]....
        /*009c*/ 	.word	0x0000fa60


	//   ....[10]....
        /*00a0*/ 	.word	0x0000faf0


	//   ....[11]....
        /*00a4*/ 	.word	0x0000fb60


	//   ....[12]....
        /*00a8*/ 	.word	0x0000fb90


	//   ....[13]....
        /*00ac*/ 	.word	0x0000fbc0


	//   ....[14]....
        /*00b0*/ 	.word	0x0000fc50


	//   ....[15]....
        /*00b4*/ 	.word	0x0000fc80


	//   ....[16]....
        /*00b8*/ 	.word	0x0000fd20


	//   ....[17]....
        /*00bc*/ 	.word	0x0000fd40


	//----- nvinfo : EIATTR_VRC_CTA_INIT_COUNT
	.align		4
.L_3182:
        /*00c0*/ 	.byte	0x02, 0x4a
	.zero		1
	.zero		1


	//----- nvinfo : EIATTR_EXIT_INSTR_OFFSETS
	.align		4
        /*00c4*/ 	.byte	0x04, 0x1c
        /*00c6*/ 	.short	(.L_3184 - .L_3183)


	//   ....[0]....
.L_3183:
        /*00c8*/ 	.word	0x00000450


	//   ....[1]....
        /*00cc*/ 	.word	0x00010410


	//----- nvinfo : EIATTR_INDIRECT_BRANCH_TARGETS
	.align		4
.L_3184:
        /*00d0*/ 	.byte	0x04, 0x34
        /*00d2*/ 	.short	(.L_3186 - .L_3185)


	//   ....[0]....
.L_3185:
        /*00d4*/ 	.word	.L_x_20687@srel
        /*00d8*/ 	.short	0x0
        /*00da*/ 	.short	0x0
        /*00dc*/ 	.word	0x3
        /*00e0*/ 	.word	.L_x_20688@srel
        /*00e4*/ 	.word	.L_x_20689@srel
        /*00e8*/ 	.word	.L_x_20690@srel


	//----- nvinfo : EIATTR_MAX_THREADS
	.align		4
.L_3186:
        /*00ec*/ 	.byte	0x04, 0x05
        /*00ee*/ 	.short	(.L_3188 - .L_3187)
.L_3187:
        /*00f0*/ 	.word	0x00000080
        /*00f4*/ 	.word	0x00000001
        /*00f8*/ 	.word	0x00000001


	//----- nvinfo : EIATTR_CBANK_PARAM_SIZE
	.align		4
.L_3188:
        /*00fc*/ 	.byte	0x03, 0x19
        /*00fe*/ 	.short	0x00e8


	//----- nvinfo : EIATTR_PARAM_CBANK
	.align		4
        /*0100*/ 	.byte	0x04, 0x0a
        /*0102*/ 	.short	(.L_3190 - .L_3189)
	.align		4
.L_3189:
        /*0104*/ 	.word	index@(.nv.constant0._ZN10layer_norm13ln_fwd_kernelINS_13Kernel_traitsIf6__halffS2_fjLj3072ELj1ELj1ELj4ELj16ENS_18Kernel_traits_baseILj3072EfS2_fS2_fjLj128EEEEELb1ELb0ELb0ELb1EEEvNS_9FwdParamsE)
        /*0108*/ 	.short	0x0380
        /*010a*/ 	.short	0x00e8


	//----- nvinfo : EIATTR_SW_WAR
	.align		4
.L_3190:
        /*010c*/ 	.byte	0x04, 0x36
        /*010e*/ 	.short	(.L_3192 - .L_3191)
.L_3191:
        /*0110*/ 	.word	0x00000008
.L_3192:


//--------------------- .nv.info._ZN10layer_norm13ln_fwd_kernelINS_13Kernel_traitsIf6__halffS2_fjLj3072ELj1ELj1ELj4ELj16ENS_18Kernel_traits_baseILj3072EfS2_fS2_fjLj128EEEEELb1ELb0ELb1ELb0EEEvNS_9FwdParamsE --------------------------
	.section	.nv.info._ZN10layer_norm13ln_fwd_kernelINS_13Kernel_traitsIf6__halffS2_fjLj3072ELj1ELj1ELj4ELj16ENS_18Kernel_traits_baseILj3072EfS2_fS2_fjLj128EEEEELb1ELb0ELb1ELb0EEEvNS_9FwdParamsE,"",@"SHT_CUDA_INFO"
	.sectionflags	@""
	.align	4


	//----- nvinfo : EIATTR_CUDA_API_VERSION
	.align		4
        /*0000*/ 	.byte	0x04, 0x37
        /*0002*/ 	.short	(.L_3194 - .L_3193)
.L_3193:
        /*0004*/ 	.word	0x00000082


	//----- nvinfo : EIATTR_KPARAM_INFO
	.align		4
.L_3194:
        /*0008*/ 	.byte	0x04, 0x17
        /*000a*/ 	.short	(.L_3196 - .L_3195)
.L_3195:
        /*000c*/ 	.word	0x00000000
        /*0010*/ 	.short	0x0000
        /*0012*/ 	.short	0x0000
        /*0014*/ 	.byte	0x00, 0xf0, 0xa1, 0x03


	//----- nvinfo : EIATTR_SPARSE_MMA_MASK
	.align		4
.L_3196:
        /*0018*/ 	.byte	0x03, 0x50
        /*001a*/ 	.short	0x0000


	//----- nvinfo : EIATTR_MAXREG_COUNT
	.align		4
        /*001c*/ 	.byte	0x03, 0x1b
        /*001e*/ 	.short	0x00ff


	//----- nvinfo : EIATTR_NUM_BARRIERS
	.align		4
        /*0020*/ 	.byte	0x02, 0x4c
        /*0022*/ 	.byte	0x01
	.zero		1


	//----- nvinfo : EIATTR_MERCURY_ISA_VERSION
	.align		4
        /*0024*/ 	.byte	0x03, 0x5f
        /*0026*/ 	.short	0x0101


	//----- nvinfo : EIATTR_COOP_GROUP_MASK_REGIDS
	.align		4
        /*0028*/ 	.byte	0x04, 0x29
        /*002a*/ 	.short	(.L_3198 - .L_3197)


	//   ....[0]....
.L_3197:
        /*002c*/ 	.word	0xffffffff


	//   ....[1]....
        /*0030*/ 	.word	0xffffffff


	//   ....[2]....
        /*0034*/ 	.word	0xffffffff


	//   ....[3]....
        /*0038*/ 	.word	0xffffffff


	//   ....[4]....
        /*003c*/ 	.word	0xffffffff


	//   ....[5]....
        /*0040*/ 	.word	0xffffffff


	//   ....[6]....
        /*0044*/ 	.word	0xffffffff


	//   ....[7]....
        /*0048*/ 	.word	0xffffffff


	//   ....[8]....
        /*004c*/ 	.word	0xffffffff


	//   ....[9]....
        /*0050*/ 	.word	0xffffffff


	//   ....[10]....
        /*0054*/ 	.word	0xffffffff


	//   ....[11]....
        /*0058*/ 	.word	0xffffffff


	//   ....[12]....
        /*005c*/ 	.word	0xffffffff


	//   ....[13]....
        /*0060*/ 	.word	0xffffffff


	//   ....[14]....
        /*0064*/ 	.word	0xffffffff


	//   ....[15]....
        /*0068*/ 	.word	0xffffffff


	//   ....[16]....
        /*006c*/ 	.word	0xffffffff


	//   ....[17]....
        /*0070*/ 	.word	0xffffffff


	//----- nvinfo : EIATTR_COOP_GROUP_INSTR_OFFSETS
	.align		4
.L_3198:
        /*0074*/ 	.byte	0x04, 0x28
        /*0076*/ 	.short	(.L_3200 - .L_3199)


	//   ....[0]....
.L_3199:
        /*0078*/ 	.word	0x000126b0


	//   ....[1]....
        /*007c*/ 	.word	0x000126d0


	//   ....[2]....
        /*0080*/ 	.word	0x000126f0


	//   ....[3]....
        /*0084*/ 	.word	0x00012710


	//   ....[4]....
        /*0088*/ 	.word	0x00012730


	//   ....[5]....
        /*008c*/ 	.word	0x00012a80


	//   ....[6]....
        /*0090*/ 	.word	0x00012aa0


	//   ....[7]....
        /*0094*/ 	.word	0x00012ac0


	//   ....[8]....
        /*0098*/ 	.word	0x00012ae0


	//   ....[9]....
        /*009c*/ 	.word	0x00012b10


	//   ....[10]....
        /*00a0*/ 	.word	0x00012ca0


	//   ....[11]....
        /*00a4*/ 	.word	0x00012ce0


	//   ....[12]....
        /*00a8*/ 	.word	0x00012d00


	//   ....[13]....
        /*00ac*/ 	.word	0x00012d40


	//   ....[14]....
        /*00b0*/ 	.word	0x00012e20


	//   ....[15]....
        /*00b4*/ 	.word	0x00012e40


	//   ....[16]....
        /*00b8*/ 	.word	0x00012f00


	//   ....[17]....
        /*00bc*/ 	.word	0x00012f30


	//----- nvinfo : EIATTR_VRC_CTA_INIT_COUNT
	.align		4
.L_3200:
        /*00c0*/ 	.byte	0x02, 0x4a
	.zero		1
	.zero		1


	//----- nvinfo : EIATTR_EXIT_INSTR_OFFSETS
	.align		4
        /*00c4*/ 	.byte	0x04, 0x1c
        /*00c6*/ 	.short	(.L_3202 - .L_3201)


	//   ....[0]....
.L_3201:
        /*00c8*/ 	.word	0x00000770


	//   ....[1]....
        /*00cc*/ 	.word	0x00013720


	//----- nvinfo : EIATTR_MAX_THREADS
	.align		4
.L_3202:
        /*00d0*/ 	.byte	0x04, 0x05
        /*00d2*/ 	.short	(.L_3204 - .L_3203)
.L_3203:
        /*00d4*/ 	.word	0x00000080
        /*00d8*/ 	.word	0x00000001
        /*00dc*/ 	.word	0x00000001


	//----- nvinfo : EIATTR_CRS_STACK_SIZE
	.align		4
.L_3204:
        /*00e0*/ 	.byte	0x04, 0x1e
        /*00e2*/ 	.short	(.L_3206 - .L_3205)
.L_3205:
        /*00e4*/ 	.word	0x00000000


	//----- nvinfo : EIATTR_CBANK_PARAM_SIZE
	.align		4
.L_3206:
        /*00e8*/ 	.byte	0x03, 0x19
        /*00ea*/ 	.short	0x00e8


	//----- nvinfo : EIATTR_PARAM_CBANK
	.align		4
        /*00ec*/ 	.byte	0x04, 0x0a
        /*00ee*/ 	.short	(.L_3208 - .L_3207)
	.align		4
.L_3207:
        /*00f0*/ 	.word	index@(.nv.constant0._ZN10layer_norm13ln_fwd_kernelINS_13Kernel_traitsIf6__halffS2_fjLj3072ELj1ELj1ELj4ELj16ENS_18Kernel_traits_baseILj3072EfS2_fS2_fjLj128EEEEELb1ELb0ELb1ELb0EEEvNS_9FwdParamsE)
        /*00f4*/ 	.short	0x0380
        /*00f6*/ 	.short	0x00e8


	//----- nvinfo : EIATTR_SW_WAR
	.align		4
.L_3208:
        /*00f8*/ 	.byte	0x04, 0x36
        /*00fa*/ 	.short	(.L_3210 - .L_3209)
.L_3209:
        /*00fc*/ 	.word	0x00000008
.L_3210:


//--------------------- .nv.info._ZN10layer_norm13ln_fwd_kernelINS_13Kernel_traitsIf6__halffS2_fjLj3072ELj1ELj1ELj4ELj16ENS_18Kernel_traits_baseILj3072EfS2_fS2_fjLj128EEEEELb1ELb0ELb1ELb1EEEvNS_9FwdParamsE --------------------------
	.section	.nv.info._ZN10layer_norm13ln_fwd_kernelINS_13Kernel_traitsIf6__halffS2_fjLj3072ELj1ELj1ELj4ELj16ENS_18Kernel_traits_baseILj3072EfS2_fS2_fjLj128EEEEELb1ELb0ELb1ELb1EEEvNS_9FwdParamsE,"",@"SHT_CUDA_INFO"
	.sectionflags	@""
	.align	4


	//----- nvinfo : EIATTR_CUDA_API_VERSION
	.align		4
        /*0000*/ 	.byte	0x04, 0x37
        /*0002*/ 	.short	(.L_3212 - .L_3211)
.L_3211:
        /*0004*/ 	.word	0x00000082


	//----- nvinfo : EIATTR_KPARAM_INFO
	.align		4
.L_3212:
        /*0008*/ 	.byte	0x04, 0x17
        /*000a*/ 	.short	(.L_3214 - .L_3213)
.L_3213:
        /*000c*/ 	.word	0x00000000
        /*0010*/ 	.short	0x0000
        /*0012*/ 	.short	0x0000
        /*0014*/ 	.byte	0x00, 0xf0, 0xa1, 0x03


	//----- nvinfo : EIATTR_SPARSE_MMA_MASK
	.align		4
.L_3214:
        /*0018*/ 	.byte	0x03, 0x50
        /*001a*/ 	.short	0x0000


	//----- nvinfo : EIATTR_MAXREG_COUNT
	.align		4
        /*001c*/ 	.byte	0x03, 0x1b
        /*001e*/ 	.short	0x00ff


	//----- nvinfo : EIATTR_NUM_BARRIERS
	.align		4
        /*0020*/ 	.byte	0x02, 0x4c
        /*0022*/ 	.byte	0x01
	.zero		1


	//----- nvinfo : EIATTR_MERCURY_ISA_VERSION
	.align		4
        /*0024*/ 	.byte	0x03, 0x5f
        /*0026*/ 	.short	0x0101


	//----- nvinfo : EIATTR_COOP_GROUP_MASK_REGIDS
	.align		4
        /*0028*/ 	.byte	0x04, 0x29
        /*002a*/ 	.short	(.L_3216 - .L_3215)


	//   ....[0]....
.L_3215:
        /*002c*/ 	.word	0xffffffff


	//   ....[1]....
        /*0030*/ 	.word	0xffffffff


	//   ....[2]....
        /*0034*/ 	.word	0xffffffff


	//   ....[3]....
        /*0038*/ 	.word	0xffffffff


	//   ....[4]....
        /*003c*/ 	.word	0xffffffff


	//   ....[5]....
        /*0040*/ 	.word	0xffffffff


	//   ....[6]....
        /*0044*/ 	.word	0xffffffff


	//   ....[7]....
        /*0048*/ 	.word	0xffffffff


	//   ....[8]....
        /*004c*/ 	.word	0xffffffff


	//   ....[9]....
        /*0050*/ 	.word	0xffffffff


	//   ....[10]....
        /*0054*/ 	.word	0xffffffff


	//   ....[11]....
        /*0058*/ 	.word	0xffffffff


	//   ....[12]....
        /*005c*/ 	.word	0xffffffff


	//   ....[13]....
        /*0060*/ 	.word	0xffffffff


	//   ....[14]....
        /*0064*/ 	.word	0xffffffff


	//   ....[15]....
        /*0068*/ 	.word	0xffffffff


	//   ....[16]....
        /*006c*/ 	.word	0xffffffff


	//   ....[17]....
        /*0070*/ 	.word	0xffffffff


	//----- nvinfo : EIATTR_COOP_GROUP_INSTR_OFFSETS
	.align		4
.L_3216:
        /*0074*/ 	.byte	0x04, 0x28
        /*0076*/ 	.short	(.L_3218 - .L_3217)


	//   ....[0]....
.L_3217:
        /*0078*/ 	.word	0x00010740


	//   ....[1]....
        /*007c*/ 	.word	0x00010770


	//   ....[2]....
        /*0080*/ 	.word	0x00010790


	//   ....[3]....
        /*0084*/ 	.word	0x000107c0


	//   ....[4]....
        /*0088*/ 	.word	0x000107e0


	//   ....[5]....
        /*008c*/ 	.word	0x00010b10


	//   ....[6]....
        /*0090*/ 	.word	0x00010b40


	//   ....[7]....
        /*0094*/ 	.word	0x00010b60


	//   ....[8]....
        /*0098*/ 	.word	0x00010b80


	//   ....[9]....
        /*009c*/ 	.word	0x00010bb0


	//   ....[10]....
        /*00a0*/ 	.word	0x00010d40


	//   ....[11]....
        /*00a4*/ 	.word	0x00010d80


	//   ....[12]....
        /*00a8*/ 	.word	0x00010d90


	//   ....[13]....
        /*00ac*/ 	.word	0x00010dd0


	//   ....[14]....
        /*00b0*/ 	.word	0x00010ea0


	//   ....[15]....
        /*00b4*/ 	.word	0x00010ed0


	//   ....[16]....
        /*00b8*/ 	.word	0x00010f80


	//   ....[17]....
        /*00bc*/ 	.word	0x00010fb0


	//----- nvinfo : EIATTR_VRC_CTA_INIT_COUNT
	.align		4
.L_3218:
        /*00c0*/ 	.byte	0x02, 0x4a
	.zero		1
	.zero		1


	//----- nvinfo : EIATTR_EXIT_INSTR_OFFSETS
	.align		4
        /*00c4*/ 	.byte	0x04, 0x1c
        /*00c6*/ 	.short	(.L_3220 - .L_3219)


	//   ....[0]....
.L_3219:
        /*00c8*/ 	.word	0x00000420


	//   ....[1]....
        /*00cc*/ 	.word	0x00011710


	//----- nvinfo : EIATTR_MAX_THREADS
	.align		4
.L_3220:
        /*00d0*/ 	.byte	0x04, 0x05
        /*00d2*/ 	.short	(.L_3222 - .L_3221)
.L_3221:
        /*00d4*/ 	.word	0x00000080
        /*00d8*/ 	.word	0x00000001
        /*00dc*/ 	.word	0x00000001


	//----- nvinfo : EIATTR_CRS_STACK_SIZE
	.align		4
.L_3222:
        /*00e0*/ 	.byte	0x04, 0x1e
        /*00e2*/ 	.short	(.L_3224 - .L_3223)
.L_3223:
        /*00e4*/ 	.word	0x00000000


	//----- nvinfo : EIATTR_CBANK_PARAM_SIZE
	.align		4
.L_3224:
        /*00e8*/ 	.byte	0x03, 0x19
        /*00ea*/ 	.short	0x00e8


	//----- nvinfo : EIATTR_PARAM_CBANK
	.align		4
        /*00ec*/ 	.byte	0x04, 0x0a
        /*00ee*/ 	.short	(.L_3226 - .L_3225)
	.align		4
.L_3225:
        /*00f0*/ 	.word	index@(.nv.constant0._ZN10layer_norm13ln_fwd_kernelINS_13Kernel_traitsIf6__halffS2_fjLj3072ELj1ELj1ELj4ELj16ENS_18Kernel_traits_baseILj3072EfS2_fS2_fjLj128EEEEELb1ELb0ELb1ELb1EEEvNS_9FwdParamsE)
        /*00f4*/ 	.short	0x0380
        /*00f6*/ 	.short	0x00e8


	//----- nvinfo : EIATTR_SW_WAR
	.align		4
.L_3226:
        /*00f8*/ 	.byte	0x04, 0x36
        /*00fa*/ 	.short	(.L_3228 - .L_3227)
.L_3227:
        /*00fc*/ 	.word	0x00000008
.L_3228:


//--------------------- .nv.info._ZN10layer_norm13ln_fwd_kernelINS_13Kernel_traitsIf6__halffS2_fjLj3072ELj1ELj1ELj4ELj16ENS_18Kernel_traits_baseILj3072EfS2_fS2_fjLj128EEEEELb1ELb1ELb0ELb0EEEvNS_9FwdParamsE --------------------------
	.section	.nv.info._ZN10layer_norm13ln_fwd_kernelINS_13Kernel_traitsIf6__halffS2_fjLj3072ELj1ELj1ELj4ELj16ENS_18Kernel_traits_baseILj3072EfS2_fS2_fjLj128EEEEELb1ELb1ELb0ELb0EEEvNS_9FwdParamsE,"",@"SHT_CUDA_INFO"
	.sectionflags	@""
	.align	4


	//----- nvinfo : EIATTR_CUDA_API_VERSION
	.align		4
        /*0000*/ 	.byte	0x04, 0x37
        /*0002*/ 	.short	(.L_3230 - .L_3229)
.L_3229:
        /*0004*/ 	.word	0x00000082


	//----- nvinfo : EIATTR_KPARAM_INFO
	.align		4
.L_3230:
        /*0008*/ 	.byte	0x04, 0x17
        /*000a*/ 	.short	(.L_3232 - .L_3231)
.L_3231:
        /*000c*/ 	.word	0x00000000
        /*0010*/ 	.short	0x0000
        /*0012*/ 	.short	0x0000
        /*0014*/ 	.byte	0x00, 0xf0, 0xa1, 0x03


	//----- nvinfo : EIATTR_SPARSE_MMA_MASK
	.align		4
.L_3232:
        /*0018*/ 	.byte	0x03, 0x50
        /*001a*/ 	.short	0x0000


	//----- nvinfo : EIATTR_MAXREG_COUNT
	.align		4
        /*001c*/ 	.byte	0x03, 0x1b
        /*001e*/ 	.short	0x00ff


	//----- nvinfo : EIATTR_NUM_BARRIERS
	.align		4
        /*0020*/ 	.byte	0x02, 0x4c
        /*0022*/ 	.byte	0x01
	.zero		1


	//----- nvinfo : EIATTR_MERCURY_ISA_VERSION
	.align		4
        /*0024*/ 	.byte	0x03, 0x5f
        /*0026*/ 	.short	0x0101


	//----- nvinfo : EIATTR_COOP_GROUP_MASK_REGIDS
	.align		4
        /*0028*/ 	.byte	0x04, 0x29
        /*002a*/ 	.short	(.L_3234 - .L_3233)


	//   ....[0]....
.L_3233:
        /*002c*/ 	.word	0xffffffff


	//   ....[1]....
        /*0030*/ 	.word	0xffffffff


	//   ....[2]....
        /*0034*/ 	.word	0xffffffff


	//   ....[3]....
        /*0038*/ 	.word	0xffffffff


	//   ....[4]....
        /*003c*/ 	.word	0xffffffff


	//   ....[5]....
        /*0040*/ 	.word	0xffffffff


	//   ....[6]....
        /*0044*/ 	.word	0xffffffff


	//   ....[7]....
        /*0048*/ 	.word	0xffffffff


	//   ....[8]....
        /*004c*/ 	.word	0xffffffff


	//   ....[9]....
        /*0050*/ 	.word	0xffffffff


	//   ....[10]....
        /*0054*/ 	.word	0xffffffff


	//   ....[11]....
        /*0058*/ 	.word	0xffffffff


	//   ....[12]....
        /*005c*/ 	.word	0xffffffff


	//   ....[13]....
        /*0060*/ 	.word	0xffffffff


	//   ....[14]....
        /*0064*/ 	.word	0xffffffff


	//   ....[15]....
        /*0068*/ 	.word	0xffffffff


	//   ....[16]....
        /*006c*/ 	.word	0xffffffff


	//   ....[17]....
        /*0070*/ 	.word	0xffffffff


	//----- nvinfo : EIATTR_COOP_GROUP_INSTR_OFFSETS
	.align		4
.L_3234:
        /*0074*/ 	.byte	0x04, 0x28
        /*0076*/ 	.short	(.L_3236 - .L_3235)


	//   ....[0]....
.L_3235:
        /*0078*/ 	.word	0x00010c00


	//   ....[1]....
        /*007c*/ 	.word	0x00010c20


	//   ....[2]....
        /*0080*/ 	.word	0x00010c40


	//   ....[3]....
        /*0084*/ 	.word	0x00010c60


	//   ....[4]....
        /*0088*/ 	.word	0x00010c80


	//   ....[5]....
        /*008c*/ 	.word	0x00010fe0


	//   ....[6]....
        /*0090*/ 	.word	0x00011010


	//   ....[7]....
        /*0094*/ 	.word	0x00011040


	//   ....[8]....
        /*0098*/ 	.word	0x00011060


	//   ....[9]....
        /*009c*/ 	.word	0x00011090


	//   ....[10]....
        /*00a0*/ 	.word	0x00011110


	//   ....[11]....
        /*00a4*/ 	.word	0x00011180


	//   ....[12]....
        /*00a8*/ 	.word	0x000111b0


	//   ....[13]....
        /*00ac*/ 	.word	0x000111e0


	//   ....[14]....
        /*00b0*/ 	.word	0x00011270


	//   ....[15]....
        /*00b4*/ 	.word	0x000112a0


	//   ....[16]....
        /*00b8*/ 	.word	0x00011340


	//   ....[17]....
        /*00bc*/ 	.word	0x00011370


	//----- nvinfo : EIATTR_VRC_CTA_INIT_COUNT
	.align		4
.L_3236:
        /*00c0*/ 	.byte	0x02, 0x4a
	.zero		1
	.zero		1


	//----- nvinfo : EIATTR_EXIT_INSTR_OFFSETS
	.align		4
        /*00c4*/ 	.byte	0x04, 0x1c
        /*00c6*/ 	.short	(.L_3238 - .L_3237)


	//   ....[0]....
.L_3237:
        /*00c8*/ 	.word	0x000008d0


	//   ....[1]....
        /*00cc*/ 	.word	0x00011b20


	//----- nvinfo : EIATTR_INDIRECT_BRANCH_TARGETS
	.align		4
.L_3238:
        /*00d0*/ 	.byte	0x04, 0x34
        /*00d2*/ 	.short	(.L_3240 - .L_3239)


	//   ....[0]....
.L_3239:
        /*00d4*/ 	.word	.L_x_20691@srel
        /*00d8*/ 	.short	0x0
        /*00da*/ 	.short	0x0
        /*00dc*/ 	.word	0x3
        /*00e0*/ 	.word	.L_x_20692@srel
        /*00e4*/ 	.word	.L_x_20693@srel
        /*00e8*/ 	.word	.L_x_20694@srel


	//----- nvinfo : EIATTR_MAX_THREADS
	.align		4
.L_3240:
        /*00ec*/ 	.byte	0x04, 0x05
        /*00ee*/ 	.short	(.L_3242 - .L_3241)
.L_3241:
        /*00f0*/ 	.word	0x00000080
        /*00f4*/ 	.word	0x00000001
        /*00f8*/ 	.word	0x00000001


	//----- nvinfo : EIATTR_CRS_STACK_SIZE
	.align		4
.L_3242:
        /*00fc*/ 	.byte	0x04, 0x1e
        /*00fe*/ 	.short	(.L_3244 - .L_3243)
.L_3243:
        /*0100*/ 	.word	0x00000000


	//----- nvinfo : EIATTR_CBANK_PARAM_SIZE
	.align		4
.L_3244:
        /*0104*/ 	.byte	0x03, 0x19
        /*0106*/ 	.short	0x00e8


	//----- nvinfo : EIATTR_PARAM_CBANK
	.align		4
        /*0108*/ 	.byte	0x04, 0x0a
        /*010a*/ 	.short	(.L_3246 - .L_3245)
	.align		4
.L_3245:
        /*010c*/ 	.word	index@(.nv.constant0._ZN10layer_norm13ln_fwd_kernelINS_13Kernel_traitsIf6__halffS2_fjLj3072ELj1ELj1ELj4ELj16ENS_18Kernel_traits_baseILj3072EfS2_fS2_fjLj128EEEEELb1ELb1ELb0ELb0EEEvNS_9FwdParamsE)
        /*0110*/ 	.short	0x0380
        /*0112*/ 	.short	0x00e8


	//----- nvinfo : EIATTR_SW_WAR
	.align		4
.L_3246:
        /*0114*/ 	.byte	0x04, 0x36
        /*0116*/ 	.short	(.L_3248 - .L_3247)
.L_3247:
        /*0118*/ 	.word	0x00000008
.L_3248:


//--------------------- .nv.info._ZN10layer_norm13ln_fwd_kernelINS_13Kernel_traitsIf6__halffS2_fjLj3072ELj1ELj1ELj4ELj16ENS_18Kernel_traits_baseILj3072EfS2_fS2_fjLj128EEEEELb1ELb1ELb0ELb1EEEvNS_9FwdParamsE --------------------------
	.section	.nv.info._ZN10layer_norm13ln_fwd_kernelINS_13Kernel_traitsIf6__halffS2_fjLj3072ELj1ELj1ELj4ELj16ENS_18Kernel_traits_baseILj3072EfS2_fS2_fjLj128EEEEELb1ELb1ELb0ELb1EEEvNS_9FwdParamsE,"",@"SHT_CUDA_INFO"
	.sectionflags	@""
	.align	4


	//----- nvinfo : EIATTR_CUDA_API_VERSION
	.align		4
        /*0000*/ 	.byte	0x04, 0x37
        /*0002*/ 	.short	(.L_3250 - .L_3249)
.L_3249:
        /*0004*/ 	.word	0x00000082


	//----- nvinfo : EIATTR_KPARAM_INFO
	.align		4
.L_3250:
        /*0008*/ 	.byte	0x04, 0x17
        /*000a*/ 	.short	(.L_3252 - .L_3251)
.L_3251:
        /*000c*/ 	.word	0x00000000
        /*0010*/ 	.short	0x0000
        /*0012*/ 	.short	0x0000
        /*0014*/ 	.byte	0x00, 0xf0, 0xa1, 0x03


	//----- nvinfo : EIATTR_SPARSE_MMA_MASK
	.align		4
.L_3252:
        /*0018*/ 	.byte	0x03, 0x50
        /*001a*/ 	.short	0x0000


	//----- nvinfo : EIATTR_MAXREG_COUNT
	.align		4
        /*001c*/ 	.byte	0x03, 0x1b
        /*001e*/ 	.short	0x00ff


	//----- nvinfo : EIATTR_NUM_BARRIERS
	.align		4
        /*0020*/ 	.byte	0x02, 0x4c
        /*0022*/ 	.byte	0x01
	.zero		1


	//----- nvinfo : EIATTR_MERCURY_ISA_VERSION
	.align		4
        /*0024*/ 	.byte	0x03, 0x5f
        /*0026*/ 	.short	0x0101


	//----- nvinfo : EIATTR_COOP_GROUP_MASK_REGIDS
	.align		4
        /*0028*/ 	.byte	0x04, 0x29
        /*002a*/ 	.short	(.L_3254 - .L_3253)


	//   ....[0]....
.L_3253:
        /*002c*/ 	.word	0xffffffff


	//   ....[1]....
        /*0030*/ 	.word	0xffffffff


	//   ....[2]....
        /*0034*/ 	.word	0xffffffff


	//   ....[3]....
        /*0038*/ 	.word	0xffffffff


	//   ....[4]....
        /*003c*/ 	.word	0xffffffff


	//   ....[5]....
        /*0040*/ 	.word	0xffffffff


	//   ....[6]....
        /*0044*/ 	.word	0xffffffff


	//   ....[7]....
        /*0048*/ 	.word	0xffffffff


	//   ....[8]....
        /*004c*/ 	.word	0xffffffff


	//   ....[9]....
        /*0050*/ 	.word	0xffffffff


	//   ....[10]....
        /*0054*/ 	.word	0xffffffff


	//   ....[11]....
        /*0058*/ 	.word	0xffffffff


	//   ....[12]....
        /*005c*/ 	.word	0xffffffff


	//   ....[13]....
        /*0060*/ 	.word	0xffffffff


	//   ....[14]....
        /*0064*/ 	.word	0xffffffff


	//   ....[15]....
        /*0068*/ 	.word	0xffffffff


	//   ....[16]....
        /*006c*/ 	.word	0xffffffff


	//   ....[17]....
        /*0070*/ 	.word	0xffffffff


	//----- nvinfo : EIATTR_COOP_GROUP_INSTR_OFFSETS
	.align		4
.L_3254:
        /*0074*/ 	.byte	0x04, 0x28
        /*0076*/ 	.short	(.L_3256 - .L_3255)


	//   ....[0]....
.L_3255:
        /*0078*/ 	.word	0x0000f9e0


	//   ....[1]....
        /*007c*/ 	.word	0x0000fa00


	//   ....[2]....
        /*0080*/ 	.word	0x0000fa20


	//   ....[3]....
        /*0084*/ 	.word	0x0000fa40


	//   ....[4]....
        /*0088*/ 	.word	0x0000fa60


	//   ....[5]....
        /*008c*/ 	.word	0x0000fda0


	//   ....[6]....
        /*0090*/ 	.word	0x0000fde0


	//   ....[7]....
        /*0094*/ 	.word	0x0000fe20


	//   ....[8]....
        /*0098*/ 	.word	0x0000fe90


	//   ....[9]....
        /*009c*/ 	.word	0x0000ff20


	//   ....[10]....
        /*00a0*/ 	.word	0x0000ff40


	//   ....[11]....
        /*00a4*/ 	.word	0x0000ffc0


	//   ....[12]....
        /*00a8*/ 	.word	0x00010040


	//   ....[13]....
        /*00ac*/ 	.word	0x00010050


	//   ....[14]....
        /*00b0*/ 	.word	0x000100d0


	//   ....[15]....
        /*00b4*/ 	.word	0x00010100


	//   ....[16]....
        /*00b8*/ 	.word	0x00010190


	//   ....[17]....
        /*00bc*/ 	.word	0x000101d0


	//----- nvinfo : EIATTR_VRC_CTA_INIT_COUNT
	.align		4
.L_3256:
        /*00c0*/ 	.byte	0x02, 0x4a
	.zero		1
	.zero		1


	//----- nvinfo : EIATTR_EXIT_INSTR_OFFSETS
	.align		4
        /*00c4*/ 	.byte	0x04, 0x1c
        /*00c6*/ 	.short	(.L_3258 - .L_3257)


	//   ....[0]....
.L_3257:
        /*00c8*/ 	.word	0x00000670


	//   ....[1]....
        /*00cc*/ 	.word	0x000108a0


	//----- nvinfo : EIATTR_INDIRECT_BRANCH_TARGETS
	.align		4
.L_3258:
        /*00d0*/ 	.byte	0x04, 0x34
        /*00d2*/ 	.short	(.L_3260 - .L_3259)


	//   ....[0]....
.L_3259:
        /*00d4*/ 	.word	.L_x_20695@srel
        /*00d8*/ 	.short	0x0
        /*00da*/ 	.short	0x0
        /*00dc*/ 	.word	0x3
        /*00e0*/ 	.word	.L_x_20696@srel
        /*00e4*/ 	.word	.L_x_20697@srel
        /*00e8*/ 	.word	.L_x_20698@srel


	//----- nvinfo : EIATTR_MAX_THREADS
	.align		4
.L_3260:
        /*00ec*/ 	.byte	0x04, 0x05
        /*00ee*/ 	.short	(.L_3262 - .L_3261)
.L_3261:
        /*00f0*/ 	.word	0x00000080
        /*00f4*/ 	.word	0x00000001
        /*00f8*/ 	.word	0x00000001


	//----- nvinfo : EIATTR_CBANK_PARAM_SIZE
	.align		4
.L_3262:
        /*00fc*/ 	.byte	0x03, 0x19
        /*00fe*/ 	.short	0x00e8


	//----- nvinfo : EIATTR_PARAM_CBANK
	.align		4
        /*0100*/ 	.byte	0x04, 0x0a
        /*0102*/ 	.short	(.L_3264 - .L_3263)
	.align		4
.L_3263:
        /*0104*/ 	.word	index@(.nv.constant0._ZN10layer_norm13ln_fwd_kernelINS_13Kernel_traitsIf6__halffS2_fjLj3072ELj1ELj1ELj4ELj16ENS_18Kernel_traits_baseILj3072EfS2_fS2_fjLj128EEEEELb1ELb1ELb0ELb1EEEvNS_9FwdParamsE)
        /*0108*/ 	.short	0x0380
        /*010a*/ 	.short	0x00e8


	//----- nvinfo : EIATTR_SW_WAR
	.align		4
.L_3264:
        /*010c*/ 	.byte	0x04, 0x36
        /*010e*/ 	.short	(.L_3266 - .L_3265)
.L_3265:
        /*0110*/ 	.word	0x00000008
.L_3266:


//--------------------- .nv.info._ZN10layer_norm13ln_fwd_kernelINS_13Kernel_traitsIf6__halffS2_fjLj3072ELj1ELj1ELj4ELj16ENS_18Kernel_traits_baseILj3072EfS2_fS2_fjLj128EEEEELb1ELb1ELb1ELb0EEEvNS_9FwdParamsE --------------------------
	.section	.nv.info._ZN10layer_norm13ln_fwd_kernelINS_13Kernel_traitsIf6__halffS2_fjLj3072ELj1ELj1ELj4ELj16ENS_18Kernel_traits_baseILj3072EfS2_fS2_fjLj128EEEEELb1ELb1ELb1ELb0EEEvNS_9FwdParamsE,"",@"SHT_CUDA_INFO"
	.sectionflags	@""
	.align	4


	//----- nvinfo : EIATTR_CUDA_API_VERSION
	.align		4
        /*0000*/ 	.byte	0x04, 0x37
        /*0002*/ 	.short	(.L_3268 - .L_3267)
.L_3267:
        /*0004*/ 	.word	0x00000082


	//----- nvinfo : EIATTR_KPARAM_INFO
	.align		4
.L_3268:
        /*0008*/ 	.byte	0x04, 0x17
        /*000a*/ 	.short	(.L_3270 - .L_3269)
.L_3269:
        /*000c*/ 	.word	0x00000000
        /*0010*/ 	.short	0x0000
        /*0012*/ 	.short	0x0000
        /*0014*/ 	.byte	0x00, 0xf0, 0xa1, 0x03


	//----- nvinfo : EIATTR_SPARSE_MMA_MASK
	.align		4
.L_3270:
        /*0018*/ 	.byte	0x03, 0x50
        /*001a*/ 	.short	0x0000


	//----- nvinfo : EIATTR_MAXREG_COUNT
	.align		4
        /*001c*/ 	.byte	0x03, 0x1b
        /*001e*/ 	.short	0x00ff


	//----- nvinfo : EIATTR_NUM_BARRIERS
	.align		4
        /*0020*/ 	.byte	0x02, 0x4c
        /*0022*/ 	.byte	0x01
	.zero		1


	//----- nvinfo : EIATTR_MERCURY_ISA_VERSION
	.align		4
        /*0024*/ 	.byte	0x03, 0x5f
        /*0026*/ 	.short	0x0101


	//----- nvinfo : EIATTR_COOP_GROUP_MASK_REGIDS
	.align		4
        /*0028*/ 	.byte	0x04, 0x29
        /*002a*/ 	.short	(.L_3272 - .L_3271)


	//   ....[0]....
.L_3271:
        /*002c*/ 	.word	0xffffffff


	//   ....[1]....
        /*0030*/ 	.word	0xffffffff


	//   ....[2]....
        /*0034*/ 	.word	0xffffffff


	//   ....[3]....
        /*0038*/ 	.word	0xffffffff


	//   ....[4]....
        /*003c*/ 	.word	0xffffffff


	//   ....[5]....
        /*0040*/ 	.word	0xffffffff


	//   ....[6]....
        /*0044*/ 	.word	0xffffffff


	//   ....[7]....
        /*0048*/ 	.word	0xffffffff


	//   ....[8]....
        /*004c*/ 	.word	0xffffffff


	//   ....[9]....
        /*0050*/ 	.word	0xffffffff


	//   ....[10]....
        /*0054*/ 	.word	0xffffffff


	//   ....[11]....
        /*0058*/ 	.word	0xffffffff


	//   ....[12]....
        /*005c*/ 	.word	0xffffffff


	//   ....[13]....
        /*0060*/ 	.word	0xffffffff


	//   ....[14]....
        /*0064*/ 	.word	0xffffffff


	//   ....[15]....
        /*0068*/ 	.word	0xffffffff


	//   ....[16]....
        /*006c*/ 	.word	0xffffffff


	//   ....[17]....
        /*0070*/ 	.word	0xffffffff


	//----- nvinfo : EIATTR_COOP_GROUP_INSTR_OFFSETS
	.align		4
.L_3272:
        /*0074*/ 	.byte	0x04, 0x28
        /*0076*/ 	.short	(.L_3274 - .L_3273)


	//   ....[0]....
.L_3273:
        /*0078*/ 	.word	0x00011780


	//   ....[1]....
        /*007c*/ 	.word	0x000117a0


	//   ....[2]....
        /*0080*/ 	.word	0x000117c0


	//   ....[3]....
        /*0084*/ 	.word	0x000117e0


	//   ....[4]....
        /*0088*/ 	.word	0x00011800


	//   ....[5]....
        /*008c*/ 	.word	0x00011b70


	//   ....[6]....
        /*0090*/ 	.word	0x00011ba0


	//   ....[7]....
        /*0094*/ 	.word	0x00011be0


	//   ....[8]....
        /*0098*/ 	.word	0x00011c00


	//   ....[9]....
        /*009c*/ 	.word	0x00011c20


	//   ....[10]....
        /*00a0*/ 	.word	0x00011cb0


	//   ....[11]....
        /*00a4*/ 	.word	0x00011d30


	//   ....[12]....
        /*00a8*/ 	.word	0x00011d50


	//   ....[13]....
        /*00ac*/ 	.word	0x00011d60


	//   ....[14]....
        /*00b0*/ 	.word	0x00011e10


	//   ....[15]....
        /*00b4*/ 	.word	0x00011e60


	//   ....[16]....
        /*00b8*/ 	.word	0x00011ef0


	//   ....[17]....
        /*00bc*/ 	.word	0x00011f20


	//----- nvinfo : EIATTR_VRC_CTA_INIT_COUNT
	.align		4
.L_3274:
        /*00c0*/ 	.byte	0x02, 0x4a
	.zero		1
	.zero		1


	//----- nvinfo : EIATTR_EXIT_INSTR_OFFSETS
	.align		4
        /*00c4*/ 	.byte	0x04, 0x1c
        /*00c6*/ 	.short	(.L_3276 - .L_3275)


	//   ....[0]....
.L_3275:
        /*00c8*/ 	.word	0x000008e0


	//   ....[1]....
        /*00cc*/ 	.word	0x00012730


	//----- nvinfo : EIATTR_MAX_THREADS
	.align		4
.L_3276:
        /*00d0*/ 	.byte	0x04, 0x05
        /*00d2*/ 	.short	(.L_3278 - .L_3277)
.L_3277:
        /*00d4*/ 	.word	0x00000080
        /*00d8*/ 	.word	0x00000001
        /*00dc*/ 	.word	0x00000001


	//----- nvinfo : EIATTR_CRS_STACK_SIZE
	.align		4
.L_3278:
        /*00e0*/ 	.byte	0x04, 0x1e
        /*00e2*/ 	.short	(.L_3280 - .L_3279)
.L_3279:
        /*00e4*/ 	.word	0x00000000


	//----- nvinfo : EIATTR_CBANK_PARAM_SIZE
	.align		4
.L_3280:
        /*00e8*/ 	.byte	0x03, 0x19
        /*00ea*/ 	.short	0x00e8


	//----- nvinfo : EIATTR_PARAM_CBANK
	.align		4
        /*00ec*/ 	.byte	0x04, 0x0a
        /*00ee*/ 	.short	(.L_3282 - .L_3281)
	.align		4
.L_3281:
        /*00f0*/ 	.word	index@(.nv.constant0._ZN10layer_norm13ln_fwd_kernelINS_13Kernel_traitsIf6__halffS2_fjLj3072ELj1ELj1ELj4ELj16ENS_18Kernel_traits_baseILj3072EfS2_fS2_fjLj128EEEEELb1ELb1ELb1ELb0EEEvNS_9FwdParamsE)
        /*00f4*/ 	.short	0x0380
        /*00f6*/ 	.short	0x00e8


	//----- nvinfo : EIATTR_SW_WAR
	.align		4
.L_3282:
        /*00f8*/ 	.byte	0x04, 0x36
        /*00fa*/ 	.short	(.L_3284 - .L_3283)
.L_3283:
        /*00fc*/ 	.word	0x00000008
.L_3284:


//--------------------- .nv.info._ZN10layer_norm13ln_fwd_kernelINS_13Kernel_traitsIf6__halffS2_fjLj3072ELj1ELj1ELj4ELj16ENS_18Kernel_traits_baseILj3072EfS2_fS2_fjLj128EEEEELb1ELb1ELb1ELb1EEEvNS_9FwdParamsE --------------------------
	.section	.nv.info._ZN10layer_norm13ln_fwd_kernelINS_13Kernel_traitsIf6__halffS2_fjLj3072ELj1ELj1ELj4ELj16ENS_18Kernel_traits_baseILj3072EfS2_fS2_fjLj128EEEEELb1ELb1ELb1ELb1EEEvNS_9FwdParamsE,"",@"SHT_CUDA_INFO"
	.sectionflags	@""
	.align	4


	//----- nvinfo : EIATTR_CUDA_API_VERSION
	.align		4
        /*0000*/ 	.byte	0x04, 0x37
        /*0002*/ 	.short	(.L_3286 - .L_3285)
.L_3285:
        /*0004*/ 	.word	0x00000082


	//----- nvinfo : EIATTR_KPARAM_INFO
	.align		4
.L_3286:
        /*0008*/ 	.byte	0x04, 0x17
        /*000a*/ 	.short	(.L_3288 - .L_3287)
.L_3287:
        /*000c*/ 	.word	0x00000000
        /*0010*/ 	.short	0x0000
        /*0012*/ 	.short	0x0000
        /*0014*/ 	.byte	0x00, 0xf0, 0xa1, 0x03


	//----- nvinfo : EIATTR_SPARSE_MMA_MASK
	.align		4
.L_3288:
        /*0018*/ 	.byte	0x03, 0x50
        /*001a*/ 	.short	0x0000


	//----- nvinfo : EIATTR_MAXREG_COUNT
	.align		4
        /*001c*/ 	.byte	0x03, 0x1b
        /*001e*/ 	.short	0x00ff


	//----- nvinfo : EIATTR_NUM_BARRIERS
	.align		4
        /*0020*/ 	.byte	0x02, 0x4c
        /*0022*/ 	.byte	0x01
	.zero		1


	//----- nvinfo : EIATTR_MERCURY_ISA_VERSION
	.align		4
        /*0024*/ 	.byte	0x03, 0x5f
        /*0026*/ 	.short	0x0101


	//----- nvinfo : EIATTR_COOP_GROUP_MASK_REGIDS
	.align		4
        /*0028*/ 	.byte	0x04, 0x29
        /*002a*/ 	.short	(.L_3290 - .L_3289)


	//   ....[0]....
.L_3289:
        /*002c*/ 	.word	0xffffffff


	//   ....[1]....
        /*0030*/ 	.word	0xffffffff


	//   ....[2]....
        /*0034*/ 	.word	0xffffffff


	//   ....[3]....
        /*0038*/ 	.word	0xffffffff


	//   ....[4]....
        /*003c*/ 	.word	0xffffffff


	//   ....[5]....
        /*0040*/ 	.word	0xffffffff


	//   ....[6]....
        /*0044*/ 	.word	0xffffffff


	//   ....[7]....
        /*0048*/ 	.word	0xffffffff


	//   ....[8]....
        /*004c*/ 	.word	0xffffffff


	//   ....[9]....
        /*0050*/ 	.word	0xffffffff


	//   ....[10]....
        /*0054*/ 	.word	0xffffffff


	//   ....[11]....
        /*0058*/ 	.word	0xffffffff


	//   ....[12]....
        /*005c*/ 	.word	0xffffffff


	//   ....[13]....
        /*0060*/ 	.word	0xffffffff


	//   ....[14]....
        /*0064*/ 	.word	0xffffffff


	//   ....[15]....
        /*0068*/ 	.word	0xffffffff


	//   ....[16]....
        /*006c*/ 	.word	0xffffffff


	//   ....[17]....
        /*0070*/ 	.word	0xffffffff


	//----- nvinfo : EIATTR_COOP_GROUP_INSTR_OFFSETS
	.align		4
.L_3290:
        /*0074*/ 	.byte	0x04, 0x28
        /*0076*/ 	.short	(.L_3292 - .L_3291)


	//   ....[0]....
.L_3291:
        /*0078*/ 	.word	0x00010580


	//   ....[1]....
        /*007c*/ 	.word	0x000105e0


	//   ....[2]....
        /*0080*/ 	.word	0x00010610


	//   ....[3]....
        /*0084*/ 	.word	0x00010630


	//   ....[4]....
        /*0088*/ 	.word	0x00010650


	//   ....[5]....
        /*008c*/ 	.word	0x00010980


	//   ....[6]....
        /*0090*/ 	.word	0x000109a0


	//   ....[7]....
        /*0094*/ 	.word	0x000109c0


	//   ....[8]....
        /*0098*/ 	.word	0x000109e0


	//   ....[9]....
        /*009c*/ 	.word	0x00010a20


	//   ....[10]....
        /*00a0*/ 	.word	0x00010ae0


	//   ....[11]....
        /*00a4*/ 	.word	0x00010b60


	//   ....[12]....
        /*00a8*/ 	.word	0x00010ba0


	//   ....[13]....
        /*00ac*/ 	.word	0x00010bc0


	//   ....[14]....
        /*00b0*/ 	.word	0x00010c50


	//   ....[15]....
        /*00b4*/ 	.word	0x00010c80


	//   ....[16]....
        /*00b8*/ 	.word	0x00010d20


	//   ....[17]....
        /*00bc*/ 	.word	0x00010d50


	//----- nvinfo : EIATTR_VRC_CTA_INIT_COUNT
	.align		4
.L_3292:
        /*00c0*/ 	.byte	0x02, 0x4a
	.zero		1
	.zero		1


	//----- nvinfo : EIATTR_EXIT_INSTR_OFFSETS
	.align		4
        /*00c4*/ 	.byte	0x04, 0x1c
        /*00c6*/ 	.short	(.L_3294 - .L_3293)


	//   ....[0]....
.L_3293:
        /*00c8*/ 	.word	0x00000660


	//   ....[1]....
        /*00cc*/ 	.word	0x000114a0


	//----- nvinfo : EIATTR_MAX_THREADS
	.align		4
.L_3294:
        /*00d0*/ 	.byte	0x04, 0x05
        /*00d2*/ 	.short	(.L_3296 - .L_3295)
.L_3295:
        /*00d4*/ 	.word	0x00000080
        /*00d8*/ 	.word	0x00000001
        /*00dc*/ 	.word	0x00000001


	//----- nvinfo : EIATTR_CBANK_PARAM_SIZE
	.align		4
.L_3296:
        /*00e0*/ 	.byte	0x03, 0x19
        /*00e2*/ 	.short	0x00e8


	//----- nvinfo : EIATTR_PARAM_CBANK
	.align		4
        /*00e4*/ 	.byte	0x04, 0x0a
        /*00e6*/ 	.short	(.L_3298 - .L_3297)
	.align		4
.L_3297:
        /*00e8*/ 	.word	index@(.nv.constant0._ZN10layer_norm13ln_fwd_kernelINS_13Kernel_traitsIf6__halffS2_fjLj3072ELj1ELj1ELj4ELj16ENS_18Kernel_traits_baseILj3072EfS2_fS2_fjLj128EEEEELb1ELb1ELb1ELb1EEEvNS_9FwdParamsE)
        /*00ec*/ 	.short	0x0380
        /*00ee*/ 	.short	0x00e8


	//----- nvinfo : EIATTR_SW_WAR
	.align		4
.L_3298:
        /*00f0*/ 	.byte	0x04, 0x36
        /*00f2*/ 	.short	(.L_3300 - .L_3299)
.L_3299:
        /*00f4*/ 	.word	0x00000008
.L_3300:


//--------------------- .nv.info._ZN10layer_norm13ln_fwd_kernelINS_13Kernel_traitsI6__halfffffjLj3072ELj1ELj1ELj4ELj16ENS_18Kernel_traits_baseILj3072ES2_ffffjLj128EEEEELb0ELb0ELb0ELb0EEEvNS_9FwdParamsE --------------------------
	.section	.nv.info._ZN10layer_norm13ln_fwd_kernelINS_13Kernel_traitsI6__halfffffjLj3072ELj1ELj1ELj4ELj16ENS_18Kernel_traits_baseILj3072ES2_ffffjLj128EEEEELb0ELb0ELb0ELb0EEEvNS_9FwdParamsE,"",@"SHT_CUDA_INFO"
	.sectionflags	@""
	.align	4


	//----- nvinfo : EIATTR_CUDA_API_VERSION
	.align		4
        /*0000*/ 	.byte	0x04, 0x37
        /*0002*/ 	.short	(.L_3302 - .L_3301)
.L_3301:
        /*0004*/ 	.word	0x00000082


	//----- nvinfo : EIATTR_KPARAM_INFO
	.align		4
.L_3302:
        /*0008*/ 	.byte	0x04, 0x17
        /*000a*/ 	.short	(.L_3304 - .L_3303)
.L_3303:
        /*000c*/ 	.word	0x00000000
        /*0010*/ 	.short	0x0000
        /*0012*/ 	.short	0x0000
        /*0014*/ 	.byte	0x00, 0xf0, 0xa1, 0x03


	//----- nvinfo : EIATTR_SPARSE_MMA_MASK
	.align		4
.L_3304:
        /*0018*/ 	.byte	0x03, 0x50
        /*001a*/ 	.short	0x0000


	//----- nvinfo : EIATTR_MAXREG_COUNT
	.align		4
        /*001c*/ 	.byte	0x03, 0x1b
        /*001e*/ 	.short	0x00ff


	//----- nvinfo : EIATTR_NUM_BARRIERS
	.align		4
        /*0020*/ 	.byte	0x02, 0x4c
        /*0022*/ 	.byte	0x01
	.zero		1


	//----- nvinfo : EIATTR_MERCURY_ISA_VERSION
	.align		4
        /*0024*/ 	.byte	0x03, 0x5f
        /*0026*/ 	.short	0x0101


	//----- nvinfo : EIATTR_COOP_GROUP_MASK_REGIDS
	.align		4
        /*0028*/ 	.byte	0x04, 0x29
        /*002a*/ 	.short	(.L_3306 - .L_3305)


	//   ....[0]....
.L_3305:
        /*002c*/ 	.word	0xffffffff


	//   ....[1]....
        /*0030*/ 	.word	0xffffffff


	//   ....[2]....
        /*0034*/ 	.word	0xffffffff


	//   ....[3]....
        /*0038*/ 	.word	0xffffffff


	//   ....[4]....
        /*003c*/ 	.word	0xffffffff


	//   ....[5]....
        /*0040*/ 	.word	0xffffffff


	//   ....[6]....
        /*0044*/ 	.word	0xffffffff


	//   ....[7]....
        /*0048*/ 	.word	0xffffffff


	//   ....[8]....
        /*004c*/ 	.word	0xffffffff


	//   ....[9]....
        /*0050*/ 	.word	0xffffffff


	//   ....[10]....
        /*0054*/ 	.word	0xffffffff


	//   ....[11]....
        /*0058*/ 	.word	0xffffffff


	//   ....[12]....
        /*005c*/ 	.word	0xffffffff


	//   ....[13]....
        /*0060*/ 	.word	0xffffffff


	//   ....[14]....
        /*0064*/ 	.word	0xffffffff


	//   ....[15]....
        /*0068*/ 	.word	0xffffffff


	//   ....[16]....
        /*006c*/ 	.word	0xffffffff


	//   ....[17]....
        /*0070*/ 	.word	0xffffffff


	//----- nvinfo : EIATTR_COOP_GROUP_INSTR_OFFSETS
	.align		4
.L_3306:
        /*0074*/ 	.byte	0x04, 0x28
        /*0076*/ 	.short	(.L_3308 - .L_3307)


	//   ....[0]....
.L_3307:
        /*0078*/ 	.word	0x00001d20


	//   ....[1]....
        /*007c*/ 	.word	0x00001d40


	//   ....[2]....
        /*0080*/ 	.word	0x00001d60


	//   ....[3]....
        /*0084*/ 	.word	0x00001d80


	//   ....[4]....
        /*0088*/ 	.word	0x00001da0


	//   ....[5]....
        /*008c*/ 	.word	0x00002130


	//   ....[6]....
        /*0090*/ 	.word	0x00002150


	//   ....[7]....
        /*0094*/ 	.word	0x00002170


	//   ....[8]....
        /*0098*/ 	.word	0x00002190


	//   ....[9]....
        /*009c*/ 	.word	0x000021b0


	//   ....[10]....
        /*00a0*/ 	.word	0x00002360


	//   ....[11]....
        /*00a4*/ 	.word	0x000023a0


	//   ....[12]....
        /*00a8*/ 	.word	0x00002470


	//   ....[13]....
        /*00ac*/ 	.word	0x000024c0


	//   ....[14]....
        /*00b0*/ 	.word	0x000024d0


	//   ....[15]....
        /*00b4*/ 	.word	0x000024e0


	//   ....[16]....
        /*00b8*/ 	.word	0x000025d0


	//   ....[17]....
        /*00bc*/ 	.word	0x000025e0


	//----- nvinfo : EIATTR_VRC_CTA_INIT_COUNT
	.align		4
.L_3308:
        /*00c0*/ 	.byte	0x02, 0x4a
	.zero		1
	.zero		1


	//----- nvinfo : EIATTR_EXIT_INSTR_OFFSETS
	.align		4
        /*00c4*/ 	.byte	0x04, 0x1c
        /*00c6*/ 	.short	(.L_3310 - .L_3309)


	//   ....[0]....
.L_3309:
        /*00c8*/ 	.word	0x00000690


	//   ....[1]....
        /*00cc*/ 	.word	0x00003140


	//----- nvinfo : EIATTR_MAX_THREADS
	.align		4
.L_3310:
        /*00d0*/ 	.byte	0x04, 0x05
        /*00d2*/ 	.short	(.L_3312 - .L_3311)
.L_3311:
        /*00d4*/ 	.word	0x00000080
        /*00d8*/ 	.word	0x00000001
        /*00dc*/ 	.word	0x00000001


	//----- nvinfo : EIATTR_CRS_STACK_SIZE
	.align		4
.L_3312:
        /*00e0*/ 	.byte	0x04, 0x1e
        /*00e2*/ 	.short	(.L_3314 - .L_3313)
.L_3313:
        /*00e4*/ 	.word	0x00000000


	//----- nvinfo : EIATTR_CBANK_PARAM_SIZE
	.align		4
.L_3314:
        /*00e8*/ 	.byte	0x03, 0x19
        /*00ea*/ 	.short	0x00e8


	//----- nvinfo : EIATTR_PARAM_CBANK
	.align		4
        /*00ec*/ 	.byte	0x04, 0x0a
        /*00ee*/ 	.short	(.L_3316 - .L_3315)
	.align		4
.L_3315:
        /*00f0*/ 	.word	index@(.nv.constant0._ZN10layer_norm13ln_fwd_kernelINS_13Kernel_traitsI6__halfffffjLj3072ELj1ELj1ELj4ELj16ENS_18Kernel_traits_baseILj3072ES2_ffffjLj128EEEEELb0ELb0ELb0ELb0EEEvNS_9FwdParamsE)
        /*00f4*/ 	.short	0x0380
        /*00f6*/ 	.short	0x00e8


	//----- nvinfo : EIATTR_SW_WAR
	.align		4
.L_3316:
        /*00f8*/ 	.byte	0x04, 0x36
        /*00fa*/ 	.short	(.L_3318 - .L_3317)
.L_3317:
        /*00fc*/ 	.word	0x00000008
.L_3318:


//--------------------- .nv.info._ZN10layer_norm13ln_fwd_kernelINS_13Kernel_traitsI6__halfffffjLj3072ELj1ELj1ELj4ELj16ENS_18Kernel_traits_baseILj3072ES2_ffffjLj128EEEEELb0ELb0ELb0ELb1EEEvNS_9FwdParamsE --------------------------
	.section	.nv.info._ZN10layer_norm13ln_fwd_kernelINS_13Kernel_traitsI6__halfffffjLj3072ELj1ELj1ELj4ELj16ENS_18Kernel_traits_baseILj3072ES2_ffffjLj128EEEEELb0ELb0ELb0ELb1EEEvNS_9FwdParamsE,"",@"SHT_CUDA_INFO"
	.sectionflags	@""
	.align	4


	//----- nvinfo : EIATTR_CUDA_API_VERSION
	.align		4
        /*0000*/ 	.byte	0x04, 0x37
        /*0002*/ 	.short	(.L_3320 - .L_3319)
.L_3319:
        /*0004*/ 	.word	0x00000082


	//----- nvinfo : EIATTR_KPARAM_INFO
	.align		4
.L_3320:
        /*0008*/ 	.byte	0x04, 0x17
        /*000a*/ 	.short	(.L_3322 - .L_3321)
.L_3321:
        /*000c*/ 	.word	0x00000000
        /*0010*/ 	.short	0x0000
        /*0012*/ 	.short	0x0000
        /*0014*/ 	.byte	0x00, 0xf0, 0xa1, 0x03


	//----- nvinfo : EIATTR_SPARSE_MMA_MASK
	.align		4
.L_3322:
        /*0018*/ 	.byte	0x03, 0x50
        /*001a*/ 	.short	0x0000


	//----- nvinfo : EIATTR_MAXREG_COUNT
	.align		4
        /*001c*/ 	.byte	0x03, 0x1b
        /*001e*/ 	.short	0x00ff


	//----- nvinfo : EIATTR_NUM_BARRIERS
	.align		4
        /*0020*/ 	.byte	0x02, 0x4c
        /*0022*/ 	.byte	0x01
	.zero		1


	//----- nvinfo : EIATTR_MERCURY_ISA_VERSION
	.align		4
        /*0024*/ 	.byte	0x03, 0x5f
        /*0026*/ 	.short	0x0101


	//----- nvinfo : EIATTR_COOP_GROUP_MASK_REGIDS
	.align		4
        /*0028*/ 	.byte	0x04, 0x29
        /*002a*/ 	.short	(.L_3324 - .L_3323)


	//   ....[0]....
.L_3323:
        /*002c*/ 	.word	0xffffffff


	//   ....[1]....
        /*0030*/ 	.word	0xffffffff


	//   ....[2]....
        /*0034*/ 	.word	0xffffffff


	//   ....[3]....
        /*0038*/ 	.word	0xffffffff


	//   ....[4]....
        /*003c*/ 	.word	0xffffffff


	//   ....[5]....
        /*0040*/ 	.word	0xffffffff


	//   ....[6]....
        /*0044*/ 	.word	0xffffffff


	//   ....[7]....
        /*0048*/ 	.word	0xffffffff


	//   ....[8]....
        /*004c*/ 	.word	0xffffffff


	//   ....[9]....
        /*0050*/ 	.word	0xffffffff


	//   ....[10]....
        /*0054*/ 	.word	0xffffffff


	//   ....[11]....
        /*0058*/ 	.word	0xffffffff


	//   ....[12]....
        /*005c*/ 	.word	0xffffffff


	//   ....[13]....
        /*0060*/ 	.word	0xffffffff


	//   ....[14]....
        /*0064*/ 	.word	0xffffffff


	//   ....[15]....
        /*0068*/ 	.word	0xffffffff


	//   ....[16]....
        /*006c*/ 	.word	0xffffffff


	//   ....[17]....
        /*0070*/ 	.word	0xffffffff


	//----- nvinfo : EIATTR_COOP_GROUP_INSTR_OFFSETS
	.align		4
.L_3324:
        /*0074*/ 	.byte	0x04, 0x28
        /*0076*/ 	.short	(.L_3326 - .L_3325)


	//   ....[0]....
.L_3325:
        /*0078*/ 	.word	0x000016b0


	//   ....[1]....
        /*007c*/ 	.word	0x000016d0


	//   ....[2]....
        /*0080*/ 	.word	0x000016f0


	//   ....[3]....
        /*0084*/ 	.word	0x00001710


	//   ....[4]....
        /*0088*/ 	.word	0x00001730


	//   ....[5]....
        /*008c*/ 	.word	0x00001a60


	//   ....[6]....
        /*0090*/ 	.word	0x00001a80


	//   ....[7]....
        /*0094*/ 	.word	0x00001aa0


	//   ....[8]....
        /*0098*/ 	.word	0x00001ad0


	//   ....[9]....
        /*009c*/ 	.word	0x00001b10


	//   ....[10]....
        /*00a0*/ 	.word	0x00001cc0


	//   ....[11]....
        /*00a4*/ 	.word	0x00001d00


	//   ....[12]....
        /*00a8*/ 	.word	0x00001da0


	//   ....[13]....
        /*00ac*/ 	.word	0x00001e00


	//   ....[14]....
        /*00b0*/ 	.word	0x00001e10


	//   ....[15]....
        /*00b4*/ 	.word	0x00001ec0


	//   ....[16]....
        /*00b8*/ 	.word	0x00001f20


	//   ....[17]....
        /*00bc*/ 	.word	0x00001f30


	//----- nvinfo : EIATTR_VRC_CTA_INIT_COUNT
	.align		4
.L_3326:
        /*00c0*/ 	.byte	0x02, 0x4a
	.zero		1
	.zero		1


	//----- nvinfo : EIATTR_EXIT_INSTR_OFFSETS
	.align		4
        /*00c4*/ 	.byte	0x04, 0x1c
        /*00c6*/ 	.short	(.L_3328 - .L_3327)


	//   ....[0]....
.L_3327:
        /*00c8*/ 	.word	0x00000200


	//   ....[1]....
        /*00cc*/ 	.word	0x000025b0


	//----- nvinfo : EIATTR_MAX_THREADS
	.align		4
.L_3328:
        /*00d0*/ 	.byte	0x04, 0x05
        /*00d2*/ 	.short	(.L_3330 - .L_3329)
.L_3329:
        /*00d4*/ 	.word	0x00000080
        /*00d8*/ 	.word	0x00000001
        /*00dc*/ 	.word	0x00000001


	//----- nvinfo : EIATTR_CRS_STACK_SIZE
	.align		4
.L_3330:
        /*00e0*/ 	.byte	0x04, 0x1e
        /*00e2*/ 	.short	(.L_3332 - .L_3331)
.L_3331:
        /*00e4*/ 	.word	0x00000000


	//----- nvinfo : EIATTR_CBANK_PARAM_SIZE
	.align		4
.L_3332:
        /*00e8*/ 	.byte	0x03, 0x19
        /*00ea*/ 	.short	0x00e8


	//----- nvinfo : EIATTR_PARAM_CBANK
	.align		4
        /*00ec*/ 	.byte	0x04, 0x0a
        /*00ee*/ 	.short	(.L_3334 - .L_3333)
	.align		4
.L_3333:
        /*00f0*/ 	.word	index@(.nv.constant0._ZN10layer_norm13ln_fwd_kernelINS_13Kernel_traitsI6__halfffffjLj3072ELj1ELj1ELj4ELj16ENS_18Kernel_traits_baseILj3072ES2_ffffjLj128EEEEELb0ELb0ELb0ELb1EEEvNS_9FwdParamsE)
        /*00f4*/ 	.short	0x0380
        /*00f6*/ 	.short	0x00e8


	//----- nvinfo : EIATTR_SW_WAR
	.align		4
.L_3334:
        /*00f8*/ 	.byte	0x04, 0x36
        /*00fa*/ 	.short	(.L_3336 - .L_3335)
.L_3335:
        /*00fc*/ 	.word	0x00000008
.L_3336:


//--------------------- .nv.info._ZN10layer_norm13ln_fwd_kernelINS_13Kernel_traitsI6__halfffffjLj3072ELj1ELj1ELj4ELj16ENS_18Kernel_traits_baseILj3072ES2_ffffjLj128EEEEELb0ELb0ELb1ELb0EEEvNS_9FwdParamsE --------------------------
	.section	.nv.info._ZN10layer_norm13ln_fwd_kernelINS_13Kernel_traitsI6__halfffffjLj3072ELj1ELj1ELj4ELj16ENS_18Kernel_traits_baseILj3072ES2_ffffjLj128EEEEELb0ELb0ELb1ELb0EEEvNS_9FwdParamsE,"",@"SHT_CUDA_INFO"
	.sectionflags	@""
	.align	4


	//----- nvinfo : EIATTR_CUDA_API_VERSION
	.align		4
        /*0000*/ 	.byte	0x04, 0x37
        /*0002*/ 	.short	(.L_3338 - .L_3337)
.L_3337:
        /*0004*/ 	.word	0x00000082


	//----- nvinfo : EIATTR_KPARAM_INFO
	.align		4
.L_3338:
        /*0008*/ 	.byte	0x04, 0x17
        /*000a*/ 	.short	(.L_3340 - .L_3339)
.L_3339:
        /*000c*/ 	.word	0x00000000
        /*0010*/ 	.short	0x0000
        /*0012*/ 	.short	0x0000
        /*0014*/ 	.byte	0x00, 0xf0, 0xa1, 0x03


	//----- nvinfo : EIATTR_SPARSE_MMA_MASK
	.align		4
.L_3340:
        /*0018*/ 	.byte	0x03, 0x50
        /*001a*/ 	.short	0x0000


	//----- nvinfo : EIATTR_MAXREG_COUNT
	.align		4
        /*001c*/ 	.byte	0x03, 0x1b
        /*001e*/ 	.short	0x00ff


	//----- nvinfo : EIATTR_NUM_BARRIERS
	.align		4
        /*0020*/ 	.byte	0x02, 0x4c
        /*0022*/ 	.byte	0x01
	.zero		1


	//----- nvinfo : EIATTR_MERCURY_ISA_VERSION
	.align		4
        /*0024*/ 	.byte	0x03, 0x5f
        /*0026*/ 	.short	0x0101


	//----- nvinfo : EIATTR_COOP_GROUP_MASK_REGIDS
	.align		4
        /*0028*/ 	.byte	0x04, 0x29
        /*002a*/ 	.short	(.L_3342 - .L_3341)


	//   ....[0]....
.L_3341:
        /*002c*/ 	.word	0xffffffff


	//   ....[1]....
        /*0030*/ 	.word	0xffffffff


	//   ....[2]....
        /*0034*/ 	.word	0xffffffff


	//   ....[3]....
        /*0038*/ 	.word	0xffffffff


	//   ....[4]....
        /*003c*/ 	.word	0xffffffff


	//   ....[5]....
        /*0040*/ 	.word	0xffffffff


	//   ....[6]....
        /*0044*/ 	.word	0xffffffff


	//   ....[7]....
        /*0048*/ 	.word	0xffffffff


	//   ....[8]....
        /*004c*/ 	.word	0xffffffff


	//   ....[9]....
        /*0050*/ 	.word	0xffffffff


	//   ....[10]....
        /*0054*/ 	.word	0xffffffff


	//   ....[11]....
        /*0058*/ 	.word	0xffffffff


	//   ....[12]....
        /*005c*/ 	.word	0xffffffff


	//   ....[13]....
        /*0060*/ 	.word	0xffffffff


	//   ....[14]....
        /*0064*/ 	.word	0xffffffff


	//   ....[15]....
        /*0068*/ 	.word	0xffffffff


	//   ....[16]....
        /*006c*/ 	.word	0xffffffff


	//   ....[17]....
        /*0070*/ 	.word	0xffffffff


	//----- nvinfo : EIATTR_COOP_GROUP_INSTR_OFFSETS
	.align		4
.L_3342:
        /*0074*/ 	.byte	0x04, 0x28
        /*0076*/ 	.short	(.L_3344 - .L_3343)


	//   ....[0]....
.L_3343:
        /*0078*/ 	.word	0x000019c0


	//   ....[1]....
        /*007c*/ 	.word	0x000019e0


	//   ....[2]....
        /*0080*/ 	.word	0x00001a00


	//   ....[3]....
        /*0084*/ 	.word	0x00001a20


	//   ....[4]....
        /*0088*/ 	.word	0x00001a40


	//   ....[5]....
        /*008c*/ 	.word	0x00001db0


	//   ....[6]....
        /*0090*/ 	.word	0x00001dd0


	//   ....[7]....
        /*0094*/ 	.word	0x00001df0


	//   ....[8]....
        /*0098*/ 	.word	0x00001e10


	//   ....[9]....
        /*009c*/ 	.word	0x00001e40


	//   ....[10]....
        /*00a0*/ 	.word	0x00001fe0


	//   ....[11]....
        /*00a4*/ 	.word	0x00002010


	//   ....[12]....
        /*00a8*/ 	.word	0x000020c0


	//   ....[13]....
        /*00ac*/ 	.word	0x00002130


	//   ....[14]....
        /*00b0*/ 	.word	0x00002140


	//   ....[15]....
        /*00b4*/ 	.word	0x000021c0


	//   ....[16]....
        /*00b8*/ 	.word	0x00002240


	//   ....[17]....
        /*00bc*/ 	.word	0x00002250


	//----- nvinfo : EIATTR_VRC_CTA_INIT_COUNT
	.align		4
.L_3344:
        /*00c0*/ 	.byte	0x02, 0x4a
	.zero		1
	.zero		1


	//----- nvinfo : EIATTR_EXIT_INSTR_OFFSETS
	.align		4
        /*00c4*/ 	.byte	0x04, 0x1c
        /*00c6*/ 	.short	(.L_3346 - .L_3345)


	//   ....[0]....
.L_3345:
        /*00c8*/ 	.word	0x00000690


	//   ....[1]....
        /*00cc*/ 	.word	0x00002e00


	//----- nvinfo : EIATTR_MAX_THREADS
	.align		4
.L_3346:
        /*00d0*/ 	.byte	0x04, 0x05
        /*00d2*/ 	.short	(.L_3348 - .L_3347)
.L_3347:
        /*00d4*/ 	.word	0x00000080
        /*00d8*/ 	.word	0x00000001
        /*00dc*/ 	.word	0x00000001


	//----- nvinfo : EIATTR_CRS_STACK_SIZE
	.align		4
.L_3348:
        /*00e0*/ 	.byte	0x04, 0x1e
        /*00e2*/ 	.short	(.L_3350 - .L_3349)
.L_3349:
        /*00e4*/ 	.word	0x00000000


	//----- nvinfo : EIATTR_CBANK_PARAM_SIZE
	.align		4
.L_3350:
        /*00e8*/ 	.byte	0x03, 0x19
        /*00ea*/ 	.short	0x00e8


	//----- nvinfo : EIATTR_PARAM_CBANK
	.align		4
        /*00ec*/ 	.byte	0x04, 0x0a
        /*00ee*/ 	.short	(.L_3352 - .L_3351)
	.align		4
.L_3351:
        /*00f0*/ 	.word	index@(.nv.constant0._ZN10layer_norm13ln_fwd_kernelINS_13Kernel_traitsI6__halfffffjLj3072ELj1ELj1ELj4ELj16ENS_18Kernel_traits_baseILj3072ES2_ffffjLj128EEEEELb0ELb0ELb1ELb0EEEvNS_9FwdParamsE)
        /*00f4*/ 	.short	0x0380
        /*00f6*/ 	.short	0x00e8


	//----- nvinfo : EIATTR_SW_WAR
	.align		4
.L_3352:
        /*00f8*/ 	.byte	0x04, 0x36
        /*00fa*/ 	.short	(.L_3354 - .L_3353)
.L_3353:
        /*00fc*/ 	.word	0x00000008
.L_3354:


//--------------------- .nv.info._ZN10layer_norm13ln_fwd_kernelINS_13Kernel_traitsI6__halfffffjLj3072ELj1ELj1ELj4ELj16ENS_18Kernel_traits_baseILj3072ES2_ffffjLj128EEEEELb0ELb0ELb1ELb1EEEvNS_9FwdParamsE --------------------------
	.section	.nv.info._ZN10layer_norm13ln_fwd_kernelINS_13Kernel_traitsI6__halfffffjLj3072ELj1ELj1ELj4ELj16ENS_18Kernel_traits_baseILj3072ES2_ffffjLj128EEEEELb0ELb0ELb1ELb1EEEvNS_9FwdParamsE,"",@"SHT_CUDA_INFO"
	.sectionflags	@""
	.align	4


	//----- nvinfo : EIATTR_CUDA_API_VERSION
	.align		4
        /*0000*/ 	.byte	0x04, 0x37
        /*0002*/ 	.short	(.L_3356 - .L_3355)
.L_3355:
        /*0004*/ 	.word	0x00000082


	//----- nvinfo : EIATTR_KPARAM_INFO
	.align		4
.L_3356:
        /*0008*/ 	.byte	0x04, 0x17
        /*000a*/ 	.short	(.L_3358 - .L_3357)
.L_3357:
        /*000c*/ 	.word	0x00000000
        /*0010*/ 	.short	0x0000
        /*0012*/ 	.short	0x0000
        /*0014*/ 	.byte	0x00, 0xf0, 0xa1, 0x03


	//----- nvinfo : EIATTR_SPARSE_MMA_MASK
	.align		4
.L_3358:
        /*0018*/ 	.byte	0x03, 0x50
        /*001a*/ 	.short	0x0000


	//----- nvinfo : EIATTR_MAXREG_COUNT
	.align		4
        /*001c*/ 	.byte	0x03, 0x1b
        /*001e*/ 	.short	0x00ff


	//----- nvinfo : EIATTR_NUM_BARRIERS
	.align		4
        /*0020*/ 	.byte	0x02, 0x4c
        /*0022*/ 	.byte	0x01
	.zero		1


	//----- nvinfo : EIATTR_MERCURY_ISA_VERSION
	.align		4
        /*0024*/ 	.byte	0x03, 0x5f
        /*0026*/ 	.short	0x0101


	//----- nvinfo : EIATTR_COOP_GROUP_MASK_REGIDS
	.align		4
        /*0028*/ 	.byte	0x04, 0x29
        /*002a*/ 	.short	(.L_3360 - .L_3359)


	//   ....[0]....
.L_3359:
        /*002c*/ 	.word	0xffffffff


	//   ....[1]....
        /*0030*/ 	.word	0xffffffff


	//   ....[2]....
        /*0034*/ 	.word	0xffffffff


	//   ....[3]....
        /*0038*/ 	.word	0xffffffff


	//   ....[4]....
        /*003c*/ 	.word	0xffffffff


	//   ....[5]....
        /*0040*/ 	.word	0xffffffff


	//   ....[6]....
        /*0044*/ 	.word	0xffffffff


	//   ....[7]....
        /*0048*/ 	.word	0xffffffff


	//   ....[8]....
        /*004c*/ 	.word	0xffffffff


	//   ....[9]....
        /*0050*/ 	.word	0xffffffff


	//   ....[10]....
        /*0054*/ 	.word	0xffffffff


	//   ....[11]....
        /*0058*/ 	.word	0xffffffff


	//   ....[12]....
        /*005c*/ 	.word	0xffffffff


	//   ....[13]....
        /*0060*/ 	.word	0xffffffff


	//   ....[14]....
        /*0064*/ 	.word	0xffffffff


	//   ....[15]....
        /*0068*/ 	.word	0xffffffff


	//   ....[16]....
        /*006c*/ 	.word	0xffffffff


	//   ....[17]....
        /*0070*/ 	.word	0xffffffff


	//----- nvinfo : EIATTR_COOP_GROUP_INSTR_OFFSETS
	.align		4
.L_3360:
        /*0074*/ 	.byte	0x04, 0x28
        /*0076*/ 	.short	(.L_3362 - .L_3361)


	//   ....[0]....
.L_3361:
        /*0078*/ 	.word	0x00001510


	//   ....[1]....
        /*007c*/ 	.word	0x00001530


	//   ....[2]....
        /*0080*/ 	.word	0x00001550


	//   ....[3]....
        /*0084*/ 	.word	0x00001570


	//   ....[4]....
        /*0088*/ 	.word	0x00001590


	//   ....[5]....
        /*008c*/ 	.word	0x000018d0


	//   ....[6]....
        /*0090*/ 	.word	0x000018f0


	//   ....[7]....
        /*0094*/ 	.word	0x00001910


	//   ....[8]....
        /*0098*/ 	.word	0x00001930


	//   ....[9]....
        /*009c*/ 	.word	0x00001970


	//   ....[10]....
        /*00a0*/ 	.word	0x00001b30


	//   ....[11]....
        /*00a4*/ 	.word	0x00001b60


	//   ....[12]....
        /*00a8*/ 	.word	0x00001c20


	//   ....[13]....
        /*00ac*/ 	.word	0x00001c30


	//   ....[14]....
        /*00b0*/ 	.word	0x00001cb0


	//   ....[15]....
        /*00b4*/ 	.word	0x00001d00


	//   ....[16]....
        /*00b8*/ 	.word	0x00001db0


	//   ....[17]....
        /*00bc*/ 	.word	0x00001dd0


	//----- nvinfo : EIATTR_VRC_CTA_INIT_COUNT
	.align		4
.L_3362:
        /*00c0*/ 	.byte	0x02, 0x4a
	.zero		1
	.zero		1


	//----- nvinfo : EIATTR_EXIT_INSTR_OFFSETS
	.align		4
        /*00c4*/ 	.byte	0x04, 0x1c
        /*00c6*/ 	.short	(.L_3364 - .L_3363)


	//   ....[0]....
.L_3363:
        /*00c8*/ 	.word	0x00000200


	//   ....[1]....
        /*00cc*/ 	.word	0x000027e0


	//----- nvinfo : EIATTR_MAX_THREADS
	.align		4
.L_3364:
        /*00d0*/ 	.byte	0x04, 0x05
        /*00d2*/ 	.short	(.L_3366 - .L_3365)
.L_3365:
        /*00d4*/ 	.word	0x00000080
        /*00d8*/ 	.word	0x00000001
        /*00dc*/ 	.word	0x00000001


	//----- nvinfo : EIATTR_CRS_STACK_SIZE
	.align		4
.L_3366:
        /*00e0*/ 	.byte	0x04, 0x1e
        /*00e2*/ 	.short	(.L_3368 - .L_3367)
.L_3367:
        /*00e4*/ 	.word	0x00000000


	//----- nvinfo : EIATTR_CBANK_PARAM_SIZE
	.align		4
.L_3368:
        /*00e8*/ 	.byte	0x03, 0x19
        /*00ea*/ 	.short	0x00e8


	//----- nvinfo : EIATTR_PARAM_CBANK
	.align		4
        /*00ec*/ 	.byte	0x04, 0x0a
        /*00ee*/ 	.short	(.L_3370 - .L_3369)
	.align		4
.L_3369:
        /*00f0*/ 	.word	index@(.nv.constant0._ZN10layer_norm13ln_fwd_kernelINS_13Kernel_traitsI6__halfffffjLj3072ELj1ELj1ELj4ELj16ENS_18Kernel_traits_baseILj3072ES2_ffffjLj128EEEEELb0ELb0ELb1ELb1EEEvNS_9FwdParamsE)
        /*00f4*/ 	.short	0x0380
        /*00f6*/ 	.short	0x00e8


	//----- nvinfo : EIATTR_SW_WAR
	.align		4
.L_3370:
        /*00f8*/ 	.byte	0x04, 0x36
        /*00fa*/ 	.short	(.L_3372 - .L_3371)
.L_3371:
        /*00fc*/ 	.word	0x00000008
.L_3372:


//--------------------- .nv.info._ZN10layer_norm13ln_fwd_kernelINS_13Kernel_traitsI6__halfffffjLj3072ELj1ELj1ELj4ELj16ENS_18Kernel_traits_baseILj3072ES2_ffffjLj128EEEEELb0ELb1ELb0ELb0EEEvNS_9FwdParamsE --------------------------
	.section	.nv.info._ZN10layer_norm13ln_fwd_kernelINS_13Kernel_traitsI6__halfffffjLj3072ELj1ELj1ELj4ELj16ENS_18Kernel_traits_baseILj3072ES2_ffffjLj128EEEEELb0ELb1ELb0ELb0EEEvNS_9FwdParamsE,"",@"SHT_CUDA_INFO"
	.sectionflags	@""
	.align	4


	//----- nvinfo : EIATTR_CUDA_API_VERSION
	.align		4
        /*0000*/ 	.byte	0x04, 0x37
        /*0002*/ 	.short	(.L_3374 - .L_3373)
.L_3373:
        /*0004*/ 	.word	0x00000082


	//----- nvinfo : EIATTR_KPARAM_INFO
	.align		4
.L_3374:
        /*0008*/ 	.byte	0x04, 0x17
        /*000a*/ 	.short	(.L_3376 - .L_3375)
.L_3375:
        /*000c*/ 	.word	0x00000000
        /*0010*/ 	.short	0x0000
        /*0012*/ 	.short	0x0000
        /*0014*/ 	.byte	0x00, 0xf0, 0xa1, 0x03


	//----- nvinfo : EIATTR_SPARSE_MMA_MASK
	.align		4
.L_3376:
        /*0018*/ 	.byte	0x03, 0x50
        /*001a*/ 	.short	0x0000


	//----- nvinfo : EIATTR_MAXREG_COUNT
	.align		4
        /*001c*/ 	.byte	0x03, 0x1b
        /*001e*/ 	.short	0x00ff


	//----- nvinfo : EIATTR_NUM_BARRIERS
	.align		4
        /*0020*/ 	.byte	0x02, 0x4c
        /*0022*/ 	.byte	0x01
	.zero		1


	//----- nvinfo : EIATTR_MERCURY_ISA_VERSION
	.align		4
        /*0024*/ 	.byte	0x03, 0x5f
        /*0026*/ 	.short	0x0101


	//----- nvinfo : EIATTR_COOP_GROUP_MASK_REGIDS
	.align		4
        /*0028*/ 	.byte	0x04, 0x29
        /*002a*/ 	.short	(.L_3378 - .L_3377)


	//   ....[0]....
.L_3377:
        /*002c*/ 	.word	0xffffffff


	//   ....[1]....
        /*0030*/ 	.word	0xffffffff


	//   ....[2]....
        /*0034*/ 	.word	0xffffffff


	//   ....[3]....
        /*0038*/ 	.word	0xffffffff


	//   ....[4]....
        /*003c*/ 	.word	0xffffffff


	//   ....[5]....
        /*0040*/ 	.word	0xffffffff


	//   ....[6]....
        /*0044*/ 	.word	0xffffffff


	//   ....[7]....
        /*0048*/ 	.word	0xffffffff


	//   ....[8]....
        /*004c*/ 	.word	0xffffffff


	//   ....[9]....
        /*0050*/ 	.word	0xffffffff


	//   ....[10]....
        /*0054*/ 	.word	0xffffffff


	//   ....[11]....
        /*0058*/ 	.word	0xffffffff


	//   ....[12]....
        /*005c*/ 	.word	0xffffffff


	//   ....[13]....
        /*0060*/ 	.word	0xffffffff


	//   ....[14]....
        /*0064*/ 	.word	0xffffffff


	//   ....[15]....
        /*0068*/ 	.word	0xffffffff


	//   ....[16]....
        /*006c*/ 	.word	0xffffffff


	//   ....[17]....
        /*0070*/ 	.word	0xffffffff


	//----- nvinfo : EIATTR_COOP_GROUP_INSTR_OFFSETS
	.align		4
.L_3378:
        /*0074*/ 	.byte	0x04, 0x28
        /*0076*/ 	.short	(.L_3380 - .L_3379)


	//   ....[0]....
.L_3379:
        /*0078*/ 	.word	0x00002320


	//   ....[1]....
        /*007c*/ 	.word	0x00002340


	//   ....[2]....
        /*0080*/ 	.word	0x00002360


	//   ....[3]....
        /*0084*/ 	.word	0x00002380


	//   ....[4]....
        /*0088*/ 	.word	0x000023a0


	//   ....[5]....
        /*008c*/ 	.word	0x00002710


	//   ....[6]....
        /*0090*/ 	.word	0x00002740


	//   ....[7]....
        /*0094*/ 	.word	0x00002770


	//   ....[8]....
        /*0098*/ 	.word	0x00002790


	//   ....[9]....
        /*009c*/ 	.word	0x000027b0


	//   ....[10]....
        /*00a0*/ 	.word	0x00002930


	//   ....[11]....
        /*00a4*/ 	.word	0x00002970


	//   ....[12]....
        /*00a8*/ 	.word	0x00002980


	//   ....[13]....
        /*00ac*/ 	.word	0x000029c0


	//   ....[14]....
        /*00b0*/ 	.word	0x00002a80


	//   ....[15]....
        /*00b4*/ 	.word	0x00002ab0


	//   ....[16]....
        /*00b8*/ 	.word	0x00002b40


	//   ....[17]....
        /*00bc*/ 	.word	0x00002b90


	//----- nvinfo : EIATTR_VRC_CTA_INIT_COUNT
	.align		4
.L_3380:
        /*00c0*/ 	.byte	0x02, 0x4a
	.zero		1
	.zero		1


	//----- nvinfo : EIATTR_EXIT_INSTR_OFFSETS
	.align		4
        /*00c4*/ 	.byte	0x04, 0x1c
        /*00c6*/ 	.short	(.L_3382 - .L_3381)


	//   ....[0]....
.L_3381:
        /*00c8*/ 	.word	0x000008f0


	//   ....[1]....
        /*00cc*/ 	.word	0x00003650


	//----- nvinfo : EIATTR_MAX_THREADS
	.align		4
.L_3382:
        /*00d0*/ 	.byte	0x04, 0x05
        /*00d2*/ 	.short	(.L_3384 - .L_3383)
.L_3383:
        /*00d4*/ 	.word	0x00000080
        /*00d8*/ 	.word	0x00000001
        /*00dc*/ 	.word	0x00000001


	//----- nvinfo : EIATTR_CRS_STACK_SIZE
	.align		4
.L_3384:
        /*00e0*/ 	.byte	0x04, 0x1e
        /*00e2*/ 	.short	(.L_3386 - .L_3385)
.L_3385:
        /*00e4*/ 	.word	0x00000000


	//----- nvinfo : EIATTR_CBANK_PARAM_SIZE
	.align		4
.L_3386:
        /*00e8*/ 	.byte	0x03, 0x19
        /*00ea*/ 	.short	0x00e8


	//----- nvinfo : EIATTR_PARAM_CBANK
	.align		4
        /*00ec*/ 	.byte	0x04, 0x0a
        /*00ee*/ 	.short	(.L_3388 - .L_3387)
	.align		4
.L_3387:
        /*00f0*/ 	.word	index@(.nv.constant0._ZN10layer_norm13ln_fwd_kernelINS_13Kernel_traitsI6__halfffffjLj3072ELj1ELj1ELj4ELj16ENS_18Kernel_traits_baseILj3072ES2_ffffjLj128EEEEELb0ELb1ELb0ELb0EEEvNS_9FwdParamsE)
        /*00f4*/ 	.short	0x0380
        /*00f6*/ 	.short	0x00e8


	//----- nvinfo : EIATTR_SW_WAR
	.align		4
.L_3388:
        /*00f8*/ 	.byte	0x04, 0x36
        /*00fa*/ 	.short	(.L_3390 - .L_3389)
.L_3389:
        /*00fc*/ 	.word	0x00000008
.L_3390:


//--------------------- .nv.info._ZN10layer_norm13ln_fwd_kernelINS_13Kernel_traitsI6__halfffffjLj3072ELj1ELj1ELj4ELj16ENS_18Kernel_traits_baseILj3072ES2_ffffjLj128EEEEELb0ELb1ELb0ELb1EEEvNS_9FwdParamsE --------------------------
	.section	.nv.info._ZN10layer_norm13ln_fwd_kernelINS_13Kernel_traitsI6__halfffffjLj3072ELj1ELj1ELj4ELj16ENS_18Kernel_traits_baseILj3072ES2_ffffjLj128EEEEELb0ELb1ELb0ELb1EEEvNS_9FwdParamsE,"",@"SHT_CUDA_INFO"
	.sectionflags	@""
	.align	4


	//----- nvinfo : EIATTR_CUDA_API_VERSION
	.align		4
        /*0000*/ 	.byte	0x04, 0x37
        /*0002*/ 	.short	(.L_3392 - .L_3391)
.L_3391:
        /*0004*/ 	.word	0x00000082


	//----- nvinfo : EIATTR_KPARAM_INFO
	.align		4
.L_3392:
        /*0008*/ 	.byte	0x04, 0x17
        /*000a*/ 	.short	(.L_3394 - .L_3393)
.L_3393:
        /*000c*/ 	.word	0x00000000
        /*0010*/ 	.short	0x0000
        /*0012*/ 	.short	0x0000
        /*0014*/ 	.byte	0x00, 0xf0, 0xa1, 0x03


	//----- nvinfo : EIATTR_SPARSE_MMA_MASK
	.align		4
.L_3394:
        /*0018*/ 	.byte	0x03, 0x50
        /*001a*/ 	.short	0x0000


	//----- nvinfo : EIATTR_MAXREG_COUNT
	.align		4
        /*001c*/ 	.byte	0x03, 0x1b
        /*001e*/ 	.short	0x00ff


	//----- nvinfo : EIATTR_NUM_BARRIERS
	.align		4
        /*0020*/ 	.byte	0x02, 0x4c
        /*0022*/ 	.byte	0x01
	.zero		1


	//----- nvinfo : EIATTR_MERCURY_ISA_VERSION
	.align		4
        /*0024*/ 	.byte	0x03, 0x5f
        /*0026*/ 	.short	0x0101


	//----- nvinfo : EIATTR_COOP_GROUP_MASK_REGIDS
	.align		4
        /*0028*/ 	.byte	0x04, 0x29
        /*002a*/ 	.short	(.L_3396 - .L_3395)


	//   ....[0]....
.L_3395:
        /*002c*/ 	.word	0xffffffff


	//   ....[1]....
        /*0030*/ 	.word	0xffffffff


	//   ....[2]....
        /*0034*/ 	.word	0xffffffff


	//   ....[3]....
        /*0038*/ 	.word	0xffffffff


	//   ....[4]....
        /*003c*/ 	.word	0xffffffff


	//   ....[5]....
        /*0040*/ 	.word	0xffffffff


	//   ....[6]....
        /*0044*/ 	.word	0xffffffff


	//   ....[7]....
        /*0048*/ 	.word	0xffffffff


	//   ....[8]....
        /*004c*/ 	.word	0xffffffff


	//   ....[9]....
        /*0050*/ 	.word	0xffffffff


	//   ....[10]....
        /*0054*/ 	.word	0xffffffff


	//   ....[11]....
        /*0058*/ 	.word	0xffffffff


	//   ....[12]....
        /*005c*/ 	.word	0xffffffff


	//   ....[13]....
        /*0060*/ 	.word	0xffffffff


	//   ....[14]....
        /*0064*/ 	.word	0xffffffff


	//   ....[15]....
        /*0068*/ 	.word	0xffffffff


	//   ....[16]....
        /*006c*/ 	.word	0xffffffff


	//   ....[17]....
        /*0070*/ 	.word	0xffffffff


	//----- nvinfo : EIATTR_COOP_GROUP_INSTR_OFFSETS
	.align		4
.L_3396:
        /*0074*/ 	.byte	0x04, 0x28
        /*0076*/ 	.short	(.L_3398 - .L_3397)


	//   ....[0]....
.L_3397:
        /*0078*/ 	.word	0x00001ae0


	//   ....[1]....
        /*007c*/ 	.word	0x00001b00


	//   ....[2]....
        /*0080*/ 	.word	0x00001b20


	//   ....[3]....
        /*0084*/ 	.word	0x00001b40


	//   ....[4]....
        /*0088*/ 	.word	0x00001b60


	//   ....[5]....
        /*008c*/ 	.word	0x00001e90


	//   ....[6]....
        /*0090*/ 	.word	0x00001eb0


	//   ....[7]....
        /*0094*/ 	.word	0x00001ed0


	//   ....[8]....
        /*0098*/ 	.word	0x00001ef0


	//   ....[9]....
        /*009c*/ 	.word	0x00001f10


	//   ....[10]....
        /*00a0*/ 	.word	0x00002060


	//   ....[11]....
        /*00a4*/ 	.word	0x000020f0


	//   ....[12]....
        /*00a8*/ 	.word	0x00002150


	//   ....[13]....
        /*00ac*/ 	.word	0x00002160


	//   ....[14]....
        /*00b0*/ 	.word	0x000021e0


	//   ....[15]....
        /*00b4*/ 	.word	0x00002230


	//   ....[16]....
        /*00b8*/ 	.word	0x000022e0


	//   ....[17]....
        /*00bc*/ 	.word	0x00002310


	//----- nvinfo : EIATTR_VRC_CTA_INIT_COUNT
	.align		4
.L_3398:
        /*00c0*/ 	.byte	0x02, 0x4a
	.zero		1
	.zero		1


	//----- nvinfo : EIATTR_EXIT_INSTR_OFFSETS
	.align		4
        /*00c4*/ 	.byte	0x04, 0x1c
        /*00c6*/ 	.short	(.L_3400 - .L_3399)


	//   ....[0]....
.L_3399:
        /*00c8*/ 	.word	0x000003b0


	//   ....[1]....
        /*00cc*/ 	.word	0x00002960


	//----- nvinfo : EIATTR_MAX_THREADS
	.align		4
.L_3400:
        /*00d0*/ 	.byte	0x04, 0x05
        /*00d2*/ 	.short	(.L_3402 - .L_3401)
.L_3401:
        /*00d4*/ 	.word	0x00000080
        /*00d8*/ 	.word	0x00000001
        /*00dc*/ 	.word	0x00000001


	//----- nvinfo : EIATTR_CRS_STACK_SIZE
	.align		4
.L_3402:
        /*00e0*/ 	.byte	0x04, 0x1e
        /*00e2*/ 	.short	(.L_3404 - .L_3403)
.L_3403:
        /*00e4*/ 	.word	0x00000000


	//----- nvinfo : EIATTR_CBANK_PARAM_SIZE
	.align		4
.L_3404:
        /*00e8*/ 	.byte	0x03, 0x19
        /*00ea*/ 	.short	0x00e8


	//----- nvinfo : EIATTR_PARAM_CBANK
	.align		4
        /*00ec*/ 	.byte	0x04, 0x0a
        /*00ee*/ 	.short	(.L_3406 - .L_3405)
	.align		4
.L_3405:
        /*00f0*/ 	.word	index@(.nv.constant0._ZN10layer_norm13ln_fwd_kernelINS_13Kernel_traitsI6__halfffffjLj3072ELj1ELj1ELj4ELj16ENS_18Kernel_traits_baseILj3072ES2_ffffjLj128EEEEELb0ELb1ELb0ELb1EEEvNS_9FwdParamsE)
        /*00f4*/ 	.short	0x0380
        /*00f6*/ 	.short	0x00e8


	//----- nvinfo : EIATTR_SW_WAR
	.align		4
.L_3406:
        /*00f8*/ 	.byte	0x04, 0x36
        /*00fa*/ 	.short	(.L_3408 - .L_3407)
.L_3407:
        /*00fc*/ 	.word	0x00000008
.L_3408:


//--------------------- .nv.info._ZN10layer_norm13ln_fwd_kernelINS_13Kernel_traitsI6__halfffffjLj3072ELj1ELj1ELj4ELj16ENS_18Kernel_traits_baseILj3072ES2_ffffjLj128EEEEELb0ELb1ELb1ELb0EEEvNS_9FwdParamsE --------------------------
	.section	.nv.info._ZN10layer_norm13ln_fwd_kernelINS_13Kernel_traitsI6__halfffffjLj3072ELj1ELj1ELj4ELj16ENS_18Kernel_traits_baseILj3072ES2_ffffjLj128EEEEELb0ELb1ELb1ELb0EEEvNS_9FwdParamsE,"",@"SHT_CUDA_INFO"
	.sectionflags	@""
	.align	4


	//----- nvinfo : EIATTR_CUDA_API_VERSION
	.align		4
        /*0000*/ 	.byte	0x04, 0x37
        /*0002*/ 	.short	(.L_3410 - .L_3409)
.L_3409:
        /*0004*/ 	.word	0x00000082


	//----- nvinfo : EIATTR_KPARAM_INFO
	.align		4
.L_3410:
        /*0008*/ 	.byte	0x04, 0x17
        /*000a*/ 	.short	(.L_3412 - .L_3411)
.L_3411:
        /*000c*/ 	.word	0x00000000
        /*0010*/ 	.short	0x0000
        /*0012*/ 	.short	0x0000
        /*0014*/ 	.byte	0x00, 0xf0, 0xa1, 0x03


	//----- nvinfo : EIATTR_SPARSE_MMA_MASK
	.align		4
.L_3412:
        /*0018*/ 	.byte	0x03, 0x50
        /*001a*/ 	.short	0x0000


	//----- nvinfo : EIATTR_MAXREG_COUNT
	.align		4
        /*001c*/ 	.byte	0x03, 0x1b
        /*001e*/ 	.short	0x00ff


	//----- nvinfo : EIATTR_NUM_BARRIERS
	.align		4
        /*0020*/ 	.byte	0x02, 0x4c
        /*0022*/ 	.byte	0x01
	.zero		1


	//----- nvinfo : EIATTR_MERCURY_ISA_VERSION
	.align		4
        /*0024*/ 	.byte	0x03, 0x5f
        /*0026*/ 	.short	0x0101


	//----- nvinfo : EIATTR_COOP_GROUP_MASK_REGIDS
	.align		4
        /*0028*/ 	.byte	0x04, 0x29
        /*002a*/ 	.short	(.L_3414 - .L_3413)


	//   ....[0]....
.L_3413:
        /*002c*/ 	.word	0xffffffff


	//   ....[1]....
        /*0030*/ 	.word	0xffffffff


	//   ....[2]....
        /*0034*/ 	.word	0xffffffff


	//   ....[3]....
        /*0038*/ 	.word	0xffffffff


	//   ....[4]....
        /*003c*/ 	.word	0xffffffff


	//   ....[5]....
        /*0040*/ 	.word	0xffffffff


	//   ....[6]....
        /*0044*/ 	.word	0xffffffff


	//   ....[7]....
        /*0048*/ 	.word	0xffffffff


	//   ....[8]....
        /*004c*/ 	.word	0xffffffff


	//   ....[9]....
        /*0050*/ 	.word	0xffffffff


	//   ....[10]....
        /*0054*/ 	.word	0xffffffff


	//   ....[11]....
        /*0058*/ 	.word	0xffffffff


	//   ....[12]....
        /*005c*/ 	.word	0xffffffff


	//   ....[13]....
        /*0060*/ 	.word	0xffffffff


	//   ....[14]....
        /*0064*/ 	.word	0xffffffff


	//   ....[15]....
        /*0068*/ 	.word	0xffffffff


	//   ....[16]....
        /*006c*/ 	.word	0xffffffff


	//   ....[17]....
        /*0070*/ 	.word	0xffffffff


	//----- nvinfo : EIATTR_COOP_GROUP_INSTR_OFFSETS
	.align		4
.L_3414:
        /*0074*/ 	.byte	0x04, 0x28
        /*0076*/ 	.short	(.L_3416 - .L_3415)


	//   ....[0]....
.L_3415:
        /*0078*/ 	.word	0x000031f0


	//   ....[1]....
        /*007c*/ 	.word	0x00003210


	//   ....[2]....
        /*0080*/ 	.word	0x00003230


	//   ....[3]....
        /*0084*/ 	.word	0x00003250


	//   ....[4]....
        /*0088*/ 	.word	0x00003270


	//   ....[5]....
        /*008c*/ 	.word	0x00003600


	//   ....[6]....
        /*0090*/ 	.word	0x00003630


	//   ....[7]....
        /*0094*/ 	.word	0x00003650


	//   ....[8]....
        /*0098*/ 	.word	0x00003670


	//   ....[9]....
        /*009c*/ 	.word	0x00003690


	//   ....[10]....
        /*00a0*/ 	.word	0x00003820


	//   ....[11]....
        /*00a4*/ 	.word	0x00003860


	//   ....[12]....
        /*00a8*/ 	.word	0x00003910


	//   ....[13]....
        /*00ac*/ 	.word	0x00003970


	//   ....[14]....
        /*00b0*/ 	.word	0x00003980


	//   ....[15]....
        /*00b4*/ 	.word	0x00003a20


	//   ....[16]....
        /*00b8*/ 	.word	0x00003a50


	//   ....[17]....
        /*00bc*/ 	.word	0x00003a80


	//----- nvinfo : EIATTR_VRC_CTA_INIT_COUNT
	.align		4
.L_3416:
        /*00c0*/ 	.byte	0x02, 0x4a
	.zero		1
	.zero		1


	//----- nvinfo : EIATTR_EXIT_INSTR_OFFSETS
	.align		4
        /*00c4*/ 	.byte	0x04, 0x1c
        /*00c6*/ 	.short	(.L_3418 - .L_3417)


	//   ....[0]....
.L_3417:
        /*00c8*/ 	.word	0x000008d0


	//   ....[1]....
        /*00cc*/ 	.word	0x000045c0


	//----- nvinfo : EIATTR_MAX_THREADS
	.align		4
.L_3418:
        /*00d0*/ 	.byte	0x04, 0x05
        /*00d2*/ 	.short	(.L_3420 - .L_3419)
.L_3419:
        /*00d4*/ 	.word	0x00000080
        /*00d8*/ 	.word	0x00000001
        /*00dc*/ 	.word	0x00000001


	//----- nvinfo : EIATTR_CRS_STACK_SIZE
	.align		4
.L_3420:
        /*00e0*/ 	.byte	0x04, 0x1e
        /*00e2*/ 	.short	(.L_3422 - .L_3421)
.L_3421:
        /*00e4*/ 	.word	0x00000000


	//----- nvinfo : EIATTR_CBANK_PARAM_SIZE
	.align		4
.L_3422:
        /*00e8*/ 	.byte	0x03, 0x19
        /*00ea*/ 	.short	0x00e8


	//----- nvinfo : EIATTR_PARAM_CBANK
	.align		4
        /*00ec*/ 	.byte	0x04, 0x0a
        /*00ee*/ 	.short	(.L_3424 - .L_3423)
	.align		4
.L_3423:
        /*00f0*/ 	.word	index@(.nv.constant0._ZN10layer_norm13ln_fwd_kernelINS_13Kernel_traitsI6__halfffffjLj3072ELj1ELj1ELj4ELj16ENS_18Kernel_traits_baseILj3072ES2_ffffjLj128EEEEELb0ELb1ELb1ELb0EEEvNS_9FwdParamsE)
        /*00f4*/ 	.short	0x0380
        /*00f6*/ 	.short	0x00e8


	//----- nvinfo : EIATTR_SW_WAR
	.align		4
.L_3424:
        /*00f8*/ 	.byte	0x04, 0x36
        /*00fa*/ 	.short	(.L_3426 - .L_3425)
.L_3425:
        /*00fc*/ 	.word	0x00000008
.L_3426:


//--------------------- .nv.info._ZN10layer_norm13ln_fwd_kernelINS_13Kernel_traitsI6__halfffffjLj3072ELj1ELj1ELj4ELj16ENS_18Kernel_traits_baseILj3072ES2_ffffjLj128EEEEELb0ELb1ELb1ELb1EEEvNS_9FwdParamsE --------------------------
	.section	.nv.info._ZN10layer_norm13ln_fwd_kernelINS_13Kernel_traitsI6__halfffffjLj3072ELj1ELj1ELj4ELj16ENS_18Kernel_traits_baseILj3072ES2_ffffjLj128EEEEELb0ELb1ELb1ELb1EEEvNS_9FwdParamsE,"",@"SHT_CUDA_INFO"
	.sectionflags	@""
	.align	4


	//----- nvinfo : EIATTR_CUDA_API_VERSION
	.align		4
        /*0000*/ 	.byte	0x04, 0x37
        /*0002*/ 	.short	(.L_3428 - .L_3427)
.L_3427:
        /*0004*/ 	.word	0x00000082


	//----- nvinfo : EIATTR_KPARAM_INFO
	.align		4
.L_3428:
        /*0008*/ 	.byte	0x04, 0x17
        /*000a*/ 	.short	(.L_3430 - .L_3429)
.L_3429:
        /*000c*/ 	.word	0x00000000
        /*0010*/ 	.short	0x0000
        /*0012*/ 	.short	0x0000
        /*0014*/ 	.byte	0x00, 0xf0, 0xa1, 0x03


	//----- nvinfo : EIATTR_SPARSE_MMA_MASK
	.align		4
.L_3430:
        /*0018*/ 	.byte	0x03, 0x50
        /*001a*/ 	.short	0x0000


	//----- nvinfo : EIATTR_MAXREG_COUNT
	.align		4
        /*001c*/ 	.byte	0x03, 0x1b
        /*001e*/ 	.short	0x00ff


	//----- nvinfo : EIATTR_NUM_BARRIERS
	.align		4
        /*0020*/ 	.byte	0x02, 0x4c
        /*0022*/ 	.byte	0x01
	.zero		1


	//----- nvinfo : EIATTR_MERCURY_ISA_VERSION
	.align		4
        /*0024*/ 	.byte	0x03, 0x5f
        /*0026*/ 	.short	0x0101


	//----- nvinfo : EIATTR_COOP_GROUP_MASK_REGIDS
	.align		4
        /*0028*/ 	.byte	0x04, 0x29
        /*002a*/ 	.short	(.L_3432 - .L_3431)


	//   ....[0]....
.L_3431:
        /*002c*/ 	.word	0xffffffff


	//   ....[1]....
        /*0030*/ 	.word	0xffffffff


	//   ....[2]....
        /*0034*/ 	.word	0xffffffff


	//   ....[3]....
        /*0038*/ 	.word	0xffffffff


	//   ....[4]....
        /*003c*/ 	.word	0xffffffff


	//   ....[5]....
        /*0040*/ 	.word	0xffffffff


	//   ....[6]....
        /*0044*/ 	.word	0xffffffff


	//   ....[7]....
        /*0048*/ 	.word	0xffffffff


	//   ....[8]....
        /*004c*/ 	.word	0xffffffff


	//   ....[9]....
        /*0050*/ 	.word	0xffffffff


	//   ....[10]....
        /*0054*/ 	.word	0xffffffff


	//   ....[11]....
        /*0058*/ 	.word	0xffffffff


	//   ....[12]....
        /*005c*/ 	.word	0xffffffff


	//   ....[13]....
        /*0060*/ 	.word	0xffffffff


	//   ....[14]....
        /*0064*/ 	.word	0xffffffff


	//   ....[15]....
        /*0068*/ 	.word	0xffffffff


	//   ....[16]....
        /*006c*/ 	.word	0xffffffff


	//   ....[17]....
        /*0070*/ 	.word	0xffffffff


	//----- nvinfo : EIATTR_COOP_GROUP_INSTR_OFFSETS
	.align		4
.L_3432:
        /*0074*/ 	.byte	0x04, 0x28
        /*0076*/ 	.short	(.L_3434 - .L_3433)


	//   ....[0]....
.L_3433:
        /*0078*/ 	.word	0x00002070


	//   ....[1]....
        /*007c*/ 	.word	0x00002090


	//   ....[2]....
        /*0080*/ 	.word	0x000020b0


	//   ....[3]....
        /*0084*/ 	.word	0x000020d0


	//   ....[4]....
        /*0088*/ 	.word	0x000020f0


	//   ....[5]....
        /*008c*/ 	.word	0x00002420


	//   ....[6]....
        /*0090*/ 	.word	0x00002440


	//   ....[7]....
        /*0094*/ 	.word	0x00002460


	//   ....[8]....
        /*0098*/ 	.word	0x00002480


	//   ....[9]....
        /*009c*/ 	.word	0x000024a0


	//   ....[10]....
        /*00a0*/ 	.word	0x00002630


	//   ....[11]....
        /*00a4*/ 	.word	0x00002670


	//   ....[12]....
        /*00a8*/ 	.word	0x00002680


	//   ....[13]....
        /*00ac*/ 	.word	0x00002720


	//   ....[14]....
        /*00b0*/ 	.word	0x00002780


	//   ....[15]....
        /*00b4*/ 	.word	0x00002790


	//   ....[16]....
        /*00b8*/ 	.word	0x00002870


	//   ....[17]....
        /*00bc*/ 	.word	0x000028a0


	//----- nvinfo : EIATTR_VRC_CTA_INIT_COUNT
	.align		4
.L_3434:
        /*00c0*/ 	.byte	0x02, 0x4a
	.zero		1
	.zero		1


	//----- nvinfo : EIATTR_EXIT_INSTR_OFFSETS
	.align		4
        /*00c4*/ 	.byte	0x04, 0x1c
        /*00c6*/ 	.short	(.L_3436 - .L_3435)


	//   ....[0]....
.L_3435:
        /*00c8*/ 	.word	0x000003a0


	//   ....[1]....
        /*00cc*/ 	.word	0x000032d0


	//----- nvinfo : EIATTR_MAX_THREADS
	.align		4
.L_3436:
        /*00d0*/ 	.byte	0x04, 0x05
        /*00d2*/ 	.short	(.L_3438 - .L_3437)
.L_3437:
        /*00d4*/ 	.word	0x00000080
        /*00d8*/ 	.word	0x00000001
        /*00dc*/ 	.word	0x00000001


	//----- nvinfo : EIATTR_CRS_STACK_SIZE
	.align		4
.L_3438:
        /*00e0*/ 	.byte	0x04, 0x1e
        /*00e2*/ 	.short	(.L_3440 - .L_3439)
.L_3439:
        /*00e4*/ 	.word	0x00000000


	//----- nvinfo : EIATTR_CBANK_PARAM_SIZE
	.align		4
.L_3440:
        /*00e8*/ 	.byte	0x03, 0x19
        /*00ea*/ 	.short	0x00e8


	//----- nvinfo : EIATTR_PARAM_CBANK
	.align		4
        /*00ec*/ 	.byte	0x04, 0x0a
        /*00ee*/ 	.short	(.L_3442 - .L_3441)
	.align		4
.L_3441:
        /*00f0*/ 	.word	index@(.nv.constant0._ZN10layer_norm13ln_fwd_kernelINS_13Kernel_traitsI6__halfffffjLj3072ELj1ELj1ELj4ELj16ENS_18Kernel_traits_baseILj3072ES2_ffffjLj128EEEEELb0ELb1ELb1ELb1EEEvNS_9FwdParamsE)
        /*00f4*/ 	.short	0x0380
        /*00f6*/ 	.short	0x00e8


	//----- nvinfo : EIATTR_SW_WAR
	.align		4
.L_3442:
        /*00f8*/ 	.byte	0x04, 0x36
        /*00fa*/ 	.short	(.L_3444 - .L_3443)
.L_3443:
        /*00fc*/ 	.word	0x00000008
.L_3444:


//--------------------- .nv.info._ZN10layer_norm13ln_fwd_kernelINS_13Kernel_traitsI6__halfffffjLj3072ELj1ELj1ELj4ELj16ENS_18Kernel_traits_baseILj3072ES2_ffffjLj128EEEEELb1ELb0ELb0ELb0EEEvNS_9FwdParamsE --------------------------
	.section	.nv.info._ZN10layer_norm13ln_fwd_kernelINS_13Kernel_traitsI6__halfffffjLj3072ELj1ELj1ELj4ELj16ENS_18Kernel_traits_baseILj3072ES2_ffffjLj128EEEEELb1ELb0ELb0ELb0EEEvNS_9FwdParamsE,"",@"SHT_CUDA_INFO"
	.sectionflags	@""
	.align	4


	//----- nvinfo : EIATTR_CUDA_API_VERSION
	.align		4
        /*0000*/ 	.byte	0x04, 0x37
        /*0002*/ 	.short	(.L_3446 - .L_3445)
.L_3445:
        /*0004*/ 	.word	0x00000082


	//----- nvinfo : EIATTR_KPARAM_INFO
	.align		4
.L_3446:
        /*0008*/ 	.byte	0x04, 0x17
        /*000a*/ 	.short	(.L_3448 - .L_3447)
.L_3447:
        /*000c*/ 	.word	0x00000000
        /*0010*/ 	.short	0x0000
        /*0012*/ 	.short	0x0000
        /*0014*/ 	.byte	0x00, 0xf0, 0xa1, 0x03


	//----- nvinfo : EIATTR_SPARSE_MMA_MASK
	.align		4
.L_3448:
        /*0018*/ 	.byte	0x03, 0x50
        /*001a*/ 	.short	0x0000


	//----- nvinfo : EIATTR_MAXREG_COUNT
	.align		4
        /*001c*/ 	.byte	0x03, 0x1b
        /*001e*/ 	.short	0x00ff


	//----- nvinfo : EIATTR_NUM_BARRIERS
	.align		4
        /*0020*/ 	.byte	0x02, 0x4c
        /*0022*/ 	.byte	0x01
	.zero		1


	//----- nvinfo : EIATTR_MERCURY_ISA_VERSION
	.align		4
        /*0024*/ 	.byte	0x03, 0x5f
        /*0026*/ 	.short	0x0101


	//----- nvinfo : EIATTR_COOP_GROUP_MASK_REGIDS
	.align		4
        /*0028*/ 	.byte	0x04, 0x29
        /*002a*/ 	.short	(.L_3450 - .L_3449)


	//   ....[0]....
.L_3449:
        /*002c*/ 	.word	0xffffffff


	//   ....[1]....
        /*0030*/ 	.word	0xffffffff


	//   ....[2]....
        /*0034*/ 	.word	0xffffffff


	//   ....[3]....
        /*0038*/ 	.word	0xffffffff


	//   ....[4]....
        /*003c*/ 	.word	0xffffffff


	//   ....[5]....
        /*0040*/ 	.word	0xffffffff


	//   ....[6]....
        /*0044*/ 	.word	0xffffffff


	//   ....[7]....
        /*0048*/ 	.word	0xffffffff


	//   ....[8]....
        /*004c*/ 	.word	0xffffffff


	//   ....[9]....
        /*0050*/ 	.word	0xffffffff


	//   ....[10]....
        /*0054*/ 	.word	0xffffffff


	//   ....[11]....
        /*0058*/ 	.word	0xffffffff


	//   ....[12]....
        /*005c*/ 	.word	0xffffffff


	//   ....[13]....
        /*0060*/ 	.word	0xffffffff


	//   ....[14]....
        /*0064*/ 	.word	0xffffffff


	//   ....[15]....
        /*0068*/ 	.word	0xffffffff


	//   ....[16]....
        /*006c*/ 	.word	0xffffffff


	//   ....[17]....
        /*0070*/ 	.word	0xffffffff


	//----- nvinfo : EIATTR_COOP_GROUP_INSTR_OFFSETS
	.align		4
.L_3450:
        /*0074*/ 	.byte	0x04, 0x28
        /*0076*/ 	.short	(.L_3452 - .L_3451)


	//   ....[0]....
.L_3451:
        /*0078*/ 	.word	0x00010ac0


	//   ....[1]....
        /*007c*/ 	.word	0x00010ae0


	//   ....[2]....
        /*0080*/ 	.word	0x00010b00


	//   ....[3]....
        /*0084*/ 	.word	0x00010b20


	//   ....[4]....
        /*0088*/ 	.word	0x00010b40


	//   ....[5]....
        /*008c*/ 	.word	0x00010e90


	//   ....[6]....
        /*0090*/ 	.word	0x00010eb0


	//   ....[7]....
        /*0094*/ 	.word	0x00010ed0


	//   ....[8]....
        /*0098*/ 	.word	0x00010ef0


	//   ....[9]....
        /*009c*/ 	.word	0x00010f20


	//   ....[10]....
        /*00a0*/ 	.word	0x000110b0


	//   ....[11]....
        /*00a4*/ 	.word	0x000110f0


	//   ....[12]....
        /*00a8*/ 	.word	0x00011130


	//   ....[13]....
        /*00ac*/ 	.word	0x00011180


	//   ....[14]....
        /*00b0*/ 	.word	0x000111e0


	//   ....[15]....
        /*00b4*/ 	.word	0x00011240


	//   ....[16]....
        /*00b8*/ 	.word	0x000112b0


	//   ....[17]....
        /*00bc*/ 	.word	0x00011300


	//----- nvinfo : EIATTR_VRC_CTA_INIT_COUNT
	.align		4
.L_3452:
        /*00c0*/ 	.byte	0x02, 0x4a
	.zero		1
	.zero		1


	//----- nvinfo : EIATTR_EXIT_INSTR_OFFSETS
	.align		4
        /*00c4*/ 	.byte	0x04, 0x1c
        /*00c6*/ 	.short	(.L_3454 - .L_3453)


	//   ....[0]....
.L_3453:
        /*00c8*/ 	.word	0x000008e0


	//   ....[1]....
        /*00cc*/ 	.word	0x00011e30


	//----- nvinfo : EIATTR_INDIRECT_BRANCH_TARGETS
	.align		4
.L_3454:
        /*00d0*/ 	.byte	0x04, 0x34
        /*00d2*/ 	.short	(.L_3456 - .L_3455)


	//   ....[0]....
.L_3455:
        /*00d4*/ 	.word	.L_x_20699@srel
        /*00d8*/ 	.short	0x0
        /*00da*/ 	.short	0x0
        /*00dc*/ 	.word	0x3
        /*00e0*/ 	.word	.L_x_20700@srel
        /*00e4*/ 	.word	.L_x_20701@srel
        /*00e8*/ 	.word	.L_x_20702@srel


	//----- nvinfo : EIATTR_MAX_THREADS
	.align		4
.L_3456:
        /*00ec*/ 	.byte	0x04, 0x05
        /*00ee*/ 	.short	(.L_3458 - .L_3457)
.L_3457:
        /*00f0*/ 	.word	0x00000080
        /*00f4*/ 	.word	0x00000001
        /*00f8*/ 	.word	0x00000001


	//----- nvinfo : EIATTR_CRS_STACK_SIZE
	.align		4
.L_3458:
        /*00fc*/ 	.byte	0x04, 0x1e
        /*00fe*/ 	.short	(.L_3460 - .L_3459)
.L_3459:
        /*0100*/ 	.word	0x00000000


	//----- nvinfo : EIATTR_CBANK_PARAM_SIZE
	.align		4
.L_3460:
        /*0104*/ 	.byte	0x03, 0x19
        /*0106*/ 	.short	0x00e8


	//----- nvinfo : EIATTR_PARAM_CBANK
	.align		4
        /*0108*/ 	.byte	0x04, 0x0a
        /*010a*/ 	.short	(.L_3462 - .L_3461)
	.align		4
.L_3461:
        /*010c*/ 	.word	index@(.nv.constant0._ZN10layer_norm13ln_fwd_kernelINS_13Kernel_traitsI6__halfffffjLj3072ELj1ELj1ELj4ELj16ENS_18Kernel_traits_baseILj3072ES2_ffffjLj128EEEEELb1ELb0ELb0ELb0EEEvNS_9FwdParamsE)
        /*0110*/ 	.short	0x0380
        /*0112*/ 	.short	0x00e8


	//----- nvinfo : EIATTR_SW_WAR
	.align		4
.L_3462:
        /*0114*/ 	.byte	0x04, 0x36
        /*0116*/ 	.short	(.L_3464 - .L_3463)
.L_3463:
        /*0118*/ 	.word	0x00000008
.L_3464:


//--------------------- .nv.info._ZN10layer_norm13ln_fwd_kernelINS_13Kernel_traitsI6__halfffffjLj3072ELj1ELj1ELj4ELj16ENS_18Kernel_traits_baseILj3072ES2_ffffjLj128EEEEELb1ELb0ELb0ELb1EEEvNS_9FwdParamsE --------------------------
	.section	.nv.info._ZN10layer_norm13ln_fwd_kernelINS_13Kernel_traitsI6__halfffffjLj3072ELj1ELj1ELj4ELj16ENS_18Kernel_traits_baseILj3072ES2_ffffjLj128EEEEELb1ELb0ELb0ELb1EEEvNS_9FwdParamsE,"",@"SHT_CUDA_INFO"
	.sectionflags	@""
	.align	4


	//----- nvinfo : EIATTR_CUDA_API_VERSION
	.align		4
        /*0000*/ 	.byte	0x04, 0x37
        /*0002*/ 	.short	(.L_3466 - .L_3465)
.L_3465:
        /*0004*/ 	.word	0x00000082


	//----- nvinfo : EIATTR_KPARAM_INFO
	.align		4
.L_3466:
        /*0008*/ 	.byte	0x04, 0x17
        /*000a*/ 	.short	(.L_3468 - .L_3467)
.L_3467:
        /*000c*/ 	.word	0x00000000
        /*0010*/ 	.short	0x0000
        /*0012*/ 	.short	0x0000
        /*0014*/ 	.byte	0x00, 0xf0, 0xa1, 0x03


	//----- nvinfo : EIATTR_SPARSE_MMA_MASK
	.align		4
.L_3468:
        /*0018*/ 	.byte	0x03, 0x50
        /*001a*/ 	.short	0x0000


	//----- nvinfo : EIATTR_MAXREG_COUNT
	.align		4
        /*001c*/ 	.byte	0x03, 0x1b
        /*001e*/ 	.short	0x00ff


	//----- nvinfo : EIATTR_NUM_BARRIERS
	.align		4
        /*0020*/ 	.byte	0x02, 0x4c
        /*0022*/ 	.byte	0x01
	.zero		1


	//----- nvinfo : EIATTR_MERCURY_ISA_VERSION
	.align		4
        /*0024*/ 	.byte	0x03, 0x5f
        /*0026*/ 	.short	0x0101


	//----- nvinfo : EIATTR_COOP_GROUP_MASK_REGIDS
	.align		4
        /*0028*/ 	.byte	0x04, 0x29
        /*002a*/ 	.short	(.L_3470 - .L_3469)


	//   ....[0]....
.L_3469:
        /*002c*/ 	.word	0xffffffff


	//   ....[1]....
        /*0030*/ 	.word	0xffffffff


	//   ....[2]....
        /*0034*/ 	.word	0xffffffff


	//   ....[3]....
        /*0038*/ 	.word	0xffffffff


	//   ....[4]....
        /*003c*/ 	.word	0xffffffff


	//   ....[5]....
        /*0040*/ 	.word	0xffffffff


	//   ....[6]....
        /*0044*/ 	.word	0xffffffff


	//   ....[7]....
        /*0048*/ 	.word	0xffffffff


	//   ....[8]....
        /*004c*/ 	.word	0xffffffff


	//   ....[9]....
        /*0050*/ 	.word	0xffffffff


	//   ....[10]....
        /*0054*/ 	.word	0xffffffff


	//   ....[11]....
        /*0058*/ 	.word	0xffffffff


	//   ....[12]....
        /*005c*/ 	.word	0xffffffff


	//   ....[13]....
        /*0060*/ 	.word	0xffffffff


	//   ....[14]....
        /*0064*/ 	.word	0xffffffff


	//   ....[15]....
        /*0068*/ 	.word	0xffffffff


	//   ....[16]....
        /*006c*/ 	.word	0xffffffff


	//   ....[17]....
        /*0070*/ 	.word	0xffffffff


	//----- nvinfo : EIATTR_COOP_GROUP_INSTR_OFFSETS
	.align		4
.L_3470:
        /*0074*/ 	.byte	0x04, 0x28
        /*0076*/ 	.short	(.L_3472 - .L_3471)


	//   ....[0]....
.L_3471:
        /*0078*/ 	.word	0x0000f4e0


	//   ....[1]....
        /*007c*/ 	.word	0x0000f500


	//   ....[2]....
        /*0080*/ 	.word	0x0000f530


	//   ....[3]....
        /*0084*/ 	.word	0x0000f550


	//   ....[4]....
        /*0088*/ 	.word	0x0000f570


	//   ....[5]....
        /*008c*/ 	.word	0x0000f8b0


	//   ....[6]....
        /*0090*/ 	.word	0x0000f8d0


	//   ....[7]....
        /*0094*/ 	.word	0x0000f900


	//   ....[8]....
        /*0098*/ 	.word	0x0000f930


	//   ....[9]....
        /*009c*/ 	.word	0x0000f990


	//   ....[10]....
        /*00a0*/ 	.word	0x0000fb30


	//   ....[11]....
        /*00a4*/ 	.word	0x0000fb70


	//   ....[12]....
        /*00a8*/ 	.word	0x0000fb80


	//   ....[13]....
        /*00ac*/ 	.word	0x0000fbc0


	//   ....[14]....
        /*00b0*/ 	.word	0x0000fca0


	//   ....[15]....
        /*00b4*/ 	.word	0x0000fcd0


	//   ....[16]....
        /*00b8*/ 	.word	0x0000fd80


	//   ....[17]....
        /*00bc*/ 	.word	0x0000fda0


	//----- nvinfo : EIATTR_VRC_CTA_INIT_COUNT
	.align		4
.L_3472:
        /*00c0*/ 	.byte	0x02, 0x4a
	.zero		1
	.zero		1


	//----- nvinfo : EIATTR_EXIT_INSTR_OFFSETS
	.align		4
        /*00c4*/ 	.byte	0x04, 0x1c
        /*00c6*/ 	.short	(.L_3474 - .L_3473)


	//   ....[0]....
.L_3473:
        /*00c8*/ 	.word	0x00000240


	//   ....[1]....
        /*00cc*/ 	.word	0x000103f0


	//----- nvinfo : EIATTR_INDIRECT_BRANCH_TARGETS
	.align		4
.L_3474:
        /*00d0*/ 	.byte	0x04, 0x34
        /*00d2*/ 	.short	(.L_3476 - .L_3475)


	//   ....[0]....
.L_3475:
        /*00d4*/ 	.word	.L_x_20703@srel
        /*00d8*/ 	.short	0x0
        /*00da*/ 	.short	0x0
        /*00dc*/ 	.word	0x3
        /*00e0*/ 	.word	.L_x_20704@srel
        /*00e4*/ 	.word	.L_x_20705@srel
        /*00e8*/ 	.word	.L_x_20706@srel


	//----- nvinfo : EIATTR_MAX_THREADS
	.align		4
.L_3476:
        /*00ec*/ 	.byte	0x04, 0x05
        /*00ee*/ 	.short	(.L_3478 - .L_3477)
.L_3477:
        /*00f0*/ 	.word	0x00000080
        /*00f4*/ 	.word	0x00000001
        /*00f8*/ 	.word	0x00000001


	//----- nvinfo : EIATTR_CRS_STACK_SIZE
	.align		4
.L_3478:
        /*00fc*/ 	.byte	0x04, 0x1e
        /*00fe*/ 	.short	(.L_3480 - .L_3479)
.L_3479:
        /*0100*/ 	.word	0x00000000


	//----- nvinfo : EIATTR_CBANK_PARAM_SIZE
	.align		4
.L_3480:
        /*0104*/ 	.byte	0x03, 0x19
        /*0106*/ 	.short	0x00e8


	//----- nvinfo : EIATTR_PARAM_CBANK
	.align		4
        /*0108*/ 	.byte	0x04, 0x0a
        /*010a*/ 	.short	(.L_3482 - .L_3481)
	.align		4
.L_3481:
        /*010c*/ 	.word	index@(.nv.constant0._ZN10layer_norm13ln_fwd_kernelINS_13Kernel_traitsI6__halfffffjLj3072ELj1ELj1ELj4ELj16ENS_18Kernel_traits_baseILj3072ES2_ffffjLj128EEEEELb1ELb0ELb0ELb1EEEvNS_9FwdParamsE)
        /*0110*/ 	.short	0x0380
        /*0112*/ 	.short	0x00e8


	//----- nvinfo : EIATTR_SW_WAR
	.align		4
.L_3482:
        /*0114*/ 	.byte	0x04, 0x36
        /*0116*/ 	.short	(.L_3484 - .L_3483)
.L_3483:
        /*0118*/ 	.word	0x00000008
.L_3484:


//--------------------- .nv.info._ZN10layer_norm13ln_fwd_kernelINS_13Kernel_traitsI6__halfffffjLj3072ELj1ELj1ELj4ELj16ENS_18Kernel_traits_baseILj3072ES2_ffffjLj128EEEEELb1ELb0ELb1ELb0EEEvNS_9FwdParamsE --------------------------
	.section	.nv.info._ZN10layer_norm13ln_fwd_kernelINS_13Kernel_traitsI6__halfffffjLj3072ELj1ELj1ELj4ELj16ENS_18Kernel_traits_baseILj3072ES2_ffffjLj128EEEEELb1ELb0ELb1ELb0EEEvNS_9FwdParamsE,"",@"SHT_CUDA_INFO"
	.sectionflags	@""
	.align	4


	//----- nvinfo : EIATTR_CUDA_API_VERSION
	.align		4
        /*0000*/ 	.byte	0x04, 0x37
        /*0002*/ 	.short	(.L_3486 - .L_3485)
.L_3485:
        /*0004*/ 	.word	0x00000082


	//----- nvinfo : EIATTR_KPARAM_INFO
	.align		4
.L_3486:
        /*0008*/ 	.byte	0x04, 0x17
        /*000a*/ 	.short	(.L_3488 - .L_3487)
.L_3487:
        /*000c*/ 	.word	0x00000000
        /*0010*/ 	.short	0x0000
        /*0012*/ 	.short	0x0000
        /*0014*/ 	.byte	0x00, 0xf0, 0xa1, 0x03


	//----- nvinfo : EIATTR_SPARSE_MMA_MASK
	.align		4
.L_3488:
        /*0018*/ 	.byte	0x03, 0x50
        /*001a*/ 	.short	0x0000


	//----- nvinfo : EIATTR_MAXREG_COUNT
	.align		4
        /*001c*/ 	.byte	0x03, 0x1b
        /*001e*/ 	.short	0x00ff


	//----- nvinfo : EIATTR_NUM_BARRIERS
	.align		4
        /*0020*/ 	.byte	0x02, 0x4c
        /*0022*/ 	.byte	0x01
	.zero		1


	//----- nvinfo : EIATTR_MERCURY_ISA_VERSION
	.align		4
        /*0024*/ 	.byte	0x03, 0x5f
        /*0026*/ 	.short	0x0101


	//----- nvinfo : EIATTR_COOP_GROUP_MASK_REGIDS
	.align		4
        /*0028*/ 	.byte	0x04, 0x29
        /*002a*/ 	.short	(.L_3490 - .L_3489)


	//   ....[0]....
.L_3489:
        /*002c*/ 	.word	0xffffffff


	//   ....[1]....
        /*0030*/ 	.word	0xffffffff


	//   ....[2]....
        /*0034*/ 	.word	0xffffffff


	//   ....[3]....
        /*0038*/ 	.word	0xffffffff


	//   ....[4]....
        /*003c*/ 	.word	0xffffffff


	//   ....[5]....
        /*0040*/ 	.word	0xffffffff


	//   ....[6]....
        /*0044*/ 	.word	0xffffffff


	//   ....[7]....
        /*0048*/ 	.word	0xffffffff


	//   ....[8]....
        /*004c*/ 	.word	0xffffffff


	//   ....[9]....
        /*0050*/ 	.word	0xffffffff


	//   ....[10]....
        /*0054*/ 	.word	0xffffffff


	//   ....[11]....
        /*0058*/ 	.word	0xffffffff


	//   ....[12]....
        /*005c*/ 	.word	0xffffffff


	//   ....[13]....
        /*0060*/ 	.word	0xffffffff


	//   ....[14]....
        /*0064*/ 	.word	0xffffffff


	//   ....[15]....
        /*0068*/ 	.word	0xffffffff


	//   ....[16]....
        /*006c*/ 	.word	0xffffffff


	//   ....[17]....
        /*0070*/ 	.word	0xffffffff


	//----- nvinfo : EIATTR_COOP_GROUP_INSTR_OFFSETS
	.align		4
.L_3490:
        /*0074*/ 	.byte	0x04, 0x28
        /*0076*/ 	.short	(.L_3492 - .L_3491)


	//   ....[0]....
.L_3491:
        /*0078*/ 	.word	0x00011dd0


	//   ....[1]....
        /*007c*/ 	.word	0x00011df0


	//   ....[2]....
        /*0080*/ 	.word	0x00011e10


	//   ....[3]....
        /*0084*/ 	.word	0x00011e30


	//   ....[4]....
        /*0088*/ 	.word	0x00011e50


	//   ....[5]....
        /*008c*/ 	.word	0x000121d0


	//   ....[6]....
        /*0090*/ 	.word	0x00012200


	//   ....[7]....
        /*0094*/ 	.word	0x00012220


	//   ....[8]....
        /*0098*/ 	.word	0x00012240


	//   ....[9]....
        /*009c*/ 	.word	0x00012260


	//   ....[10]....
        /*00a0*/ 	.word	0x000123e0


	//   ....[11]....
        /*00a4*/ 	.word	0x00012420


	//   ....[12]....
        /*00a8*/ 	.word	0x00012440


	//   ....[13]....
        /*00ac*/ 	.word	0x000124d0


	//   ....[14]....
        /*00b0*/ 	.word	0x00012520


	//   ....[15]....
        /*00b4*/ 	.word	0x00012550


	//   ....[16]....
        /*00b8*/ 	.word	0x00012630


	//   ....[17]....
        /*00bc*/ 	.word	0x00012650


	//----- nvinfo : EIATTR_VRC_CTA_INIT_COUNT
	.align		4
.L_3492:
        /*00c0*/ 	.byte	0x02, 0x4a
	.zero		1
	.zero		1


	//----- nvinfo : EIATTR_EXIT_INSTR_OFFSETS
	.align		4
        /*00c4*/ 	.byte	0x04, 0x1c
        /*00c6*/ 	.short	(.L_3494 - .L_3493)


	//   ....[0]....
.L_3493:
        /*00c8*/ 	.word	0x000008f0


	//   ....[1]....
        /*00cc*/ 	.word	0x00013220


	//----- nvinfo : EIATTR_MAX_THREADS
	.align		4
.L_3494:
        /*00d0*/ 	.byte	0x04, 0x05
        /*00d2*/ 	.short	(.L_3496 - .L_3495)
.L_3495:
        /*00d4*/ 	.word	0x00000080
        /*00d8*/ 	.word	0x00000001
        /*00dc*/ 	.word	0x00000001


	//----- nvinfo : EIATTR_CRS_STACK_SIZE
	.align		4
.L_3496:
        /*00e0*/ 	.byte	0x04, 0x1e
        /*00e2*/ 	.short	(.L_3498 - .L_3497)
.L_3497:
        /*00e4*/ 	.word	0x00000000


	//----- nvinfo : EIATTR_CBANK_PARAM_SIZE
	.align		4
.L_3498:
        /*00e8*/ 	.byte	0x03, 0x19
        /*00ea*/ 	.short	0x00e8


	//----- nvinfo : EIATTR_PARAM_CBANK
	.align		4
        /*00ec*/ 	.byte	0x04, 0x0a
        /*00ee*/ 	.short	(.L_3500 - .L_3499)
	.align		4
.L_3499:
        /*00f0*/ 	.word	index@(.nv.constant0._ZN10layer_norm13ln_fwd_kernelINS_13Kernel_traitsI6__halfffffjLj3072ELj1ELj1ELj4ELj16ENS_18Kernel_traits_baseILj3072ES2_ffffjLj128EEEEELb1ELb0ELb1ELb0EEEvNS_9FwdParamsE)
        /*00f4*/ 	.short	0x0380
        /*00f6*/ 	.short	0x00e8


	//----- nvinfo : EIATTR_SW_WAR
	.align		4
.L_3500:
        /*00f8*/ 	.byte	0x04, 0x36
        /*00fa*/ 	.short	(.L_3502 - .L_3501)
.L_3501:
        /*00fc*/ 	.word	0x00000008
.L_3502:


//--------------------- .nv.info._ZN10layer_norm13ln_fwd_kernelINS_13Kernel_traitsI6__halfffffjLj3072ELj1ELj1ELj4ELj16ENS_18Kernel_traits_baseILj3072ES2_ffffjLj128EEEEELb1ELb0ELb1ELb1EEEvNS_9FwdParamsE --------------------------
	.section	.nv.info._ZN10layer_norm13ln_fwd_kernelINS_13Kernel_traitsI6__halfffffjLj3072ELj1ELj1ELj4ELj16ENS_18Kernel_traits_baseILj3072ES2_ffffjLj128EEEEELb1ELb0ELb1ELb1EEEvNS_9FwdParamsE,"",@"SHT_CUDA_INFO"
	.sectionflags	@""
	.align	4


	//----- nvinfo : EIATTR_CUDA_API_VERSION
	.align		4
        /*0000*/ 	.byte	0x04, 0x37
        /*0002*/ 	.short	(.L_3504 - .L_3503)
.L_3503:
        /*0004*/ 	.word	0x00000082


	//----- nvinfo : EIATTR_KPARAM_INFO
	.align		4
.L_3504:
        /*0008*/ 	.byte	0x04, 0x17
        /*000a*/ 	.short	(.L_3506 - .L_3505)
.L_3505:
        /*000c*/ 	.word	0x00000000
        /*0010*/ 	.short	0x0000
        /*0012*/ 	.short	0x0000
        /*0014*/ 	.byte	0x00, 0xf0, 0xa1, 0x03


	//----- nvinfo : EIATTR_SPARSE_MMA_MASK
	.align		4
.L_3506:
        /*0018*/ 	.byte	0x03, 0x50
        /*001a*/ 	.short	0x0000


	//----- nvinfo : EIATTR_MAXREG_COUNT
	.align		4
        /*001c*/ 	.byte	0x03, 0x1b
        /*001e*/ 	.short	0x00ff


	//----- nvinfo : EIATTR_NUM_BARRIERS
	.align		4
        /*0020*/ 	.byte	0x02, 0x4c
        /*0022*/ 	.byte	0x01
	.zero		1


	//----- nvinfo : EIATTR_MERCURY_ISA_VERSION
	.align		4
        /*0024*/ 	.byte	0x03, 0x5f
        /*0026*/ 	.short	0x0101


	//----- nvinfo : EIATTR_COOP_GROUP_MASK_REGIDS
	.align		4
        /*0028*/ 	.byte	0x04, 0x29
        /*002a*/ 	.short	(.L_3508 - .L_3507)


	//   ....[0]....
.L_3507:
        /*002c*/ 	.word	0xffffffff


	//   ....[1]....
        /*0030*/ 	.word	0xffffffff


	//   ....[2]....
        /*0034*/ 	.word	0xffffffff


	//   ....[3]....
        /*0038*/ 	.word	0xffffffff


	//   ....[4]....
        /*003c*/ 	.word	0xffffffff


	//   ....[5]....
        /*0040*/ 	.word	0xffffffff


	//   ....[6]....
        /*0044*/ 	.word	0xffffffff


	//   ....[7]....
        /*0048*/ 	.word	0xffffffff


	//   ....[8]....
        /*004c*/ 	.word	0xffffffff


	//   ....[9]....
        /*0050*/ 	.word	0xffffffff


	//   ....[10]....
        /*0054*/ 	.word	0xffffffff


	//   ....[11]....
        /*0058*/ 	.word	0xffffffff


	//   ....[12]....
        /*005c*/ 	.word	0xffffffff


	//   ....[13]....
        /*0060*/ 	.word	0xffffffff


	//   ....[14]....
        /*0064*/ 	.word	0xffffffff


	//   ....[15]....
        /*0068*/ 	.word	0xffffffff


	//   ....[16]....
        /*006c*/ 	.word	0xffffffff


	//   ....[17]....
        /*0070*/ 	.word	0xffffffff


	//----- nvinfo : EIATTR_COOP_GROUP_INSTR_OFFSETS
	.align		4
.L_3508:
        /*0074*/ 	.byte	0x04, 0x28
        /*0076*/ 	.short	(.L_3510 - .L_3509)


	//   ....[0]....
.L_3509:
        /*0078*/ 	.word	0x00010c50


	//   ....[1]....
        /*007c*/ 	.word	0x00010c90


	//   ....[2]....
        /*0080*/ 	.word	0x00010cb0


	//   ....[3]....
        /*0084*/ 	.word	0x00010cd0


	//   ....[4]....
        /*0088*/ 	.word	0x00010cf0


	//   ....[5]....
        /*008c*/ 	.word	0x00011030


	//   ....[6]....
        /*0090*/ 	.word	0x00011070


	//   ....[7]....
        /*0094*/ 	.word	0x00011090


	//   ....[8]....
        /*0098*/ 	.word	0x000110b0


	//   ....[9]....
        /*009c*/ 	.word	0x000110d0


	//   ....[10]....
        /*00a0*/ 	.word	0x00011250


	//   ....[11]....
        /*00a4*/ 	.word	0x00011290


	//   ....[12]....
        /*00a8*/ 	.word	0x000112a0


	//   ....[13]....
        /*00ac*/ 	.word	0x000112f0


	//   ....[14]....
        /*00b0*/ 	.word	0x000113b0


	//   ....[15]....
        /*00b4*/ 	.word	0x000113e0


	//   ....[16]....
        /*00b8*/ 	.word	0x00011490


	//   ....[17]....
        /*00bc*/ 	.word	0x000114c0


	//----- nvinfo : EIATTR_VRC_CTA_INIT_COUNT
	.align		4
.L_3510:
        /*00c0*/ 	.byte	0x02, 0x4a
	.zero		1
	.zero		1


	//----- nvinfo : EIATTR_EXIT_INSTR_OFFSETS
	.align		4
        /*00c4*/ 	.byte	0x04, 0x1c
        /*00c6*/ 	.short	(.L_3512 - .L_3511)


	//   ....[0]....
.L_3511:
        /*00c8*/ 	.word	0x000002a0


	//   ....[1]....
        /*00cc*/ 	.word	0x00011ef0


	//----- nvinfo : EIATTR_MAX_THREADS
	.align		4
.L_3512:
        /*00d0*/ 	.byte	0x04, 0x05
        /*00d2*/ 	.short	(.L_3514 - .L_3513)
.L_3513:
        /*00d4*/ 	.word	0x00000080
        /*00d8*/ 	.word	0x00000001
        /*00dc*/ 	.word	0x00000001


	//----- nvinfo : EIATTR_CRS_STACK_SIZE
	.align		4
.L_3514:
        /*00e0*/ 	.byte	0x04, 0x1e
        /*00e2*/ 	.short	(.L_3516 - .L_3515)
.L_3515:
        /*00e4*/ 	.word	0x00000000


	//----- nvinfo : EIATTR_CBANK_PARAM_SIZE
	.align		4
.L_3516:
        /*00e8*/ 	.byte	0x03, 0x19
        /*00ea*/ 	.short	0x00e8


	//----- nvinfo : EIATTR_PARAM_CBANK
	.align		4
        /*00ec*/ 	.byte	0x04, 0x0a
        /*00ee*/ 	.short	(.L_3518 - .L_3517)
	.align		4
.L_3517:
        /*00f0*/ 	.word	index@(.nv.constant0._ZN10layer_norm13ln_fwd_kernelINS_13Kernel_traitsI6__halfffffjLj3072ELj1ELj1ELj4ELj16ENS_18Kernel_traits_baseILj3072ES2_ffffjLj128EEEEELb1ELb0ELb1ELb1EEEvNS_9FwdParamsE)
        /*00f4*/ 	.short	0x0380
        /*00f6*/ 	.short	0x00e8


	//----- nvinfo : EIATTR_SW_WAR
	.align		4
.L_3518:
        /*00f8*/ 	.byte	0x04, 0x36
        /*00fa*/ 	.short	(.L_3520 - .L_3519)
.L_3519:
        /*00fc*/ 	.word	0x00000008
.L_3520:


//--------------------- .nv.info._ZN10layer_norm13ln_fwd_kernelINS_13Kernel_traitsI6__halfffffjLj3072ELj1ELj1ELj4ELj16ENS_18Kernel_traits_baseILj3072ES2_ffffjLj128EEEEELb1ELb1ELb0ELb0EEEvNS_9FwdParamsE --------------------------
	.section	.nv.info._ZN10layer_norm13ln_fwd_kernelINS_13Kernel_traitsI6__halfffffjLj3072ELj1ELj1ELj4ELj16ENS_18Kernel_traits_baseILj3072ES2_ffffjLj128EEEEELb1ELb1ELb0ELb0EEEvNS_9FwdParamsE,"",@"SHT_CUDA_INFO"
	.sectionflags	@""
	.align	4


	//----- nvinfo : EIATTR_CUDA_API_VERSION
	.align		4
        /*0000*/ 	.byte	0x04, 0x37
        /*0002*/ 	.short	(.L_3522 - .L_3521)
.L_3521:
        /*0004*/ 	.word	0x00000082


	//----- nvinfo : EIATTR_KPARAM_INFO
	.align		4
.L_3522:
        /*0008*/ 	.byte	0x04, 0x17
        /*000a*/ 	.short	(.L_3524 - .L_3523)
.L_3523:
        /*000c*/ 	.word	0x00000000
        /*0010*/ 	.short	0x0000
        /*0012*/ 	.short	0x0000
        /*0014*/ 	.byte	0x00, 0xf0, 0xa1, 0x03


	//----- nvinfo : EIATTR_SPARSE_MMA_MASK
	.align		4
.L_3524:
        /*0018*/ 	.byte	0x03, 0x50
        /*001a*/ 	.short	0x0000


	//----- nvinfo : EIATTR_MAXREG_COUNT
	.align		4
        /*001c*/ 	.byte	0x03, 0x1b
        /*001e*/ 	.short	0x00ff


	//----- nvinfo : EIATTR_NUM_BARRIERS
	.align		4
        /*0020*/ 	.byte	0x02, 0x4c
        /*0022*/ 	.byte	0x01
	.zero		1


	//----- nvinfo : EIATTR_MERCURY_ISA_VERSION
	.align		4
        /*0024*/ 	.byte	0x03, 0x5f
        /*0026*/ 	.short	0x0101


	//----- nvinfo : EIATTR_COOP_GROUP_MASK_REGIDS
	.align		4
        /*0028*/ 	.byte	0x04, 0x29
        /*002a*/ 	.short	(.L_3526 - .L_3525)


	//   ....[0]....
.L_3525:
        /*002c*/ 	.word	0xffffffff


	//   ....[1]....
        /*0030*/ 	.word	0xffffffff


	//   ....[2]....
        /*0034*/ 	.word	0xffffffff


	//   ....[3]....
        /*0038*/ 	.word	0xffffffff


	//   ....[4]....
        /*003c*/ 	.word	0xffffffff


	//   ....[5]....
        /*0040*/ 	.word	0xffffffff


	//   ....[6]....
        /*0044*/ 	.word	0xffffffff


	//   ....[7]....
        /*0048*/ 	.word	0xffffffff


	//   ....[8]....
        /*004c*/ 	.word	0xffffffff


	//   ....[9]....
        /*0050*/ 	.word	0xffffffff


	//   ....[10]....
        /*0054*/ 	.word	0xffffffff


	//   ....[11]....
        /*0058*/ 	.word	0xffffffff


	//   ....[12]....
        /*005c*/ 	.word	0xffffffff


	//   ....[13]....
        /*0060*/ 	.word	0xffffffff


	//   ....[14]....
        /*0064*/ 	.word	0xffffffff


	//   ....[15]....
        /*0068*/ 	.word	0xffffffff


	//   ....[16]....
        /*006c*/ 	.word	0xffffffff


	//   ....[17]....
        /*0070*/ 	.word	0xffffffff


	//----- nvinfo : EIATTR_COOP_GROUP_INSTR_OFFSETS
	.align		4
.L_3526:
        /*0074*/ 	.byte	0x04, 0x28
        /*0076*/ 	.short	(.L_3528 - .L_3527)


	//   ....[0]....
.L_3527:
        /*0078*/ 	.word	0x00011860


	//   ....[1]....
        /*007c*/ 	.word	0x00011880


	//   ....[2]....
        /*0080*/ 	.word	0x000118a0


	//   ....[3]....
        /*0084*/ 	.word	0x000118c0


	//   ....[4]....
        /*0088*/ 	.word	0x000118e0


	//   ....[5]....
        /*008c*/ 	.word	0x00011c30


	//   ....[6]....
        /*0090*/ 	.word	0x00011c60


	//   ....[7]....
        /*0094*/ 	.word	0x00011c90


	//   ....[8]....
        /*0098*/ 	.word	0x00011cc0


	//   ....[9]....
        /*009c*/ 	.word	0x00011ce0


	//   ....[10]....
        /*00a0*/ 	.word	0x00011d50


	//   ....[11]....
        /*00a4*/ 	.word	0x00011dc0


	//   ....[12]....
        /*00a8*/ 	.word	0x00011de0


	//   ....[13]....
        /*00ac*/ 	.word	0x00011df0


	//   ....[14]....
        /*00b0*/ 	.word	0x00011e90


	//   ....[15]....
        /*00b4*/ 	.word	0x00011f20


	//   ....[16]....
        /*00b8*/ 	.word	0x00011f70


	//   ....[17]....
        /*00bc*/ 	.word	0x00011fc0


	//----- nvinfo : EIATTR_VRC_CTA_INIT_COUNT
	.align		4
.L_3528:
        /*00c0*/ 	.byte	0x02, 0x4a
	.zero		1
	.zero		1


	//----- nvinfo : EIATTR_EXIT_INSTR_OFFSETS
	.align		4
        /*00c4*/ 	.byte	0x04, 0x1c
        /*00c6*/ 	.short	(.L_3530 - .L_3529)


	//   ....[0]....
.L_3529:
        /*00c8*/ 	.word	0x00000b50


	//   ....[1]....
        /*00cc*/ 	.word	0x00012ab0


	//----- nvinfo : EIATTR_INDIRECT_BRANCH_TARGETS
	.align		4
.L_3530:
        /*00d0*/ 	.byte	0x04, 0x34
        /*00d2*/ 	.short	(.L_3532 - .L_3531)


	//   ....[0]....
.L_3531:
        /*00d4*/ 	.word	.L_x_20707@srel
        /*00d8*/ 	.short	0x0
        /*00da*/ 	.short	0x0
        /*00dc*/ 	.word	0x3
        /*00e0*/ 	.word	.L_x_20708@srel
        /*00e4*/ 	.word	.L_x_20709@srel
        /*00e8*/ 	.word	.L_x_20710@srel


	//----- nvinfo : EIATTR_MAX_THREADS
	.align		4
.L_3532:
        /*00ec*/ 	.byte	0x04, 0x05
        /*00ee*/ 	.short	(.L_3534 - .L_3533)
.L_3533:
        /*00f0*/ 	.word	0x00000080
        /*00f4*/ 	.word	0x00000001
        /*00f8*/ 	.word	0x00000001


	//----- nvinfo : EIATTR_CRS_STACK_SIZE
	.align		4
.L_3534:
        /*00fc*/ 	.byte	0x04, 0x1e
        /*00fe*/ 	.short	(.L_3536 - .L_3535)
.L_3535:
        /*0100*/ 	.word	0x00000000


	//----- nvinfo : EIATTR_CBANK_PARAM_SIZE
	.align		4
.L_3536:
        /*0104*/ 	.byte	0x03, 0x19
        /*0106*/ 	.short	0x00e8


	//----- nvinfo : EIATTR_PARAM_CBANK
	.align		4
        /*0108*/ 	.byte	0x04, 0x0a
        /*010a*/ 	.short	(.L_3538 - .L_3537)
	.align		4
.L_3537:
        /*010c*/ 	.word	index@(.nv.constant0._ZN10layer_norm13ln_fwd_kernelINS_13Kernel_traitsI6__halfffffjLj3072ELj1ELj1ELj4ELj16ENS_18Kernel_traits_baseILj3072ES2_ffffjLj128EEEEELb1ELb1ELb0ELb0EEEvNS_9FwdParamsE)
        /*0110*/ 	.short	0x0380
        /*0112*/ 	.short	0x00e8


	//----- nvinfo : EIATTR_SW_WAR
	.align		4
.L_3538:
        /*0114*/ 	.byte	0x04, 0x36
        /*0116*/ 	.short	(.L_3540 - .L_3539)
.L_3539:
        /*0118*/ 	.word	0x00000008
.L_3540:


//--------------------- .nv.info._ZN10layer_norm13ln_fwd_kernelINS_13Kernel_traitsI6__halfffffjLj3072ELj1ELj1ELj4ELj16ENS_18Kernel_traits_baseILj3072ES2_ffffjLj128EEEEELb1ELb1ELb0ELb1EEEvNS_9FwdParamsE --------------------------
	.section	.nv.info._ZN10layer_norm13ln_fwd_kernelINS_13Kernel_traitsI6__halfffffjLj3072ELj1ELj1ELj4ELj16ENS_18Kernel_traits_baseILj3072ES2_ffffjLj128EEEEELb1ELb1ELb0ELb1EEEvNS_9FwdParamsE,"",@"SHT_CUDA_INFO"
	.sectionflags	@""
	.align	4


	//----- nvinfo : EIATTR_CUDA_API_VERSION
	.align		4
        /*0000*/ 	.byte	0x04, 0x37
        /*0002*/ 	.short	(.L_3542 - .L_3541)
.L_3541:
        /*0004*/ 	.word	0x00000082


	//----- nvinfo : EIATTR_KPARAM_INFO
	.align		4
.L_3542:
        /*0008*/ 	.byte	0x04, 0x17
        /*000a*/ 	.short	(.L_3544 - .L_3543)
.L_3543:
        /*000c*/ 	.word	0x00000000
        /*0010*/ 	.short	0x0000
        /*0012*/ 	.short	0x0000
        /*0014*/ 	.byte	0x00, 0xf0, 0xa1, 0x03


	//----- nvinfo : EIATTR_SPARSE_MMA_MASK
	.align		4
.L_3544:
        /*0018*/ 	.byte	0x03, 0x50
        /*001a*/ 	.short	0x0000


	//----- nvinfo : EIATTR_MAXREG_COUNT
	.align		4
        /*001c*/ 	.byte	0x03, 0x1b
        /*001e*/ 	.short	0x00ff


	//----- nvinfo : EIATTR_NUM_BARRIERS
	.align		4
        /*0020*/ 	.byte	0x02, 0x4c
        /*0022*/ 	.byte	0x01
	.zero		1


	//----- nvinfo : EIATTR_MERCURY_ISA_VERSION
	.align		4
        /*0024*/ 	.byte	0x03, 0x5f
        /*0026*/ 	.short	0x0101


	//----- nvinfo : EIATTR_COOP_GROUP_MASK_REGIDS
	.align		4
        /*0028*/ 	.byte	0x04, 0x29
        /*002a*/ 	.short	(.L_3546 - .L_3545)


	//   ....[0]....
.L_3545:
        /*002c*/ 	.word	0xffffffff


	//   ....[1]....
        /*0030*/ 	.word	0xffffffff


	//   ....[2]....
        /*0034*/ 	.word	0xffffffff


	//   ....[3]....
        /*0038*/ 	.word	0xffffffff


	//   ....[4]....
        /*003c*/ 	.word	0xffffffff


	//   ....[5]....
        /*0040*/ 	.word	0xffffffff


	//   ....[6]....
        /*0044*/ 	.word	0xffffffff


	//   ....[7]....
        /*0048*/ 	.word	0xffffffff


	//   ....[8]....
        /*004c*/ 	.word	0xffffffff


	//   ....[9]....
        /*0050*/ 	.word	0xffffffff


	//   ....[10]....
        /*0054*/ 	.word	0xffffffff


	//   ....[11]....
        /*0058*/ 	.word	0xffffffff


	//   ....[12]....
        /*005c*/ 	.word	0xffffffff


	//   ....[13]....
        /*0060*/ 	.word	0xffffffff


	//   ....[14]....
        /*0064*/ 	.word	0xffffffff


	//   ....[15]....
        /*0068*/ 	.word	0xffffffff


	//   ....[16]....
        /*006c*/ 	.word	0xffffffff


	//   ....[17]....
        /*0070*/ 	.word	0xffffffff


	//----- nvinfo : EIATTR_COOP_GROUP_INSTR_OFFSETS
	.align		4
.L_3546:
        /*0074*/ 	.byte	0x04, 0x28
        /*0076*/ 	.short	(.L_3548 - .L_3547)


	//   ....[0]....
.L_3547:
        /*0078*/ 	.word	0x000101d0


	//   ....[1]....
        /*007c*/ 	.word	0x000101f0


	//   ....[2]....
        /*0080*/ 	.word	0x00010210


	//   ....[3]....
        /*0084*/ 	.word	0x00010230


	//   ....[4]....
        /*0088*/ 	.word	0x00010250


	//   ....[5]....
        /*008c*/ 	.word	0x00010580


	//   ....[6]....
        /*0090*/ 	.word	0x000105b0


	//   ....[7]....
        /*0094*/ 	.word	0x000105e0


	//   ....[8]....
        /*0098*/ 	.word	0x00010620


	//   ....[9]....
        /*009c*/ 	.word	0x000106d0


	//   ....[10]....
        /*00a0*/ 	.word	0x00010720


	//   ....[11]....
        /*00a4*/ 	.word	0x00010780


	//   ....[12]....
        /*00a8*/ 	.word	0x000107d0


	//   ....[13]....
        /*00ac*/ 	.word	0x000107e0


	//   ....[14]....
        /*00b0*/ 	.word	0x00010890


	//   ....[15]....
        /*00b4*/ 	.word	0x000108b0


	//   ....[16]....
        /*00b8*/ 	.word	0x00010950


	//   ....[17]....
        /*00bc*/ 	.word	0x00010980


	//----- nvinfo : EIATTR_VRC_CTA_INIT_COUNT
	.align		4
.L_3548:
        /*00c0*/ 	.byte	0x02, 0x4a
	.zero		1
	.zero		1


	//----- nvinfo : EIATTR_EXIT_INSTR_OFFSETS
	.align		4
        /*00c4*/ 	.byte	0x04, 0x1c
        /*00c6*/ 	.short	(.L_3550 - .L_3549)


	//   ....[0]....
.L_3549:
        /*00c8*/ 	.word	0x000005f0


	//   ....[1]....
        /*00cc*/ 	.word	0x00010fe0


	//----- nvinfo : EIATTR_INDIRECT_BRANCH_TARGETS
	.align		4
.L_3550:
        /*00d0*/ 	.byte	0x04, 0x34
        /*00d2*/ 	.short	(.L_3552 - .L_3551)


	//   ....[0]....
.L_3551:
        /*00d4*/ 	.word	.L_x_20711@srel
        /*00d8*/ 	.short	0x0
        /*00da*/ 	.short	0x0
        /*00dc*/ 	.word	0x3
        /*00e0*/ 	.word	.L_x_20712@srel
        /*00e4*/ 	.word	.L_x_20713@srel
        /*00e8*/ 	.word	.L_x_20714@srel


	//----- nvinfo : EIATTR_MAX_THREADS
	.align		4
.L_3552:
        /*00ec*/ 	.byte	0x04, 0x05
        /*00ee*/ 	.short	(.L_3554 - .L_3553)
.L_3553:
        /*00f0*/ 	.word	0x00000080
        /*00f4*/ 	.word	0x00000001
        /*00f8*/ 	.word	0x00000001


	//----- nvinfo : EIATTR_CBANK_PARAM_SIZE
	.align		4
.L_3554:
        /*00fc*/ 	.byte	0x03, 0x19
        /*00fe*/ 	.short	0x00e8


	//----- nvinfo : EIATTR_PARAM_CBANK
	.align		4
        /*0100*/ 	.byte	0x04, 0x0a
        /*0102*/ 	.short	(.L_3556 - .L_3555)
	.align		4
.L_3555:
        /*0104*/ 	.word	index@(.nv.constant0._ZN10layer_norm13ln_fwd_kernelINS_13Kernel_traitsI6__halfffffjLj3072ELj1ELj1ELj4ELj16ENS_18Kernel_traits_baseILj3072ES2_ffffjLj128EEEEELb1ELb1ELb0ELb1EEEvNS_9FwdParamsE)
        /*0108*/ 	.short	0x0380
        /*010a*/ 	.short	0x00e8


	//----- nvinfo : EIATTR_SW_WAR
	.align		4
.L_3556:
        /*010c*/ 	.byte	0x04, 0x36
        /*010e*/ 	.short	(.L_3558 - .L_3557)
.L_3557:
        /*0110*/ 	.word	0x00000008
.L_3558:


//--------------------- .nv.info._ZN10layer_norm13ln_fwd_kernelINS_13Kernel_traitsI6__halfffffjLj3072ELj1ELj1ELj4ELj16ENS_18Kernel_traits_baseILj3072ES2_ffffjLj128EEEEELb1ELb1ELb1ELb0EEEvNS_9FwdParamsE --------------------------
	.section	.nv.info._ZN10layer_norm13ln_fwd_kernelINS_13Kernel_traitsI6__halfffffjLj3072ELj1ELj1ELj4ELj16ENS_18Kernel_traits_baseILj3072ES2_ffffjLj128EEEEELb1ELb1ELb1ELb0EEEvNS_9FwdParamsE,"",@"SHT_CUDA_INFO"
	.sectionflags	@""
	.align	4


	//----- nvinfo : EIATTR_CUDA_API_VERSION
	.align		4
        /*0000*/ 	.byte	0x04, 0x37
        /*0002*/ 	.short	(.L_3560 - .L_3559)
.L_3559:
        /*0004*/ 	.word	0x00000082


	//----- nvinfo : EIATTR_KPARAM_INFO
	.align		4
.L_3560:
        /*0008*/ 	.byte	0x04, 0x17
        /*000a*/ 	.short	(.L_3562 - .L_3561)
.L_3561:
        /*000c*/ 	.word	0x00000000
        /*0010*/ 	.short	0x0000
        /*0012*/ 	.short	0x0000
        /*0014*/ 	.byte	0x00, 0xf0, 0xa1, 0x03


	//----- nvinfo : EIATTR_SPARSE_MMA_MASK
	.align		4
.L_3562:
        /*0018*/ 	.byte	0x03, 0x50
        /*001a*/ 	.short	0x0000


	//----- nvinfo : EIATTR_MAXREG_COUNT
	.align		4
        /*001c*/ 	.byte	0x03, 0x1b
        /*001e*/ 	.short	0x00ff


	//----- nvinfo : EIATTR_NUM_BARRIERS
	.align		4
        /*0020*/ 	.byte	0x02, 0x4c
        /*0022*/ 	.byte	0x01
	.zero		1


	//----- nvinfo : EIATTR_MERCURY_ISA_VERSION
	.align		4
        /*0024*/ 	.byte	0x03, 0x5f
        /*0026*/ 	.short	0x0101


	//----- nvinfo : EIATTR_COOP_GROUP_MASK_REGIDS
	.align		4
        /*0028*/ 	.byte	0x04, 0x29
        /*002a*/ 	.short	(.L_3564 - .L_3563)


	//   ....[0]....
.L_3563:
        /*002c*/ 	.word	0xffffffff


	//   ....[1]....
        /*0030*/ 	.word	0xffffffff


	//   ....[2]....
        /*0034*/ 	.word	0xffffffff


	//   ....[3]....
        /*0038*/ 	.word	0xffffffff


	//   ....[4]....
        /*003c*/ 	.word	0xffffffff


	//   ....[5]....
        /*0040*/ 	.word	0xffffffff


	//   ....[6]....
        /*0044*/ 	.word	0xffffffff


	//   ....[7]....
        /*0048*/ 	.word	0xffffffff


	//   ....[8]....
        /*004c*/ 	.word	0xffffffff


	//   ....[9]....
        /*0050*/ 	.word	0xffffffff


	//   ....[10]....
        /*0054*/ 	.word	0xffffffff


	//   ....[11]....
        /*0058*/ 	.word	0xffffffff


	//   ....[12]....
        /*005c*/ 	.word	0xffffffff


	//   ....[13]....
        /*0060*/ 	.word	0xffffffff


	//   ....[14]....
        /*0064*/ 	.word	0xffffffff


	//   ....[15]....
        /*0068*/ 	.word	0xffffffff


	//   ....[16]....
        /*006c*/ 	.word	0xffffffff


	//   ....[17]....
        /*0070*/ 	.word	0xffffffff


	//----- nvinfo : EIATTR_COOP_GROUP_INSTR_OFFSETS
	.align		4
.L_3564:
        /*0074*/ 	.byte	0x04, 0x28
        /*0076*/ 	.short	(.L_3566 - .L_3565)


	//   ....[0]....
.L_3565:
        /*0078*/ 	.word	0x00012850


	//   ....[1]....
        /*007c*/ 	.word	0x00012870


	//   ....[2]....
        /*0080*/ 	.word	0x00012890


	//   ....[3]....
        /*0084*/ 	.word	0x000128b0


	//   ....[4]....
        /*0088*/ 	.word	0x000128d0


	//   ....[5]....
        /*008c*/ 	.word	0x00012c30


	//   ....[6]....
        /*0090*/ 	.word	0x00012c60


	//   ....[7]....
        /*0094*/ 	.word	0x00012ca0


	//   ....[8]....
        /*0098*/ 	.word	0x00012cc0


	//   ....[9]....
        /*009c*/ 	.word	0x00012ce0


	//   ....[10]....
        /*00a0*/ 	.word	0x00012d80


	//   ....[11]....
        /*00a4*/ 	.word	0x00012de0


	//   ....[12]....
        /*00a8*/ 	.word	0x00012e00


	//   ....[13]....
        /*00ac*/ 	.word	0x00012e10


	//   ....[14]....
        /*00b0*/ 	.word	0x00012eb0


	//   ....[15]....
        /*00b4*/ 	.word	0x00012f00


	//   ....[16]....
        /*00b8*/ 	.word	0x00012fa0


	//   ....[17]....
        /*00bc*/ 	.word	0x00012fd0


	//----- nvinfo : EIATTR_VRC_CTA_INIT_COUNT
	.align		4
.L_3566:
        /*00c0*/ 	.byte	0x02, 0x4a
	.zero		1
	.zero		1


	//----- nvinfo : EIATTR_EXIT_INSTR_OFFSETS
	.align		4
        /*00c4*/ 	.byte	0x04, 0x1c
        /*00c6*/ 	.short	(.L_3568 - .L_3567)


	//   ....[0]....
.L_3567:
        /*00c8*/ 	.word	0x00000b20


	//   ....[1]....
        /*00cc*/ 	.word	0x00013b20


	//----- nvinfo : EIATTR_MAX_THREADS
	.align		4
.L_3568:
        /*00d0*/ 	.byte	0x04, 0x05
        /*00d2*/ 	.short	(.L_3570 - .L_3569)
.L_3569:
        /*00d4*/ 	.word	0x00000080
        /*00d8*/ 	.word	0x00000001
        /*00dc*/ 	.word	0x00000001


	//----- nvinfo : EIATTR_CRS_STACK_SIZE
	.align		4
.L_3570:
        /*00e0*/ 	.byte	0x04, 0x1e
        /*00e2*/ 	.short	(.L_3572 - .L_3571)
.L_3571:
        /*00e4*/ 	.word	0x00000000


	//----- nvinfo : EIATTR_CBANK_PARAM_SIZE
	.align		4
.L_3572:
        /*00e8*/ 	.byte	0x03, 0x19
        /*00ea*/ 	.short	0x00e8


	//----- nvinfo : EIATTR_PARAM_CBANK
	.align		4
        /*00ec*/ 	.byte	0x04, 0x0a
        /*00ee*/ 	.short	(.L_3574 - .L_3573)
	.align		4
.L_3573:
        /*00f0*/ 	.word	index@(.nv.constant0._ZN10layer_norm13ln_fwd_kernelINS_13Kernel_traitsI6__halfffffjLj3072ELj1ELj1ELj4ELj16ENS_18Kernel_traits_baseILj3072ES2_ffffjLj128EEEEELb1ELb1ELb1ELb0EEEvNS_9FwdParamsE)
        /*00f4*/ 	.short	0x0380
        /*00f6*/ 	.short	0x00e8


	//----- nvinfo : EIATTR_SW_WAR
	.align		4
.L_3574:
        /*00f8*/ 	.byte	0x04, 0x36
        /*00fa*/ 	.short	(.L_3576 - .L_3575)
.L_3575:
        /*00fc*/ 	.word	0x00000008
.L_3576:


//--------------------- .nv.info._ZN10layer_norm13ln_fwd_kernelINS_13Kernel_traitsI6__halfffffjLj3072ELj1ELj1ELj4ELj16ENS_18Kernel_traits_baseILj3072ES2_ffffjLj128EEEEELb1ELb1ELb1ELb1EEEvNS_9FwdParamsE --------------------------
	.section	.nv.info._ZN10layer_norm13ln_fwd_kernelINS_13Kernel_traitsI6__halfffffjLj3072ELj1ELj1ELj4ELj16ENS_18Kernel_traits_baseILj3072ES2_ffffjLj128EEEEELb1ELb1ELb1ELb1EEEvNS_9FwdParamsE,"",@"SHT_CUDA_INFO"
	.sectionflags	@""
	.align	4


	//----- nvinfo : EIATTR_CUDA_API_VERSION
	.align		4
        /*0000*/ 	.byte	0x04, 0x37
        /*0002*/ 	.short	(.L_3578 - .L_3577)
.L_3577:
        /*0004*/ 	.word	0x00000082


	//----- nvinfo : EIATTR_KPARAM_INFO
	.align		4
.L_3578:
        /*0008*/ 	.byte	0x04, 0x17
        /*000a*/ 	.short	(.L_3580 - .L_3579)
.L_3579:
        /*000c*/ 	.word	0x00000000
        /*0010*/ 	.short	0x0000
        /*0012*/ 	.short	0x0000
        /*0014*/ 	.byte	0x00, 0xf0, 0xa1, 0x03


	//----- nvinfo : EIATTR_SPARSE_MMA_MASK
	.align		4
.L_3580:
        /*0018*/ 	.byte	0x03, 0x50
        /*001a*/ 	.short	0x0000


	//----- nvinfo : EIATTR_MAXREG_COUNT
	.align		4
        /*001c*/ 	.byte	0x03, 0x1b
        /*001e*/ 	.short	0x00ff


	//----- nvinfo : EIATTR_NUM_BARRIERS
	.align		4
        /*0020*/ 	.byte	0x02, 0x4c
        /*0022*/ 	.byte	0x01
	.zero		1


	//----- nvinfo : EIATTR_MERCURY_ISA_VERSION
	.align		4
        /*0024*/ 	.byte	0x03, 0x5f
        /*0026*/ 	.short	0x0101


	//----- nvinfo : EIATTR_COOP_GROUP_MASK_REGIDS
	.align		4
        /*0028*/ 	.byte	0x04, 0x29
        /*002a*/ 	.short	(.L_3582 - .L_3581)


	//   ....[0]....
.L_3581:
        /*002c*/ 	.word	0xffffffff


	//   ....[1]....
        /*0030*/ 	.word	0xffffffff


	//   ....[2]....
        /*0034*/ 	.word	0xffffffff


	//   ....[3]....
        /*0038*/ 	.word	0xffffffff


	//   ....[4]....
        /*003c*/ 	.word	0xffffffff


	//   ....[5]....
        /*0040*/ 	.word	0xffffffff


	//   ....[6]....
        /*0044*/ 	.word	0xffffffff


	//   ....[7]....
        /*0048*/ 	.word	0xffffffff


	//   ....[8]....
        /*004c*/ 	.word	0xffffffff


	//   ....[9]....
        /*0050*/ 	.word	0xffffffff


	//   ....[10]....
        /*0054*/ 	.word	0xffffffff


	//   ....[11]....
        /*0058*/ 	.word	0xffffffff


	//   ....[12]....
        /*005c*/ 	.word	0xffffffff


	//   ....[13]....
        /*0060*/ 	.word	0xffffffff


	//   ....[14]....
        /*0064*/ 	.word	0xffffffff


	//   ....[15]....
        /*0068*/ 	.word	0xffffffff


	//   ....[16]....
        /*006c*/ 	.word	0xffffffff


	//   ....[17]....
        /*0070*/ 	.word	0xffffffff


	//----- nvinfo : EIATTR_COOP_GROUP_INSTR_OFFSETS
	.align		4
.L_3582:
        /*0074*/ 	.byte	0x04, 0x28
        /*0076*/ 	.short	(.L_3584 - .L_3583)


	//   ....[0]....
.L_3583:
        /*0078*/ 	.word	0x00011260


	//   ....[1]....
        /*007c*/ 	.word	0x00011300


	//   ....[2]....
        /*0080*/ 	.word	0x00011340


	//   ....[3]....
        /*0084*/ 	.word	0x00011360


	//   ....[4]....
        /*0088*/ 	.word	0x00011380


	//   ....[5]....
        /*008c*/ 	.word	0x000116b0


	//   ....[6]....
        /*0090*/ 	.word	0x000116d0


	//   ....[7]....
        /*0094*/ 	.word	0x00011700


	//   ....[8]....
        /*0098*/ 	.word	0x00011720


	//   ....[9]....
        /*009c*/ 	.word	0x00011740


	//   ....[10]....
        /*00a0*/ 	.word	0x00011750


	//   ....[11]....
        /*00a4*/ 	.word	0x00011800


	//   ....[12]....
        /*00a8*/ 	.word	0x00011830


	//   ....[13]....
        /*00ac*/ 	.word	0x00011840


	//   ....[14]....
        /*00b0*/ 	.word	0x000118e0


	//   ....[15]....
        /*00b4*/ 	.word	0x00011940


	//   ....[16]....
        /*00b8*/ 	.word	0x000119d0


	//   ....[17]....
        /*00bc*/ 	.word	0x00011a00


	//----- nvinfo : EIATTR_VRC_CTA_INIT_COUNT
	.align		4
.L_3584:
        /*00c0*/ 	.byte	0x02, 0x4a
	.zero		1
	.zero		1


	//----- nvinfo : EIATTR_EXIT_INSTR_OFFSETS
	.align		4
        /*00c4*/ 	.byte	0x04, 0x1c
        /*00c6*/ 	.short	(.L_3586 - .L_3585)


	//   ....[0]....
.L_3585:
        /*00c8*/ 	.word	0x000005f0


	//   ....[1]....
        /*00cc*/ 	.word	0x00012430


	//----- nvinfo : EIATTR_MAX_THREADS
	.align		4
.L_3586:
        /*00d0*/ 	.byte	0x04, 0x05
        /*00d2*/ 	.short	(.L_3588 - .L_3587)
.L_3587:
        /*00d4*/ 	.word	0x00000080
        /*00d8*/ 	.word	0x00000001
        /*00dc*/ 	.word	0x00000001


	//----- nvinfo : EIATTR_CBANK_PARAM_SIZE
	.align		4
.L_3588:
        /*00e0*/ 	.byte	0x03, 0x19
        /*00e2*/ 	.short	0x00e8


	//----- nvinfo : EIATTR_PARAM_CBANK
	.align		4
        /*00e4*/ 	.byte	0x04, 0x0a
        /*00e6*/ 	.short	(.L_3590 - .L_3589)
	.align		4
.L_3589:
        /*00e8*/ 	.word	index@(.nv.constant0._ZN10layer_norm13ln_fwd_kernelINS_13Kernel_traitsI6__halfffffjLj3072ELj1ELj1ELj4ELj16ENS_18Kernel_traits_baseILj3072ES2_ffffjLj128EEEEELb1ELb1ELb1ELb1EEEvNS_9FwdParamsE)
        /*00ec*/ 	.short	0x0380
        /*00ee*/ 	.short	0x00e8


	//----- nvinfo : EIATTR_SW_WAR
	.align		4
.L_3590:
        /*00f0*/ 	.byte	0x04, 0x36
        /*00f2*/ 	.short	(.L_3592 - .L_3591)
.L_3591:
        /*00f4*/ 	.word	0x00000008
.L_3592:


//--------------------- .nv.info._ZN10layer_norm13ln_fwd_kernelINS_13Kernel_traitsIfffffjLj3072ELj1ELj1ELj4ELj16ENS_18Kernel_traits_baseILj3072EfffffjLj128EEEEELb0ELb0ELb0ELb0EEEvNS_9FwdParamsE --------------------------
	.section	.nv.info._ZN10layer_norm13ln_fwd_kernelINS_13Kernel_traitsIfffffjLj3072ELj1ELj1ELj4ELj16ENS_18Kernel_traits_baseILj3072EfffffjLj128EEEEELb0ELb0ELb0ELb0EEEvNS_9FwdParamsE,"",@"SHT_CUDA_INFO"
	.sectionflags	@""
	.align	4


	//----- nvinfo : EIATTR_CUDA_API_VERSION
	.align		4
        /*0000*/ 	.byte	0x04, 0x37
        /*0002*/ 	.short	(.L_3594 - .L_3593)
.L_3593:
        /*0004*/ 	.word	0x00000082


	//----- nvinfo : EIATTR_KPARAM_INFO
	.align		4
.L_3594:
        /*0008*/ 	.byte	0x04, 0x17
        /*000a*/ 	.short	(.L_3596 - .L_3595)
.L_3595:
        /*000c*/ 	.word	0x00000000
        /*0010*/ 	.short	0x0000
        /*0012*/ 	.short	0x0000
        /*0014*/ 	.byte	0x00, 0xf0, 0xa1, 0x03


	//----- nvinfo : EIATTR_SPARSE_MMA_MASK
	.align		4
.L_3596:
        /*0018*/ 	.byte	0x03, 0x50
        /*001a*/ 	.short	0x0000


	//----- nvinfo : EIATTR_MAXREG_COUNT
	.align		4
        /*001c*/ 	.byte	0x03, 0x1b
        /*001e*/ 	.short	0x00ff


	//----- nvinfo : EIATTR_NUM_BARRIERS
	.align		4
        /*0020*/ 	.byte	0x02, 0x4c
        /*0022*/ 	.byte	0x01
	.zero		1


	//----- nvinfo : EIATTR_MERCURY_ISA_VERSION
	.align		4
        /*0024*/ 	.byte	0x03, 0x5f
        /*0026*/ 	.short	0x0101


	//----- nvinfo : EIATTR_COOP_GROUP_MASK_REGIDS
	.align		4
        /*0028*/ 	.byte	0x04, 0x29
        /*002a*/ 	.short	(.L_3598 - .L_3597)


	//   ....[0]....
.L_3597:
        /*002c*/ 	.word	0xffffffff


	//   ....[1]....
        /*0030*/ 	.word	0xffffffff


	//   ....[2]....
        /*0034*/ 	.word	0xffffffff


	//   ....[3]....
        /*0038*/ 	.word	0xffffffff


	//   ....[4]....
        /*003c*/ 	.word	0xffffffff


	//   ....[5]....
        /*0040*/ 	.word	0xffffffff


	//   ....[6]....
        /*0044*/ 	.word	0xffffffff


	//   ....[7]....
        /*0048*/ 	.word	0xffffffff


	//   ....[8]....
        /*004c*/ 	.word	0xffffffff


	//   ....[9]....
        /*0050*/ 	.word	0xffffffff


	//   ....[10]....
        /*0054*/ 	.word	0xffffffff


	//   ....[11]....
        /*0058*/ 	.word	0xffffffff


	//   ....[12]....
        /*005c*/ 	.word	0xffffffff


	//   ....[13]....
        /*0060*/ 	.word	0xffffffff


	//   ....[14]....
        /*0064*/ 	.word	0xffffffff


	//   ....[15]....
        /*0068*/ 	.word	0xffffffff


	//   ....[16]....
        /*006c*/ 	.word	0xffffffff


	//   ....[17]....
        /*0070*/ 	.word	0xffffffff


	//----- nvinfo : EIATTR_COOP_GROUP_INSTR_OFFSETS
	.align		4
.L_3598:
        /*0074*/ 	.byte	0x04, 0x28
        /*0076*/ 	.short	(.L_3600 - .L_3599)


	//   ....[0]....
.L_3599:
        /*0078*/ 	.word	0x00001ab0


	//   ....[1]....
        /*007c*/ 	.word	0x00001ad0


	//   ....[2]....
        /*0080*/ 	.word	0x00001af0


	//   ....[3]....
        /*0084*/ 	.word	0x00001b10


	//   ....[4]....
        /*0088*/ 	.word	0x00001b30


	//   ....[5]....
        /*008c*/ 	.word	0x00001ec0


	//   ....[6]....
        /*0090*/ 	.word	0x00001ee0


	//   ....[7]....
        /*0094*/ 	.word	0x00001f00


	//   ....[8]....
        /*0098*/ 	.word	0x00001f20


	//   ....[9]....
        /*009c*/ 	.word	0x00001f40


	//   ....[10]....
        /*00a0*/ 	.word	0x000020e0


	//   ....[11]....
        /*00a4*/ 	.word	0x00002120


	//   ....[12]....
        /*00a8*/ 	.word	0x00002180


	//   ....[13]....
        /*00ac*/ 	.word	0x000021b0


	//   ....[14]....
        /*00b0*/ 	.word	0x00002210


	//   ....[15]....
        /*00b4*/ 	.word	0x00002250


	//   ....[16]....
        /*00b8*/ 	.word	0x00002310


	//   ....[17]....
        /*00bc*/ 	.word	0x00002340


	//----- nvinfo : EIATTR_VRC_CTA_INIT_COUNT
	.align		4
.L_3600:
        /*00c0*/ 	.byte	0x02, 0x4a
	.zero		1
	.zero		1


	//----- nvinfo : EIATTR_EXIT_INSTR_OFFSETS
	.align		4
        /*00c4*/ 	.byte	0x04, 0x1c
        /*00c6*/ 	.short	(.L_3602 - .L_3601)


	//   ....[0]....
.L_3601:
        /*00c8*/ 	.word	0x000006f0


	//   ....[1]....
        /*00cc*/ 	.word	0x00002b90


	//----- nvinfo : EIATTR_MAX_THREADS
	.align		4
.L_3602:
        /*00d0*/ 	.byte	0x04, 0x05
        /*00d2*/ 	.short	(.L_3604 - .L_3603)
.L_3603:
        /*00d4*/ 	.word	0x00000080
        /*00d8*/ 	.word	0x00000001
        /*00dc*/ 	.word	0x00000001


	//----- nvinfo : EIATTR_CRS_STACK_SIZE
	.align		4
.L_3604:
        /*00e0*/ 	.byte	0x04, 0x1e
        /*00e2*/ 	.short	(.L_3606 - .L_3605)
.L_3605:
        /*00e4*/ 	.word	0x00000000


	//----- nvinfo : EIATTR_CBANK_PARAM_SIZE
	.align		4
.L_3606:
        /*00e8*/ 	.byte	0x03, 0x19
        /*00ea*/ 	.short	0x00e8


	//----- nvinfo : EIATTR_PARAM_CBANK
	.align		4
        /*00ec*/ 	.byte	0x04, 0x0a
        /*00ee*/ 	.short	(.L_3608 - .L_3607)
	.align		4
.L_3607:
        /*00f0*/ 	.word	index@(.nv.constant0._ZN10layer_norm13ln_fwd_kernelINS_13Kernel_traitsIfffffjLj3072ELj1ELj1ELj4ELj16ENS_18Kernel_traits_baseILj3072EfffffjLj128EEEEELb0ELb0ELb0ELb0EEEvNS_9FwdParamsE)
        /*00f4*/ 	.short	0x0380
        /*00f6*/ 	.short	0x00e8


	//----- nvinfo : EIATTR_SW_WAR
	.align		4
.L_3608:
        /*00f8*/ 	.byte	0x04, 0x36
        /*00fa*/ 	.short	(.L_3610 - .L_3609)
.L_3609:
        /*00fc*/ 	.word	0x00000008
.L_3610:


//--------------------- .nv.info._ZN10layer_norm13ln_fwd_kernelINS_13Kernel_traitsIfffffjLj3072ELj1ELj1ELj4ELj16ENS_18Kernel_traits_baseILj3072EfffffjLj128EEEEELb0ELb0ELb0ELb1EEEvNS_9FwdParamsE --------------------------
	.section	.nv.info._ZN10layer_norm13ln_fwd_kernelINS_13Kernel_traitsIfffffjLj3072ELj1ELj1ELj4ELj16ENS_18Kernel_traits_baseILj3072EfffffjLj128EEEEELb0ELb0ELb0ELb1EEEvNS_9FwdParamsE,"",@"SHT_CUDA_INFO"
	.sectionflags	@""
	.align	4


	//----- nvinfo : EIATTR_CUDA_API_VERSION
	.align		4
        /*0000*/ 	.byte	0x04, 0x37
        /*0002*/ 	.short	(.L_3612 - .L_3611)
.L_3611:
        /*0004*/ 	.word	0x00000082


	//----- nvinfo : EIATTR_KPARAM_INFO
	.align		4
.L_3612:
        /*0008*/ 	.byte	0x04, 0x17
        /*000a*/ 	.short	(.L_3614 - .L_3613)
.L_3613:
        /*000c*/ 	.word	0x00000000
        /*0010*/ 	.short	0x0000
        /*0012*/ 	.short	0x0000
        /*0014*/ 	.byte	0x00, 0xf0, 0xa1, 0x03


	//----- nvinfo : EIATTR_SPARSE_MMA_MASK
	.align		4
.L_3614:
        /*0018*/ 	.byte	0x03, 0x50
        /*001a*/ 	.short	0x0000


	//----- nvinfo : EIATTR_MAXREG_COUNT
	.align		4
        /*001c*/ 	.byte	0x03, 0x1b
        /*001e*/ 	.short	0x00ff


	//----- nvinfo : EIATTR_NUM_BARRIERS
	.align		4
        /*0020*/ 	.byte	0x02, 0x4c
        /*0022*/ 	.byte	0x01
	.zero		1


	//----- nvinfo : EIATTR_MERCURY_ISA_VERSION
	.align		4
        /*0024*/ 	.byte	0x03, 0x5f
        /*0026*/ 	.short	0x0101


	//----- nvinfo : EIATTR_COOP_GROUP_MASK_REGIDS
	.align		4
        /*0028*/ 	.byte	0x04, 0x29
        /*002a*/ 	.short	(.L_3616 - .L_3615)


	//   ....[0]....
.L_3615:
        /*002c*/ 	.word	0xffffffff


	//   ....[1]....
        /*0030*/ 	.word	0xffffffff


	//   ....[2]....
        /*0034*/ 	.word	0xffffffff


	//   ....[3]....
        /*0038*/ 	.word	0xffffffff


	//   ....[4]....
        /*003c*/ 	.word	0xffffffff


	//   ....[5]....
        /*0040*/ 	.word	0xffffffff


	//   ....[6]....
        /*0044*/ 	.word	0xffffffff


	//   ....[7]....
        /*0048*/ 	.word	0xffffffff


	//   ....[8]....
        /*004c*/ 	.word	0xffffffff


	//   ....[9]....
        /*0050*/ 	.word	0xffffffff


	//   ....[10]....
        /*0054*/ 	.word	0xffffffff


	//   ....[11]....
        /*0058*/ 	.word	0xffffffff


	//   ....[12]....
        /*005c*/ 	.word	0xffffffff


	//   ....[13]....
        /*0060*/ 	.word	0xffffffff


	//   ....[14]....
        /*0064*/ 	.word	0xffffffff


	//   ....[15]....
        /*0068*/ 	.word	0xffffffff


	//   ....[16]....
        /*006c*/ 	.word	0xffffffff


	//   ....[17]....
        /*0070*/ 	.word	0xffffffff


	//----- nvinfo : EIATTR_COOP_GROUP_INSTR_OFFSETS
	.align		4
.L_3616:
        /*0074*/ 	.byte	0x04, 0x28
        /*0076*/ 	.short	(.L_3618 - .L_3617)


	//   ....[0]....
.L_3617:
        /*0078*/ 	.word	0x000010d0


	//   ....[1]....
        /*007c*/ 	.word	0x000010f0


	//   ....[2]....
        /*0080*/ 	.word	0x00001110


	//   ....[3]....
        /*0084*/ 	.word	0x00001130


	//   ....[4]....
        /*0088*/ 	.word	0x00001160


	//   ....[5]....
        /*008c*/ 	.word	0x00001490


	//   ....[6]....
        /*0090*/ 	.word	0x000014b0


	//   ....[7]....
        /*0094*/ 	.word	0x000014d0


	//   ....[8]....
        /*0098*/ 	.word	0x00001500


	//   ....[9]....
        /*009c*/ 	.word	0x00001540


	//   ....[10]....
        /*00a0*/ 	.word	0x000016e0


	//   ....[11]....
        /*00a4*/ 	.word	0x00001720


	//   ....[12]....
        /*00a8*/ 	.word	0x000017c0


	//   ....[13]....
        /*00ac*/ 	.word	0x00001830


	//   ....[14]....
        /*00b0*/ 	.word	0x00001840


	//   ....[15]....
        /*00b4*/ 	.word	0x000018e0


	//   ....[16]....
        /*00b8*/ 	.word	0x00001940


	//   ....[17]....
        /*00bc*/ 	.word	0x00001950


	//----- nvinfo : EIATTR_VRC_CTA_INIT_COUNT
	.align		4
.L_3618:
        /*00c0*/ 	.byte	0x02, 0x4a
	.zero		1
	.zero		1


	//----- nvinfo : EIATTR_EXIT_INSTR_OFFSETS
	.align		4
        /*00c4*/ 	.byte	0x04, 0x1c
        /*00c6*/ 	.short	(.L_3620 - .L_3619)


	//   ....[0]....
.L_3619:
        /*00c8*/ 	.word	0x00000310


	//   ....[1]....
        /*00cc*/ 	.word	0x00001fd0


	//----- nvinfo : EIATTR_MAX_THREADS
	.align		4
.L_3620:
        /*00d0*/ 	.byte	0x04, 0x05
        /*00d2*/ 	.short	(.L_3622 - .L_3621)
.L_3621:
        /*00d4*/ 	.word	0x00000080
        /*00d8*/ 	.word	0x00000001
        /*00dc*/ 	.word	0x00000001


	//----- nvinfo : EIATTR_CRS_STACK_SIZE
	.align		4
.L_3622:
        /*00e0*/ 	.byte	0x04, 0x1e
        /*00e2*/ 	.short	(.L_3624 - .L_3623)
.L_3623:
        /*00e4*/ 	.word	0x00000000


	//----- nvinfo : EIATTR_CBANK_PARAM_SIZE
	.align		4
.L_3624:
        /*00e8*/ 	.byte	0x03, 0x19
        /*00ea*/ 	.short	0x00e8


	//----- nvinfo : EIATTR_PARAM_CBANK
	.align		4
        /*00ec*/ 	.byte	0x04, 0x0a
        /*00ee*/ 	.short	(.L_3626 - .L_3625)
	.align		4
.L_3625:
        /*00f0*/ 	.word	index@(.nv.constant0._ZN10layer_norm13ln_fwd_kernelINS_13Kernel_traitsIfffffjLj3072ELj1ELj1ELj4ELj16ENS_18Kernel_traits_baseILj3072EfffffjLj128EEEEELb0ELb0ELb0ELb1EEEvNS_9FwdParamsE)
        /*00f4*/ 	.short	0x0380
        /*00f6*/ 	.short	0x00e8


	//----- nvinfo : EIATTR_SW_WAR
	.align		4
.L_3626:
        /*00f8*/ 	.byte	0x04, 0x36
        /*00fa*/ 	.short	(.L_3628 - .L_3627)
.L_3627:
        /*00fc*/ 	.word	0x00000008
.L_3628:


//--------------------- .nv.info._ZN10layer_norm13ln_fwd_kernelINS_13Kernel_traitsIfffffjLj3072ELj1ELj1ELj4ELj16ENS_18Kernel_traits_baseILj3072EfffffjLj128EEEEELb0ELb0ELb1ELb0EEEvNS_9FwdParamsE --------------------------
	.section	.nv.info._ZN10layer_norm13ln_fwd_kernelINS_13Kernel_traitsIfffffjLj3072ELj1ELj1ELj4ELj16ENS_18Kernel_traits_baseILj3072EfffffjLj128EEEEELb0ELb0ELb1ELb0EEEvNS_9FwdParamsE,"",@"SHT_CUDA_INFO"
	.sectionflags	@""
	.align	4


	//----- nvinfo : EIATTR_CUDA_API_VERSION
	.align		4
        /*0000*/ 	.byte	0x04, 0x37
        /*0002*/ 	.short	(.L_3630 - .L_3629)
.L_3629:
        /*0004*/ 	.word	0x00000082


	//----- nvinfo : EIATTR_KPARAM_INFO
	.align		4
.L_3630:
        /*0008*/ 	.byte	0x04, 0x17
        /*000a*/ 	.short	(.L_3632 - .L_3631)
.L_3631:
        /*000c*/ 	.word	0x00000000
        /*0010*/ 	.short	0x0000
        /*0012*/ 	.short	0x0000
        /*0014*/ 	.byte	0x00, 0xf0, 0xa1, 0x03


	//----- nvinfo : EIATTR_SPARSE_MMA_MASK
	.align		4
.L_3632:
        /*0018*/ 	.byte	0x03, 0x50
        /*001a*/ 	.short	0x0000


	//----- nvinfo : EIATTR_MAXREG_COUNT
	.align		4
        /*001c*/ 	.byte	0x03, 0x1b
        /*001e*/ 	.short	0x00ff


	//----- nvinfo : EIATTR_NUM_BARRIERS
	.align		4
        /*0020*/ 	.byte	0x02, 0x4c
        /*0022*/ 	.byte	0x01
	.zero		1


	//----- nvinfo : EIATTR_MERCURY_ISA_VERSION
	.align		4
        /*0024*/ 	.byte	0x03, 0x5f
        /*0026*/ 	.short	0x0101


	//----- nvinfo : EIATTR_COOP_GROUP_MASK_REGIDS
	.align		4
        /*0028*/ 	.byte	0x04, 0x29
        /*002a*/ 	.short	(.L_3634 - .L_3633)


	//   ....[0]....
.L_3633:
        /*002c*/ 	.word	0xffffffff


	//   ....[1]....
        /*0030*/ 	.word	0xffffffff


	//   ....[2]....
        /*0034*/ 	.word	0xffffffff


	//   ....[3]....
        /*0038*/ 	.word	0xffffffff


	//   ....[4]....
        /*003c*/ 	.word	0xffffffff


	//   ....[5]....
        /*0040*/ 	.word	0xffffffff


	//   ....[6]....
        /*0044*/ 	.word	0xffffffff


	//   ....[7]....
        /*0048*/ 	.word	0xffffffff


	//   ....[8]....
        /*004c*/ 	.word	0xffffffff


	//   ....[9]....
        /*0050*/ 	.word	0xffffffff


	//   ....[10]....
        /*0054*/ 	.word	0xffffffff


	//   ....[11]....
        /*0058*/ 	.word	0xffffffff


	//   ....[12]....
        /*005c*/ 	.word	0xffffffff


	//   ....[13]....
        /*0060*/ 	.word	0xffffffff


	//   ....[14]....
        /*0064*/ 	.word	0xffffffff


	//   ....[15]....
        /*0068*/ 	.word	0xffffffff


	//   ....[16]....
        /*006c*/ 	.word	0xffffffff


	//   ....[17]....
        /*0070*/ 	.word	0xffffffff


	//----- nvinfo : EIATTR_COOP_GROUP_INSTR_OFFSETS
	.align		4
.L_3634:
        /*0074*/ 	.byte	0x04, 0x28
        /*0076*/ 	.short	(.L_3636 - .L_3635)


	//   ....[0]....
.L_3635:
        /*0078*/ 	.word	0x00001720


	//   ....[1]....
        /*007c*/ 	.word	0x00001740


	//   ....[2]....
        /*0080*/ 	.word	0x00001760


	//   ....[3]....
        /*0084*/ 	.word	0x00001780


	//   ....[4]....
        /*0088*/ 	.word	0x000017a0


	//   ....[5]....
        /*008c*/ 	.word	0x00001b10


	//   ....[6]....
        /*0090*/ 	.word	0x00001b30


	//   ....[7]....
        /*0094*/ 	.word	0x00001b50


	//   ....[8]....
        /*0098*/ 	.word	0x00001b80


	//   ....[9]....
        /*009c*/ 	.word	0x00001bb0


	//   ....[10]....
        /*00a0*/ 	.word	0x00001d50


	//   ....[11]....
        /*00a4*/ 	.word	0x00001d80


	//   ....[12]....
        /*00a8*/ 	.word	0x00001e40


	//   ....[13]....
        /*00ac*/ 	.word	0x00001e60


	//   ....[14]....
        /*00b0*/ 	.word	0x00001e90


	//   ....[15]....
        /*00b4*/ 	.word	0x00001ef0


	//   ....[16]....
        /*00b8*/ 	.word	0x00001fc0


	//   ....[17]....
        /*00bc*/ 	.word	0x00001ff0


	//----- nvinfo : EIATTR_VRC_CTA_INIT_COUNT
	.align		4
.L_3636:
        /*00c0*/ 	.byte	0x02, 0x4a
	.zero		1
	.zero		1


	//----- nvinfo : EIATTR_EXIT_INSTR_OFFSETS
	.align		4
        /*00c4*/ 	.byte	0x04, 0x1c
        /*00c6*/ 	.short	(.L_3638 - .L_3637)


	//   ....[0]....
.L_3637:
        /*00c8*/ 	.word	0x000006f0


	//   ....[1]....
        /*00cc*/ 	.word	0x00002880


	//----- nvinfo : EIATTR_MAX_THREADS
	.align		4
.L_3638:
        /*00d0*/ 	.byte	0x04, 0x05
        /*00d2*/ 	.short	(.L_3640 - .L_3639)
.L_3639:
        /*00d4*/ 	.word	0x00000080
        /*00d8*/ 	.word	0x00000001
        /*00dc*/ 	.word	0x00000001


	//----- nvinfo : EIATTR_CRS_STACK_SIZE
	.align		4
.L_3640:
        /*00e0*/ 	.byte	0x04, 0x1e
        /*00e2*/ 	.short	(.L_3642 - .L_3641)
.L_3641:
        /*00e4*/ 	.word	0x00000000


	//----- nvinfo : EIATTR_CBANK_PARAM_SIZE
	.align		4
.L_3642:
        /*00e8*/ 	.byte	0x03, 0x19
        /*00ea*/ 	.short	0x00e8


	//----- nvinfo : EIATTR_PARAM_CBANK
	.align		4
        /*00ec*/ 	.byte	0x04, 0x0a
        /*00ee*/ 	.short	(.L_3644 - .L_3643)
	.align		4
.L_3643:
        /*00f0*/ 	.word	index@(.nv.constant0._ZN10layer_norm13ln_fwd_kernelINS_13Kernel_traitsIfffffjLj3072ELj1ELj1ELj4ELj16ENS_18Kernel_traits_baseILj3072EfffffjLj128EEEEELb0ELb0ELb1ELb0EEEvNS_9FwdParamsE)
        /*00f4*/ 	.short	0x0380
        /*00f6*/ 	.short	0x00e8


	//----- nvinfo : EIATTR_SW_WAR
	.align		4
.L_3644:
        /*00f8*/ 	.byte	0x04, 0x36
        /*00fa*/ 	.short	(.L_3646 - .L_3645)
.L_3645:
        /*00fc*/ 	.word	0x00000008
.L_3646:


//--------------------- .nv.info._ZN10layer_norm13ln_fwd_kernelINS_13Kernel_traitsIfffffjLj3072ELj1ELj1ELj4ELj16ENS_18Kernel_traits_baseILj3072EfffffjLj128EEEEELb0ELb0ELb1ELb1EEEvNS_9FwdParamsE --------------------------
	.section	.nv.info._ZN10layer_norm13ln_fwd_kernelINS_13Kernel_traitsIfffffjLj3072ELj1ELj1ELj4ELj16ENS_18Kernel_traits_baseILj3072EfffffjLj128EEEEELb0ELb0ELb1ELb1EEEvNS_9FwdParamsE,"",@"SHT_CUDA_INFO"
	.sectionflags	@""
	.align	4


	//----- nvinfo : EIATTR_CUDA_API_VERSION
	.align		4
        /*0000*/ 	.byte	0x04, 0x37
        /*0002*/ 	.short	(.L_3648 - .L_3647)
.L_3647:
        /*0004*/ 	.word	0x00000082


	//----- nvinfo : EIATTR_KPARAM_INFO
	.align		4
.L_3648:
        /*0008*/ 	.byte	0x04, 0x17
        /*000a*/ 	.short	(.L_3650 - .L_3649)
.L_3649:
        /*000c*/ 	.word	0x00000000
        /*0010*/ 	.short	0x0000
        /*0012*/ 	.short	0x0000
        /*0014*/ 	.byte	0x00, 0xf0, 0xa1, 0x03


	//----- nvinfo : EIATTR_SPARSE_MMA_MASK
	.align		4
.L_3650:
        /*0018*/ 	.byte	0x03, 0x50
        /*001a*/ 	.short	0x0000


	//----- nvinfo : EIATTR_MAXREG_COUNT
	.align		4
        /*001c*/ 	.byte	0x03, 0x1b
        /*001e*/ 	.short	0x00ff


	//----- nvinfo : EIATTR_NUM_BARRIERS
	.align		4
        /*0020*/ 	.byte	0x02, 0x4c
        /*0022*/ 	.byte	0x01
	.zero		1


	//----- nvinfo : EIATTR_MERCURY_ISA_VERSION
	.align		4
        /*0024*/ 	.byte	0x03, 0x5f
        /*0026*/ 	.short	0x0101


	//----- nvinfo : EIATTR_COOP_GROUP_MASK_REGIDS
	.align		4
        /*0028*/ 	.byte	0x04, 0x29
        /*002a*/ 	.short	(.L_3652 - .L_3651)


	//   ....[0]....
.L_3651:
        /*002c*/ 	.word	0xffffffff


	//   ....[1]....
        /*0030*/ 	.word	0xffffffff


	//   ....[2]....
        /*0034*/ 	.word	0xffffffff


	//   ....[3]....
        /*0038*/ 	.word	0xffffffff


	//   ....[4]....
        /*003c*/ 	.word	0xffffffff


	//   ....[5]....
        /*0040*/ 	.word	0xffffffff


	//   ....[6]....
        /*0044*/ 	.word	0xffffffff


	//   ....[7]....
        /*0048*/ 	.word	0xffffffff


	//   ....[8]....
        /*004c*/ 	.word	0xffffffff


	//   ....[9]....
        /*0050*/ 	.word	0xffffffff


	//   ....[10]....
        /*0054*/ 	.word	0xffffffff


	//   ....[11]....
        /*0058*/ 	.word	0xffffffff


	//   ....[12]....
        /*005c*/ 	.word	0xffffffff


	//   ....[13]....
        /*0060*/ 	.word	0xffffffff


	//   ....[14]....
        /*0064*/ 	.word	0xffffffff


	//   ....[15]....
        /*0068*/ 	.word	0xffffffff


	//   ....[16]....
        /*006c*/ 	.word	0xffffffff


	//   ....[17]....
        /*0070*/ 	.word	0xffffffff


	//----- nvinfo : EIATTR_COOP_GROUP_INSTR_OFFSETS
	.align		4
.L_3652:
        /*0074*/ 	.byte	0x04, 0x28
        /*0076*/ 	.short	(.L_3654 - .L_3653)


	//   ....[0]....
.L_3653:
        /*0078*/ 	.word	0x000011f0


	//   ....[1]....
        /*007c*/ 	.word	0x00001210


	//   ....[2]....
        /*0080*/ 	.word	0x00001230


	//   ....[3]....
        /*0084*/ 	.word	0x00001250


	//   ....[4]....
        /*0088*/ 	.word	0x00001270


	//   ....[5]....
        /*008c*/ 	.word	0x000015a0


	//   ....[6]....
        /*0090*/ 	.word	0x000015c0


	//   ....[7]....
        /*0094*/ 	.word	0x000015e0


	//   ....[8]....
        /*0098*/ 	.word	0x00001600


	//   ....[9]....
        /*009c*/ 	.word	0x00001650


	//   ....[10]....
        /*00a0*/ 	.word	0x00001810


	//   ....[11]....
        /*00a4*/ 	.word	0x00001840


	//   ....[12]....
        /*00a8*/ 	.word	0x00001870


	//   ....[13]....
        /*00ac*/ 	.word	0x000018f0


	//   ....[14]....
        /*00b0*/ 	.word	0x00001970


	//   ....[15]....
        /*00b4*/ 	.word	0x00001990


	//   ....[16]....
        /*00b8*/ 	.word	0x00001a70


	//   ....[17]....
        /*00bc*/ 	.word	0x00001a80


	//----- nvinfo : EIATTR_VRC_CTA_INIT_COUNT
	.align		4
.L_3654:
        /*00c0*/ 	.byte	0x02, 0x4a
	.zero		1
	.zero		1


	//----- nvinfo : EIATTR_EXIT_INSTR_OFFSETS
	.align		4
        /*00c4*/ 	.byte	0x04, 0x1c
        /*00c6*/ 	.short	(.L_3656 - .L_3655)


	//   ....[0]....
.L_3655:
        /*00c8*/ 	.word	0x00000300


	//   ....[1]....
        /*00cc*/ 	.word	0x000021c0


	//----- nvinfo : EIATTR_MAX_THREADS
	.align		4
.L_3656:
        /*00d0*/ 	.byte	0x04, 0x05
        /*00d2*/ 	.short	(.L_3658 - .L_3657)
.L_3657:
        /*00d4*/ 	.word	0x00000080
        /*00d8*/ 	.word	0x00000001
        /*00dc*/ 	.word	0x00000001


	//----- nvinfo : EIATTR_CRS_STACK_SIZE
	.align		4
.L_3658:
        /*00e0*/ 	.byte	0x04, 0x1e
        /*00e2*/ 	.short	(.L_3660 - .L_3659)
.L_3659:
        /*00e4*/ 	.word	0x00000000


	//----- nvinfo : EIATTR_CBANK_PARAM_SIZE
	.align		4
.L_3660:
        /*00e8*/ 	.byte	0x03, 0x19
        /*00ea*/ 	.short	0x00e8


	//----- nvinfo : EIATTR_PARAM_CBANK
	.align		4
        /*00ec*/ 	.byte	0x04, 0x0a
        /*00ee*/ 	.short	(.L_3662 - .L_3661)
	.align		4
.L_3661:
        /*00f0*/ 	.word	index@(.nv.constant0._ZN10layer_norm13ln_fwd_kernelINS_13Kernel_traitsIfffffjLj3072ELj1ELj1ELj4ELj16ENS_18Kernel_traits_baseILj3072EfffffjLj128EEEEELb0ELb0ELb1ELb1EEEvNS_9FwdParamsE)
        /*00f4*/ 	.short	0x0380
        /*00f6*/ 	.short	0x00e8


	//----- nvinfo : EIATTR_SW_WAR
	.align		4
.L_3662:
        /*00f8*/ 	.byte	0x04, 0x36
        /*00fa*/ 	.short	(.L_3664 - .L_3663)
.L_3663:
        /*00fc*/ 	.word	0x00000008
.L_3664:


//--------------------- .nv.info._ZN10layer_norm13ln_fwd_kernelINS_13Kernel_traitsIfffffjLj3072ELj1ELj1ELj4ELj16ENS_18Kernel_traits_baseILj3072EfffffjLj128EEEEELb0ELb1ELb0ELb0EEEvNS_9FwdParamsE --------------------------
	.section	.nv.info._ZN10layer_norm13ln_fwd_kernelINS_13Kernel_traitsIfffffjLj3072ELj1ELj1ELj4ELj16ENS_18Kernel_traits_baseILj3072EfffffjLj128EEEEELb0ELb1ELb0ELb0EEEvNS_9FwdParamsE,"",@"SHT_CUDA_INFO"
	.sectionflags	@""
	.align	4


	//----- nvinfo : EIATTR_CUDA_API_VERSION
	.align		4
        /*0000*/ 	.byte	0x04, 0x37
        /*0002*/ 	.short	(.L_3666 - .L_3665)
.L_3665:
        /*0004*/ 	.word	0x00000082


	//----- nvinfo : EIATTR_KPARAM_INFO
	.align		4
.L_3666:
        /*0008*/ 	.byte	0x04, 0x17
        /*000a*/ 	.short	(.L_3668 - .L_3667)
.L_3667:
        /*000c*/ 	.word	0x00000000
        /*0010*/ 	.short	0x0000
        /*0012*/ 	.short	0x0000
        /*0014*/ 	.byte	0x00, 0xf0, 0xa1, 0x03


	//----- nvinfo : EIATTR_SPARSE_MMA_MASK
	.align		4
.L_3668:
        /*0018*/ 	.byte	0x03, 0x50
        /*001a*/ 	.short	0x0000


	//----- nvinfo : EIATTR_MAXREG_COUNT
	.align		4
        /*001c*/ 	.byte	0x03, 0x1b
        /*001e*/ 	.short	0x00ff


	//----- nvinfo : EIATTR_NUM_BARRIERS
	.align		4
        /*0020*/ 	.byte	0x02, 0x4c
        /*0022*/ 	.byte	0x01
	.zero		1


	//----- nvinfo : EIATTR_MERCURY_ISA_VERSION
	.align		4
        /*0024*/ 	.byte	0x03, 0x5f
        /*0026*/ 	.short	0x0101


	//----- nvinfo : EIATTR_COOP_GROUP_MASK_REGIDS
	.align		4
        /*0028*/ 	.byte	0x04, 0x29
        /*002a*/ 	.short	(.L_3670 - .L_3669)


	//   ....[0]....
.L_3669:
        /*002c*/ 	.word	0xffffffff


	//   ....[1]....
        /*0030*/ 	.word	0xffffffff


	//   ....[2]....
        /*0034*/ 	.word	0xffffffff


	//   ....[3]....
        /*0038*/ 	.word	0xffffffff


	//   ....[4]....
        /*003c*/ 	.word	0xffffffff


	//   ....[5]....
        /*0040*/ 	.word	0xffffffff


	//   ....[6]....
        /*0044*/ 	.word	0xffffffff


	//   ....[7]....
        /*0048*/ 	.word	0xffffffff


	//   ....[8]....
        /*004c*/ 	.word	0xffffffff


	//   ....[9]....
        /*0050*/ 	.word	0xffffffff


	//   ....[10]....
        /*0054*/ 	.word	0xffffffff


	//   ....[11]....
        /*0058*/ 	.word	0xffffffff


	//   ....[12]....
        /*005c*/ 	.word	0xffffffff


	//   ....[13]....
        /*0060*/ 	.word	0xffffffff


	//   ....[14]....
        /*0064*/ 	.word	0xffffffff


	//   ....[15]....
        /*0068*/ 	.word	0xffffffff


	//   ....[16]....
        /*006c*/ 	.word	0xffffffff


	//   ....[17]....
        /*0070*/ 	.word	0xffffffff


	//----- nvinfo : EIATTR_COOP_GROUP_INSTR_OFFSETS
	.align		4
.L_3670:
        /*0074*/ 	.byte	0x04, 0x28
        /*0076*/ 	.short	(.L_3672 - .L_3671)


	//   ....[0]....
.L_3671:
        /*0078*/ 	.word	0x00001890


	//   ....[1]....
        /*007c*/ 	.word	0x000018b0


	//   ....[2]....
        /*0080*/ 	.word	0x000018d0


	//   ....[3]....
        /*0084*/ 	.word	0x000018f0


	//   ....[4]....
        /*0088*/ 	.word	0x00001910


	//   ....[5]....
        /*008c*/ 	.word	0x00001c80


	//   ....[6]....
        /*0090*/ 	.word	0x00001ca0


	//   ....[7]....
        /*0094*/ 	.word	0x00001cc0


	//   ....[8]....
        /*0098*/ 	.word	0x00001ce0


	//   ....[9]....
        /*009c*/ 	.word	0x00001d10


	//   ....[10]....
        /*00a0*/ 	.word	0x00001ea0


	//   ....[11]....
        /*00a4*/ 	.word	0x00001ee0


	//   ....[12]....
        /*00a8*/ 	.word	0x00001f20


	//   ....[13]....
        /*00ac*/ 	.word	0x00001fb0


	//   ....[14]....
        /*00b0*/ 	.word	0x00001fd0


	//   ....[15]....
        /*00b4*/ 	.word	0x00002060


	//   ....[16]....
        /*00b8*/ 	.word	0x000020b0


	//   ....[17]....
        /*00bc*/ 	.word	0x00002110


	//----- nvinfo : EIATTR_VRC_CTA_INIT_COUNT
	.align		4
.L_3672:
        /*00c0*/ 	.byte	0x02, 0x4a
	.zero		1
	.zero		1


	//----- nvinfo : EIATTR_EXIT_INSTR_OFFSETS
	.align		4
        /*00c4*/ 	.byte	0x04, 0x1c
        /*00c6*/ 	.short	(.L_3674 - .L_3673)


	//   ....[0]....
.L_3673:
        /*00c8*/ 	.word	0x00000960


	//   ....[1]....
        /*00cc*/ 	.word	0x00002940


	//----- nvinfo : EIATTR_MAX_THREADS
	.align		4
.L_3674:
        /*00d0*/ 	.byte	0x04, 0x05
        /*00d2*/ 	.short	(.L_3676 - .L_3675)
.L_3675:
        /*00d4*/ 	.word	0x00000080
        /*00d8*/ 	.word	0x00000001
        /*00dc*/ 	.word	0x00000001


	//----- nvinfo : EIATTR_CRS_STACK_SIZE
	.align		4
.L_3676:
        /*00e0*/ 	.byte	0x04, 0x1e
        /*00e2*/ 	.short	(.L_3678 - .L_3677)
.L_3677:
        /*00e4*/ 	.word	0x00000000


	//----- nvinfo : EIATTR_CBANK_PARAM_SIZE
	.align		4
.L_3678:
        /*00e8*/ 	.byte	0x03, 0x19
        /*00ea*/ 	.short	0x00e8


	//----- nvinfo : EIATTR_PARAM_CBANK
	.align		4
        /*00ec*/ 	.byte	0x04, 0x0a
        /*00ee*/ 	.short	(.L_3680 - .L_3679)
	.align		4
.L_3679:
        /*00f0*/ 	.word	index@(.nv.constant0._ZN10layer_norm13ln_fwd_kernelINS_13Kernel_traitsIfffffjLj3072ELj1ELj1ELj4ELj16ENS_18Kernel_traits_baseILj3072EfffffjLj128EEEEELb0ELb1ELb0ELb0EEEvNS_9FwdParamsE)
        /*00f4*/ 	.short	0x0380
        /*00f6*/ 	.short	0x00e8


	//----- nvinfo : EIATTR_SW_WAR
	.align		4
.L_3680:
        /*00f8*/ 	.byte	0x04, 0x36
        /*00fa*/ 	.short	(.L_3682 - .L_3681)
.L_3681:
        /*00fc*/ 	.word	0x00000008
.L_3682:


//--------------------- .nv.info._ZN10layer_norm13ln_fwd_kernelINS_13Kernel_traitsIfffffjLj3072ELj1ELj1ELj4ELj16ENS_18Kernel_traits_baseILj3072EfffffjLj128EEEEELb0ELb1ELb0ELb1EEEvNS_9FwdParamsE --------------------------
	.section	.nv.info._ZN10layer_norm13ln_fwd_kernelINS_13Kernel_traitsIfffffjLj3072ELj1ELj1ELj4ELj16ENS_18Kernel_traits_baseILj3072EfffffjLj128EEEEELb0ELb1ELb0ELb1EEEvNS_9FwdParamsE,"",@"SHT_CUDA_INFO"
	.sectionflags	@""
	.align	4


	//----- nvinfo : EIATTR_CUDA_API_VERSION
	.align		4
        /*0000*/ 	.byte	0x04, 0x37
        /*0002*/ 	.short	(.L_3684 - .L_3683)
.L_3683:
        /*0004*/ 	.word	0x00000082


	//----- nvinfo : EIATTR_KPARAM_INFO
	.align		4
.L_3684:
        /*0008*/ 	.byte	0x04, 0x17
        /*000a*/ 	.short	(.L_3686 - .L_3685)
.L_3685:
        /*000c*/ 	.word	0x00000000
        /*0010*/ 	.short	0x0000
        /*0012*/ 	.short	0x0000
        /*0014*/ 	.byte	0x00, 0xf0, 0xa1, 0x03


	//----- nvinfo : EIATTR_SPARSE_MMA_MASK
	.align		4
.L_3686:
        /*0018*/ 	.byte	0x03, 0x50
        /*001a*/ 	.short	0x0000


	//----- nvinfo : EIATTR_MAXREG_COUNT
	.align		4
        /*001c*/ 	.byte	0x03, 0x1b
        /*001e*/ 	.short	0x00ff


	//----- nvinfo : EIATTR_NUM_BARRIERS
	.align		4
        /*0020*/ 	.byte	0x02, 0x4c
        /*0022*/ 	.byte	0x01
	.zero		1


	//----- nvinfo : EIATTR_MERCURY_ISA_VERSION
	.align		4
        /*0024*/ 	.byte	0x03, 0x5f
        /*0026*/ 	.short	0x0101


	//----- nvinfo : EIATTR_COOP_GROUP_MASK_REGIDS
	.align		4
        /*0028*/ 	.byte	0x04, 0x29
        /*002a*/ 	.short	(.L_3688 - .L_3687)


	//   ....[0]....
.L_3687:
        /*002c*/ 	.word	0xffffffff


	//   ....[1]....
        /*0030*/ 	.word	0xffffffff


	//   ....[2]....
        /*0034*/ 	.word	0xffffffff


	//   ....[3]....
        /*0038*/ 	.word	0xffffffff


	//   ....[4]....
        /*003c*/ 	.word	0xffffffff


	//   ....[5]....
        /*0040*/ 	.word	0xffffffff


	//   ....[6]....
        /*0044*/ 	.word	0xffffffff


	//   ....[7]....
        /*0048*/ 	.word	0xffffffff


	//   ....[8]....
        /*004c*/ 	.word	0xffffffff


	//   ....[9]....
        /*0050*/ 	.word	0xffffffff


	//   ....[10]....
        /*0054*/ 	.word	0xffffffff


	//   ....[11]....
        /*0058*/ 	.word	0xffffffff


	//   ....[12]....
        /*005c*/ 	.word	0xffffffff


	//   ....[13]....
        /*0060*/ 	.word	0xffffffff


	//   ....[14]....
        /*0064*/ 	.word	0xffffffff


	//   ....[15]....
        /*0068*/ 	.word	0xffffffff


	//   ....[16]....
        /*006c*/ 	.word	0xffffffff


	//   ....[17]....
        /*0070*/ 	.word	0xffffffff


	//----- nvinfo : EIATTR_COOP_GROUP_INSTR_OFFSETS
	.align		4
.L_3688:
        /*0074*/ 	.byte	0x04, 0x28
        /*0076*/ 	.short	(.L_3690 - .L_3689)


	//   ....[0]....
.L_3689:
        /*0078*/ 	.word	0x00000e50


	//   ....[1]....
        /*007c*/ 	.word	0x00000e70


	//   ....[2]....
        /*0080*/ 	.word	0x00000e90


	//   ....[3]....
        /*0084*/ 	.word	0x00000eb0


	//   ....[4]....
        /*0088*/ 	.word	0x00000ed0


	//   ....[5]....
        /*008c*/ 	.word	0x00001200


	//   ....[6]....
        /*0090*/ 	.word	0x00001220


	//   ....[7]....
        /*0094*/ 	.word	0x00001240


	//   ....[8]....
        /*0098*/ 	.word	0x00001270


	//   ....[9]....
        /*009c*/ 	.word	0x000012e0


	//   ....[10]....
        /*00a0*/ 	.word	0x00001460


	//   ....[11]....
        /*00a4*/ 	.word	0x000014e0


	//   ....[12]....
        /*00a8*/ 	.word	0x000014f0


	//   ....[13]....
        /*00ac*/ 	.word	0x00001570


	//   ....[14]....
        /*00b0*/ 	.word	0x00001590


	//   ....[15]....
        /*00b4*/ 	.word	0x000015b0


	//   ....[16]....
        /*00b8*/ 	.word	0x000016b0


	//   ....[17]....
        /*00bc*/ 	.word	0x000016c0


	//----- nvinfo : EIATTR_VRC_CTA_INIT_COUNT
	.align		4
.L_3690:
        /*00c0*/ 	.byte	0x02, 0x4a
	.zero		1
	.zero		1


	//----- nvinfo : EIATTR_EXIT_INSTR_OFFSETS
	.align		4
        /*00c4*/ 	.byte	0x04, 0x1c
        /*00c6*/ 	.short	(.L_3692 - .L_3691)


	//   ....[0]....
.L_3691:
        /*00c8*/ 	.word	0x00000410


	//   ....[1]....
        /*00cc*/ 	.word	0x00001d10


	//----- nvinfo : EIATTR_MAX_THREADS
	.align		4
.L_3692:
        /*00d0*/ 	.byte	0x04, 0x05
        /*00d2*/ 	.short	(.L_3694 - .L_3693)
.L_3693:
        /*00d4*/ 	.word	0x00000080
        /*00d8*/ 	.word	0x00000001
        /*00dc*/ 	.word	0x00000001


	//----- nvinfo : EIATTR_CRS_STACK_SIZE
	.align		4
.L_3694:
        /*00e0*/ 	.byte	0x04, 0x1e
        /*00e2*/ 	.short	(.L_3696 - .L_3695)
.L_3695:
        /*00e4*/ 	.word	0x00000000


	//----- nvinfo : EIATTR_CBANK_PARAM_SIZE
	.align		4
.L_3696:
        /*00e8*/ 	.byte	0x03, 0x19
        /*00ea*/ 	.short	0x00e8


	//----- nvinfo : EIATTR_PARAM_CBANK
	.align		4
        /*00ec*/ 	.byte	0x04, 0x0a
        /*00ee*/ 	.short	(.L_3698 - .L_3697)
	.align		4
.L_3697:
        /*00f0*/ 	.word	index@(.nv.constant0._ZN10layer_norm13ln_fwd_kernelINS_13Kernel_traitsIfffffjLj3072ELj1ELj1ELj4ELj16ENS_18Kernel_traits_baseILj3072EfffffjLj128EEEEELb0ELb1ELb0ELb1EEEvNS_9FwdParamsE)
        /*00f4*/ 	.short	0x0380
        /*00f6*/ 	.short	0x00e8


	//----- nvinfo : EIATTR_SW_WAR
	.align		4
.L_3698:
        /*00f8*/ 	.byte	0x04, 0x36
        /*00fa*/ 	.short	(.L_3700 - .L_3699)
.L_3699:
        /*00fc*/ 	.word	0x00000008
.L_3700:


//--------------------- .nv.info._ZN10layer_norm13ln_fwd_kernelINS_13Kernel_traitsIfffffjLj3072ELj1ELj1ELj4ELj16ENS_18Kernel_traits_baseILj3072EfffffjLj128EEEEELb0ELb1ELb1ELb0EEEvNS_9FwdParamsE --------------------------
	.section	.nv.info._ZN10layer_norm13ln_fwd_kernelINS_13Kernel_traitsIfffffjLj3072ELj1ELj1ELj4ELj16ENS_18Kernel_traits_baseILj3072EfffffjLj128EEEEELb0ELb1ELb1ELb0EEEvNS_9FwdParamsE,"",@"SHT_CUDA_INFO"
	.sectionflags	@""
	.align	4


	//----- nvinfo : EIATTR_CUDA_API_VERSION
	.align		4
        /*0000*/ 	.byte	0x04, 0x37
        /*0002*/ 	.short	(.L_3702 - .L_3701)
.L_3701:
        /*0004*/ 	.word	0x00000082


	//----- nvinfo : EIATTR_KPARAM_INFO
	.align		4
.L_3702:
        /*0008*/ 	.byte	0x04, 0x17
        /*000a*/ 	.short	(.L_3704 - .L_3703)
.L_3703:
        /*000c*/ 	.word	0x00000000
        /*0010*/ 	.short	0x0000
        /*0012*/ 	.short	0x0000
        /*0014*/ 	.byte	0x00, 0xf0, 0xa1, 0x03


	//----- nvinfo : EIATTR_SPARSE_MMA_MASK
	.align		4
.L_3704:
        /*0018*/ 	.byte	0x03, 0x50
        /*001a*/ 	.short	0x0000


	//----- nvinfo : EIATTR_MAXREG_COUNT
	.align		4
        /*001c*/ 	.byte	0x03, 0x1b
        /*001e*/ 	.short	0x00ff


	//----- nvinfo : EIATTR_NUM_BARRIERS
	.align		4
        /*0020*/ 	.byte	0x02, 0x4c
        /*0022*/ 	.byte	0x01
	.zero		1


	//----- nvinfo : EIATTR_MERCURY_ISA_VERSION
	.align		4
        /*0024*/ 	.byte	0x03, 0x5f
        /*0026*/ 	.short	0x0101


	//----- nvinfo : EIATTR_COOP_GROUP_MASK_REGIDS
	.align		4
        /*0028*/ 	.byte	0x04, 0x29
        /*002a*/ 	.short	(.L_3706 - .L_3705)


	//   ....[0]....
.L_3705:
        /*002c*/ 	.word	0xffffffff


	//   ....[1]....
        /*0030*/ 	.word	0xffffffff


	//   ....[2]....
        /*0034*/ 	.word	0xffffffff


	//   ....[3]....
        /*0038*/ 	.word	0xffffffff


	//   ....[4]....
        /*003c*/ 	.word	0xffffffff


	//   ....[5]....
        /*0040*/ 	.word	0xffffffff


	//   ....[6]....
        /*0044*/ 	.word	0xffffffff


	//   ....[7]....
        /*0048*/ 	.word	0xffffffff


	//   ....[8]....
        /*004c*/ 	.word	0xffffffff


	//   ....[9]....
        /*0050*/ 	.word	0xffffffff


	//   ....[10]....
        /*0054*/ 	.word	0xffffffff


	//   ....[11]....
        /*0058*/ 	.word	0xffffffff


	//   ....[12]....
        /*005c*/ 	.word	0xffffffff


	//   ....[13]....
        /*0060*/ 	.word	0xffffffff


	//   ....[14]....
        /*0064*/ 	.word	0xffffffff


	//   ....[15]....
        /*0068*/ 	.word	0xffffffff


	//   ....[16]....
        /*006c*/ 	.word	0xffffffff


	//   ....[17]....
        /*0070*/ 	.word	0xffffffff


	//----- nvinfo : EIATTR_COOP_GROUP_INSTR_OFFSETS
	.align		4
.L_3706:
        /*0074*/ 	.byte	0x04, 0x28
        /*0076*/ 	.short	(.L_3708 - .L_3707)


	//   ....[0]....
.L_3707:
        /*0078*/ 	.word	0x000021f0


	//   ....[1]....
        /*007c*/ 	.word	0x00002210


	//   ....[2]....
        /*0080*/ 	.word	0x00002230


	//   ....[3]....
        /*0084*/ 	.word	0x00002250


	//   ....[4]....
        /*0088*/ 	.word	0x00002270


	//   ....[5]....
        /*008c*/ 	.word	0x000025e0


	//   ....[6]....
        /*0090*/ 	.word	0x00002610


	//   ....[7]....
        /*0094*/ 	.word	0x00002640


	//   ....[8]....
        /*0098*/ 	.word	0x00002660


	//   ....[9]....
        /*009c*/ 	.word	0x00002690


	//   ....[10]....
        /*00a0*/ 	.word	0x00002820


	//   ....[11]....
        /*00a4*/ 	.word	0x00002860


	//   ....[12]....
        /*00a8*/ 	.word	0x00002870


	//   ....[13]....
        /*00ac*/ 	.word	0x000028f0


	//   ....[14]....
        /*00b0*/ 	.word	0x00002970


	//   ....[15]....
        /*00b4*/ 	.word	0x00002990


	//   ....[16]....
        /*00b8*/ 	.word	0x00002a80


	//   ....[17]....
        /*00bc*/ 	.word	0x00002a90


	//----- nvinfo : EIATTR_VRC_CTA_INIT_COUNT
	.align		4
.L_3708:
        /*00c0*/ 	.byte	0x02, 0x4a
	.zero		1
	.zero		1


	//----- nvinfo : EIATTR_EXIT_INSTR_OFFSETS
	.align		4
        /*00c4*/ 	.byte	0x04, 0x1c
        /*00c6*/ 	.short	(.L_3710 - .L_3709)


	//   ....[0]....
.L_3709:
        /*00c8*/ 	.word	0x00000940


	//   ....[1]....
        /*00cc*/ 	.word	0x00003340


	//----- nvinfo : EIATTR_MAX_THREADS
	.align		4
.L_3710:
        /*00d0*/ 	.byte	0x04, 0x05
        /*00d2*/ 	.short	(.L_3712 - .L_3711)
.L_3711:
        /*00d4*/ 	.word	0x00000080
        /*00d8*/ 	.word	0x00000001
        /*00dc*/ 	.word	0x00000001


	//----- nvinfo : EIATTR_CRS_STACK_SIZE
	.align		4
.L_3712:
        /*00e0*/ 	.byte	0x04, 0x1e
        /*00e2*/ 	.short	(.L_3714 - .L_3713)
.L_3713:
        /*00e4*/ 	.word	0x00000000


	//----- nvinfo : EIATTR_CBANK_PARAM_SIZE
	.align		4
.L_3714:
        /*00e8*/ 	.byte	0x03, 0x19
        /*00ea*/ 	.short	0x00e8


	//----- nvinfo : EIATTR_PARAM_CBANK
	.align		4
        /*00ec*/ 	.byte	0x04, 0x0a
        /*00ee*/ 	.short	(.L_3716 - .L_3715)
	.align		4
.L_3715:
        /*00f0*/ 	.word	index@(.nv.constant0._ZN10layer_norm13ln_fwd_kernelINS_13Kernel_traitsIfffffjLj3072ELj1ELj1ELj4ELj16ENS_18Kernel_traits_baseILj3072EfffffjLj128EEEEELb0ELb1ELb1ELb0EEEvNS_9FwdParamsE)
        /*00f4*/ 	.short	0x0380
        /*00f6*/ 	.short	0x00e8


	//----- nvinfo : EIATTR_SW_WAR
	.align		4
.L_3716:
        /*00f8*/ 	.byte	0x04, 0x36
        /*00fa*/ 	.short	(.L_3718 - .L_3717)
.L_3717:
        /*00fc*/ 	.word	0x00000008
.L_3718:


//--------------------- .nv.info._ZN10layer_norm13ln_fwd_kernelINS_13Kernel_traitsIfffffjLj3072ELj1ELj1ELj4ELj16ENS_18Kernel_traits_baseILj3072EfffffjLj128EEEEELb0ELb1ELb1ELb1EEEvNS_9FwdParamsE --------------------------
	.section	.nv.info._ZN10layer_norm13ln_fwd_kernelINS_13Kernel_traitsIfffffjLj3072ELj1ELj1ELj4ELj16ENS_18Kernel_traits_baseILj3072EfffffjLj128EEEEELb0ELb1ELb1ELb1EEEvNS_9FwdParamsE,"",@"SHT_CUDA_INFO"
	.sectionflags	@""
	.align	4


	//----- nvinfo : EIATTR_CUDA_API_VERSION
	.align		4
        /*0000*/ 	.byte	0x04, 0x37
        /*0002*/ 	.short	(.L_3720 - .L_3719)
.L_3719:
        /*0004*/ 	.word	0x00000082


	//----- nvinfo : EIATTR_KPARAM_INFO
	.align		4
.L_3720:
        /*0008*/ 	.byte	0x04, 0x17
        /*000a*/ 	.short	(.L_3722 - .L_3721)
.L_3721:
        /*000c*/ 	.word	0x00000000
        /*0010*/ 	.short	0x0000
        /*0012*/ 	.short	0x0000
        /*0014*/ 	.byte	0x00, 0xf0, 0xa1, 0x03


	//----- nvinfo : EIATTR_SPARSE_MMA_MASK
	.align		4
.L_3722:
        /*0018*/ 	.byte	0x03, 0x50
        /*001a*/ 	.short	0x0000


	//----- nvinfo : EIATTR_MAXREG_COUNT
	.align		4
        /*001c*/ 	.byte	0x03, 0x1b
        /*001e*/ 	.short	0x00ff


	//----- nvinfo : EIATTR_NUM_BARRIERS
	.align		4
        /*0020*/ 	.byte	0x02, 0x4c
        /*0022*/ 	.byte	0x01
	.zero		1


	//----- nvinfo : EIATTR_MERCURY_ISA_VERSION
	.align		4
        /*0024*/ 	.byte	0x03, 0x5f
        /*0026*/ 	.short	0x0101


	//----- nvinfo : EIATTR_COOP_GROUP_MASK_REGIDS
	.align		4
        /*0028*/ 	.byte	0x04, 0x29
        /*002a*/ 	.short	(.L_3724 - .L_3723)


	//   ....[0]....
.L_3723:
        /*002c*/ 	.word	0xffffffff


	//   ....[1]....
        /*0030*/ 	.word	0xffffffff


	//   ....[2]....
        /*0034*/ 	.word	0xffffffff


	//   ....[3]....
        /*0038*/ 	.word	0xffffffff


	//   ....[4]....
        /*003c*/ 	.word	0xffffffff


	//   ....[5]....
        /*0040*/ 	.word	0xffffffff


	//   ....[6]....
        /*0044*/ 	.word	0xffffffff


	//   ....[7]....
        /*0048*/ 	.word	0xffffffff


	//   ....[8]....
        /*004c*/ 	.word	0xffffffff


	//   ....[9]....
        /*0050*/ 	.word	0xffffffff


	//   ....[10]....
        /*0054*/ 	.word	0xffffffff


	//   ....[11]....
        /*0058*/ 	.word	0xffffffff


	//   ....[12]....
        /*005c*/ 	.word	0xffffffff


	//   ....[13]....
        /*0060*/ 	.word	0xffffffff


	//   ....[14]....
        /*0064*/ 	.word	0xffffffff


	//   ....[15]....
        /*0068*/ 	.word	0xffffffff


	//   ....[16]....
        /*006c*/ 	.word	0xffffffff


	//   ....[17]....
        /*0070*/ 	.word	0xffffffff


	//----- nvinfo : EIATTR_COOP_GROUP_INSTR_OFFSETS
	.align		4
.L_3724:
        /*0074*/ 	.byte	0x04, 0x28
        /*0076*/ 	.short	(.L_3726 - .L_3725)


	//   ....[0]....
.L_3725:
        /*0078*/ 	.word	0x00001810


	//   ....[1]....
        /*007c*/ 	.word	0x00001830


	//   ....[2]....
        /*0080*/ 	.word	0x00001850


	//   ....[3]....
        /*0084*/ 	.word	0x00001870


	//   ....[4]....
        /*0088*/ 	.word	0x00001890


	//   ....[5]....
        /*008c*/ 	.word	0x00001bc0


	//   ....[6]....
        /*0090*/ 	.word	0x00001bf0


	//   ....[7]....
        /*0094*/ 	.word	0x00001c20


	//   ....[8]....
        /*0098*/ 	.word	0x00001c40


	//   ....[9]....
        /*009c*/ 	.word	0x00001c60


	//   ....[10]....
        /*00a0*/ 	.word	0x00001df0


	//   ....[11]....
        /*00a4*/ 	.word	0x00001e30


	//   ....[12]....
        /*00a8*/ 	.word	0x00001e40


	//   ....[13]....
        /*00ac*/ 	.word	0x00001eb0


	//   ....[14]....
        /*00b0*/ 	.word	0x00001f40


	//   ....[15]....
        /*00b4*/ 	.word	0x00001f60


	//   ....[16]....
        /*00b8*/ 	.word	0x00002030


	//   ....[17]....
        /*00bc*/ 	.word	0x00002060


	//----- nvinfo : EIATTR_VRC_CTA_INIT_COUNT
	.align		4
.L_3726:
        /*00c0*/ 	.byte	0x02, 0x4a
	.zero		1
	.zero		1


	//----- nvinfo : EIATTR_EXIT_INSTR_OFFSETS
	.align		4
        /*00c4*/ 	.byte	0x04, 0x1c
        /*00c6*/ 	.short	(.L_3728 - .L_3727)


	//   ....[0]....
.L_3727:
        /*00c8*/ 	.word	0x00000400


	//   ....[1]....
        /*00cc*/ 	.word	0x00002790


	//----- nvinfo : EIATTR_MAX_THREADS
	.align		4
.L_3728:
        /*00d0*/ 	.byte	0x04, 0x05
        /*00d2*/ 	.short	(.L_3730 - .L_3729)
.L_3729:
        /*00d4*/ 	.word	0x00000080
        /*00d8*/ 	.word	0x00000001
        /*00dc*/ 	.word	0x00000001


	//----- nvinfo : EIATTR_CRS_STACK_SIZE
	.align		4
.L_3730:
        /*00e0*/ 	.byte	0x04, 0x1e
        /*00e2*/ 	.short	(.L_3732 - .L_3731)
.L_3731:
        /*00e4*/ 	.word	0x00000000


	//----- nvinfo : EIATTR_CBANK_PARAM_SIZE
	.align		4
.L_3732:
        /*00e8*/ 	.byte	0x03, 0x19
        /*00ea*/ 	.short	0x00e8


	//----- nvinfo : EIATTR_PARAM_CBANK
	.align		4
        /*00ec*/ 	.byte	0x04, 0x0a
        /*00ee*/ 	.short	(.L_3734 - .L_3733)
	.align		4
.L_3733:
        /*00f0*/ 	.word	index@(.nv.constant0._ZN10layer_norm13ln_fwd_kernelINS_13Kernel_traitsIfffffjLj3072ELj1ELj1ELj4ELj16ENS_18Kernel_traits_baseILj3072EfffffjLj128EEEEELb0ELb1ELb1ELb1EEEvNS_9FwdParamsE)
        /*00f4*/ 	.short	0x0380
        /*00f6*/ 	.short	0x00e8


	//----- nvinfo : EIATTR_SW_WAR
	.align		4
.L_3734:
        /*00f8*/ 	.byte	0x04, 0x36
        /*00fa*/ 	.short	(.L_3736 - .L_3735)
.L_3735:
        /*00fc*/ 	.word	0x00000008
.L_3736:


//--------------------- .nv.info._ZN10layer_norm13ln_fwd_kernelINS_13Kernel_traitsIfffffjLj3072ELj1ELj1ELj4ELj16ENS_18Kernel_traits_baseILj3072EfffffjLj128EEEEELb1ELb0ELb0ELb0EEEvNS_9FwdParamsE --------------------------
	.section	.nv.info._ZN10layer_norm13ln_fwd_kernelINS_13Kernel_traitsIfffffjLj3072ELj1ELj1ELj4ELj16ENS_18Kernel_traits_baseILj3072EfffffjLj128EEEEELb1ELb0ELb0ELb0EEEvNS_9FwdParamsE,"",@"SHT_CUDA_INFO"
	.sectionflags	@""
	.align	4


	//----- nvinfo : EIATTR_CUDA_API_VERSION
	.align		4
        /*0000*/ 	.byte	0x04, 0x37
        /*0002*/ 	.short	(.L_3738 - .L_3737)
.L_3737:
        /*0004*/ 	.word	0x00000082


	//----- nvinfo : EIATTR_KPARAM_INFO
	.align		4
.L_3738:
        /*0008*/ 	.byte	0x04, 0x17
        /*000a*/ 	.short	(.L_3740 - .L_3739)
.L_3739:
        /*000c*/ 	.word	0x00000000
        /*0010*/ 	.short	0x0000
        /*0012*/ 	.short	0x0000
        /*0014*/ 	.byte	0x00, 0xf0, 0xa1, 0x03


	//----- nvinfo : EIATTR_SPARSE_MMA_MASK
	.align		4
.L_3740:
        /*0018*/ 	.byte	0x03, 0x50
        /*001a*/ 	.short	0x0000


	//----- nvinfo : EIATTR_MAXREG_COUNT
	.align		4
        /*001c*/ 	.byte	0x03, 0x1b
        /*001e*/ 	.short	0x00ff


	//----- nvinfo : EIATTR_NUM_BARRIERS
	.align		4
        /*0020*/ 	.byte	0x02, 0x4c
        /*0022*/ 	.byte	0x01
	.zero		1


	//----- nvinfo : EIATTR_MERCURY_ISA_VERSION
	.align		4
        /*0024*/ 	.byte	0x03, 0x5f
        /*0026*/ 	.short	0x0101


	//----- nvinfo : EIATTR_COOP_GROUP_MASK_REGIDS
	.align		4
        /*0028*/ 	.byte	0x04, 0x29
        /*002a*/ 	.short	(.L_3742 - .L_3741)


	//   ....[0]....
.L_3741:
        /*002c*/ 	.word	0xffffffff


	//   ....[1]....
        /*0030*/ 	.word	0xffffffff


	//   ....[2]....
        /*0034*/ 	.word	0xffffffff


	//   ....[3]....
        /*0038*/ 	.word	0xffffffff


	//   ....[4]....
        /*003c*/ 	.word	0xffffffff


	//   ....[5]....
        /*0040*/ 	.word	0xffffffff


	//   ....[6]....
        /*0044*/ 	.word	0xffffffff


	//   ....[7]....
        /*0048*/ 	.word	0xffffffff


	//   ....[8]....
        /*004c*/ 	.word	0xffffffff


	//   ....[9]....
        /*0050*/ 	.word	0xffffffff


	//   ....[10]....
        /*0054*/ 	.word	0xffffffff


	//   ....[11]....
        /*0058*/ 	.word	0xffffffff


	//   ....[12]....
        /*005c*/ 	.word	0xffffffff


	//   ....[13]....
        /*0060*/ 	.word	0xffffffff


	//   ....[14]....
        /*0064*/ 	.word	0xffffffff


	//   ....[15]....
        /*0068*/ 	.word	0xffffffff


	//   ....[16]....
        /*006c*/ 	.word	0xffffffff


	//   ....[17]....
        /*0070*/ 	.word	0xffffffff


	//----- nvinfo : EIATTR_COOP_GROUP_INSTR_OFFSETS
	.align		4
.L_3742:
        /*0074*/ 	.byte	0x04, 0x28
        /*0076*/ 	.short	(.L_3744 - .L_3743)


	//   ....[0]....
.L_3743:
        /*0078*/ 	.word	0x00010ac0


	//   ....[1]....
        /*007c*/ 	.word	0x00010ae0


	//   ....[2]....
        /*0080*/ 	.word	0x00010b00


	//   ....[3]....
        /*0084*/ 	.word	0x00010b20


	//   ....[4]....
        /*0088*/ 	.word	0x00010b40


	//   ....[5]....
        /*008c*/ 	.word	0x00010eb0


	//   ....[6]....
        /*0090*/ 	.word	0x00010ed0


	//   ....[7]....
        /*0094*/ 	.word	0x00010ef0


	//   ....[8]....
        /*0098*/ 	.word	0x00010f10


	//   ....[9]....
        /*009c*/ 	.word	0x00010f30


	//   ....[10]....
        /*00a0*/ 	.word	0x000110c0


	//   ....[11]....
        /*00a4*/ 	.word	0x000110f0


	//   ....[12]....
        /*00a8*/ 	.word	0x00011130


	//   ....[13]....
        /*00ac*/ 	.word	0x00011190


	//   ....[14]....
        /*00b0*/ 	.word	0x000111f0


	//   ....[15]....
        /*00b4*/ 	.word	0x00011250


	//   ....[16]....
        /*00b8*/ 	.word	0x000112e0


	//   ....[17]....
        /*00bc*/ 	.word	0x00011320


	//----- nvinfo : EIATTR_VRC_CTA_INIT_COUNT
	.align		4
.L_3744:
        /*00c0*/ 	.byte	0x02, 0x4a
	.zero		1
	.zero		1


	//----- nvinfo : EIATTR_EXIT_INSTR_OFFSETS
	.align		4
        /*00c4*/ 	.byte	0x04, 0x1c
        /*00c6*/ 	.short	(.L_3746 - .L_3745)


	//   ....[0]....
.L_3745:
        /*00c8*/ 	.word	0x00000940


	//   ....[1]....
        /*00cc*/ 	.word	0x00011b90


	//----- nvinfo : EIATTR_INDIRECT_BRANCH_TARGETS
	.align		4
.L_3746:
        /*00d0*/ 	.byte	0x04, 0x34
        /*00d2*/ 	.short	(.L_3748 - .L_3747)


	//   ....[0]....
.L_3747:
        /*00d4*/ 	.word	.L_x_20715@srel
        /*00d8*/ 	.short	0x0
        /*00da*/ 	.short	0x0
        /*00dc*/ 	.word	0x3
        /*00e0*/ 	.word	.L_x_20716@srel
        /*00e4*/ 	.word	.L_x_20717@srel
        /*00e8*/ 	.word	.L_x_20718@srel


	//----- nvinfo : EIATTR_MAX_THREADS
	.align		4
.L_3748:
        /*00ec*/ 	.byte	0x04, 0x05
        /*00ee*/ 	.short	(.L_3750 - .L_3749)
.L_3749:
        /*00f0*/ 	.word	0x00000080
        /*00f4*/ 	.word	0x00000001
        /*00f8*/ 	.word	0x00000001


	//----- nvinfo : EIATTR_CRS_STACK_SIZE
	.align		4
.L_3750:
        /*00fc*/ 	.byte	0x04, 0x1e
        /*00fe*/ 	.short	(.L_3752 - .L_3751)
.L_3751:
        /*0100*/ 	.word	0x00000000


	//----- nvinfo : EIATTR_CBANK_PARAM_SIZE
	.align		4
.L_3752:
        /*0104*/ 	.byte	0x03, 0x19
        /*0106*/ 	.short	0x00e8


	//----- nvinfo : EIATTR_PARAM_CBANK
	.align		4
        /*0108*/ 	.byte	0x04, 0x0a
        /*010a*/ 	.short	(.L_3754 - .L_3753)
	.align		4
.L_3753:
        /*010c*/ 	.word	index@(.nv.constant0._ZN10layer_norm13ln_fwd_kernelINS_13Kernel_traitsIfffffjLj3072ELj1ELj1ELj4ELj16ENS_18Kernel_traits_baseILj3072EfffffjLj128EEEEELb1ELb0ELb0ELb0EEEvNS_9FwdParamsE)
        /*0110*/ 	.short	0x0380
        /*0112*/ 	.short	0x00e8


	//----- nvinfo : EIATTR_SW_WAR
	.align		4
.L_3754:
        /*0114*/ 	.byte	0x04, 0x36
        /*0116*/ 	.short	(.L_3756 - .L_3755)
.L_3755:
        /*0118*/ 	.word	0x00000008
.L_3756:


//--------------------- .nv.info._ZN10layer_norm13ln_fwd_kernelINS_13Kernel_traitsIfffffjLj3072ELj1ELj1ELj4ELj16ENS_18Kernel_traits_baseILj3072EfffffjLj128EEEEELb1ELb0ELb0ELb1EEEvNS_9FwdParamsE --------------------------
	.section	.nv.info._ZN10layer_norm13ln_fwd_kernelINS_13Kernel_traitsIfffffjLj3072ELj1ELj1ELj4ELj16ENS_18Kernel_traits_baseILj3072EfffffjLj128EEEEELb1ELb0ELb0ELb1EEEvNS_9FwdParamsE,"",@"SHT_CUDA_INFO"
	.sectionflags	@""
	.align	4


	//----- nvinfo : EIATTR_CUDA_API_VERSION
	.align		4
        /*0000*/ 	.byte	0x04, 0x37
        /*0002*/ 	.short	(.L_3758 - .L_3757)
.L_3757:
        /*0004*/ 	.word	0x00000082


	//----- nvinfo : EIATTR_KPARAM_INFO
	.align		4
.L_3758:
        /*0008*/ 	.byte	0x04, 0x17
        /*000a*/ 	.short	(.L_3760 - .L_3759)
.L_3759:
        /*000c*/ 	.word	0x00000000
        /*0010*/ 	.short	0x0000
        /*0012*/ 	.short	0x0000
        /*0014*/ 	.byte	0x00, 0xf0, 0xa1, 0x03


	//----- nvinfo : EIATTR_SPARSE_MMA_MASK
	.align		4
.L_3760:
        /*0018*/ 	.byte	0x03, 0x50
        /*001a*/ 	.short	0x0000


	//----- nvinfo : EIATTR_MAXREG_COUNT
	.align		4
        /*001c*/ 	.byte	0x03, 0x1b
        /*001e*/ 	.short	0x00ff


	//----- nvinfo : EIATTR_NUM_BARRIERS
	.align		4
        /*0020*/ 	.byte	0x02, 0x4c
        /*0022*/ 	.byte	0x01
	.zero		1


	//----- nvinfo : EIATTR_MERCURY_ISA_VERSION
	.align		4
        /*0024*/ 	.byte	0x03, 0x5f
        /*0026*/ 	.short	0x0101


	//----- nvinfo : EIATTR_COOP_GROUP_MASK_REGIDS
	.align		4
        /*0028*/ 	.byte	0x04, 0x29
        /*002a*/ 	.short	(.L_3762 - .L_3761)


	//   ....[0]....
.L_3761:
        /*002c*/ 	.word	0xffffffff


	//   ....[1]....
        /*0030*/ 	.word	0xffffffff


	//   ....[2]....
        /*0034*/ 	.word	0xffffffff


	//   ....[3]....
        /*0038*/ 	.word	0xffffffff


	//   ....[4]....
        /*003c*/ 	.word	0xffffffff


	//   ....[5]....
        /*0040*/ 	.word	0xffffffff


	//   ....[6]....
        /*0044*/ 	.word	0xffffffff


	//   ....[7]....
        /*0048*/ 	.word	0xffffffff


	//   ....[8]....
        /*004c*/ 	.word	0xffffffff


	//   ....[9]....
        /*0050*/ 	.word	0xffffffff


	//   ....[10]....
        /*0054*/ 	.word	0xffffffff


	//   ....[11]....
        /*0058*/ 	.word	0xffffffff


	//   ....[12]....
        /*005c*/ 	.word	0xffffffff


	//   ....[13]....
        /*0060*/ 	.word	0xffffffff


	//   ....[14]....
        /*0064*/ 	.word	0xffffffff


	//   ....[15]....
        /*0068*/ 	.word	0xffffffff


	//   ....[16]....
        /*006c*/ 	.word	0xffffffff


	//   ....[17]....
        /*0070*/ 	.word	0xffffffff


	//----- nvinfo : EIATTR_COOP_GROUP_INSTR_OFFSETS
	.align		4
.L_3762:
        /*0074*/ 	.byte	0x04, 0x28
        /*0076*/ 	.short	(.L_3764 - .L_3763)


	//   ....[0]....
.L_3763:
        /*0078*/ 	.word	0x0000f380


	//   ....[1]....
        /*007c*/ 	.word	0x0000f3a0


	//   ....[2]....
        /*0080*/ 	.word	0x0000f3c0


	//   ....[3]....
        /*0084*/ 	.word	0x0000f3e0


	//   ....[4]....
        /*0088*/ 	.word	0x0000f400


	//   ....[5]....
        /*008c*/ 	.word	0x0000f760


	//   ....[6]....
        /*0090*/ 	.word	0x0000f780


	//   ....[7]....
        /*0094*/ 	.word	0x0000f7a0


	//   ....[8]....
        /*0098*/ 	.word	0x0000f7d0


	//   ....[9]....
        /*009c*/ 	.word	0x0000f830


	//   ....[10]....
        /*00a0*/ 	.word	0x0000f9d0


	//   ....[11]....
        /*00a4*/ 	.word	0x0000fa10


	//   ....[12]....
        /*00a8*/ 	.word	0x0000fa20


	//   ....[13]....
        /*00ac*/ 	.word	0x0000fa70


	//   ....[14]....
        /*00b0*/ 	.word	0x0000fb40


	//   ....[15]....
        /*00b4*/ 	.word	0x0000fb70


	//   ....[16]....
        /*00b8*/ 	.word	0x0000fc20


	//   ....[17]....
        /*00bc*/ 	.word	0x0000fc40


	//----- nvinfo : EIATTR_VRC_CTA_INIT_COUNT
	.align		4
.L_3764:
        /*00c0*/ 	.byte	0x02, 0x4a
	.zero		1
	.zero		1


	//----- nvinfo : EIATTR_EXIT_INSTR_OFFSETS
	.align		4
        /*00c4*/ 	.byte	0x04, 0x1c
        /*00c6*/ 	.short	(.L_3766 - .L_3765)


	//   ....[0]....
.L_3765:
        /*00c8*/ 	.word	0x00000410


	//   ....[1]....
        /*00cc*/ 	.word	0x000102a0


	//----- nvinfo : EIATTR_INDIRECT_BRANCH_TARGETS
	.align		4
.L_3766:
        /*00d0*/ 	.byte	0x04, 0x34
        /*00d2*/ 	.short	(.L_3768 - .L_3767)


	//   ....[0]....
.L_3767:
        /*00d4*/ 	.word	.L_x_20719@srel
        /*00d8*/ 	.short	0x0
        /*00da*/ 	.short	0x0
        /*00dc*/ 	.word	0x3
        /*00e0*/ 	.word	.L_x_20720@srel
        /*00e4*/ 	.word	.L_x_20721@srel
        /*00e8*/ 	.word	.L_x_20722@srel


	//----- nvinfo : EIATTR_MAX_THREADS
	.align		4
.L_3768:
        /*00ec*/ 	.byte	0x04, 0x05
        /*00ee*/ 	.short	(.L_3770 - .L_3769)
.L_3769:
        /*00f0*/ 	.word	0x00000080
        /*00f4*/ 	.word	0x00000001
        /*00f8*/ 	.word	0x00000001


	//----- nvinfo : EIATTR_CRS_STACK_SIZE
	.align		4
.L_3770:
        /*00fc*/ 	.byte	0x04, 0x1e
        /*00fe*/ 	.short	(.L_3772 - .L_3771)
.L_3771:
        /*0100*/ 	.word	0x00000000


	//----- nvinfo : EIATTR_CBANK_PARAM_SIZE
	.align		4
.L_3772:
        /*0104*/ 	.byte	0x03, 0x19
        /*0106*/ 	.short	0x00e8


	//----- nvinfo : EIATTR_PARAM_CBANK
	.align		4
        /*0108*/ 	.byte	0x04, 0x0a
        /*010a*/ 	.short	(.L_3774 - .L_3773)
	.align		4
.L_3773:
        /*010c*/ 	.word	index@(.nv.constant0._ZN10layer_norm13ln_fwd_kernelINS_13Kernel_traitsIfffffjLj3072ELj1ELj1ELj4ELj16ENS_18Kernel_traits_baseILj3072EfffffjLj128EEEEELb1ELb0ELb0ELb1EEEvNS_9FwdParamsE)
        /*0110*/ 	.short	0x0380
        /*0112*/ 	.short	0x00e8


	//----- nvinfo : EIATTR_SW_WAR
	.align		4
.L_3774:
        /*0114*/ 	.byte	0x04, 0x36
        /*0116*/ 	.short	(.L_3776 - .L_3775)
.L_3775:
        /*0118*/ 	.word	0x00000008
.L_3776:


//--------------------- .nv.info._ZN10layer_norm13ln_fwd_kernelINS_13Kernel_traitsIfffffjLj3072ELj1ELj1ELj4ELj16ENS_18Kernel_traits_baseILj3072EfffffjLj128EEEEELb1ELb0ELb1ELb0EEEvNS_9FwdParamsE --------------------------
	.section	.nv.info._ZN10layer_norm13ln_fwd_kernelINS_13Kernel_traitsIfffffjLj3072ELj1ELj1ELj4ELj16ENS_18Kernel_traits_baseILj3072EfffffjLj128EEEEELb1ELb0ELb1ELb0EEEvNS_9FwdParamsE,"",@"SHT_CUDA_INFO"
	.sectionflags	@""
	.align	4


	//----- nvinfo : EIATTR_CUDA_API_VERSION
	.align		4
        /*0000*/ 	.byte	0x04, 0x37
        /*0002*/ 	.short	(.L_3778 - .L_3777)
.L_3777:
        /*0004*/ 	.word	0x00000082


	//----- nvinfo : EIATTR_KPARAM_INFO
	.align		4
.L_3778:
        /*0008*/ 	.byte	0x04, 0x17
        /*000a*/ 	.short	(.L_3780 - .L_3779)
.L_3779:
        /*000c*/ 	.word	0x00000000
        /*0010*/ 	.short	0x0000
        /*0012*/ 	.short	0x0000
        /*0014*/ 	.byte	0x00, 0xf0, 0xa1, 0x03


	//----- nvinfo : EIATTR_SPARSE_MMA_MASK
	.align		4
.L_3780:
        /*0018*/ 	.byte	0x03, 0x50
        /*001a*/ 	.short	0x0000


	//----- nvinfo : EIATTR_MAXREG_COUNT
	.align		4
        /*001c*/ 	.byte	0x03, 0x1b
        /*001e*/ 	.short	0x00ff


	//----- nvinfo : EIATTR_NUM_BARRIERS
	.align		4
        /*0020*/ 	.byte	0x02, 0x4c
        /*0022*/ 	.byte	0x01
	.zero		1


	//----- nvinfo : EIATTR_MERCURY_ISA_VERSION
	.align		4
        /*0024*/ 	.byte	0x03, 0x5f
        /*0026*/ 	.short	0x0101


	//----- nvinfo : EIATTR_COOP_GROUP_MASK_REGIDS
	.align		4
        /*0028*/ 	.byte	0x04, 0x29
        /*002a*/ 	.short	(.L_3782 - .L_3781)


	//   ....[0]....
.L_3781:
        /*002c*/ 	.word	0xffffffff


	//   ....[1]....
        /*0030*/ 	.word	0xffffffff


	//   ....[2]....
        /*0034*/ 	.word	0xffffffff


	//   ....[3]....
        /*0038*/ 	.word	0xffffffff


	//   ....[4]....
        /*003c*/ 	.word	0xffffffff


	//   ....[5]....
        /*0040*/ 	.word	0xffffffff


	//   ....[6]....
        /*0044*/ 	.word	0xffffffff


	//   ....[7]....
        /*0048*/ 	.word	0xffffffff


	//   ....[8]....
        /*004c*/ 	.word	0xffffffff


	//   ....[9]....
        /*0050*/ 	.word	0xffffffff


	//   ....[10]....
        /*0054*/ 	.word	0xffffffff


	//   ....[11]....
        /*0058*/ 	.word	0xffffffff


	//   ....[12]....
        /*005c*/ 	.word	0xffffffff


	//   ....[13]....
        /*0060*/ 	.word	0xffffffff


	//   ....[14]....
        /*0064*/ 	.word	0xffffffff


	//   ....[15]....
        /*0068*/ 	.word	0xffffffff


	//   ....[16]....
        /*006c*/ 	.word	0xffffffff


	//   ....[17]....
        /*0070*/ 	.word	0xffffffff


	//----- nvinfo : EIATTR_COOP_GROUP_INSTR_OFFSETS
	.align		4
.L_3782:
        /*0074*/ 	.byte	0x04, 0x28
        /*0076*/ 	.short	(.L_3784 - .L_3783)


	//   ....[0]....
.L_3783:
        /*0078*/ 	.word	0x00011a20


	//   ....[1]....
        /*007c*/ 	.word	0x00011a40


	//   ....[2]....
        /*0080*/ 	.word	0x00011a60


	//   ....[3]....
        /*0084*/ 	.word	0x00011a80


	//   ....[4]....
        /*0088*/ 	.word	0x00011aa0


	//   ....[5]....
        /*008c*/ 	.word	0x00011e20


	//   ....[6]....
        /*0090*/ 	.word	0x00011e40


	//   ....[7]....
        /*0094*/ 	.word	0x00011e60


	//   ....[8]....
        /*0098*/ 	.word	0x00011e80


	//   ....[9]....
        /*009c*/ 	.word	0x00011ea0


	//   ....[10]....
        /*00a0*/ 	.word	0x00012020


	//   ....[11]....
        /*00a4*/ 	.word	0x00012060


	//   ....[12]....
        /*00a8*/ 	.word	0x00012070


	//   ....[13]....
        /*00ac*/ 	.word	0x000120c0


	//   ....[14]....
        /*00b0*/ 	.word	0x00012190


	//   ....[15]....
        /*00b4*/ 	.word	0x000121c0


	//   ....[16]....
        /*00b8*/ 	.word	0x00012270


	//   ....[17]....
        /*00bc*/ 	.word	0x000122a0


	//----- nvinfo : EIATTR_VRC_CTA_INIT_COUNT
	.align		4
.L_3784:
        /*00c0*/ 	.byte	0x02, 0x4a
	.zero		1
	.zero		1


	//----- nvinfo : EIATTR_EXIT_INSTR_OFFSETS
	.align		4
        /*00c4*/ 	.byte	0x04, 0x1c
        /*00c6*/ 	.short	(.L_3786 - .L_3785)


	//   ....[0]....
.L_3785:
        /*00c8*/ 	.word	0x00000960


	//   ....[1]....
        /*00cc*/ 	.word	0x00012b50


	//----- nvinfo : EIATTR_MAX_THREADS
	.align		4
.L_3786:
        /*00d0*/ 	.byte	0x04, 0x05
        /*00d2*/ 	.short	(.L_3788 - .L_3787)
.L_3787:
        /*00d4*/ 	.word	0x00000080
        /*00d8*/ 	.word	0x00000001
        /*00dc*/ 	.word	0x00000001


	//----- nvinfo : EIATTR_CRS_STACK_SIZE
	.align		4
.L_3788:
        /*00e0*/ 	.byte	0x04, 0x1e
        /*00e2*/ 	.short	(.L_3790 - .L_3789)
.L_3789:
        /*00e4*/ 	.word	0x00000000


	//----- nvinfo : EIATTR_CBANK_PARAM_SIZE
	.align		4
.L_3790:
        /*00e8*/ 	.byte	0x03, 0x19
        /*00ea*/ 	.short	0x00e8


	//----- nvinfo : EIATTR_PARAM_CBANK
	.align		4
        /*00ec*/ 	.byte	0x04, 0x0a
        /*00ee*/ 	.short	(.L_3792 - .L_3791)
	.align		4
.L_3791:
        /*00f0*/ 	.word	index@(.nv.constant0._ZN10layer_norm13ln_fwd_kernelINS_13Kernel_traitsIfffffjLj3072ELj1ELj1ELj4ELj16ENS_18Kernel_traits_baseILj3072EfffffjLj128EEEEELb1ELb0ELb1ELb0EEEvNS_9FwdParamsE)
        /*00f4*/ 	.short	0x0380
        /*00f6*/ 	.short	0x00e8


	//----- nvinfo : EIATTR_SW_WAR
	.align		4
.L_3792:
        /*00f8*/ 	.byte	0x04, 0x36
        /*00fa*/ 	.short	(.L_3794 - .L_3793)
.L_3793:
        /*00fc*/ 	.word	0x00000008
.L_3794:


//--------------------- .nv.info._ZN10layer_norm13ln_fwd_kernelINS_13Kernel_traitsIfffffjLj3072ELj1ELj1ELj4ELj16ENS_18Kernel_traits_baseILj3072EfffffjLj128EEEEELb1ELb0ELb1ELb1EEEvNS_9FwdParamsE --------------------------
	.section	.nv.info._ZN10layer_norm13ln_fwd_kernelINS_13Kernel_traitsIfffffjLj3072ELj1ELj1ELj4ELj16ENS_18Kernel_traits_baseILj3072EfffffjLj128EEEEELb1ELb0ELb1ELb1EEEvNS_9FwdParamsE,"",@"SHT_CUDA_INFO"
	.sectionflags	@""
	.align	4


	//----- nvinfo : EIATTR_CUDA_API_VERSION
	.align		4
        /*0000*/ 	.byte	0x04, 0x37
        /*0002*/ 	.short	(.L_3796 - .L_3795)
.L_3795:
        /*0004*/ 	.word	0x00000082


	//----- nvinfo : EIATTR_KPARAM_INFO
	.align		4
.L_3796:
        /*0008*/ 	.byte	0x04, 0x17
        /*000a*/ 	.short	(.L_3798 - .L_3797)
.L_3797:
        /*000c*/ 	.word	0x00000000
        /*0010*/ 	.short	0x0000
        /*0012*/ 	.short	0x0000
        /*0014*/ 	.byte	0x00, 0xf0, 0xa1, 0x03


	//----- nvinfo : EIATTR_SPARSE_MMA_MASK
	.align		4
.L_3798:
        /*0018*/ 	.byte	0x03, 0x50
        /*001a*/ 	.short	0x0000


	//----- nvinfo : EIATTR_MAXREG_COUNT
	.align		4
        /*001c*/ 	.byte	0x03, 0x1b
        /*001e*/ 	.short	0x00ff


	//----- nvinfo : EIATTR_NUM_BARRIERS
	.align		4
        /*0020*/ 	.byte	0x02, 0x4c
        /*0022*/ 	.byte	0x01
	.zero		1


	//----- nvinfo : EIATTR_MERCURY_ISA_VERSION
	.align		4
        /*0024*/ 	.byte	0x03, 0x5f
        /*0026*/ 	.short	0x0101


	//----- nvinfo : EIATTR_COOP_GROUP_MASK_REGIDS
	.align		4
        /*0028*/ 	.byte	0x04, 0x29
        /*002a*/ 	.short	(.L_3800 - .L_3799)


	//   ....[0]....
.L_3799:
        /*002c*/ 	.word	0xffffffff


	//   ....[1]....
        /*0030*/ 	.word	0xffffffff


	//   ....[2]....
        /*0034*/ 	.word	0xffffffff


	//   ....[3]....
        /*0038*/ 	.word	0xffffffff


	//   ....[4]....
        /*003c*/ 	.word	0xffffffff


	//   ....[5]....
        /*0040*/ 	.word	0xffffffff


	//   ....[6]....
        /*0044*/ 	.word	0xffffffff


	//   ....[7]....
        /*0048*/ 	.word	0xffffffff


	//   ....[8]....
        /*004c*/ 	.word	0xffffffff


	//   ....[9]....
        /*0050*/ 	.word	0xffffffff


	//   ....[10]....
        /*0054*/ 	.word	0xffffffff


	//   ....[11]....
        /*0058*/ 	.word	0xffffffff


	//   ....[12]....
        /*005c*/ 	.word	0xffffffff


	//   ....[13]....
        /*0060*/ 	.word	0xffffffff


	//   ....[14]....
        /*0064*/ 	.word	0xffffffff


	//   ....[15]....
        /*0068*/ 	.word	0xffffffff


	//   ....[16]....
        /*006c*/ 	.word	0xffffffff


	//   ....[17]....
        /*0070*/ 	.word	0xffffffff


	//----- nvinfo : EIATTR_COOP_GROUP_INSTR_OFFSETS
	.align		4
.L_3800:
        /*0074*/ 	.byte	0x04, 0x28
        /*0076*/ 	.short	(.L_3802 - .L_3801)


	//   ....[0]....
.L_3801:
        /*0078*/ 	.word	0x000107d0


	//   ....[1]....
        /*007c*/ 	.word	0x00010840


	//   ....[2]....
        /*0080*/ 	.word	0x00010860


	//   ....[3]....
        /*0084*/ 	.word	0x00010880


	//   ....[4]....
        /*0088*/ 	.word	0x000108a0


	//   ....[5]....
        /*008c*/ 	.word	0x00010bd0


	//   ....[6]....
        /*0090*/ 	.word	0x00010bf0


	//   ....[7]....
        /*0094*/ 	.word	0x00010c10


	//   ....[8]....
        /*0098*/ 	.word	0x00010c30


	//   ....[9]....
        /*009c*/ 	.word	0x00010c50


	//   ....[10]....
        /*00a0*/ 	.word	0x00010dd0


	//   ....[11]....
        /*00a4*/ 	.word	0x00010e10


	//   ....[12]....
        /*00a8*/ 	.word	0x00010e20


	//   ....[13]....
        /*00ac*/ 	.word	0x00010e70


	//   ....[14]....
        /*00b0*/ 	.word	0x00010f40


	//   ....[15]....
        /*00b4*/ 	.word	0x00010f70


	//   ....[16]....
        /*00b8*/ 	.word	0x00011010


	//   ....[17]....
        /*00bc*/ 	.word	0x00011040


	//----- nvinfo : EIATTR_VRC_CTA_INIT_COUNT
	.align		4
.L_3802:
        /*00c0*/ 	.byte	0x02, 0x4a
	.zero		1
	.zero		1


	//----- nvinfo : EIATTR_EXIT_INSTR_OFFSETS
	.align		4
        /*00c4*/ 	.byte	0x04, 0x1c
        /*00c6*/ 	.short	(.L_3804 - .L_3803)


	//   ....[0]....
.L_3803:
        /*00c8*/ 	.word	0x00000420


	//   ....[1]....
        /*00cc*/ 	.word	0x00011770


	//----- nvinfo : EIATTR_MAX_THREADS
	.align		4
.L_3804:
        /*00d0*/ 	.byte	0x04, 0x05
        /*00d2*/ 	.short	(.L_3806 - .L_3805)
.L_3805:
        /*00d4*/ 	.word	0x00000080
        /*00d8*/ 	.word	0x00000001
        /*00dc*/ 	.word	0x00000001


	//----- nvinfo : EIATTR_CRS_STACK_SIZE
	.align		4
.L_3806:
        /*00e0*/ 	.byte	0x04, 0x1e
        /*00e2*/ 	.short	(.L_3808 - .L_3807)
.L_3807:
        /*00e4*/ 	.word	0x00000000


	//----- nvinfo : EIATTR_CBANK_PARAM_SIZE
	.align		4
.L_3808:
        /*00e8*/ 	.byte	0x03, 0x19
        /*00ea*/ 	.short	0x00e8


	//----- nvinfo : EIATTR_PARAM_CBANK
	.align		4
        /*00ec*/ 	.byte	0x04, 0x0a
        /*00ee*/ 	.short	(.L_3810 - .L_3809)
	.align		4
.L_3809:
        /*00f0*/ 	.word	index@(.nv.constant0._ZN10layer_norm13ln_fwd_kernelINS_13Kernel_traitsIfffffjLj3072ELj1ELj1ELj4ELj16ENS_18Kernel_traits_baseILj3072EfffffjLj128EEEEELb1ELb0ELb1ELb1EEEvNS_9FwdParamsE)
        /*00f4*/ 	.short	0x0380
        /*00f6*/ 	.short	0x00e8


	//----- nvinfo : EIATTR_SW_WAR
	.align		4
.L_3810:
        /*00f8*/ 	.byte	0x04, 0x36
        /*00fa*/ 	.short	(.L_3812 - .L_3811)
.L_3811:
        /*00fc*/ 	.word	0x00000008
.L_3812:


//--------------------- .nv.info._ZN10layer_norm13ln_fwd_kernelINS_13Kernel_traitsIfffffjLj3072ELj1ELj1ELj4ELj16ENS_18Kernel_traits_baseILj3072EfffffjLj128EEEEELb1ELb1ELb0ELb0EEEvNS_9FwdParamsE --------------------------
	.section	.nv.info._ZN10layer_norm13ln_fwd_kernelINS_13Kernel_traitsIfffffjLj3072ELj1ELj1ELj4ELj16ENS_18Kernel_traits_baseILj3072EfffffjLj128EEEEELb1ELb1ELb0ELb0EEEvNS_9FwdParamsE,"",@"SHT_CUDA_INFO"
	.sectionflags	@""
	.align	4


	//----- nvinfo : EIATTR_CUDA_API_VERSION
	.align		4
        /*0000*/ 	.byte	0x04, 0x37
        /*0002*/ 	.short	(.L_3814 - .L_3813)
.L_3813:
        /*0004*/ 	.word	0x00000082


	//----- nvinfo : EIATTR_KPARAM_INFO
	.align		4
.L_3814:
        /*0008*/ 	.byte	0x04, 0x17
        /*000a*/ 	.short	(.L_3816 - .L_3815)
.L_3815:
        /*000c*/ 	.word	0x00000000
        /*0010*/ 	.short	0x0000
        /*0012*/ 	.short	0x0000
        /*0014*/ 	.byte	0x00, 0xf0, 0xa1, 0x03


	//----- nvinfo : EIATTR_SPARSE_MMA_MASK
	.align		4
.L_3816:
        /*0018*/ 	.byte	0x03, 0x50
        /*001a*/ 	.short	0x0000


	//----- nvinfo : EIATTR_MAXREG_COUNT
	.align		4
        /*001c*/ 	.byte	0x03, 0x1b
        /*001e*/ 	.short	0x00ff


	//----- nvinfo : EIATTR_NUM_BARRIERS
	.align		4
        /*0020*/ 	.byte	0x02, 0x4c
        /*0022*/ 	.byte	0x01
	.zero		1


	//----- nvinfo : EIATTR_MERCURY_ISA_VERSION
	.align		4
        /*0024*/ 	.byte	0x03, 0x5f
        /*0026*/ 	.short	0x0101


	//----- nvinfo : EIATTR_COOP_GROUP_MASK_REGIDS
	.align		4
        /*0028*/ 	.byte	0x04, 0x29
        /*002a*/ 	.short	(.L_3818 - .L_3817)


	//   ....[0]....
.L_3817:
        /*002c*/ 	.word	0xffffffff


	//   ....[1]....
        /*0030*/ 	.word	0xffffffff


	//   ....[2]....
        /*0034*/ 	.word	0xffffffff


	//   ....[3]....
        /*0038*/ 	.word	0xffffffff


	//   ....[4]....
        /*003c*/ 	.word	0xffffffff


	//   ....[5]....
        /*0040*/ 	.word	0xffffffff


	//   ....[6]....
        /*0044*/ 	.word	0xffffffff


	//   ....[7]....
        /*0048*/ 	.word	0xffffffff


	//   ....[8]....
        /*004c*/ 	.word	0xffffffff


	//   ....[9]....
        /*0050*/ 	.word	0xffffffff


	//   ....[10]....
        /*0054*/ 	.word	0xffffffff


	//   ....[11]....
        /*0058*/ 	.word	0xffffffff


	//   ....[12]....
        /*005c*/ 	.word	0xffffffff


	//   ....[13]....
        /*0060*/ 	.word	0xffffffff


	//   ....[14]....
        /*0064*/ 	.word	0xffffffff


	//   ....[15]....
        /*0068*/ 	.word	0xffffffff


	//   ....[16]....
        /*006c*/ 	.word	0xffffffff


	//   ....[17]....
        /*0070*/ 	.word	0xffffffff


	//----- nvinfo : EIATTR_COOP_GROUP_INSTR_OFFSETS
	.align		4
.L_3818:
        /*0074*/ 	.byte	0x04, 0x28
        /*0076*/ 	.short	(.L_3820 - .L_3819)


	//   ....[0]....
.L_3819:
        /*0078*/ 	.word	0x00010f20


	//   ....[1]....
        /*007c*/ 	.word	0x00010f40


	//   ....[2]....
        /*0080*/ 	.word	0x00010f60


	//   ....[3]....
        /*0084*/ 	.word	0x00010f80


	//   ....[4]....
        /*0088*/ 	.word	0x00010fa0


	//   ....[5]....
        /*008c*/ 	.word	0x00011300


	//   ....[6]....
        /*0090*/ 	.word	0x00011320


	//   ....[7]....
        /*0094*/ 	.word	0x00011350


	//   ....[8]....
        /*0098*/ 	.word	0x00011390


	//   ....[9]....
        /*009c*/ 	.word	0x000113c0


	//   ....[10]....
        /*00a0*/ 	.word	0x00011430


	//   ....[11]....
        /*00a4*/ 	.word	0x00011470


	//   ....[12]....
        /*00a8*/ 	.word	0x00011500


	//   ....[13]....
        /*00ac*/ 	.word	0x00011560


	//   ....[14]....
        /*00b0*/ 	.word	0x00011570


	//   ....[15]....
        /*00b4*/ 	.word	0x00011610


	//   ....[16]....
        /*00b8*/ 	.word	0x00011660


	//   ....[17]....
        /*00bc*/ 	.word	0x000116d0


	//----- nvinfo : EIATTR_VRC_CTA_INIT_COUNT
	.align		4
.L_3820:
        /*00c0*/ 	.byte	0x02, 0x4a
	.zero		1
	.zero		1


	//----- nvinfo : EIATTR_EXIT_INSTR_OFFSETS
	.align		4
        /*00c4*/ 	.byte	0x04, 0x1c
        /*00c6*/ 	.short	(.L_3822 - .L_3821)


	//   ....[0]....
.L_3821:
        /*00c8*/ 	.word	0x00000bb0


	//   ....[1]....
        /*00cc*/ 	.word	0x00011f00


	//----- nvinfo : EIATTR_INDIRECT_BRANCH_TARGETS
	.align		4
.L_3822:
        /*00d0*/ 	.byte	0x04, 0x34
        /*00d2*/ 	.short	(.L_3824 - .L_3823)


	//   ....[0]....
.L_3823:
        /*00d4*/ 	.word	.L_x_20723@srel
        /*00d8*/ 	.short	0x0
        /*00da*/ 	.short	0x0
        /*00dc*/ 	.word	0x3
        /*00e0*/ 	.word	.L_x_20724@srel
        /*00e4*/ 	.word	.L_x_20725@srel
        /*00e8*/ 	.word	.L_x_20726@srel


	//----- nvinfo : EIATTR_MAX_THREADS
	.align		4
.L_3824:
        /*00ec*/ 	.byte	0x04, 0x05
        /*00ee*/ 	.short	(.L_3826 - .L_3825)
.L_3825:
        /*00f0*/ 	.word	0x00000080
        /*00f4*/ 	.word	0x00000001
        /*00f8*/ 	.word	0x00000001


	//----- nvinfo : EIATTR_CRS_STACK_SIZE
	.align		4
.L_3826:
        /*00fc*/ 	.byte	0x04, 0x1e
        /*00fe*/ 	.short	(.L_3828 - .L_3827)
.L_3827:
        /*0100*/ 	.word	0x00000000


	//----- nvinfo : EIATTR_CBANK_PARAM_SIZE
	.align		4
.L_3828:
        /*0104*/ 	.byte	0x03, 0x19
        /*0106*/ 	.short	0x00e8


	//----- nvinfo : EIATTR_PARAM_CBANK
	.align		4
        /*0108*/ 	.byte	0x04, 0x0a
        /*010a*/ 	.short	(.L_3830 - .L_3829)
	.align		4
.L_3829:
        /*010c*/ 	.word	index@(.nv.constant0._ZN10layer_norm13ln_fwd_kernelINS_13Kernel_traitsIfffffjLj3072ELj1ELj1ELj4ELj16ENS_18Kernel_traits_baseILj3072EfffffjLj128EEEEELb1ELb1ELb0ELb0EEEvNS_9FwdParamsE)
        /*0110*/ 	.short	0x0380
        /*0112*/ 	.short	0x00e8


	//----- nvinfo : EIATTR_SW_WAR
	.align		4
.L_3830:
        /*0114*/ 	.byte	0x04, 0x36
        /*0116*/ 	.short	(.L_3832 - .L_3831)
.L_3831:
        /*0118*/ 	.word	0x00000008
.L_3832:


//--------------------- .nv.info._ZN10layer_norm13ln_fwd_kernelINS_13Kernel_traitsIfffffjLj3072ELj1ELj1ELj4ELj16ENS_18Kernel_traits_baseILj3072EfffffjLj128EEEEELb1ELb1ELb0ELb1EEEvNS_9FwdParamsE --------------------------
	.section	.nv.info._ZN10layer_norm13ln_fwd_kernelINS_13Kernel_traitsIfffffjLj3072ELj1ELj1ELj4ELj16ENS_18Kernel_traits_baseILj3072EfffffjLj128EEEEELb1ELb1ELb0ELb1EEEvNS_9FwdParamsE,"",@"SHT_CUDA_INFO"
	.sectionflags	@""
	.align	4


	//----- nvinfo : EIATTR_CUDA_API_VERSION
	.align		4
        /*0000*/ 	.byte	0x04, 0x37
        /*0002*/ 	.short	(.L_3834 - .L_3833)
.L_3833:
        /*0004*/ 	.word	0x00000082


	//----- nvinfo : EIATTR_KPARAM_INFO
	.align		4
.L_3834:
        /*0008*/ 	.byte	0x04, 0x17
        /*000a*/ 	.short	(.L_3836 - .L_3835)
.L_3835:
        /*000c*/ 	.word	0x00000000
        /*0010*/ 	.short	0x0000
        /*0012*/ 	.short	0x0000
        /*0014*/ 	.byte	0x00, 0xf0, 0xa1, 0x03


	//----- nvinfo : EIATTR_SPARSE_MMA_MASK
	.align		4
.L_3836:
        /*0018*/ 	.byte	0x03, 0x50
        /*001a*/ 	.short	0x0000


	//----- nvinfo : EIATTR_MAXREG_COUNT
	.align		4
        /*001c*/ 	.byte	0x03, 0x1b
        /*001e*/ 	.short	0x00ff


	//----- nvinfo : EIATTR_NUM_BARRIERS
	.align		4
        /*0020*/ 	.byte	0x02, 0x4c
        /*0022*/ 	.byte	0x01
	.zero		1


	//----- nvinfo : EIATTR_MERCURY_ISA_VERSION
	.align		4
        /*0024*/ 	.byte	0x03, 0x5f
        /*0026*/ 	.short	0x0101


	//----- nvinfo : EIATTR_COOP_GROUP_MASK_REGIDS
	.align		4
        /*0028*/ 	.byte	0x04, 0x29
        /*002a*/ 	.short	(.L_3838 - .L_3837)


	//   ....[0]....
.L_3837:
        /*002c*/ 	.word	0xffffffff


	//   ....[1]....
        /*0030*/ 	.word	0xffffffff


	//   ....[2]....
        /*0034*/ 	.word	0xffffffff


	//   ....[3]....
        /*0038*/ 	.word	0xffffffff


	//   ....[4]....
        /*003c*/ 	.word	0xffffffff


	//   ....[5]....
        /*0040*/ 	.word	0xffffffff


	//   ....[6]....
        /*0044*/ 	.word	0xffffffff


	//   ....[7]....
        /*0048*/ 	.word	0xffffffff


	//   ....[8]....
        /*004c*/ 	.word	0xffffffff


	//   ....[9]....
        /*0050*/ 	.word	0xffffffff


	//   ....[10]....
        /*0054*/ 	.word	0xffffffff


	//   ....[11]....
        /*0058*/ 	.word	0xffffffff


	//   ....[12]....
        /*005c*/ 	.word	0xffffffff


	//   ....[13]....
        /*0060*/ 	.word	0xffffffff


	//   ....[14]....
        /*0064*/ 	.word	0xffffffff


	//   ....[15]....
        /*0068*/ 	.word	0xffffffff


	//   ....[16]....
        /*006c*/ 	.word	0xffffffff


	//   ....[17]....
        /*0070*/ 	.word	0xffffffff


	//----- nvinfo : EIATTR_COOP_GROUP_INSTR_OFFSETS
	.align		4
.L_3838:
        /*0074*/ 	.byte	0x04, 0x28
        /*0076*/ 	.short	(.L_3840 - .L_3839)


	//   ....[0]....
.L_3839:
        /*0078*/ 	.word	0x0000f5d0


	//   ....[1]....
        /*007c*/ 	.word	0x0000f5f0


	//   ....[2]....
        /*0080*/ 	.word	0x0000f610


	//   ....[3]....
        /*0084*/ 	.word	0x0000f630


	//   ....[4]....
        /*0088*/ 	.word	0x0000f650


	//   ....[5]....
        /*008c*/ 	.word	0x0000f980


	//   ....[6]....
        /*0090*/ 	.word	0x0000f9a0


	//   ....[7]....
        /*0094*/ 	.word	0x0000f9d0


	//   ....[8]....
        /*0098*/ 	.word	0x0000fa10


	//   ....[9]....
        /*009c*/ 	.word	0x0000fa30


	//   ....[10]....
        /*00a0*/ 	.word	0x0000fa50


	//   ....[11]....
        /*00a4*/ 	.word	0x0000faf0


	//   ....[12]....
        /*00a8*/ 	.word	0x0000fb60


	//   ....[13]....
        /*00ac*/ 	.word	0x0000fb90


	//   ....[14]....
        /*00b0*/ 	.word	0x0000fbe0


	//   ....[15]....
        /*00b4*/ 	.word	0x0000fc80


	//   ....[16]....
        /*00b8*/ 	.word	0x0000fcc0


	//   ....[17]....
        /*00bc*/ 	.word	0x0000fd00


	//----- nvinfo : EIATTR_VRC_CTA_INIT_COUNT
	.align		4
.L_3840:
        /*00c0*/ 	.byte	0x02, 0x4a
	.zero		1
	.zero		1


	//----- nvinfo : EIATTR_EXIT_INSTR_OFFSETS
	.align		4
        /*00c4*/ 	.byte	0x04, 0x1c
        /*00c6*/ 	.short	(.L_3842 - .L_3841)


	//   ....[0]....
.L_3841:
        /*00c8*/ 	.word	0x00000650


	//   ....[1]....
        /*00cc*/ 	.word	0x00010360


	//----- nvinfo : EIATTR_INDIRECT_BRANCH_TARGETS
	.align		4
.L_3842:
        /*00d0*/ 	.byte	0x04, 0x34
        /*00d2*/ 	.short	(.L_3844 - .L_3843)


	//   ....[0]....
.L_3843:
        /*00d4*/ 	.word	.L_x_20727@srel
        /*00d8*/ 	.short	0x0
        /*00da*/ 	.short	0x0
        /*00dc*/ 	.word	0x3
        /*00e0*/ 	.word	.L_x_20728@srel
        /*00e4*/ 	.word	.L_x_20729@srel
        /*00e8*/ 	.word	.L_x_20730@srel


	//----- nvinfo : EIATTR_MAX_THREADS
	.align		4
.L_3844:
        /*00ec*/ 	.byte	0x04, 0x05
        /*00ee*/ 	.short	(.L_3846 - .L_3845)
.L_3845:
        /*00f0*/ 	.word	0x00000080
        /*00f4*/ 	.word	0x00000001
        /*00f8*/ 	.word	0x00000001


	//----- nvinfo : EIATTR_CBANK_PARAM_SIZE
	.align		4
.L_3846:
        /*00fc*/ 	.byte	0x03, 0x19
        /*00fe*/ 	.short	0x00e8


	//----- nvinfo : EIATTR_PARAM_CBANK
	.align		4
        /*0100*/ 	.byte	0x04, 0x0a
        /*0102*/ 	.short	(.L_3848 - .L_3847)
	.align		4
.L_3847:
        /*0104*/ 	.word	index@(.nv.constant0._ZN10layer_norm13ln_fwd_kernelINS_13Kernel_traitsIfffffjLj3072ELj1ELj1ELj4ELj16ENS_18Kernel_traits_baseILj3072EfffffjLj128EEEEELb1ELb1ELb0ELb1EEEvNS_9FwdParamsE)
        /*0108*/ 	.short	0x0380
        /*010a*/ 	.short	0x00e8


	//----- nvinfo : EIATTR_SW_WAR
	.align		4
.L_3848:
        /*010c*/ 	.byte	0x04, 0x36
        /*010e*/ 	.short	(.L_3850 - .L_3849)
.L_3849:
        /*0110*/ 	.word	0x00000008
.L_3850:


//--------------------- .nv.info._ZN10layer_norm13ln_fwd_kernelINS_13Kernel_traitsIfffffjLj3072ELj1ELj1ELj4ELj16ENS_18Kernel_traits_baseILj3072EfffffjLj128EEEEELb1ELb1ELb1ELb0EEEvNS_9FwdParamsE --------------------------
	.section	.nv.info._ZN10layer_norm13ln_fwd_kernelINS_13Kernel_traitsIfffffjLj3072ELj1ELj1ELj4ELj16ENS_18Kernel_traits_baseILj3072EfffffjLj128EEEEELb1ELb1ELb1ELb0EEEvNS_9FwdParamsE,"",@"SHT_CUDA_INFO"
	.sectionflags	@""
	.align	4


	//----- nvinfo : EIATTR_CUDA_API_VERSION
	.align		4
        /*0000*/ 	.byte	0x04, 0x37
        /*0002*/ 	.short	(.L_3852 - .L_3851)
.L_3851:
        /*0004*/ 	.word	0x00000082


	//----- nvinfo : EIATTR_KPARAM_INFO
	.align		4
.L_3852:
        /*0008*/ 	.byte	0x04, 0x17
        /*000a*/ 	.short	(.L_3854 - .L_3853)
.L_3853:
        /*000c*/ 	.word	0x00000000
        /*0010*/ 	.short	0x0000
        /*0012*/ 	.short	0x0000
        /*0014*/ 	.byte	0x00, 0xf0, 0xa1, 0x03


	//----- nvinfo : EIATTR_SPARSE_MMA_MASK
	.align		4
.L_3854:
        /*0018*/ 	.byte	0x03, 0x50
        /*001a*/ 	.short	0x0000


	//----- nvinfo : EIATTR_MAXREG_COUNT
	.align		4
        /*001c*/ 	.byte	0x03, 0x1b
        /*001e*/ 	.short	0x00ff


	//----- nvinfo : EIATTR_NUM_BARRIERS
	.align		4
        /*0020*/ 	.byte	0x02, 0x4c
        /*0022*/ 	.byte	0x01
	.zero		1


	//----- nvinfo : EIATTR_MERCURY_ISA_VERSION
	.align		4
        /*0024*/ 	.byte	0x03, 0x5f
        /*0026*/ 	.short	0x0101


	//----- nvinfo : EIATTR_COOP_GROUP_MASK_REGIDS
	.align		4
        /*0028*/ 	.byte	0x04, 0x29
        /*002a*/ 	.short	(.L_3856 - .L_3855)


	//   ....[0]....
.L_3855:
        /*002c*/ 	.word	0xffffffff


	//   ....[1]....
        /*0030*/ 	.word	0xffffffff


	//   ....[2]....
        /*0034*/ 	.word	0xffffffff


	//   ....[3]....
        /*0038*/ 	.word	0xffffffff


	//   ....[4]....
        /*003c*/ 	.word	0xffffffff


	//   ....[5]....
        /*0040*/ 	.word	0xffffffff


	//   ....[6]....
        /*0044*/ 	.word	0xffffffff


	//   ....[7]....
        /*0048*/ 	.word	0xffffffff


	//   ....[8]....
        /*004c*/ 	.word	0xffffffff


	//   ....[9]....
        /*0050*/ 	.word	0xffffffff


	//   ....[10]....
        /*0054*/ 	.word	0xffffffff


	//   ....[11]....
        /*0058*/ 	.word	0xffffffff


	//   ....[12]....
        /*005c*/ 	.word	0xffffffff


	//   ....[13]....
        /*0060*/ 	.word	0xffffffff


	//   ....[14]....
        /*0064*/ 	.word	0xffffffff


	//   ....[15]....
        /*0068*/ 	.word	0xffffffff


	//   ....[16]....
        /*006c*/ 	.word	0xffffffff


	//   ....[17]....
        /*0070*/ 	.word	0xffffffff


	//----- nvinfo : EIATTR_COOP_GROUP_INSTR_OFFSETS
	.align		4
.L_3856:
        /*0074*/ 	.byte	0x04, 0x28
        /*0076*/ 	.short	(.L_3858 - .L_3857)


	//   ....[0]....
.L_3857:
        /*0078*/ 	.word	0x00011d50


	//   ....[1]....
        /*007c*/ 	.word	0x00011d70


	//   ....[2]....
        /*0080*/ 	.word	0x00011d90


	//   ....[3]....
        /*0084*/ 	.word	0x00011db0


	//   ....[4]....
        /*0088*/ 	.word	0x00011dd0


	//   ....[5]....
        /*008c*/ 	.word	0x00012130


	//   ....[6]....
        /*0090*/ 	.word	0x00012150


	//   ....[7]....
        /*0094*/ 	.word	0x00012170


	//   ....[8]....
        /*0098*/ 	.word	0x000121a0


	//   ....[9]....
        /*009c*/ 	.word	0x000121e0


	//   ....[10]....
        /*00a0*/ 	.word	0x000122a0


	//   ....[11]....
        /*00a4*/ 	.word	0x000122f0


	//   ....[12]....
        /*00a8*/ 	.word	0x00012310


	//   ....[13]....
        /*00ac*/ 	.word	0x00012320


	//   ....[14]....
        /*00b0*/ 	.word	0x000123e0


	//   ....[15]....
        /*00b4*/ 	.word	0x00012410


	//   ....[16]....
        /*00b8*/ 	.word	0x000124b0


	//   ....[17]....
        /*00bc*/ 	.word	0x000124e0


	//----- nvinfo : EIATTR_VRC_CTA_INIT_COUNT
	.align		4
.L_3858:
        /*00c0*/ 	.byte	0x02, 0x4a
	.zero		1
	.zero		1


	//----- nvinfo : EIATTR_EXIT_INSTR_OFFSETS
	.align		4
        /*00c4*/ 	.byte	0x04, 0x1c
        /*00c6*/ 	.short	(.L_3860 - .L_3859)


	//   ....[0]....
.L_3859:
        /*00c8*/ 	.word	0x00000b80


	//   ....[1]....
        /*00cc*/ 	.word	0x00012db0


	//----- nvinfo : EIATTR_MAX_THREADS
	.align		4
.L_3860:
        /*00d0*/ 	.byte	0x04, 0x05
        /*00d2*/ 	.short	(.L_3862 - .L_3861)
.L_3861:
        /*00d4*/ 	.word	0x00000080
        /*00d8*/ 	.word	0x00000001
        /*00dc*/ 	.word	0x00000001


	//----- nvinfo : EIATTR_CRS_STACK_SIZE
	.align		4
.L_3862:
        /*00e0*/ 	.byte	0x04, 0x1e
        /*00e2*/ 	.short	(.L_3864 - .L_3863)
.L_3863:
        /*00e4*/ 	.word	0x00000000


	//----- nvinfo : EIATTR_CBANK_PARAM_SIZE
	.align		4
.L_3864:
        /*00e8*/ 	.byte	0x03, 0x19
        /*00ea*/ 	.short	0x00e8


	//----- nvinfo : EIATTR_PARAM_CBANK
	.align		4
        /*00ec*/ 	.byte	0x04, 0x0a
        /*00ee*/ 	.short	(.L_3866 - .L_3865)
	.align		4
.L_3865:
        /*00f0*/ 	.word	index@(.nv.constant0._ZN10layer_norm13ln_fwd_kernelINS_13Kernel_traitsIfffffjLj3072ELj1ELj1ELj4ELj16ENS_18Kernel_traits_baseILj3072EfffffjLj128EEEEELb1ELb1ELb1ELb0EEEvNS_9FwdParamsE)
        /*00f4*/ 	.short	0x0380
        /*00f6*/ 	.short	0x00e8


	//----- nvinfo : EIATTR_SW_WAR
	.align		4
.L_3866:
        /*00f8*/ 	.byte	0x04, 0x36
        /*00fa*/ 	.short	(.L_3868 - .L_3867)
.L_3867:
        /*00fc*/ 	.word	0x00000008
.L_3868:


//--------------------- .nv.info._ZN10layer_norm13ln_fwd_kernelINS_13Kernel_traitsIfffffjLj3072ELj1ELj1ELj4ELj16ENS_18Kernel_traits_baseILj3072EfffffjLj128EEEEELb1ELb1ELb1ELb1EEEvNS_9FwdParamsE --------------------------
	.section	.nv.info._ZN10layer_norm13ln_fwd_kernelINS_13Kernel_traitsIfffffjLj3072ELj1ELj1ELj4ELj16ENS_18Kernel_traits_baseILj3072EfffffjLj128EEEEELb1ELb1ELb1ELb1EEEvNS_9FwdParamsE,"",@"SHT_CUDA_INFO"
	.sectionflags	@""
	.align	4


	//----- nvinfo : EIATTR_CUDA_API_VERSION
	.align		4
        /*0000*/ 	.byte	0x04, 0x37
        /*0002*/ 	.short	(.L_3870 - .L_3869)
.L_3869:
        /*0004*/ 	.word	0x00000082


	//----- nvinfo : EIATTR_KPARAM_INFO
	.align		4
.L_3870:
        /*0008*/ 	.byte	0x04, 0x17
        /*000a*/ 	.short	(.L_3872 - .L_3871)
.L_3871:
        /*000c*/ 	.word	0x00000000
        /*0010*/ 	.short	0x0000
        /*0012*/ 	.short	0x0000
        /*0014*/ 	.byte	0x00, 0xf0, 0xa1, 0x03


	//----- nvinfo : EIATTR_SPARSE_MMA_MASK
	.align		4
.L_3872:
        /*0018*/ 	.byte	0x03, 0x50
        /*001a*/ 	.short	0x0000


	//----- nvinfo : EIATTR_MAXREG_COUNT
	.align		4
        /*001c*/ 	.byte	0x03, 0x1b
        /*001e*/ 	.short	0x00ff


	//----- nvinfo : EIATTR_NUM_BARRIERS
	.align		4
        /*0020*/ 	.byte	0x02, 0x4c
        /*0022*/ 	.byte	0x01
	.zero		1


	//----- nvinfo : EIATTR_MERCURY_ISA_VERSION
	.align		4
        /*0024*/ 	.byte	0x03, 0x5f
        /*0026*/ 	.short	0x0101


	//----- nvinfo : EIATTR_COOP_GROUP_MASK_REGIDS
	.align		4
        /*0028*/ 	.byte	0x04, 0x29
        /*002a*/ 	.short	(.L_3874 - .L_3873)


	//   ....[0]....
.L_3873:
        /*002c*/ 	.word	0xffffffff


	//   ....[1]....
        /*0030*/ 	.word	0xffffffff


	//   ....[2]....
        /*0034*/ 	.word	0xffffffff


	//   ....[3]....
        /*0038*/ 	.word	0xffffffff


	//   ....[4]....
        /*003c*/ 	.word	0xffffffff


	//   ....[5]....
        /*0040*/ 	.word	0xffffffff


	//   ....[6]....
        /*0044*/ 	.word	0xffffffff


	//   ....[7]....
        /*0048*/ 	.word	0xffffffff


	//   ....[8]....
        /*004c*/ 	.word	0xffffffff


	//   ....[9]....
        /*0050*/ 	.word	0xffffffff


	//   ....[10]....
        /*0054*/ 	.word	0xffffffff


	//   ....[11]....
        /*0058*/ 	.word	0xffffffff


	//   ....[12]....
        /*005c*/ 	.word	0xffffffff


	//   ....[13]....
        /*0060*/ 	.word	0xffffffff


	//   ....[14]....
        /*0064*/ 	.word	0xffffffff


	//   ....[15]....
        /*0068*/ 	.word	0xffffffff


	//   ....[16]....
        /*006c*/ 	.word	0xffffffff


	//   ....[17]....
        /*0070*/ 	.word	0xffffffff


	//----- nvinfo : EIATTR_COOP_GROUP_INSTR_OFFSETS
	.align		4
.L_3874:
        /*0074*/ 	.byte	0x04, 0x28
        /*0076*/ 	.short	(.L_3876 - .L_3875)


	//   ....[0]....
.L_3875:
        /*0078*/ 	.word	0x000106a0


	//   ....[1]....
        /*007c*/ 	.word	0x00010720


	//   ....[2]....
        /*0080*/ 	.word	0x00010750


	//   ....[3]....
        /*0084*/ 	.word	0x00010770


	//   ....[4]....
        /*0088*/ 	.word	0x00010790


	//   ....[5]....
        /*008c*/ 	.word	0x00010ac0


	//   ....[6]....
        /*0090*/ 	.word	0x00010af0


	//   ....[7]....
        /*0094*/ 	.word	0x00010b20


	//   ....[8]....
        /*0098*/ 	.word	0x00010b40


	//   ....[9]....
        /*009c*/ 	.word	0x00010b80


	//   ....[10]....
        /*00a0*/ 	.word	0x00010b90


	//   ....[11]....
        /*00a4*/ 	.word	0x00010c40


	//   ....[12]....
        /*00a8*/ 	.word	0x00010cb0


	//   ....[13]....
        /*00ac*/ 	.word	0x00010cc0


	//   ....[14]....
        /*00b0*/ 	.word	0x00010d40


	//   ....[15]....
        /*00b4*/ 	.word	0x00010d80


	//   ....[16]....
        /*00b8*/ 	.word	0x00010e20


	//   ....[17]....
        /*00bc*/ 	.word	0x00010e50


	//----- nvinfo : EIATTR_VRC_CTA_INIT_COUNT
	.align		4
.L_3876:
        /*00c0*/ 	.byte	0x02, 0x4a
	.zero		1
	.zero		1


	//----- nvinfo : EIATTR_EXIT_INSTR_OFFSETS
	.align		4
        /*00c4*/ 	.byte	0x04, 0x1c
        /*00c6*/ 	.short	(.L_3878 - .L_3877)


	//   ....[0]....
.L_3877:
        /*00c8*/ 	.word	0x00000670


	//   ....[1]....
        /*00cc*/ 	.word	0x00011570


	//----- nvinfo : EIATTR_MAX_THREADS
	.align		4
.L_3878:
        /*00d0*/ 	.byte	0x04, 0x05
        /*00d2*/ 	.short	(.L_3880 - .L_3879)
.L_3879:
        /*00d4*/ 	.word	0x00000080
        /*00d8*/ 	.word	0x00000001
        /*00dc*/ 	.word	0x00000001


	//----- nvinfo : EIATTR_CBANK_PARAM_SIZE
	.align		4
.L_3880:
        /*00e0*/ 	.byte	0x03, 0x19
        /*00e2*/ 	.short	0x00e8


	//----- nvinfo : EIATTR_PARAM_CBANK
	.align		4
        /*00e4*/ 	.byte	0x04, 0x0a
        /*00e6*/ 	.short	(.L_3882 - .L_3881)
	.align		4
.L_3881:
        /*00e8*/ 	.word	index@(.nv.constant0._ZN10layer_norm13ln_fwd_kernelINS_13Kernel_traitsIfffffjLj3072ELj1ELj1ELj4ELj16ENS_18Kernel_traits_baseILj3072EfffffjLj128EEEEELb1ELb1ELb1ELb1EEEvNS_9FwdParamsE)
        /*00ec*/ 	.short	0x0380
        /*00ee*/ 	.short	0x00e8


	//----- nvinfo : EIATTR_SW_WAR
	.align		4
.L_3882:
        /*00f0*/ 	.byte	0x04, 0x36
        /*00f2*/ 	.short	(.L_3884 - .L_3883)
.L_3883:
        /*00f4*/ 	.word	0x00000008
.L_3884:


//--------------------- .nv.callgraph             --------------------------
	.section	.nv.callgraph,"",@"SHT_CUDA_CALLGRAPH"
	.align	4
	.sectionentsize	8
	.align		4
        /*0000*/ 	.word	0x00000000
	.align		4
        /*0004*/ 	.word	0xffffffff
	.align		4
        /*0008*/ 	.word	0x00000000
	.align		4
        /*000c*/ 	.word	0xfffffffe
	.align		4
        /*0010*/ 	.word	0x00000000
	.align		4
        /*0014*/ 	.word	0xfffffffd
	.align		4
        /*0018*/ 	.word	0x00000000
	.align		4
        /*001c*/ 	.word	0xfffffffc


//--------------------- .nv.constant4             --------------------------
	.section	.nv.constant4,"a",@progbits
	.align	8
	.align		8
.nv.constant4:
        /*0000*/ 	.dword	precalc_xorwow_matrix
	.align		8
        /*0008*/ 	.dword	precalc_xorwow_offset_matrix
	.align		8
        /*0010*/ 	.dword	mrg32k3aM1
	.align		8
        /*0018*/ 	.dword	mrg32k3aM2
	.align		8
        /*0020*/ 	.dword	mrg32k3aM1SubSeq
	.align		8
        /*0028*/ 	.dword	mrg32k3aM2SubSeq
	.align		8
        /*0030*/ 	.dword	mrg32k3aM1Seq
	.align		8
        /*0038*/ 	.dword	mrg32k3aM2Seq


//--------------------- .nv.constant3             --------------------------
	.section	.nv.constant3,"a",@progbits
	.align	8
.nv.constant3:
	.type		__cr_lgamma_table,@object
	.size		__cr_lgamma_table,(.L_8 - __cr_lgamma_table)
__cr_lgamma_table:
        /*0000*/ 	.byte	0x00, 0x00, 0x00, 0x00, 0x00, 0x00, 0x00, 0x00, 0x00, 0x00, 0x00, 0x00, 0x00, 0x00, 0x00, 0x00
        /*0010*/ 	.byte	0xef, 0x39, 0xfa, 0xfe, 0x42, 0x2e, 0xe6, 0x3f, 0x02, 0x20, 0x2a, 0xfa, 0x0b, 0xab, 0xfc, 0x3f
        /*0020*/ 	.byte	0xf9, 0x2c, 0x92, 0x7c, 0xa7, 0x6c, 0x09, 0x40, 0xc9, 0x79, 0x44, 0x3c, 0x64, 0x26, 0x13, 0x40
        /*0030*/ 	.byte	0xca, 0x01, 0xcf, 0x3a, 0x27, 0x51, 0x1a, 0x40, 0x30, 0xcc, 0x2d, 0xf3, 0xe1, 0x0c, 0x21, 0x40
        /*0040*/ 	.byte	0x0d, 0xb7, 0xfc, 0x82, 0x8e, 0x35, 0x25, 0x40
.L_8:


//--------------------- .nv.constant2._ZN10layer_norm13ln_fwd_kernelINS_13Kernel_traitsI13__nv_bfloat16S2_S2_S2_fjLj3072ELj1ELj1ELj4ELj16ENS_18Kernel_traits_baseILj3072ES2_S2_S2_S2_fjLj128EEEEELb1ELb0ELb0ELb0EEEvNS_9FwdParamsE --------------------------
	.section	.nv.constant2._ZN10layer_norm13ln_fwd_kernelINS_13Kernel_traitsI13__nv_bfloat16S2_S2_S2_fjLj3072ELj1ELj1ELj4ELj16ENS_18Kernel_traits_baseILj3072ES2_S2_S2_S2_fjLj128EEEEELb1ELb0ELb0ELb0EEEvNS_9FwdParamsE,"a",@progbits
	.sectionflags	@""
	.align	4
.nv.constant2._ZN10layer_norm13ln_fwd_kernelINS_13Kernel_traitsI13__nv_bfloat16S2_S2_S2_fjLj3072ELj1ELj1ELj4ELj16ENS_18Kernel_traits_baseILj3072ES2_S2_S2_S2_fjLj128EEEEELb1ELb0ELb0ELb0EEEvNS_9FwdParamsE:
        /*0000*/ 	.byte	0xc0, 0x0f, 0x00, 0x00, 0x00, 0x10, 0x00, 0x00, 0x80, 0x0f, 0x00, 0x00


//--------------------- .nv.constant2._ZN10layer_norm13ln_fwd_kernelINS_13Kernel_traitsI13__nv_bfloat16S2_S2_S2_fjLj3072ELj1ELj1ELj4ELj16ENS_18Kernel_traits_baseILj3072ES2_S2_S2_S2_fjLj128EEEEELb1ELb0ELb0ELb1EEEvNS_9FwdParamsE --------------------------
	.section	.nv.constant2._ZN10layer_norm13ln_fwd_kernelINS_13Kernel_traitsI13__nv_bfloat16S2_S2_S2_fjLj3072ELj1ELj1ELj4ELj16ENS_18Kernel_traits_baseILj3072ES2_S2_S2_S2_fjLj128EEEEELb1ELb0ELb0ELb1EEEvNS_9FwdParamsE,"a",@progbits
	.sectionflags	@""
	.align	4
.nv.constant2._ZN10layer_norm13ln_fwd_kernelINS_13Kernel_traitsI13__nv_bfloat16S2_S2_S2_fjLj3072ELj1ELj1ELj4ELj16ENS_18Kernel_traits_baseILj3072ES2_S2_S2_S2_fjLj128EEEEELb1ELb0ELb0ELb1EEEvNS_9FwdParamsE:
        /*0000*/ 	.byte	0x80, 0x0f, 0x00, 0x00, 0xc0, 0x0f, 0x00, 0x00, 0x40, 0x0f, 0x00, 0x00


//--------------------- .nv.constant2._ZN10layer_norm13ln_fwd_kernelINS_13Kernel_traitsI13__nv_bfloat16S2_S2_S2_fjLj3072ELj1ELj1ELj4ELj16ENS_18Kernel_traits_baseILj3072ES2_S2_S2_S2_fjLj128EEEEELb1ELb1ELb0ELb0EEEvNS_9FwdParamsE --------------------------
	.section	.nv.constant2._ZN10layer_norm13ln_fwd_kernelINS_13Kernel_traitsI13__nv_bfloat16S2_S2_S2_fjLj3072ELj1ELj1ELj4ELj16ENS_18Kernel_traits_baseILj3072ES2_S2_S2_S2_fjLj128EEEEELb1ELb1ELb0ELb0EEEvNS_9FwdParamsE,"a",@progbits
	.sectionflags	@""
	.align	4
.nv.constant2._ZN10layer_norm13ln_fwd_kernelINS_13Kernel_traitsI13__nv_bfloat16S2_S2_S2_fjLj3072ELj1ELj1ELj4ELj16ENS_18Kernel_traits_baseILj3072ES2_S2_S2_S2_fjLj128EEEEELb1ELb1ELb0ELb0EEEvNS_9FwdParamsE:
        /*0000*/ 	.byte	0x30, 0x12, 0x00, 0x00, 0x70, 0x12, 0x00, 0x00, 0xf0, 0x11, 0x00, 0x00


//--------------------- .nv.constant2._ZN10layer_norm13ln_fwd_kernelINS_13Kernel_traitsI13__nv_bfloat16S2_S2_S2_fjLj3072ELj1ELj1ELj4ELj16ENS_18Kernel_traits_baseILj3072ES2_S2_S2_S2_fjLj128EEEEELb1ELb1ELb0ELb1EEEvNS_9FwdParamsE --------------------------
	.section	.nv.constant2._ZN10layer_norm13ln_fwd_kernelINS_13Kernel_traitsI13__nv_bfloat16S2_S2_S2_fjLj3072ELj1ELj1ELj4ELj16ENS_18Kernel_traits_baseILj3072ES2_S2_S2_S2_fjLj128EEEEELb1ELb1ELb0ELb1EEEvNS_9FwdParamsE,"a",@progbits
	.sectionflags	@""
	.align	4
.nv.constant2._ZN10layer_norm13ln_fwd_kernelINS_13Kernel_traitsI13__nv_bfloat16S2_S2_S2_fjLj3072ELj1ELj1ELj4ELj16ENS_18Kernel_traits_baseILj3072ES2_S2_S2_S2_fjLj128EEEEELb1ELb1ELb0ELb1EEEvNS_9FwdParamsE:
        /*0000*/ 	.byte	0xf0, 0x11, 0x00, 0x00, 0x30, 0x12, 0x00, 0x00, 0xb0, 0x11, 0x00, 0x00


//--------------------- .nv.constant2._ZN10layer_norm13ln_fwd_kernelINS_13Kernel_traitsI6__halfS2_S2_S2_fjLj3072ELj1ELj1ELj4ELj16ENS_18Kernel_traits_baseILj3072ES2_S2_S2_S2_fjLj128EEEEELb1ELb0ELb0ELb0EEEvNS_9FwdParamsE --------------------------
	.section	.nv.constant2._ZN10layer_norm13ln_fwd_kernelINS_13Kernel_traitsI6__halfS2_S2_S2_fjLj3072ELj1ELj1ELj4ELj16ENS_18Kernel_traits_baseILj3072ES2_S2_S2_S2_fjLj128EEEEELb1ELb0ELb0ELb0EEEvNS_9FwdParamsE,"a",@progbits
	.sectionflags	@""
	.align	4
.nv.constant2._ZN10layer_norm13ln_fwd_kernelINS_13Kernel_traitsI6__halfS2_S2_S2_fjLj3072ELj1ELj1ELj4ELj16ENS_18Kernel_traits_baseILj3072ES2_S2_S2_S2_fjLj128EEEEELb1ELb0ELb0ELb0EEEvNS_9FwdParamsE:
        /*0000*/ 	.byte	0xc0, 0x0e, 0x00, 0x00, 0x00, 0x0f, 0x00, 0x00, 0x80, 0x0e, 0x00, 0x00


//--------------------- .nv.constant2._ZN10layer_norm13ln_fwd_kernelINS_13Kernel_traitsI6__halfS2_S2_S2_fjLj3072ELj1ELj1ELj4ELj16ENS_18Kernel_traits_baseILj3072ES2_S2_S2_S2_fjLj128EEEEELb1ELb0ELb0ELb1EEEvNS_9FwdParamsE --------------------------
	.section	.nv.constant2._ZN10layer_norm13ln_fwd_kernelINS_13Kernel_traitsI6__halfS2_S2_S2_fjLj3072ELj1ELj1ELj4ELj16ENS_18Kernel_traits_baseILj3072ES2_S2_S2_S2_fjLj128EEEEELb1ELb0ELb0ELb1EEEvNS_9FwdParamsE,"a",@progbits
	.sectionflags	@""
	.align	4
.nv.constant2._ZN10layer_norm13ln_fwd_kernelINS_13Kernel_traitsI6__halfS2_S2_S2_fjLj3072ELj1ELj1ELj4ELj16ENS_18Kernel_traits_baseILj3072ES2_S2_S2_S2_fjLj128EEEEELb1ELb0ELb0ELb1EEEvNS_9FwdParamsE:
        /*0000*/ 	.byte	0x90, 0x0f, 0x00, 0x00, 0xd0, 0x0f, 0x00, 0x00, 0x50, 0x0f, 0x00, 0x00


//--------------------- .nv.constant2._ZN10layer_norm13ln_fwd_kernelINS_13Kernel_traitsI6__halfS2_S2_S2_fjLj3072ELj1ELj1ELj4ELj16ENS_18Kernel_traits_baseILj3072ES2_S2_S2_S2_fjLj128EEEEELb1ELb1ELb0ELb0EEEvNS_9FwdParamsE --------------------------
	.section	.nv.constant2._ZN10layer_norm13ln_fwd_kernelINS_13Kernel_traitsI6__halfS2_S2_S2_fjLj3072ELj1ELj1ELj4ELj16ENS_18Kernel_traits_baseILj3072ES2_S2_S2_S2_fjLj128EEEEELb1ELb1ELb0ELb0EEEvNS_9FwdParamsE,"a",@progbits
	.sectionflags	@""
	.align	4
.nv.constant2._ZN10layer_norm13ln_fwd_kernelINS_13Kernel_traitsI6__halfS2_S2_S2_fjLj3072ELj1ELj1ELj4ELj16ENS_18Kernel_traits_baseILj3072ES2_S2_S2_S2_fjLj128EEEEELb1ELb1ELb0ELb0EEEvNS_9FwdParamsE:
        /*0000*/ 	.byte	0x00, 0x10, 0x00, 0x00, 0x40, 0x10, 0x00, 0x00, 0xc0, 0x0f, 0x00, 0x00


//--------------------- .nv.constant2._ZN10layer_norm13ln_fwd_kernelINS_13Kernel_traitsI6__halfS2_S2_S2_fjLj3072ELj1ELj1ELj4ELj16ENS_18Kernel_traits_baseILj3072ES2_S2_S2_S2_fjLj128EEEEELb1ELb1ELb0ELb1EEEvNS_9FwdParamsE --------------------------
	.section	.nv.constant2._ZN10layer_norm13ln_fwd_kernelINS_13Kernel_traitsI6__halfS2_S2_S2_fjLj3072ELj1ELj1ELj4ELj16ENS_18Kernel_traits_baseILj3072ES2_S2_S2_S2_fjLj128EEEEELb1ELb1ELb0ELb1EEEvNS_9FwdParamsE,"a",@progbits
	.sectionflags	@""
	.align	4
.nv.constant2._ZN10layer_norm13ln_fwd_kernelINS_13Kernel_traitsI6__halfS2_S2_S2_fjLj3072ELj1ELj1ELj4ELj16ENS_18Kernel_traits_baseILj3072ES2_S2_S2_S2_fjLj128EEEEELb1ELb1ELb0ELb1EEEvNS_9FwdParamsE:
        /*0000*/ 	.byte	0xa0, 0x11, 0x00, 0x00, 0xe0, 0x11, 0x00, 0x00, 0x60, 0x11, 0x00, 0x00


//--------------------- .nv.constant2._ZN10layer_norm13ln_fwd_kernelINS_13Kernel_traitsIf13__nv_bfloat16S2_S2_fjLj3072ELj1ELj1ELj4ELj16ENS_18Kernel_traits_baseILj3072EfS2_S2_S2_fjLj128EEEEELb1ELb0ELb0ELb0EEEvNS_9FwdParamsE --------------------------
	.section	.nv.constant2._ZN10layer_norm13ln_fwd_kernelINS_13Kernel_traitsIf13__nv_bfloat16S2_S2_fjLj3072ELj1ELj1ELj4ELj16ENS_18Kernel_traits_baseILj3072EfS2_S2_S2_fjLj128EEEEELb1ELb0ELb0ELb0EEEvNS_9FwdParamsE,"a",@progbits
	.sectionflags	@""
	.align	4
.nv.constant2._ZN10layer_norm13ln_fwd_kernelINS_13Kernel_traitsIf13__nv_bfloat16S2_S2_fjLj3072ELj1ELj1ELj4ELj16ENS_18Kernel_traits_baseILj3072EfS2_S2_S2_fjLj128EEEEELb1ELb0ELb0ELb0EEEvNS_9FwdParamsE:
        /*0000*/ 	.byte	0x90, 0x0f, 0x00, 0x00, 0xd0, 0x0f, 0x00, 0x00, 0x50, 0x0f, 0x00, 0x00


//--------------------- .nv.constant2._ZN10layer_norm13ln_fwd_kernelINS_13Kernel_traitsIf13__nv_bfloat16S2_S2_fjLj3072ELj1ELj1ELj4ELj16ENS_18Kernel_traits_baseILj3072EfS2_S2_S2_fjLj128EEEEELb1ELb0ELb0ELb1EEEvNS_9FwdParamsE --------------------------
	.section	.nv.constant2._ZN10layer_norm13ln_fwd_kernelINS_13Kernel_traitsIf13__nv_bfloat16S2_S2_fjLj3072ELj1ELj1ELj4ELj16ENS_18Kernel_traits_baseILj3072EfS2_S2_S2_fjLj128EEEEELb1ELb0ELb0ELb1EEEvNS_9FwdParamsE,"a",@progbits
	.sectionflags	@""
	.align	4
.nv.constant2._ZN10layer_norm13ln_fwd_kernelINS_13Kernel_traitsIf13__nv_bfloat16S2_S2_fjLj3072ELj1ELj1ELj4ELj16ENS_18Kernel_traits_baseILj3072EfS2_S2_S2_fjLj128EEEEELb1ELb0ELb0ELb1EEEvNS_9FwdParamsE:
        /*0000*/ 	.byte	0x50, 0x0c, 0x00, 0x00, 0x90, 0x0c, 0x00, 0x00, 0x10, 0x0c, 0x00, 0x00


//--------------------- .nv.constant2._ZN10layer_norm13ln_fwd_kernelINS_13Kernel_traitsIf13__nv_bfloat16S2_S2_fjLj3072ELj1ELj1ELj4ELj16ENS_18Kernel_traits_baseILj3072EfS2_S2_S2_fjLj128EEEEELb1ELb1ELb0ELb0EEEvNS_9FwdParamsE --------------------------
	.section	.nv.constant2._ZN10layer_norm13ln_fwd_kernelINS_13Kernel_traitsIf13__nv_bfloat16S2_S2_fjLj3072ELj1ELj1ELj4ELj16ENS_18Kernel_traits_baseILj3072EfS2_S2_S2_fjLj128EEEEELb1ELb1ELb0ELb0EEEvNS_9FwdParamsE,"a",@progbits
	.sectionflags	@""
	.align	4
.nv.constant2._ZN10layer_norm13ln_fwd_kernelINS_13Kernel_traitsIf13__nv_bfloat16S2_S2_fjLj3072ELj1ELj1ELj4ELj16ENS_18Kernel_traits_baseILj3072EfS2_S2_S2_fjLj128EEEEELb1ELb1ELb0ELb0EEEvNS_9FwdParamsE:
        /*0000*/ 	.byte	0x40, 0x11, 0x00, 0x00, 0x80, 0x11, 0x00, 0x00, 0x00, 0x11, 0x00, 0x00


//--------------------- .nv.constant2._ZN10layer_norm13ln_fwd_kernelINS_13Kernel_traitsIf13__nv_bfloat16S2_S2_fjLj3072ELj1ELj1ELj4ELj16ENS_18Kernel_traits_baseILj3072EfS2_S2_S2_fjLj128EEEEELb1ELb1ELb0ELb1EEEvNS_9FwdParamsE --------------------------
	.section	.nv.constant2._ZN10layer_norm13ln_fwd_kernelINS_13Kernel_traitsIf13__nv_bfloat16S2_S2_fjLj3072ELj1ELj1ELj4ELj16ENS_18Kernel_traits_baseILj3072EfS2_S2_S2_fjLj128EEEEELb1ELb1ELb0ELb1EEEvNS_9FwdParamsE,"a",@progbits
	.sectionflags	@""
	.align	4
.nv.constant2._ZN10layer_norm13ln_fwd_kernelINS_13Kernel_traitsIf13__nv_bfloat16S2_S2_fjLj3072ELj1ELj1ELj4ELj16ENS_18Kernel_traits_baseILj3072EfS2_S2_S2_fjLj128EEEEELb1ELb1ELb0ELb1EEEvNS_9FwdParamsE:
        /*0000*/ 	.byte	0xc0, 0x0d, 0x00, 0x00, 0x00, 0x0e, 0x00, 0x00, 0x80, 0x0d, 0x00, 0x00


//--------------------- .nv.constant2._ZN10layer_norm13ln_fwd_kernelINS_13Kernel_traitsI13__nv_bfloat16S2_fS2_fjLj3072ELj1ELj1ELj4ELj16ENS_18Kernel_traits_baseILj3072ES2_S2_fS2_fjLj128EEEEELb1ELb0ELb0ELb0EEEvNS_9FwdParamsE --------------------------
	.section	.nv.constant2._ZN10layer_norm13ln_fwd_kernelINS_13Kernel_traitsI13__nv_bfloat16S2_fS2_fjLj3072ELj1ELj1ELj4ELj16ENS_18Kernel_traits_baseILj3072ES2_S2_fS2_fjLj128EEEEELb1ELb0ELb0ELb0EEEvNS_9FwdParamsE,"a",@progbits
	.sectionflags	@""
	.align	4
.nv.constant2._ZN10layer_norm13ln_fwd_kernelINS_13Kernel_traitsI13__nv_bfloat16S2_fS2_fjLj3072ELj1ELj1ELj4ELj16ENS_18Kernel_traits_baseILj3072ES2_S2_fS2_fjLj128EEEEELb1ELb0ELb0ELb0EEEvNS_9FwdParamsE:
        /*0000*/ 	.byte	0x00, 0x10, 0x00, 0x00, 0x40, 0x10, 0x00, 0x00, 0xc0, 0x0f, 0x00, 0x00


//--------------------- .nv.constant2._ZN10layer_norm13ln_fwd_kernelINS_13Kernel_traitsI13__nv_bfloat16S2_fS2_fjLj3072ELj1ELj1ELj4ELj16ENS_18Kernel_traits_baseILj3072ES2_S2_fS2_fjLj128EEEEELb1ELb0ELb0ELb1EEEvNS_9FwdParamsE --------------------------
	.section	.nv.constant2._ZN10layer_norm13ln_fwd_kernelINS_13Kernel_traitsI13__nv_bfloat16S2_fS2_fjLj3072ELj1ELj1ELj4ELj16ENS_18Kernel_traits_baseILj3072ES2_S2_fS2_fjLj128EEEEELb1ELb0ELb0ELb1EEEvNS_9FwdParamsE,"a",@progbits
	.sectionflags	@""
	.align	4
.nv.constant2._ZN10layer_norm13ln_fwd_kernelINS_13Kernel_traitsI13__nv_bfloat16S2_fS2_fjLj3072ELj1ELj1ELj4ELj16ENS_18Kernel_traits_baseILj3072ES2_S2_fS2_fjLj128EEEEELb1ELb0ELb0ELb1EEEvNS_9FwdParamsE:
        /*0000*/ 	.byte	0xf0, 0x0f, 0x00, 0x00, 0x30, 0x10, 0x00, 0x00, 0xb0, 0x0f, 0x00, 0x00


//--------------------- .nv.constant2._ZN10layer_norm13ln_fwd_kernelINS_13Kernel_traitsI13__nv_bfloat16S2_fS2_fjLj3072ELj1ELj1ELj4ELj16ENS_18Kernel_traits_baseILj3072ES2_S2_fS2_fjLj128EEEEELb1ELb1ELb0ELb0EEEvNS_9FwdParamsE --------------------------
	.section	.nv.constant2._ZN10layer_norm13ln_fwd_kernelINS_13Kernel_traitsI13__nv_bfloat16S2_fS2_fjLj3072ELj1ELj1ELj4ELj16ENS_18Kernel_traits_baseILj3072ES2_S2_fS2_fjLj128EEEEELb1ELb1ELb0ELb0EEEvNS_9FwdParamsE,"a",@progbits
	.sectionflags	@""
	.align	4
.nv.constant2._ZN10layer_norm13ln_fwd_kernelINS_13Kernel_traitsI13__nv_bfloat16S2_fS2_fjLj3072ELj1ELj1ELj4ELj16ENS_18Kernel_traits_baseILj3072ES2_S2_fS2_fjLj128EEEEELb1ELb1ELb0ELb0EEEvNS_9FwdParamsE:
        /*0000*/ 	.byte	0x40, 0x12, 0x00, 0x00, 0x80, 0x12, 0x00, 0x00, 0x00, 0x12, 0x00, 0x00


//--------------------- .nv.constant2._ZN10layer_norm13ln_fwd_kernelINS_13Kernel_traitsI13__nv_bfloat16S2_fS2_fjLj3072ELj1ELj1ELj4ELj16ENS_18Kernel_traits_baseILj3072ES2_S2_fS2_fjLj128EEEEELb1ELb1ELb0ELb1EEEvNS_9FwdParamsE --------------------------
	.section	.nv.constant2._ZN10layer_norm13ln_fwd_kernelINS_13Kernel_traitsI13__nv_bfloat16S2_fS2_fjLj3072ELj1ELj1ELj4ELj16ENS_18Kernel_traits_baseILj3072ES2_S2_fS2_fjLj128EEEEELb1ELb1ELb0ELb1EEEvNS_9FwdParamsE,"a",@progbits
	.sectionflags	@""
	.align	4
.nv.constant2._ZN10layer_norm13ln_fwd_kernelINS_13Kernel_traitsI13__nv_bfloat16S2_fS2_fjLj3072ELj1ELj1ELj4ELj16ENS_18Kernel_traits_baseILj3072ES2_S2_fS2_fjLj128EEEEELb1ELb1ELb0ELb1EEEvNS_9FwdParamsE:
        /*0000*/ 	.byte	0xe0, 0x12, 0x00, 0x00, 0x20, 0x13, 0x00, 0x00, 0xa0, 0x12, 0x00, 0x00


//--------------------- .nv.constant2._ZN10layer_norm13ln_fwd_kernelINS_13Kernel_traitsIf13__nv_bfloat16fS2_fjLj3072ELj1ELj1ELj4ELj16ENS_18Kernel_traits_baseILj3072EfS2_fS2_fjLj128EEEEELb1ELb0ELb0ELb0EEEvNS_9FwdParamsE --------------------------
	.section	.nv.constant2._ZN10layer_norm13ln_fwd_kernelINS_13Kernel_traitsIf13__nv_bfloat16fS2_fjLj3072ELj1ELj1ELj4ELj16ENS_18Kernel_traits_baseILj3072EfS2_fS2_fjLj128EEEEELb1ELb0ELb0ELb0EEEvNS_9FwdParamsE,"a",@progbits
	.sectionflags	@""
	.align	4
.nv.constant2._ZN10layer_norm13ln_fwd_kernelINS_13Kernel_traitsIf13__nv_bfloat16fS2_fjLj3072ELj1ELj1ELj4ELj16ENS_18Kernel_traits_baseILj3072EfS2_fS2_fjLj128EEEEELb1ELb0ELb0ELb0EEEvNS_9FwdParamsE:
        /*0000*/ 	.byte	0x80, 0x0f, 0x00, 0x00, 0xc0, 0x0f, 0x00, 0x00, 0x40, 0x0f, 0x00, 0x00


//--------------------- .nv.constant2._ZN10layer_norm13ln_fwd_kernelINS_13Kernel_traitsIf13__nv_bfloat16fS2_fjLj3072ELj1ELj1ELj4ELj16ENS_18Kernel_traits_baseILj3072EfS2_fS2_fjLj128EEEEELb1ELb0ELb0ELb1EEEvNS_9FwdParamsE --------------------------
	.section	.nv.constant2._ZN10layer_norm13ln_fwd_kernelINS_13Kernel_traitsIf13__nv_bfloat16fS2_fjLj3072ELj1ELj1ELj4ELj16ENS_18Kernel_traits_baseILj3072EfS2_fS2_fjLj128EEEEELb1ELb0ELb0ELb1EEEvNS_9FwdParamsE,"a",@progbits
	.sectionflags	@""
	.align	4
.nv.constant2._ZN10layer_norm13ln_fwd_kernelINS_13Kernel_traitsIf13__nv_bfloat16fS2_fjLj3072ELj1ELj1ELj4ELj16ENS_18Kernel_traits_baseILj3072EfS2_fS2_fjLj128EEEEELb1ELb0ELb0ELb1EEEvNS_9FwdParamsE:
        /*0000*/ 	.byte	0x60, 0x0c, 0x00, 0x00, 0xa0, 0x0c, 0x00, 0x00, 0x20, 0x0c, 0x00, 0x00


//--------------------- .nv.constant2._ZN10layer_norm13ln_fwd_kernelINS_13Kernel_traitsIf13__nv_bfloat16fS2_fjLj3072ELj1ELj1ELj4ELj16ENS_18Kernel_traits_baseILj3072EfS2_fS2_fjLj128EEEEELb1ELb1ELb0ELb0EEEvNS_9FwdParamsE --------------------------
	.section	.nv.constant2._ZN10layer_norm13ln_fwd_kernelINS_13Kernel_traitsIf13__nv_bfloat16fS2_fjLj3072ELj1ELj1ELj4ELj16ENS_18Kernel_traits_baseILj3072EfS2_fS2_fjLj128EEEEELb1ELb1ELb0ELb0EEEvNS_9FwdParamsE,"a",@progbits
	.sectionflags	@""
	.align	4
.nv.constant2._ZN10layer_norm13ln_fwd_kernelINS_13Kernel_traitsIf13__nv_bfloat16fS2_fjLj3072ELj1ELj1ELj4ELj16ENS_18Kernel_traits_baseILj3072EfS2_fS2_fjLj128EEEEELb1ELb1ELb0ELb0EEEvNS_9FwdParamsE:
        /*0000*/ 	.byte	0x50, 0x11, 0x00, 0x00, 0x90, 0x11, 0x00, 0x00, 0x10, 0x11, 0x00, 0x00


//--------------------- .nv.constant2._ZN10layer_norm13ln_fwd_kernelINS_13Kernel_traitsIf13__nv_bfloat16fS2_fjLj3072ELj1ELj1ELj4ELj16ENS_18Kernel_traits_baseILj3072EfS2_fS2_fjLj128EEEEELb1ELb1ELb0ELb1EEEvNS_9FwdParamsE --------------------------
	.section	.nv.constant2._ZN10layer_norm13ln_fwd_kernelINS_13Kernel_traitsIf13__nv_bfloat16fS2_fjLj3072ELj1ELj1ELj4ELj16ENS_18Kernel_traits_baseILj3072EfS2_fS2_fjLj128EEEEELb1ELb1ELb0ELb1EEEvNS_9FwdParamsE,"a",@progbits
	.sectionflags	@""
	.align	4
.nv.constant2._ZN10layer_norm13ln_fwd_kernelINS_13Kernel_traitsIf13__nv_bfloat16fS2_fjLj3072ELj1ELj1ELj4ELj16ENS_18Kernel_traits_baseILj3072EfS2_fS2_fjLj128EEEEELb1ELb1ELb0ELb1EEEvNS_9FwdParamsE:
        /*0000*/ 	.byte	0xd0, 0x0d, 0x00, 0x00, 0x10, 0x0e, 0x00, 0x00, 0x90, 0x0d, 0x00, 0x00


//--------------------- .nv.constant2._ZN10layer_norm13ln_fwd_kernelINS_13Kernel_traitsIf6__halfS2_S2_fjLj3072ELj1ELj1ELj4ELj16ENS_18Kernel_traits_baseILj3072EfS2_S2_S2_fjLj128EEEEELb1ELb0ELb0ELb0EEEvNS_9FwdParamsE --------------------------
	.section	.nv.constant2._ZN10layer_norm13ln_fwd_kernelINS_13Kernel_traitsIf6__halfS2_S2_fjLj3072ELj1ELj1ELj4ELj16ENS_18Kernel_traits_baseILj3072EfS2_S2_S2_fjLj128EEEEELb1ELb0ELb0ELb0EEEvNS_9FwdParamsE,"a",@progbits
	.sectionflags	@""
	.align	4
.nv.constant2._ZN10layer_norm13ln_fwd_kernelINS_13Kernel_traitsIf6__halfS2_S2_fjLj3072ELj1ELj1ELj4ELj16ENS_18Kernel_traits_baseILj3072EfS2_S2_S2_fjLj128EEEEELb1ELb0ELb0ELb0EEEvNS_9FwdParamsE:
        /*0000*/ 	.byte	0x90, 0x0f, 0x00, 0x00, 0xd0, 0x0f, 0x00, 0x00, 0x50, 0x0f, 0x00, 0x00


//--------------------- .nv.constant2._ZN10layer_norm13ln_fwd_kernelINS_13Kernel_traitsIf6__halfS2_S2_fjLj3072ELj1ELj1ELj4ELj16ENS_18Kernel_traits_baseILj3072EfS2_S2_S2_fjLj128EEEEELb1ELb0ELb0ELb1EEEvNS_9FwdParamsE --------------------------
	.section	.nv.constant2._ZN10layer_norm13ln_fwd_kernelINS_13Kernel_traitsIf6__halfS2_S2_fjLj3072ELj1ELj1ELj4ELj16ENS_18Kernel_traits_baseILj3072EfS2_S2_S2_fjLj128EEEEELb1ELb0ELb0ELb1EEEvNS_9FwdParamsE,"a",@progbits
	.sectionflags	@""
	.align	4
.nv.constant2._ZN10layer_norm13ln_fwd_kernelINS_13Kernel_traitsIf6__halfS2_S2_fjLj3072ELj1ELj1ELj4ELj16ENS_18Kernel_traits_baseILj3072EfS2_S2_S2_fjLj128EEEEELb1ELb0ELb0ELb1EEEvNS_9FwdParamsE:
        /*0000*/ 	.byte	0x60, 0x0c, 0x00, 0x00, 0xa0, 0x0c, 0x00, 0x00, 0x20, 0x0c, 0x00, 0x00


//--------------------- .nv.constant2._ZN10layer_norm13ln_fwd_kernelINS_13Kernel_traitsIf6__halfS2_S2_fjLj3072ELj1ELj1ELj4ELj16ENS_18Kernel_traits_baseILj3072EfS2_S2_S2_fjLj128EEEEELb1ELb1ELb0ELb0EEEvNS_9FwdParamsE --------------------------
	.section	.nv.constant2._ZN10layer_norm13ln_fwd_kernelINS_13Kernel_traitsIf6__halfS2_S2_fjLj3072ELj1ELj1ELj4ELj16ENS_18Kernel_traits_baseILj3072EfS2_S2_S2_fjLj128EEEEELb1ELb1ELb0ELb0EEEvNS_9FwdParamsE,"a",@progbits
	.sectionflags	@""
	.align	4
.nv.constant2._ZN10layer_norm13ln_fwd_kernelINS_13Kernel_traitsIf6__halfS2_S2_fjLj3072ELj1ELj1ELj4ELj16ENS_18Kernel_traits_baseILj3072EfS2_S2_S2_fjLj128EEEEELb1ELb1ELb0ELb0EEEvNS_9FwdParamsE:
        /*0000*/ 	.byte	0x50, 0x11, 0x00, 0x00, 0x90, 0x11, 0x00, 0x00, 0x10, 0x11, 0x00, 0x00


//--------------------- .nv.constant2._ZN10layer_norm13ln_fwd_kernelINS_13Kernel_traitsIf6__halfS2_S2_fjLj3072ELj1ELj1ELj4ELj16ENS_18Kernel_traits_baseILj3072EfS2_S2_S2_fjLj128EEEEELb1ELb1ELb0ELb1EEEvNS_9FwdParamsE --------------------------
	.section	.nv.constant2._ZN10layer_norm13ln_fwd_kernelINS_13Kernel_traitsIf6__halfS2_S2_fjLj3072ELj1ELj1ELj4ELj16ENS_18Kernel_traits_baseILj3072EfS2_S2_S2_fjLj128EEEEELb1ELb1ELb0ELb1EEEvNS_9FwdParamsE,"a",@progbits
	.sectionflags	@""
	.align	4
.nv.constant2._ZN10layer_norm13ln_fwd_kernelINS_13Kernel_traitsIf6__halfS2_S2_fjLj3072ELj1ELj1ELj4ELj16ENS_18Kernel_traits_baseILj3072EfS2_S2_S2_fjLj128EEEEELb1ELb1ELb0ELb1EEEvNS_9FwdParamsE:
        /*0000*/ 	.byte	0xd0, 0x0d, 0x00, 0x00, 0x10, 0x0e, 0x00, 0x00, 0x90, 0x0d, 0x00, 0x00


//--------------------- .nv.constant2._ZN10layer_norm13ln_fwd_kernelINS_13Kernel_traitsI6__halfS2_fS2_fjLj3072ELj1ELj1ELj4ELj16ENS_18Kernel_traits_baseILj3072ES2_S2_fS2_fjLj128EEEEELb1ELb0ELb0ELb0EEEvNS_9FwdParamsE --------------------------
	.section	.nv.constant2._ZN10layer_norm13ln_fwd_kernelINS_13Kernel_traitsI6__halfS2_fS2_fjLj3072ELj1ELj1ELj4ELj16ENS_18Kernel_traits_baseILj3072ES2_S2_fS2_fjLj128EEEEELb1ELb0ELb0ELb0EEEvNS_9FwdParamsE,"a",@progbits
	.sectionflags	@""
	.align	4
.nv.constant2._ZN10layer_norm13ln_fwd_kernelINS_13Kernel_traitsI6__halfS2_fS2_fjLj3072ELj1ELj1ELj4ELj16ENS_18Kernel_traits_baseILj3072ES2_S2_fS2_fjLj128EEEEELb1ELb0ELb0ELb0EEEvNS_9FwdParamsE:
        /*0000*/ 	.byte	0x00, 0x0f, 0x00, 0x00, 0x40, 0x0f, 0x00, 0x00, 0xc0, 0x0e, 0x00, 0x00


//--------------------- .nv.constant2._ZN10layer_norm13ln_fwd_kernelINS_13Kernel_traitsI6__halfS2_fS2_fjLj3072ELj1ELj1ELj4ELj16ENS_18Kernel_traits_baseILj3072ES2_S2_fS2_fjLj128EEEEELb1ELb0ELb0ELb1EEEvNS_9FwdParamsE --------------------------
	.section	.nv.constant2._ZN10layer_norm13ln_fwd_kernelINS_13Kernel_traitsI6__halfS2_fS2_fjLj3072ELj1ELj1ELj4ELj16ENS_18Kernel_traits_baseILj3072ES2_S2_fS2_fjLj128EEEEELb1ELb0ELb0ELb1EEEvNS_9FwdParamsE,"a",@progbits
	.sectionflags	@""
	.align	4
.nv.constant2._ZN10layer_norm13ln_fwd_kernelINS_13Kernel_traitsI6__halfS2_fS2_fjLj3072ELj1ELj1ELj4ELj16ENS_18Kernel_traits_baseILj3072ES2_S2_fS2_fjLj128EEEEELb1ELb0ELb0ELb1EEEvNS_9FwdParamsE:
        /*0000*/ 	.byte	0xa0, 0x0f, 0x00, 0x00, 0xe0, 0x0f, 0x00, 0x00, 0x60, 0x0f, 0x00, 0x00


//--------------------- .nv.constant2._ZN10layer_norm13ln_fwd_kernelINS_13Kernel_traitsI6__halfS2_fS2_fjLj3072ELj1ELj1ELj4ELj16ENS_18Kernel_traits_baseILj3072ES2_S2_fS2_fjLj128EEEEELb1ELb1ELb0ELb0EEEvNS_9FwdParamsE --------------------------
	.section	.nv.constant2._ZN10layer_norm13ln_fwd_kernelINS_13Kernel_traitsI6__halfS2_fS2_fjLj3072ELj1ELj1ELj4ELj16ENS_18Kernel_traits_baseILj3072ES2_S2_fS2_fjLj128EEEEELb1ELb1ELb0ELb0EEEvNS_9FwdParamsE,"a",@progbits
	.sectionflags	@""
	.align	4
.nv.constant2._ZN10layer_norm13ln_fwd_kernelINS_13Kernel_traitsI6__halfS2_fS2_fjLj3072ELj1ELj1ELj4ELj16ENS_18Kernel_traits_baseILj3072ES2_S2_fS2_fjLj128EEEEELb1ELb1ELb0ELb0EEEvNS_9FwdParamsE:
        /*0000*/ 	.byte	0x10, 0x10, 0x00, 0x00, 0x50, 0x10, 0x00, 0x00, 0xd0, 0x0f, 0x00, 0x00


//--------------------- .nv.constant2._ZN10layer_norm13ln_fwd_kernelINS_13Kernel_traitsI6__halfS2_fS2_fjLj3072ELj1ELj1ELj4ELj16ENS_18Kernel_traits_baseILj3072ES2_S2_fS2_fjLj128EEEEELb1ELb1ELb0ELb1EEEvNS_9FwdParamsE --------------------------
	.section	.nv.constant2._ZN10layer_norm13ln_fwd_kernelINS_13Kernel_traitsI6__halfS2_fS2_fjLj3072ELj1ELj1ELj4ELj16ENS_18Kernel_traits_baseILj3072ES2_S2_fS2_fjLj128EEEEELb1ELb1ELb0ELb1EEEvNS_9FwdParamsE,"a",@progbits
	.sectionflags	@""
	.align	4
.nv.constant2._ZN10layer_norm13ln_fwd_kernelINS_13Kernel_traitsI6__halfS2_fS2_fjLj3072ELj1ELj1ELj4ELj16ENS_18Kernel_traits_baseILj3072ES2_S2_fS2_fjLj128EEEEELb1ELb1ELb0ELb1EEEvNS_9FwdParamsE:
        /*0000*/ 	.byte	0xb0, 0x11, 0x00, 0x00, 0xf0, 0x11, 0x00, 0x00, 0x70, 0x11, 0x00, 0x00


//--------------------- .nv.constant2._ZN10layer_norm13ln_fwd_kernelINS_13Kernel_traitsIf6__halffS2_fjLj3072ELj1ELj1ELj4ELj16ENS_18Kernel_traits_baseILj3072EfS2_fS2_fjLj128EEEEELb1ELb0ELb0ELb0EEEvNS_9FwdParamsE --------------------------
	.section	.nv.constant2._ZN10layer_norm13ln_fwd_kernelINS_13Kernel_traitsIf6__halffS2_fjLj3072ELj1ELj1ELj4ELj16ENS_18Kernel_traits_baseILj3072EfS2_fS2_fjLj128EEEEELb1ELb0ELb0ELb0EEEvNS_9FwdParamsE,"a",@progbits
	.sectionflags	@""
	.align	4
.nv.constant2._ZN10layer_norm13ln_fwd_kernelINS_13Kernel_traitsIf6__halffS2_fjLj3072ELj1ELj1ELj4ELj16ENS_18Kernel_traits_baseILj3072EfS2_fS2_fjLj128EEEEELb1ELb0ELb0ELb0EEEvNS_9FwdParamsE:
        /*0000*/ 	.byte	0x90, 0x0f, 0x00, 0x00, 0xd0, 0x0f, 0x00, 0x00, 0x50, 0x0f, 0x00, 0x00


//--------------------- .nv.constant2._ZN10layer_norm13ln_fwd_kernelINS_13Kernel_traitsIf6__halffS2_fjLj3072ELj1ELj1ELj4ELj16ENS_18Kernel_traits_baseILj3072EfS2_fS2_fjLj128EEEEELb1ELb0ELb0ELb1EEEvNS_9FwdParamsE --------------------------
	.section	.nv.constant2._ZN10layer_norm13ln_fwd_kernelINS_13Kernel_traitsIf6__halffS2_fjLj3072ELj1ELj1ELj4ELj16ENS_18Kernel_traits_baseILj3072EfS2_fS2_fjLj128EEEEELb1ELb0ELb0ELb1EEEvNS_9FwdParamsE,"a",@progbits
	.sectionflags	@""
	.align	4
.nv.constant2._ZN10layer_norm13ln_fwd_kernelINS_13Kernel_traitsIf6__halffS2_fjLj3072ELj1ELj1ELj4ELj16ENS_18Kernel_traits_baseILj3072EfS2_fS2_fjLj128EEEEELb1ELb0ELb0ELb1EEEvNS_9FwdParamsE:
        /*0000*/ 	.byte	0x70, 0x0c, 0x00, 0x00, 0xb0, 0x0c, 0x00, 0x00, 0x30, 0x0c, 0x00, 0x00


//--------------------- .nv.constant2._ZN10layer_norm13ln_fwd_kernelINS_13Kernel_traitsIf6__halffS2_fjLj3072ELj1ELj1ELj4ELj16ENS_18Kernel_traits_baseILj3072EfS2_fS2_fjLj128EEEEELb1ELb1ELb0ELb0EEEvNS_9FwdParamsE --------------------------
	.section	.nv.constant2._ZN10layer_norm13ln_fwd_kernelINS_13Kernel_traitsIf6__halffS2_fjLj3072ELj1ELj1ELj4ELj16ENS_18Kernel_traits_baseILj3072EfS2_fS2_fjLj128EEEEELb1ELb1ELb0ELb0EEEvNS_9FwdParamsE,"a",@progbits
	.sectionflags	@""
	.align	4
.nv.constant2._ZN10layer_norm13ln_fwd_kernelINS_13Kernel_traitsIf6__halffS2_fjLj3072ELj1ELj1ELj4ELj16ENS_18Kernel_traits_baseILj3072EfS2_fS2_fjLj128EEEEELb1ELb1ELb0ELb0EEEvNS_9FwdParamsE:
        /*0000*/ 	.byte	0x40, 0x11, 0x00, 0x00, 0x80, 0x11, 0x00, 0x00, 0x00, 0x11, 0x00, 0x00


//--------------------- .nv.constant2._ZN10layer_norm13ln_fwd_kernelINS_13Kernel_traitsIf6__halffS2_fjLj3072ELj1ELj1ELj4ELj16ENS_18Kernel_traits_baseILj3072EfS2_fS2_fjLj128EEEEELb1ELb1ELb0ELb1EEEvNS_9FwdParamsE --------------------------
	.section	.nv.constant2._ZN10layer_norm13ln_fwd_kernelINS_13Kernel_traitsIf6__halffS2_fjLj3072ELj1ELj1ELj4ELj16ENS_18Kernel_traits_baseILj3072EfS2_fS2_fjLj128EEEEELb1ELb1ELb0ELb1EEEvNS_9FwdParamsE,"a",@progbits
	.sectionflags	@""
	.align	4
.nv.constant2._ZN10layer_norm13ln_fwd_kernelINS_13Kernel_traitsIf6__halffS2_fjLj3072ELj1ELj1ELj4ELj16ENS_18Kernel_traits_baseILj3072EfS2_fS2_fjLj128EEEEELb1ELb1ELb0ELb1EEEvNS_9FwdParamsE:
        /*0000*/ 	.byte	0xe0, 0x0d, 0x00, 0x00, 0x20, 0x0e, 0x00, 0x00, 0xa0, 0x0d, 0x00, 0x00


//--------------------- .nv.constant2._ZN10layer_norm13ln_fwd_kernelINS_13Kernel_traitsI6__halfffffjLj3072ELj1ELj1ELj4ELj16ENS_18Kernel_traits_baseILj3072ES2_ffffjLj128EEEEELb1ELb0ELb0ELb0EEEvNS_9FwdParamsE --------------------------
	.section	.nv.constant2._ZN10layer_norm13ln_fwd_kernelINS_13Kernel_traitsI6__halfffffjLj3072ELj1ELj1ELj4ELj16ENS_18Kernel_traits_baseILj3072ES2_ffffjLj128EEEEELb1ELb0ELb0ELb0EEEvNS_9FwdParamsE,"a",@progbits
	.sectionflags	@""
	.align	4
.nv.constant2._ZN10layer_norm13ln_fwd_kernelINS_13Kernel_traitsI6__halfffffjLj3072ELj1ELj1ELj4ELj16ENS_18Kernel_traits_baseILj3072ES2_ffffjLj128EEEEELb1ELb0ELb0ELb0EEEvNS_9FwdParamsE:
        /*0000*/ 	.byte	0x40, 0x14, 0x00, 0x00, 0x80, 0x14, 0x00, 0x00, 0x00, 0x14, 0x00, 0x00


//--------------------- .nv.constant2._ZN10layer_norm13ln_fwd_kernelINS_13Kernel_traitsI6__halfffffjLj3072ELj1ELj1ELj4ELj16ENS_18Kernel_traits_baseILj3072ES2_ffffjLj128EEEEELb1ELb0ELb0ELb1EEEvNS_9FwdParamsE --------------------------
	.section	.nv.constant2._ZN10layer_norm13ln_fwd_kernelINS_13Kernel_traitsI6__halfffffjLj3072ELj1ELj1ELj4ELj16ENS_18Kernel_traits_baseILj3072ES2_ffffjLj128EEEEELb1ELb0ELb0ELb1EEEvNS_9FwdParamsE,"a",@progbits
	.sectionflags	@""
	.align	4
.nv.constant2._ZN10layer_norm13ln_fwd_kernelINS_13Kernel_traitsI6__halfffffjLj3072ELj1ELj1ELj4ELj16ENS_18Kernel_traits_baseILj3072ES2_ffffjLj128EEEEELb1ELb0ELb0ELb1EEEvNS_9FwdParamsE:
        /*0000*/ 	.byte	0x80, 0x10, 0x00, 0x00, 0xc0, 0x10, 0x00, 0x00, 0x40, 0x10, 0x00, 0x00


//--------------------- .nv.constant2._ZN10layer_norm13ln_fwd_kernelINS_13Kernel_traitsI6__halfffffjLj3072ELj1ELj1ELj4ELj16ENS_18Kernel_traits_baseILj3072ES2_ffffjLj128EEEEELb1ELb1ELb0ELb0EEEvNS_9FwdParamsE --------------------------
	.section	.nv.constant2._ZN10layer_norm13ln_fwd_kernelINS_13Kernel_traitsI6__halfffffjLj3072ELj1ELj1ELj4ELj16ENS_18Kernel_traits_baseILj3072ES2_ffffjLj128EEEEELb1ELb1ELb0ELb0EEEvNS_9FwdParamsE,"a",@progbits
	.sectionflags	@""
	.align	4
.nv.constant2._ZN10layer_norm13ln_fwd_kernelINS_13Kernel_traitsI6__halfffffjLj3072ELj1ELj1ELj4ELj16ENS_18Kernel_traits_baseILj3072ES2_ffffjLj128EEEEELb1ELb1ELb0ELb0EEEvNS_9FwdParamsE:
        /*0000*/ 	.byte	0x30, 0x19, 0x00, 0x00, 0x70, 0x19, 0x00, 0x00, 0xf0, 0x18, 0x00, 0x00


//--------------------- .nv.constant2._ZN10layer_norm13ln_fwd_kernelINS_13Kernel_traitsI6__halfffffjLj3072ELj1ELj1ELj4ELj16ENS_18Kernel_traits_baseILj3072ES2_ffffjLj128EEEEELb1ELb1ELb0ELb1EEEvNS_9FwdParamsE --------------------------
	.section	.nv.constant2._ZN10layer_norm13ln_fwd_kernelINS_13Kernel_traitsI6__halfffffjLj3072ELj1ELj1ELj4ELj16ENS_18Kernel_traits_baseILj3072ES2_ffffjLj128EEEEELb1ELb1ELb0ELb1EEEvNS_9FwdParamsE,"a",@progbits
	.sectionflags	@""
	.align	4
.nv.constant2._ZN10layer_norm13ln_fwd_kernelINS_13Kernel_traitsI6__halfffffjLj3072ELj1ELj1ELj4ELj16ENS_18Kernel_traits_baseILj3072ES2_ffffjLj128EEEEELb1ELb1ELb0ELb1EEEvNS_9FwdParamsE:
        /*0000*/ 	.byte	0xb0, 0x14, 0x00, 0x00, 0xf0, 0x14, 0x00, 0x00, 0x70, 0x14, 0x00, 0x00


//--------------------- .nv.constant2._ZN10layer_norm13ln_fwd_kernelINS_13Kernel_traitsIfffffjLj3072ELj1ELj1ELj4ELj16ENS_18Kernel_traits_baseILj3072EfffffjLj128EEEEELb1ELb0ELb0ELb0EEEvNS_9FwdParamsE --------------------------
	.section	.nv.constant2._ZN10layer_norm13ln_fwd_kernelINS_13Kernel_traitsIfffffjLj3072ELj1ELj1ELj4ELj16ENS_18Kernel_traits_baseILj3072EfffffjLj128EEEEELb1ELb0ELb0ELb0EEEvNS_9FwdParamsE,"a",@progbits
	.sectionflags	@""
	.align	4
.nv.constant2._ZN10layer_norm13ln_fwd_kernelINS_13Kernel_traitsIfffffjLj3072ELj1ELj1ELj4ELj16ENS_18Kernel_traits_baseILj3072EfffffjLj128EEEEELb1ELb0ELb0ELb0EEEvNS_9FwdParamsE:
        /*0000*/ 	.byte	0x40, 0x11, 0x00, 0x00, 0x80, 0x11, 0x00, 0x00, 0x00, 0x11, 0x00, 0x00


//--------------------- .nv.constant2._ZN10layer_norm13ln_fwd_kernelINS_13Kernel_traitsIfffffjLj3072ELj1ELj1ELj4ELj16ENS_18Kernel_traits_baseILj3072EfffffjLj128EEEEELb1ELb0ELb0ELb1EEEvNS_9FwdParamsE --------------------------
	.section	.nv.constant2._ZN10layer_norm13ln_fwd_kernelINS_13Kernel_traitsIfffffjLj3072ELj1ELj1ELj4ELj16ENS_18Kernel_traits_baseILj3072EfffffjLj128EEEEELb1ELb0ELb0ELb1EEEvNS_9FwdParamsE,"a",@progbits
	.sectionflags	@""
	.align	4
.nv.constant2._ZN10layer_norm13ln_fwd_kernelINS_13Kernel_traitsIfffffjLj3072ELj1ELj1ELj4ELj16ENS_18Kernel_traits_baseILj3072EfffffjLj128EEEEELb1ELb0ELb0ELb1EEEvNS_9FwdParamsE:
        /*0000*/ 	.byte	0x30, 0x0c, 0x00, 0x00, 0x70, 0x0c, 0x00, 0x00, 0xf0, 0x0b, 0x00, 0x00


//--------------------- .nv.constant2._ZN10layer_norm13ln_fwd_kernelINS_13Kernel_traitsIfffffjLj3072ELj1ELj1ELj4ELj16ENS_18Kernel_traits_baseILj3072EfffffjLj128EEEEELb1ELb1ELb0ELb0EEEvNS_9FwdParamsE --------------------------
	.section	.nv.constant2._ZN10layer_norm13ln_fwd_kernelINS_13Kernel_traitsIfffffjLj3072ELj1ELj1ELj4ELj16ENS_18Kernel_traits_baseILj3072EfffffjLj128EEEEELb1ELb1ELb0ELb0EEEvNS_9FwdParamsE,"a",@progbits
	.sectionflags	@""
	.align	4
.nv.constant2._ZN10layer_norm13ln_fwd_kernelINS_13Kernel_traitsIfffffjLj3072ELj1ELj1ELj4ELj16ENS_18Kernel_traits_baseILj3072EfffffjLj128EEEEELb1ELb1ELb0ELb0EEEvNS_9FwdParamsE:
        /*0000*/ 	.byte	0xc0, 0x13, 0x00, 0x00, 0x00, 0x14, 0x00, 0x00, 0x80, 0x13, 0x00, 0x00


//--------------------- .nv.constant2._ZN10layer_norm13ln_fwd_kernelINS_13Kernel_traitsIfffffjLj3072ELj1ELj1ELj4ELj16ENS_18Kernel_traits_baseILj3072EfffffjLj128EEEEELb1ELb1ELb0ELb1EEEvNS_9FwdParamsE --------------------------
	.section	.nv.constant2._ZN10layer_norm13ln_fwd_kernelINS_13Kernel_traitsIfffffjLj3072ELj1ELj1ELj4ELj16ENS_18Kernel_traits_baseILj3072EfffffjLj128EEEEELb1ELb1ELb0ELb1EEEvNS_9FwdParamsE,"a",@progbits
	.sectionflags	@""
	.align	4
.nv.constant2._ZN10layer_norm13ln_fwd_kernelINS_13Kernel_traitsIfffffjLj3072ELj1ELj1ELj4ELj16ENS_18Kernel_traits_baseILj3072EfffffjLj128EEEEELb1ELb1ELb0ELb1EEEvNS_9FwdParamsE:
        /*0000*/ 	.byte	0x90, 0x0d, 0x00, 0x00, 0xd0, 0x0d, 0x00, 0x00, 0x50, 0x0d, 0x00, 0x00


//--------------------- .text._ZN10layer_norm13ln_fwd_kernelINS_13Kernel_traitsI13__nv_bfloat16S2_S2_S2_fjLj3072ELj1ELj1ELj4ELj16ENS_18Kernel_traits_baseILj3072ES2_S2_S2_S2_fjLj128EEEEELb0ELb0ELb0ELb0EEEvNS_9FwdParamsE --------------------------
	.section	.text._ZN10layer_norm13ln_fwd_kernelINS_13Kernel_traitsI13__nv_bfloat16S2_S2_S2_fjLj3072ELj1ELj1ELj4ELj16ENS_18Kernel_traits_baseILj3072ES2_S2_S2_S2_fjLj128EEEEELb0ELb0ELb0ELb0EEEvNS_9FwdParamsE,"ax",@progbits
	.align	128
        .global         _ZN10layer_norm13ln_fwd_kernelINS_13Kernel_traitsI13__nv_bfloat16S2_S2_S2_fjLj3072ELj1ELj1ELj4ELj16ENS_18Kernel_traits_baseILj3072ES2_S2_S2_S2_fjLj128EEEEELb0ELb0ELb0ELb0EEEvNS_9FwdParamsE
        .type           _ZN10layer_norm13ln_fwd_kernelINS_13Kernel_traitsI13__nv_bfloat16S2_S2_S2_fjLj3072ELj1ELj1ELj4ELj16ENS_18Kernel_traits_baseILj3072ES2_S2_S2_S2_fjLj128EEEEELb0ELb0ELb0ELb0EEEvNS_9FwdParamsE,@function
        .size           _ZN10layer_norm13ln_fwd_kernelINS_13Kernel_traitsI13__nv_bfloat16S2_S2_S2_fjLj3072ELj1ELj1ELj4ELj16ENS_18Kernel_traits_baseILj3072ES2_S2_S2_S2_fjLj128EEEEELb0ELb0ELb0ELb0EEEvNS_9FwdParamsE,(.L_x_20731 - _ZN10layer_norm13ln_fwd_kernelINS_13Kernel_traitsI13__nv_bfloat16S2_S2_S2_fjLj3072ELj1ELj1ELj4ELj16ENS_18Kernel_traits_baseILj3072ES2_S2_S2_S2_fjLj128EEEEELb0ELb0ELb0ELb0EEEvNS_9FwdParamsE)
        .other          _ZN10layer_norm13ln_fwd_kernelINS_13Kernel_traitsI13__nv_bfloat16S2_S2_S2_fjLj3072ELj1ELj1ELj4ELj16ENS_18Kernel_traits_baseILj3072ES2_S2_S2_S2_fjLj128EEEEELb0ELb0ELb0ELb0EEEvNS_9FwdParamsE,@"STO_CUDA_ENTRY STV_DEFAULT"
_ZN10layer_norm13ln_fwd_kernelINS_13Kernel_traitsI13__nv_bfloat16S2_S2_S2_fjLj3072ELj1ELj1ELj4ELj16ENS_18Kernel_traits_baseILj3072ES2_S2_S2_S2_fjLj128EEEEELb0ELb0ELb0ELb0EEEvNS_9FwdParamsE:
.text._ZN10layer_norm13ln_fwd_kernelINS_13Kernel_traitsI13__nv_bfloat16S2_S2_S2_fjLj3072ELj1ELj1ELj4ELj16ENS_18Kernel_traits_baseILj3072ES2_S2_S2_S2_fjLj128EEEEELb0ELb0ELb0ELb0EEEvNS_9FwdParamsE:
[----:B------:R-:W-:Y:S01]  /*0000*/  LDC R1, c[0x0][0x37c] ;  /* 0x0000df00ff017b82 */ /* 0x000fe20000000800 */
[----:B------:R-:W0:Y:S01]  /*0010*/  S2R R3, SR_TID.X ;  /* 0x0000000000037919 */ /* 0x000e220000002100 */
[----:B------:R-:W1:Y:S06]  /*0020*/  LDCU.64 UR12, c[0x0][0x438] ;  /* 0x00008700ff0c77ac */ /* 0x000e6c0008000a00 */
[----:B------:R-:W2:Y:S01]  /*0030*/  LDC R11, c[0x0][0x388] ;  /* 0x0000e200ff0b7b82 */ /* 0x000ea20000000800 */
[----:B------:R-:W-:Y:S01]  /*0040*/  BSSY.RECONVERGENT B0, `(.L_x_0) ;  /* 0x0000040000007945 */ /* 0x000fe20003800200 */
[----:B------:R-:W3:Y:S01]  /*0050*/  LDCU.64 UR4, c[0x0][0x3a0] ;  /* 0x00007400ff0477ac */ /* 0x000ee20008000a00 */
[----:B------:R-:W3:Y:S05]  /*0060*/  LDCU.64 UR10, c[0x0][0x3e0] ;  /* 0x00007c00ff0a77ac */ /* 0x000eea0008000a00 */
[----:B------:R-:W4:Y:S01]  /*0070*/  S2UR UR6, SR_CTAID.X ;  /* 0x00000000000679c3 */ /* 0x000f220000002500 */
[----:B------:R-:W0:Y:S01]  /*0080*/  LDCU.64 UR8, c[0x0][0x358] ;  /* 0x00006b00ff0877ac */ /* 0x000e220008000a00 */
[----:B-1----:R-:W-:-:S04]  /*0090*/  UISETP.NE.U32.AND UP1, UPT, UR12, URZ, UPT ;  /* 0x000000ff0c00728c */ /* 0x002fc8000bf25070 */
[----:B------:R-:W-:Y:S01]  /*00a0*/  UISETP.NE.AND.EX UP1, UPT, UR13, URZ, UPT, UP1 ;  /* 0x000000ff0d00728c */ /* 0x000fe2000bf25310 */
[----:B--2---:R-:W-:Y:S01]  /*00b0*/  SHF.R.S32.HI R0, RZ, 0x1f, R11 ;  /* 0x0000001fff007819 */ /* 0x004fe2000001140b */
[----:B---3--:R-:W-:-:S03]  /*00c0*/  ULOP3.LUT UP0, URZ, UR4, UR10, URZ, 0xfc, !UPT ;  /* 0x0000000a04ff7292 */ /* 0x008fc6000f80fcff */
[----:B------:R-:W-:Y:S01]  /*00d0*/  LEA.HI R11, R0, R11, RZ, 0x3 ;  /* 0x0000000b000b7211 */ /* 0x000fe200078f18ff */
[----:B------:R-:W-:Y:S01]  /*00e0*/  ULOP3.LUT UP0, URZ, UR5, UR11, URZ, 0xfc, UP0 ;  /* 0x0000000b05ff7292 */ /* 0x000fe2000800fcff */
[C---:B0-----:R-:W-:Y:S02]  /*00f0*/  LOP3.LUT R10, R3.reuse, 0x60, RZ, 0xc0, !PT ;  /* 0x00000060030a7812 */ /* 0x041fe400078ec0ff */
[----:B------:R-:W-:Y:S02]  /*0100*/  LOP3.LUT R0, R3, 0x1f, RZ, 0xc0, !PT ;  /* 0x0000001f03007812 */ /* 0x000fe400078ec0ff */
[----:B------:R-:W-:-:S04]  /*0110*/  LOP3.LUT R13, R10, 0x1f, R3, 0xf8, !PT ;  /* 0x0000001f0a0d7812 */ /* 0x000fc800078ef803 */
[----:B------:R-:W-:-:S04]  /*0120*/  LOP3.LUT R54, R13, 0x7f, RZ, 0x3c, !PT ;  /* 0x0000007f0d367812 */ /* 0x000fc800078e3cff */
[----:B------:R-:W-:Y:S01]  /*0130*/  LEA.HI.SX32 R54, R11, R54, 0x1d ;  /* 0x000000360b367211 */ /* 0x000fe200078feaff */
[----:B----4-:R-:W-:Y:S06]  /*0140*/  BRA.U !UP1, `(.L_x_1) ;  /* 0x0000000109647547 */ /* 0x010fec000b800000 */
[C---:B------:R-:W-:Y:S02]  /*0150*/  ISETP.GE.U32.AND P0, PT, R54.reuse, 0x80, PT ;  /* 0x000000803600780c */ /* 0x040fe40003f06070 */
[----:B------:R-:W-:-:S11]  /*0160*/  ISETP.GE.U32.AND P1, PT, R54, 0x100, PT ;  /* 0x000001003600780c */ /* 0x000fd60003f26070 */
[----:B------:R-:W0:Y:S08]  /*0170*/  @P0 LDC.64 R2, c[0x0][0x3d0] ;  /* 0x0000f400ff020b82 */ /* 0x000e300000000a00 */
[----:B------:R-:W1:Y:S08]  /*0180*/  @P0 LDC.64 R4, c[0x0][0x438] ;  /* 0x00010e00ff040b82 */ /* 0x000e700000000a00 */
[----:B------:R-:W2:Y:S08]  /*0190*/  @P1 LDC.64 R6, c[0x0][0x3d0] ;  /* 0x0000f400ff061b82 */ /* 0x000eb00000000a00 */
[----:B------:R-:W3:Y:S01]  /*01a0*/  @P1 LDC.64 R8, c[0x0][0x438] ;  /* 0x00010e00ff081b82 */ /* 0x000ee20000000a00 */
[----:B0-----:R-:W-:-:S05]  /*01b0*/  @P0 IMAD.WIDE.U32 R2, R13, 0x10, R2 ;  /* 0x000000100d020825 */ /* 0x001fca00078e0002 */
[----:B------:R0:W5:Y:S01]  /*01c0*/  @P0 LDG.E.128 R40, desc[UR8][R2.64] ;  /* 0x0000000802280981 */ /* 0x000162000c1e1d00 */
[C---:B-1----:R-:W-:Y:S01]  /*01d0*/  @P0 IMAD.WIDE.U32 R4, R13.reuse, 0x10, R4 ;  /* 0x000000100d040825 */ /* 0x042fe200078e0004 */
[----:B------:R-:W-:-:S04]  /*01e0*/  @P0 LOP3.LUT R13, R13, 0x80, RZ, 0xfc, !PT ;  /* 0x000000800d0d0812 */ /* 0x000fc800078efcff */
[----:B------:R0:W5:Y:S01]  /*01f0*/  @P0 LD.E.128 R36, desc[UR8][R4.64] ;  /* 0x0000000804240980 */ /* 0x000162000c101d00 */
[----:B--2---:R-:W-:-:S05]  /*0200*/  @P1 IMAD.WIDE.U32 R6, R13, 0x10, R6 ;  /* 0x000000100d061825 */ /* 0x004fca00078e0006 */
[----:B------:R0:W5:Y:S01]  /*0210*/  @P1 LDG.E.128 R32, desc[UR8][R6.64] ;  /* 0x0000000806201981 */ /* 0x000162000c1e1d00 */
[----:B---3--:R-:W-:-:S05]  /*0220*/  @P1 IMAD.WIDE.U32 R8, R13, 0x10, R8 ;  /* 0x000000100d081825 */ /* 0x008fca00078e0008 */
[----:B------:R0:W5:Y:S01]  /*0230*/  @P1 LD.E.128 R28, desc[UR8][R8.64] ;  /* 0x00000008081c1980 */ /* 0x000162000c101d00 */
[----:B------:R-:W-:Y:S02]  /*0240*/  ISETP.GE.U32.AND P0, PT, R54, 0x180, PT ;  /* 0x000001803600780c */ /* 0x000fe40003f06070 */
[----:B------:R-:W-:-:S11]  /*0250*/  @P1 IADD3 R13, PT, PT, R13, 0x80, RZ ;  /* 0x000000800d0d1810 */ /* 0x000fd60007ffe0ff */
[----:B0-----:R-:W-:Y:S05]  /*0260*/  @!P0 BRA `(.L_x_2) ;  /* 0x0000000000748947 */ /* 0x001fea0003800000 */
[----:B------:R-:W0:Y:S08]  /*0270*/  LDC.64 R24, c[0x0][0x3d0] ;  /* 0x0000f400ff187b82 */ /* 0x000e300000000a00 */
[----:B------:R-:W1:Y:S01]  /*0280*/  LDC.64 R20, c[0x0][0x438] ;  /* 0x00010e00ff147b82 */ /* 0x000e620000000a00 */
[----:B0-----:R-:W-:-:S06]  /*0290*/  IMAD.WIDE.U32 R24, R13, 0x10, R24 ;  /* 0x000000100d187825 */ /* 0x001fcc00078e0018 */
[----:B------:R-:W5:Y:S01]  /*02a0*/  LDG.E.128 R24, desc[UR8][R24.64] ;  /* 0x0000000818187981 */ /* 0x000f62000c1e1d00 */
[----:B-1----:R-:W-:-:S06]  /*02b0*/  IMAD.WIDE.U32 R20, R13, 0x10, R20 ;  /* 0x000000100d147825 */ /* 0x002fcc00078e0014 */
[----:B------:R-:W5:Y:S01]  /*02c0*/  LD.E.128 R20, desc[UR8][R20.64] ;  /* 0x0000000814147980 */ /* 0x000f62000c101d00 */
[----:B------:R-:W-:Y:S05]  /*02d0*/  BRA `(.L_x_2) ;  /* 0x0000000000587947 */ /* 0x000fea0003800000 */
.L_x_1:
[C---:B------:R-:W-:Y:S02]  /*02e0*/  ISETP.GE.U32.AND P0, PT, R54.reuse, 0x80, PT ;  /* 0x000000803600780c */ /* 0x040fe40003f06070 */
[C---:B------:R-:W-:Y:S02]  /*02f0*/  ISETP.GE.U32.AND P1, PT, R54.reuse, 0x100, PT ;  /* 0x000001003600780c */ /* 0x040fe40003f26070 */
[----:B------:R-:W-:-:S09]  /*0300*/  ISETP.GE.U32.AND P2, PT, R54, 0x180, PT ;  /* 0x000001803600780c */ /* 0x000fd20003f46070 */
[----:B------:R-:W0:Y:S08]  /*0310*/  @P0 LDC.64 R2, c[0x0][0x3d0] ;  /* 0x0000f400ff020b82 */ /* 0x000e300000000a00 */
[----:B------:R-:W1:Y:S08]  /*0320*/  @P1 LDC.64 R6, c[0x0][0x3d0] ;  /* 0x0000f400ff061b82 */ /* 0x000e700000000a00 */
[----:B------:R-:W2:Y:S01]  /*0330*/  @P2 LDC.64 R8, c[0x0][0x3d0] ;  /* 0x0000f400ff082b82 */ /* 0x000ea20000000a00 */
[C---:B0-----:R-:W-:Y:S01]  /*0340*/  @P0 IMAD.WIDE.U32 R4, R13.reuse, 0x10, R2 ;  /* 0x000000100d040825 */ /* 0x041fe200078e0002 */
[----:B------:R-:W-:-:S04]  /*0350*/  @P0 LOP3.LUT R13, R13, 0x80, RZ, 0xfc, !PT ;  /* 0x000000800d0d0812 */ /* 0x000fc800078efcff */
[----:B------:R0:W5:Y:S01]  /*0360*/  @P0 LDG.E.128 R40, desc[UR8][R4.64] ;  /* 0x0000000804280981 */ /* 0x000162000c1e1d00 */
[C---:B-1----:R-:W-:Y:S01]  /*0370*/  @P1 IMAD.WIDE.U32 R6, R13.reuse, 0x10, R6 ;  /* 0x000000100d061825 */ /* 0x042fe200078e0006 */
[----:B------:R-:W-:-:S04]  /*0380*/  @P1 IADD3 R13, PT, PT, R13, 0x80, RZ ;  /* 0x000000800d0d1810 */ /* 0x000fc80007ffe0ff */
[----:B------:R0:W5:Y:S01]  /*0390*/  @P1 LDG.E.128 R32, desc[UR8][R6.64] ;  /* 0x0000000806201981 */ /* 0x000162000c1e1d00 */
[----:B--2---:R-:W-:-:S05]  /*03a0*/  @P2 IMAD.WIDE.U32 R2, R13, 0x10, R8 ;  /* 0x000000100d022825 */ /* 0x004fca00078e0008 */
[----:B------:R0:W5:Y:S01]  /*03b0*/  @P2 LDG.E.128 R24, desc[UR8][R2.64] ;  /* 0x0000000802182981 */ /* 0x000162000c1e1d00 */
[----:B------:R-:W-:Y:S01]  /*03c0*/  HFMA2 R30, -RZ, RZ, 0, 0 ;  /* 0x00000000ff1e7431 */ /* 0x000fe200000001ff */
[----:B------:R-:W-:Y:S02]  /*03d0*/  CS2R R28, SRZ ;  /* 0x00000000001c7805 */ /* 0x000fe4000001ff00 */
[----:B------:R-:W-:Y:S02]  /*03e0*/  MOV R38, RZ ;  /* 0x000000ff00267202 */ /* 0x000fe40000000f00 */
[----:B------:R-:W-:Y:S02]  /*03f0*/  CS2R R36, SRZ ;  /* 0x0000000000247805 */ /* 0x000fe4000001ff00 */
[----:B------:R-:W-:Y:S02]  /*0400*/  @P2 CS2R R22, SRZ ;  /* 0x0000000000162805 */ /* 0x000fe4000001ff00 */
[----:B------:R-:W-:Y:S01]  /*0410*/  @P2 CS2R R20, SRZ ;  /* 0x0000000000142805 */ /* 0x000fe2000001ff00 */
[----:B------:R-:W-:Y:S01]  /*0420*/  @P0 IMAD.MOV.U32 R39, RZ, RZ, RZ ;  /* 0x000000ffff270224 */ /* 0x000fe200078e00ff */
[----:B0-----:R-:W-:-:S07]  /*0430*/  @P1 MOV R31, RZ ;  /* 0x000000ff001f1202 */ /* 0x001fce0000000f00 */
.L_x_2:
[----:B------:R-:W-:Y:S05]  /*0440*/  BSYNC.RECONVERGENT B0 ;  /* 0x0000000000007941 */ /* 0x000fea0003800200 */
.L_x_0:
[----:B------:R-:W0:Y:S02]  /*0450*/  LDCU UR4, c[0x0][0x384] ;  /* 0x00007080ff0477ac */ /* 0x000e240008000800 */
[----:B0-----:R-:W-:-:S06]  /*0460*/  UISETP.GE.AND UP1, UPT, UR6, UR4, UPT ;  /* 0x000000040600728c */ /* 0x001fcc000bf26270 */
[----:B------:R-:W-:-:S13]  /*0470*/  PLOP3.LUT P0, PT, PT, PT, UP1, 0x80, 0x8 ;  /* 0x000000000008781c */ /* 0x000fda0003f0f018 */
[----:B------:R-:W-:Y:S05]  /*0480*/  @P0 EXIT ;  /* 0x000000000000094d */ /* 0x000fea0003800000 */
[----:B------:R-:W-:Y:S01]  /*0490*/  SHF.R.S32.HI R11, RZ, 0x3, R11 ;  /* 0x00000003ff0b7819 */ /* 0x000fe2000001140b */
[----:B------:R-:W-:Y:S01]  /*04a0*/  UISETP.NE.U32.AND UP1, UPT, UR10, URZ, UPT ;  /* 0x000000ff0a00728c */ /* 0x000fe2000bf25070 */
[----:B-----5:R-:W-:Y:S01]  /*04b0*/  PRMT R52, R25, 0x7632, R52 ;  /* 0x0000763219347816 */ /* 0x020fe20000000034 */
[----:B------:R-:W-:Y:S01]  /*04c0*/  UPLOP3.LUT UP2, UPT, UPT, UPT, UPT, 0x40, 0x4 ;  /* 0x000000000004789c */ /* 0x000fe20003f4e870 */
[C---:B------:R-:W-:Y:S01]  /*04d0*/  LOP3.LUT R3, R11.reuse, 0x7f, RZ, 0xc0, !PT ;  /* 0x0000007f0b037812 */ /* 0x040fe200078ec0ff */
[----:B------:R-:W-:Y:S01]  /*04e0*/  UISETP.NE.AND.EX UP1, UPT, UR11, URZ, UPT, UP1 ;  /* 0x000000ff0b00728c */ /* 0x000fe2000bf25310 */
[----:B------:R-:W-:Y:S01]  /*04f0*/  SHF.L.U32 R11, R11, 0x1, RZ ;  /* 0x000000010b0b7819 */ /* 0x000fe200000006ff */
[----:B------:R-:W0:Y:S01]  /*0500*/  LDCU UR13, c[0x0][0x388] ;  /* 0x00007100ff0d77ac */ /* 0x000e220008000800 */
[----:B------:R-:W-:Y:S01]  /*0510*/  PRMT R51, R20, 0x7632, R51 ;  /* 0x0000763214337816 */ /* 0x000fe20000000033 */
[----:B------:R-:W-:Y:S01]  /*0520*/  IMAD R0, R0, -0x20, R3 ;  /* 0xffffffe000007824 */ /* 0x000fe200078e0203 */
[----:B------:R-:W-:Y:S01]  /*0530*/  VIADDMNMX R3, R3, -R10, RZ, !PT ;  /* 0x8000000a03037246 */ /* 0x000fe200078001ff */
[----:B------:R-:W1:Y:S01]  /*0540*/  LDCU.U8 UR7, c[0x0][0x410] ;  /* 0x00008200ff0777ac */ /* 0x000e620008000000 */
[----:B------:R-:W-:-:S02]  /*0550*/  PRMT R50, R24, 0x7632, R50 ;  /* 0x0000763218327816 */ /* 0x000fc40000000032 */
[----:B------:R-:W-:Y:S01]  /*0560*/  VIMNMX R2, PT, PT, RZ, R0, !PT ;  /* 0x00000000ff027248 */ /* 0x000fe20007fe0100 */
[----:B------:R-:W2:Y:S01]  /*0570*/  LDCU UR12, c[0x0][0x400] ;  /* 0x00008000ff0c77ac */ /* 0x000ea20008000800 */
[----:B------:R-:W-:Y:S02]  /*0580*/  LOP3.LUT R0, R11, 0xffffff00, RZ, 0xc0, !PT ;  /* 0xffffff000b007812 */ /* 0x000fe400078ec0ff */
[----:B------:R-:W-:Y:S01]  /*0590*/  VIMNMX R3, PT, PT, R3, 0x20, PT ;  /* 0x0000002003037848 */ /* 0x000fe20003fe0100 */
[----:B------:R-:W3:Y:S01]  /*05a0*/  LDCU.64 UR16, c[0x0][0x3a0] ;  /* 0x00007400ff1077ac */ /* 0x000ee20008000a00 */
[----:B------:R-:W-:Y:S02]  /*05b0*/  VIMNMX R53, PT, PT, R2, 0x20, PT ;  /* 0x0000002002357848 */ /* 0x000fe40003fe0100 */
[-C--:B------:R-:W-:Y:S01]  /*05c0*/  LEA R3, R3, R0.reuse, 0x3 ;  /* 0x0000000003037211 */ /* 0x080fe200078e18ff */
[----:B------:R-:W4:Y:S01]  /*05d0*/  LDCU.64 UR18, c[0x0][0x3e0] ;  /* 0x00007c00ff1277ac */ /* 0x000f220008000a00 */
[----:B------:R-:W-:-:S02]  /*05e0*/  LEA R53, R53, R0, 0x3 ;  /* 0x0000000035357211 */ /* 0x000fc400078e18ff */
[----:B------:R-:W-:Y:S01]  /*05f0*/  I2FP.F32.U32 R10, R3 ;  /* 0x00000003000a7245 */ /* 0x000fe20000201000 */
[----:B------:R-:W0:Y:S01]  /*0600*/  LDCU.64 UR14, c[0x0][0x380] ;  /* 0x00007000ff0e77ac */ /* 0x000e220008000a00 */
[----:B------:R-:W-:Y:S02]  /*0610*/  PRMT R49, R31, 0x7632, R49 ;  /* 0x000076321f317816 */ /* 0x000fe40000000031 */
[----:B------:R-:W-:Y:S02]  /*0620*/  PRMT R48, R35, 0x7632, R48 ;  /* 0x0000763223307816 */ /* 0x000fe40000000030 */
[----:B------:R-:W0:Y:S01]  /*0630*/  MUFU.RCP R10, R10 ;  /* 0x0000000a000a7308 */ /* 0x000e220000001000 */
[----:B------:R-:W-:Y:S02]  /*0640*/  PRMT R15, R30, 0x7632, R15 ;  /* 0x000076321e0f7816 */ /* 0x000fe4000000000f */
[----:B------:R-:W-:Y:S02]  /*0650*/  PRMT R14, R34, 0x7632, R14 ;  /* 0x00007632220e7816 */ /* 0x000fe4000000000e */
[----:B------:R-:W-:-:S02]  /*0660*/  PRMT R13, R29, 0x7632, R13 ;  /* 0x000076321d0d7816 */ /* 0x000fc4000000000d */
[----:B------:R-:W-:Y:S02]  /*0670*/  PRMT R12, R33, 0x7632, R12 ;  /* 0x00007632210c7816 */ /* 0x000fe4000000000c */
[----:B------:R-:W-:Y:S02]  /*0680*/  PRMT R11, R28, 0x7632, R11 ;  /* 0x000076321c0b7816 */ /* 0x000fe4000000000b */
[----:B------:R-:W-:Y:S02]  /*0690*/  PRMT R9, R32, 0x7632, R9 ;  /* 0x0000763220097816 */ /* 0x000fe40000000009 */
[----:B------:R-:W-:Y:S02]  /*06a0*/  PRMT R8, R39, 0x7632, R8 ;  /* 0x0000763227087816 */ /* 0x000fe40000000008 */
[----:B------:R-:W-:Y:S02]  /*06b0*/  PRMT R7, R43, 0x7632, R7 ;  /* 0x000076322b077816 */ /* 0x000fe40000000007 */
[----:B------:R-:W-:-:S02]  /*06c0*/  PLOP3.LUT P0, PT, PT, PT, UP1, 0x80, 0x8 ;  /* 0x000000000008781c */ /* 0x000fc40003f0f018 */
[----:B------:R-:W-:Y:S02]  /*06d0*/  PRMT R6, R38, 0x7632, R6 ;  /* 0x0000763226067816 */ /* 0x000fe40000000006 */
[----:B------:R-:W-:Y:S02]  /*06e0*/  PRMT R5, R42, 0x7632, R5 ;  /* 0x000076322a057816 */ /* 0x000fe40000000005 */
[----:B------:R-:W-:Y:S02]  /*06f0*/  PRMT R4, R37, 0x7632, R4 ;  /* 0x0000763225047816 */ /* 0x000fe40000000004 */
[----:B------:R-:W-:Y:S02]  /*0700*/  PRMT R3, R41, 0x7632, R3 ;  /* 0x0000763229037816 */ /* 0x000fe40000000003 */
[----:B------:R-:W-:Y:S02]  /*0710*/  PRMT R2, R36, 0x7632, R2 ;  /* 0x0000763224027816 */ /* 0x000fe40000000002 */
[----:B01234-:R-:W-:-:S07]  /*0720*/  PRMT R0, R40, 0x7632, R0 ;  /* 0x0000763228007816 */ /* 0x01ffce0000000000 */
.L_x_28:
[----:B0123--:R-:W0:Y:S01]  /*0730*/  @P0 LDC.64 R44, c[0x0][0x3e0] ;  /* 0x0000f800ff2c0b82 */ /* 0x00fe220000000a00 */
[----:B------:R-:W-:-:S04]  /*0740*/  IMAD.U32 R47, RZ, RZ, UR6 ;  /* 0x00000006ff2f7e24 */ /* 0x000fc8000f8e00ff */
[----:B0-----:R-:W-:-:S06]  /*0750*/  @P0 IMAD.WIDE R44, R47, 0x2, R44 ;  /* 0x000000022f2c0825 */ /* 0x001fcc00078e022c */
[----:B------:R-:W2:Y:S01]  /*0760*/  @P0 LDG.E.U16 R44, desc[UR8][R44.64] ;  /* 0x000000082c2c0981 */ /* 0x000ea2000c1e1500 */
[----:B------:R-:W-:Y:S01]  /*0770*/  UIMAD UR4, UR6, UR13, URZ ;  /* 0x0000000d060472a4 */ /* 0x000fe2000f8e02ff */
[----:B------:R-:W-:Y:S01]  /*0780*/  ISETP.GE.U32.AND P1, PT, R54, 0x80, PT ;  /* 0x000000803600780c */ /* 0x000fe20003f26070 */
[----:B------:R-:W-:Y:S01]  /*0790*/  HFMA2 R81, -RZ, RZ, 1.875, 0 ;  /* 0x3f800000ff517431 */ /* 0x000fe200000001ff */
[----:B------:R-:W0:Y:S01]  /*07a0*/  S2R R80, SR_TID.X ;  /* 0x0000000000507919 */ /* 0x000e220000002100 */
[----:B------:R-:W-:Y:S01]  /*07b0*/  USHF.R.S32.HI UR5, URZ, 0x1f, UR4 ;  /* 0x0000001fff057899 */ /* 0x000fe20008011404 */
[----:B------:R-:W-:Y:S03]  /*07c0*/  BSSY.RECONVERGENT B0, `(.L_x_3) ;  /* 0x000006d000007945 */ /* 0x000fe60003800200 */
[----:B------:R-:W-:-:S06]  /*07d0*/  ULEA.HI UR5, UR5, UR4, URZ, 0x3 ;  /* 0x0000000405057291 */ /* 0x000fcc000f8f18ff */
[----:B------:R-:W-:-:S04]  /*07e0*/  MOV R55, UR5 ;  /* 0x0000000500377c02 */ /* 0x000fc80008000f00 */
[----:B0-----:R-:W-:-:S04]  /*07f0*/  LEA.HI.SX32 R55, R55, R80, 0x1d ;  /* 0x0000005037377211 */ /* 0x001fc800078feaff */
[----:B------:R-:W-:Y:S02]  /*0800*/  MOV R82, R55 ;  /* 0x0000003700527202 */ /* 0x000fe40000000f00 */
[----:B--2---:R-:W-:Y:S01]  /*0810*/  @P0 SHF.L.U32 R81, R44, 0x10, RZ ;  /* 0x000000102c510819 */ /* 0x004fe200000006ff */
[----:B------:R-:W-:Y:S06]  /*0820*/  @!P1 BRA `(.L_x_4) ;  /* 0x0000000400989947 */ /* 0x000fec0003800000 */
[----:B------:R-:W0:Y:S02]  /*0830*/  LDC.64 R44, c[0x0][0x390] ;  /* 0x0000e400ff2c7b82 */ /* 0x000e240000000a00 */
[----:B0-----:R-:W-:-:S06]  /*0840*/  IMAD.WIDE.U32 R44, R55, 0x10, R44 ;  /* 0x00000010372c7825 */ /* 0x001fcc00078e002c */
[----:B------:R-:W5:Y:S01]  /*0850*/  LDG.E.128 R44, desc[UR8][R44.64] ;  /* 0x000000082c2c7981 */ /* 0x000f62000c1e1d00 */
[----:B------:R-:W-:-:S04]  /*0860*/  UISETP.NE.U32.AND UP1, UPT, UR16, URZ, UPT ;  /* 0x000000ff1000728c */ /* 0x000fc8000bf25070 */
[----:B------:R-:W-:-:S09]  /*0870*/  UISETP.NE.AND.EX UP1, UPT, UR17, URZ, UPT, UP1 ;  /* 0x000000ff1100728c */ /* 0x000fd2000bf25310 */
[----:B------:R-:W-:Y:S05]  /*0880*/  BRA.U !UP1, `(.L_x_5) ;  /* 0x0000000109a07547 */ /* 0x000fea000b800000 */
[----:B------:R-:W0:Y:S02]  /*0890*/  LDC.64 R16, c[0x0][0x3a0] ;  /* 0x0000e800ff107b82 */ /* 0x000e240000000a00 */
[----:B0-----:R-:W-:-:S06]  /*08a0*/  IMAD.WIDE.U32 R16, R55, 0x10, R16 ;  /* 0x0000001037107825 */ /* 0x001fcc00078e0010 */
[----:B------:R-:W2:Y:S01]  /*08b0*/  LDG.E.128 R16, desc[UR8][R16.64] ;  /* 0x0000000810107981 */ /* 0x000ea2000c1e1d00 */
[----:B-----5:R-:W-:Y:S01]  /*08c0*/  SHF.L.U32 R58, R46, 0x10, RZ ;  /* 0x000000102e3a7819 */ /* 0x020fe200000006ff */
[C---:B------:R-:W-:Y:S01]  /*08d0*/  IMAD.U32 R62, R44.reuse, 0x10000, RZ ;  /* 0x000100002c3e7824 */ /* 0x040fe200078e00ff */
[----:B------:R-:W-:Y:S02]  /*08e0*/  PRMT R59, R44, 0x7632, R59 ;  /* 0x000076322c3b7816 */ /* 0x000fe4000000003b */
[----:B------:R-:W-:Y:S02]  /*08f0*/  PRMT R61, R45, 0x7632, R61 ;  /* 0x000076322d3d7816 */ /* 0x000fe4000000003d */
[----:B------:R-:W-:Y:S02]  /*0900*/  PRMT R63, R46, 0x7632, R63 ;  /* 0x000076322e3f7816 */ /* 0x000fe4000000003f */
[C---:B------:R-:W-:Y:S02]  /*0910*/  PRMT R83, R47.reuse, 0x7632, R83 ;  /* 0x000076322f537816 */ /* 0x040fe40000000053 */
[----:B------:R-:W-:Y:S01]  /*0920*/  SHF.L.U32 R56, R47, 0x10, RZ ;  /* 0x000000102f387819 */ /* 0x000fe200000006ff */
[----:B------:R-:W-:Y:S01]  /*0930*/  IMAD.U32 R82, R63, 0x10000, RZ ;  /* 0x000100003f527824 */ /* 0x000fe200078e00ff */
[----:B------:R-:W-:-:S02]  /*0940*/  SHF.L.U32 R60, R45, 0x10, RZ ;  /* 0x000000102d3c7819 */ /* 0x000fc400000006ff */
[----:B------:R-:W-:Y:S02]  /*0950*/  SHF.L.U32 R86, R83, 0x10, RZ ;  /* 0x0000001053567819 */ /* 0x000fe400000006ff */
[----:B--2---:R-:W-:Y:S02]  /*0960*/  SHF.L.U32 R65, R18, 0x10, RZ ;  /* 0x0000001012417819 */ /* 0x004fe400000006ff */
[----:B------:R-:W-:Y:S02]  /*0970*/  PRMT R44, R16, 0x7632, R44 ;  /* 0x00007632102c7816 */ /* 0x000fe4000000002c */
[C---:B------:R-:W-:Y:S01]  /*0980*/  PRMT R46, R17.reuse, 0x7632, R46 ;  /* 0x00007632112e7816 */ /* 0x040fe2000000002e */
[----:B------:R-:W-:Y:S01]  /*0990*/  FFMA.FTZ R58, R58, R81, R65 ;  /* 0x000000513a3a7223 */ /* 0x000fe20000010041 */
[----:B------:R-:W-:Y:S01]  /*09a0*/  PRMT R47, R18, 0x7632, R47 ;  /* 0x00007632122f7816 */ /* 0x000fe2000000002f */
[----:B------:R-:W-:Y:S01]  /*09b0*/  IMAD.U32 R17, R17, 0x10000, RZ ;  /* 0x0001000011117824 */ /* 0x000fe200078e00ff */
[----:B------:R-:W-:-:S02]  /*09c0*/  PRMT R84, R19, 0x7632, R84 ;  /* 0x0000763213547816 */ /* 0x000fc40000000054 */
[----:B------:R-:W-:Y:S01]  /*09d0*/  SHF.L.U32 R45, R16, 0x10, RZ ;  /* 0x00000010102d7819 */ /* 0x000fe200000006ff */
[-C--:B------:R-:W-:Y:S01]  /*09e0*/  FFMA.FTZ R60, R60, R81.reuse, R17 ;  /* 0x000000513c3c7223 */ /* 0x080fe20000010011 */
[----:B------:R-:W-:Y:S02]  /*09f0*/  SHF.L.U32 R18, R61, 0x10, RZ ;  /* 0x000000103d127819 */ /* 0x000fe400000006ff */
[----:B------:R-:W-:Y:S01]  /*0a00*/  SHF.L.U32 R19, R19, 0x10, RZ ;  /* 0x0000001013137819 */ /* 0x000fe200000006ff */
[-C--:B------:R-:W-:Y:S01]  /*0a10*/  FFMA.FTZ R62, R62, R81.reuse, R45 ;  /* 0x000000513e3e7223 */ /* 0x080fe2000001002d */
[----:B------:R-:W-:Y:S01]  /*0a20*/  SHF.L.U32 R16, R59, 0x10, RZ ;  /* 0x000000103b107819 */ /* 0x000fe200000006ff */
[----:B------:R-:W-:Y:S01]  /*0a30*/  IMAD.U32 R59, R44, 0x10000, RZ ;  /* 0x000100002c3b7824 */ /* 0x000fe200078e00ff */
[----:B------:R-:W-:Y:S01]  /*0a40*/  SHF.L.U32 R65, R84, 0x10, RZ ;  /* 0x0000001054417819 */ /* 0x000fe200000006ff */
[-C--:B------:R-:W-:Y:S01]  /*0a50*/  FFMA.FTZ R56, R56, R81.reuse, R19 ;  /* 0x0000005138387223 */ /* 0x080fe20000010013 */
[----:B------:R-:W-:Y:S01]  /*0a60*/  SHF.L.U32 R47, R47, 0x10, RZ ;  /* 0x000000102f2f7819 */ /* 0x000fe200000006ff */
[-C--:B------:R-:W-:Y:S01]  /*0a70*/  FFMA.FTZ R59, R16, R81.reuse, R59 ;  /* 0x00000051103b7223 */ /* 0x080fe2000001003b */
[----:B------:R-:W-:Y:S01]  /*0a80*/  SHF.L.U32 R61, R46, 0x10, RZ ;  /* 0x000000102e3d7819 */ /* 0x000fe200000006ff */
[----:B------:R-:W-:-:S02]  /*0a90*/  FFMA.FTZ R65, R86, R81, R65 ;  /* 0x0000005156417223 */ /* 0x000fc40000010041 */
[-C--:B------:R-:W-:Y:S01]  /*0aa0*/  FFMA.FTZ R63, R82, R81.reuse, R47 ;  /* 0x00000051523f7223 */ /* 0x080fe2000001002f */
[----:B------:R-:W-:Y:S01]  /*0ab0*/  F2FP.BF16.F32.PACK_AB R16, R59, R62 ;  /* 0x0000003e3b10723e */ /* 0x000fe200000010ff */
[----:B------:R-:W-:Y:S01]  /*0ac0*/  FFMA.FTZ R61, R18, R81, R61 ;  /* 0x00000051123d7223 */ /* 0x000fe2000001003d */
[----:B------:R-:W-:Y:S02]  /*0ad0*/  F2FP.BF16.F32.PACK_AB R19, R65, R56 ;  /* 0x000000384113723e */ /* 0x000fe400000010ff */
[----:B------:R-:W-:Y:S02]  /*0ae0*/  F2FP.BF16.F32.PACK_AB R18, R63, R58 ;  /* 0x0000003a3f12723e */ /* 0x000fe400000010ff */
[----:B------:R-:W-:Y:S01]  /*0af0*/  F2FP.BF16.F32.PACK_AB R17, R61, R60 ;  /* 0x0000003c3d11723e */ /* 0x000fe200000010ff */
[----:B------:R-:W-:Y:S06]  /*0b00*/  BRA `(.L_x_6) ;  /* 0x0000000000c47947 */ /* 0x000fec0003800000 */
.L_x_5:
[----:B------:R-:W-:-:S04]  /*0b10*/  UISETP.NE.U32.AND UP1, UPT, UR18, URZ, UPT ;  /* 0x000000ff1200728c */ /* 0x000fc8000bf25070 */
[----:B------:R-:W-:-:S06]  /*0b20*/  UISETP.NE.AND.EX UP1, UPT, UR19, URZ, UPT, UP1 ;  /* 0x000000ff1300728c */ /* 0x000fcc000bf25310 */
[----:B------:R-:W-:-:S13]  /*0b30*/  PLOP3.LUT P0, PT, PT, PT, UP1, 0x80, 0x8 ;  /* 0x000000000008781c */ /* 0x000fda0003f0f018 */
[----:B------:R-:W-:Y:S05]  /*0b40*/  @!P0 BRA `(.L_x_7) ;  /* 0x0000000000648947 */ /* 0x000fea0003800000 */
[C---:B-----5:R-:W-:Y:S02]  /*0b50*/  PRMT R16, R44.reuse, 0x7632, R16 ;  /* 0x000076322c107816 */ /* 0x060fe40000000010 */
[----:B------:R-:W-:Y:S02]  /*0b60*/  SHF.L.U32 R44, R44, 0x10, RZ ;  /* 0x000000102c2c7819 */ /* 0x000fe400000006ff */
[----:B------:R-:W-:Y:S01]  /*0b70*/  PRMT R18, R46, 0x7632, R18 ;  /* 0x000076322e127816 */ /* 0x000fe20000000012 */
[----:B------:R-:W-:Y:S01]  /*0b80*/  IMAD.U32 R16, R16, 0x10000, RZ ;  /* 0x0001000010107824 */ /* 0x000fe200078e00ff */
[----:B------:R-:W-:Y:S01]  /*0b90*/  PRMT R17, R45, 0x7632, R17 ;  /* 0x000076322d117816 */ /* 0x000fe20000000011 */
[-C--:B------:R-:W-:Y:S01]  /*0ba0*/  FMUL.FTZ R62, R44, R81.reuse ;  /* 0x000000512c3e7220 */ /* 0x080fe20000410000 */
[----:B------:R-:W-:Y:S01]  /*0bb0*/  PRMT R19, R47, 0x7632, R19 ;  /* 0x000076322f137816 */ /* 0x000fe20000000013 */
[----:B------:R-:W-:Y:S01]  /*0bc0*/  FMUL.FTZ R59, R16, R81 ;  /* 0x00000051103b7220 */ /* 0x000fe20000410000 */
[----:B------:R-:W-:-:S02]  /*0bd0*/  SHF.L.U32 R44, R18, 0x10, RZ ;  /* 0x00000010122c7819 */ /* 0x000fc400000006ff */
[----:B------:R-:W-:Y:S02]  /*0be0*/  SHF.L.U32 R60, R45, 0x10, RZ ;  /* 0x000000102d3c7819 */ /* 0x000fe400000006ff */
[----:B------:R-:W-:Y:S01]  /*0bf0*/  SHF.L.U32 R46, R46, 0x10, RZ ;  /* 0x000000102e2e7819 */ /* 0x000fe200000006ff */
[-C--:B------:R-:W-:Y:S01]  /*0c00*/  FMUL.FTZ R63, R44, R81.reuse ;  /* 0x000000512c3f7220 */ /* 0x080fe20000410000 */
[----:B------:R-:W-:Y:S01]  /*0c10*/  SHF.L.U32 R56, R47, 0x10, RZ ;  /* 0x000000102f387819 */ /* 0x000fe200000006ff */
[-C--:B------:R-:W-:Y:S01]  /*0c20*/  FMUL.FTZ R60, R60, R81.reuse ;  /* 0x000000513c3c7220 */ /* 0x080fe20000410000 */
[----:B------:R-:W-:Y:S01]  /*0c30*/  SHF.L.U32 R82, R19, 0x10, RZ ;  /* 0x0000001013527819 */ /* 0x000fe200000006ff */
[-C--:B------:R-:W-:Y:S01]  /*0c40*/  FMUL.FTZ R58, R46, R81.reuse ;  /* 0x000000512e3a7220 */ /* 0x080fe20000410000 */
[----:B------:R-:W-:Y:S01]  /*0c50*/  SHF.L.U32 R18, R17, 0x10, RZ ;  /* 0x0000001011127819 */ /* 0x000fe200000006ff */
[-C--:B------:R-:W-:Y:S01]  /*0c60*/  FMUL.FTZ R56, R56, R81.reuse ;  /* 0x0000005138387220 */ /* 0x080fe20000410000 */
[----:B------:R-:W-:Y:S01]  /*0c70*/  F2FP.BF16.F32.PACK_AB R16, R59, R62 ;  /* 0x0000003e3b10723e */ /* 0x000fe200000010ff */
[----:B------:R-:W-:-:S02]  /*0c80*/  FMUL.FTZ R65, R82, R81 ;  /* 0x0000005152417220 */ /* 0x000fc40000410000 */
[----:B------:R-:W-:Y:S01]  /*0c90*/  FMUL.FTZ R61, R18, R81 ;  /* 0x00000051123d7220 */ /* 0x000fe20000410000 */
[----:B------:R-:W-:Y:S02]  /*0ca0*/  F2FP.BF16.F32.PACK_AB R18, R63, R58 ;  /* 0x0000003a3f12723e */ /* 0x000fe400000010ff */
[----:B------:R-:W-:Y:S02]  /*0cb0*/  F2FP.BF16.F32.PACK_AB R19, R65, R56 ;  /* 0x000000384113723e */ /* 0x000fe400000010ff */
[----:B------:R-:W-:Y:S01]  /*0cc0*/  F2FP.BF16.F32.PACK_AB R17, R61, R60 ;  /* 0x0000003c3d11723e */ /* 0x000fe200000010ff */
[----:B------:R-:W-:Y:S06]  /*0cd0*/  BRA `(.L_x_6) ;  /* 0x0000000000507947 */ /* 0x000fec0003800000 */
.L_x_7:
[C---:B-----5:R-:W-:Y:S01]  /*0ce0*/  PRMT R56, R44.reuse, 0x7632, R56 ;  /* 0x000076322c387816 */ /* 0x060fe20000000038 */
[C---:B------:R-:W-:Y:S01]  /*0cf0*/  IMAD.U32 R60, R45.reuse, 0x10000, RZ ;  /* 0x000100002d3c7824 */ /* 0x040fe200078e00ff */
[----:B------:R-:W-:Y:S02]  /*0d00*/  SHF.L.U32 R44, R44, 0x10, RZ ;  /* 0x000000102c2c7819 */ /* 0x000fe400000006ff */
[----:B------:R-:W-:Y:S01]  /*0d10*/  PRMT R58, R45, 0x7632, R58 ;  /* 0x000076322d3a7816 */ /* 0x000fe2000000003a */
[-C--:B------:R-:W-:Y:S01]  /*0d20*/  FMUL.FTZ R60, R60, R81.reuse ;  /* 0x000000513c3c7220 */ /* 0x080fe20000410000 */
[----:B------:R-:W-:Y:S01]  /*0d30*/  SHF.L.U32 R82, R46, 0x10, RZ ;  /* 0x000000102e527819 */ /* 0x000fe200000006ff */
[----:B------:R-:W-:Y:S01]  /*0d40*/  FMUL.FTZ R62, R44, R81 ;  /* 0x000000512c3e7220 */ /* 0x000fe20000410000 */
[----:B------:R-:W-:Y:S02]  /*0d50*/  PRMT R45, R46, 0x7632, R45 ;  /* 0x000076322e2d7816 */ /* 0x000fe4000000002d */
[----:B------:R-:W-:-:S02]  /*0d60*/  PRMT R59, R47, 0x7632, R59 ;  /* 0x000076322f3b7816 */ /* 0x000fc4000000003b */
[----:B------:R-:W-:Y:S01]  /*0d70*/  SHF.L.U32 R46, R58, 0x10, RZ ;  /* 0x000000103a2e7819 */ /* 0x000fe200000006ff */
[-C--:B------:R-:W-:Y:S01]  /*0d80*/  FMUL.FTZ R58, R82, R81.reuse ;  /* 0x00000051523a7220 */ /* 0x080fe20000410000 */
[----:B------:R-:W-:Y:S01]  /*0d90*/  SHF.L.U32 R84, R47, 0x10, RZ ;  /* 0x000000102f547819 */ /* 0x000fe200000006ff */
[----:B------:R-:W-:Y:S01]  /*0da0*/  IMAD.U32 R82, R45, 0x10000, RZ ;  /* 0x000100002d527824 */ /* 0x000fe200078e00ff */
[----:B------:R-:W-:Y:S01]  /*0db0*/  SHF.L.U32 R44, R56, 0x10, RZ ;  /* 0x00000010382c7819 */ /* 0x000fe200000006ff */
[-C--:B------:R-:W-:Y:S01]  /*0dc0*/  FMUL.FTZ R61, R46, R81.reuse ;  /* 0x000000512e3d7220 */ /* 0x080fe20000410000 */
[----:B------:R-:W-:Y:S01]  /*0dd0*/  SHF.L.U32 R86, R59, 0x10, RZ ;  /* 0x000000103b567819 */ /* 0x000fe200000006ff */
[-C--:B------:R-:W-:Y:S01]  /*0de0*/  FMUL.FTZ R56, R84, R81.reuse ;  /* 0x0000005154387220 */ /* 0x080fe20000410000 */
[-C--:B------:R-:W-:Y:S01]  /*0df0*/  FMUL.FTZ R63, R82, R81.reuse ;  /* 0x00000051523f7220 */ /* 0x080fe20000410000 */
[-C--:B------:R-:W-:Y:S02]  /*0e00*/  FMUL.FTZ R59, R44, R81.reuse ;  /* 0x000000512c3b7220 */ /* 0x080fe40000410000 */
[----:B------:R-:W-:-:S07]  /*0e10*/  FMUL.FTZ R65, R86, R81 ;  /* 0x0000005156417220 */ /* 0x000fce0000410000 */
.L_x_6:
[----:B------:R-:W0:Y:S01]  /*0e20*/  @UP0 LDCU.64 UR4, c[0x0][0x3a8] ;  /* 0x00007500ff0407ac */ /* 0x000e220008000a00 */
[----:B------:R-:W-:Y:S01]  /*0e30*/  PLOP3.LUT P2, PT, PT, PT, UP0, 0x80, 0x8 ;  /* 0x000000000008781c */ /* 0x000fe20003f4f008 */
[----:B------:R-:W-:Y:S01]  /*0e40*/  HFMA2 R44, -RZ, RZ, 0, 9.5367431640625e-07 ;  /* 0x00000010ff2c7431 */ /* 0x000fe200000001ff */
[----:B------:R-:W-:Y:S02]  /*0e50*/  PLOP3.LUT P3, PT, PT, PT, UP0, 0x80, 0x8 ;  /* 0x000000000008781c */ /* 0x000fe40003f6f008 */
[----:B------:R-:W-:-:S09]  /*0e60*/  IADD3 R82, PT, PT, R55, 0x80, RZ ;  /* 0x0000008037527810 */ /* 0x000fd20007ffe0ff */
[----:B0-----:R-:W-:-:S05]  /*0e70*/  @P2 IMAD.WIDE.U32 R44, R55, R44, UR4 ;  /* 0x00000004372c2e25 */ /* 0x001fca000f8e002c */
[----:B------:R0:W-:Y:S02]  /*0e80*/  @P3 STG.E.128 desc[UR8][R44.64], R16 ;  /* 0x000000102c003986 */ /* 0x0001e4000c101d08 */
.L_x_4:
[----:B------:R-:W-:Y:S05]  /*0e90*/  BSYNC.RECONVERGENT B0 ;  /* 0x0000000000007941 */ /* 0x000fea0003800200 */
.L_x_3:
[----:B------:R-:W-:Y:S01]  /*0ea0*/  ISETP.GE.U32.AND P2, PT, R54, 0x100, PT ;  /* 0x000001003600780c */ /* 0x000fe20003f46070 */
[----:B------:R-:W-:-:S12]  /*0eb0*/  BSSY.RECONVERGENT B0, `(.L_x_8) ;  /* 0x0000067000007945 */ /* 0x000fd80003800200 */
[----:B------:R-:W-:Y:S05]  /*0ec0*/  @!P2 BRA `(.L_x_9) ;  /* 0x000000040094a947 */ /* 0x000fea0003800000 */
[----:B0-----:R-:W0:Y:S02]  /*0ed0*/  LDC.64 R44, c[0x0][0x390] ;  /* 0x0000e400ff2c7b82 */ /* 0x001e240000000a00 */
        /* <DEDUP_REMOVED lines=8> */
[C---:B-----5:R-:W-:Y:S01]  /*0f60*/  PRMT R68, R45.reuse, 0x7632, R68 ;  /* 0x000076322d447816 */ /* 0x060fe20000000044 */
[----:B------:R-:W-:Y:S01]  /*0f70*/  IMAD.U32 R70, R45, 0x10000, RZ ;  /* 0x000100002d467824 */ /* 0x000fe200078e00ff */
[C---:B------:R-:W-:Y:S02]  /*0f80*/  PRMT R64, R44.reuse, 0x7632, R64 ;  /* 0x000076322c407816 */ /* 0x040fe40000000040 */
[----:B------:R-:W-:Y:S02]  /*0f90*/  SHF.L.U32 R66, R44, 0x10, RZ ;  /* 0x000000102c427819 */ /* 0x000fe400000006ff */
[C---:B------:R-:W-:Y:S02]  /*0fa0*/  PRMT R83, R47.reuse, 0x7632, R83 ;  /* 0x000076322f537816 */ /* 0x040fe40000000053 */
[----:B------:R-:W-:Y:S02]  /*0fb0*/  SHF.L.U32 R44, R47, 0x10, RZ ;  /* 0x000000102f2c7819 */ /* 0x000fe400000006ff */
[----:B------:R-:W-:-:S02]  /*0fc0*/  PRMT R71, R46, 0x7632, R71 ;  /* 0x000076322e477816 */ /* 0x000fc40000000047 */
[----:B------:R-:W-:Y:S02]  /*0fd0*/  SHF.L.U32 R46, R46, 0x10, RZ ;  /* 0x000000102e2e7819 */ /* 0x000fe400000006ff */
[----:B------:R-:W-:Y:S02]  /*0fe0*/  SHF.L.U32 R64, R64, 0x10, RZ ;  /* 0x0000001040407819 */ /* 0x000fe400000006ff */
[----:B--2---:R-:W-:Y:S01]  /*0ff0*/  PRMT R45, R16, 0x7632, R45 ;  /* 0x00007632102d7816 */ /* 0x004fe2000000002d */
[----:B------:R-:W-:Y:S01]  /*1000*/  IMAD.U32 R69, R18, 0x10000, RZ ;  /* 0x0001000012457824 */ /* 0x000fe200078e00ff */
[----:B------:R-:W-:Y:S02]  /*1010*/  SHF.L.U32 R57, R16, 0x10, RZ ;  /* 0x0000001010397819 */ /* 0x000fe400000006ff */
[C---:B------:R-:W-:Y:S01]  /*1020*/  PRMT R16, R17.reuse, 0x7632, R16 ;  /* 0x0000763211107816 */ /* 0x040fe20000000010 */
[-C--:B------:R-:W-:Y:S01]  /*1030*/  FFMA.FTZ R69, R46, R81.reuse, R69 ;  /* 0x000000512e457223 */ /* 0x080fe20000010045 */
[----:B------:R-:W-:Y:S01]  /*1040*/  SHF.L.U32 R17, R17, 0x10, RZ ;  /* 0x0000001011117819 */ /* 0x000fe200000006ff */
[----:B------:R-:W-:Y:S01]  /*1050*/  FFMA.FTZ R57, R66, R81, R57 ;  /* 0x0000005142397223 */ /* 0x000fe20000010039 */
[----:B------:R-:W-:-:S02]  /*1060*/  PRMT R47, R18, 0x7632, R47 ;  /* 0x00007632122f7816 */ /* 0x000fc4000000002f */
[----:B------:R-:W-:Y:S01]  /*1070*/  PRMT R18, R19, 0x7632, R18 ;  /* 0x0000763213127816 */ /* 0x000fe20000000012 */
[-C--:B------:R-:W-:Y:S01]  /*1080*/  FFMA.FTZ R67, R70, R81.reuse, R17 ;  /* 0x0000005146437223 */ /* 0x080fe20000010011 */
[----:B------:R-:W-:Y:S01]  /*1090*/  SHF.L.U32 R66, R68, 0x10, RZ ;  /* 0x0000001044427819 */ /* 0x000fe200000006ff */
[----:B------:R-:W-:Y:S01]  /*10a0*/  IMAD.U32 R70, R83, 0x10000, RZ ;  /* 0x0001000053467824 */ /* 0x000fe200078e00ff */
[----:B------:R-:W-:Y:S02]  /*10b0*/  SHF.L.U32 R19, R19, 0x10, RZ ;  /* 0x0000001013137819 */ /* 0x000fe400000006ff */
[----:B------:R-:W-:Y:S02]  /*10c0*/  SHF.L.U32 R68, R71, 0x10, RZ ;  /* 0x0000001047447819 */ /* 0x000fe400000006ff */
[----:B------:R-:W-:Y:S01]  /*10d0*/  SHF.L.U32 R83, R18, 0x10, RZ ;  /* 0x0000001012537819 */ /* 0x000fe200000006ff */
[----:B------:R-:W-:Y:S01]  /*10e0*/  FFMA.FTZ R71, R44, R81, R19 ;  /* 0x000000512c477223 */ /* 0x000fe20000010013 */
[----:B------:R-:W-:-:S02]  /*10f0*/  SHF.L.U32 R47, R47, 0x10, RZ ;  /* 0x000000102f2f7819 */ /* 0x000fc400000006ff */
[----:B------:R-:W-:Y:S01]  /*1100*/  SHF.L.U32 R17, R16, 0x10, RZ ;  /* 0x0000001010117819 */ /* 0x000fe200000006ff */
[-C--:B------:R-:W-:Y:S01]  /*1110*/  FFMA.FTZ R70, R70, R81.reuse, R83 ;  /* 0x0000005146467223 */ /* 0x080fe20000010053 */
[----:B------:R-:W-:Y:S01]  /*1120*/  SHF.L.U32 R45, R45, 0x10, RZ ;  /* 0x000000102d2d7819 */ /* 0x000fe200000006ff */
[-C--:B------:R-:W-:Y:S02]  /*1130*/  FFMA.FTZ R68, R68, R81.reuse, R47 ;  /* 0x0000005144447223 */ /* 0x080fe4000001002f */
[----:B------:R-:W-:Y:S01]  /*1140*/  FFMA.FTZ R66, R66, R81, R17 ;  /* 0x0000005142427223 */ /* 0x000fe20000010011 */
[----:B------:R-:W-:Y:S01]  /*1150*/  F2FP.BF16.F32.PACK_AB R19, R70, R71 ;  /* 0x000000474613723e */ /* 0x000fe200000010ff */
[----:B------:R-:W-:Y:S01]  /*1160*/  FFMA.FTZ R64, R64, R81, R45 ;  /* 0x0000005140407223 */ /* 0x000fe2000001002d */
[----:B------:R-:W-:Y:S02]  /*1170*/  F2FP.BF16.F32.PACK_AB R18, R68, R69 ;  /* 0x000000454412723e */ /* 0x000fe400000010ff */
[----:B------:R-:W-:-:S02]  /*1180*/  F2FP.BF16.F32.PACK_AB R17, R66, R67 ;  /* 0x000000434211723e */ /* 0x000fc400000010ff */
[----:B------:R-:W-:Y:S01]  /*1190*/  F2FP.BF16.F32.PACK_AB R16, R64, R57 ;  /* 0x000000394010723e */ /* 0x000fe200000010ff */
[----:B------:R-:W-:Y:S06]  /*11a0*/  BRA `(.L_x_11) ;  /* 0x0000000000c07947 */ /* 0x000fec0003800000 */
.L_x_10:
[----:B------:R-:W-:-:S04]  /*11b0*/  UISETP.NE.U32.AND UP1, UPT, UR18, URZ, UPT ;  /* 0x000000ff1200728c */ /* 0x000fc8000bf25070 */
[----:B------:R-:W-:-:S09]  /*11c0*/  UISETP.NE.AND.EX UP1, UPT, UR19, URZ, UPT, UP1 ;  /* 0x000000ff1300728c */ /* 0x000fd2000bf25310 */
[----:B------:R-:W-:Y:S05]  /*11d0*/  BRA.U UP1, `(.L_x_12) ;  /* 0x0000000101547547 */ /* 0x000fea000b800000 */
[C---:B-----5:R-:W-:Y:S02]  /*11e0*/  SHF.L.U32 R68, R45.reuse, 0x10, RZ ;  /* 0x000000102d447819 */ /* 0x060fe400000006ff */
[----:B------:R-:W-:Y:S02]  /*11f0*/  PRMT R66, R45, 0x7632, R66 ;  /* 0x000076322d427816 */ /* 0x000fe40000000042 */
[----:B------:R-:W-:Y:S01]  /*1200*/  PRMT R64, R44, 0x7632, R64 ;  /* 0x000076322c407816 */ /* 0x000fe20000000040 */
[-C--:B------:R-:W-:Y:S01]  /*1210*/  FMUL.FTZ R67, R68, R81.reuse ;  /* 0x0000005144437220 */ /* 0x080fe20000410000 */
[----:B------:R-:W-:Y:S01]  /*1220*/  PRMT R45, R46, 0x7632, R45 ;  /* 0x000076322e2d7816 */ /* 0x000fe2000000002d */
[----:B------:R-:W-:Y:S01]  /*1230*/  IMAD.U32 R44, R44, 0x10000, RZ ;  /* 0x000100002c2c7824 */ /* 0x000fe200078e00ff */
[C---:B------:R-:W-:Y:S01]  /*1240*/  PRMT R70, R47.reuse, 0x7632, R70 ;  /* 0x000076322f467816 */ /* 0x040fe20000000046 */
[----:B------:R-:W-:Y:S01]  /*1250*/  IMAD.U32 R66, R66, 0x10000, RZ ;  /* 0x0001000042427824 */ /* 0x000fe200078e00ff */
        /* <DEDUP_REMOVED lines=8> */
[----:B------:R-:W-:Y:S01]  /*12e0*/  SHF.L.U32 R70, R70, 0x10, RZ ;  /* 0x0000001046467819 */ /* 0x000fe200000006ff */
[----:B------:R-:W-:-:S02]  /*12f0*/  FMUL.FTZ R64, R64, R81 ;  /* 0x0000005140407220 */ /* 0x000fc40000410000 */
[-C--:B------:R-:W-:Y:S02]  /*1300*/  FMUL.FTZ R68, R68, R81.reuse ;  /* 0x0000005144447220 */ /* 0x080fe40000410000 */
[----:B------:R-:W-:Y:S01]  /*1310*/  FMUL.FTZ R70, R70, R81 ;  /* 0x0000005146467220 */ /* 0x000fe20000410000 */
[----:B------:R-:W-:Y:S06]  /*1320*/  BRA `(.L_x_11) ;  /* 0x0000000000607947 */ /* 0x000fec0003800000 */
.L_x_12:
[C---:B-----5:R-:W-:Y:S02]  /*1330*/  PRMT R17, R45.reuse, 0x7632, R17 ;  /* 0x000076322d117816 */ /* 0x060fe40000000011 */
[----:B------:R-:W-:Y:S02]  /*1340*/  SHF.L.U32 R18, R45, 0x10, RZ ;  /* 0x000000102d127819 */ /* 0x000fe400000006ff */
[----:B------:R-:W-:Y:S01]  /*1350*/  PRMT R16, R44, 0x7632, R16 ;  /* 0x000076322c107816 */ /* 0x000fe20000000010 */
[----:B------:R-:W-:Y:S01]  /*1360*/  IMAD.U32 R66, R17, 0x10000, RZ ;  /* 0x0001000011427824 */ /* 0x000fe200078e00ff */
[C---:B------:R-:W-:Y:S01]  /*1370*/  PRMT R19, R46.reuse, 0x7632, R19 ;  /* 0x000076322e137816 */ /* 0x040fe20000000013 */
[----:B------:R-:W-:Y:S01]  /*1380*/  IMAD.U32 R46, R46, 0x10000, RZ ;  /* 0x000100002e2e7824 */ /* 0x000fe200078e00ff */
[C---:B------:R-:W-:Y:S01]  /*1390*/  PRMT R45, R47.reuse, 0x7632, R45 ;  /* 0x000076322f2d7816 */ /* 0x040fe2000000002d */
        /* <DEDUP_REMOVED lines=10> */
[----:B------:R-:W-:Y:S01]  /*1440*/  FMUL.FTZ R64, R16, R81 ;  /* 0x0000005110407220 */ /* 0x000fe20000410000 */
[----:B------:R-:W-:Y:S01]  /*1450*/  F2FP.BF16.F32.PACK_AB R17, R66, R67 ;  /* 0x000000434211723e */ /* 0x000fe200000010ff */
[----:B------:R-:W-:-:S02]  /*1460*/  FMUL.FTZ R70, R70, R81 ;  /* 0x0000005146467220 */ /* 0x000fc40000410000 */
[----:B------:R-:W-:Y:S01]  /*1470*/  FMUL.FTZ R68, R68, R81 ;  /* 0x0000005144447220 */ /* 0x000fe20000410000 */
[----:B------:R-:W-:Y:S02]  /*1480*/  F2FP.BF16.F32.PACK_AB R16, R64, R57 ;  /* 0x000000394010723e */ /* 0x000fe400000010ff */
[----:B------:R-:W-:Y:S02]  /*1490*/  F2FP.BF16.F32.PACK_AB R19, R70, R71 ;  /* 0x000000474613723e */ /* 0x000fe400000010ff */
[----:B------:R-:W-:-:S07]  /*14a0*/  F2FP.BF16.F32.PACK_AB R18, R68, R69 ;  /* 0x000000454412723e */ /* 0x000fce00000010ff */
.L_x_11:
[----:B------:R-:W0:Y:S01]  /*14b0*/  @UP0 LDCU.64 UR4, c[0x0][0x3a8] ;  /* 0x00007500ff0407ac */ /* 0x000e220008000a00 */
[----:B------:R-:W-:Y:S02]  /*14c0*/  PLOP3.LUT P3, PT, PT, PT, UP0, 0x80, 0x8 ;  /* 0x000000000008781c */ /* 0x000fe40003f6f008 */
[----:B------:R-:W-:Y:S02]  /*14d0*/  PLOP3.LUT P4, PT, PT, PT, UP0, 0x80, 0x8 ;  /* 0x000000000008781c */ /* 0x000fe40003f8f008 */
[----:B------:R-:W-:-:S09]  /*14e0*/  MOV R45, 0x10 ;  /* 0x00000010002d7802 */ /* 0x000fd20000000f00 */
[C---:B0-----:R-:W-:Y:S01]  /*14f0*/  @P3 IMAD.WIDE.U32 R44, R82.reuse, R45, UR4 ;  /* 0x00000004522c3e25 */ /* 0x041fe2000f8e002d */
[----:B------:R-:W-:-:S04]  /*1500*/  IADD3 R82, PT, PT, R82, 0x80, RZ ;  /* 0x0000008052527810 */ /* 0x000fc80007ffe0ff */
[----:B------:R1:W-:Y:S03]  /*1510*/  @P4 STG.E.128 desc[UR8][R44.64], R16 ;  /* 0x000000102c004986 */ /* 0x0003e6000c101d08 */
.L_x_9:
[----:B------:R-:W-:Y:S05]  /*1520*/  BSYNC.RECONVERGENT B0 ;  /* 0x0000000000007941 */ /* 0x000fea0003800200 */
.L_x_8:
[----:B------:R-:W-:Y:S01]  /*1530*/  ISETP.GE.U32.AND P3, PT, R54, 0x180, PT ;  /* 0x000001803600780c */ /* 0x000fe20003f66070 */
[----:B------:R-:W-:-:S12]  /*1540*/  BSSY.RECONVERGENT B0, `(.L_x_13) ;  /* 0x0000066000007945 */ /* 0x000fd80003800200 */
[----:B------:R-:W-:Y:S05]  /*1550*/  @!P3 BRA `(.L_x_14) ;  /* 0x000000040090b947 */ /* 0x000fea0003800000 */
[----:B01----:R-:W0:Y:S02]  /*1560*/  LDC.64 R44, c[0x0][0x390] ;  /* 0x0000e400ff2c7b82 */ /* 0x003e240000000a00 */
        /* <DEDUP_REMOVED lines=12> */
[----:B------:R-:W-:Y:S02]  /*1630*/  PRMT R45, R46, 0x7632, R45 ;  /* 0x000076322e2d7816 */ /* 0x000fe4000000002d */
[C---:B------:R-:W-:Y:S02]  /*1640*/  PRMT R47, R44.reuse, 0x7632, R47 ;  /* 0x000076322c2f7816 */ /* 0x040fe4000000002f */
[----:B------:R-:W-:-:S02]  /*1650*/  SHF.L.U32 R44, R44, 0x10, RZ ;  /* 0x000000102c2c7819 */ /* 0x000fc400000006ff */
[----:B------:R-:W-:Y:S02]  /*1660*/  SHF.L.U32 R46, R46, 0x10, RZ ;  /* 0x000000102e2e7819 */ /* 0x000fe400000006ff */
[----:B------:R-:W-:Y:S02]  /*1670*/  SHF.L.U32 R78, R78, 0x10, RZ ;  /* 0x000000104e4e7819 */ /* 0x000fe400000006ff */
[----:B------:R-:W-:Y:S02]  /*1680*/  SHF.L.U32 R74, R74, 0x10, RZ ;  /* 0x000000104a4a7819 */ /* 0x000fe400000006ff */
[C---:B--2---:R-:W-:Y:S01]  /*1690*/  PRMT R83, R19.reuse, 0x7632, R83 ;  /* 0x0000763213537816 */ /* 0x044fe20000000053 */
[----:B------:R-:W-:Y:S01]  /*16a0*/  IMAD.U32 R77, R18, 0x10000, RZ ;  /* 0x00010000124d7824 */ /* 0x000fe200078e00ff */
[----:B------:R-:W-:Y:S02]  /*16b0*/  SHF.L.U32 R79, R19, 0x10, RZ ;  /* 0x00000010134f7819 */ /* 0x000fe400000006ff */
[C---:B------:R-:W-:Y:S01]  /*16c0*/  PRMT R19, R16.reuse, 0x7632, R19 ;  /* 0x0000763210137816 */ /* 0x040fe20000000013 */
[----:B------:R-:W-:Y:S01]  /*16d0*/  IMAD.U32 R83, R83, 0x10000, RZ ;  /* 0x0001000053537824 */ /* 0x000fe200078e00ff */
[----:B------:R-:W-:Y:S01]  /*16e0*/  SHF.L.U32 R73, R16, 0x10, RZ ;  /* 0x0000001010497819 */ /* 0x000fe200000006ff */
[-C--:B------:R-:W-:Y:S01]  /*16f0*/  FFMA.FTZ R79, R84, R81.reuse, R79 ;  /* 0x00000051544f7223 */ /* 0x080fe2000001004f */
[C---:B------:R-:W-:Y:S01]  /*1700*/  PRMT R16, R17.reuse, 0x7632, R16 ;  /* 0x0000763211107816 */ /* 0x040fe20000000010 */
[-C--:B------:R-:W-:Y:S01]  /*1710*/  FFMA.FTZ R77, R46, R81.reuse, R77 ;  /* 0x000000512e4d7223 */ /* 0x080fe2000001004d */
[----:B------:R-:W-:Y:S01]  /*1720*/  SHF.L.U32 R17, R17, 0x10, RZ ;  /* 0x0000001011117819 */ /* 0x000fe200000006ff */
[-C--:B------:R-:W-:Y:S01]  /*1730*/  FFMA.FTZ R73, R44, R81.reuse, R73 ;  /* 0x000000512c497223 */ /* 0x080fe20000010049 */
[----:B------:R-:W-:Y:S01]  /*1740*/  PRMT R76, R18, 0x7632, R76 ;  /* 0x00007632124c7816 */ /* 0x000fe2000000004c */
[-C--:B------:R-:W-:Y:S01]  /*1750*/  FFMA.FTZ R78, R78, R81.reuse, R83 ;  /* 0x000000514e4e7223 */ /* 0x080fe20000010053 */
[----:B------:R-:W-:Y:S01]  /*1760*/  SHF.L.U32 R18, R45, 0x10, RZ ;  /* 0x000000102d127819 */ /* 0x000fe200000006ff */
[----:B------:R-:W-:Y:S01]  /*1770*/  FFMA.FTZ R75, R72, R81, R17 ;  /* 0x00000051484b7223 */ /* 0x000fe20000010011 */
[----:B------:R-:W-:-:S02]  /*1780*/  SHF.L.U32 R72, R47, 0x10, RZ ;  /* 0x000000102f487819 */ /* 0x000fc400000006ff */
[----:B------:R-:W-:Y:S02]  /*1790*/  SHF.L.U32 R45, R76, 0x10, RZ ;  /* 0x000000104c2d7819 */ /* 0x000fe400000006ff */
[----:B------:R-:W-:Y:S02]  /*17a0*/  SHF.L.U32 R17, R16, 0x10, RZ ;  /* 0x0000001010117819 */ /* 0x000fe400000006ff */
[----:B------:R-:W-:Y:S01]  /*17b0*/  SHF.L.U32 R19, R19, 0x10, RZ ;  /* 0x0000001013137819 */ /* 0x000fe200000006ff */
[-C--:B------:R-:W-:Y:S02]  /*17c0*/  FFMA.FTZ R76, R18, R81.reuse, R45 ;  /* 0x00000051124c7223 */ /* 0x080fe4000001002d */
[-C--:B------:R-:W-:Y:S02]  /*17d0*/  FFMA.FTZ R74, R74, R81.reuse, R17 ;  /* 0x000000514a4a7223 */ /* 0x080fe40000010011 */
[----:B------:R-:W-:Y:S01]  /*17e0*/  FFMA.FTZ R72, R72, R81, R19 ;  /* 0x0000005148487223 */ /* 0x000fe20000010013 */
[----:B------:R-:W-:-:S02]  /*17f0*/  F2FP.BF16.F32.PACK_AB R19, R78, R79 ;  /* 0x0000004f4e13723e */ /* 0x000fc400000010ff */
[----:B------:R-:W-:Y:S02]  /*1800*/  F2FP.BF16.F32.PACK_AB R18, R76, R77 ;  /* 0x0000004d4c12723e */ /* 0x000fe400000010ff */
[----:B------:R-:W-:Y:S02]  /*1810*/  F2FP.BF16.F32.PACK_AB R17, R74, R75 ;  /* 0x0000004b4a11723e */ /* 0x000fe400000010ff */
[----:B------:R-:W-:Y:S01]  /*1820*/  F2FP.BF16.F32.PACK_AB R16, R72, R73 ;  /* 0x000000494810723e */ /* 0x000fe200000010ff */
[----:B------:R-:W-:Y:S06]  /*1830*/  BRA `(.L_x_16) ;  /* 0x0000000000c07947 */ /* 0x000fec0003800000 */
.L_x_15:
[----:B------:R-:W-:-:S04]  /*1840*/  UISETP.NE.U32.AND UP1, UPT, UR18, URZ, UPT ;  /* 0x000000ff1200728c */ /* 0x000fc8000bf25070 */
[----:B------:R-:W-:-:S09]  /*1850*/  UISETP.NE.AND.EX UP1, UPT, UR19, URZ, UPT, UP1 ;  /* 0x000000ff1300728c */ /* 0x000fd2000bf25310 */
[----:B------:R-:W-:Y:S05]  /*1860*/  BRA.U UP1, `(.L_x_17) ;  /* 0x0000000101547547 */ /* 0x000fea000b800000 */
[----:B-----5:R-:W-:Y:S02]  /*1870*/  SHF.L.U32 R78, R47, 0x10, RZ ;  /* 0x000000102f4e7819 */ /* 0x020fe400000006ff */
[----:B------:R-:W-:Y:S02]  /*1880*/  SHF.L.U32 R76, R45, 0x10, RZ ;  /* 0x000000102d4c7819 */ /* 0x000fe400000006ff */
[----:B------:R-:W-:Y:S01]  /*1890*/  PRMT R72, R47, 0x7632, R72 ;  /* 0x000076322f487816 */ /* 0x000fe20000000048 */
[-C--:B------:R-:W-:Y:S01]  /*18a0*/  FMUL.FTZ R79, R78, R81.reuse ;  /* 0x000000514e4f7220 */ /* 0x080fe20000410000 */
[----:B------:R-:W-:Y:S01]  /*18b0*/  PRMT R74, R45, 0x7632, R74 ;  /* 0x000076322d4a7816 */ /* 0x000fe2000000004a */
[-C--:B------:R-:W-:Y:S01]  /*18c0*/  FMUL.FTZ R75, R76, R81.reuse ;  /* 0x000000514c4b7220 */ /* 0x080fe20000410000 */
[C---:B------:R-:W-:Y:S01]  /*18d0*/  PRMT R47, R44.reuse, 0x7632, R47 ;  /* 0x000076322c2f7816 */ /* 0x040fe2000000002f */
[----:B------:R-:W-:Y:S01]  /*18e0*/  IMAD.U32 R44, R44, 0x10000, RZ ;  /* 0x000100002c2c7824 */ /* 0x000fe200078e00ff */
[----:B------:R-:W-:Y:S01]  /*18f0*/  PRMT R45, R46, 0x7632, R45 ;  /* 0x000076322e2d7816 */ /* 0x000fe2000000002d */
        /* <DEDUP_REMOVED lines=12> */
.L_x_17:
[C---:B-----5:R-:W-:Y:S02]  /*19c0*/  SHF.L.U32 R74, R47.reuse, 0x10, RZ ;  /* 0x000000102f4a7819 */ /* 0x060fe400000006ff */
[----:B------:R-:W-:Y:S02]  /*19d0*/  PRMT R72, R47, 0x7632, R72 ;  /* 0x000076322f487816 */ /* 0x000fe40000000048 */
[----:B------:R-:W-:Y:S01]  /*19e0*/  PRMT R16, R44, 0x7632, R16 ;  /* 0x000076322c107816 */ /* 0x000fe20000000010 */
[----:B------:R-:W-:Y:S01]  /*19f0*/  FMUL.FTZ R79, R74, R81 ;  /* 0x000000514a4f7220 */ /* 0x000fe20000410000 */
[----:B------:R-:W-:Y:S02]  /*1a00*/  PRMT R17, R45, 0x7632, R17 ;  /* 0x000076322d117816 */ /* 0x000fe40000000011 */
[C---:B------:R-:W-:Y:S01]  /*1a10*/  PRMT R19, R46.reuse, 0x7632, R19 ;  /* 0x000076322e137816 */ /* 0x040fe20000000013 */
[----:B------:R-:W-:Y:S01]  /*1a20*/  IMAD.U32 R46, R46, 0x10000, RZ ;  /* 0x000100002e2e7824 */ /* 0x000fe200078e00ff */
[----:B------:R-:W-:-:S02]  /*1a30*/  SHF.L.U32 R72, R72, 0x10, RZ ;  /* 0x0000001048487819 */ /* 0x000fc400000006ff */
        /* <DEDUP_REMOVED lines=16> */
.L_x_16:
[----:B------:R-:W0:Y:S01]  /*1b40*/  @UP0 LDCU.64 UR4, c[0x0][0x3a8] ;  /* 0x00007500ff0407ac */ /* 0x000e220008000a00 */
[----:B------:R-:W-:Y:S01]  /*1b50*/  PLOP3.LUT P4, PT, PT, PT, UP0, 0x80, 0x8 ;  /* 0x000000000008781c */ /* 0x000fe20003f8f008 */
[----:B------:R-:W-:Y:S01]  /*1b60*/  IMAD.MOV.U32 R45, RZ, RZ, 0x10 ;  /* 0x00000010ff2d7424 */ /* 0x000fe200078e00ff */
[----:B------:R-:W-:-:S11]  /*1b70*/  PLOP3.LUT P5, PT, PT, PT, UP0, 0x80, 0x8 ;  /* 0x000000000008781c */ /* 0x000fd60003faf008 */
[----:B0-----:R-:W-:-:S05]  /*1b80*/  @P4 IMAD.WIDE.U32 R44, R82, R45, UR4 ;  /* 0x00000004522c4e25 */ /* 0x001fca000f8e002d */
[----:B------:R2:W-:Y:S02]  /*1b90*/  @P5 STG.E.128 desc[UR8][R44.64], R16 ;  /* 0x000000102c005986 */ /* 0x0005e4000c101d08 */
.L_x_14:
[----:B------:R-:W-:Y:S05]  /*1ba0*/  BSYNC.RECONVERGENT B0 ;  /* 0x0000000000007941 */ /* 0x000fea0003800200 */
.L_x_13:
[----:B012---:R-:W-:Y:S01]  /*1bb0*/  FADD.FTZ R44, RZ, R62 ;  /* 0x0000003eff2c7221 */ /* 0x007fe20000010000 */
[C---:B------:R-:W-:Y:S01]  /*1bc0*/  ISETP.GT.U32.AND P5, PT, R54.reuse, 0xff, PT ;  /* 0x000000ff3600780c */ /* 0x040fe20003fa4070 */
[----:B------:R-:W-:Y:S01]  /*1bd0*/  BSSY.RECONVERGENT B0, `(.L_x_18) ;  /* 0x000006b000007945 */ /* 0x000fe20003800200 */
[----:B------:R-:W-:Y:S01]  /*1be0*/  ISETP.GT.U32.AND P4, PT, R54, 0x17f, PT ;  /* 0x0000017f3600780c */ /* 0x000fe20003f84070 */
[----:B------:R-:W-:Y:S01]  /*1bf0*/  FADD.FTZ R45, R59, R44 ;  /* 0x0000002c3b2d7221 */ /* 0x000fe20000010000 */
[----:B------:R-:W-:-:S03]  /*1c00*/  HFMA2 R85, -RZ, RZ, 0, 0 ;  /* 0x00000000ff557431 */ /* 0x000fc600000001ff */
[----:B------:R-:W-:-:S04]  /*1c10*/  FADD.FTZ R44, R60, R45 ;  /* 0x0000002d3c2c7221 */ /* 0x000fc80000010000 */
[----:B------:R-:W-:-:S04]  /*1c20*/  FADD.FTZ R45, R61, R44 ;  /* 0x0000002c3d2d7221 */ /* 0x000fc80000010000 */
[----:B------:R-:W-:-:S04]  /*1c30*/  FADD.FTZ R44, R58, R45 ;  /* 0x0000002d3a2c7221 */ /* 0x000fc80000010000 */
[----:B------:R-:W-:-:S04]  /*1c40*/  FADD.FTZ R45, R63, R44 ;  /* 0x0000002c3f2d7221 */ /* 0x000fc80000010000 */
[----:B------:R-:W-:-:S04]  /*1c50*/  FADD.FTZ R44, R56, R45 ;  /* 0x0000002d382c7221 */ /* 0x000fc80000010000 */
[----:B------:R-:W-:-:S05]  /*1c60*/  FADD.FTZ R44, R65, R44 ;  /* 0x0000002c412c7221 */ /* 0x000fca0000010000 */
[----:B------:R-:W-:-:S05]  /*1c70*/  FSEL R46, R44, RZ, P1 ;  /* 0x000000ff2c2e7208 */ /* 0x000fca0000800000 */
[----:B------:R-:W-:-:S04]  /*1c80*/  FADD.FTZ R45, R57, R46 ;  /* 0x0000002e392d7221 */ /* 0x000fc80000010000 */
[----:B------:R-:W-:-:S04]  /*1c90*/  FADD.FTZ R44, R64, R45 ;  /* 0x0000002d402c7221 */ /* 0x000fc80000010000 */
[----:B------:R-:W-:-:S04]  /*1ca0*/  FADD.FTZ R45, R67, R44 ;  /* 0x0000002c432d7221 */ /* 0x000fc80000010000 */
[----:B------:R-:W-:-:S04]  /*1cb0*/  FADD.FTZ R44, R66, R45 ;  /* 0x0000002d422c7221 */ /* 0x000fc80000010000 */
[----:B------:R-:W-:-:S04]  /*1cc0*/  FADD.FTZ R45, R69, R44 ;  /* 0x0000002c452d7221 */ /* 0x000fc80000010000 */
[----:B------:R-:W-:-:S04]  /*1cd0*/  FADD.FTZ R44, R68, R45 ;  /* 0x0000002d442c7221 */ /* 0x000fc80000010000 */
[----:B------:R-:W-:-:S04]  /*1ce0*/  FADD.FTZ R45, R71, R44 ;  /* 0x0000002c472d7221 */ /* 0x000fc80000010000 */
[----:B------:R-:W-:-:S04]  /*1cf0*/  @P5 FADD.FTZ R46, R70, R45 ;  /* 0x0000002d462e5221 */ /* 0x000fc80000010000 */
[----:B------:R-:W-:-:S04]  /*1d00*/  FADD.FTZ R45, R73, R46 ;  /* 0x0000002e492d7221 */ /* 0x000fc80000010000 */
[----:B------:R-:W-:-:S04]  /*1d10*/  FADD.FTZ R44, R72, R45 ;  /* 0x0000002d482c7221 */ /* 0x000fc80000010000 */
[----:B------:R-:W-:-:S04]  /*1d20*/  FADD.FTZ R45, R75, R44 ;  /* 0x0000002c4b2d7221 */ /* 0x000fc80000010000 */
[----:B------:R-:W-:-:S04]  /*1d30*/  FADD.FTZ R44, R74, R45 ;  /* 0x0000002d4a2c7221 */ /* 0x000fc80000010000 */
[----:B------:R-:W-:-:S04]  /*1d40*/  FADD.FTZ R45, R77, R44 ;  /* 0x0000002c4d2d7221 */ /* 0x000fc80000010000 */
[----:B------:R-:W-:-:S04]  /*1d50*/  FADD.FTZ R44, R76, R45 ;  /* 0x0000002d4c2c7221 */ /* 0x000fc80000010000 */
[----:B------:R-:W-:-:S04]  /*1d60*/  FADD.FTZ R45, R79, R44 ;  /* 0x0000002c4f2d7221 */ /* 0x000fc80000010000 */
[----:B------:R-:W-:-:S05]  /*1d70*/  @P4 FADD.FTZ R46, R78, R45 ;  /* 0x0000002d4e2e4221 */ /* 0x000fca0000010000 */
[----:B------:R-:W0:Y:S02]  /*1d80*/  SHFL.BFLY PT, R45, R46, 0x1, 0x1f ;  /* 0x0c201f002e2d7f89 */ /* 0x000e2400000e0000 */
[----:B0-----:R-:W-:-:S05]  /*1d90*/  FADD.FTZ R47, R46, R45 ;  /* 0x0000002d2e2f7221 */ /* 0x001fca0000010000 */
[----:B------:R-:W0:Y:S02]  /*1da0*/  SHFL.BFLY PT, R44, R47, 0x2, 0x1f ;  /* 0x0c401f002f2c7f89 */ /* 0x000e2400000e0000 */
[----:B0-----:R-:W-:-:S05]  /*1db0*/  FADD.FTZ R81, R47, R44 ;  /* 0x0000002c2f517221 */ /* 0x001fca0000010000 */
[----:B------:R-:W0:Y:S02]  /*1dc0*/  SHFL.BFLY PT, R44, R81, 0x4, 0x1f ;  /* 0x0c801f00512c7f89 */ /* 0x000e2400000e0000 */
[----:B0-----:R-:W-:-:S05]  /*1dd0*/  FADD.FTZ R82, R81, R44 ;  /* 0x0000002c51527221 */ /* 0x001fca0000010000 */
[----:B------:R-:W0:Y:S02]  /*1de0*/  SHFL.BFLY PT, R45, R82, 0x8, 0x1f ;  /* 0x0d001f00522d7f89 */ /* 0x000e2400000e0000 */
[----:B0-----:R-:W-:-:S05]  /*1df0*/  FADD.FTZ R83, R82, R45 ;  /* 0x0000002d52537221 */ /* 0x001fca0000010000 */
[----:B------:R-:W0:Y:S02]  /*1e00*/  SHFL.BFLY PT, R44, R83, 0x10, 0x1f ;  /* 0x0e001f00532c7f89 */ /* 0x000e2400000e0000 */
[----:B0-----:R-:W-:-:S04]  /*1e10*/  FADD.FTZ R45, R83, R44 ;  /* 0x0000002c532d7221 */ /* 0x001fc80000010000 */
[----:B------:R-:W-:-:S04]  /*1e20*/  FMUL.FTZ R44, R10, R45 ;  /* 0x0000002d0a2c7220 */ /* 0x000fc80000410000 */
[--C-:B------:R-:W-:Y:S01]  /*1e30*/  FADD.FTZ R45, R62, -R44.reuse ;  /* 0x8000002c3e2d7221 */ /* 0x100fe20000010000 */
[--C-:B------:R-:W-:Y:S01]  /*1e40*/  FADD.FTZ R46, R59, -R44.reuse ;  /* 0x8000002c3b2e7221 */ /* 0x100fe20000010000 */
[--C-:B------:R-:W-:Y:S01]  /*1e50*/  FADD.FTZ R84, R60, -R44.reuse ;  /* 0x8000002c3c547221 */ /* 0x100fe20000010000 */
[--C-:B------:R-:W-:Y:S01]  /*1e60*/  FADD.FTZ R82, R58, -R44.reuse ;  /* 0x8000002c3a527221 */ /* 0x100fe20000010000 */
[----:B------:R-:W-:Y:S01]  /*1e70*/  FFMA.FTZ R45, R45, R45, RZ ;  /* 0x0000002d2d2d7223 */ /* 0x000fe200000100ff */
[--C-:B------:R-:W-:Y:S01]  /*1e80*/  FADD.FTZ R47, R64, -R44.reuse ;  /* 0x8000002c402f7221 */ /* 0x100fe20000010000 */
[--C-:B------:R-:W-:Y:S02]  /*1e90*/  FADD.FTZ R81, R67, -R44.reuse ;  /* 0x8000002c43517221 */ /* 0x100fe40000010000 */
[----:B------:R-:W-:Y:S01]  /*1ea0*/  FFMA.FTZ R45, R46, R46, R45 ;  /* 0x0000002e2e2d7223 */ /* 0x000fe2000001002d */
[----:B------:R-:W-:-:S03]  /*1eb0*/  FADD.FTZ R46, R61, -R44 ;  /* 0x8000002c3d2e7221 */ /* 0x000fc60000010000 */
[----:B------:R-:W-:-:S04]  /*1ec0*/  FFMA.FTZ R45, R84, R84, R45 ;  /* 0x00000054542d7223 */ /* 0x000fc8000001002d */
[----:B------:R-:W-:Y:S01]  /*1ed0*/  FFMA.FTZ R45, R46, R46, R45 ;  /* 0x0000002e2e2d7223 */ /* 0x000fe2000001002d */
[----:B------:R-:W-:-:S03]  /*1ee0*/  FADD.FTZ R46, R63, -R44 ;  /* 0x8000002c3f2e7221 */ /* 0x000fc60000010000 */
[----:B------:R-:W-:Y:S01]  /*1ef0*/  FFMA.FTZ R45, R82, R82, R45 ;  /* 0x00000052522d7223 */ /* 0x000fe2000001002d */
[----:B------:R-:W-:-:S03]  /*1f00*/  FADD.FTZ R82, R56, -R44 ;  /* 0x8000002c38527221 */ /* 0x000fc60000010000 */
[----:B------:R-:W-:Y:S01]  /*1f10*/  FFMA.FTZ R45, R46, R46, R45 ;  /* 0x0000002e2e2d7223 */ /* 0x000fe2000001002d */
[----:B------:R-:W-:-:S03]  /*1f20*/  FADD.FTZ R46, R65, -R44 ;  /* 0x8000002c412e7221 */ /* 0x000fc60000010000 */
[----:B------:R-:W-:Y:S01]  /*1f30*/  FFMA.FTZ R45, R82, R82, R45 ;  /* 0x00000052522d7223 */ /* 0x000fe2000001002d */
[----:B------:R-:W-:-:S03]  /*1f40*/  FADD.FTZ R82, R73, -R44 ;  /* 0x8000002c49527221 */ /* 0x000fc60000010000 */
[----:B------:R-:W-:Y:S01]  /*1f50*/  FFMA.FTZ R45, R46, R46, R45 ;  /* 0x0000002e2e2d7223 */ /* 0x000fe2000001002d */
[----:B------:R-:W-:-:S04]  /*1f60*/  FADD.FTZ R46, R57, -R44 ;  /* 0x8000002c392e7221 */ /* 0x000fc80000010000 */
[----:B------:R-:W-:-:S05]  /*1f70*/  FSEL R45, R45, RZ, P1 ;  /* 0x000000ff2d2d7208 */ /* 0x000fca0000800000 */
        /* <DEDUP_REMOVED lines=13> */
[----:B------:R-:W-:Y:S01]  /*2050*/  @P5 FFMA.FTZ R45, R47, R47, R46 ;  /* 0x0000002f2f2d5223 */ /* 0x000fe2000001002e */
        /* <DEDUP_REMOVED lines=12> */
[----:B------:R-:W-:-:S04]  /*2120*/  FFMA.FTZ R82, R81, R81, R82 ;  /* 0x0000005151527223 */ /* 0x000fc80000010052 */
[----:B------:R-:W-:-:S05]  /*2130*/  @P4 FFMA.FTZ R45, R47, R47, R82 ;  /* 0x0000002f2f2d4223 */ /* 0x000fca0000010052 */
[----:B------:R-:W0:Y:S02]  /*2140*/  SHFL.BFLY PT, R46, R45, 0x1, 0x1f ;  /* 0x0c201f002d2e7f89 */ /* 0x000e2400000e0000 */
[----:B0-----:R-:W-:-:S05]  /*2150*/  FADD.FTZ R47, R45, R46 ;  /* 0x0000002e2d2f7221 */ /* 0x001fca0000010000 */
[----:B------:R-:W0:Y:S02]  /*2160*/  SHFL.BFLY PT, R46, R47, 0x2, 0x1f ;  /* 0x0c401f002f2e7f89 */ /* 0x000e2400000e0000 */
[----:B0-----:R-:W-:-:S05]  /*2170*/  FADD.FTZ R81, R47, R46 ;  /* 0x0000002e2f517221 */ /* 0x001fca0000010000 */
[----:B------:R-:W0:Y:S02]  /*2180*/  SHFL.BFLY PT, R46, R81, 0x4, 0x1f ;  /* 0x0c801f00512e7f89 */ /* 0x000e2400000e0000 */
[----:B0-----:R-:W-:Y:S01]  /*2190*/  FADD.FTZ R82, R81, R46 ;  /* 0x0000002e51527221 */ /* 0x001fe20000010000 */
[----:B------:R-:W-:-:S04]  /*21a0*/  LOP3.LUT P4, R46, R80, 0x1f, RZ, 0xc0, !PT ;  /* 0x0000001f502e7812 */ /* 0x000fc8000788c0ff */
[----:B------:R-:W0:Y:S01]  /*21b0*/  SHFL.BFLY PT, R83, R82, 0x8, 0x1f ;  /* 0x0d001f0052537f89 */ /* 0x000e2200000e0000 */
[----:B------:R-:W-:Y:S01]  /*21c0*/  ISETP.GT.U32.AND P5, PT, R46, 0x3, PT ;  /* 0x000000032e00780c */ /* 0x000fe20003fa4070 */
[----:B0-----:R-:W-:-:S05]  /*21d0*/  FADD.FTZ R83, R82, R83 ;  /* 0x0000005352537221 */ /* 0x001fca0000010000 */
[----:B------:R-:W0:Y:S02]  /*21e0*/  SHFL.BFLY PT, R84, R83, 0x10, 0x1f ;  /* 0x0e001f0053547f89 */ /* 0x000e2400000e0000 */
[----:B0-----:R-:W-:Y:S01]  /*21f0*/  FADD.FTZ R45, R83, R84 ;  /* 0x00000054532d7221 */ /* 0x001fe20000010000 */
[----:B------:R-:W-:Y:S06]  /*2200*/  @P4 BRA `(.L_x_19) ;  /* 0x00000000001c4947 */ /* 0x000fec0003800000 */
[----:B------:R-:W0:Y:S01]  /*2210*/  S2UR UR5, SR_CgaCtaId ;  /* 0x00000000000579c3 */ /* 0x000e220000008800 */
[----:B------:R-:W-:Y:S01]  /*2220*/  UMOV UR4, 0x400 ;  /* 0x0000040000047882 */ /* 0x000fe20000000000 */
[----:B------:R-:W-:-:S04]  /*2230*/  SHF.R.U32.HI R46, RZ, 0x2, R80 ;  /* 0x00000002ff2e7819 */ /* 0x000fc80000011650 */
[----:B------:R-:W-:Y:S01]  /*2240*/  LOP3.LUT R46, R46, 0x18, RZ, 0xc0, !PT ;  /* 0x000000182e2e7812 */ /* 0x000fe200078ec0ff */
[----:B0-----:R-:W-:-:S04]  /*2250*/  ULEA UR4, UR5, UR4, 0x18 ;  /* 0x0000000405047291 */ /* 0x001fc8000f8ec0ff */
[----:B------:R-:W-:-:S09]  /*2260*/  @UP2 UIADD3 UR4, UPT, UPT, UR4, 0x20, URZ ;  /* 0x0000002004042890 */ /* 0x000fd2000fffe0ff */
[----:B------:R0:W-:Y:S03]  /*2270*/  STS.64 [R46+UR4], R44 ;  /* 0x0000002c2e007988 */ /* 0x0001e60008000a04 */
.L_x_19:
[----:B------:R-:W-:Y:S05]  /*2280*/  BSYNC.RECONVERGENT B0 ;  /* 0x0000000000007941 */ /* 0x000fea0003800200 */
.L_x_18:
[----:B------:R-:W-:Y:S01]  /*2290*/  BAR.SYNC.DEFER_BLOCKING 0x0 ;  /* 0x0000000000007b1d */ /* 0x000fe20000010000 */
[----:B0-----:R-:W-:-:S05]  /*22a0*/  CS2R R44, SRZ ;  /* 0x00000000002c7805 */ /* 0x001fca000001ff00 */
[----:B------:R-:W-:Y:S04]  /*22b0*/  BSSY.RECONVERGENT B0, `(.L_x_20) ;  /* 0x000000a000007945 */ /* 0x000fe80003800200 */
[----:B------:R-:W-:Y:S05]  /*22c0*/  @P5 BRA `(.L_x_21) ;  /* 0x0000000000205947 */ /* 0x000fea0003800000 */
[----:B------:R-:W0:Y:S01]  /*22d0*/  S2UR UR5, SR_CgaCtaId ;  /* 0x00000000000579c3 */ /* 0x000e220000008800 */
[----:B------:R-:W-:Y:S01]  /*22e0*/  UMOV UR4, 0x400 ;  /* 0x0000040000047882 */ /* 0x000fe20000000000 */
[----:B------:R-:W-:Y:S02]  /*22f0*/  SHF.L.U32 R44, R80, 0x3, RZ ;  /* 0x00000003502c7819 */ /* 0x000fe400000006ff */
[----:B------:R-:W-:Y:S02]  /*2300*/  MOV R85, R53 ;  /* 0x0000003500557202 */ /* 0x000fe40000000f00 */
[----:B------:R-:W-:Y:S01]  /*2310*/  LOP3.LUT R44, R44, 0xf8, RZ, 0xc0, !PT ;  /* 0x000000f82c2c7812 */ /* 0x000fe200078ec0ff */
[----:B0-----:R-:W-:-:S04]  /*2320*/  ULEA UR4, UR5, UR4, 0x18 ;  /* 0x0000000405047291 */ /* 0x001fc8000f8ec0ff */
[----:B------:R-:W-:-:S09]  /*2330*/  @UP2 UIADD3 UR4, UPT, UPT, UR4, 0x20, URZ ;  /* 0x0000002004042890 */ /* 0x000fd2000fffe0ff */
[----:B------:R-:W0:Y:S03]  /*2340*/  LDS.64 R44, [R44+UR4] ;  /* 0x000000042c2c7984 */ /* 0x000e260008000a00 */
.L_x_21:
[----:B------:R-:W-:Y:S05]  /*2350*/  BSYNC.RECONVERGENT B0 ;  /* 0x0000000000007941 */ /* 0x000fea0003800200 */
.L_x_20:
[----:B------:R-:W1:Y:S01]  /*2360*/  SHFL.DOWN PT, R82, R85, 0x2, 0x1f ;  /* 0x08401f0055527f89 */ /* 0x000e6200000e0000 */
[-C--:B------:R-:W-:Y:S01]  /*2370*/  I2FP.F32.S32 R87, R85.reuse ;  /* 0x0000005500577245 */ /* 0x080fe20000201400 */
[----:B------:R-:W-:Y:S01]  /*2380*/  BSSY.RECONVERGENT B0, `(.L_x_22) ;  /* 0x0000064000007945 */ /* 0x000fe20003800200 */
[----:B------:R-:W-:Y:S01]  /*2390*/  ISETP.NE.AND P4, PT, R80, RZ, PT ;  /* 0x000000ff5000720c */ /* 0x000fe20003f85270 */
[----:B0-----:R-:W0:Y:S01]  /*23a0*/  SHFL.DOWN PT, R83, R44, 0x2, 0x1f ;  /* 0x08401f002c537f89 */ /* 0x001e2200000e0000 */
[----:B------:R-:W-:Y:S02]  /*23b0*/  ISETP.NE.AND P5, PT, RZ, UR7, PT ;  /* 0x00000007ff007c0c */ /* 0x000fe4000bfa5270 */
[----:B-1----:R-:W-:Y:S02]  /*23c0*/  IADD3 R46, PT, PT, R82, R85, RZ ;  /* 0x00000055522e7210 */ /* 0x002fe40007ffe0ff */
[----:B------:R-:W-:Y:S02]  /*23d0*/  I2FP.F32.S32 R86, R82 ;  /* 0x0000005200567245 */ /* 0x000fe40000201400 */
[----:B------:R-:W-:Y:S01]  /*23e0*/  I2FP.F32.S32 R47, R46 ;  /* 0x0000002e002f7245 */ /* 0x000fe20000201400 */
[----:B------:R-:W1:Y:S01]  /*23f0*/  SHFL.DOWN PT, R82, R45, 0x2, 0x1f ;  /* 0x08401f002d527f89 */ /* 0x000e6200000e0000 */
[C---:B0-----:R-:W-:Y:S01]  /*2400*/  FADD.FTZ R84, -R83.reuse, R44 ;  /* 0x0000002c53547221 */ /* 0x041fe20000010100 */
[----:B------:R-:W-:Y:S01]  /*2410*/  FMUL.FTZ R88, R83, R86 ;  /* 0x0000005653587220 */ /* 0x000fe20000410000 */
[----:B------:R-:W0:Y:S01]  /*2420*/  MUFU.RCP R81, R47 ;  /* 0x0000002f00517308 */ /* 0x000e220000001000 */
[----:B------:R-:W2:Y:S01]  /*2430*/  SHFL.DOWN PT, R83, R46, 0x1, 0x1f ;  /* 0x08201f002e537f89 */ /* 0x000ea200000e0000 */
[----:B------:R-:W-:Y:S01]  /*2440*/  FMUL.FTZ R84, R84, R84 ;  /* 0x0000005454547220 */ /* 0x000fe20000410000 */
[----:B------:R-:W-:-:S03]  /*2450*/  FFMA.FTZ R88, R87, R44, R88 ;  /* 0x0000002c57587223 */ /* 0x000fc60000010058 */
[----:B------:R-:W-:-:S04]  /*2460*/  FMUL.FTZ R84, R84, R87 ;  /* 0x0000005754547220 */ /* 0x000fc80000410000 */
[----:B------:R-:W-:Y:S01]  /*2470*/  FMUL.FTZ R84, R84, R86 ;  /* 0x0000005654547220 */ /* 0x000fe20000410000 */
[----:B0-----:R-:W-:Y:S01]  /*2480*/  FMUL.FTZ R44, R81, R88 ;  /* 0x00000058512c7220 */ /* 0x001fe20000410000 */
[----:B-1----:R-:W-:-:S04]  /*2490*/  FADD.FTZ R82, R82, R45 ;  /* 0x0000002d52527221 */ /* 0x002fc80000010000 */
[----:B------:R-:W0:Y:S01]  /*24a0*/  SHFL.DOWN PT, R45, R44, 0x1, 0x1f ;  /* 0x08201f002c2d7f89 */ /* 0x000e2200000e0000 */
[----:B------:R-:W-:Y:S01]  /*24b0*/  FFMA.FTZ R82, R81, R84, R82 ;  /* 0x0000005451527223 */ /* 0x000fe20000010052 */
[----:B--2---:R-:W-:Y:S01]  /*24c0*/  IMAD.IADD R84, R46, 0x1, R83 ;  /* 0x000000012e547824 */ /* 0x004fe200078e0253 */
[----:B------:R-:W-:-:S03]  /*24d0*/  I2FP.F32.S32 R83, R83 ;  /* 0x0000005300537245 */ /* 0x000fc60000201400 */
[----:B------:R-:W1:Y:S01]  /*24e0*/  SHFL.DOWN PT, R81, R82, 0x1, 0x1f ;  /* 0x08201f0052517f89 */ /* 0x000e6200000e0000 */
[----:B------:R-:W-:-:S06]  /*24f0*/  I2FP.F32.S32 R84, R84 ;  /* 0x0000005400547245 */ /* 0x000fcc0000201400 */
[----:B------:R-:W2:Y:S01]  /*2500*/  MUFU.RCP R84, R84 ;  /* 0x0000005400547308 */ /* 0x000ea20000001000 */
[----:B0-----:R-:W-:Y:S01]  /*2510*/  FADD.FTZ R46, R44, -R45 ;  /* 0x8000002d2c2e7221 */ /* 0x001fe20000010000 */
[----:B------:R-:W-:-:S03]  /*2520*/  FMUL.FTZ R86, R45, R83 ;  /* 0x000000532d567220 */ /* 0x000fc60000410000 */
[----:B------:R-:W-:Y:S01]  /*2530*/  FMUL.FTZ R46, R46, R46 ;  /* 0x0000002e2e2e7220 */ /* 0x000fe20000410000 */
[----:B------:R-:W-:-:S03]  /*2540*/  FFMA.FTZ R45, R47, R44, R86 ;  /* 0x0000002c2f2d7223 */ /* 0x000fc60000010056 */
[----:B------:R-:W-:Y:S01]  /*2550*/  FMUL.FTZ R46, R47, R46 ;  /* 0x0000002e2f2e7220 */ /* 0x000fe20000410000 */
[----:B--2---:R-:W-:Y:S01]  /*2560*/  FMUL.FTZ R85, R84, R45 ;  /* 0x0000002d54557220 */ /* 0x004fe20000410000 */
[----:B-1----:R-:W-:Y:S02]  /*2570*/  FADD.FTZ R45, R82, R81 ;  /* 0x00000051522d7221 */ /* 0x002fe40000010000 */
[----:B------:R-:W-:Y:S01]  /*2580*/  FMUL.FTZ R46, R46, R83 ;  /* 0x000000532e2e7220 */ /* 0x000fe20000410000 */
[----:B------:R-:W0:Y:S01]  /*2590*/  LDC R82, c[0x0][0x448] ;  /* 0x00011200ff527b82 */ /* 0x000e220000000800 */
[----:B------:R1:W2:Y:S02]  /*25a0*/  SHFL.IDX PT, R81, R85, RZ, 0x1f ;  /* 0x00001fff55517589 */ /* 0x0002a400000e0000 */
[----:B------:R-:W-:-:S05]  /*25b0*/  FFMA.FTZ R84, R84, R46, R45 ;  /* 0x0000002e54547223 */ /* 0x000fca000001002d */
[----:B------:R-:W0:Y:S01]  /*25c0*/  SHFL.IDX PT, R87, R84, RZ, 0x1f ;  /* 0x00001fff54577589 */ /* 0x000e2200000e0000 */
[----:B------:R-:W3:Y:S01]  /*25d0*/  @!P4 LDC.64 R46, c[0x0][0x3c0] ;  /* 0x0000f000ff2ecb82 */ /* 0x000ee20000000a00 */
[----:B-1----:R-:W-:-:S07]  /*25e0*/  MOV R85, UR6 ;  /* 0x0000000600557c02 */ /* 0x002fce0008000f00 */
[----:B------:R-:W1:Y:S01]  /*25f0*/  @!P4 LDC.64 R44, c[0x0][0x3c8] ;  /* 0x0000f200ff2ccb82 */ /* 0x000e620000000a00 */
[----:B--2---:R-:W-:-:S05]  /*2600*/  FMUL.FTZ R80, R81, R81 ;  /* 0x0000005151507220 */ /* 0x004fca0000410000 */
[----:B------:R-:W-:Y:S01]  /*2610*/  FSEL R83, R80, RZ, P5 ;  /* 0x000000ff50537208 */ /* 0x000fe20002800000 */
[----:B0-----:R-:W-:Y:S01]  /*2620*/  FFMA.FTZ R80, R87, UR12, R82 ;  /* 0x0000000c57507c23 */ /* 0x001fe20008010052 */
[----:B------:R-:W-:Y:S01]  /*2630*/  MOV R87, UR6 ;  /* 0x0000000600577c02 */ /* 0x000fe20008000f00 */
[----:B---3--:R-:W-:Y:S01]  /*2640*/  @!P4 IMAD.WIDE R46, R85, 0x4, R46 ;  /* 0x00000004552ec825 */ /* 0x008fe200078e022e */
[----:B------:R-:W-:-:S03]  /*2650*/  FSEL R82, R81, RZ, !P5 ;  /* 0x000000ff51527208 */ /* 0x000fc60006800000 */
[----:B------:R-:W-:Y:S01]  /*2660*/  FADD.FTZ R83, R80, R83 ;  /* 0x0000005350537221 */ /* 0x000fe20000010000 */
[----:B------:R0:W-:Y:S01]  /*2670*/  @!P4 STG.E desc[UR8][R46.64], R81 ;  /* 0x000000512e00c986 */ /* 0x0001e2000c101908 */
[----:B-1----:R-:W-:-:S04]  /*2680*/  @!P4 IMAD.WIDE R44, R87, 0x4, R44 ;  /* 0x00000004572cc825 */ /* 0x002fc800078e022c */
[----:B------:R-:W1:Y:S02]  /*2690*/  MUFU.RSQ R83, R83 ;  /* 0x0000005300537308 */ /* 0x000e640000001400 */
[----:B-1----:R0:W-:Y:S01]  /*26a0*/  @!P4 STG.E desc[UR8][R44.64], R83 ;  /* 0x000000532c00c986 */ /* 0x0021e2000c101908 */
[----:B------:R-:W-:Y:S05]  /*26b0*/  @!P1 BRA `(.L_x_23) ;  /* 0x0000000000c09947 */ /* 0x000fea0003800000 */
[--C-:B0-----:R-:W-:Y:S01]  /*26c0*/  FADD.FTZ R44, R62, -R82.reuse ;  /* 0x800000523e2c7221 */ /* 0x101fe20000010000 */
[----:B------:R-:W-:Y:S01]  /*26d0*/  SHF.L.U32 R45, R40, 0x10, RZ ;  /* 0x00000010282d7819 */ /* 0x000fe200000006ff */
[--C-:B------:R-:W-:Y:S01]  /*26e0*/  FADD.FTZ R46, R60, -R82.reuse ;  /* 0x800000523c2e7221 */ /* 0x100fe20000010000 */
[----:B------:R-:W-:Y:S01]  /*26f0*/  SHF.L.U32 R47, R36, 0x10, RZ ;  /* 0x00000010242f7819 */ /* 0x000fe200000006ff */
[----:B------:R-:W-:Y:S01]  /*2700*/  FMUL.FTZ R44, R83, R44 ;  /* 0x0000002c532c7220 */ /* 0x000fe20000410000 */
[--C-:B------:R-:W-:Y:S01]  /*2710*/  FADD.FTZ R86, R61, -R82.reuse ;  /* 0x800000523d567221 */ /* 0x100fe20000010000 */
[----:B------:R-:W-:Y:S01]  /*2720*/  SHF.L.U32 R84, R37, 0x10, RZ ;  /* 0x0000001025547819 */ /* 0x000fe200000006ff */
[----:B------:R-:W-:Y:S02]  /*2730*/  IMAD.U32 R80, R41, 0x10000, RZ ;  /* 0x0001000029507824 */ /* 0x000fe400078e00ff */
[----:B------:R-:W-:Y:S01]  /*2740*/  FFMA.FTZ R44, R44, R45, R47 ;  /* 0x0000002d2c2c7223 */ /* 0x000fe2000001002f */
[----:B------:R-:W-:Y:S01]  /*2750*/  SHF.L.U32 R47, R3, 0x10, RZ ;  /* 0x00000010032f7819 */ /* 0x000fe200000006ff */
[C---:B------:R-:W-:Y:S01]  /*2760*/  FMUL.FTZ R45, R83.reuse, R46 ;  /* 0x0000002e532d7220 */ /* 0x040fe20000410000 */
[----:B------:R-:W-:Y:S01]  /*2770*/  SHF.L.U32 R81, R4, 0x10, RZ ;  /* 0x0000001004517819 */ /* 0x000fe200000006ff */
[----:B------:R-:W-:Y:S01]  /*2780*/  FMUL.FTZ R86, R83, R86 ;  /* 0x0000005653567220 */ /* 0x000fe20000410000 */
[----:B------:R-:W-:Y:S01]  /*2790*/  FADD.FTZ R46, R58, -R82 ;  /* 0x800000523a2e7221 */ /* 0x000fe20000010000 */
[----:B------:R-:W-:Y:S01]  /*27a0*/  FFMA.FTZ R45, R45, R80, R84 ;  /* 0x000000502d2d7223 */ /* 0x000fe20000010054 */
[----:B------:R-:W-:Y:S01]  /*27b0*/  FADD.FTZ R80, R63, -R82 ;  /* 0x800000523f507221 */ /* 0x000fe20000010000 */
[----:B------:R-:W-:Y:S01]  /*27c0*/  FFMA.FTZ R84, R86, R47, R81 ;  /* 0x0000002f56547223 */ /* 0x000fe20000010051 */
[----:B------:R-:W-:Y:S01]  /*27d0*/  SHF.L.U32 R47, R42, 0x10, RZ ;  /* 0x000000102a2f7819 */ /* 0x000fe200000006ff */
[----:B------:R-:W-:-:S02]  /*27e0*/  IMAD.U32 R81, R38, 0x10000, RZ ;  /* 0x0001000026517824 */ /* 0x000fc400078e00ff */
[----:B------:R-:W-:Y:S01]  /*27f0*/  FMUL.FTZ R46, R83, R46 ;  /* 0x0000002e532e7220 */ /* 0x000fe20000410000 */
[----:B------:R-:W-:Y:S01]  /*2800*/  SHF.L.U32 R85, R5, 0x10, RZ ;  /* 0x0000001005557819 */ /* 0x000fe200000006ff */
[----:B------:R-:W-:Y:S01]  /*2810*/  FMUL.FTZ R80, R83, R80 ;  /* 0x0000005053507220 */ /* 0x000fe20000410000 */
[----:B------:R-:W-:Y:S01]  /*2820*/  FADD.FTZ R86, R56, -R82 ;  /* 0x8000005238567221 */ /* 0x000fe20000010000 */
[----:B------:R-:W-:Y:S01]  /*2830*/  FFMA.FTZ R46, R46, R47, R81 ;  /* 0x0000002f2e2e7223 */ /* 0x000fe20000010051 */
[----:B------:R-:W-:Y:S01]  /*2840*/  SHF.L.U32 R47, R6, 0x10, RZ ;  /* 0x00000010062f7819 */ /* 0x000fe200000006ff */
[----:B------:R-:W-:Y:S01]  /*2850*/  IMAD.U32 R81, R7, 0x10000, RZ ;  /* 0x0001000007517824 */ /* 0x000fe200078e00ff */
[----:B------:R-:W-:Y:S02]  /*2860*/  SHF.L.U32 R87, R8, 0x10, RZ ;  /* 0x0000001008577819 */ /* 0x000fe400000006ff */
[----:B------:R-:W-:Y:S01]  /*2870*/  SHF.L.U32 R89, R2, 0x10, RZ ;  /* 0x0000001002597819 */ /* 0x000fe200000006ff */
[----:B------:R-:W-:Y:S01]  /*2880*/  FFMA.FTZ R85, R80, R85, R47 ;  /* 0x0000005550557223 */ /* 0x000fe2000001002f */
[----:B------:R-:W-:Y:S01]  /*2890*/  FMUL.FTZ R47, R83, R86 ;  /* 0x00000056532f7220 */ /* 0x000fe20000410000 */
[----:B------:R-:W-:-:S02]  /*28a0*/  SHF.L.U32 R80, R43, 0x10, RZ ;  /* 0x000000102b507819 */ /* 0x000fc400000006ff */
[----:B------:R-:W-:Y:S02]  /*28b0*/  SHF.L.U32 R86, R39, 0x10, RZ ;  /* 0x0000001027567819 */ /* 0x000fe400000006ff */
[----:B------:R-:W-:Y:S02]  /*28c0*/  F2FP.BF16.F32.PACK_AB R46, R85, R46 ;  /* 0x0000002e552e723e */ /* 0x000fe400000010ff */
[----:B------:R-:W-:Y:S01]  /*28d0*/  F2FP.BF16.F32.PACK_AB R45, R84, R45 ;  /* 0x0000002d542d723e */ /* 0x000fe200000010ff */
[----:B------:R-:W-:Y:S01]  /*28e0*/  FFMA.FTZ R47, R47, R80, R86 ;  /* 0x000000502f2f7223 */ /* 0x000fe20000010056 */
[--C-:B------:R-:W-:Y:S01]  /*28f0*/  FADD.FTZ R80, R65, -R82.reuse ;  /* 0x8000005241507221 */ /* 0x100fe20000010000 */
[----:B------:R-:W-:-:S03]  /*2900*/  FADD.FTZ R86, R59, -R82 ;  /* 0x800000523b567221 */ /* 0x000fc60000010000 */
[C---:B------:R-:W-:Y:S01]  /*2910*/  FMUL.FTZ R80, R83.reuse, R80 ;  /* 0x0000005053507220 */ /* 0x040fe20000410000 */
[----:B------:R-:W-:-:S03]  /*2920*/  FMUL.FTZ R86, R83, R86 ;  /* 0x0000005653567220 */ /* 0x000fc60000410000 */
[----:B------:R-:W-:Y:S01]  /*2930*/  FFMA.FTZ R88, R80, R81, R87 ;  /* 0x0000005150587223 */ /* 0x000fe20000010057 */
[----:B------:R-:W-:Y:S01]  /*2940*/  SHF.L.U32 R87, R0, 0x10, RZ ;  /* 0x0000001000577819 */ /* 0x000fe200000006ff */
[----:B------:R-:W0:Y:S03]  /*2950*/  LDC.64 R80, c[0x0][0x428] ;  /* 0x00010a00ff507b82 */ /* 0x000e260000000a00 */
[----:B------:R-:W-:Y:S01]  /*2960*/  F2FP.BF16.F32.PACK_AB R47, R88, R47 ;  /* 0x0000002f582f723e */ /* 0x000fe200000010ff */
[----:B------:R-:W-:-:S05]  /*2970*/  FFMA.FTZ R87, R86, R87, R89 ;  /* 0x0000005756577223 */ /* 0x000fca0000010059 */
[----:B------:R-:W-:Y:S01]  /*2980*/  F2FP.BF16.F32.PACK_AB R44, R87, R44 ;  /* 0x0000002c572c723e */ /* 0x000fe200000010ff */
[C---:B0-----:R-:W-:Y:S01]  /*2990*/  IMAD.WIDE.U32 R80, R55.reuse, 0x10, R80 ;  /* 0x0000001037507825 */ /* 0x041fe200078e0050 */
[----:B------:R-:W-:-:S04]  /*29a0*/  IADD3 R55, PT, PT, R55, 0x80, RZ ;  /* 0x0000008037377810 */ /* 0x000fc80007ffe0ff */
[----:B------:R1:W-:Y:S03]  /*29b0*/  STG.E.128 desc[UR8][R80.64], R44 ;  /* 0x0000002c50007986 */ /* 0x0003e6000c101d08 */
.L_x_23:
[----:B------:R-:W-:Y:S05]  /*29c0*/  BSYNC.RECONVERGENT B0 ;  /* 0x0000000000007941 */ /* 0x000fea0003800200 */
.L_x_22:
[----:B------:R-:W-:Y:S04]  /*29d0*/  BSSY.RECONVERGENT B0, `(.L_x_24) ;  /* 0x0000032000007945 */ /* 0x000fe80003800200 */
[----:B------:R-:W-:Y:S05]  /*29e0*/  @!P2 BRA `(.L_x_25) ;  /* 0x0000000000c0a947 */ /* 0x000fea0003800000 */
[--C-:B01----:R-:W-:Y:S01]  /*29f0*/  FADD.FTZ R44, R57, -R82.reuse ;  /* 0x80000052392c7221 */ /* 0x103fe20000010000 */
[----:B------:R-:W-:Y:S01]  /*2a00*/  SHF.L.U32 R47, R28, 0x10, RZ ;  /* 0x000000101c2f7819 */ /* 0x000fe200000006ff */
[----:B------:R-:W-:Y:S02]  /*2a10*/  IMAD.U32 R45, R32, 0x10000, RZ ;  /* 0x00010000202d7824 */ /* 0x000fe400078e00ff */
[--C-:B------:R-:W-:Y:S01]  /*2a20*/  FADD.FTZ R46, R67, -R82.reuse ;  /* 0x80000052432e7221 */ /* 0x100fe20000010000 */
        /* <DEDUP_REMOVED lines=11> */
[--C-:B------:R-:W-:Y:S01]  /*2ae0*/  FADD.FTZ R80, R68, -R82.reuse ;  /* 0x8000005244507221 */ /* 0x100fe20000010000 */
[----:B------:R-:W-:Y:S01]  /*2af0*/  FFMA.FTZ R84, R86, R47, R81 ;  /* 0x0000002f56547223 */ /* 0x000fe20000010051 */
[----:B------:R-:W-:Y:S01]  /*2b00*/  SHF.L.U32 R47, R34, 0x10, RZ ;  /* 0x00000010222f7819 */ /* 0x000fe200000006ff */
[C---:B------:R-:W-:Y:S01]  /*2b10*/  FMUL.FTZ R46, R83.reuse, R46 ;  /* 0x0000002e532e7220 */ /* 0x040fe20000410000 */
[----:B------:R-:W-:Y:S01]  /*2b20*/  SHF.L.U32 R81, R30, 0x10, RZ ;  /* 0x000000101e517819 */ /* 0x000fe200000006ff */
[----:B------:R-:W-:Y:S01]  /*2b30*/  FMUL.FTZ R80, R83, R80 ;  /* 0x0000005053507220 */ /* 0x000fe20000410000 */
[----:B------:R-:W-:Y:S01]  /*2b40*/  SHF.L.U32 R85, R14, 0x10, RZ ;  /* 0x000000100e557819 */ /* 0x000fe200000006ff */
[----:B------:R-:W-:Y:S01]  /*2b50*/  FADD.FTZ R86, R71, -R82 ;  /* 0x8000005247567221 */ /* 0x000fe20000010000 */
[----:B------:R-:W-:Y:S01]  /*2b60*/  SHF.L.U32 R87, R49, 0x10, RZ ;  /* 0x0000001031577819 */ /* 0x000fe200000006ff */
[----:B------:R-:W-:Y:S01]  /*2b70*/  FFMA.FTZ R46, R46, R47, R81 ;  /* 0x0000002f2e2e7223 */ /* 0x000fe20000010051 */
[----:B------:R-:W-:Y:S01]  /*2b80*/  SHF.L.U32 R47, R15, 0x10, RZ ;  /* 0x000000100f2f7819 */ /* 0x000fe200000006ff */
[----:B------:R-:W-:Y:S01]  /*2b90*/  IMAD.U32 R89, R11, 0x10000, RZ ;  /* 0x000100000b597824 */ /* 0x000fe200078e00ff */
[----:B------:R-:W-:-:S02]  /*2ba0*/  SHF.L.U32 R81, R48, 0x10, RZ ;  /* 0x0000001030517819 */ /* 0x000fc400000006ff */
[----:B------:R-:W-:Y:S01]  /*2bb0*/  F2FP.BF16.F32.PACK_AB R45, R84, R45 ;  /* 0x0000002d542d723e */ /* 0x000fe200000010ff */
[----:B------:R-:W-:Y:S01]  /*2bc0*/  FFMA.FTZ R85, R80, R85, R47 ;  /* 0x0000005550557223 */ /* 0x000fe2000001002f */
[----:B------:R-:W-:Y:S01]  /*2bd0*/  FMUL.FTZ R47, R83, R86 ;  /* 0x00000056532f7220 */ /* 0x000fe20000410000 */
[----:B------:R-:W-:Y:S01]  /*2be0*/  SHF.L.U32 R86, R31, 0x10, RZ ;  /* 0x000000101f567819 */ /* 0x000fe200000006ff */
[----:B------:R-:W-:Y:S02]  /*2bf0*/  IMAD.U32 R80, R35, 0x10000, RZ ;  /* 0x0001000023507824 */ /* 0x000fe400078e00ff */
[----:B------:R-:W-:Y:S02]  /*2c00*/  F2FP.BF16.F32.PACK_AB R46, R85, R46 ;  /* 0x0000002e552e723e */ /* 0x000fe400000010ff */
        /* <DEDUP_REMOVED lines=14> */
.L_x_25:
[----:B------:R-:W-:Y:S05]  /*2cf0*/  BSYNC.RECONVERGENT B0 ;  /* 0x0000000000007941 */ /* 0x000fea0003800200 */
.L_x_24:
[----:B------:R-:W-:Y:S04]  /*2d00*/  BSSY.RECONVERGENT B0, `(.L_x_26) ;  /* 0x0000036000007945 */ /* 0x000fe80003800200 */
[----:B------:R-:W-:Y:S05]  /*2d10*/  @!P3 BRA `(.L_x_27) ;  /* 0x0000000000d0b947 */ /* 0x000fea0003800000 */
[----:B012---:R-:W-:Y:S01]  /*2d20*/  PRMT R47, R21, 0x7632, R47 ;  /* 0x00007632152f7816 */ /* 0x007fe2000000002f */
[--C-:B------:R-:W-:Y:S01]  /*2d30*/  FADD.FTZ R44, R74, -R82.reuse ;  /* 0x800000524a2c7221 */ /* 0x100fe20000010000 */
[----:B------:R-:W-:Y:S01]  /*2d40*/  SHF.L.U32 R45, R52, 0x10, RZ ;  /* 0x00000010342d7819 */ /* 0x000fe200000006ff */
[----:B------:R-:W-:Y:S01]  /*2d50*/  FADD.FTZ R46, R76, -R82 ;  /* 0x800000524c2e7221 */ /* 0x000fe20000010000 */
[----:B------:R-:W-:Y:S01]  /*2d60*/  SHF.L.U32 R47, R47, 0x10, RZ ;  /* 0x000000102f2f7819 */ /* 0x000fe200000006ff */
[C---:B------:R-:W-:Y:S01]  /*2d70*/  FMUL.FTZ R44, R83.reuse, R44 ;  /* 0x0000002c532c7220 */ /* 0x040fe20000410000 */
[----:B------:R-:W-:Y:S01]  /*2d80*/  PRMT R80, R26, 0x7632, R80 ;  /* 0x000076321a507816 */ /* 0x000fe20000000050 */
[----:B------:R-:W-:Y:S01]  /*2d90*/  FMUL.FTZ R46, R83, R46 ;  /* 0x0000002e532e7220 */ /* 0x000fe20000410000 */
[----:B------:R-:W-:Y:S01]  /*2da0*/  PRMT R81, R27, 0x7632, R81 ;  /* 0x000076321b517816 */ /* 0x000fe20000000051 */
[--C-:B------:R-:W-:Y:S01]  /*2db0*/  FFMA.FTZ R84, R44, R45, R47.reuse ;  /* 0x0000002d2c547223 */ /* 0x100fe2000001002f */
[----:B------:R-:W-:Y:S01]  /*2dc0*/  PRMT R47, R22, 0x7632, R47 ;  /* 0x00007632162f7816 */ /* 0x000fe2000000002f */
[--C-:B------:R-:W-:Y:S01]  /*2dd0*/  FADD.FTZ R44, R78, -R82.reuse ;  /* 0x800000524e2c7221 */ /* 0x100fe20000010000 */
[----:B------:R-:W-:Y:S01]  /*2de0*/  PRMT R85, R23, 0x7632, R85 ;  /* 0x0000763217557816 */ /* 0x000fe20000000055 */
[----:B------:R-:W-:Y:S01]  /*2df0*/  IMAD.U32 R81, R81, 0x10000, RZ ;  /* 0x0001000051517824 */ /* 0x000fe200078e00ff */
[----:B------:R-:W-:Y:S01]  /*2e00*/  SHF.L.U32 R45, R80, 0x10, RZ ;  /* 0x00000010502d7819 */ /* 0x000fe200000006ff */
[----:B------:R-:W-:Y:S01]  /*2e10*/  FMUL.FTZ R80, R83, R44 ;  /* 0x0000002c53507220 */ /* 0x000fe20000410000 */
[----:B------:R-:W-:Y:S01]  /*2e20*/  SHF.L.U32 R47, R47, 0x10, RZ ;  /* 0x000000102f2f7819 */ /* 0x000fe200000006ff */
[--C-:B------:R-:W-:Y:S01]  /*2e30*/  FADD.FTZ R44, R73, -R82.reuse ;  /* 0x80000052492c7221 */ /* 0x100fe20000010000 */
[----:B------:R-:W-:Y:S01]  /*2e40*/  SHF.L.U32 R85, R85, 0x10, RZ ;  /* 0x0000001055557819 */ /* 0x000fe200000006ff */
[----:B------:R-:W-:Y:S01]  /*2e50*/  IMAD.U32 R89, R26, 0x10000, RZ ;  /* 0x000100001a597824 */ /* 0x000fe200078e00ff */
[----:B------:R-:W-:Y:S01]  /*2e60*/  SHF.L.U32 R87, R25, 0x10, RZ ;  /* 0x0000001019577819 */ /* 0x000fe200000006ff */
[----:B------:R-:W-:Y:S01]  /*2e70*/  FFMA.FTZ R46, R46, R45, R47 ;  /* 0x0000002d2e2e7223 */ /* 0x000fe2000001002f */
[----:B------:R-:W-:Y:S01]  /*2e80*/  SHF.L.U32 R45, R20, 0x10, RZ ;  /* 0x00000010142d7819 */ /* 0x000fe200000006ff */
[----:B------:R-:W-:Y:S01]  /*2e90*/  FFMA.FTZ R47, R80, R81, R85 ;  /* 0x00000051502f7223 */ /* 0x000fe20000010055 */
[----:B------:R-:W-:Y:S01]  /*2ea0*/  SHF.L.U32 R85, R24, 0x10, RZ ;  /* 0x0000001018557819 */ /* 0x000fe200000006ff */
[----:B------:R-:W-:Y:S01]  /*2eb0*/  FMUL.FTZ R44, R83, R44 ;  /* 0x0000002c532c7220 */ /* 0x000fe20000410000 */
[----:B------:R-:W-:Y:S01]  /*2ec0*/  FADD.FTZ R80, R75, -R82 ;  /* 0x800000524b507221 */ /* 0x000fe20000010000 */
[----:B------:R-:W-:-:S02]  /*2ed0*/  SHF.L.U32 R81, R27, 0x10, RZ ;  /* 0x000000101b517819 */ /* 0x000fc400000006ff */
[----:B------:R-:W-:Y:S01]  /*2ee0*/  FFMA.FTZ R85, R44, R85, R45 ;  /* 0x000000552c557223 */ /* 0x000fe2000001002d */
[----:B------:R-:W-:Y:S01]  /*2ef0*/  SHF.L.U32 R45, R21, 0x10, RZ ;  /* 0x00000010152d7819 */ /* 0x000fe200000006ff */
[----:B------:R-:W-:Y:S01]  /*2f00*/  FMUL.FTZ R80, R83, R80 ;  /* 0x0000005053507220 */ /* 0x000fe20000410000 */
[----:B------:R-:W-:Y:S01]  /*2f10*/  FADD.FTZ R44, R77, -R82 ;  /* 0x800000524d2c7221 */ /* 0x000fe20000010000 */
[----:B------:R-:W-:Y:S02]  /*2f20*/  SHF.L.U32 R91, R23, 0x10, RZ ;  /* 0x00000010175b7819 */ /* 0x000fe400000006ff */
[----:B------:R-:W-:Y:S01]  /*2f30*/  FFMA.FTZ R87, R80, R87, R45 ;  /* 0x0000005750577223 */ /* 0x000fe2000001002d */
[----:B------:R-:W-:Y:S01]  /*2f40*/  SHF.L.U32 R45, R22, 0x10, RZ ;  /* 0x00000010162d7819 */ /* 0x000fe200000006ff */
[----:B------:R-:W-:-:S04]  /*2f50*/  FMUL.FTZ R44, R83, R44 ;  /* 0x0000002c532c7220 */ /* 0x000fc80000410000 */
[----:B------:R-:W-:Y:S01]  /*2f60*/  FFMA.FTZ R89, R44, R89, R45 ;  /* 0x000000592c597223 */ /* 0x000fe2000001002d */
[--C-:B------:R-:W-:Y:S01]  /*2f70*/  FADD.FTZ R44, R79, -R82.reuse ;  /* 0x800000524f2c7221 */ /* 0x100fe20000010000 */
[----:B------:R-:W-:-:S03]  /*2f80*/  FADD.FTZ R82, R72, -R82 ;  /* 0x8000005248527221 */ /* 0x000fc60000010000 */
[C---:B------:R-:W-:Y:S01]  /*2f90*/  FMUL.FTZ R80, R83.reuse, R44 ;  /* 0x0000002c53507220 */ /* 0x040fe20000410000 */
[----:B------:R-:W-:Y:S01]  /*2fa0*/  FMUL.FTZ R82, R83, R82 ;  /* 0x0000005253527220 */ /* 0x000fe20000410000 */
[----:B------:R-:W0:Y:S01]  /*2fb0*/  LDC.64 R44, c[0x0][0x428] ;  /* 0x00010a00ff2c7b82 */ /* 0x000e220000000a00 */
[----:B------:R-:W-:Y:S01]  /*2fc0*/  SHF.L.U32 R83, R51, 0x10, RZ ;  /* 0x0000001033537819 */ /* 0x000fe200000006ff */
[----:B------:R-:W-:Y:S01]  /*2fd0*/  FFMA.FTZ R80, R80, R81, R91 ;  /* 0x0000005150507223 */ /* 0x000fe2000001005b */
[----:B------:R-:W-:Y:S02]  /*2fe0*/  SHF.L.U32 R81, R50, 0x10, RZ ;  /* 0x0000001032517819 */ /* 0x000fe400000006ff */
[----:B------:R-:W-:Y:S02]  /*2ff0*/  F2FP.BF16.F32.PACK_AB R46, R46, R89 ;  /* 0x000000592e2e723e */ /* 0x000fe400000010ff */
[----:B------:R-:W-:Y:S01]  /*3000*/  F2FP.BF16.F32.PACK_AB R47, R47, R80 ;  /* 0x000000502f2f723e */ /* 0x000fe200000010ff */
[----:B------:R-:W-:Y:S01]  /*3010*/  FFMA.FTZ R82, R82, R81, R83 ;  /* 0x0000005152527223 */ /* 0x000fe20000010053 */
[----:B0-----:R-:W-:Y:S01]  /*3020*/  IMAD.WIDE.U32 R80, R55, 0x10, R44 ;  /* 0x0000001037507825 */ /* 0x001fe200078e002c */
[----:B------:R-:W-:-:S03]  /*3030*/  F2FP.BF16.F32.PACK_AB R45, R84, R87 ;  /* 0x00000057542d723e */ /* 0x000fc600000010ff */
[----:B------:R-:W-:-:S05]  /*3040*/  F2FP.BF16.F32.PACK_AB R44, R82, R85 ;  /* 0x00000055522c723e */ /* 0x000fca00000010ff */
[----:B------:R3:W-:Y:S02]  /*3050*/  STG.E.128 desc[UR8][R80.64], R44 ;  /* 0x0000002c50007986 */ /* 0x0007e4000c101d08 */
.L_x_27:
[----:B------:R-:W-:Y:S05]  /*3060*/  BSYNC.RECONVERGENT B0 ;  /* 0x0000000000007941 */ /* 0x000fea0003800200 */
.L_x_26:
[----:B------:R-:W-:Y:S02]  /*3070*/  UIADD3 UR6, UPT, UPT, UR6, UR14, URZ ;  /* 0x0000000e06067290 */ /* 0x000fe4000fffe0ff */
[----:B------:R-:W-:Y:S02]  /*3080*/  UPLOP3.LUT UP2, UPT, UPT, UPT, UP2, 0x40, 0x4 ;  /* 0x000000000004789c */ /* 0x000fe40003f4e820 */
[----:B------:R-:W-:-:S09]  /*3090*/  UISETP.GE.AND UP1, UPT, UR6, UR15, UPT ;  /* 0x0000000f0600728c */ /* 0x000fd2000bf26270 */
[----:B------:R-:W-:Y:S05]  /*30a0*/  BRA.U !UP1, `(.L_x_28) ;  /* 0xffffffd509a07547 */ /* 0x000fea000b83ffff */
[----:B------:R-:W-:Y:S05]  /*30b0*/  EXIT ;  /* 0x000000000000794d */ /* 0x000fea0003800000 */
.L_x_29:
[----:B------:R-:W-:-:S00]  /*30c0*/  BRA `(.L_x_29) ;  /* 0xfffffffc00fc7947 */ /* 0x000fc0000383ffff */
[----:B------:R-:W-:-:S00]  /*30d0*/  NOP ;  /* 0x0000000000007918 */ /* 0x000fc00000000000 */
        /* <DEDUP_REMOVED lines=10> */
.L_x_20731:


//--------------------- .text._ZN10layer_norm13ln_fwd_kernelINS_13Kernel_traitsI13__nv_bfloat16S2_S2_S2_fjLj3072ELj1ELj1ELj4ELj16ENS_18Kernel_traits_baseILj3072ES2_S2_S2_S2_fjLj128EEEEELb0ELb0ELb0ELb1EEEvNS_9FwdParamsE --------------------------
	.section	.text._ZN10layer_norm13ln_fwd_kernelINS_13Kernel_traitsI13__nv_bfloat16S2_S2_S2_fjLj3072ELj1ELj1ELj4ELj16ENS_18Kernel_traits_baseILj3072ES2_S2_S2_S2_fjLj128EEEEELb0ELb0ELb0ELb1EEEvNS_9FwdParamsE,"ax",@progbits
	.align	128
        .global         _ZN10layer_norm13ln_fwd_kernelINS_13Kernel_traitsI13__nv_bfloat16S2_S2_S2_fjLj3072ELj1ELj1ELj4ELj16ENS_18Kernel_traits_baseILj3072ES2_S2_S2_S2_fjLj128EEEEELb0ELb0ELb0ELb1EEEvNS_9FwdParamsE
        .type           _ZN10layer_norm13ln_fwd_kernelINS_13Kernel_traitsI13__nv_bfloat16S2_S2_S2_fjLj3072ELj1ELj1ELj4ELj16ENS_18Kernel_traits_baseILj3072ES2_S2_S2_S2_fjLj128EEEEELb0ELb0ELb0ELb1EEEvNS_9FwdParamsE,@function
        .size           _ZN10layer_norm13ln_fwd_kernelINS_13Kernel_traitsI13__nv_bfloat16S2_S2_S2_fjLj3072ELj1ELj1ELj4ELj16ENS_18Kernel_traits_baseILj3072ES2_S2_S2_S2_fjLj128EEEEELb0ELb0ELb0ELb1EEEvNS_9FwdParamsE,(.L_x_20732 - _ZN10layer_norm13ln_fwd_kernelINS_13Kernel_traitsI13__nv_bfloat16S2_S2_S2_fjLj3072ELj1ELj1ELj4ELj16ENS_18Kernel_traits_baseILj3072ES2_S2_S2_S2_fjLj128EEEEELb0ELb0ELb0ELb1EEEvNS_9FwdParamsE)
        .other          _ZN10layer_norm13ln_fwd_kernelINS_13Kernel_traitsI13__nv_bfloat16S2_S2_S2_fjLj3072ELj1ELj1ELj4ELj16ENS_18Kernel_traits_baseILj3072ES2_S2_S2_S2_fjLj128EEEEELb0ELb0ELb0ELb1EEEvNS_9FwdParamsE,@"STO_CUDA_ENTRY STV_DEFAULT"
_ZN10layer_norm13ln_fwd_kernelINS_13Kernel_traitsI13__nv_bfloat16S2_S2_S2_fjLj3072ELj1ELj1ELj4ELj16ENS_18Kernel_traits_baseILj3072ES2_S2_S2_S2_fjLj128EEEEELb0ELb0ELb0ELb1EEEvNS_9FwdParamsE:
.text._ZN10layer_norm13ln_fwd_kernelINS_13Kernel_traitsI13__nv_bfloat16S2_S2_S2_fjLj3072ELj1ELj1ELj4ELj16ENS_18Kernel_traits_baseILj3072ES2_S2_S2_S2_fjLj128EEEEELb0ELb0ELb0ELb1EEEvNS_9FwdParamsE:
[----:B------:R-:W-:Y:S01]  /*0000*/  LDC R1, c[0x0][0x37c] ;  /* 0x0000df00ff017b82 */ /* 0x000fe20000000800 */
[----:B------:R-:W0:Y:S01]  /*0010*/  LDCU.64 UR4, c[0x0][0x438] ;  /* 0x00008700ff0477ac */ /* 0x000e220008000a00 */
[----:B------:R-:W1:Y:S06]  /*0020*/  S2R R67, SR_TID.X ;  /* 0x0000000000437919 */ /* 0x000e6c0000002100 */
[----:B------:R-:W1:Y:S01]  /*0030*/  LDC.64 R2, c[0x0][0x3d0] ;  /* 0x0000f400ff027b82 */ /* 0x000e620000000a00 */
[----:B------:R-:W2:Y:S01]  /*0040*/  LDCU.64 UR8, c[0x0][0x358] ;  /* 0x00006b00ff0877ac */ /* 0x000ea20008000a00 */
[----:B------:R-:W3:Y:S06]  /*0050*/  LDCU UR7, c[0x0][0x384] ;  /* 0x00007080ff0777ac */ /* 0x000eec0008000800 */
[----:B------:R-:W3:Y:S01]  /*0060*/  S2UR UR6, SR_CTAID.X ;  /* 0x00000000000679c3 */ /* 0x000ee20000002500 */
[----:B0-----:R-:W-:-:S07]  /*0070*/  ISETP.NE.U32.AND P0, PT, RZ, UR4, PT ;  /* 0x00000004ff007c0c */ /* 0x001fce000bf05070 */
[----:B------:R-:W0:Y:S01]  /*0080*/  LDC.64 R18, c[0x0][0x3e0] ;  /* 0x0000f800ff127b82 */ /* 0x000e220000000a00 */
[----:B------:R-:W-:Y:S01]  /*0090*/  ISETP.NE.AND.EX P0, PT, RZ, UR5, PT, P0 ;  /* 0x00000005ff007c0c */ /* 0x000fe2000bf05300 */
[----:B------:R-:W0:Y:S01]  /*00a0*/  LDCU.64 UR4, c[0x0][0x3a0] ;  /* 0x00007400ff0477ac */ /* 0x000e220008000a00 */
[----:B-1----:R-:W-:-:S11]  /*00b0*/  IMAD.WIDE.U32 R2, R67, 0x10, R2 ;  /* 0x0000001043027825 */ /* 0x002fd600078e0002 */
[----:B------:R-:W1:Y:S01]  /*00c0*/  @P0 LDC.64 R16, c[0x0][0x438] ;  /* 0x00010e00ff100b82 */ /* 0x000e620000000a00 */
[----:B--2---:R-:W2:Y:S04]  /*00d0*/  LDG.E.128 R20, desc[UR8][R2.64] ;  /* 0x0000000802147981 */ /* 0x004ea8000c1e1d00 */
[----:B------:R-:W4:Y:S04]  /*00e0*/  LDG.E.128 R24, desc[UR8][R2.64+0x800] ;  /* 0x0008000802187981 */ /* 0x000f28000c1e1d00 */
[----:B------:R2:W4:Y:S01]  /*00f0*/  LDG.E.128 R28, desc[UR8][R2.64+0x1000] ;  /* 0x00100008021c7981 */ /* 0x000522000c1e1d00 */
[----:B-1----:R-:W-:-:S05]  /*0100*/  @P0 IMAD.WIDE.U32 R16, R67, 0x10, R16 ;  /* 0x0000001043100825 */ /* 0x002fca00078e0010 */
[----:B------:R1:W5:Y:S04]  /*0110*/  @P0 LDG.E.128 R12, desc[UR8][R16.64+0x800] ;  /* 0x00080008100c0981 */ /* 0x000368000c1e1d00 */
[----:B------:R1:W5:Y:S04]  /*0120*/  @P0 LDG.E.128 R8, desc[UR8][R16.64+0x1000] ;  /* 0x0010000810080981 */ /* 0x000368000c1e1d00 */
[----:B------:R1:W5:Y:S01]  /*0130*/  @P0 LDG.E.128 R4, desc[UR8][R16.64] ;  /* 0x0000000810040981 */ /* 0x000362000c1e1d00 */
[----:B---3--:R-:W-:Y:S01]  /*0140*/  UISETP.GE.AND UP0, UPT, UR6, UR7, UPT ;  /* 0x000000070600728c */ /* 0x008fe2000bf06270 */
[----:B0-----:R-:W-:-:S05]  /*0150*/  LOP3.LUT P2, RZ, R18, UR4, RZ, 0xfc, !PT ;  /* 0x0000000412ff7c12 */ /* 0x001fca000f84fcff */
[----:B------:R-:W-:Y:S02]  /*0160*/  PLOP3.LUT P1, PT, PT, PT, UP0, 0x80, 0x8 ;  /* 0x000000000008781c */ /* 0x000fe40003f2f008 */
[-C--:B--2---:R-:W-:Y:S01]  /*0170*/  @P0 MOV R66, R20.reuse ;  /* 0x0000001400420202 */ /* 0x084fe20000000f00 */
[----:B------:R-:W-:Y:S01]  /*0180*/  @P0 IMAD.MOV.U32 R2, RZ, RZ, R22 ;  /* 0x000000ffff020224 */ /* 0x000fe200078e0016 */
[-C--:B------:R-:W-:Y:S02]  /*0190*/  @P0 MOV R0, R21.reuse ;  /* 0x0000001500000202 */ /* 0x080fe40000000f00 */
[----:B------:R-:W-:Y:S02]  /*01a0*/  @!P0 MOV R66, R20 ;  /* 0x0000001400428202 */ /* 0x000fe40000000f00 */
[----:B------:R-:W-:Y:S02]  /*01b0*/  @!P0 MOV R0, R21 ;  /* 0x0000001500008202 */ /* 0x000fe40000000f00 */
[----:B------:R-:W-:Y:S01]  /*01c0*/  @P0 MOV R3, R23 ;  /* 0x0000001700030202 */ /* 0x000fe20000000f00 */
[----:B------:R-:W-:Y:S01]  /*01d0*/  @!P0 IMAD.MOV.U32 R3, RZ, RZ, R23 ;  /* 0x000000ffff038224 */ /* 0x000fe200078e0017 */
[----:B----4-:R-:W-:-:S02]  /*01e0*/  @P0 MOV R20, R24 ;  /* 0x0000001800140202 */ /* 0x010fc40000000f00 */
[-C--:B------:R-:W-:Y:S02]  /*01f0*/  @P0 MOV R21, R25.reuse ;  /* 0x0000001900150202 */ /* 0x080fe40000000f00 */
[----:B------:R-:W-:Y:S02]  /*0200*/  @!P0 MOV R2, R22 ;  /* 0x0000001600028202 */ /* 0x000fe40000000f00 */
[----:B------:R-:W-:Y:S01]  /*0210*/  @!P0 MOV R20, R24 ;  /* 0x0000001800148202 */ /* 0x000fe20000000f00 */
[----:B------:R-:W-:Y:S01]  /*0220*/  @P0 IMAD.MOV.U32 R24, RZ, RZ, R28 ;  /* 0x000000ffff180224 */ /* 0x000fe200078e001c */
[----:B------:R-:W-:Y:S02]  /*0230*/  @!P0 MOV R21, R25 ;  /* 0x0000001900158202 */ /* 0x000fe40000000f00 */
[----:B------:R-:W-:Y:S02]  /*0240*/  @P0 MOV R22, R26 ;  /* 0x0000001a00160202 */ /* 0x000fe40000000f00 */
[----:B------:R-:W-:-:S02]  /*0250*/  @P0 MOV R23, R27 ;  /* 0x0000001b00170202 */ /* 0x000fc40000000f00 */
[----:B------:R-:W-:Y:S01]  /*0260*/  @P0 MOV R25, R29 ;  /* 0x0000001d00190202 */ /* 0x000fe20000000f00 */
[----:B------:R-:W-:Y:S01]  /*0270*/  @!P0 IMAD.MOV.U32 R25, RZ, RZ, R29 ;  /* 0x000000ffff198224 */ /* 0x000fe200078e001d */
[----:B------:R-:W-:Y:S02]  /*0280*/  @!P0 MOV R22, R26 ;  /* 0x0000001a00168202 */ /* 0x000fe40000000f00 */
[----:B------:R-:W-:Y:S02]  /*0290*/  @!P0 MOV R23, R27 ;  /* 0x0000001b00178202 */ /* 0x000fe40000000f00 */
[----:B------:R-:W-:Y:S02]  /*02a0*/  @!P0 MOV R24, R28 ;  /* 0x0000001c00188202 */ /* 0x000fe40000000f00 */
[----:B------:R-:W-:Y:S02]  /*02b0*/  @P0 MOV R26, R30 ;  /* 0x0000001e001a0202 */ /* 0x000fe40000000f00 */
[----:B------:R-:W-:Y:S01]  /*02c0*/  @P0 MOV R27, R31 ;  /* 0x0000001f001b0202 */ /* 0x000fe20000000f00 */
[----:B-1----:R-:W-:Y:S06]  /*02d0*/  @P1 EXIT ;  /* 0x000000000000194d */ /* 0x002fec0003800000 */
[----:B------:R-:W-:Y:S02]  /*02e0*/  ISETP.NE.U32.AND P1, PT, R18, RZ, PT ;  /* 0x000000ff1200720c */ /* 0x000fe40003f25070 */
[----:B-----5:R-:W-:Y:S02]  /*02f0*/  @!P0 CS2R R14, SRZ ;  /* 0x00000000000e8805 */ /* 0x020fe4000001ff00 */
[----:B------:R-:W-:Y:S02]  /*0300*/  @!P0 CS2R R8, SRZ ;  /* 0x0000000000088805 */ /* 0x000fe4000001ff00 */
[----:B------:R-:W-:Y:S02]  /*0310*/  @!P0 CS2R R12, SRZ ;  /* 0x00000000000c8805 */ /* 0x000fe4000001ff00 */
[----:B------:R-:W-:Y:S02]  /*0320*/  ISETP.NE.AND.EX P1, PT, R19, RZ, PT, P1 ;  /* 0x000000ff1300720c */ /* 0x000fe40003f25310 */
[----:B------:R-:W-:-:S02]  /*0330*/  @!P0 CS2R R10, SRZ ;  /* 0x00000000000a8805 */ /* 0x000fc4000001ff00 */
[----:B------:R-:W-:Y:S02]  /*0340*/  @!P0 CS2R R6, SRZ ;  /* 0x0000000000068805 */ /* 0x000fe4000001ff00 */
[----:B------:R-:W-:Y:S02]  /*0350*/  @!P0 CS2R R4, SRZ ;  /* 0x0000000000048805 */ /* 0x000fe4000001ff00 */
[----:B------:R-:W-:Y:S01]  /*0360*/  @!P0 MOV R26, R30 ;  /* 0x0000001e001a8202 */ /* 0x000fe20000000f00 */
[C---:B------:R-:W-:Y:S01]  /*0370*/  IMAD.U32 R41, R15.reuse, 0x10000, RZ ;  /* 0x000100000f297824 */ /* 0x040fe200078e00ff */
[----:B------:R-:W-:Y:S01]  /*0380*/  @!P0 MOV R27, R31 ;  /* 0x0000001f001b8202 */ /* 0x000fe20000000f00 */
[----:B------:R-:W-:Y:S01]  /*0390*/  IMAD.U32 R36, R10, 0x10000, RZ ;  /* 0x000100000a247824 */ /* 0x000fe200078e00ff */
[----:B------:R-:W-:Y:S01]  /*03a0*/  PRMT R56, R15, 0x7632, R56 ;  /* 0x000076320f387816 */ /* 0x000fe20000000038 */
[----:B------:R-:W-:Y:S01]  /*03b0*/  IMAD.U32 R15, R5, 0x10000, RZ ;  /* 0x00010000050f7824 */ /* 0x000fe200078e00ff */
[----:B------:R-:W-:Y:S01]  /*03c0*/  PRMT R62, R9, 0x7632, R62 ;  /* 0x00007632093e7816 */ /* 0x000fe2000000003e */
[----:B------:R-:W-:Y:S01]  /*03d0*/  UPLOP3.LUT UP2, UPT, UPT, UPT, UPT, 0x40, 0x4 ;  /* 0x000000000004789c */ /* 0x000fe20003f4e870 */
[----:B------:R-:W-:Y:S01]  /*03e0*/  PRMT R29, R2, 0x7632, R29 ;  /* 0x00007632021d7816 */ /* 0x000fe2000000001d */
[----:B------:R-:W-:Y:S01]  /*03f0*/  IMAD.U32 R56, R56, 0x10000, RZ ;  /* 0x0001000038387824 */ /* 0x000fe200078e00ff */
[----:B------:R-:W-:Y:S01]  /*0400*/  PRMT R44, R21, 0x7632, R44 ;  /* 0x00007632152c7816 */ /* 0x000fe2000000002c */
[----:B------:R-:W-:Y:S01]  /*0410*/  IMAD.U32 R62, R62, 0x10000, RZ ;  /* 0x000100003e3e7824 */ /* 0x000fe200078e00ff */
[----:B------:R-:W-:Y:S01]  /*0420*/  PRMT R49, R24, 0x7632, R49 ;  /* 0x0000763218317816 */ /* 0x000fe20000000031 */
[----:B------:R-:W0:Y:S01]  /*0430*/  LDCU UR10, c[0x0][0x388] ;  /* 0x00007100ff0a77ac */ /* 0x000e220008000800 */
[----:B------:R-:W-:Y:S01]  /*0440*/  PRMT R57, R14, 0x7632, R57 ;  /* 0x000076320e397816 */ /* 0x000fe20000000039 */
[----:B------:R-:W-:Y:S01]  /*0450*/  IMAD.U32 R44, R44, 0x10000, RZ ;  /* 0x000100002c2c7824 */ /* 0x000fe200078e00ff */
[----:B------:R-:W-:Y:S01]  /*0460*/  PRMT R58, R13, 0x7632, R58 ;  /* 0x000076320d3a7816 */ /* 0x000fe2000000003a */
[----:B------:R-:W-:Y:S01]  /*0470*/  IMAD.U32 R49, R49, 0x10000, RZ ;  /* 0x0001000031317824 */ /* 0x000fe200078e00ff */
[----:B------:R-:W-:Y:S01]  /*0480*/  PRMT R59, R12, 0x7632, R59 ;  /* 0x000076320c3b7816 */ /* 0x000fe2000000003b */
[----:B------:R-:W1:Y:S01]  /*0490*/  LDCU.U8 UR16, c[0x0][0x410] ;  /* 0x00008200ff1077ac */ /* 0x000e620008000000 */
[----:B------:R-:W-:-:S02]  /*04a0*/  PRMT R60, R11, 0x7632, R60 ;  /* 0x000076320b3c7816 */ /* 0x000fc4000000003c */
[----:B------:R-:W-:Y:S01]  /*04b0*/  PRMT R61, R10, 0x7632, R61 ;  /* 0x000076320a3d7816 */ /* 0x000fe2000000003d */
[----:B------:R-:W2:Y:S01]  /*04c0*/  LDCU UR11, c[0x0][0x400] ;  /* 0x00008000ff0b77ac */ /* 0x000ea20008000800 */
[----:B------:R-:W-:Y:S02]  /*04d0*/  PRMT R63, R8, 0x7632, R63 ;  /* 0x00007632083f7816 */ /* 0x000fe4000000003f */
[----:B------:R-:W-:Y:S01]  /*04e0*/  PRMT R50, R7, 0x7632, R50 ;  /* 0x0000763207327816 */ /* 0x000fe20000000032 */
[----:B------:R-:W3:Y:S01]  /*04f0*/  LDCU.64 UR14, c[0x0][0x3e0] ;  /* 0x00007c00ff0e77ac */ /* 0x000ee20008000a00 */
[----:B------:R-:W-:Y:S02]  /*0500*/  PRMT R51, R6, 0x7632, R51 ;  /* 0x0000763206337816 */ /* 0x000fe40000000033 */
[----:B------:R-:W-:Y:S01]  /*0510*/  PRMT R52, R5, 0x7632, R52 ;  /* 0x0000763205347816 */ /* 0x000fe20000000034 */
[----:B------:R-:W4:Y:S01]  /*0520*/  LDCU.64 UR12, c[0x0][0x3a0] ;  /* 0x00007400ff0c77ac */ /* 0x000f220008000a00 */
[----:B------:R-:W-:-:S02]  /*0530*/  PRMT R53, R4, 0x7632, R53 ;  /* 0x0000763204357816 */ /* 0x000fc40000000035 */
[----:B------:R-:W-:Y:S01]  /*0540*/  PRMT R28, R3, 0x7632, R28 ;  /* 0x00007632031c7816 */ /* 0x000fe2000000001c */
[----:B------:R-:W-:Y:S01]  /*0550*/  VOTEU.ANY UP3, P1 ;  /* 0x0000000000ff7886 */ /* 0x000fe20000860100 */
[----:B------:R-:W-:Y:S02]  /*0560*/  PRMT R30, R0, 0x7632, R30 ;  /* 0x00007632001e7816 */ /* 0x000fe4000000001e */
[C---:B------:R-:W-:Y:S01]  /*0570*/  PRMT R64, R66.reuse, 0x7632, R64 ;  /* 0x0000763242407816 */ /* 0x040fe20000000040 */
[----:B------:R-:W-:Y:S01]  /*0580*/  IMAD.U32 R66, R66, 0x10000, RZ ;  /* 0x0001000042427824 */ /* 0x000fe200078e00ff */
[----:B------:R-:W-:Y:S02]  /*0590*/  PRMT R42, R23, 0x7632, R42 ;  /* 0x00007632172a7816 */ /* 0x000fe4000000002a */
[----:B------:R-:W-:Y:S02]  /*05a0*/  PRMT R43, R22, 0x7632, R43 ;  /* 0x00007632162b7816 */ /* 0x000fe4000000002b */
[----:B------:R-:W-:-:S02]  /*05b0*/  PRMT R45, R20, 0x7632, R45 ;  /* 0x00007632142d7816 */ /* 0x000fc4000000002d */
[----:B------:R-:W-:Y:S02]  /*05c0*/  PRMT R46, R27, 0x7632, R46 ;  /* 0x000076321b2e7816 */ /* 0x000fe4000000002e */
[----:B------:R-:W-:Y:S02]  /*05d0*/  PRMT R47, R26, 0x7632, R47 ;  /* 0x000076321a2f7816 */ /* 0x000fe4000000002f */
[----:B------:R-:W-:Y:S02]  /*05e0*/  PRMT R48, R25, 0x7632, R48 ;  /* 0x0000763219307816 */ /* 0x000fe40000000030 */
[----:B------:R-:W-:Y:S02]  /*05f0*/  LOP3.LUT P2, RZ, R19, UR5, RZ, 0xfc, P2 ;  /* 0x0000000513ff7c12 */ /* 0x000fe4000904fcff */
[----:B------:R-:W-:Y:S02]  /*0600*/  SHF.L.U32 R40, R14, 0x10, RZ ;  /* 0x000000100e287819 */ /* 0x000fe400000006ff */
[----:B------:R-:W-:-:S02]  /*0610*/  SHF.L.U32 R39, R13, 0x10, RZ ;  /* 0x000000100d277819 */ /* 0x000fc400000006ff */
[----:B------:R-:W-:Y:S02]  /*0620*/  SHF.L.U32 R38, R12, 0x10, RZ ;  /* 0x000000100c267819 */ /* 0x000fe400000006ff */
[----:B------:R-:W-:Y:S02]  /*0630*/  SHF.L.U32 R37, R11, 0x10, RZ ;  /* 0x000000100b257819 */ /* 0x000fe400000006ff */
[----:B------:R-:W-:Y:S02]  /*0640*/  SHF.L.U32 R19, R9, 0x10, RZ ;  /* 0x0000001009137819 */ /* 0x000fe400000006ff */
[----:B------:R-:W-:Y:S02]  /*0650*/  SHF.L.U32 R18, R8, 0x10, RZ ;  /* 0x0000001008127819 */ /* 0x000fe400000006ff */
[----:B------:R-:W-:Y:S01]  /*0660*/  SHF.L.U32 R17, R7, 0x10, RZ ;  /* 0x0000001007117819 */ /* 0x000fe200000006ff */
[----:B------:R-:W-:Y:S01]  /*0670*/  IMAD.U32 R7, R27, 0x10000, RZ ;  /* 0x000100001b077824 */ /* 0x000fe200078e00ff */
[----:B------:R-:W-:-:S02]  /*0680*/  SHF.L.U32 R16, R6, 0x10, RZ ;  /* 0x0000001006107819 */ /* 0x000fc400000006ff */
[----:B------:R-:W-:Y:S02]  /*0690*/  SHF.L.U32 R65, R4, 0x10, RZ ;  /* 0x0000001004417819 */ /* 0x000fe400000006ff */
[----:B------:R-:W-:Y:S02]  /*06a0*/  SHF.L.U32 R14, R3, 0x10, RZ ;  /* 0x00000010030e7819 */ /* 0x000fe400000006ff */
[----:B------:R-:W-:Y:S01]  /*06b0*/  SHF.L.U32 R13, R2, 0x10, RZ ;  /* 0x00000010020d7819 */ /* 0x000fe200000006ff */
[----:B------:R-:W-:Y:S01]  /*06c0*/  IMAD.U32 R2, R29, 0x10000, RZ ;  /* 0x000100001d027824 */ /* 0x000fe200078e00ff */
[----:B------:R-:W-:Y:S02]  /*06d0*/  SHF.L.U32 R12, R0, 0x10, RZ ;  /* 0x00000010000c7819 */ /* 0x000fe400000006ff */
[----:B------:R-:W-:Y:S02]  /*06e0*/  SHF.L.U32 R11, R23, 0x10, RZ ;  /* 0x00000010170b7819 */ /* 0x000fe400000006ff */
[----:B------:R-:W-:-:S02]  /*06f0*/  SHF.L.U32 R10, R22, 0x10, RZ ;  /* 0x00000010160a7819 */ /* 0x000fc400000006ff */
[----:B------:R-:W-:Y:S02]  /*0700*/  SHF.L.U32 R9, R21, 0x10, RZ ;  /* 0x0000001015097819 */ /* 0x000fe400000006ff */
[----:B------:R-:W-:Y:S02]  /*0710*/  SHF.L.U32 R8, R20, 0x10, RZ ;  /* 0x0000001014087819 */ /* 0x000fe400000006ff */
[----:B------:R-:W-:Y:S02]  /*0720*/  SHF.L.U32 R6, R26, 0x10, RZ ;  /* 0x000000101a067819 */ /* 0x000fe400000006ff */
        /* <DEDUP_REMOVED lines=20> */
[----:B01234-:R-:W-:-:S07]  /*0870*/  SHF.L.U32 R63, R63, 0x10, RZ ;  /* 0x000000103f3f7819 */ /* 0x01ffce00000006ff */
.L_x_43:
[----:B0-----:R-:W0:Y:S01]  /*0880*/  @UP3 LDCU.64 UR4, c[0x0][0x3e0] ;  /* 0x00007c00ff0437ac */ /* 0x001e220008000a00 */
[----:B------:R-:W1:Y:S01]  /*0890*/  LDC.64 R78, c[0x0][0x390] ;  /* 0x0000e400ff4e7b82 */ /* 0x000e620000000a00 */
[----:B------:R-:W-:Y:S01]  /*08a0*/  PLOP3.LUT P0, PT, PT, PT, UP3, 0x80, 0x8 ;  /* 0x000000000008781c */ /* 0x000fe20003f0f038 */
[----:B------:R-:W-:-:S06]  /*08b0*/  UIMAD UR7, UR6, UR10, URZ ;  /* 0x0000000a060772a4 */ /* 0x000fcc000f8e02ff */
[----:B------:R-:W-:-:S04]  /*08c0*/  MOV R24, UR7 ;  /* 0x0000000700187c02 */ /* 0x000fc80008000f00 */
[----:B------:R-:W-:Y:S01]  /*08d0*/  SHF.R.S32.HI R24, RZ, 0x1f, R24 ;  /* 0x0000001fff187819 */ /* 0x000fe20000011418 */
[----:B0-----:R-:W-:-:S03]  /*08e0*/  @UP3 UIMAD.WIDE UR4, UR6, 0x2, UR4 ;  /* 0x00000002060438a5 */ /* 0x001fc6000f8e0204 */
[----:B------:R-:W-:-:S04]  /*08f0*/  LEA.HI R30, R24, UR7, RZ, 0x3 ;  /* 0x00000007181e7c11 */ /* 0x000fc8000f8f18ff */
[----:B------:R-:W-:Y:S02]  /*0900*/  LEA.HI.SX32 R30, R30, R67, 0x1d ;  /* 0x000000431e1e7211 */ /* 0x000fe400078feaff */
[----:B------:R-:W-:Y:S02]  /*0910*/  MOV R24, UR4 ;  /* 0x0000000400187c02 */ /* 0x000fe40008000f00 */
[----:B------:R-:W-:Y:S01]  /*0920*/  MOV R25, UR5 ;  /* 0x0000000500197c02 */ /* 0x000fe20008000f00 */
[----:B-1----:R-:W-:-:S04]  /*0930*/  IMAD.WIDE.U32 R26, R30, 0x10, R78 ;  /* 0x000000101e1a7825 */ /* 0x002fc800078e004e */
[----:B------:R-:W2:Y:S04]  /*0940*/  @P0 LDG.E.U16 R28, desc[UR8][R24.64] ;  /* 0x00000008181c0981 */ /* 0x000ea8000c1e1500 */
[----:B------:R-:W5:Y:S01]  /*0950*/  LDG.E.128 R24, desc[UR8][R26.64] ;  /* 0x000000081a187981 */ /* 0x000f62000c1e1d00 */
[----:B------:R-:W-:Y:S01]  /*0960*/  UISETP.NE.U32.AND UP0, UPT, UR12, URZ, UPT ;  /* 0x000000ff0c00728c */ /* 0x000fe2000bf05070 */
[----:B------:R-:W-:-:S03]  /*0970*/  HFMA2 R31, -RZ, RZ, 1.875, 0 ;  /* 0x3f800000ff1f7431 */ /* 0x000fc600000001ff */
[----:B------:R-:W-:Y:S01]  /*0980*/  UISETP.NE.AND.EX UP0, UPT, UR13, URZ, UPT, UP0 ;  /* 0x000000ff0d00728c */ /* 0x000fe2000bf05300 */
[----:B--2---:R-:W-:-:S08]  /*0990*/  @P0 IMAD.U32 R31, R28, 0x10000, RZ ;  /* 0x000100001c1f0824 */ /* 0x004fd000078e00ff */
[----:B------:R-:W-:Y:S05]  /*09a0*/  BRA.U !UP0, `(.L_x_30) ;  /* 0x0000000108a07547 */ /* 0x000fea000b800000 */
[----:B------:R-:W0:Y:S02]  /*09b0*/  LDC.64 R20, c[0x0][0x3a0] ;  /* 0x0000e800ff147b82 */ /* 0x000e240000000a00 */
[----:B0-----:R-:W-:-:S06]  /*09c0*/  IMAD.WIDE.U32 R20, R30, 0x10, R20 ;  /* 0x000000101e147825 */ /* 0x001fcc00078e0014 */
[----:B------:R-:W2:Y:S01]  /*09d0*/  LDG.E.128 R20, desc[UR8][R20.64] ;  /* 0x0000000814147981 */ /* 0x000ea2000c1e1d00 */
[C---:B-----5:R-:W-:Y:S02]  /*09e0*/  PRMT R29, R25.reuse, 0x7632, R29 ;  /* 0x00007632191d7816 */ /* 0x060fe4000000001d */
[----:B------:R-:W-:Y:S02]  /*09f0*/  SHF.L.U32 R32, R25, 0x10, RZ ;  /* 0x0000001019207819 */ /* 0x000fe400000006ff */
[C---:B------:R-:W-:Y:S02]  /*0a00*/  PRMT R69, R27.reuse, 0x7632, R69 ;  /* 0x000076321b457816 */ /* 0x040fe40000000045 */
[----:B------:R-:W-:Y:S02]  /*0a10*/  SHF.L.U32 R70, R27, 0x10, RZ ;  /* 0x000000101b467819 */ /* 0x000fe400000006ff */
[C---:B------:R-:W-:Y:S02]  /*0a20*/  PRMT R28, R24.reuse, 0x7632, R28 ;  /* 0x00007632181c7816 */ /* 0x040fe4000000001c */
[----:B------:R-:W-:-:S02]  /*0a30*/  SHF.L.U32 R24, R24, 0x10, RZ ;  /* 0x0000001018187819 */ /* 0x000fc400000006ff */
[C---:B------:R-:W-:Y:S02]  /*0a40*/  PRMT R33, R26.reuse, 0x7632, R33 ;  /* 0x000076321a217816 */ /* 0x040fe40000000021 */
[----:B------:R-:W-:Y:S02]  /*0a50*/  SHF.L.U32 R26, R26, 0x10, RZ ;  /* 0x000000101a1a7819 */ /* 0x000fe400000006ff */
[----:B------:R-:W-:Y:S02]  /*0a60*/  SHF.L.U32 R28, R28, 0x10, RZ ;  /* 0x000000101c1c7819 */ /* 0x000fe400000006ff */
[C---:B--2---:R-:W-:Y:S02]  /*0a70*/  PRMT R25, R20.reuse, 0x7632, R25 ;  /* 0x0000763214197816 */ /* 0x044fe40000000019 */
[----:B------:R-:W-:Y:S02]  /*0a80*/  SHF.L.U32 R27, R20, 0x10, RZ ;  /* 0x00000010141b7819 */ /* 0x000fe400000006ff */
[C---:B------:R-:W-:Y:S01]  /*0a90*/  PRMT R20, R21.reuse, 0x7632, R20 ;  /* 0x0000763215147816 */ /* 0x040fe20000000014 */
[----:B------:R-:W-:Y:S01]  /*0aa0*/  IMAD.U32 R21, R21, 0x10000, RZ ;  /* 0x0001000015157824 */ /* 0x000fe200078e00ff */
[----:B------:R-:W-:Y:S01]  /*0ab0*/  PRMT R34, R22, 0x7632, R34 ;  /* 0x0000763216227816 */ /* 0x000fe20000000022 */
[-C--:B------:R-:W-:Y:S01]  /*0ac0*/  FFMA.FTZ R68, R24, R31.reuse, R27 ;  /* 0x0000001f18447223 */ /* 0x080fe2000001001b */
[----:B------:R-:W-:Y:S01]  /*0ad0*/  PRMT R71, R23, 0x7632, R71 ;  /* 0x0000763217477816 */ /* 0x000fe20000000047 */
[----:B------:R-:W-:Y:S01]  /*0ae0*/  FFMA.FTZ R55, R32, R31, R21 ;  /* 0x0000001f20377223 */ /* 0x000fe20000010015 */
[----:B------:R-:W-:Y:S01]  /*0af0*/  SHF.L.U32 R35, R22, 0x10, RZ ;  /* 0x0000001016237819 */ /* 0x000fe200000006ff */
[----:B------:R-:W-:Y:S01]  /*0b00*/  IMAD.U32 R24, R69, 0x10000, RZ ;  /* 0x0001000045187824 */ /* 0x000fe200078e00ff */
[----:B------:R-:W-:-:S02]  /*0b10*/  SHF.L.U32 R22, R33, 0x10, RZ ;  /* 0x0000001021167819 */ /* 0x000fc400000006ff */
[----:B------:R-:W-:Y:S01]  /*0b20*/  SHF.L.U32 R23, R23, 0x10, RZ ;  /* 0x0000001017177819 */ /* 0x000fe200000006ff */
[-C--:B------:R-:W-:Y:S01]  /*0b30*/  FFMA.FTZ R54, R26, R31.reuse, R35 ;  /* 0x0000001f1a367223 */ /* 0x080fe20000010023 */
[----:B------:R-:W-:Y:S02]  /*0b40*/  SHF.L.U32 R32, R29, 0x10, RZ ;  /* 0x000000101d207819 */ /* 0x000fe400000006ff */
[----:B------:R-:W-:Y:S01]  /*0b50*/  SHF.L.U32 R71, R71, 0x10, RZ ;  /* 0x0000001047477819 */ /* 0x000fe200000006ff */
[-C--:B------:R-:W-:Y:S01]  /*0b60*/  FFMA.FTZ R35, R70, R31.reuse, R23 ;  /* 0x0000001f46237223 */ /* 0x080fe20000010017 */
[----:B------:R-:W-:Y:S02]  /*0b70*/  SHF.L.U32 R33, R34, 0x10, RZ ;  /* 0x0000001022217819 */ /* 0x000fe400000006ff */
[----:B------:R-:W-:Y:S01]  /*0b80*/  SHF.L.U32 R21, R20, 0x10, RZ ;  /* 0x0000001014157819 */ /* 0x000fe200000006ff */
[-C--:B------:R-:W-:Y:S01]  /*0b90*/  FFMA.FTZ R34, R24, R31.reuse, R71 ;  /* 0x0000001f18227223 */ /* 0x080fe20000010047 */
[----:B------:R-:W-:Y:S01]  /*0ba0*/  SHF.L.U32 R25, R25, 0x10, RZ ;  /* 0x0000001019197819 */ /* 0x000fe200000006ff */
[----:B------:R-:W-:-:S02]  /*0bb0*/  FFMA.FTZ R33, R22, R31, R33 ;  /* 0x0000001f16217223 */ /* 0x000fc40000010021 */
[----:B------:R-:W-:Y:S01]  /*0bc0*/  FFMA.FTZ R32, R32, R31, R21 ;  /* 0x0000001f20207223 */ /* 0x000fe20000010015 */
[----:B------:R-:W-:Y:S01]  /*0bd0*/  F2FP.BF16.F32.PACK_AB R23, R34, R35 ;  /* 0x000000232217723e */ /* 0x000fe200000010ff */
[----:B------:R-:W-:Y:S01]  /*0be0*/  FFMA.FTZ R29, R28, R31, R25 ;  /* 0x0000001f1c1d7223 */ /* 0x000fe20000010019 */
[----:B------:R-:W-:Y:S02]  /*0bf0*/  F2FP.BF16.F32.PACK_AB R22, R33, R54 ;  /* 0x000000362116723e */ /* 0x000fe400000010ff */
[----:B------:R-:W-:Y:S02]  /*0c00*/  F2FP.BF16.F32.PACK_AB R21, R32, R55 ;  /* 0x000000372015723e */ /* 0x000fe400000010ff */
[----:B------:R-:W-:Y:S01]  /*0c10*/  F2FP.BF16.F32.PACK_AB R20, R29, R68 ;  /* 0x000000441d14723e */ /* 0x000fe200000010ff */
[----:B------:R-:W-:Y:S06]  /*0c20*/  BRA `(.L_x_31) ;  /* 0x0000000000c87947 */ /* 0x000fec0003800000 */
.L_x_30:
[----:B------:R-:W0:Y:S02]  /*0c30*/  LDC.64 R28, c[0x0][0x3e0] ;  /* 0x0000f800ff1c7b82 */ /* 0x000e240000000a00 */
[----:B0-----:R-:W-:-:S04]  /*0c40*/  ISETP.NE.U32.AND P0, PT, R28, RZ, PT ;  /* 0x000000ff1c00720c */ /* 0x001fc80003f05070 */
[----:B------:R-:W-:-:S13]  /*0c50*/  ISETP.NE.AND.EX P0, PT, R29, RZ, PT, P0 ;  /* 0x000000ff1d00720c */ /* 0x000fda0003f05300 */
[----:B------:R-:W-:Y:S02]  /*0c60*/  VOTEU.ANY UP3, P0 ;  /* 0x0000000000ff7886 */ /* 0x000fe40000060100 */
[----:B------:R-:W-:Y:S05]  /*0c70*/  BRA.U !UP3, `(.L_x_32) ;  /* 0x000000010b647547 */ /* 0x000fea000b800000 */
[C---:B-----5:R-:W-:Y:S01]  /*0c80*/  PRMT R21, R25.reuse, 0x7632, R21 ;  /* 0x0000763219157816 */ /* 0x060fe20000000015 */
[----:B------:R-:W-:Y:S01]  /*0c90*/  IMAD.U32 R22, R25, 0x10000, RZ ;  /* 0x0001000019167824 */ /* 0x000fe200078e00ff */
[----:B------:R-:W-:Y:S02]  /*0ca0*/  PRMT R20, R24, 0x7632, R20 ;  /* 0x0000763218147816 */ /* 0x000fe40000000014 */
[----:B------:R-:W-:Y:S01]  /*0cb0*/  PRMT R23, R26, 0x7632, R23 ;  /* 0x000076321a177816 */ /* 0x000fe20000000017 */
[-C--:B------:R-:W-:Y:S01]  /*0cc0*/  FMUL.FTZ R55, R22, R31.reuse ;  /* 0x0000001f16377220 */ /* 0x080fe20000410000 */
[----:B------:R-:W-:Y:S01]  /*0cd0*/  PRMT R25, R27, 0x7632, R25 ;  /* 0x000076321b197816 */ /* 0x000fe20000000019 */
[----:B------:R-:W-:Y:S01]  /*0ce0*/  IMAD.U32 R32, R21, 0x10000, RZ ;  /* 0x0001000015207824 */ /* 0x000fe200078e00ff */
        /* <DEDUP_REMOVED lines=16> */
[----:B------:R-:W-:Y:S01]  /*0df0*/  F2FP.BF16.F32.PACK_AB R22, R33, R54 ;  /* 0x000000362116723e */ /* 0x000fe200000010ff */
[----:B------:R-:W-:Y:S06]  /*0e00*/  BRA `(.L_x_31) ;  /* 0x0000000000507947 */ /* 0x000fec0003800000 */
.L_x_32:
[C---:B-----5:R-:W-:Y:S02]  /*0e10*/  PRMT R29, R25.reuse, 0x7632, R29 ;  /* 0x00007632191d7816 */ /* 0x060fe4000000001d */
[----:B------:R-:W-:Y:S02]  /*0e20*/  SHF.L.U32 R32, R25, 0x10, RZ ;  /* 0x0000001019207819 */ /* 0x000fe400000006ff */
[----:B------:R-:W-:Y:S02]  /*0e30*/  PRMT R28, R24, 0x7632, R28 ;  /* 0x00007632181c7816 */ /* 0x000fe4000000001c */
[----:B------:R-:W-:Y:S01]  /*0e40*/  PRMT R25, R26, 0x7632, R25 ;  /* 0x000076321a197816 */ /* 0x000fe20000000019 */
[----:B------:R-:W-:Y:S01]  /*0e50*/  FMUL.FTZ R55, R32, R31 ;  /* 0x0000001f20377220 */ /* 0x000fe20000410000 */
[----:B------:R-:W-:Y:S01]  /*0e60*/  SHF.L.U32 R24, R24, 0x10, RZ ;  /* 0x0000001018187819 */ /* 0x000fe200000006ff */
[----:B------:R-:W-:Y:S01]  /*0e70*/  IMAD.U32 R32, R29, 0x10000, RZ ;  /* 0x000100001d207824 */ /* 0x000fe200078e00ff */
[----:B------:R-:W-:-:S02]  /*0e80*/  SHF.L.U32 R26, R26, 0x10, RZ ;  /* 0x000000101a1a7819 */ /* 0x000fc400000006ff */
        /* <DEDUP_REMOVED lines=9> */
[-C--:B------:R-:W-:Y:S02]  /*0f20*/  FMUL.FTZ R29, R28, R31.reuse ;  /* 0x0000001f1c1d7220 */ /* 0x080fe40000410000 */
[----:B------:R-:W-:-:S02]  /*0f30*/  FMUL.FTZ R33, R24, R31 ;  /* 0x0000001f18217220 */ /* 0x000fc40000410000 */
[----:B------:R-:W-:-:S07]  /*0f40*/  FMUL.FTZ R34, R26, R31 ;  /* 0x0000001f1a227220 */ /* 0x000fce0000410000 */
.L_x_31:
[----:B------:R-:W0:Y:S01]  /*0f50*/  @P2 LDC.64 R26, c[0x0][0x3a8] ;  /* 0x0000ea00ff1a2b82 */ /* 0x000e220000000a00 */
[----:B------:R-:W-:-:S05]  /*0f60*/  IADD3 R28, PT, PT, R30, 0x80, RZ ;  /* 0x000000801e1c7810 */ /* 0x000fca0007ffe0ff */
[----:B------:R-:W-:-:S04]  /*0f70*/  IMAD.WIDE.U32 R24, R28, 0x10, R78 ;  /* 0x000000101c187825 */ /* 0x000fc800078e004e */
[----:B0-----:R-:W-:-:S05]  /*0f80*/  @P2 IMAD.WIDE.U32 R26, R30, 0x10, R26 ;  /* 0x000000101e1a2825 */ /* 0x001fca00078e001a */
[----:B------:R0:W-:Y:S04]  /*0f90*/  @P2 STG.E.128 desc[UR8][R26.64], R20 ;  /* 0x000000141a002986 */ /* 0x0001e8000c101d08 */
[----:B0-----:R-:W5:Y:S01]  /*0fa0*/  LDG.E.128 R24, desc[UR8][R24.64] ;  /* 0x0000000818187981 */ /* 0x001f62000c1e1d00 */
[----:B------:R-:W-:Y:S05]  /*0fb0*/  BRA.U !UP0, `(.L_x_33) ;  /* 0x0000000108a07547 */ /* 0x000fea000b800000 */
[----:B------:R-:W0:Y:S02]  /*0fc0*/  LDC.64 R20, c[0x0][0x3a0] ;  /* 0x0000e800ff147b82 */ /* 0x000e240000000a00 */
[----:B0-----:R-:W-:-:S06]  /*0fd0*/  IMAD.WIDE.U32 R20, R28, 0x10, R20 ;  /* 0x000000101c147825 */ /* 0x001fcc00078e0014 */
[----:B------:R-:W2:Y:S01]  /*0fe0*/  LDG.E.128 R20, desc[UR8][R20.64] ;  /* 0x0000000814147981 */ /* 0x000ea2000c1e1d00 */
[C---:B-----5:R-:W-:Y:S02]  /*0ff0*/  PRMT R69, R24.reuse, 0x7632, R69 ;  /* 0x0000763218457816 */ /* 0x060fe40000000045 */
[----:B------:R-:W-:Y:S02]  /*1000*/  SHF.L.U32 R24, R24, 0x10, RZ ;  /* 0x0000001018187819 */ /* 0x000fe400000006ff */
[----:B------:R-:W-:Y:S01]  /*1010*/  PRMT R71, R25, 0x7632, R71 ;  /* 0x0000763219477816 */ /* 0x000fe20000000047 */
[----:B------:R-:W-:Y:S01]  /*1020*/  IMAD.U32 R70, R69, 0x10000, RZ ;  /* 0x0001000045467824 */ /* 0x000fe200078e00ff */
[----:B------:R-:W-:Y:S02]  /*1030*/  SHF.L.U32 R76, R25, 0x10, RZ ;  /* 0x00000010194c7819 */ /* 0x000fe400000006ff */
[C---:B------:R-:W-:Y:S02]  /*1040*/  PRMT R73, R27.reuse, 0x7632, R73 ;  /* 0x000076321b497816 */ /* 0x040fe40000000049 */
[----:B------:R-:W-:-:S02]  /*1050*/  SHF.L.U32 R74, R27, 0x10, RZ ;  /* 0x000000101b4a7819 */ /* 0x000fc400000006ff */
[C---:B------:R-:W-:Y:S01]  /*1060*/  PRMT R72, R26.reuse, 0x7632, R72 ;  /* 0x000076321a487816 */ /* 0x040fe20000000048 */
[----:B------:R-:W-:-:S03]  /*1070*/  IMAD.U32 R26, R26, 0x10000, RZ ;  /* 0x000100001a1a7824 */ /* 0x000fc600078e00ff */
[----:B------:R-:W-:Y:S02]  /*1080*/  SHF.L.U32 R72, R72, 0x10, RZ ;  /* 0x0000001048487819 */ /* 0x000fe400000006ff */
[C---:B--2---:R-:W-:Y:S02]  /*1090*/  SHF.L.U32 R77, R20.reuse, 0x10, RZ ;  /* 0x00000010144d7819 */ /* 0x044fe400000006ff */
[----:B------:R-:W-:Y:S02]  /*10a0*/  PRMT R25, R20, 0x7632, R25 ;  /* 0x0000763214197816 */ /* 0x000fe40000000019 */
[----:B------:R-:W-:Y:S01]  /*10b0*/  PRMT R20, R21, 0x7632, R20 ;  /* 0x0000763215147816 */ /* 0x000fe20000000014 */
[----:B------:R-:W-:Y:S01]  /*10c0*/  FFMA.FTZ R77, R24, R31, R77 ;  /* 0x0000001f184d7223 */ /* 0x000fe2000001004d */
[----:B------:R-:W-:Y:S02]  /*10d0*/  PRMT R27, R22, 0x7632, R27 ;  /* 0x00007632161b7816 */ /* 0x000fe4000000001b */
[----:B------:R-:W-:-:S02]  /*10e0*/  PRMT R80, R23, 0x7632, R80 ;  /* 0x0000763217507816 */ /* 0x000fc40000000050 */
[----:B------:R-:W-:Y:S02]  /*10f0*/  SHF.L.U32 R75, R22, 0x10, RZ ;  /* 0x00000010164b7819 */ /* 0x000fe400000006ff */
[----:B------:R-:W-:Y:S02]  /*1100*/  SHF.L.U32 R24, R73, 0x10, RZ ;  /* 0x0000001049187819 */ /* 0x000fe400000006ff */
[----:B------:R-:W-:Y:S01]  /*1110*/  SHF.L.U32 R21, R21, 0x10, RZ ;  /* 0x0000001015157819 */ /* 0x000fe200000006ff */
[-C--:B------:R-:W-:Y:S01]  /*1120*/  FFMA.FTZ R75, R26, R31.reuse, R75 ;  /* 0x0000001f1a4b7223 */ /* 0x080fe2000001004b */
[----:B------:R-:W-:Y:S02]  /*1130*/  SHF.L.U32 R23, R23, 0x10, RZ ;  /* 0x0000001017177819 */ /* 0x000fe400000006ff */
[----:B------:R-:W-:Y:S01]  /*1140*/  SHF.L.U32 R22, R71, 0x10, RZ ;  /* 0x0000001047167819 */ /* 0x000fe200000006ff */
[----:B------:R-:W-:Y:S01]  /*1150*/  IMAD.U32 R71, R20, 0x10000, RZ ;  /* 0x0001000014477824 */ /* 0x000fe200078e00ff */
[----:B------:R-:W-:Y:S01]  /*1160*/  SHF.L.U32 R73, R80, 0x10, RZ ;  /* 0x0000001050497819 */ /* 0x000fe200000006ff */
[-C--:B------:R-:W-:Y:S01]  /*1170*/  FFMA.FTZ R76, R76, R31.reuse, R21 ;  /* 0x0000001f4c4c7223 */ /* 0x080fe20000010015 */
[----:B------:R-:W-:Y:S01]  /*1180*/  SHF.L.U32 R27, R27, 0x10, RZ ;  /* 0x000000101b1b7819 */ /* 0x000fe200000006ff */
[-C--:B------:R-:W-:Y:S01]  /*1190*/  FFMA.FTZ R74, R74, R31.reuse, R23 ;  /* 0x0000001f4a4a7223 */ /* 0x080fe20000010017 */
[----:B------:R-:W-:Y:S01]  /*11a0*/  SHF.L.U32 R25, R25, 0x10, RZ ;  /* 0x0000001019197819 */ /* 0x000fe200000006ff */
[-C--:B------:R-:W-:Y:S01]  /*11b0*/  FFMA.FTZ R73, R24, R31.reuse, R73 ;  /* 0x0000001f18497223 */ /* 0x080fe20000010049 */
[-C--:B------:R-:W-:Y:S01]  /*11c0*/  FFMA.FTZ R71, R22, R31.reuse, R71 ;  /* 0x0000001f16477223 */ /* 0x080fe20000010047 */
[----:B------:R-:W-:-:S02]  /*11d0*/  FFMA.FTZ R72, R72, R31, R27 ;  /* 0x0000001f48487223 */ /* 0x000fc4000001001b */
[----:B------:R-:W-:Y:S01]  /*11e0*/  FFMA.FTZ R70, R70, R31, R25 ;  /* 0x0000001f46467223 */ /* 0x000fe20000010019 */
[----:B------:R-:W-:Y:S02]  /*11f0*/  F2FP.BF16.F32.PACK_AB R23, R73, R74 ;  /* 0x0000004a4917723e */ /* 0x000fe400000010ff */
[----:B------:R-:W-:Y:S02]  /*1200*/  F2FP.BF16.F32.PACK_AB R22, R72, R75 ;  /* 0x0000004b4816723e */ /* 0x000fe400000010ff */
[----:B------:R-:W-:Y:S02]  /*1210*/  F2FP.BF16.F32.PACK_AB R21, R71, R76 ;  /* 0x0000004c4715723e */ /* 0x000fe400000010ff */
[----:B------:R-:W-:Y:S01]  /*1220*/  F2FP.BF16.F32.PACK_AB R20, R70, R77 ;  /* 0x0000004d4614723e */ /* 0x000fe200000010ff */
[----:B------:R-:W-:Y:S06]  /*1230*/  BRA `(.L_x_34) ;  /* 0x0000000000c07947 */ /* 0x000fec0003800000 */
.L_x_33:
[----:B------:R-:W-:-:S04]  /*1240*/  UISETP.NE.U32.AND UP1, UPT, UR14, URZ, UPT ;  /* 0x000000ff0e00728c */ /* 0x000fc8000bf25070 */
[----:B------:R-:W-:-:S09]  /*1250*/  UISETP.NE.AND.EX UP1, UPT, UR15, URZ, UPT, UP1 ;  /* 0x000000ff0f00728c */ /* 0x000fd2000bf25310 */
[----:B------:R-:W-:Y:S05]  /*1260*/  BRA.U UP1, `(.L_x_35) ;  /* 0x0000000101547547 */ /* 0x000fea000b800000 */
        /* <DEDUP_REMOVED lines=19> */
[----:B------:R-:W-:Y:S01]  /*13a0*/  FMUL.FTZ R73, R26, R31 ;  /* 0x0000001f1a497220 */ /* 0x000fe20000410000 */
[----:B------:R-:W-:Y:S06]  /*13b0*/  BRA `(.L_x_34) ;  /* 0x0000000000607947 */ /* 0x000fec0003800000 */
.L_x_35:
[C---:B-----5:R-:W-:Y:S02]  /*13c0*/  PRMT R20, R24.reuse, 0x7632, R20 ;  /* 0x0000763218147816 */ /* 0x060fe40000000014 */
[----:B------:R-:W-:Y:S02]  /*13d0*/  SHF.L.U32 R24, R24, 0x10, RZ ;  /* 0x0000001018187819 */ /* 0x000fe400000006ff */
[C---:B------:R-:W-:Y:S01]  /*13e0*/  PRMT R22, R26.reuse, 0x7632, R22 ;  /* 0x000076321a167816 */ /* 0x040fe20000000016 */
        /* <DEDUP_REMOVED lines=17> */
[----:B------:R-:W-:Y:S02]  /*1500*/  F2FP.BF16.F32.PACK_AB R22, R72, R75 ;  /* 0x0000004b4816723e */ /* 0x000fe400000010ff */
[----:B------:R-:W-:Y:S02]  /*1510*/  F2FP.BF16.F32.PACK_AB R23, R73, R74 ;  /* 0x0000004a4917723e */ /* 0x000fe400000010ff */
[----:B------:R-:W-:Y:S02]  /*1520*/  F2FP.BF16.F32.PACK_AB R21, R71, R76 ;  /* 0x0000004c4715723e */ /* 0x000fe400000010ff */
[----:B------:R-:W-:-:S07]  /*1530*/  F2FP.BF16.F32.PACK_AB R20, R70, R77 ;  /* 0x0000004d4614723e */ /* 0x000fce00000010ff */
.L_x_34:
[----:B------:R-:W0:Y:S01]  /*1540*/  @P2 LDC.64 R24, c[0x0][0x3a8] ;  /* 0x0000ea00ff182b82 */ /* 0x000e220000000a00 */
[----:B------:R-:W-:-:S04]  /*1550*/  VIADD R69, R30, 0x100 ;  /* 0x000001001e457836 */ /* 0x000fc80000000000 */
        /* <DEDUP_REMOVED lines=8> */
[C---:B-----5:R-:W-:Y:S02]  /*15e0*/  SHF.L.U32 R78, R24.reuse, 0x10, RZ ;  /* 0x00000010184e7819 */ /* 0x060fe400000006ff */
[C---:B------:R-:W-:Y:S02]  /*15f0*/  PRMT R79, R27.reuse, 0x7632, R79 ;  /* 0x000076321b4f7816 */ /* 0x040fe4000000004f */
[----:B------:R-:W-:Y:S02]  /*1600*/  SHF.L.U32 R84, R27, 0x10, RZ ;  /* 0x000000101b547819 */ /* 0x000fe400000006ff */
[----:B------:R-:W-:Y:S01]  /*1610*/  PRMT R81, R24, 0x7632, R81 ;  /* 0x0000763218517816 */ /* 0x000fe20000000051 */
[----:B------:R-:W-:Y:S01]  /*1620*/  IMAD.U32 R24, R26, 0x10000, RZ ;  /* 0x000100001a187824 */ /* 0x000fe200078e00ff */
[C---:B------:R-:W-:Y:S02]  /*1630*/  PRMT R80, R25.reuse, 0x7632, R80 ;  /* 0x0000763219507816 */ /* 0x040fe40000000050 */
[----:B------:R-:W-:-:S02]  /*1640*/  SHF.L.U32 R82, R25, 0x10, RZ ;  /* 0x0000001019527819 */ /* 0x000fc400000006ff */
[----:B------:R-:W-:Y:S02]  /*1650*/  SHF.L.U32 R86, R79, 0x10, RZ ;  /* 0x000000104f567819 */ /* 0x000fe400000006ff */
[----:B------:R-:W-:Y:S02]  /*1660*/  SHF.L.U32 R80, R80, 0x10, RZ ;  /* 0x0000001050507819 */ /* 0x000fe400000006ff */
[----:B--2---:R-:W-:Y:S02]  /*1670*/  SHF.L.U32 R83, R20, 0x10, RZ ;  /* 0x0000001014537819 */ /* 0x004fe400000006ff */
[----:B------:R-:W-:Y:S02]  /*1680*/  SHF.L.U32 R27, R23, 0x10, RZ ;  /* 0x00000010171b7819 */ /* 0x000fe400000006ff */
[----:B------:R-:W-:Y:S01]  /*1690*/  PRMT R23, R26, 0x7632, R23 ;  /* 0x000076321a177816 */ /* 0x000fe20000000017 */
[-C--:B------:R-:W-:Y:S01]  /*16a0*/  FFMA.FTZ R26, R78, R31.reuse, R83 ;  /* 0x0000001f4e1a7223 */ /* 0x080fe20000010053 */
[----:B------:R-:W-:Y:S01]  /*16b0*/  SHF.L.U32 R25, R21, 0x10, RZ ;  /* 0x0000001015197819 */ /* 0x000fe200000006ff */
[----:B------:R-:W-:Y:S01]  /*16c0*/  FFMA.FTZ R27, R84, R31, R27 ;  /* 0x0000001f541b7223 */ /* 0x000fe2000001001b */
[----:B------:R-:W-:-:S02]  /*16d0*/  PRMT R83, R22, 0x7632, R83 ;  /* 0x0000763216537816 */ /* 0x000fc40000000053 */
[----:B------:R-:W-:Y:S01]  /*16e0*/  PRMT R21, R21, 0x7632, R21 ;  /* 0x0000763215157816 */ /* 0x000fe20000000015 */
[-C--:B------:R-:W-:Y:S01]  /*16f0*/  FFMA.FTZ R78, R82, R31.reuse, R25 ;  /* 0x0000001f524e7223 */ /* 0x080fe20000010019 */
[C---:B------:R-:W-:Y:S01]  /*1700*/  PRMT R84, R23.reuse, 0x7632, R84 ;  /* 0x0000763217547816 */ /* 0x040fe20000000054 */
[----:B------:R-:W-:Y:S01]  /*1710*/  IMAD.U32 R82, R23, 0x10000, RZ ;  /* 0x0001000017527824 */ /* 0x000fe200078e00ff */
[----:B------:R-:W-:Y:S02]  /*1720*/  PRMT R20, R20, 0x7632, R20 ;  /* 0x0000763214147816 */ /* 0x000fe40000000014 */
[----:B------:R-:W-:Y:S02]  /*1730*/  SHF.L.U32 R85, R22, 0x10, RZ ;  /* 0x0000001016557819 */ /* 0x000fe400000006ff */
[----:B------:R-:W-:Y:S02]  /*1740*/  SHF.L.U32 R79, R83, 0x10, RZ ;  /* 0x00000010534f7819 */ /* 0x000fe400000006ff */
[----:B------:R-:W-:Y:S01]  /*1750*/  SHF.L.U32 R22, R81, 0x10, RZ ;  /* 0x0000001051167819 */ /* 0x000fe200000006ff */
[-C--:B------:R-:W-:Y:S01]  /*1760*/  FFMA.FTZ R83, R24, R31.reuse, R85 ;  /* 0x0000001f18537223 */ /* 0x080fe20000010055 */
[----:B------:R-:W-:Y:S01]  /*1770*/  SHF.L.U32 R23, R21, 0x10, RZ ;  /* 0x0000001015177819 */ /* 0x000fe200000006ff */
[----:B------:R-:W-:Y:S01]  /*1780*/  FFMA.FTZ R79, R82, R31, R79 ;  /* 0x0000001f524f7223 */ /* 0x000fe2000001004f */
[----:B------:R-:W-:-:S02]  /*1790*/  SHF.L.U32 R81, R84, 0x10, RZ ;  /* 0x0000001054517819 */ /* 0x000fc400000006ff */
[----:B------:R-:W-:Y:S01]  /*17a0*/  SHF.L.U32 R21, R20, 0x10, RZ ;  /* 0x0000001014157819 */ /* 0x000fe200000006ff */
[-C--:B------:R-:W-:Y:S02]  /*17b0*/  FFMA.FTZ R82, R80, R31.reuse, R23 ;  /* 0x0000001f50527223 */ /* 0x080fe40000010017 */
[-C--:B------:R-:W-:Y:S02]  /*17c0*/  FFMA.FTZ R81, R86, R31.reuse, R81 ;  /* 0x0000001f56517223 */ /* 0x080fe40000010051 */
[----:B------:R-:W-:Y:S01]  /*17d0*/  FFMA.FTZ R80, R22, R31, R21 ;  /* 0x0000001f16507223 */ /* 0x000fe20000010015 */
[----:B------:R-:W-:Y:S02]  /*17e0*/  F2FP.BF16.F32.PACK_AB R22, R79, R83 ;  /* 0x000000534f16723e */ /* 0x000fe400000010ff */
[----:B------:R-:W-:Y:S02]  /*17f0*/  F2FP.BF16.F32.PACK_AB R23, R81, R27 ;  /* 0x0000001b5117723e */ /* 0x000fe400000010ff */
[----:B------:R-:W-:-:S02]  /*1800*/  F2FP.BF16.F32.PACK_AB R21, R82, R78 ;  /* 0x0000004e5215723e */ /* 0x000fc400000010ff */
[----:B------:R-:W-:Y:S01]  /*1810*/  F2FP.BF16.F32.PACK_AB R20, R80, R26 ;  /* 0x0000001a5014723e */ /* 0x000fe200000010ff */
[----:B------:R-:W-:Y:S06]  /*1820*/  BRA `(.L_x_37) ;  /* 0x0000000000c07947 */ /* 0x000fec0003800000 */
.L_x_36:
[----:B------:R-:W-:-:S04]  /*1830*/  UISETP.NE.U32.AND UP0, UPT, UR14, URZ, UPT ;  /* 0x000000ff0e00728c */ /* 0x000fc8000bf05070 */
[----:B------:R-:W-:-:S09]  /*1840*/  UISETP.NE.AND.EX UP0, UPT, UR15, URZ, UPT, UP0 ;  /* 0x000000ff0f00728c */ /* 0x000fd2000bf05300 */
[----:B------:R-:W-:Y:S05]  /*1850*/  BRA.U UP0, `(.L_x_38) ;  /* 0x0000000100547547 */ /* 0x000fea000b800000 */
[C---:B-----5:R-:W-:Y:S02]  /*1860*/  SHF.L.U32 R86, R27.reuse, 0x10, RZ ;  /* 0x000000101b567819 */ /* 0x060fe400000006ff */
[----:B------:R-:W-:Y:S02]  /*1870*/  PRMT R80, R27, 0x7632, R80 ;  /* 0x000076321b507816 */ /* 0x000fe40000000050 */
[C---:B------:R-:W-:Y:S01]  /*1880*/  PRMT R78, R24.reuse, 0x7632, R78 ;  /* 0x00007632184e7816 */ /* 0x040fe2000000004e */
[----:B------:R-:W-:Y:S01]  /*1890*/  IMAD.U32 R24, R24, 0x10000, RZ ;  /* 0x0001000018187824 */ /* 0x000fe200078e00ff */
[C---:B------:R-:W-:Y:S01]  /*18a0*/  SHF.L.U32 R82, R25.reuse, 0x10, RZ ;  /* 0x0000001019527819 */ /* 0x040fe200000006ff */
[----:B------:R-:W-:Y:S01]  /*18b0*/  FMUL.FTZ R27, R86, R31 ;  /* 0x0000001f561b7220 */ /* 0x000fe20000410000 */
[----:B------:R-:W-:Y:S02]  /*18c0*/  PRMT R79, R25, 0x7632, R79 ;  /* 0x00007632194f7816 */ /* 0x000fe4000000004f */
[----:B------:R-:W-:-:S02]  /*18d0*/  PRMT R25, R26, 0x7632, R25 ;  /* 0x000076321a197816 */ /* 0x000fc40000000019 */
[----:B------:R-:W-:Y:S02]  /*18e0*/  SHF.L.U32 R86, R80, 0x10, RZ ;  /* 0x0000001050567819 */ /* 0x000fe400000006ff */
[----:B------:R-:W-:Y:S01]  /*18f0*/  SHF.L.U32 R80, R78, 0x10, RZ ;  /* 0x000000104e507819 */ /* 0x000fe200000006ff */
[-C--:B------:R-:W-:Y:S01]  /*1900*/  FMUL.FTZ R78, R82, R31.reuse ;  /* 0x0000001f524e7220 */ /* 0x080fe20000410000 */
[----:B------:R-:W-:Y:S01]  /*1910*/  SHF.L.U32 R84, R26, 0x10, RZ ;  /* 0x000000101a547819 */ /* 0x000fe200000006ff */
[-C--:B------:R-:W-:Y:S01]  /*1920*/  FMUL.FTZ R26, R24, R31.reuse ;  /* 0x0000001f181a7220 */ /* 0x080fe20000410000 */
[----:B------:R-:W-:Y:S01]  /*1930*/  SHF.L.U32 R82, R79, 0x10, RZ ;  /* 0x000000104f527819 */ /* 0x000fe200000006ff */
[----:B------:R-:W-:Y:S02]  /*1940*/  IMAD.U32 R24, R25, 0x10000, RZ ;  /* 0x0001000019187824 */ /* 0x000fe400078e00ff */
[-C--:B------:R-:W-:Y:S01]  /*1950*/  FMUL.FTZ R81, R86, R31.reuse ;  /* 0x0000001f56517220 */ /* 0x080fe20000410000 */
[-C--:B------:R-:W-:Y:S01]  /*1960*/  FMUL.FTZ R83, R84, R31.reuse ;  /* 0x0000001f54537220 */ /* 0x080fe20000410000 */
[-C--:B------:R-:W-:Y:S01]  /*1970*/  FMUL.FTZ R80, R80, R31.reuse ;  /* 0x0000001f50507220 */ /* 0x080fe20000410000 */
[-C--:B------:R-:W-:Y:S01]  /*1980*/  FMUL.FTZ R82, R82, R31.reuse ;  /* 0x0000001f52527220 */ /* 0x080fe20000410000 */
[----:B------:R-:W-:Y:S01]  /*1990*/  FMUL.FTZ R79, R24, R31 ;  /* 0x0000001f184f7220 */ /* 0x000fe20000410000 */
[----:B------:R-:W-:Y:S06]  /*19a0*/  BRA `(.L_x_37) ;  /* 0x0000000000607947 */ /* 0x000fec0003800000 */
.L_x_38:
[C---:B-----5:R-:W-:Y:S02]  /*19b0*/  SHF.L.U32 R82, R27.reuse, 0x10, RZ ;  /* 0x000000101b527819 */ /* 0x060fe400000006ff */
[----:B------:R-:W-:Y:S02]  /*19c0*/  PRMT R23, R27, 0x7632, R23 ;  /* 0x000076321b177816 */ /* 0x000fe40000000017 */
[----:B------:R-:W-:Y:S01]  /*19d0*/  PRMT R20, R24, 0x7632, R20 ;  /* 0x0000763218147816 */ /* 0x000fe20000000014 */
[----:B------:R-:W-:Y:S01]  /*19e0*/  FMUL.FTZ R27, R82, R31 ;  /* 0x0000001f521b7220 */ /* 0x000fe20000410000 */
[----:B------:R-:W-:Y:S02]  /*19f0*/  PRMT R21, R25, 0x7632, R21 ;  /* 0x0000763219157816 */ /* 0x000fe40000000015 */
[----:B------:R-:W-:Y:S01]  /*1a00*/  PRMT R22, R26, 0x7632, R22 ;  /* 0x000076321a167816 */ /* 0x000fe20000000016 */
[----:B------:R-:W-:Y:S01]  /*1a10*/  IMAD.U32 R20, R20, 0x10000, RZ ;  /* 0x0001000014147824 */ /* 0x000fe200078e00ff */
        /* <DEDUP_REMOVED lines=10> */
[-C--:B------:R-:W-:Y:S01]  /*1ac0*/  FMUL.FTZ R80, R20, R31.reuse ;  /* 0x0000001f14507220 */ /* 0x080fe20000410000 */
[----:B------:R-:W-:-:S02]  /*1ad0*/  FMUL.FTZ R79, R22, R31 ;  /* 0x0000001f164f7220 */ /* 0x000fc40000410000 */
[----:B------:R-:W-:Y:S01]  /*1ae0*/  FMUL.FTZ R82, R82, R31 ;  /* 0x0000001f52527220 */ /* 0x000fe20000410000 */
[----:B------:R-:W-:Y:S02]  /*1af0*/  F2FP.BF16.F32.PACK_AB R23, R81, R27 ;  /* 0x0000001b5117723e */ /* 0x000fe400000010ff */
[----:B------:R-:W-:Y:S02]  /*1b00*/  F2FP.BF16.F32.PACK_AB R22, R79, R83 ;  /* 0x000000534f16723e */ /* 0x000fe400000010ff */
[----:B------:R-:W-:Y:S02]  /*1b10*/  F2FP.BF16.F32.PACK_AB R21, R82, R78 ;  /* 0x0000004e5215723e */ /* 0x000fe400000010ff */
[----:B------:R-:W-:-:S07]  /*1b20*/  F2FP.BF16.F32.PACK_AB R20, R80, R26 ;  /* 0x0000001a5014723e */ /* 0x000fce00000010ff */
.L_x_37:
[----:B------:R-:W-:Y:S01]  /*1b30*/  FADD.FTZ R24, RZ, R68 ;  /* 0x00000044ff187221 */ /* 0x000fe20000010000 */
[----:B------:R-:W-:Y:S03]  /*1b40*/  BSSY.RECONVERGENT B0, `(.L_x_39) ;  /* 0x0000069000007945 */ /* 0x000fe60003800200 */
[----:B------:R-:W-:-:S04]  /*1b50*/  FADD.FTZ R24, R24, R29 ;  /* 0x0000001d18187221 */ /* 0x000fc80000010000 */
        /* <DEDUP_REMOVED lines=21> */
[----:B------:R-:W-:-:S05]  /*1cb0*/  FADD.FTZ R25, R24, R81 ;  /* 0x0000005118197221 */ /* 0x000fca0000010000 */
        /* <DEDUP_REMOVED lines=10> */
[----:B------:R-:W-:-:S04]  /*1d60*/  FMUL.FTZ R24, R24, 0.001302083372138440609 ;  /* 0x3aaaaaab18187820 */ /* 0x000fc80000410000 */
[C---:B------:R-:W-:Y:S01]  /*1d70*/  FADD.FTZ R25, -R24.reuse, R68 ;  /* 0x0000004418197221 */ /* 0x040fe20000010100 */
[C---:B------:R-:W-:Y:S01]  /*1d80*/  FADD.FTZ R88, -R24.reuse, R29 ;  /* 0x0000001d18587221 */ /* 0x040fe20000010100 */
[----:B------:R-:W-:Y:S02]  /*1d90*/  FADD.FTZ R84, -R24, R55 ;  /* 0x0000003718547221 */ /* 0x000fe40000010100 */
[----:B------:R-:W-:-:S04]  /*1da0*/  FFMA.FTZ R25, R25, R25, RZ ;  /* 0x0000001919197223 */ /* 0x000fc800000100ff */
[----:B------:R-:W-:-:S04]  /*1db0*/  FFMA.FTZ R25, R88, R88, R25 ;  /* 0x0000005858197223 */ /* 0x000fc80000010019 */
[----:B------:R-:W-:Y:S01]  /*1dc0*/  FFMA.FTZ R25, R84, R84, R25 ;  /* 0x0000005454197223 */ /* 0x000fe20000010019 */
[----:B------:R-:W-:-:S04]  /*1dd0*/  FADD.FTZ R84, -R24, R32 ;  /* 0x0000002018547221 */ /* 0x000fc80000010100 */
        /* <DEDUP_REMOVED lines=40> */
[----:B------:R-:W-:-:S05]  /*2060*/  FFMA.FTZ R25, R84, R84, R25 ;  /* 0x0000005454197223 */ /* 0x000fca0000010019 */
[----:B------:R-:W0:Y:S02]  /*2070*/  SHFL.BFLY PT, R84, R25, 0x1, 0x1f ;  /* 0x0c201f0019547f89 */ /* 0x000e2400000e0000 */
[----:B0-----:R-:W-:-:S05]  /*2080*/  FADD.FTZ R86, R25, R84 ;  /* 0x0000005419567221 */ /* 0x001fca0000010000 */
[----:B------:R-:W0:Y:S02]  /*2090*/  SHFL.BFLY PT, R31, R86, 0x2, 0x1f ;  /* 0x0c401f00561f7f89 */ /* 0x000e2400000e0000 */
[----:B0-----:R-:W-:-:S05]  /*20a0*/  FADD.FTZ R87, R86, R31 ;  /* 0x0000001f56577221 */ /* 0x001fca0000010000 */
[----:B------:R-:W0:Y:S02]  /*20b0*/  SHFL.BFLY PT, R84, R87, 0x4, 0x1f ;  /* 0x0c801f0057547f89 */ /* 0x000e2400000e0000 */
[----:B0-----:R-:W-:Y:S02]  /*20c0*/  FADD.FTZ R88, R87, R84 ;  /* 0x0000005457587221 */ /* 0x001fe40000010000 */
[----:B------:R-:W0:Y:S03]  /*20d0*/  @P2 LDC.64 R84, c[0x0][0x3a8] ;  /* 0x0000ea00ff542b82 */ /* 0x000e260000000a00 */
[----:B------:R-:W1:Y:S01]  /*20e0*/  SHFL.BFLY PT, R31, R88, 0x8, 0x1f ;  /* 0x0d001f00581f7f89 */ /* 0x000e6200000e0000 */
[----:B0-----:R-:W-:-:S04]  /*20f0*/  @P2 IMAD.WIDE.U32 R84, R69, 0x10, R84 ;  /* 0x0000001045542825 */ /* 0x001fc800078e0054 */
[----:B-1----:R-:W-:Y:S01]  /*2100*/  FADD.FTZ R89, R88, R31 ;  /* 0x0000001f58597221 */ /* 0x002fe20000010000 */
[----:B------:R-:W-:Y:S01]  /*2110*/  LOP3.LUT P0, R31, R67, 0x1f, RZ, 0xc0, !PT ;  /* 0x0000001f431f7812 */ /* 0x000fe2000780c0ff */
[----:B------:R-:W-:Y:S04]  /*2120*/  @P2 STG.E.128 desc[UR8][R84.64], R20 ;  /* 0x0000001454002986 */ /* 0x000fe8000c101d08 */
[----:B------:R-:W0:Y:S02]  /*2130*/  SHFL.BFLY PT, R90, R89, 0x10, 0x1f ;  /* 0x0e001f00595a7f89 */ /* 0x000e2400000e0000 */
[----:B0-----:R-:W-:-:S06]  /*2140*/  FADD.FTZ R25, R89, R90 ;  /* 0x0000005a59197221 */ /* 0x001fcc0000010000 */
[----:B------:R-:W-:Y:S05]  /*2150*/  @P0 BRA `(.L_x_40) ;  /* 0x00000000001c0947 */ /* 0x000fea0003800000 */
[----:B------:R-:W0:Y:S01]  /*2160*/  S2UR UR5, SR_CgaCtaId ;  /* 0x00000000000579c3 */ /* 0x000e220000008800 */
[----:B------:R-:W-:Y:S01]  /*2170*/  UMOV UR4, 0x400 ;  /* 0x0000040000047882 */ /* 0x000fe20000000000 */
[----:B------:R-:W-:-:S04]  /*2180*/  SHF.R.U32.HI R84, RZ, 0x2, R67 ;  /* 0x00000002ff547819 */ /* 0x000fc80000011643 */
[----:B------:R-:W-:Y:S01]  /*2190*/  LOP3.LUT R84, R84, 0x18, RZ, 0xc0, !PT ;  /* 0x0000001854547812 */ /* 0x000fe200078ec0ff */
[----:B0-----:R-:W-:-:S04]  /*21a0*/  ULEA UR4, UR5, UR4, 0x18 ;  /* 0x0000000405047291 */ /* 0x001fc8000f8ec0ff */
[----:B------:R-:W-:-:S09]  /*21b0*/  @UP2 UIADD3 UR4, UPT, UPT, UR4, 0x20, URZ ;  /* 0x0000002004042890 */ /* 0x000fd2000fffe0ff */
[----:B------:R0:W-:Y:S03]  /*21c0*/  STS.64 [R84+UR4], R24 ;  /* 0x0000001854007988 */ /* 0x0001e60008000a04 */
.L_x_40:
[----:B------:R-:W-:Y:S05]  /*21d0*/  BSYNC.RECONVERGENT B0 ;  /* 0x0000000000007941 */ /* 0x000fea0003800200 */
.L_x_39:
[----:B------:R-:W-:Y:S01]  /*21e0*/  BAR.SYNC.DEFER_BLOCKING 0x0 ;  /* 0x0000000000007b1d */ /* 0x000fe20000010000 */
[----:B------:R-:W-:Y:S02]  /*21f0*/  ISETP.GT.U32.AND P0, PT, R31, 0x3, PT ;  /* 0x000000031f00780c */ /* 0x000fe40003f04070 */
[----:B0-----:R-:W-:Y:S02]  /*2200*/  CS2R R24, SRZ ;  /* 0x0000000000187805 */ /* 0x001fe4000001ff00 */
[----:B------:R-:W-:Y:S01]  /*2210*/  MOV R88, RZ ;  /* 0x000000ff00587202 */ /* 0x000fe20000000f00 */
[----:B------:R-:W-:Y:S08]  /*2220*/  BSSY.RECONVERGENT B0, `(.L_x_41) ;  /* 0x000000a000007945 */ /* 0x000ff00003800200 */
[----:B------:R-:W-:Y:S05]  /*2230*/  @P0 BRA `(.L_x_42) ;  /* 0x0000000000200947 */ /* 0x000fea0003800000 */
[----:B------:R-:W0:Y:S01]  /*2240*/  S2UR UR5, SR_CgaCtaId ;  /* 0x00000000000579c3 */ /* 0x000e220000008800 */
[----:B------:R-:W-:Y:S01]  /*2250*/  UMOV UR4, 0x400 ;  /* 0x0000040000047882 */ /* 0x000fe20000000000 */
[----:B------:R-:W-:Y:S01]  /*2260*/  SHF.L.U32 R24, R67, 0x3, RZ ;  /* 0x0000000343187819 */ /* 0x000fe200000006ff */
[----:B------:R-:W-:-:S03]  /*2270*/  HFMA2 R88, -RZ, RZ, 0, 4.57763671875e-05 ;  /* 0x00000300ff587431 */ /* 0x000fc600000001ff */
[----:B------:R-:W-:Y:S01]  /*2280*/  LOP3.LUT R24, R24, 0xf8, RZ, 0xc0, !PT ;  /* 0x000000f818187812 */ /* 0x000fe200078ec0ff */
[----:B0-----:R-:W-:-:S04]  /*2290*/  ULEA UR4, UR5, UR4, 0x18 ;  /* 0x0000000405047291 */ /* 0x001fc8000f8ec0ff */
[----:B------:R-:W-:-:S09]  /*22a0*/  @UP2 UIADD3 UR4, UPT, UPT, UR4, 0x20, URZ ;  /* 0x0000002004042890 */ /* 0x000fd2000fffe0ff */
[----:B------:R-:W0:Y:S03]  /*22b0*/  LDS.64 R24, [R24+UR4] ;  /* 0x0000000418187984 */ /* 0x000e260008000a00 */
.L_x_42:
[----:B------:R-:W-:Y:S05]  /*22c0*/  BSYNC.RECONVERGENT B0 ;  /* 0x0000000000007941 */ /* 0x000fea0003800200 */
.L_x_41:
[----:B------:R-:W1:Y:S01]  /*22d0*/  SHFL.DOWN PT, R31, R88, 0x2, 0x1f ;  /* 0x08401f00581f7f89 */ /* 0x000e6200000e0000 */
[-C--:B------:R-:W-:Y:S01]  /*22e0*/  I2FP.F32.U32 R87, R88.reuse ;  /* 0x0000005800577245 */ /* 0x080fe20000201000 */
[----:B------:R-:W-:Y:S01]  /*22f0*/  UPLOP3.LUT UP2, UPT, UPT, UPT, UP2, 0x40, 0x4 ;  /* 0x000000000004789c */ /* 0x000fe20003f4e820 */
[----:B------:R-:W-:Y:S01]  /*2300*/  ISETP.NE.AND P0, PT, R67, RZ, PT ;  /* 0x000000ff4300720c */ /* 0x000fe20003f05270 */
[----:B0-----:R-:W0:Y:S01]  /*2310*/  SHFL.DOWN PT, R86, R24, 0x2, 0x1f ;  /* 0x08401f0018567f89 */ /* 0x001e2200000e0000 */
[----:B------:R-:W-:Y:S01]  /*2320*/  ISETP.NE.AND P1, PT, RZ, UR16, PT ;  /* 0x00000010ff007c0c */ /* 0x000fe2000bf25270 */
[C---:B-1----:R-:W-:Y:S01]  /*2330*/  IMAD.IADD R89, R31.reuse, 0x1, R88 ;  /* 0x000000011f597824 */ /* 0x042fe200078e0258 */
[----:B------:R-:W-:Y:S02]  /*2340*/  I2FP.F32.S32 R85, R31 ;  /* 0x0000001f00557245 */ /* 0x000fe40000201400 */
[----:B------:R-:W-:Y:S02]  /*2350*/  IADD3 R84, PT, PT, R31, R88, RZ ;  /* 0x000000581f547210 */ /* 0x000fe40007ffe0ff */
[----:B------:R-:W-:Y:S01]  /*2360*/  I2FP.F32.S32 R31, R89 ;  /* 0x00000059001f7245 */ /* 0x000fe20000201400 */
[C---:B0-----:R-:W-:Y:S01]  /*2370*/  FMUL.FTZ R90, R86.reuse, R85 ;  /* 0x00000055565a7220 */ /* 0x041fe20000410000 */
[----:B------:R-:W-:Y:S01]  /*2380*/  FADD.FTZ R89, -R86, R24 ;  /* 0x0000001856597221 */ /* 0x000fe20000010100 */
[----:B------:R-:W0:Y:S01]  /*2390*/  SHFL.DOWN PT, R88, R25, 0x2, 0x1f ;  /* 0x08401f0019587f89 */ /* 0x000e2200000e0000 */
[----:B------:R-:W1:Y:S01]  /*23a0*/  MUFU.RCP R86, R31 ;  /* 0x0000001f00567308 */ /* 0x000e620000001000 */
[----:B------:R-:W-:Y:S01]  /*23b0*/  FFMA.FTZ R91, R87, R24, R90 ;  /* 0x00000018575b7223 */ /* 0x000fe2000001005a */
[----:B------:R-:W-:-:S04]  /*23c0*/  FMUL.FTZ R24, R89, R89 ;  /* 0x0000005959187220 */ /* 0x000fc80000410000 */
[----:B------:R-:W-:Y:S02]  /*23d0*/  FMUL.FTZ R90, R24, R87 ;  /* 0x00000057185a7220 */ /* 0x000fe40000410000 */
[----:B------:R-:W2:Y:S02]  /*23e0*/  SHFL.DOWN PT, R87, R84, 0x1, 0x1f ;  /* 0x08201f0054577f89 */ /* 0x000ea400000e0000 */
[----:B------:R-:W-:Y:S01]  /*23f0*/  FMUL.FTZ R90, R90, R85 ;  /* 0x000000555a5a7220 */ /* 0x000fe20000410000 */
[----:B-1----:R-:W-:-:S05]  /*2400*/  FMUL.FTZ R24, R86, R91 ;  /* 0x0000005b56187220 */ /* 0x002fca0000410000 */
[----:B------:R-:W1:Y:S01]  /*2410*/  SHFL.DOWN PT, R85, R24, 0x1, 0x1f ;  /* 0x08201f0018557f89 */ /* 0x000e6200000e0000 */
[----:B0-----:R-:W-:-:S04]  /*2420*/  FADD.FTZ R89, R88, R25 ;  /* 0x0000001958597221 */ /* 0x001fc80000010000 */
[----:B------:R-:W-:Y:S01]  /*2430*/  FFMA.FTZ R89, R86, R90, R89 ;  /* 0x0000005a56597223 */ /* 0x000fe20000010059 */
[----:B--2---:R-:W-:-:S04]  /*2440*/  IADD3 R88, PT, PT, R84, R87, RZ ;  /* 0x0000005754587210 */ /* 0x004fc80007ffe0ff */
[----:B------:R-:W0:Y:S01]  /*2450*/  SHFL.DOWN PT, R86, R89, 0x1, 0x1f ;  /* 0x08201f0059567f89 */ /* 0x000e2200000e0000 */
[----:B------:R-:W-:Y:S02]  /*2460*/  I2FP.F32.S32 R87, R87 ;  /* 0x0000005700577245 */ /* 0x000fe40000201400 */
[----:B------:R-:W-:-:S06]  /*2470*/  I2FP.F32.S32 R25, R88 ;  /* 0x0000005800197245 */ /* 0x000fcc0000201400 */
[----:B------:R-:W2:Y:S01]  /*2480*/  MUFU.RCP R25, R25 ;  /* 0x0000001900197308 */ /* 0x000ea20000001000 */
[----:B-1----:R-:W-:Y:S01]  /*2490*/  FADD.FTZ R88, R24, -R85 ;  /* 0x8000005518587221 */ /* 0x002fe20000010000 */
[----:B------:R-:W-:Y:S01]  /*24a0*/  FMUL.FTZ R84, R85, R87 ;  /* 0x0000005755547220 */ /* 0x000fe20000410000 */
[----:B------:R-:W-:Y:S02]  /*24b0*/  MOV R85, UR6 ;  /* 0x0000000600557c02 */ /* 0x000fe40008000f00 */
[----:B------:R-:W-:Y:S01]  /*24c0*/  FMUL.FTZ R88, R88, R88 ;  /* 0x0000005858587220 */ /* 0x000fe20000410000 */
[----:B------:R-:W-:-:S03]  /*24d0*/  FFMA.FTZ R84, R31, R24, R84 ;  /* 0x000000181f547223 */ /* 0x000fc60000010054 */
[----:B------:R-:W-:Y:S01]  /*24e0*/  FMUL.FTZ R88, R31, R88 ;  /* 0x000000581f587220 */ /* 0x000fe20000410000 */
[----:B0-----:R-:W-:-:S03]  /*24f0*/  FADD.FTZ R86, R89, R86 ;  /* 0x0000005659567221 */ /* 0x001fc60000010000 */
[----:B------:R-:W-:Y:S01]  /*2500*/  FMUL.FTZ R88, R88, R87 ;  /* 0x0000005758587220 */ /* 0x000fe20000410000 */
[C---:B--2---:R-:W-:Y:S01]  /*2510*/  FMUL.FTZ R31, R25.reuse, R84 ;  /* 0x00000054191f7220 */ /* 0x044fe20000410000 */
[----:B------:R-:W0:Y:S02]  /*2520*/  LDC R87, c[0x0][0x448] ;  /* 0x00011200ff577b82 */ /* 0x000e240000000800 */
[----:B------:R-:W-:Y:S02]  /*2530*/  FFMA.FTZ R86, R25, R88, R86 ;  /* 0x0000005819567223 */ /* 0x000fe40000010056 */
[----:B------:R-:W1:Y:S04]  /*2540*/  SHFL.IDX PT, R89, R31, RZ, 0x1f ;  /* 0x00001fff1f597589 */ /* 0x000e6800000e0000 */
[----:B------:R-:W2:Y:S01]  /*2550*/  @!P0 LDC.64 R24, c[0x0][0x3c0] ;  /* 0x0000f000ff188b82 */ /* 0x000ea20000000a00 */
[----:B------:R-:W0:Y:S01]  /*2560*/  SHFL.IDX PT, R86, R86, RZ, 0x1f ;  /* 0x00001fff56567589 */ /* 0x000e2200000e0000 */
[----:B-1----:R-:W-:Y:S01]  /*2570*/  FSEL R84, R89, RZ, !P1 ;  /* 0x000000ff59547208 */ /* 0x002fe20004800000 */
[----:B--2---:R-:W-:-:S04]  /*2580*/  @!P0 IMAD.WIDE R24, R85, 0x4, R24 ;  /* 0x0000000455188825 */ /* 0x004fc800078e0218 */
[----:B------:R-:W-:Y:S01]  /*2590*/  FMUL.FTZ R85, R89, R89 ;  /* 0x0000005959557220 */ /* 0x000fe20000410000 */
[C---:B------:R-:W-:Y:S01]  /*25a0*/  FADD.FTZ R31, -R84.reuse, R68 ;  /* 0x00000044541f7221 */ /* 0x040fe20000010100 */
[C---:B------:R-:W-:Y:S01]  /*25b0*/  FADD.FTZ R54, -R84.reuse, R54 ;  /* 0x0000003654367221 */ /* 0x040fe20000010100 */
[----:B------:R-:W-:Y:S01]  /*25c0*/  FADD.FTZ R35, -R84, R35 ;  /* 0x0000002354237221 */ /* 0x000fe20000010100 */
[----:B------:R1:W-:Y:S01]  /*25d0*/  @!P0 STG.E desc[UR8][R24.64], R89 ;  /* 0x0000005918008986 */ /* 0x0003e2000c101908 */
[----:B------:R-:W-:Y:S01]  /*25e0*/  FSEL R88, R85, RZ, P1 ;  /* 0x000000ff55587208 */ /* 0x000fe20000800000 */
[----:B0-----:R-:W-:Y:S01]  /*25f0*/  FFMA.FTZ R85, R86, UR11, R87 ;  /* 0x0000000b56557c23 */ /* 0x001fe20008010057 */
[C---:B------:R-:W-:Y:S01]  /*2600*/  FADD.FTZ R86, -R84.reuse, R73 ;  /* 0x0000004954567221 */ /* 0x040fe20000010100 */
[C---:B------:R-:W-:Y:S01]  /*2610*/  FADD.FTZ R29, -R84.reuse, R29 ;  /* 0x0000001d541d7221 */ /* 0x040fe20000010100 */
[C---:B------:R-:W-:Y:S01]  /*2620*/  FADD.FTZ R73, -R84.reuse, R27 ;  /* 0x0000001b54497221 */ /* 0x040fe20000010100 */
[----:B------:R-:W-:Y:S01]  /*2630*/  FADD.FTZ R68, R85, R88 ;  /* 0x0000005855447221 */ /* 0x000fe20000010000 */
[C---:B------:R-:W-:Y:S01]  /*2640*/  FADD.FTZ R85, -R84.reuse, R34 ;  /* 0x0000002254557221 */ /* 0x040fe20000010100 */
[C---:B------:R-:W-:Y:S01]  /*2650*/  FADD.FTZ R55, -R84.reuse, R55 ;  /* 0x0000003754377221 */ /* 0x040fe20000010100 */
[C---:B------:R-:W-:Y:S01]  /*2660*/  FADD.FTZ R32, -R84.reuse, R32 ;  /* 0x0000002054207221 */ /* 0x040fe20000010100 */
[C---:B------:R-:W-:Y:S01]  /*2670*/  FADD.FTZ R33, -R84.reuse, R33 ;  /* 0x0000002154217221 */ /* 0x040fe20000010100 */
[C---:B------:R-:W-:Y:S01]  /*2680*/  FADD.FTZ R77, -R84.reuse, R77 ;  /* 0x0000004d544d7221 */ /* 0x040fe20000010100 */
[----:B-1----:R-:W0:Y:S01]  /*2690*/  LDC.64 R24, c[0x0][0x428] ;  /* 0x00010a00ff187b82 */ /* 0x002e220000000a00 */
[----:B------:R-:W1:Y:S01]  /*26a0*/  MUFU.RSQ R68, R68 ;  /* 0x0000004400447308 */ /* 0x000e620000001400 */
[C---:B------:R-:W-:Y:S01]  /*26b0*/  FADD.FTZ R70, -R84.reuse, R70 ;  /* 0x0000004654467221 */ /* 0x040fe20000010100 */
        /* <DEDUP_REMOVED lines=11> */
[----:B------:R-:W-:Y:S01]  /*2770*/  FADD.FTZ R81, -R84, R81 ;  /* 0x0000005154517221 */ /* 0x000fe20000010100 */
[C---:B-1----:R-:W-:Y:S01]  /*2780*/  FMUL.FTZ R27, R68.reuse, R54 ;  /* 0x00000036441b7220 */ /* 0x042fe20000410000 */
[C---:B------:R-:W-:Y:S01]  /*2790*/  FMUL.FTZ R84, R68.reuse, R35 ;  /* 0x0000002344547220 */ /* 0x040fe20000410000 */
[C---:B------:R-:W-:Y:S01]  /*27a0*/  FMUL.FTZ R85, R68.reuse, R85 ;  /* 0x0000005544557220 */ /* 0x040fe20000410000 */
[----:B------:R-:W-:Y:S01]  /*27b0*/  FMUL.FTZ R54, R68, R33 ;  /* 0x0000002144367220 */ /* 0x000fe20000410000 */
[----:B------:R-:W-:Y:S01]  /*27c0*/  FFMA.FTZ R26, R27, R13, R16 ;  /* 0x0000000d1b1a7223 */ /* 0x000fe20000010010 */
[----:B------:R-:W-:Y:S01]  /*27d0*/  FFMA.FTZ R27, R84, R14, R17 ;  /* 0x0000000e541b7223 */ /* 0x000fe20000010011 */
[----:B0-----:R-:W-:-:S04]  /*27e0*/  IMAD.WIDE.U32 R88, R28, 0x10, R24 ;  /* 0x000000101c587825 */ /* 0x001fc800078e0018 */
[----:B------:R-:W-:Y:S01]  /*27f0*/  FMUL.FTZ R28, R68, R29 ;  /* 0x0000001d441c7220 */ /* 0x000fe20000410000 */
[----:B------:R-:W-:Y:S01]  /*2800*/  FFMA.FTZ R92, R85, R3, R50 ;  /* 0x00000003555c7223 */ /* 0x000fe20000010032 */
[----:B------:R-:W-:Y:S01]  /*2810*/  FFMA.FTZ R33, R54, R2, R51 ;  /* 0x0000000236217223 */ /* 0x000fe20000010033 */
[----:B------:R-:W-:-:S04]  /*2820*/  IMAD.WIDE.U32 R84, R30, 0x10, R24 ;  /* 0x000000101e547825 */ /* 0x000fc800078e0018 */
[C---:B------:R-:W-:Y:S01]  /*2830*/  FMUL.FTZ R30, R68.reuse, R55 ;  /* 0x00000037441e7220 */ /* 0x040fe20000410000 */
[----:B------:R-:W-:Y:S01]  /*2840*/  FMUL.FTZ R74, R68, R74 ;  /* 0x0000004a444a7220 */ /* 0x000fe20000410000 */
[----:B------:R-:W0:Y:S01]  /*2850*/  LDC.64 R54, c[0x0][0x380] ;  /* 0x0000e000ff367b82 */ /* 0x000e220000000a00 */
[----:B------:R-:W-:-:S04]  /*2860*/  IMAD.WIDE.U32 R90, R69, 0x10, R24 ;  /* 0x00000010455a7825 */ /* 0x000fc800078e0018 */
[----:B------:R-:W-:Y:S01]  /*2870*/  FMUL.FTZ R24, R68, R31 ;  /* 0x0000001f44187220 */ /* 0x000fe20000410000 */
[----:B------:R-:W-:Y:S01]  /*2880*/  FFMA.FTZ R31, R28, R64, R53 ;  /* 0x000000401c1f7223 */ /* 0x000fe20000010035 */
[C---:B------:R-:W-:Y:S01]  /*2890*/  FMUL.FTZ R35, R68.reuse, R86 ;  /* 0x0000005644237220 */ /* 0x040fe20000410000 */
[----:B------:R-:W-:Y:S01]  /*28a0*/  F2FP.BF16.F32.PACK_AB R26, R33, R26 ;  /* 0x0000001a211a723e */ /* 0x000fe200000010ff */
[----:B------:R-:W-:Y:S01]  /*28b0*/  FMUL.FTZ R33, R68, R32 ;  /* 0x0000002044217220 */ /* 0x000fe20000410000 */
[----:B------:R-:W-:Y:S01]  /*28c0*/  FFMA.FTZ R24, R24, R66, R65 ;  /* 0x0000004218187223 */ /* 0x000fe20000010041 */
[----:B------:R-:W1:Y:S01]  /*28d0*/  @!P0 LDC.64 R28, c[0x0][0x3c8] ;  /* 0x0000f200ff1c8b82 */ /* 0x000e620000000a00 */
[----:B------:R-:W-:Y:S01]  /*28e0*/  FFMA.FTZ R74, R74, R11, R41 ;  /* 0x0000000b4a4a7223 */ /* 0x000fe20000010029 */
[----:B------:R-:W-:Y:S01]  /*28f0*/  FFMA.FTZ R35, R35, R42, R56 ;  /* 0x0000002a23237223 */ /* 0x000fe20000010038 */
[C---:B------:R-:W-:Y:S01]  /*2900*/  FMUL.FTZ R77, R68.reuse, R77 ;  /* 0x0000004d444d7220 */ /* 0x040fe20000410000 */
[----:B------:R-:W-:Y:S01]  /*2910*/  FMUL.FTZ R70, R68, R70 ;  /* 0x0000004644467220 */ /* 0x000fe20000410000 */
[----:B------:R-:W-:Y:S01]  /*2920*/  FFMA.FTZ R25, R30, R12, R15 ;  /* 0x0000000c1e197223 */ /* 0x000fe2000001000f */
[C---:B------:R-:W-:Y:S01]  /*2930*/  FMUL.FTZ R76, R68.reuse, R76 ;  /* 0x0000004c444c7220 */ /* 0x040fe20000410000 */
[----:B------:R-:W-:Y:S01]  /*2940*/  FMUL.FTZ R71, R68, R71 ;  /* 0x0000004744477220 */ /* 0x000fe20000410000 */
[----:B------:R-:W-:Y:S01]  /*2950*/  FFMA.FTZ R30, R33, R0, R52 ;  /* 0x00000000211e7223 */ /* 0x000fe20000010034 */
[----:B------:R-:W-:Y:S01]  /*2960*/  F2FP.BF16.F32.PACK_AB R24, R31, R24 ;  /* 0x000000181f18723e */ /* 0x000fe200000010ff */
[----:B------:R-:W-:Y:S01]  /*2970*/  FFMA.FTZ R77, R77, R8, R38 ;  /* 0x000000084d4d7223 */ /* 0x000fe20000010026 */
[----:B------:R-:W-:Y:S01]  /*2980*/  MOV R33, UR6 ;  /* 0x0000000600217c02 */ /* 0x000fe20008000f00 */
[----:B------:R-:W-:Y:S01]  /*2990*/  FFMA.FTZ R32, R70, R45, R59 ;  /* 0x0000002d46207223 */ /* 0x000fe2000001003b */
[----:B------:R-:W-:Y:S01]  /*29a0*/  F2FP.BF16.F32.PACK_AB R31, R35, R74 ;  /* 0x0000004a231f723e */ /* 0x000fe200000010ff */
[C---:B------:R-:W-:Y:S01]  /*29b0*/  FMUL.FTZ R75, R68.reuse, R75 ;  /* 0x0000004b444b7220 */ /* 0x040fe20000410000 */
[----:B------:R-:W-:Y:S01]  /*29c0*/  FMUL.FTZ R72, R68, R72 ;  /* 0x0000004844487220 */ /* 0x000fe20000410000 */
[----:B------:R-:W-:Y:S01]  /*29d0*/  FFMA.FTZ R76, R76, R9, R39 ;  /* 0x000000094c4c7223 */ /* 0x000fe20000010027 */
[----:B------:R-:W-:Y:S01]  /*29e0*/  FFMA.FTZ R35, R71, R44, R58 ;  /* 0x0000002c47237223 */ /* 0x000fe2000001003a */
[----:B------:R-:W-:Y:S01]  /*29f0*/  F2FP.BF16.F32.PACK_AB R25, R30, R25 ;  /* 0x000000191e19723e */ /* 0x000fe200000010ff */
[----:B------:R-:W-:Y:S01]  /*2a00*/  FFMA.FTZ R30, R75, R10, R40 ;  /* 0x0000000a4b1e7223 */ /* 0x000fe20000010028 */
[----:B------:R-:W-:Y:S01]  /*2a10*/  FFMA.FTZ R69, R72, R43, R57 ;  /* 0x0000002b48457223 */ /* 0x000fe20000010039 */
[C---:B------:R-:W-:Y:S01]  /*2a20*/  FMUL.FTZ R80, R68.reuse, R80 ;  /* 0x0000005044507220 */ /* 0x040fe20000410000 */
[C---:B------:R-:W-:Y:S01]  /*2a30*/  FMUL.FTZ R78, R68.reuse, R78 ;  /* 0x0000004e444e7220 */ /* 0x040fe20000410000 */
[----:B------:R-:W-:Y:S01]  /*2a40*/  FMUL.FTZ R83, R68, R83 ;  /* 0x0000005344537220 */ /* 0x000fe20000410000 */
[----:B-1----:R-:W-:Y:S01]  /*2a50*/  @!P0 IMAD.WIDE R70, R33, 0x4, R28 ;  /* 0x0000000421468825 */ /* 0x002fe200078e021c */
[----:B------:R-:W-:-:S03]  /*2a60*/  F2FP.BF16.F32.PACK_AB R28, R32, R77 ;  /* 0x0000004d201c723e */ /* 0x000fc600000010ff */
[C---:B------:R-:W-:Y:S01]  /*2a70*/  FMUL.FTZ R32, R68.reuse, R79 ;  /* 0x0000004f44207220 */ /* 0x040fe20000410000 */
[----:B------:R-:W-:Y:S01]  /*2a80*/  F2FP.BF16.F32.PACK_AB R29, R35, R76 ;  /* 0x0000004c231d723e */ /* 0x000fe200000010ff */
[C---:B------:R-:W-:Y:S01]  /*2a90*/  FMUL.FTZ R33, R68.reuse, R34 ;  /* 0x0000002244217220 */ /* 0x040fe20000410000 */
[C---:B------:R-:W-:Y:S01]  /*2aa0*/  FMUL.FTZ R35, R68.reuse, R82 ;  /* 0x0000005244237220 */ /* 0x040fe20000410000 */
[C---:B------:R-:W-:Y:S01]  /*2ab0*/  FMUL.FTZ R72, R68.reuse, R73 ;  /* 0x0000004944487220 */ /* 0x040fe20000410000 */
[----:B------:R-:W-:Y:S01]  /*2ac0*/  FMUL.FTZ R81, R68, R81 ;  /* 0x0000005144517220 */ /* 0x000fe20000410000 */
[----:B0-----:R-:W-:Y:S01]  /*2ad0*/  IADD3 R54, PT, PT, R54, UR6, RZ ;  /* 0x0000000636367c10 */ /* 0x001fe2000fffe0ff */
[----:B------:R-:W-:Y:S01]  /*2ae0*/  FFMA.FTZ R75, R32, R47, R61 ;  /* 0x0000002f204b7223 */ /* 0x000fe2000001003d */
[----:B------:R-:W-:Y:S01]  /*2af0*/  F2FP.BF16.F32.PACK_AB R30, R69, R30 ;  /* 0x0000001e451e723e */ /* 0x000fe200000010ff */
[----:B------:R-:W-:Y:S01]  /*2b00*/  FFMA.FTZ R78, R78, R5, R19 ;  /* 0x000000054e4e7223 */ /* 0x000fe20000010013 */
[----:B------:R-:W-:Y:S01]  /*2b10*/  FFMA.FTZ R34, R83, R6, R36 ;  /* 0x0000000653227223 */ /* 0x000fe20000010024 */
[----:B------:R-:W-:Y:S01]  /*2b20*/  FFMA.FTZ R72, R72, R7, R37 ;  /* 0x0000000748487223 */ /* 0x000fe20000010025 */
[----:B------:R-:W-:Y:S01]  /*2b30*/  FFMA.FTZ R81, R81, R46, R60 ;  /* 0x0000002e51517223 */ /* 0x000fe2000001003c */
[----:B------:R-:W-:Y:S01]  /*2b40*/  FFMA.FTZ R73, R35, R48, R62 ;  /* 0x0000003023497223 */ /* 0x000fe2000001003e */
[----:B------:R-:W-:Y:S01]  /*2b50*/  FFMA.FTZ R32, R33, R4, R18 ;  /* 0x0000000421207223 */ /* 0x000fe20000010012 */
[----:B------:R-:W-:Y:S01]  /*2b60*/  FFMA.FTZ R69, R80, R49, R63 ;  /* 0x0000003150457223 */ /* 0x000fe2000001003f */
[----:B------:R-:W-:Y:S01]  /*2b70*/  R2UR UR6, R54 ;  /* 0x00000000360672ca */ /* 0x000fe200000e0000 */
[----:B------:R0:W-:Y:S01]  /*2b80*/  @!P0 STG.E desc[UR8][R70.64], R68 ;  /* 0x0000004446008986 */ /* 0x0001e2000c101908 */
[----:B------:R-:W-:-:S02]  /*2b90*/  F2FP.BF16.F32.PACK_AB R27, R92, R27 ;  /* 0x0000001b5c1b723e */ /* 0x000fc400000010ff */
[----:B------:R-:W-:Y:S02]  /*2ba0*/  F2FP.BF16.F32.PACK_AB R35, R81, R72 ;  /* 0x000000485123723e */ /* 0x000fe400000010ff */
[----:B------:R-:W-:Y:S01]  /*2bb0*/  F2FP.BF16.F32.PACK_AB R34, R75, R34 ;  /* 0x000000224b22723e */ /* 0x000fe200000010ff */
[----:B------:R0:W-:Y:S01]  /*2bc0*/  STG.E.128 desc[UR8][R84.64], R24 ;  /* 0x0000001854007986 */ /* 0x0001e2000c101d08 */
[----:B------:R-:W-:Y:S02]  /*2bd0*/  F2FP.BF16.F32.PACK_AB R33, R73, R78 ;  /* 0x0000004e4921723e */ /* 0x000fe400000010ff */
[----:B------:R-:W-:Y:S01]  /*2be0*/  F2FP.BF16.F32.PACK_AB R32, R69, R32 ;  /* 0x000000204520723e */ /* 0x000fe200000010ff */
[----:B------:R0:W-:Y:S02]  /*2bf0*/  STG.E.128 desc[UR8][R88.64], R28 ;  /* 0x0000001c58007986 */ /* 0x0001e4000c101d08 */
[----:B------:R-:W-:Y:S02]  /*2c00*/  ISETP.LE.AND P0, PT, R55, UR6, PT ;  /* 0x0000000637007c0c */ /* 0x000fe4000bf03270 */
[----:B------:R0:W-:Y:S11]  /*2c10*/  STG.E.128 desc[UR8][R90.64], R32 ;  /* 0x000000205a007986 */ /* 0x0001f6000c101d08 */
[----:B------:R-:W-:Y:S05]  /*2c20*/  @!P0 BRA `(.L_x_43) ;  /* 0xffffffdc00148947 */ /* 0x000fea000383ffff */
[----:B------:R-:W-:Y:S05]  /*2c30*/  EXIT ;  /* 0x000000000000794d */ /* 0x000fea0003800000 */
.L_x_44:
        /* <DEDUP_REMOVED lines=12> */
.L_x_20732:


//--------------------- .text._ZN10layer_norm13ln_fwd_kernelINS_13Kernel_traitsI13__nv_bfloat16S2_S2_S2_fjLj3072ELj1ELj1ELj4ELj16ENS_18Kernel_traits_baseILj3072ES2_S2_S2_S2_fjLj128EEEEELb0ELb0ELb1ELb0EEEvNS_9FwdParamsE --------------------------
	.section	.text._ZN10layer_norm13ln_fwd_kernelINS_13Kernel_traitsI13__nv_bfloat16S2_S2_S2_fjLj3072ELj1ELj1ELj4ELj16ENS_18Kernel_traits_baseILj3072ES2_S2_S2_S2_fjLj128EEEEELb0ELb0ELb1ELb0EEEvNS_9FwdParamsE,"ax",@progbits
	.align	128
        .global         _ZN10layer_norm13ln_fwd_kernelINS_13Kernel_traitsI13__nv_bfloat16S2_S2_S2_fjLj3072ELj1ELj1ELj4ELj16ENS_18Kernel_traits_baseILj3072ES2_S2_S2_S2_fjLj128EEEEELb0ELb0ELb1ELb0EEEvNS_9FwdParamsE
        .type           _ZN10layer_norm13ln_fwd_kernelINS_13Kernel_traitsI13__nv_bfloat16S2_S2_S2_fjLj3072ELj1ELj1ELj4ELj16ENS_18Kernel_traits_baseILj3072ES2_S2_S2_S2_fjLj128EEEEELb0ELb0ELb1ELb0EEEvNS_9FwdParamsE,@function
        .size           _ZN10layer_norm13ln_fwd_kernelINS_13Kernel_traitsI13__nv_bfloat16S2_S2_S2_fjLj3072ELj1ELj1ELj4ELj16ENS_18Kernel_traits_baseILj3072ES2_S2_S2_S2_fjLj128EEEEELb0ELb0ELb1ELb0EEEvNS_9FwdParamsE,(.L_x_20733 - _ZN10layer_norm13ln_fwd_kernelINS_13Kernel_traitsI13__nv_bfloat16S2_S2_S2_fjLj3072ELj1ELj1ELj4ELj16ENS_18Kernel_traits_baseILj3072ES2_S2_S2_S2_fjLj128EEEEELb0ELb0ELb1ELb0EEEvNS_9FwdParamsE)
        .other          _ZN10layer_norm13ln_fwd_kernelINS_13Kernel_traitsI13__nv_bfloat16S2_S2_S2_fjLj3072ELj1ELj1ELj4ELj16ENS_18Kernel_traits_baseILj3072ES2_S2_S2_S2_fjLj128EEEEELb0ELb0ELb1ELb0EEEvNS_9FwdParamsE,@"STO_CUDA_ENTRY STV_DEFAULT"
_ZN10layer_norm13ln_fwd_kernelINS_13Kernel_traitsI13__nv_bfloat16S2_S2_S2_fjLj3072ELj1ELj1ELj4ELj16ENS_18Kernel_traits_baseILj3072ES2_S2_S2_S2_fjLj128EEEEELb0ELb0ELb1ELb0EEEvNS_9FwdParamsE:
.text._ZN10layer_norm13ln_fwd_kernelINS_13Kernel_traitsI13__nv_bfloat16S2_S2_S2_fjLj3072ELj1ELj1ELj4ELj16ENS_18Kernel_traits_baseILj3072ES2_S2_S2_S2_fjLj128EEEEELb0ELb0ELb1ELb0EEEvNS_9FwdParamsE:
[----:B------:R-:W-:Y:S01]  /*0000*/  LDC R1, c[0x0][0x37c] ;  /* 0x0000df00ff017b82 */ /* 0x000fe20000000800 */
[----:B------:R-:W0:Y:S07]  /*0010*/  S2R R52, SR_TID.X ;  /* 0x0000000000347919 */ /* 0x000e2e0000002100 */
[----:B------:R-:W1:Y:S01]  /*0020*/  LDC R3, c[0x0][0x388] ;  /* 0x0000e200ff037b82 */ /* 0x000e620000000800 */
[----:B------:R-:W2:Y:S01]  /*0030*/  LDCU.64 UR4, c[0x0][0x438] ;  /* 0x00008700ff0477ac */ /* 0x000ea20008000a00 */
[----:B------:R-:W-:Y:S01]  /*0040*/  BSSY.RECONVERGENT B0, `(.L_x_45) ;  /* 0x000003e000007945 */ /* 0x000fe20003800200 */
[----:B------:R-:W3:Y:S05]  /*0050*/  LDCU.64 UR12, c[0x0][0x358] ;  /* 0x00006b00ff0c77ac */ /* 0x000eea0008000a00 */
[----:B------:R-:W4:Y:S01]  /*0060*/  S2UR UR18, SR_CTAID.X ;  /* 0x00000000001279c3 */ /* 0x000f220000002500 */
[----:B--2---:R-:W-:-:S04]  /*0070*/  UISETP.NE.U32.AND UP0, UPT, UR4, URZ, UPT ;  /* 0x000000ff0400728c */ /* 0x004fc8000bf05070 */
[----:B------:R-:W-:Y:S01]  /*0080*/  UISETP.NE.AND.EX UP0, UPT, UR5, URZ, UPT, UP0 ;  /* 0x000000ff0500728c */ /* 0x000fe2000bf05300 */
[----:B-1----:R-:W-:-:S04]  /*0090*/  SHF.R.S32.HI R0, RZ, 0x1f, R3 ;  /* 0x0000001fff007819 */ /* 0x002fc80000011403 */
[----:B------:R-:W-:Y:S02]  /*00a0*/  LEA.HI R10, R0, R3, RZ, 0x3 ;  /* 0x00000003000a7211 */ /* 0x000fe400078f18ff */
[C---:B0-----:R-:W-:Y:S02]  /*00b0*/  LOP3.LUT R11, R52.reuse, 0x60, RZ, 0xc0, !PT ;  /* 0x00000060340b7812 */ /* 0x041fe400078ec0ff */
[----:B------:R-:W-:Y:S02]  /*00c0*/  LOP3.LUT R0, R52, 0x1f, RZ, 0xc0, !PT ;  /* 0x0000001f34007812 */ /* 0x000fe400078ec0ff */
[----:B------:R-:W-:-:S04]  /*00d0*/  LOP3.LUT R51, R11, 0x1f, R52, 0xf8, !PT ;  /* 0x0000001f0b337812 */ /* 0x000fc800078ef834 */
[----:B------:R-:W-:-:S04]  /*00e0*/  LOP3.LUT R3, R51, 0x7f, RZ, 0x3c, !PT ;  /* 0x0000007f33037812 */ /* 0x000fc800078e3cff */
[----:B------:R-:W-:Y:S01]  /*00f0*/  LEA.HI.SX32 R50, R10, R3, 0x1d ;  /* 0x000000030a327211 */ /* 0x000fe200078feaff */
[----:B---34-:R-:W-:Y:S06]  /*0100*/  BRA.U !UP0, `(.L_x_46) ;  /* 0x0000000108687547 */ /* 0x018fec000b800000 */
[C---:B------:R-:W-:Y:S02]  /*0110*/  ISETP.GE.U32.AND P1, PT, R50.reuse, 0x100, PT ;  /* 0x000001003200780c */ /* 0x040fe40003f26070 */
[----:B------:R-:W-:Y:S02]  /*0120*/  ISETP.GE.U32.AND P0, PT, R50, 0x80, PT ;  /* 0x000000803200780c */ /* 0x000fe40003f06070 */
[----:B------:R-:W-:-:S09]  /*0130*/  MOV R13, R51 ;  /* 0x00000033000d7202 */ /* 0x000fd20000000f00 */
[----:B------:R-:W0:Y:S02]  /*0140*/  @P1 LDC.64 R6, c[0x0][0x3d0] ;  /* 0x0000f400ff061b82 */ /* 0x000e240000000a00 */
[----:B------:R-:W-:-:S06]  /*0150*/  @P0 LOP3.LUT R13, R51, 0x80, RZ, 0xfc, !PT ;  /* 0x00000080330d0812 */ /* 0x000fcc00078efcff */
[----:B------:R-:W1:Y:S08]  /*0160*/  @P1 LDC.64 R8, c[0x0][0x438] ;  /* 0x00010e00ff081b82 */ /* 0x000e700000000a00 */
[----:B------:R-:W2:Y:S01]  /*0170*/  @P0 LDC.64 R2, c[0x0][0x3d0] ;  /* 0x0000f400ff020b82 */ /* 0x000ea20000000a00 */
[----:B0-----:R-:W-:-:S07]  /*0180*/  @P1 IMAD.WIDE.U32 R6, R13, 0x10, R6 ;  /* 0x000000100d061825 */ /* 0x001fce00078e0006 */
[----:B------:R-:W0:Y:S01]  /*0190*/  @P0 LDC.64 R4, c[0x0][0x438] ;  /* 0x00010e00ff040b82 */ /* 0x000e220000000a00 */
[----:B------:R3:W5:Y:S01]  /*01a0*/  @P1 LDG.E.128 R32, desc[UR12][R6.64] ;  /* 0x0000000c06201981 */ /* 0x000762000c1e1d00 */
[----:B-1----:R-:W-:-:S05]  /*01b0*/  @P1 IMAD.WIDE.U32 R8, R13, 0x10, R8 ;  /* 0x000000100d081825 */ /* 0x002fca00078e0008 */
[----:B------:R3:W5:Y:S01]  /*01c0*/  @P1 LD.E.128 R28, desc[UR12][R8.64] ;  /* 0x0000000c081c1980 */ /* 0x000762000c101d00 */
[----:B--2---:R-:W-:-:S05]  /*01d0*/  @P0 IMAD.WIDE.U32 R2, R51, 0x10, R2 ;  /* 0x0000001033020825 */ /* 0x004fca00078e0002 */
[----:B------:R3:W5:Y:S01]  /*01e0*/  @P0 LDG.E.128 R40, desc[UR12][R2.64] ;  /* 0x0000000c02280981 */ /* 0x000762000c1e1d00 */
[----:B0-----:R-:W-:-:S05]  /*01f0*/  @P0 IMAD.WIDE.U32 R4, R51, 0x10, R4 ;  /* 0x0000001033040825 */ /* 0x001fca00078e0004 */
[----:B------:R3:W5:Y:S01]  /*0200*/  @P0 LD.E.128 R36, desc[UR12][R4.64] ;  /* 0x0000000c04240980 */ /* 0x000762000c101d00 */
[----:B------:R-:W-:Y:S01]  /*0210*/  ISETP.GE.U32.AND P0, PT, R50, 0x180, PT ;  /* 0x000001803200780c */ /* 0x000fe20003f06070 */
[----:B------:R-:W-:-:S12]  /*0220*/  @P1 VIADD R13, R13, 0x80 ;  /* 0x000000800d0d1836 */ /* 0x000fd80000000000 */
[----:B---3--:R-:W-:Y:S05]  /*0230*/  @!P0 BRA `(.L_x_47) ;  /* 0x0000000000788947 */ /* 0x008fea0003800000 */
[----:B------:R-:W0:Y:S08]  /*0240*/  LDC.64 R24, c[0x0][0x3d0] ;  /* 0x0000f400ff187b82 */ /* 0x000e300000000a00 */
[----:B------:R-:W1:Y:S01]  /*0250*/  LDC.64 R20, c[0x0][0x438] ;  /* 0x00010e00ff147b82 */ /* 0x000e620000000a00 */
[----:B0-----:R-:W-:-:S06]  /*0260*/  IMAD.WIDE.U32 R24, R13, 0x10, R24 ;  /* 0x000000100d187825 */ /* 0x001fcc00078e0018 */
[----:B------:R-:W5:Y:S01]  /*0270*/  LDG.E.128 R24, desc[UR12][R24.64] ;  /* 0x0000000c18187981 */ /* 0x000f62000c1e1d00 */
[----:B-1----:R-:W-:-:S06]  /*0280*/  IMAD.WIDE.U32 R20, R13, 0x10, R20 ;  /* 0x000000100d147825 */ /* 0x002fcc00078e0014 */
[----:B------:R-:W5:Y:S01]  /*0290*/  LD.E.128 R20, desc[UR12][R20.64] ;  /* 0x0000000c14147980 */ /* 0x000f62000c101d00 */
[----:B------:R-:W-:Y:S05]  /*02a0*/  BRA `(.L_x_47) ;  /* 0x00000000005c7947 */ /* 0x000fea0003800000 */
.L_x_46:
[C---:B------:R-:W-:Y:S02]  /*02b0*/  ISETP.GE.U32.AND P1, PT, R50.reuse, 0x100, PT ;  /* 0x000001003200780c */ /* 0x040fe40003f26070 */
[C---:B------:R-:W-:Y:S02]  /*02c0*/  ISETP.GE.U32.AND P0, PT, R50.reuse, 0x80, PT ;  /* 0x000000803200780c */ /* 0x040fe40003f06070 */
[----:B------:R-:W-:Y:S02]  /*02d0*/  ISETP.GE.U32.AND P2, PT, R50, 0x180, PT ;  /* 0x000001803200780c */ /* 0x000fe40003f46070 */
[----:B------:R-:W-:-:S07]  /*02e0*/  MOV R13, R51 ;  /* 0x00000033000d7202 */ /* 0x000fce0000000f00 */
[----:B------:R-:W0:Y:S02]  /*02f0*/  @P1 LDC.64 R2, c[0x0][0x3d0] ;  /* 0x0000f400ff021b82 */ /* 0x000e240000000a00 */
[----:B------:R-:W-:-:S06]  /*0300*/  @P0 LOP3.LUT R13, R51, 0x80, RZ, 0xfc, !PT ;  /* 0x00000080330d0812 */ /* 0x000fcc00078efcff */
[----:B------:R-:W1:Y:S08]  /*0310*/  @P0 LDC.64 R4, c[0x0][0x3d0] ;  /* 0x0000f400ff040b82 */ /* 0x000e700000000a00 */
[----:B------:R-:W2:Y:S01]  /*0320*/  @P2 LDC.64 R8, c[0x0][0x3d0] ;  /* 0x0000f400ff082b82 */ /* 0x000ea20000000a00 */
[----:B0-----:R-:W-:-:S04]  /*0330*/  @P1 IMAD.WIDE.U32 R2, R13, 0x10, R2 ;  /* 0x000000100d021825 */ /* 0x001fc800078e0002 */
[----:B------:R-:W-:Y:S01]  /*0340*/  @P1 VIADD R13, R13, 0x80 ;  /* 0x000000800d0d1836 */ /* 0x000fe20000000000 */
[----:B------:R0:W5:Y:S01]  /*0350*/  @P1 LDG.E.128 R32, desc[UR12][R2.64] ;  /* 0x0000000c02201981 */ /* 0x000162000c1e1d00 */
[----:B-1----:R-:W-:-:S05]  /*0360*/  @P0 IMAD.WIDE.U32 R6, R51, 0x10, R4 ;  /* 0x0000001033060825 */ /* 0x002fca00078e0004 */
[----:B------:R0:W5:Y:S01]  /*0370*/  @P0 LDG.E.128 R40, desc[UR12][R6.64] ;  /* 0x0000000c06280981 */ /* 0x000162000c1e1d00 */
[----:B--2---:R-:W-:-:S05]  /*0380*/  @P2 IMAD.WIDE.U32 R4, R13, 0x10, R8 ;  /* 0x000000100d042825 */ /* 0x004fca00078e0008 */
[----:B------:R0:W5:Y:S01]  /*0390*/  @P2 LDG.E.128 R24, desc[UR12][R4.64] ;  /* 0x0000000c04182981 */ /* 0x000162000c1e1d00 */
[----:B------:R-:W-:Y:S01]  /*03a0*/  HFMA2 R30, -RZ, RZ, 0, 0 ;  /* 0x00000000ff1e7431 */ /* 0x000fe200000001ff */
[----:B------:R-:W-:Y:S01]  /*03b0*/  CS2R R28, SRZ ;  /* 0x00000000001c7805 */ /* 0x000fe2000001ff00 */
[----:B------:R-:W-:Y:S01]  /*03c0*/  IMAD.MOV.U32 R38, RZ, RZ, RZ ;  /* 0x000000ffff267224 */ /* 0x000fe200078e00ff */
[----:B------:R-:W-:Y:S02]  /*03d0*/  CS2R R36, SRZ ;  /* 0x0000000000247805 */ /* 0x000fe4000001ff00 */
[----:B------:R-:W-:Y:S02]  /*03e0*/  @P2 CS2R R22, SRZ ;  /* 0x0000000000162805 */ /* 0x000fe4000001ff00 */
[----:B------:R-:W-:Y:S02]  /*03f0*/  @P2 CS2R R20, SRZ ;  /* 0x0000000000142805 */ /* 0x000fe4000001ff00 */
[----:B------:R-:W-:Y:S01]  /*0400*/  @P1 MOV R31, RZ ;  /* 0x000000ff001f1202 */ /* 0x000fe20000000f00 */
[----:B0-----:R-:W-:-:S07]  /*0410*/  @P0 IMAD.MOV.U32 R39, RZ, RZ, RZ ;  /* 0x000000ffff270224 */ /* 0x001fce00078e00ff */
.L_x_47:
[----:B------:R-:W-:Y:S05]  /*0420*/  BSYNC.RECONVERGENT B0 ;  /* 0x0000000000007941 */ /* 0x000fea0003800200 */
.L_x_45:
[----:B------:R-:W0:Y:S02]  /*0430*/  LDCU UR4, c[0x0][0x384] ;  /* 0x00007080ff0477ac */ /* 0x000e240008000800 */
[----:B0-----:R-:W-:-:S06]  /*0440*/  UISETP.GE.AND UP0, UPT, UR18, UR4, UPT ;  /* 0x000000041200728c */ /* 0x001fcc000bf06270 */
[----:B------:R-:W-:-:S13]  /*0450*/  PLOP3.LUT P0, PT, PT, PT, UP0, 0x80, 0x8 ;  /* 0x000000000008781c */ /* 0x000fda0003f0f008 */
[----:B------:R-:W-:Y:S05]  /*0460*/  @P0 EXIT ;  /* 0x000000000000094d */ /* 0x000fea0003800000 */
[----:B------:R-:W-:Y:S01]  /*0470*/  SHF.R.S32.HI R10, RZ, 0x3, R10 ;  /* 0x00000003ff0a7819 */ /* 0x000fe2000001140a */
[----:B------:R-:W-:Y:S01]  /*0480*/  UPLOP3.LUT UP1, UPT, UPT, UPT, UPT, 0x40, 0x4 ;  /* 0x000000000004789c */ /* 0x000fe20003f2e870 */
[----:B-----5:R-:W-:Y:S01]  /*0490*/  PRMT R48, R31, 0x7632, R48 ;  /* 0x000076321f307816 */ /* 0x020fe20000000030 */
[----:B------:R-:W0:Y:S01]  /*04a0*/  LDCU UR22, c[0x0][0x388] ;  /* 0x00007100ff1677ac */ /* 0x000e220008000800 */
[C---:B------:R-:W-:Y:S02]  /*04b0*/  LOP3.LUT R2, R10.reuse, 0x7f, RZ, 0xc0, !PT ;  /* 0x0000007f0a027812 */ /* 0x040fe400078ec0ff */
[----:B------:R-:W-:Y:S01]  /*04c0*/  SHF.L.U32 R10, R10, 0x1, RZ ;  /* 0x000000010a0a7819 */ /* 0x000fe200000006ff */
[----:B------:R-:W1:Y:S01]  /*04d0*/  LDCU.U8 UR19, c[0x0][0x410] ;  /* 0x00008200ff1377ac */ /* 0x000e620008000000 */
[----:B------:R-:W-:Y:S01]  /*04e0*/  PRMT R15, R35, 0x7632, R15 ;  /* 0x00007632230f7816 */ /* 0x000fe2000000000f */
[----:B------:R-:W-:Y:S01]  /*04f0*/  IMAD R0, R0, -0x20, R2 ;  /* 0xffffffe000007824 */ /* 0x000fe200078e0202 */
[----:B------:R-:W-:Y:S01]  /*0500*/  VIADDMNMX R2, R2, -R11, RZ, !PT ;  /* 0x8000000b02027246 */ /* 0x000fe200078001ff */
[----:B------:R-:W2:Y:S01]  /*0510*/  LDCU UR20, c[0x0][0x400] ;  /* 0x00008000ff1477ac */ /* 0x000ea20008000800 */
[----:B------:R-:W-:-:S02]  /*0520*/  LOP3.LUT R49, R10, 0xffffff00, RZ, 0xc0, !PT ;  /* 0xffffff000a317812 */ /* 0x000fc400078ec0ff */
[----:B------:R-:W-:Y:S01]  /*0530*/  VIMNMX R2, PT, PT, R2, 0x20, PT ;  /* 0x0000002002027848 */ /* 0x000fe20003fe0100 */
[----:B------:R-:W3:Y:S01]  /*0540*/  LDCU.64 UR14, c[0x0][0x3a0] ;  /* 0x00007400ff0e77ac */ /* 0x000ee20008000a00 */
[----:B------:R-:W-:Y:S02]  /*0550*/  VIMNMX R0, PT, PT, RZ, R0, !PT ;  /* 0x00000000ff007248 */ /* 0x000fe40007fe0100 */
[----:B------:R-:W-:Y:S01]  /*0560*/  PRMT R14, R34, 0x7632, R14 ;  /* 0x00007632220e7816 */ /* 0x000fe2000000000e */
[----:B------:R-:W-:Y:S01]  /*0570*/  IMAD R2, R2, 0x8, R49 ;  /* 0x0000000802027824 */ /* 0x000fe200078e0231 */
[----:B------:R-:W-:Y:S01]  /*0580*/  VIMNMX R0, PT, PT, R0, 0x20, PT ;  /* 0x0000002000007848 */ /* 0x000fe20003fe0100 */
[----:B------:R-:W4:Y:S01]  /*0590*/  LDCU.128 UR8, c[0x0][0x3f0] ;  /* 0x00007e00ff0877ac */ /* 0x000f220008000c00 */
[----:B------:R-:W-:Y:S02]  /*05a0*/  PRMT R13, R29, 0x7632, R13 ;  /* 0x000076321d0d7816 */ /* 0x000fe4000000000d */
[----:B------:R-:W-:Y:S01]  /*05b0*/  I2FP.F32.U32 R11, R2 ;  /* 0x00000002000b7245 */ /* 0x000fe20000201000 */
[----:B------:R-:W0:Y:S01]  /*05c0*/  LDCU.64 UR16, c[0x0][0x380] ;  /* 0x00007000ff1077ac */ /* 0x000e220008000a00 */
[----:B------:R-:W-:-:S02]  /*05d0*/  LEA R49, R0, R49, 0x3 ;  /* 0x0000003100317211 */ /* 0x000fc400078e18ff */
[----:B------:R-:W-:Y:S02]  /*05e0*/  PRMT R12, R33, 0x7632, R12 ;  /* 0x00007632210c7816 */ /* 0x000fe4000000000c */
[----:B------:R-:W0:Y:S01]  /*05f0*/  MUFU.RCP R11, R11 ;  /* 0x0000000b000b7308 */ /* 0x000e220000001000 */
[----:B------:R-:W-:Y:S02]  /*0600*/  PRMT R10, R28, 0x7632, R10 ;  /* 0x000076321c0a7816 */ /* 0x000fe4000000000a */
[----:B------:R-:W-:Y:S02]  /*0610*/  PRMT R9, R32, 0x7632, R9 ;  /* 0x0000763220097816 */ /* 0x000fe40000000009 */
[----:B------:R-:W-:Y:S02]  /*0620*/  PRMT R8, R39, 0x7632, R8 ;  /* 0x0000763227087816 */ /* 0x000fe40000000008 */
[----:B------:R-:W-:Y:S02]  /*0630*/  PRMT R7, R43, 0x7632, R7 ;  /* 0x000076322b077816 */ /* 0x000fe40000000007 */
[----:B------:R-:W-:-:S02]  /*0640*/  PRMT R6, R38, 0x7632, R6 ;  /* 0x0000763226067816 */ /* 0x000fc40000000006 */
[----:B------:R-:W-:Y:S02]  /*0650*/  PRMT R5, R42, 0x7632, R5 ;  /* 0x000076322a057816 */ /* 0x000fe40000000005 */
[----:B------:R-:W-:Y:S02]  /*0660*/  PRMT R4, R37, 0x7632, R4 ;  /* 0x0000763225047816 */ /* 0x000fe40000000004 */
[----:B------:R-:W-:Y:S02]  /*0670*/  PRMT R3, R41, 0x7632, R3 ;  /* 0x0000763229037816 */ /* 0x000fe40000000003 */
[----:B------:R-:W-:Y:S02]  /*0680*/  PRMT R2, R36, 0x7632, R2 ;  /* 0x0000763224027816 */ /* 0x000fe40000000002 */
[----:B01234-:R-:W-:-:S07]  /*0690*/  PRMT R0, R40, 0x7632, R0 ;  /* 0x0000763228007816 */ /* 0x01ffce0000000000 */
.L_x_73:
[----:B------:R-:W-:-:S06]  /*06a0*/  UIMAD.WIDE UR4, UR18, 0x4, UR8 ;  /* 0x00000004120478a5 */ /* 0x000fcc000f8e0208 */
[----:B012---:R-:W-:Y:S01]  /*06b0*/  IMAD.U32 R44, RZ, RZ, UR4 ;  /* 0x00000004ff2c7e24 */ /* 0x007fe2000f8e00ff */
[----:B------:R-:W-:-:S05]  /*06c0*/  MOV R45, UR5 ;  /* 0x00000005002d7c02 */ /* 0x000fca0008000f00 */
[----:B------:R0:W2:Y:S01]  /*06d0*/  LDG.E R46, desc[UR12][R44.64] ;  /* 0x0000000c2c2e7981 */ /* 0x0000a2000c1e1900 */
[----:B------:R-:W-:-:S06]  /*06e0*/  UIMAD.WIDE UR4, UR18, 0x4, UR10 ;  /* 0x00000004120478a5 */ /* 0x000fcc000f8e020a */
[----:B0-----:R-:W-:Y:S01]  /*06f0*/  IMAD.U32 R44, RZ, RZ, UR4 ;  /* 0x00000004ff2c7e24 */ /* 0x001fe2000f8e00ff */
[----:B------:R-:W-:-:S05]  /*0700*/  MOV R45, UR5 ;  /* 0x00000005002d7c02 */ /* 0x000fca0008000f00 */
[----:B------:R-:W3:Y:S01]  /*0710*/  LDG.E R47, desc[UR12][R44.64] ;  /* 0x0000000c2c2f7981 */ /* 0x000ee2000c1e1900 */
[----:B------:R-:W-:Y:S01]  /*0720*/  UIMAD UR4, UR18, UR22, URZ ;  /* 0x00000016120472a4 */ /* 0x000fe2000f8e02ff */
[----:B------:R-:W-:Y:S01]  /*0730*/  ISETP.GE.U32.AND P0, PT, R50, 0x80, PT ;  /* 0x000000803200780c */ /* 0x000fe20003f06070 */
[----:B------:R-:W-:Y:S01]  /*0740*/  BSSY.RECONVERGENT B0, `(.L_x_48) ;  /* 0x0000085000007945 */ /* 0x000fe20003800200 */
[----:B------:R-:W-:Y:S01]  /*0750*/  IMAD.MOV.U32 R80, RZ, RZ, RZ ;  /* 0x000000ffff507224 */ /* 0x000fe200078e00ff */
[----:B--2---:R-:W-:-:S13]  /*0760*/  R2UR UR21, R46 ;  /* 0x000000002e1572ca */ /* 0x004fda00000e0000 */
[----:B------:R-:W-:-:S06]  /*0770*/  UISETP.GE.AND UP2, UPT, UR21, 0x1, UPT ;  /* 0x000000011500788c */ /* 0x000fcc000bf46270 */
[----:B------:R-:W-:-:S05]  /*0780*/  PLOP3.LUT P3, PT, PT, PT, UP2, 0x80, 0x8 ;  /* 0x000000000008781c */ /* 0x000fca0003f6f028 */
[----:B------:R-:W-:-:S04]  /*0790*/  @UP2 UIADD3 UR5, UPT, UPT, UR21, -0x1, URZ ;  /* 0xffffffff15052890 */ /* 0x000fc8000fffe0ff */
[----:B------:R-:W-:Y:S02]  /*07a0*/  @UP2 UIMAD UR6, UR5, UR22, URZ ;  /* 0x00000016050622a4 */ /* 0x000fe4000f8e02ff */
[----:B------:R-:W-:Y:S02]  /*07b0*/  USHF.R.S32.HI UR5, URZ, 0x1f, UR4 ;  /* 0x0000001fff057899 */ /* 0x000fe40008011404 */
[----:B------:R-:W-:Y:S02]  /*07c0*/  @UP2 USHF.R.S32.HI UR7, URZ, 0x1f, UR6 ;  /* 0x0000001fff072899 */ /* 0x000fe40008011406 */
[----:B------:R-:W-:Y:S02]  /*07d0*/  ULEA.HI UR5, UR5, UR4, URZ, 0x3 ;  /* 0x0000000405057291 */ /* 0x000fe4000f8f18ff */
[----:B------:R-:W-:Y:S01]  /*07e0*/  @UP2 ULEA.HI UR7, UR7, UR6, URZ, 0x3 ;  /* 0x0000000607072291 */ /* 0x000fe2000f8f18ff */
[----:B---3--:R-:W-:-:S03]  /*07f0*/  R2UR UR6, R47 ;  /* 0x000000002f0672ca */ /* 0x008fc600000e0000 */
[----:B------:R-:W-:Y:S02]  /*0800*/  IMAD.U32 R44, RZ, RZ, UR5 ;  /* 0x00000005ff2c7e24 */ /* 0x000fe4000f8e00ff */
[----:B------:R-:W-:-:S03]  /*0810*/  MOV R46, UR7 ;  /* 0x00000007002e7c02 */ /* 0x000fc60008000f00 */
[-C--:B------:R-:W-:Y:S02]  /*0820*/  LEA.HI.SX32 R77, R44, R51.reuse, 0x1d ;  /* 0x000000332c4d7211 */ /* 0x080fe400078feaff */
[----:B------:R-:W-:Y:S01]  /*0830*/  @P3 LEA.HI.SX32 R80, R46, R51, 0x1d ;  /* 0x000000332e503211 */ /* 0x000fe200078feaff */
[----:B------:R-:W-:Y:S06]  /*0840*/  @!P0 BRA `(.L_x_49) ;  /* 0x0000000400d08947 */ /* 0x000fec0003800000 */
[----:B------:R-:W-:-:S04]  /*0850*/  UISETP.NE.U32.AND UP0, UPT, UR14, URZ, UPT ;  /* 0x000000ff0e00728c */ /* 0x000fc8000bf05070 */
[----:B------:R-:W-:Y:S01]  /*0860*/  UISETP.NE.AND.EX UP0, UPT, UR15, URZ, UPT, UP0 ;  /* 0x000000ff0f00728c */ /* 0x000fe2000bf05300 */
[----:B------:R-:W-:Y:S10]  /*0870*/  BRA.U !UP2, `(.L_x_50) ;  /* 0x000000010a0c7547 */ /* 0x000ff4000b800000 */
[----:B------:R-:W0:Y:S02]  /*0880*/  LDC.64 R16, c[0x0][0x390] ;  /* 0x0000e400ff107b82 */ /* 0x000e240000000a00 */
[----:B0-----:R-:W-:-:S06]  /*0890*/  IMAD.WIDE.U32 R16, R80, 0x10, R16 ;  /* 0x0000001050107825 */ /* 0x001fcc00078e0010 */
[----:B------:R-:W5:Y:S02]  /*08a0*/  LDG.E.128 R16, desc[UR12][R16.64] ;  /* 0x0000000c10107981 */ /* 0x000f64000c1e1d00 */
.L_x_50:
[----:B------:R-:W-:Y:S05]  /*08b0*/  BRA.U !UP0, `(.L_x_51) ;  /* 0x0000000108ec7547 */ /* 0x000fea000b800000 */
[----:B------:R-:W0:Y:S02]  /*08c0*/  LDC.64 R44, c[0x0][0x3a0] ;  /* 0x0000e800ff2c7b82 */ /* 0x000e240000000a00 */
[----:B0-----:R-:W-:-:S06]  /*08d0*/  IMAD.WIDE.U32 R44, R77, 0x10, R44 ;  /* 0x000000104d2c7825 */ /* 0x001fcc00078e002c */
[----:B------:R-:W2:Y:S01]  /*08e0*/  LDG.E.128 R44, desc[UR12][R44.64] ;  /* 0x0000000c2c2c7981 */ /* 0x000ea2000c1e1d00 */
[----:B------:R-:W-:-:S13]  /*08f0*/  ISETP.LT.AND P1, PT, RZ, UR21, PT ;  /* 0x00000015ff007c0c */ /* 0x000fda000bf21270 */
[----:B------:R-:W0:Y:S01]  /*0900*/  @P1 LDC R79, c[0x0][0x40c] ;  /* 0x00010300ff4f1b82 */ /* 0x000e220000000800 */
[C---:B-----5:R-:W-:Y:S02]  /*0910*/  @P1 PRMT R78, R17.reuse, 0x7632, R78 ;  /* 0x00007632114e1816 */ /* 0x060fe4000000004e */
[----:B------:R-:W-:Y:S02]  /*0920*/  @P1 PRMT R54, R16, 0x7632, R54 ;  /* 0x0000763210361816 */ /* 0x000fe40000000036 */
[----:B------:R-:W-:Y:S01]  /*0930*/  @P1 SHF.L.U32 R63, R17, 0x10, RZ ;  /* 0x00000010113f1819 */ /* 0x000fe200000006ff */
[----:B------:R-:W-:Y:S02]  /*0940*/  @P1 IMAD.U32 R78, R78, 0x10000, RZ ;  /* 0x000100004e4e1824 */ /* 0x000fe400078e00ff */
[----:B------:R-:W1:Y:S01]  /*0950*/  @P1 LDC R82, c[0x0][0x40c] ;  /* 0x00010300ff521b82 */ /* 0x000e620000000800 */
[----:B------:R-:W-:-:S07]  /*0960*/  @P1 IMAD.U32 R62, R54, 0x10000, RZ ;  /* 0x00010000363e1824 */ /* 0x000fce00078e00ff */
[----:B------:R-:W3:Y:S08]  /*0970*/  @P1 LDC R81, c[0x0][0x40c] ;  /* 0x00010300ff511b82 */ /* 0x000ef00000000800 */
[----:B------:R-:W4:Y:S08]  /*0980*/  @P1 LDC R69, c[0x0][0x40c] ;  /* 0x00010300ff451b82 */ /* 0x000f300000000800 */
[----:B------:R-:W4:Y:S01]  /*0990*/  @P1 LDC R68, c[0x0][0x40c] ;  /* 0x00010300ff441b82 */ /* 0x000f220000000800 */
[----:B--2---:R-:W-:Y:S01]  /*09a0*/  PRMT R53, R44, 0x7632, R53 ;  /* 0x000076322c357816 */ /* 0x004fe20000000035 */
[C---:B------:R-:W-:Y:S01]  /*09b0*/  IMAD.U32 R54, R45.reuse, 0x10000, RZ ;  /* 0x000100002d367824 */ /* 0x040fe200078e00ff */
[----:B------:R-:W-:-:S02]  /*09c0*/  PRMT R70, R45, 0x7632, R70 ;  /* 0x000076322d467816 */ /* 0x000fc40000000046 */
[----:B------:R-:W-:-:S03]  /*09d0*/  SHF.L.U32 R55, R53, 0x10, RZ ;  /* 0x0000001035377819 */ /* 0x000fc600000006ff */
[----:B------:R-:W2:Y:S01]  /*09e0*/  @P1 LDC R45, c[0x0][0x40c] ;  /* 0x00010300ff2d1b82 */ /* 0x000ea20000000800 */
[----:B------:R-:W-:Y:S01]  /*09f0*/  SHF.L.U32 R53, R70, 0x10, RZ ;  /* 0x0000001046357819 */ /* 0x000fe200000006ff */
[----:B---3--:R-:W-:Y:S01]  /*0a00*/  @P1 FFMA.FTZ R54, R63, R81, R54 ;  /* 0x000000513f361223 */ /* 0x008fe20000010036 */
[----:B------:R-:W-:Y:S01]  /*0a10*/  SHF.L.U32 R63, R46, 0x10, RZ ;  /* 0x000000102e3f7819 */ /* 0x000fe200000006ff */
[----:B0-----:R-:W-:Y:S01]  /*0a20*/  @P1 FFMA.FTZ R55, R62, R79, R55 ;  /* 0x0000004f3e371223 */ /* 0x001fe20000010037 */
[----:B------:R-:W-:Y:S01]  /*0a30*/  PRMT R62, R46, 0x7632, R62 ;  /* 0x000076322e3e7816 */ /* 0x000fe2000000003e */
[----:B-1----:R-:W-:Y:S01]  /*0a40*/  @P1 FFMA.FTZ R53, R78, R82, R53 ;  /* 0x000000524e351223 */ /* 0x002fe20000010035 */
[C---:B------:R-:W-:Y:S01]  /*0a50*/  @P1 PRMT R70, R18.reuse, 0x7632, R70 ;  /* 0x0000763212461816 */ /* 0x040fe20000000046 */
[----:B------:R-:W0:Y:S01]  /*0a60*/  @P1 LDC R79, c[0x0][0x40c] ;  /* 0x00010300ff4f1b82 */ /* 0x000e220000000800 */
[----:B------:R-:W-:Y:S01]  /*0a70*/  @P1 SHF.L.U32 R46, R18, 0x10, RZ ;  /* 0x00000010122e1819 */ /* 0x000fe200000006ff */
[----:B------:R-:W-:Y:S01]  /*0a80*/  IMAD.U32 R62, R62, 0x10000, RZ ;  /* 0x000100003e3e7824 */ /* 0x000fe200078e00ff */
[----:B------:R-:W-:Y:S01]  /*0a90*/  SHF.L.U32 R81, R44, 0x10, RZ ;  /* 0x000000102c517819 */ /* 0x000fe200000006ff */
[----:B------:R-:W-:Y:S01]  /*0aa0*/  @P1 IMAD.U32 R83, R70, 0x10000, RZ ;  /* 0x0001000046531824 */ /* 0x000fe200078e00ff */
[----:B------:R-:W-:Y:S01]  /*0ab0*/  PRMT R70, R47, 0x7632, R70 ;  /* 0x000076322f467816 */ /* 0x000fe20000000046 */
[----:B----4-:R-:W-:Y:S01]  /*0ac0*/  @P1 FFMA.FTZ R63, R46, R69, R63 ;  /* 0x000000452e3f1223 */ /* 0x010fe2000001003f */
[----:B------:R-:W-:Y:S01]  /*0ad0*/  @P1 PRMT R46, R19, 0x7632, R46 ;  /* 0x00007632132e1816 */ /* 0x000fe2000000002e */
[----:B------:R-:W1:Y:S01]  /*0ae0*/  @P1 LDC R78, c[0x0][0x40c] ;  /* 0x00010300ff4e1b82 */ /* 0x000e620000000800 */
[----:B------:R-:W-:-:S02]  /*0af0*/  IMAD.U32 R82, R47, 0x10000, RZ ;  /* 0x000100002f527824 */ /* 0x000fc400078e00ff */
[----:B------:R-:W-:Y:S01]  /*0b00*/  @P1 FFMA.FTZ R62, R83, R68, R62 ;  /* 0x00000044533e1223 */ /* 0x000fe2000001003e */
[----:B------:R-:W-:Y:S01]  /*0b10*/  @P1 SHF.L.U32 R47, R19, 0x10, RZ ;  /* 0x00000010132f1819 */ /* 0x000fe200000006ff */
[----:B------:R-:W-:Y:S01]  /*0b20*/  @P1 IMAD.U32 R44, R16, 0x10000, RZ ;  /* 0x00010000102c1824 */ /* 0x000fe200078e00ff */
[----:B------:R-:W-:Y:S01]  /*0b30*/  SHF.L.U32 R70, R70, 0x10, RZ ;  /* 0x0000001046467819 */ /* 0x000fe200000006ff */
[----:B------:R-:W-:Y:S01]  /*0b40*/  @P1 IMAD.U32 R83, R46, 0x10000, RZ ;  /* 0x000100002e531824 */ /* 0x000fe200078e00ff */
[----:B------:R-:W-:Y:S01]  /*0b50*/  @!P1 MOV R69, R82 ;  /* 0x0000005200459202 */ /* 0x000fe20000000f00 */
[----:B------:R-:W-:Y:S02]  /*0b60*/  @!P1 IMAD.MOV.U32 R68, RZ, RZ, R81 ;  /* 0x000000ffff449224 */ /* 0x000fe400078e0051 */
[----:B--2---:R-:W-:Y:S01]  /*0b70*/  @P1 FFMA.FTZ R69, R47, R45, R82 ;  /* 0x0000002d2f451223 */ /* 0x004fe20000010052 */
[----:B------:R-:W-:Y:S02]  /*0b80*/  F2FP.BF16.F32.PACK_AB R45, RZ, R54 ;  /* 0x00000036ff2d723e */ /* 0x000fe400000010ff */
[----:B------:R-:W-:-:S02]  /*0b90*/  F2FP.BF16.F32.PACK_AB R46, RZ, R53 ;  /* 0x00000035ff2e723e */ /* 0x000fc400000010ff */
[----:B------:R-:W-:Y:S01]  /*0ba0*/  F2FP.BF16.F32.PACK_AB R82, RZ, R69 ;  /* 0x00000045ff52723e */ /* 0x000fe200000010ff */
[----:B0-----:R-:W-:Y:S01]  /*0bb0*/  @P1 FFMA.FTZ R68, R44, R79, R81 ;  /* 0x0000004f2c441223 */ /* 0x001fe20000010051 */
[----:B------:R-:W-:Y:S02]  /*0bc0*/  F2FP.BF16.F32.PACK_AB R79, RZ, R63 ;  /* 0x0000003fff4f723e */ /* 0x000fe400000010ff */
[----:B------:R-:W-:Y:S02]  /*0bd0*/  F2FP.BF16.F32.PACK_AB R81, RZ, R62 ;  /* 0x0000003eff51723e */ /* 0x000fe400000010ff */
[----:B------:R-:W-:Y:S02]  /*0be0*/  F2FP.BF16.F32.PACK_AB R44, RZ, R68 ;  /* 0x00000044ff2c723e */ /* 0x000fe400000010ff */
[----:B------:R-:W-:Y:S01]  /*0bf0*/  PRMT R45, R45, 0x5410, R46 ;  /* 0x000054102d2d7816 */ /* 0x000fe2000000002e */
[----:B-1----:R-:W-:Y:S01]  /*0c00*/  @P1 FFMA.FTZ R70, R83, R78, R70 ;  /* 0x0000004e53461223 */ /* 0x002fe20000010046 */
[----:B------:R-:W-:-:S02]  /*0c10*/  F2FP.BF16.F32.PACK_AB R78, RZ, R55 ;  /* 0x00000037ff4e723e */ /* 0x000fc400000010ff */
[----:B------:R-:W-:Y:S02]  /*0c20*/  PRMT R46, R79, 0x5410, R81 ;  /* 0x000054104f2e7816 */ /* 0x000fe40000000051 */
[----:B------:R-:W-:Y:S02]  /*0c30*/  F2FP.BF16.F32.PACK_AB R47, RZ, R70 ;  /* 0x00000046ff2f723e */ /* 0x000fe400000010ff */
[----:B------:R-:W-:Y:S02]  /*0c40*/  PRMT R44, R44, 0x5410, R78 ;  /* 0x000054102c2c7816 */ /* 0x000fe4000000004e */
[----:B------:R-:W-:Y:S01]  /*0c50*/  PRMT R47, R82, 0x5410, R47 ;  /* 0x00005410522f7816 */ /* 0x000fe2000000002f */
[----:B------:R-:W-:Y:S06]  /*0c60*/  BRA `(.L_x_52) ;  /* 0x0000000000b47947 */ /* 0x000fec0003800000 */
.L_x_51:
[----:B------:R-:W0:Y:S01]  /*0c70*/  @UP2 LDCU UR4, c[0x0][0x40c] ;  /* 0x00008180ff0427ac */ /* 0x000e220008000800 */
[----:B-----5:R-:W-:Y:S02]  /*0c80*/  @P3 SHF.L.U32 R44, R16, 0x10, RZ ;  /* 0x00000010102c3819 */ /* 0x020fe400000006ff */
[----:B------:R-:W-:Y:S01]  /*0c90*/  CS2R R68, SRZ ;  /* 0x0000000000447805 */ /* 0x000fe2000001ff00 */
[----:B------:R-:W-:Y:S01]  /*0ca0*/  @P3 IMAD.U32 R45, R17, 0x10000, RZ ;  /* 0x00010000112d3824 */ /* 0x000fe200078e00ff */
[----:B------:R-:W1:Y:S01]  /*0cb0*/  @UP2 LDCU UR7, c[0x0][0x40c] ;  /* 0x00008180ff0727ac */ /* 0x000e620008000800 */
[----:B------:R-:W-:Y:S02]  /*0cc0*/  @P3 SHF.L.U32 R46, R18, 0x10, RZ ;  /* 0x00000010122e3819 */ /* 0x000fe400000006ff */
[----:B------:R-:W-:Y:S02]  /*0cd0*/  CS2R R54, SRZ ;  /* 0x0000000000367805 */ /* 0x000fe4000001ff00 */
[----:B------:R-:W-:Y:S01]  /*0ce0*/  CS2R R62, SRZ ;  /* 0x00000000003e7805 */ /* 0x000fe2000001ff00 */
[----:B------:R-:W2:Y:S01]  /*0cf0*/  @UP2 LDCU UR24, c[0x0][0x40c] ;  /* 0x00008180ff1827ac */ /* 0x000ea20008000800 */
[C---:B------:R-:W-:Y:S01]  /*0d00*/  @P3 PRMT R47, R19.reuse, 0x7632, R47 ;  /* 0x00007632132f3816 */ /* 0x040fe2000000002f */
[----:B------:R-:W-:Y:S01]  /*0d10*/  IMAD.MOV.U32 R53, RZ, RZ, RZ ;  /* 0x000000ffff357224 */ /* 0x000fe200078e00ff */
[----:B------:R-:W-:Y:S01]  /*0d20*/  @P3 SHF.L.U32 R78, R19, 0x10, RZ ;  /* 0x00000010134e3819 */ /* 0x000fe200000006ff */
[----:B------:R-:W3:Y:S01]  /*0d30*/  @UP2 LDCU UR5, c[0x0][0x40c] ;  /* 0x00008180ff0527ac */ /* 0x000ee20008000800 */
[----:B------:R-:W-:-:S02]  /*0d40*/  IMAD.MOV.U32 R70, RZ, RZ, RZ ;  /* 0x000000ffff467224 */ /* 0x000fc400078e00ff */
[----:B------:R-:W-:Y:S01]  /*0d50*/  @P3 IMAD.U32 R47, R47, 0x10000, RZ ;  /* 0x000100002f2f3824 */ /* 0x000fe200078e00ff */
[----:B------:R-:W4:Y:S01]  /*0d60*/  @UP2 LDCU UR23, c[0x0][0x40c] ;  /* 0x00008180ff1727ac */ /* 0x000f220008000800 */
[----:B0-----:R-:W-:Y:S01]  /*0d70*/  @P3 FMUL.FTZ R68, R44, UR4 ;  /* 0x000000042c443c20 */ /* 0x001fe20008410000 */
[----:B------:R-:W-:Y:S01]  /*0d80*/  @P3 PRMT R44, R16, 0x7632, R44 ;  /* 0x00007632102c3816 */ /* 0x000fe2000000002c */
[----:B------:R-:W0:Y:S01]  /*0d90*/  @UP2 LDCU UR25, c[0x0][0x40c] ;  /* 0x00008180ff1927ac */ /* 0x000e220008000800 */
[----:B-1----:R-:W-:Y:S01]  /*0da0*/  @P3 FMUL.FTZ R54, R45, UR7 ;  /* 0x000000072d363c20 */ /* 0x002fe20008410000 */
[----:B------:R-:W-:Y:S01]  /*0db0*/  @P3 PRMT R45, R17, 0x7632, R45 ;  /* 0x00007632112d3816 */ /* 0x000fe2000000002d */
[----:B------:R-:W1:Y:S01]  /*0dc0*/  @UP2 LDCU UR26, c[0x0][0x40c] ;  /* 0x00008180ff1a27ac */ /* 0x000e620008000800 */
[----:B------:R-:W-:Y:S01]  /*0dd0*/  @P3 SHF.L.U32 R44, R44, 0x10, RZ ;  /* 0x000000102c2c3819 */ /* 0x000fe200000006ff */
[----:B--2---:R-:W-:Y:S01]  /*0de0*/  @P3 FMUL.FTZ R63, R46, UR24 ;  /* 0x000000182e3f3c20 */ /* 0x004fe20008410000 */
[----:B------:R-:W-:Y:S01]  /*0df0*/  @P3 PRMT R46, R18, 0x7632, R46 ;  /* 0x00007632122e3816 */ /* 0x000fe2000000002e */
[----:B------:R-:W2:Y:S01]  /*0e00*/  @UP2 LDCU UR4, c[0x0][0x40c] ;  /* 0x00008180ff0427ac */ /* 0x000ea20008000800 */
[----:B------:R-:W-:-:S02]  /*0e10*/  @P3 IMAD.U32 R45, R45, 0x10000, RZ ;  /* 0x000100002d2d3824 */ /* 0x000fc400078e00ff */
[----:B---3--:R-:W-:Y:S01]  /*0e20*/  @P3 FMUL.FTZ R55, R44, UR5 ;  /* 0x000000052c373c20 */ /* 0x008fe20008410000 */
[----:B------:R-:W-:Y:S02]  /*0e30*/  @P3 SHF.L.U32 R46, R46, 0x10, RZ ;  /* 0x000000102e2e3819 */ /* 0x000fe400000006ff */
[----:B------:R-:W-:Y:S01]  /*0e40*/  F2FP.BF16.F32.PACK_AB R44, RZ, R68 ;  /* 0x00000044ff2c723e */ /* 0x000fe200000010ff */
[----:B----4-:R-:W-:Y:S01]  /*0e50*/  @P3 FMUL.FTZ R53, R45, UR23 ;  /* 0x000000172d353c20 */ /* 0x010fe20008410000 */
[----:B------:R-:W-:Y:S02]  /*0e60*/  F2FP.BF16.F32.PACK_AB R45, RZ, R55 ;  /* 0x00000037ff2d723e */ /* 0x000fe400000010ff */
[----:B------:R-:W-:Y:S01]  /*0e70*/  F2FP.BF16.F32.PACK_AB R79, RZ, R63 ;  /* 0x0000003fff4f723e */ /* 0x000fe200000010ff */
[----:B0-----:R-:W-:Y:S01]  /*0e80*/  @P3 FMUL.FTZ R62, R46, UR25 ;  /* 0x000000192e3e3c20 */ /* 0x001fe20008410000 */
[----:B------:R-:W-:Y:S02]  /*0e90*/  F2FP.BF16.F32.PACK_AB R46, RZ, R54 ;  /* 0x00000036ff2e723e */ /* 0x000fe400000010ff */
[----:B------:R-:W-:Y:S01]  /*0ea0*/  PRMT R44, R44, 0x5410, R45 ;  /* 0x000054102c2c7816 */ /* 0x000fe2000000002d */
[----:B-1----:R-:W-:Y:S01]  /*0eb0*/  @P3 FMUL.FTZ R69, R78, UR26 ;  /* 0x0000001a4e453c20 */ /* 0x002fe20008410000 */
[----:B------:R-:W-:-:S02]  /*0ec0*/  F2FP.BF16.F32.PACK_AB R78, RZ, R53 ;  /* 0x00000035ff4e723e */ /* 0x000fc400000010ff */
[----:B------:R-:W-:Y:S01]  /*0ed0*/  F2FP.BF16.F32.PACK_AB R81, RZ, R62 ;  /* 0x0000003eff51723e */ /* 0x000fe200000010ff */
[----:B--2---:R-:W-:Y:S01]  /*0ee0*/  @P3 FMUL.FTZ R70, R47, UR4 ;  /* 0x000000042f463c20 */ /* 0x004fe20008410000 */
[----:B------:R-:W-:Y:S02]  /*0ef0*/  F2FP.BF16.F32.PACK_AB R47, RZ, R69 ;  /* 0x00000045ff2f723e */ /* 0x000fe400000010ff */
[----:B------:R-:W-:Y:S02]  /*0f00*/  PRMT R45, R46, 0x5410, R78 ;  /* 0x000054102e2d7816 */ /* 0x000fe4000000004e */
[----:B------:R-:W-:Y:S02]  /*0f10*/  F2FP.BF16.F32.PACK_AB R82, RZ, R70 ;  /* 0x00000046ff52723e */ /* 0x000fe400000010ff */
[----:B------:R-:W-:Y:S02]  /*0f20*/  PRMT R46, R79, 0x5410, R81 ;  /* 0x000054104f2e7816 */ /* 0x000fe40000000051 */
[----:B------:R-:W-:-:S07]  /*0f30*/  PRMT R47, R47, 0x5410, R82 ;  /* 0x000054102f2f7816 */ /* 0x000fce0000000052 */
.L_x_52:
[----:B------:R-:W0:Y:S01]  /*0f40*/  LDC.64 R78, c[0x0][0x3a8] ;  /* 0x0000ea00ff4e7b82 */ /* 0x000e220000000a00 */
[----:B------:R-:W-:Y:S01]  /*0f50*/  IADD3 R80, PT, PT, R80, 0x80, RZ ;  /* 0x0000008050507810 */ /* 0x000fe20007ffe0ff */
[----:B0-----:R-:W-:-:S04]  /*0f60*/  IMAD.WIDE.U32 R78, R77, 0x10, R78 ;  /* 0x000000104d4e7825 */ /* 0x001fc800078e004e */
[----:B------:R-:W-:Y:S01]  /*0f70*/  VIADD R77, R77, 0x80 ;  /* 0x000000804d4d7836 */ /* 0x000fe20000000000 */
[----:B------:R0:W-:Y:S06]  /*0f80*/  STG.E.128 desc[UR12][R78.64], R44 ;  /* 0x0000002c4e007986 */ /* 0x0001ec000c101d0c */
.L_x_49:
[----:B------:R-:W-:Y:S05]  /*0f90*/  BSYNC.RECONVERGENT B0 ;  /* 0x0000000000007941 */ /* 0x000fea0003800200 */
.L_x_48:
[----:B------:R-:W-:Y:S01]  /*0fa0*/  ISETP.GE.U32.AND P1, PT, R50, 0x100, PT ;  /* 0x000001003200780c */ /* 0x000fe20003f26070 */
[----:B------:R-:W-:-:S12]  /*0fb0*/  BSSY.RECONVERGENT B0, `(.L_x_53) ;  /* 0x0000076000007945 */ /* 0x000fd80003800200 */
[----:B------:R-:W-:Y:S05]  /*0fc0*/  @!P1 BRA `(.L_x_54) ;  /* 0x0000000400d09947 */ /* 0x000fea0003800000 */
[----:B------:R-:W-:-:S04]  /*0fd0*/  UISETP.NE.U32.AND UP0, UPT, UR14, URZ, UPT ;  /* 0x000000ff0e00728c */ /* 0x000fc8000bf05070 */
[----:B------:R-:W-:Y:S01]  /*0fe0*/  UISETP.NE.AND.EX UP0, UPT, UR15, URZ, UPT, UP0 ;  /* 0x000000ff0f00728c */ /* 0x000fe2000bf05300 */
[----:B------:R-:W-:Y:S10]  /*0ff0*/  BRA.U !UP2, `(.L_x_55) ;  /* 0x000000010a0c7547 */ /* 0x000ff4000b800000 */
[----:B------:R-:W1:Y:S02]  /*1000*/  LDC.64 R16, c[0x0][0x390] ;  /* 0x0000e400ff107b82 */ /* 0x000e640000000a00 */
[----:B-1----:R-:W-:-:S06]  /*1010*/  IMAD.WIDE.U32 R16, R80, 0x10, R16 ;  /* 0x0000001050107825 */ /* 0x002fcc00078e0010 */
[----:B------:R-:W5:Y:S02]  /*1020*/  LDG.E.128 R16, desc[UR12][R16.64] ;  /* 0x0000000c10107981 */ /* 0x000f64000c1e1d00 */
.L_x_55:
[----:B------:R-:W-:Y:S05]  /*1030*/  BRA.U !UP0, `(.L_x_56) ;  /* 0x0000000108ec7547 */ /* 0x000fea000b800000 */
[----:B0-----:R-:W0:Y:S02]  /*1040*/  LDC.64 R44, c[0x0][0x3a0] ;  /* 0x0000e800ff2c7b82 */ /* 0x001e240000000a00 */
[----:B0-----:R-:W-:-:S06]  /*1050*/  IMAD.WIDE.U32 R44, R77, 0x10, R44 ;  /* 0x000000104d2c7825 */ /* 0x001fcc00078e002c */
[----:B------:R-:W2:Y:S01]  /*1060*/  LDG.E.128 R44, desc[UR12][R44.64] ;  /* 0x0000000c2c2c7981 */ /* 0x000ea2000c1e1d00 */
[----:B------:R-:W-:-:S13]  /*1070*/  ISETP.LT.AND P2, PT, RZ, UR21, PT ;  /* 0x00000015ff007c0c */ /* 0x000fda000bf41270 */
[----:B------:R-:W0:Y:S01]  /*1080*/  @P2 LDC R79, c[0x0][0x40c] ;  /* 0x00010300ff4f2b82 */ /* 0x000e220000000800 */
[----:B-----5:R-:W-:Y:S02]  /*1090*/  @P2 PRMT R57, R16, 0x7632, R57 ;  /* 0x0000763210392816 */ /* 0x020fe40000000039 */
[C---:B------:R-:W-:Y:S02]  /*10a0*/  @P2 PRMT R64, R17.reuse, 0x7632, R64 ;  /* 0x0000763211402816 */ /* 0x040fe40000000040 */
[----:B------:R-:W-:Y:S01]  /*10b0*/  @P2 SHF.L.U32 R78, R17, 0x10, RZ ;  /* 0x00000010114e2819 */ /* 0x000fe200000006ff */
[----:B------:R-:W-:Y:S01]  /*10c0*/  @P2 IMAD.U32 R65, R57, 0x10000, RZ ;  /* 0x0001000039412824 */ /* 0x000fe200078e00ff */
[----:B------:R-:W-:Y:S01]  /*10d0*/  @P2 SHF.L.U32 R83, R19, 0x10, RZ ;  /* 0x0000001013532819 */ /* 0x000fe200000006ff */
[----:B------:R-:W1:Y:S08]  /*10e0*/  @P2 LDC R81, c[0x0][0x40c] ;  /* 0x00010300ff512b82 */ /* 0x000e700000000800 */
[----:B------:R-:W3:Y:S08]  /*10f0*/  @P2 LDC R73, c[0x0][0x40c] ;  /* 0x00010300ff492b82 */ /* 0x000ef00000000800 */
[----:B------:R-:W4:Y:S08]  /*1100*/  @P2 LDC R71, c[0x0][0x40c] ;  /* 0x00010300ff472b82 */ /* 0x000f300000000800 */
[----:B------:R-:W4:Y:S01]  /*1110*/  @P2 LDC R72, c[0x0][0x40c] ;  /* 0x00010300ff482b82 */ /* 0x000f220000000800 */
[C---:B--2---:R-:W-:Y:S01]  /*1120*/  PRMT R58, R45.reuse, 0x7632, R58 ;  /* 0x000076322d3a7816 */ /* 0x044fe2000000003a */
[----:B------:R-:W-:Y:S01]  /*1130*/  IMAD.U32 R57, R45, 0x10000, RZ ;  /* 0x000100002d397824 */ /* 0x000fe200078e00ff */
[----:B------:R-:W-:Y:S01]  /*1140*/  PRMT R56, R44, 0x7632, R56 ;  /* 0x000076322c387816 */ /* 0x000fe20000000038 */
[----:B------:R-:W-:Y:S01]  /*1150*/  @P2 IMAD.U32 R45, R64, 0x10000, RZ ;  /* 0x00010000402d2824 */ /* 0x000fe200078e00ff */
[----:B------:R-:W-:Y:S01]  /*1160*/  SHF.L.U32 R58, R58, 0x10, RZ ;  /* 0x000000103a3a7819 */ /* 0x000fe200000006ff */
[----:B0-----:R-:W-:Y:S01]  /*1170*/  @P2 FFMA.FTZ R57, R78, R79, R57 ;  /* 0x0000004f4e392223 */ /* 0x001fe20000010039 */
[----:B------:R-:W-:Y:S01]  /*1180*/  SHF.L.U32 R56, R56, 0x10, RZ ;  /* 0x0000001038387819 */ /* 0x000fe200000006ff */
[----:B------:R-:W0:Y:S01]  /*1190*/  @P2 LDC R79, c[0x0][0x40c] ;  /* 0x00010300ff4f2b82 */ /* 0x000e220000000800 */
[----:B------:R-:W-:Y:S01]  /*11a0*/  SHF.L.U32 R64, R46, 0x10, RZ ;  /* 0x000000102e407819 */ /* 0x000fe200000006ff */
[----:B-1----:R-:W-:Y:S01]  /*11b0*/  @P2 FFMA.FTZ R58, R45, R81, R58 ;  /* 0x000000512d3a2223 */ /* 0x002fe2000001003a */
[C---:B------:R-:W-:Y:S01]  /*11c0*/  @P2 SHF.L.U32 R81, R18.reuse, 0x10, RZ ;  /* 0x0000001012512819 */ /* 0x040fe200000006ff */
[----:B---3--:R-:W-:Y:S01]  /*11d0*/  @P2 FFMA.FTZ R56, R65, R73, R56 ;  /* 0x0000004941382223 */ /* 0x008fe20000010038 */
[----:B------:R-:W-:Y:S01]  /*11e0*/  @P2 PRMT R73, R18, 0x7632, R73 ;  /* 0x0000763212492816 */ /* 0x000fe20000000049 */
[C---:B------:R-:W-:Y:S01]  /*11f0*/  IMAD.U32 R82, R47.reuse, 0x10000, RZ ;  /* 0x000100002f527824 */ /* 0x040fe200078e00ff */
[----:B------:R-:W-:Y:S01]  /*1200*/  PRMT R65, R46, 0x7632, R65 ;  /* 0x000076322e417816 */ /* 0x000fe20000000041 */
[----:B------:R-:W1:Y:S01]  /*1210*/  @P2 LDC R45, c[0x0][0x40c] ;  /* 0x00010300ff2d2b82 */ /* 0x000e620000000800 */
[----:B------:R-:W-:Y:S01]  /*1220*/  PRMT R47, R47, 0x7632, R47 ;  /* 0x000076322f2f7816 */ /* 0x000fe2000000002f */
[----:B------:R-:W-:Y:S01]  /*1230*/  @P2 IMAD.U32 R46, R73, 0x10000, RZ ;  /* 0x00010000492e2824 */ /* 0x000fe200078e00ff */
[----:B------:R-:W-:Y:S01]  /*1240*/  SHF.L.U32 R44, R44, 0x10, RZ ;  /* 0x000000102c2c7819 */ /* 0x000fe200000006ff */
[----:B------:R-:W-:-:S02]  /*1250*/  IMAD.U32 R65, R65, 0x10000, RZ ;  /* 0x0001000041417824 */ /* 0x000fc400078e00ff */
[----:B----4-:R-:W-:Y:S01]  /*1260*/  @P2 FFMA.FTZ R64, R81, R72, R64 ;  /* 0x0000004851402223 */ /* 0x010fe20000010040 */
[----:B------:R-:W-:Y:S01]  /*1270*/  @P2 SHF.L.U32 R81, R16, 0x10, RZ ;  /* 0x0000001010512819 */ /* 0x000fe200000006ff */
[----:B------:R-:W-:Y:S01]  /*1280*/  IMAD.U32 R73, R47, 0x10000, RZ ;  /* 0x000100002f497824 */ /* 0x000fe200078e00ff */
[----:B------:R-:W2:Y:S01]  /*1290*/  @P2 LDC R78, c[0x0][0x40c] ;  /* 0x00010300ff4e2b82 */ /* 0x000ea20000000800 */
[----:B------:R-:W-:Y:S01]  /*12a0*/  @P2 FFMA.FTZ R65, R46, R71, R65 ;  /* 0x000000472e412223 */ /* 0x000fe20000010041 */
[----:B------:R-:W-:Y:S01]  /*12b0*/  @P2 PRMT R46, R19, 0x7632, R46 ;  /* 0x00007632132e2816 */ /* 0x000fe2000000002e */
[--C-:B------:R-:W-:Y:S01]  /*12c0*/  @!P2 IMAD.MOV.U32 R71, RZ, RZ, R44.reuse ;  /* 0x000000ffff47a224 */ /* 0x100fe200078e002c */
[----:B------:R-:W-:Y:S02]  /*12d0*/  @!P2 MOV R72, R82 ;  /* 0x000000520048a202 */ /* 0x000fe40000000f00 */
[----:B------:R-:W-:Y:S01]  /*12e0*/  @P2 SHF.L.U32 R46, R46, 0x10, RZ ;  /* 0x000000102e2e2819 */ /* 0x000fe200000006ff */
[----:B0-----:R-:W-:Y:S01]  /*12f0*/  @P2 FFMA.FTZ R71, R81, R79, R44 ;  /* 0x0000004f51472223 */ /* 0x001fe2000001002c */
[----:B------:R-:W-:-:S02]  /*1300*/  F2FP.BF16.F32.PACK_AB R79, RZ, R64 ;  /* 0x00000040ff4f723e */ /* 0x000fc400000010ff */
[----:B------:R-:W-:Y:S02]  /*1310*/  F2FP.BF16.F32.PACK_AB R81, RZ, R65 ;  /* 0x00000041ff51723e */ /* 0x000fe400000010ff */
[----:B------:R-:W-:Y:S01]  /*1320*/  F2FP.BF16.F32.PACK_AB R44, RZ, R71 ;  /* 0x00000047ff2c723e */ /* 0x000fe200000010ff */
[----:B-1----:R-:W-:Y:S01]  /*1330*/  @P2 FFMA.FTZ R72, R83, R45, R82 ;  /* 0x0000002d53482223 */ /* 0x002fe20000010052 */
[----:B------:R-:W-:-:S04]  /*1340*/  F2FP.BF16.F32.PACK_AB R45, RZ, R57 ;  /* 0x00000039ff2d723e */ /* 0x000fc800000010ff */
[----:B------:R-:W-:Y:S01]  /*1350*/  F2FP.BF16.F32.PACK_AB R82, RZ, R72 ;  /* 0x00000048ff52723e */ /* 0x000fe200000010ff */
[----:B--2---:R-:W-:Y:S01]  /*1360*/  @P2 FFMA.FTZ R73, R46, R78, R73 ;  /* 0x0000004e2e492223 */ /* 0x004fe20000010049 */
[----:B------:R-:W-:Y:S02]  /*1370*/  F2FP.BF16.F32.PACK_AB R46, RZ, R58 ;  /* 0x0000003aff2e723e */ /* 0x000fe400000010ff */
[----:B------:R-:W-:Y:S02]  /*1380*/  F2FP.BF16.F32.PACK_AB R78, RZ, R56 ;  /* 0x00000038ff4e723e */ /* 0x000fe400000010ff */
[----:B------:R-:W-:Y:S02]  /*1390*/  F2FP.BF16.F32.PACK_AB R47, RZ, R73 ;  /* 0x00000049ff2f723e */ /* 0x000fe400000010ff */
[----:B------:R-:W-:Y:S02]  /*13a0*/  PRMT R45, R45, 0x5410, R46 ;  /* 0x000054102d2d7816 */ /* 0x000fe4000000002e */
[----:B------:R-:W-:-:S02]  /*13b0*/  PRMT R46, R79, 0x5410, R81 ;  /* 0x000054104f2e7816 */ /* 0x000fc40000000051 */
[----:B------:R-:W-:Y:S02]  /*13c0*/  PRMT R44, R44, 0x5410, R78 ;  /* 0x000054102c2c7816 */ /* 0x000fe4000000004e */
[----:B------:R-:W-:Y:S01]  /*13d0*/  PRMT R47, R82, 0x5410, R47 ;  /* 0x00005410522f7816 */ /* 0x000fe2000000002f */
[----:B------:R-:W-:Y:S06]  /*13e0*/  BRA `(.L_x_57) ;  /* 0x0000000000b47947 */ /* 0x000fec0003800000 */
.L_x_56:
[----:B------:R-:W1:Y:S01]  /*13f0*/  @UP2 LDCU UR4, c[0x0][0x40c] ;  /* 0x00008180ff0427ac */ /* 0x000e620008000800 */
[----:B------:R-:W-:Y:S01]  /*1400*/  HFMA2 R71, -RZ, RZ, 0, 0 ;  /* 0x00000000ff477431 */ /* 0x000fe200000001ff */
[----:B0----5:R-:W-:Y:S01]  /*1410*/  @P3 SHF.L.U32 R44, R16, 0x10, RZ ;  /* 0x00000010102c3819 */ /* 0x021fe200000006ff */
[----:B------:R-:W-:Y:S01]  /*1420*/  @P3 IMAD.U32 R45, R17, 0x10000, RZ ;  /* 0x00010000112d3824 */ /* 0x000fe200078e00ff */
[----:B------:R-:W0:Y:S01]  /*1430*/  @UP2 LDCU UR7, c[0x0][0x40c] ;  /* 0x00008180ff0727ac */ /* 0x000e220008000800 */
[----:B------:R-:W-:Y:S02]  /*1440*/  @P3 SHF.L.U32 R46, R18, 0x10, RZ ;  /* 0x00000010122e3819 */ /* 0x000fe400000006ff */
[----:B------:R-:W-:Y:S02]  /*1450*/  CS2R R56, SRZ ;  /* 0x0000000000387805 */ /* 0x000fe4000001ff00 */
[----:B------:R-:W-:Y:S01]  /*1460*/  CS2R R64, SRZ ;  /* 0x0000000000407805 */ /* 0x000fe2000001ff00 */
[----:B------:R-:W2:Y:S01]  /*1470*/  @UP2 LDCU UR24, c[0x0][0x40c] ;  /* 0x00008180ff1827ac */ /* 0x000ea20008000800 */
[C---:B------:R-:W-:Y:S01]  /*1480*/  @P3 PRMT R47, R19.reuse, 0x7632, R47 ;  /* 0x00007632132f3816 */ /* 0x040fe2000000002f */
[----:B------:R-:W-:Y:S01]  /*1490*/  @P3 IMAD.U32 R78, R19, 0x10000, RZ ;  /* 0x00010000134e3824 */ /* 0x000fe200078e00ff */
[----:B------:R-:W-:Y:S01]  /*14a0*/  MOV R58, RZ ;  /* 0x000000ff003a7202 */ /* 0x000fe20000000f00 */
[----:B------:R-:W3:Y:S01]  /*14b0*/  @UP2 LDCU UR5, c[0x0][0x40c] ;  /* 0x00008180ff0527ac */ /* 0x000ee20008000800 */
[----:B------:R-:W-:-:S02]  /*14c0*/  @P3 SHF.L.U32 R47, R47, 0x10, RZ ;  /* 0x000000102f2f3819 */ /* 0x000fc400000006ff */
[----:B------:R-:W-:Y:S01]  /*14d0*/  CS2R R72, SRZ ;  /* 0x0000000000487805 */ /* 0x000fe2000001ff00 */
[----:B------:R-:W4:Y:S01]  /*14e0*/  @UP2 LDCU UR23, c[0x0][0x40c] ;  /* 0x00008180ff1727ac */ /* 0x000f220008000800 */
[----:B-1----:R-:W-:Y:S01]  /*14f0*/  @P3 FMUL.FTZ R71, R44, UR4 ;  /* 0x000000042c473c20 */ /* 0x002fe20008410000 */
[----:B------:R-:W-:Y:S01]  /*1500*/  @P3 PRMT R44, R16, 0x7632, R44 ;  /* 0x00007632102c3816 */ /* 0x000fe2000000002c */
[----:B------:R-:W1:Y:S01]  /*1510*/  @UP2 LDCU UR25, c[0x0][0x40c] ;  /* 0x00008180ff1927ac */ /* 0x000e620008000800 */
[----:B0-----:R-:W-:Y:S01]  /*1520*/  @P3 FMUL.FTZ R57, R45, UR7 ;  /* 0x000000072d393c20 */ /* 0x001fe20008410000 */
[----:B------:R-:W-:Y:S01]  /*1530*/  @P3 PRMT R45, R17, 0x7632, R45 ;  /* 0x00007632112d3816 */ /* 0x000fe2000000002d */
[----:B------:R-:W0:Y:S01]  /*1540*/  @UP2 LDCU UR26, c[0x0][0x40c] ;  /* 0x00008180ff1a27ac */ /* 0x000e220008000800 */
[----:B------:R-:W-:Y:S01]  /*1550*/  @P3 SHF.L.U32 R44, R44, 0x10, RZ ;  /* 0x000000102c2c3819 */ /* 0x000fe200000006ff */
[----:B--2---:R-:W-:Y:S01]  /*1560*/  @P3 FMUL.FTZ R64, R46, UR24 ;  /* 0x000000182e403c20 */ /* 0x004fe20008410000 */
[----:B------:R-:W-:Y:S01]  /*1570*/  @P3 PRMT R46, R18, 0x7632, R46 ;  /* 0x00007632122e3816 */ /* 0x000fe2000000002e */
[----:B------:R-:W2:Y:S01]  /*1580*/  @UP2 LDCU UR4, c[0x0][0x40c] ;  /* 0x00008180ff0427ac */ /* 0x000ea20008000800 */
[----:B------:R-:W-:Y:S01]  /*1590*/  @P3 SHF.L.U32 R45, R45, 0x10, RZ ;  /* 0x000000102d2d3819 */ /* 0x000fe200000006ff */
[----:B---3--:R-:W-:Y:S01]  /*15a0*/  @P3 FMUL.FTZ R56, R44, UR5 ;  /* 0x000000052c383c20 */ /* 0x008fe20008410000 */
[----:B------:R-:W-:Y:S01]  /*15b0*/  F2FP.BF16.F32.PACK_AB R44, RZ, R71 ;  /* 0x00000047ff2c723e */ /* 0x000fe200000010ff */
[----:B------:R-:W-:Y:S01]  /*15c0*/  @P3 IMAD.U32 R46, R46, 0x10000, RZ ;  /* 0x000100002e2e3824 */ /* 0x000fe200078e00ff */
[----:B------:R-:W-:Y:S01]  /*15d0*/  F2FP.BF16.F32.PACK_AB R79, RZ, R64 ;  /* 0x00000040ff4f723e */ /* 0x000fe200000010ff */
[----:B----4-:R-:W-:Y:S01]  /*15e0*/  @P3 FMUL.FTZ R58, R45, UR23 ;  /* 0x000000172d3a3c20 */ /* 0x010fe20008410000 */
[----:B------:R-:W-:Y:S01]  /*15f0*/  F2FP.BF16.F32.PACK_AB R45, RZ, R56 ;  /* 0x00000038ff2d723e */ /* 0x000fe200000010ff */
[----:B-1----:R-:W-:Y:S01]  /*1600*/  @P3 FMUL.FTZ R65, R46, UR25 ;  /* 0x000000192e413c20 */ /* 0x002fe20008410000 */
[----:B------:R-:W-:-:S02]  /*1610*/  F2FP.BF16.F32.PACK_AB R46, RZ, R57 ;  /* 0x00000039ff2e723e */ /* 0x000fc400000010ff */
[----:B------:R-:W-:Y:S01]  /*1620*/  PRMT R44, R44, 0x5410, R45 ;  /* 0x000054102c2c7816 */ /* 0x000fe2000000002d */
[----:B0-----:R-:W-:Y:S01]  /*1630*/  @P3 FMUL.FTZ R72, R78, UR26 ;  /* 0x0000001a4e483c20 */ /* 0x001fe20008410000 */
[----:B------:R-:W-:Y:S02]  /*1640*/  F2FP.BF16.F32.PACK_AB R78, RZ, R58 ;  /* 0x0000003aff4e723e */ /* 0x000fe400000010ff */
[----:B------:R-:W-:Y:S01]  /*1650*/  F2FP.BF16.F32.PACK_AB R81, RZ, R65 ;  /* 0x00000041ff51723e */ /* 0x000fe200000010ff */
[----:B--2---:R-:W-:Y:S01]  /*1660*/  @P3 FMUL.FTZ R73, R47, UR4 ;  /* 0x000000042f493c20 */ /* 0x004fe20008410000 */
[----:B------:R-:W-:Y:S02]  /*1670*/  F2FP.BF16.F32.PACK_AB R47, RZ, R72 ;  /* 0x00000048ff2f723e */ /* 0x000fe400000010ff */
[----:B------:R-:W-:Y:S02]  /*1680*/  PRMT R45, R46, 0x5410, R78 ;  /* 0x000054102e2d7816 */ /* 0x000fe4000000004e */
[----:B------:R-:W-:-:S02]  /*1690*/  F2FP.BF16.F32.PACK_AB R82, RZ, R73 ;  /* 0x00000049ff52723e */ /* 0x000fc400000010ff */
[----:B------:R-:W-:Y:S02]  /*16a0*/  PRMT R46, R79, 0x5410, R81 ;  /* 0x000054104f2e7816 */ /* 0x000fe40000000051 */
[----:B------:R-:W-:-:S07]  /*16b0*/  PRMT R47, R47, 0x5410, R82 ;  /* 0x000054102f2f7816 */ /* 0x000fce0000000052 */
.L_x_57:
[----:B------:R-:W0:Y:S01]  /*16c0*/  LDC.64 R78, c[0x0][0x3a8] ;  /* 0x0000ea00ff4e7b82 */ /* 0x000e220000000a00 */
[----:B------:R-:W-:Y:S01]  /*16d0*/  IADD3 R80, PT, PT, R80, 0x80, RZ ;  /* 0x0000008050507810 */ /* 0x000fe20007ffe0ff */
[----:B0-----:R-:W-:-:S04]  /*16e0*/  IMAD.WIDE.U32 R78, R77, 0x10, R78 ;  /* 0x000000104d4e7825 */ /* 0x001fc800078e004e */
[----:B------:R-:W-:Y:S01]  /*16f0*/  VIADD R77, R77, 0x80 ;  /* 0x000000804d4d7836 */ /* 0x000fe20000000000 */
[----:B------:R1:W-:Y:S06]  /*1700*/  STG.E.128 desc[UR12][R78.64], R44 ;  /* 0x0000002c4e007986 */ /* 0x0003ec000c101d0c */
.L_x_54:
[----:B------:R-:W-:Y:S05]  /*1710*/  BSYNC.RECONVERGENT B0 ;  /* 0x0000000000007941 */ /* 0x000fea0003800200 */
.L_x_53:
[----:B------:R-:W-:Y:S01]  /*1720*/  ISETP.GE.U32.AND P2, PT, R50, 0x180, PT ;  /* 0x000001803200780c */ /* 0x000fe20003f46070 */
[----:B------:R-:W-:-:S12]  /*1730*/  BSSY.RECONVERGENT B0, `(.L_x_58) ;  /* 0x0000074000007945 */ /* 0x000fd80003800200 */
[----:B------:R-:W-:Y:S05]  /*1740*/  @!P2 BRA `(.L_x_59) ;  /* 0x0000000400c8a947 */ /* 0x000fea0003800000 */
[----:B------:R-:W-:-:S04]  /*1750*/  UISETP.NE.U32.AND UP0, UPT, UR14, URZ, UPT ;  /* 0x000000ff0e00728c */ /* 0x000fc8000bf05070 */
[----:B------:R-:W-:Y:S01]  /*1760*/  UISETP.NE.AND.EX UP0, UPT, UR15, URZ, UPT, UP0 ;  /* 0x000000ff0f00728c */ /* 0x000fe2000bf05300 */
[----:B------:R-:W-:Y:S10]  /*1770*/  BRA.U !UP2, `(.L_x_60) ;  /* 0x000000010a0c7547 */ /* 0x000ff4000b800000 */
[----:B------:R-:W2:Y:S02]  /*1780*/  LDC.64 R16, c[0x0][0x390] ;  /* 0x0000e400ff107b82 */ /* 0x000ea40000000a00 */
[----:B--2---:R-:W-:-:S06]  /*1790*/  IMAD.WIDE.U32 R16, R80, 0x10, R16 ;  /* 0x0000001050107825 */ /* 0x004fcc00078e0010 */
[----:B------:R-:W5:Y:S02]  /*17a0*/  LDG.E.128 R16, desc[UR12][R16.64] ;  /* 0x0000000c10107981 */ /* 0x000f64000c1e1d00 */
.L_x_60:
[----:B------:R-:W-:Y:S05]  /*17b0*/  BRA.U !UP0, `(.L_x_61) ;  /* 0x0000000108ec7547 */ /* 0x000fea000b800000 */
[----:B01----:R-:W0:Y:S02]  /*17c0*/  LDC.64 R44, c[0x0][0x3a0] ;  /* 0x0000e800ff2c7b82 */ /* 0x003e240000000a00 */
[----:B0-----:R-:W-:-:S06]  /*17d0*/  IMAD.WIDE.U32 R44, R77, 0x10, R44 ;  /* 0x000000104d2c7825 */ /* 0x001fcc00078e002c */
[----:B------:R-:W2:Y:S01]  /*17e0*/  LDG.E.128 R44, desc[UR12][R44.64] ;  /* 0x0000000c2c2c7981 */ /* 0x000ea2000c1e1d00 */
[----:B------:R-:W-:-:S13]  /*17f0*/  ISETP.LT.AND P3, PT, RZ, UR21, PT ;  /* 0x00000015ff007c0c */ /* 0x000fda000bf61270 */
[----:B------:R-:W0:Y:S01]  /*1800*/  @P3 LDC R78, c[0x0][0x40c] ;  /* 0x00010300ff4e3b82 */ /* 0x000e220000000800 */
[----:B-----5:R-:W-:Y:S01]  /*1810*/  @P3 PRMT R60, R16, 0x7632, R60 ;  /* 0x00007632103c3816 */ /* 0x020fe2000000003c */
[----:B------:R-:W-:Y:S01]  /*1820*/  @P3 IMAD.U32 R83, R18, 0x10000, RZ ;  /* 0x0001000012533824 */ /* 0x000fe200078e00ff */
[C---:B------:R-:W-:Y:S02]  /*1830*/  @P3 SHF.L.U32 R79, R17.reuse, 0x10, RZ ;  /* 0x00000010114f3819 */ /* 0x040fe400000006ff */
[----:B------:R-:W-:Y:S02]  /*1840*/  @P3 SHF.L.U32 R66, R60, 0x10, RZ ;  /* 0x000000103c423819 */ /* 0x000fe400000006ff */
[----:B------:R-:W-:Y:S01]  /*1850*/  @P3 PRMT R67, R17, 0x7632, R67 ;  /* 0x0000763211433816 */ /* 0x000fe20000000043 */
[----:B------:R-:W1:Y:S04]  /*1860*/  @P3 LDC R80, c[0x0][0x40c] ;  /* 0x00010300ff503b82 */ /* 0x000e680000000800 */
[----:B------:R-:W-:-:S04]  /*1870*/  @P3 IMAD.U32 R76, R67, 0x10000, RZ ;  /* 0x00010000434c3824 */ /* 0x000fc800078e00ff */
[----:B------:R-:W3:Y:S08]  /*1880*/  @P3 LDC R81, c[0x0][0x40c] ;  /* 0x00010300ff513b82 */ /* 0x000ef00000000800 */
[----:B------:R-:W4:Y:S08]  /*1890*/  @P3 LDC R75, c[0x0][0x40c] ;  /* 0x00010300ff4b3b82 */ /* 0x000f300000000800 */
[----:B------:R-:W4:Y:S01]  /*18a0*/  @P3 LDC R74, c[0x0][0x40c] ;  /* 0x00010300ff4a3b82 */ /* 0x000f220000000800 */
[----:B--2---:R-:W-:-:S02]  /*18b0*/  PRMT R59, R44, 0x7632, R59 ;  /* 0x000076322c3b7816 */ /* 0x004fc4000000003b */
[C---:B------:R-:W-:Y:S02]  /*18c0*/  SHF.L.U32 R60, R45.reuse, 0x10, RZ ;  /* 0x000000102d3c7819 */ /* 0x040fe400000006ff */
[----:B------:R-:W-:Y:S01]  /*18d0*/  PRMT R61, R45, 0x7632, R61 ;  /* 0x000076322d3d7816 */ /* 0x000fe2000000003d */
[----:B------:R-:W-:Y:S02]  /*18e0*/  IMAD.U32 R59, R59, 0x10000, RZ ;  /* 0x000100003b3b7824 */ /* 0x000fe400078e00ff */
[----:B------:R-:W2:Y:S01]  /*18f0*/  @P3 LDC R45, c[0x0][0x40c] ;  /* 0x00010300ff2d3b82 */ /* 0x000ea20000000800 */
[----:B-1----:R-:W-:Y:S01]  /*1900*/  @P3 FFMA.FTZ R60, R79, R80, R60 ;  /* 0x000000504f3c3223 */ /* 0x002fe2000001003c */
[----:B------:R-:W-:Y:S01]  /*1910*/  SHF.L.U32 R61, R61, 0x10, RZ ;  /* 0x000000103d3d7819 */ /* 0x000fe200000006ff */
[----:B0-----:R-:W-:Y:S01]  /*1920*/  @P3 FFMA.FTZ R59, R66, R78, R59 ;  /* 0x0000004e423b3223 */ /* 0x001fe2000001003b */
[C---:B------:R-:W-:Y:S02]  /*1930*/  PRMT R67, R46.reuse, 0x7632, R67 ;  /* 0x000076322e437816 */ /* 0x040fe40000000043 */
[----:B------:R-:W-:Y:S01]  /*1940*/  SHF.L.U32 R66, R46, 0x10, RZ ;  /* 0x000000102e427819 */ /* 0x000fe200000006ff */
[----:B---3--:R-:W-:Y:S01]  /*1950*/  @P3 FFMA.FTZ R61, R76, R81, R61 ;  /* 0x000000514c3d3223 */ /* 0x008fe2000001003d */
[----:B------:R-:W0:Y:S01]  /*1960*/  @P3 LDC R78, c[0x0][0x40c] ;  /* 0x00010300ff4e3b82 */ /* 0x000e220000000800 */
[----:B------:R-:W-:Y:S01]  /*1970*/  @P3 PRMT R76, R18, 0x7632, R76 ;  /* 0x00007632124c3816 */ /* 0x000fe2000000004c */
[----:B------:R-:W-:Y:S01]  /*1980*/  IMAD.U32 R81, R47, 0x10000, RZ ;  /* 0x000100002f517824 */ /* 0x000fe200078e00ff */
[----:B------:R-:W-:Y:S01]  /*1990*/  SHF.L.U32 R67, R67, 0x10, RZ ;  /* 0x0000001043437819 */ /* 0x000fe200000006ff */
[----:B----4-:R-:W-:Y:S01]  /*19a0*/  @P3 FFMA.FTZ R66, R83, R74, R66 ;  /* 0x0000004a53423223 */ /* 0x010fe20000010042 */
[----:B------:R-:W-:-:S02]  /*19b0*/  @P3 SHF.L.U32 R76, R76, 0x10, RZ ;  /* 0x000000104c4c3819 */ /* 0x000fc400000006ff */
[----:B------:R-:W-:Y:S01]  /*19c0*/  PRMT R47, R47, 0x7632, R47 ;  /* 0x000076322f2f7816 */ /* 0x000fe2000000002f */
[----:B------:R-:W1:Y:S01]  /*19d0*/  @P3 LDC R79, c[0x0][0x40c] ;  /* 0x00010300ff4f3b82 */ /* 0x000e620000000800 */
[----:B------:R-:W-:Y:S01]  /*19e0*/  @P3 PRMT R46, R19, 0x7632, R46 ;  /* 0x00007632132e3816 */ /* 0x000fe2000000002e */
[----:B------:R-:W-:Y:S01]  /*19f0*/  @P3 FFMA.FTZ R67, R76, R75, R67 ;  /* 0x0000004b4c433223 */ /* 0x000fe20000010043 */
[----:B------:R-:W-:Y:S01]  /*1a00*/  SHF.L.U32 R44, R44, 0x10, RZ ;  /* 0x000000102c2c7819 */ /* 0x000fe200000006ff */
[----:B------:R-:W-:Y:S01]  /*1a10*/  IMAD.U32 R76, R47, 0x10000, RZ ;  /* 0x000100002f4c7824 */ /* 0x000fe200078e00ff */
[----:B------:R-:W-:Y:S02]  /*1a20*/  @P3 SHF.L.U32 R80, R19, 0x10, RZ ;  /* 0x0000001013503819 */ /* 0x000fe400000006ff */
[----:B------:R-:W-:Y:S01]  /*1a30*/  @P3 SHF.L.U32 R83, R16, 0x10, RZ ;  /* 0x0000001010533819 */ /* 0x000fe200000006ff */
[----:B------:R-:W-:Y:S01]  /*1a40*/  @!P3 IMAD.MOV.U32 R74, RZ, RZ, R44 ;  /* 0x000000ffff4ab224 */ /* 0x000fe200078e002c */
[----:B------:R-:W-:-:S02]  /*1a50*/  @P3 SHF.L.U32 R47, R46, 0x10, RZ ;  /* 0x000000102e2f3819 */ /* 0x000fc400000006ff */
[----:B------:R-:W-:Y:S01]  /*1a60*/  @!P3 MOV R75, R81 ;  /* 0x00000051004bb202 */ /* 0x000fe20000000f00 */
[----:B--2---:R-:W-:Y:S01]  /*1a70*/  @P3 FFMA.FTZ R74, R83, R45, R44 ;  /* 0x0000002d534a3223 */ /* 0x004fe2000001002c */
[----:B------:R-:W-:Y:S02]  /*1a80*/  F2FP.BF16.F32.PACK_AB R45, RZ, R60 ;  /* 0x0000003cff2d723e */ /* 0x000fe400000010ff */
[----:B------:R-:W-:Y:S01]  /*1a90*/  F2FP.BF16.F32.PACK_AB R46, RZ, R61 ;  /* 0x0000003dff2e723e */ /* 0x000fe200000010ff */
[----:B0-----:R-:W-:Y:S01]  /*1aa0*/  @P3 FFMA.FTZ R75, R80, R78, R81 ;  /* 0x0000004e504b3223 */ /* 0x001fe20000010051 */
[----:B------:R-:W-:Y:S02]  /*1ab0*/  F2FP.BF16.F32.PACK_AB R78, RZ, R59 ;  /* 0x0000003bff4e723e */ /* 0x000fe400000010ff */
[----:B------:R-:W-:Y:S02]  /*1ac0*/  F2FP.BF16.F32.PACK_AB R80, RZ, R67 ;  /* 0x00000043ff50723e */ /* 0x000fe400000010ff */
[----:B------:R-:W-:-:S02]  /*1ad0*/  F2FP.BF16.F32.PACK_AB R81, RZ, R75 ;  /* 0x0000004bff51723e */ /* 0x000fc400000010ff */
[----:B------:R-:W-:Y:S01]  /*1ae0*/  F2FP.BF16.F32.PACK_AB R44, RZ, R74 ;  /* 0x0000004aff2c723e */ /* 0x000fe200000010ff */
[----:B-1----:R-:W-:Y:S01]  /*1af0*/  @P3 FFMA.FTZ R76, R47, R79, R76 ;  /* 0x0000004f2f4c3223 */ /* 0x002fe2000001004c */
[----:B------:R-:W-:Y:S02]  /*1b00*/  F2FP.BF16.F32.PACK_AB R79, RZ, R66 ;  /* 0x00000042ff4f723e */ /* 0x000fe400000010ff */
[----:B------:R-:W-:Y:S02]  /*1b10*/  PRMT R45, R45, 0x5410, R46 ;  /* 0x000054102d2d7816 */ /* 0x000fe4000000002e */
[----:B------:R-:W-:Y:S02]  /*1b20*/  F2FP.BF16.F32.PACK_AB R47, RZ, R76 ;  /* 0x0000004cff2f723e */ /* 0x000fe400000010ff */
[----:B------:R-:W-:Y:S02]  /*1b30*/  PRMT R46, R79, 0x5410, R80 ;  /* 0x000054104f2e7816 */ /* 0x000fe40000000050 */
[----:B------:R-:W-:-:S02]  /*1b40*/  PRMT R44, R44, 0x5410, R78 ;  /* 0x000054102c2c7816 */ /* 0x000fc4000000004e */
[----:B------:R-:W-:Y:S01]  /*1b50*/  PRMT R47, R81, 0x5410, R47 ;  /* 0x00005410512f7816 */ /* 0x000fe2000000002f */
[----:B------:R-:W-:Y:S06]  /*1b60*/  BRA `(.L_x_62) ;  /* 0x0000000000b47947 */ /* 0x000fec0003800000 */
.L_x_61:
[----:B------:R-:W2:Y:S01]  /*1b70*/  @UP2 LDCU UR4, c[0x0][0x40c] ;  /* 0x00008180ff0427ac */ /* 0x000ea20008000800 */
[----:B01---5:R-:W-:Y:S02]  /*1b80*/  @P3 SHF.L.U32 R44, R16, 0x10, RZ ;  /* 0x00000010102c3819 */ /* 0x023fe400000006ff */
[----:B------:R-:W-:Y:S02]  /*1b90*/  CS2R R74, SRZ ;  /* 0x00000000004a7805 */ /* 0x000fe4000001ff00 */
[----:B------:R-:W-:Y:S01]  /*1ba0*/  @P3 SHF.L.U32 R45, R17, 0x10, RZ ;  /* 0x00000010112d3819 */ /* 0x000fe200000006ff */
[----:B------:R-:W0:Y:S01]  /*1bb0*/  @UP2 LDCU UR7, c[0x0][0x40c] ;  /* 0x00008180ff0727ac */ /* 0x000e220008000800 */
[----:B------:R-:W-:Y:S01]  /*1bc0*/  @P3 IMAD.U32 R46, R18, 0x10000, RZ ;  /* 0x00010000122e3824 */ /* 0x000fe200078e00ff */
[----:B------:R-:W-:Y:S02]  /*1bd0*/  CS2R R60, SRZ ;  /* 0x00000000003c7805 */ /* 0x000fe4000001ff00 */
[----:B------:R-:W-:Y:S01]  /*1be0*/  CS2R R66, SRZ ;  /* 0x0000000000427805 */ /* 0x000fe2000001ff00 */
[----:B------:R-:W1:Y:S01]  /*1bf0*/  @UP2 LDCU UR24, c[0x0][0x40c] ;  /* 0x00008180ff1827ac */ /* 0x000e620008000800 */
[C---:B------:R-:W-:Y:S01]  /*1c00*/  @P3 PRMT R47, R19.reuse, 0x7632, R47 ;  /* 0x00007632132f3816 */ /* 0x040fe2000000002f */
[----:B------:R-:W-:Y:S01]  /*1c10*/  HFMA2 R59, -RZ, RZ, 0, 0 ;  /* 0x00000000ff3b7431 */ /* 0x000fe200000001ff */
[----:B------:R-:W-:Y:S01]  /*1c20*/  @P3 SHF.L.U32 R78, R19, 0x10, RZ ;  /* 0x00000010134e3819 */ /* 0x000fe200000006ff */
[----:B------:R-:W3:Y:S01]  /*1c30*/  @UP2 LDCU UR5, c[0x0][0x40c] ;  /* 0x00008180ff0527ac */ /* 0x000ee20008000800 */
[----:B------:R-:W-:Y:S01]  /*1c40*/  @P3 SHF.L.U32 R47, R47, 0x10, RZ ;  /* 0x000000102f2f3819 */ /* 0x000fe200000006ff */
[----:B------:R-:W-:Y:S01]  /*1c50*/  IMAD.MOV.U32 R76, RZ, RZ, RZ ;  /* 0x000000ffff4c7224 */ /* 0x000fe200078e00ff */
[----:B------:R-:W4:Y:S01]  /*1c60*/  @UP2 LDCU UR23, c[0x0][0x40c] ;  /* 0x00008180ff1727ac */ /* 0x000f220008000800 */
[----:B--2---:R-:W-:Y:S01]  /*1c70*/  @P3 FMUL.FTZ R74, R44, UR4 ;  /* 0x000000042c4a3c20 */ /* 0x004fe20008410000 */
[----:B------:R-:W-:Y:S01]  /*1c80*/  @P3 PRMT R44, R16, 0x7632, R44 ;  /* 0x00007632102c3816 */ /* 0x000fe2000000002c */
[----:B------:R-:W2:Y:S01]  /*1c90*/  @UP2 LDCU UR25, c[0x0][0x40c] ;  /* 0x00008180ff1927ac */ /* 0x000ea20008000800 */
[----:B0-----:R-:W-:Y:S01]  /*1ca0*/  @P3 FMUL.FTZ R60, R45, UR7 ;  /* 0x000000072d3c3c20 */ /* 0x001fe20008410000 */
[----:B------:R-:W-:Y:S01]  /*1cb0*/  @P3 PRMT R45, R17, 0x7632, R45 ;  /* 0x00007632112d3816 */ /* 0x000fe2000000002d */
[----:B------:R-:W0:Y:S01]  /*1cc0*/  @UP2 LDCU UR26, c[0x0][0x40c] ;  /* 0x00008180ff1a27ac */ /* 0x000e220008000800 */
[----:B------:R-:W-:Y:S01]  /*1cd0*/  @P3 SHF.L.U32 R44, R44, 0x10, RZ ;  /* 0x000000102c2c3819 */ /* 0x000fe200000006ff */
[----:B-1----:R-:W-:Y:S01]  /*1ce0*/  @P3 FMUL.FTZ R66, R46, UR24 ;  /* 0x000000182e423c20 */ /* 0x002fe20008410000 */
[----:B------:R-:W-:Y:S01]  /*1cf0*/  @P3 PRMT R46, R18, 0x7632, R46 ;  /* 0x00007632122e3816 */ /* 0x000fe2000000002e */
[----:B------:R-:W1:Y:S01]  /*1d00*/  @UP2 LDCU UR4, c[0x0][0x40c] ;  /* 0x00008180ff0427ac */ /* 0x000e620008000800 */
[----:B------:R-:W-:Y:S01]  /*1d10*/  @P3 SHF.L.U32 R45, R45, 0x10, RZ ;  /* 0x000000102d2d3819 */ /* 0x000fe200000006ff */
[----:B---3--:R-:W-:Y:S01]  /*1d20*/  @P3 FMUL.FTZ R59, R44, UR5 ;  /* 0x000000052c3b3c20 */ /* 0x008fe20008410000 */
[----:B------:R-:W-:Y:S01]  /*1d30*/  F2FP.BF16.F32.PACK_AB R44, RZ, R74 ;  /* 0x0000004aff2c723e */ /* 0x000fe200000010ff */
[----:B------:R-:W-:Y:S01]  /*1d40*/  @P3 IMAD.U32 R46, R46, 0x10000, RZ ;  /* 0x000100002e2e3824 */ /* 0x000fe200078e00ff */
[----:B------:R-:W-:Y:S01]  /*1d50*/  F2FP.BF16.F32.PACK_AB R79, RZ, R66 ;  /* 0x00000042ff4f723e */ /* 0x000fe200000010ff */
[----:B----4-:R-:W-:Y:S01]  /*1d60*/  @P3 FMUL.FTZ R61, R45, UR23 ;  /* 0x000000172d3d3c20 */ /* 0x010fe20008410000 */
[----:B------:R-:W-:Y:S01]  /*1d70*/  F2FP.BF16.F32.PACK_AB R45, RZ, R59 ;  /* 0x0000003bff2d723e */ /* 0x000fe200000010ff */
[----:B--2---:R-:W-:Y:S01]  /*1d80*/  @P3 FMUL.FTZ R67, R46, UR25 ;  /* 0x000000192e433c20 */ /* 0x004fe20008410000 */
[----:B------:R-:W-:-:S02]  /*1d90*/  F2FP.BF16.F32.PACK_AB R46, RZ, R60 ;  /* 0x0000003cff2e723e */ /* 0x000fc400000010ff */
[----:B------:R-:W-:Y:S01]  /*1da0*/  PRMT R44, R44, 0x5410, R45 ;  /* 0x000054102c2c7816 */ /* 0x000fe2000000002d */
[----:B0-----:R-:W-:Y:S01]  /*1db0*/  @P3 FMUL.FTZ R75, R78, UR26 ;  /* 0x0000001a4e4b3c20 */ /* 0x001fe20008410000 */
[----:B------:R-:W-:Y:S02]  /*1dc0*/  F2FP.BF16.F32.PACK_AB R78, RZ, R61 ;  /* 0x0000003dff4e723e */ /* 0x000fe400000010ff */
[----:B------:R-:W-:Y:S01]  /*1dd0*/  F2FP.BF16.F32.PACK_AB R80, RZ, R67 ;  /* 0x00000043ff50723e */ /* 0x000fe200000010ff */
[----:B-1----:R-:W-:Y:S01]  /*1de0*/  @P3 FMUL.FTZ R76, R47, UR4 ;  /* 0x000000042f4c3c20 */ /* 0x002fe20008410000 */
[----:B------:R-:W-:Y:S02]  /*1df0*/  F2FP.BF16.F32.PACK_AB R47, RZ, R75 ;  /* 0x0000004bff2f723e */ /* 0x000fe400000010ff */
[----:B------:R-:W-:Y:S02]  /*1e00*/  PRMT R45, R46, 0x5410, R78 ;  /* 0x000054102e2d7816 */ /* 0x000fe4000000004e */
[----:B------:R-:W-:-:S02]  /*1e10*/  F2FP.BF16.F32.PACK_AB R81, RZ, R76 ;  /* 0x0000004cff51723e */ /* 0x000fc400000010ff */
[----:B------:R-:W-:Y:S02]  /*1e20*/  PRMT R46, R79, 0x5410, R80 ;  /* 0x000054104f2e7816 */ /* 0x000fe40000000050 */
[----:B------:R-:W-:-:S07]  /*1e30*/  PRMT R47, R47, 0x5410, R81 ;  /* 0x000054102f2f7816 */ /* 0x000fce0000000051 */
.L_x_62:
[----:B------:R-:W0:Y:S02]  /*1e40*/  LDC.64 R78, c[0x0][0x3a8] ;  /* 0x0000ea00ff4e7b82 */ /* 0x000e240000000a00 */
[----:B0-----:R-:W-:-:S05]  /*1e50*/  IMAD.WIDE.U32 R78, R77, 0x10, R78 ;  /* 0x000000104d4e7825 */ /* 0x001fca00078e004e */
[----:B------:R2:W-:Y:S02]  /*1e60*/  STG.E.128 desc[UR12][R78.64], R44 ;  /* 0x0000002c4e007986 */ /* 0x0005e4000c101d0c */
.L_x_59:
[----:B------:R-:W-:Y:S05]  /*1e70*/  BSYNC.RECONVERGENT B0 ;  /* 0x0000000000007941 */ /* 0x000fea0003800200 */
.L_x_58:
[----:B012---:R-:W-:Y:S01]  /*1e80*/  FADD.FTZ R44, RZ, R68 ;  /* 0x00000044ff2c7221 */ /* 0x007fe20000010000 */
[C---:B------:R-:W-:Y:S01]  /*1e90*/  ISETP.GT.U32.AND P4, PT, R50.reuse, 0xff, PT ;  /* 0x000000ff3200780c */ /* 0x040fe20003f84070 */
[----:B------:R-:W-:Y:S01]  /*1ea0*/  BSSY.RECONVERGENT B0, `(.L_x_63) ;  /* 0x000006b000007945 */ /* 0x000fe20003800200 */
[----:B------:R-:W-:Y:S01]  /*1eb0*/  ISETP.GT.U32.AND P3, PT, R50, 0x17f, PT ;  /* 0x0000017f3200780c */ /* 0x000fe20003f64070 */
[----:B------:R-:W-:Y:S01]  /*1ec0*/  FADD.FTZ R45, R55, R44 ;  /* 0x0000002c372d7221 */ /* 0x000fe20000010000 */
[----:B------:R-:W-:-:S03]  /*1ed0*/  MOV R81, RZ ;  /* 0x000000ff00517202 */ /* 0x000fc60000000f00 */
        /* <DEDUP_REMOVED lines=103> */
.L_x_64:
[----:B------:R-:W-:Y:S05]  /*2550*/  BSYNC.RECONVERGENT B0 ;  /* 0x0000000000007941 */ /* 0x000fea0003800200 */
.L_x_63:
[----:B------:R-:W-:Y:S01]  /*2560*/  BAR.SYNC.DEFER_BLOCKING 0x0 ;  /* 0x0000000000007b1d */ /* 0x000fe20000010000 */
[----:B0-----:R-:W-:-:S05]  /*2570*/  CS2R R44, SRZ ;  /* 0x00000000002c7805 */ /* 0x001fca000001ff00 */
[----:B------:R-:W-:Y:S04]  /*2580*/  BSSY.RECONVERGENT B0, `(.L_x_65) ;  /* 0x000000a000007945 */ /* 0x000fe80003800200 */
[----:B------:R-:W-:Y:S05]  /*2590*/  @P4 BRA `(.L_x_66) ;  /* 0x0000000000204947 */ /* 0x000fea0003800000 */
[----:B------:R-:W0:Y:S01]  /*25a0*/  S2UR UR5, SR_CgaCtaId ;  /* 0x00000000000579c3 */ /* 0x000e220000008800 */
[----:B------:R-:W-:Y:S01]  /*25b0*/  UMOV UR4, 0x400 ;  /* 0x0000040000047882 */ /* 0x000fe20000000000 */
[----:B------:R-:W-:Y:S01]  /*25c0*/  IMAD.SHL.U32 R44, R52, 0x8, RZ ;  /* 0x00000008342c7824 */ /* 0x000fe200078e00ff */
[----:B------:R-:W-:-:S04]  /*25d0*/  MOV R81, R49 ;  /* 0x0000003100517202 */ /* 0x000fc80000000f00 */
[----:B------:R-:W-:Y:S01]  /*25e0*/  LOP3.LUT R44, R44, 0xf8, RZ, 0xc0, !PT ;  /* 0x000000f82c2c7812 */ /* 0x000fe200078ec0ff */
[----:B0-----:R-:W-:-:S04]  /*25f0*/  ULEA UR4, UR5, UR4, 0x18 ;  /* 0x0000000405047291 */ /* 0x001fc8000f8ec0ff */
[----:B------:R-:W-:-:S09]  /*2600*/  @UP1 UIADD3 UR4, UPT, UPT, UR4, 0x20, URZ ;  /* 0x0000002004041890 */ /* 0x000fd2000fffe0ff */
[----:B------:R-:W0:Y:S03]  /*2610*/  LDS.64 R44, [R44+UR4] ;  /* 0x000000042c2c7984 */ /* 0x000e260008000a00 */
.L_x_66:
[----:B------:R-:W-:Y:S05]  /*2620*/  BSYNC.RECONVERGENT B0 ;  /* 0x0000000000007941 */ /* 0x000fea0003800200 */
.L_x_65:
[----:B------:R-:W1:Y:S01]  /*2630*/  SHFL.DOWN PT, R78, R81, 0x2, 0x1f ;  /* 0x08401f00514e7f89 */ /* 0x000e6200000e0000 */
[----:B------:R-:W-:Y:S01]  /*2640*/  I2FP.F32.S32 R83, R81 ;  /* 0x0000005100537245 */ /* 0x000fe20000201400 */
[----:B------:R-:W-:Y:S01]  /*2650*/  UISETP.GE.AND UP0, UPT, UR6, 0x1, UPT ;  /* 0x000000010600788c */ /* 0x000fe2000bf06270 */
[----:B------:R-:W-:Y:S01]  /*2660*/  ISETP.NE.AND P4, PT, R52, RZ, PT ;  /* 0x000000ff3400720c */ /* 0x000fe20003f85270 */
[----:B0-----:R-:W0:Y:S01]  /*2670*/  SHFL.DOWN PT, R77, R44, 0x2, 0x1f ;  /* 0x08401f002c4d7f89 */ /* 0x001e2200000e0000 */
[----:B------:R-:W-:-:S03]  /*2680*/  ISETP.NE.AND P3, PT, RZ, UR19, PT ;  /* 0x00000013ff007c0c */ /* 0x000fc6000bf65270 */
[----:B------:R-:W2:Y:S01]  /*2690*/  SHFL.DOWN PT, R80, R45, 0x2, 0x1f ;  /* 0x08401f002d507f89 */ /* 0x000ea200000e0000 */
[----:B-1----:R-:W-:Y:S02]  /*26a0*/  IADD3 R47, PT, PT, R78, R81, RZ ;  /* 0x000000514e2f7210 */ /* 0x002fe40007ffe0ff */
[----:B------:R-:W-:Y:S02]  /*26b0*/  I2FP.F32.S32 R82, R78 ;  /* 0x0000004e00527245 */ /* 0x000fe40000201400 */
[----:B------:R-:W-:Y:S01]  /*26c0*/  I2FP.F32.S32 R46, R47 ;  /* 0x0000002f002e7245 */ /* 0x000fe20000201400 */
[----:B------:R-:W1:Y:S02]  /*26d0*/  SHFL.DOWN PT, R78, R47, 0x1, 0x1f ;  /* 0x08201f002f4e7f89 */ /* 0x000e6400000e0000 */
[C---:B0-----:R-:W-:Y:S01]  /*26e0*/  FMUL.FTZ R84, R77.reuse, R82 ;  /* 0x000000524d547220 */ /* 0x041fe20000410000 */
[----:B------:R-:W0:Y:S01]  /*26f0*/  MUFU.RCP R79, R46 ;  /* 0x0000002e004f7308 */ /* 0x000e220000001000 */
[----:B------:R-:W-:Y:S01]  /*2700*/  FADD.FTZ R77, -R77, R44 ;  /* 0x0000002c4d4d7221 */ /* 0x000fe20000010100 */
[----:B--2---:R-:W-:Y:S01]  /*2710*/  FADD.FTZ R80, R80, R45 ;  /* 0x0000002d50507221 */ /* 0x004fe20000010000 */
[----:B------:R-:W-:-:S02]  /*2720*/  FFMA.FTZ R84, R83, R44, R84 ;  /* 0x0000002c53547223 */ /* 0x000fc40000010054 */
[----:B------:R-:W-:-:S04]  /*2730*/  FMUL.FTZ R44, R77, R77 ;  /* 0x0000004d4d2c7220 */ /* 0x000fc80000410000 */
[----:B------:R-:W-:Y:S01]  /*2740*/  FMUL.FTZ R44, R44, R83 ;  /* 0x000000532c2c7220 */ /* 0x000fe20000410000 */
[----:B------:R-:W-:-:S03]  /*2750*/  MOV R83, UR18 ;  /* 0x0000001200537c02 */ /* 0x000fc60008000f00 */
[----:B------:R-:W-:Y:S01]  /*2760*/  FMUL.FTZ R44, R44, R82 ;  /* 0x000000522c2c7220 */ /* 0x000fe20000410000 */
[----:B0-----:R-:W-:-:S03]  /*2770*/  FMUL.FTZ R77, R79, R84 ;  /* 0x000000544f4d7220 */ /* 0x001fc60000410000 */
[----:B------:R-:W-:Y:S01]  /*2780*/  FFMA.FTZ R44, R79, R44, R80 ;  /* 0x0000002c4f2c7223 */ /* 0x000fe20000010050 */
[----:B-1----:R-:W-:Y:S01]  /*2790*/  IMAD.IADD R47, R47, 0x1, R78 ;  /* 0x000000012f2f7824 */ /* 0x002fe200078e024e */
[----:B------:R-:W0:Y:S01]  /*27a0*/  SHFL.DOWN PT, R84, R77, 0x1, 0x1f ;  /* 0x08201f004d547f89 */ /* 0x000e2200000e0000 */
[----:B------:R-:W-:-:S03]  /*27b0*/  I2FP.F32.S32 R80, R78 ;  /* 0x0000004e00507245 */ /* 0x000fc60000201400 */
[----:B------:R-:W1:Y:S01]  /*27c0*/  SHFL.DOWN PT, R45, R44, 0x1, 0x1f ;  /* 0x08201f002c2d7f89 */ /* 0x000e6200000e0000 */
[----:B------:R-:W-:-:S06]  /*27d0*/  I2FP.F32.S32 R47, R47 ;  /* 0x0000002f002f7245 */ /* 0x000fcc0000201400 */
[----:B------:R-:W2:Y:S01]  /*27e0*/  MUFU.RCP R47, R47 ;  /* 0x0000002f002f7308 */ /* 0x000ea20000001000 */
[----:B0-----:R-:W-:Y:S01]  /*27f0*/  FADD.FTZ R78, R77, -R84 ;  /* 0x800000544d4e7221 */ /* 0x001fe20000010000 */
[----:B------:R-:W-:-:S03]  /*2800*/  FMUL.FTZ R81, R84, R80 ;  /* 0x0000005054517220 */ /* 0x000fc60000410000 */
[----:B------:R-:W-:Y:S01]  /*2810*/  FMUL.FTZ R79, R78, R78 ;  /* 0x0000004e4e4f7220 */ /* 0x000fe20000410000 */
[C---:B------:R-:W-:Y:S02]  /*2820*/  FFMA.FTZ R78, R46.reuse, R77, R81 ;  /* 0x0000004d2e4e7223 */ /* 0x040fe40000010051 */
[----:B------:R-:W0:Y:S01]  /*2830*/  LDC R81, c[0x0][0x448] ;  /* 0x00011200ff517b82 */ /* 0x000e220000000800 */
[----:B------:R-:W-:Y:S01]  /*2840*/  FMUL.FTZ R79, R46, R79 ;  /* 0x0000004f2e4f7220 */ /* 0x000fe20000410000 */
[----:B--2---:R-:W-:Y:S01]  /*2850*/  FMUL.FTZ R78, R47, R78 ;  /* 0x0000004e2f4e7220 */ /* 0x004fe20000410000 */
[----:B-1----:R-:W-:Y:S02]  /*2860*/  FADD.FTZ R46, R44, R45 ;  /* 0x0000002d2c2e7221 */ /* 0x002fe40000010000 */
[----:B------:R-:W-:Y:S02]  /*2870*/  FMUL.FTZ R80, R79, R80 ;  /* 0x000000504f507220 */ /* 0x000fe40000410000 */
[----:B------:R-:W1:Y:S01]  /*2880*/  SHFL.IDX PT, R79, R78, RZ, 0x1f ;  /* 0x00001fff4e4f7589 */ /* 0x000e6200000e0000 */
[----:B------:R-:W2:Y:S01]  /*2890*/  @!P4 LDC.64 R44, c[0x0][0x3c8] ;  /* 0x0000f200ff2ccb82 */ /* 0x000ea20000000a00 */
[----:B------:R-:W-:-:S06]  /*28a0*/  FFMA.FTZ R80, R47, R80, R46 ;  /* 0x000000502f507223 */ /* 0x000fcc000001002e */
[----:B------:R-:W0:Y:S01]  /*28b0*/  SHFL.IDX PT, R80, R80, RZ, 0x1f ;  /* 0x00001fff50507589 */ /* 0x000e2200000e0000 */
[----:B------:R-:W3:Y:S01]  /*28c0*/  @!P4 LDC.64 R46, c[0x0][0x3c0] ;  /* 0x0000f000ff2ecb82 */ /* 0x000ee20000000a00 */
[----:B-1----:R-:W-:Y:S01]  /*28d0*/  FMUL.FTZ R77, R79, R79 ;  /* 0x0000004f4f4d7220 */ /* 0x002fe20000410000 */
[----:B--2---:R-:W-:-:S04]  /*28e0*/  @!P4 IMAD.WIDE R44, R83, 0x4, R44 ;  /* 0x00000004532cc825 */ /* 0x004fc800078e022c */
[----:B------:R-:W-:Y:S01]  /*28f0*/  FSEL R82, R77, RZ, P3 ;  /* 0x000000ff4d527208 */ /* 0x000fe20001800000 */
[----:B0-----:R-:W-:Y:S01]  /*2900*/  FFMA.FTZ R77, R80, UR20, R81 ;  /* 0x00000014504d7c23 */ /* 0x001fe20008010051 */
[----:B------:R-:W-:-:S03]  /*2910*/  MOV R81, UR18 ;  /* 0x0000001200517c02 */ /* 0x000fc60008000f00 */
[----:B------:R-:W-:Y:S02]  /*2920*/  FADD.FTZ R77, R77, R82 ;  /* 0x000000524d4d7221 */ /* 0x000fe40000010000 */
[----:B---3--:R-:W-:-:S04]  /*2930*/  @!P4 IMAD.WIDE R46, R81, 0x4, R46 ;  /* 0x00000004512ec825 */ /* 0x008fc800078e022e */
[----:B------:R-:W0:Y:S01]  /*2940*/  MUFU.RSQ R77, R77 ;  /* 0x0000004d004d7308 */ /* 0x000e220000001400 */
[----:B------:R1:W-:Y:S04]  /*2950*/  @!P4 STG.E desc[UR12][R46.64], R79 ;  /* 0x0000004f2e00c986 */ /* 0x0003e8000c10190c */
[----:B0-----:R1:W-:Y:S01]  /*2960*/  @!P4 STG.E desc[UR12][R44.64], R77 ;  /* 0x0000004d2c00c986 */ /* 0x0013e2000c10190c */
[----:B------:R-:W-:Y:S05]  /*2970*/  BRA.U !UP0, `(.L_x_67) ;  /* 0x0000000908a07547 */ /* 0x000fea000b800000 */
[----:B------:R-:W-:Y:S01]  /*2980*/  UIADD3 UR4, UPT, UPT, UR6, -0x1, URZ ;  /* 0xffffffff06047890 */ /* 0x000fe2000fffe0ff */
[----:B------:R-:W-:Y:S01]  /*2990*/  BSSY.RECONVERGENT B0, `(.L_x_68) ;  /* 0x0000038000007945 */ /* 0x000fe20003800200 */
[----:B------:R-:W-:Y:S02]  /*29a0*/  FSEL R80, R79, RZ, !P3 ;  /* 0x000000ff4f507208 */ /* 0x000fe40005800000 */
[----:B------:R-:W-:-:S04]  /*29b0*/  UIMAD UR4, UR4, UR22, URZ ;  /* 0x00000016040472a4 */ /* 0x000fc8000f8e02ff */
[----:B------:R-:W-:-:S04]  /*29c0*/  USHF.R.S32.HI UR5, URZ, 0x1f, UR4 ;  /* 0x0000001fff057899 */ /* 0x000fc80008011404 */
[----:B------:R-:W-:-:S06]  /*29d0*/  ULEA.HI UR5, UR5, UR4, URZ, 0x3 ;  /* 0x0000000405057291 */ /* 0x000fcc000f8f18ff */
[----:B-1----:R-:W-:-:S05]  /*29e0*/  IMAD.U32 R44, RZ, RZ, UR5 ;  /* 0x00000005ff2c7e24 */ /* 0x002fca000f8e00ff */
[----:B------:R-:W-:Y:S01]  /*29f0*/  LEA.HI.SX32 R81, R44, R51, 0x1d ;  /* 0x000000332c517211 */ /* 0x000fe200078feaff */
[----:B------:R-:W-:Y:S06]  /*2a00*/  @!P0 BRA `(.L_x_69) ;  /* 0x0000000000c08947 */ /* 0x000fec0003800000 */
[--C-:B------:R-:W-:Y:S01]  /*2a10*/  FADD.FTZ R44, R68, -R80.reuse ;  /* 0x80000050442c7221 */ /* 0x100fe20000010000 */
[--C-:B------:R-:W-:Y:S01]  /*2a20*/  FADD.FTZ R46, R54, -R80.reuse ;  /* 0x80000050362e7221 */ /* 0x100fe20000010000 */
[----:B------:R-:W-:Y:S01]  /*2a30*/  FADD.FTZ R78, R53, -R80 ;  /* 0x80000050354e7221 */ /* 0x000fe20000010000 */
[----:B------:R-:W-:Y:S01]  /*2a40*/  SHF.L.U32 R45, R40, 0x10, RZ ;  /* 0x00000010282d7819 */ /* 0x000fe200000006ff */
[----:B------:R-:W-:Y:S01]  /*2a50*/  FMUL.FTZ R44, R77, R44 ;  /* 0x0000002c4d2c7220 */ /* 0x000fe20000410000 */
[----:B------:R-:W-:Y:S01]  /*2a60*/  SHF.L.U32 R47, R36, 0x10, RZ ;  /* 0x00000010242f7819 */ /* 0x000fe200000006ff */
[----:B------:R-:W-:Y:S01]  /*2a70*/  IMAD.U32 R79, R41, 0x10000, RZ ;  /* 0x00010000294f7824 */ /* 0x000fe200078e00ff */
[----:B------:R-:W-:Y:S01]  /*2a80*/  SHF.L.U32 R83, R37, 0x10, RZ ;  /* 0x0000001025537819 */ /* 0x000fe200000006ff */
[----:B------:R-:W-:Y:S01]  /*2a90*/  FMUL.FTZ R46, R77, R46 ;  /* 0x0000002e4d2e7220 */ /* 0x000fe20000410000 */
[----:B------:R-:W-:Y:S01]  /*2aa0*/  SHF.L.U32 R85, R3, 0x10, RZ ;  /* 0x0000001003557819 */ /* 0x000fe200000006ff */
[----:B------:R-:W-:-:S02]  /*2ab0*/  IMAD.U32 R87, R4, 0x10000, RZ ;  /* 0x0001000004577824 */ /* 0x000fc400078e00ff */
[----:B------:R-:W-:Y:S01]  /*2ac0*/  FMUL.FTZ R78, R77, R78 ;  /* 0x0000004e4d4e7220 */ /* 0x000fe20000410000 */
[----:B------:R-:W-:Y:S01]  /*2ad0*/  FFMA.FTZ R44, R44, R45, R47 ;  /* 0x0000002d2c2c7223 */ /* 0x000fe2000001002f */
[----:B------:R-:W-:Y:S01]  /*2ae0*/  FFMA.FTZ R45, R46, R79, R83 ;  /* 0x0000004f2e2d7223 */ /* 0x000fe20000010053 */
[--C-:B------:R-:W-:Y:S01]  /*2af0*/  FADD.FTZ R46, R63, -R80.reuse ;  /* 0x800000503f2e7221 */ /* 0x100fe20000010000 */
[----:B------:R-:W-:Y:S01]  /*2b00*/  FFMA.FTZ R82, R78, R85, R87 ;  /* 0x000000554e527223 */ /* 0x000fe20000010057 */
[--C-:B------:R-:W-:Y:S01]  /*2b10*/  FADD.FTZ R78, R62, -R80.reuse ;  /* 0x800000503e4e7221 */ /* 0x100fe20000010000 */
[----:B------:R-:W-:Y:S01]  /*2b20*/  SHF.L.U32 R47, R42, 0x10, RZ ;  /* 0x000000102a2f7819 */ /* 0x000fe200000006ff */
[----:B------:R-:W-:Y:S01]  /*2b30*/  FMUL.FTZ R46, R77, R46 ;  /* 0x0000002e4d2e7220 */ /* 0x000fe20000410000 */
[----:B------:R-:W-:Y:S01]  /*2b40*/  SHF.L.U32 R79, R38, 0x10, RZ ;  /* 0x00000010264f7819 */ /* 0x000fe200000006ff */
[----:B------:R-:W-:Y:S01]  /*2b50*/  IMAD.U32 R83, R5, 0x10000, RZ ;  /* 0x0001000005537824 */ /* 0x000fe200078e00ff */
[----:B------:R-:W-:Y:S01]  /*2b60*/  SHF.L.U32 R85, R6, 0x10, RZ ;  /* 0x0000001006557819 */ /* 0x000fe200000006ff */
[----:B------:R-:W-:Y:S01]  /*2b70*/  FMUL.FTZ R78, R77, R78 ;  /* 0x0000004e4d4e7220 */ /* 0x000fe20000410000 */
[----:B------:R-:W-:Y:S01]  /*2b80*/  FADD.FTZ R84, R69, -R80 ;  /* 0x8000005045547221 */ /* 0x000fe20000010000 */
[----:B------:R-:W-:Y:S01]  /*2b90*/  FFMA.FTZ R46, R46, R47, R79 ;  /* 0x0000002f2e2e7223 */ /* 0x000fe2000001004f */
[----:B------:R-:W-:Y:S01]  /*2ba0*/  SHF.L.U32 R47, R43, 0x10, RZ ;  /* 0x000000102b2f7819 */ /* 0x000fe200000006ff */
[----:B------:R-:W-:Y:S01]  /*2bb0*/  FFMA.FTZ R83, R78, R83, R85 ;  /* 0x000000534e537223 */ /* 0x000fe20000010055 */
[----:B------:R-:W-:-:S02]  /*2bc0*/  IMAD.U32 R79, R39, 0x10000, RZ ;  /* 0x00010000274f7824 */ /* 0x000fc400078e00ff */
[C---:B------:R-:W-:Y:S01]  /*2bd0*/  FMUL.FTZ R84, R77.reuse, R84 ;  /* 0x000000544d547220 */ /* 0x040fe20000410000 */
[----:B------:R-:W-:Y:S01]  /*2be0*/  FADD.FTZ R78, R70, -R80 ;  /* 0x80000050464e7221 */ /* 0x000fe20000010000 */
[----:B------:R-:W-:Y:S02]  /*2bf0*/  SHF.L.U32 R88, R8, 0x10, RZ ;  /* 0x0000001008587819 */ /* 0x000fe400000006ff */
[----:B------:R-:W-:Y:S01]  /*2c00*/  FFMA.FTZ R86, R84, R47, R79 ;  /* 0x0000002f54567223 */ /* 0x000fe2000001004f */
[----:B------:R-:W-:Y:S01]  /*2c10*/  FMUL.FTZ R47, R77, R78 ;  /* 0x0000004e4d2f7220 */ /* 0x000fe20000410000 */
[----:B------:R-:W-:Y:S01]  /*2c20*/  SHF.L.U32 R84, R7, 0x10, RZ ;  /* 0x0000001007547819 */ /* 0x000fe200000006ff */
[----:B------:R-:W0:Y:S01]  /*2c30*/  LDC.64 R78, c[0x0][0x428] ;  /* 0x00010a00ff4e7b82 */ /* 0x000e220000000a00 */
[----:B------:R-:W-:Y:S02]  /*2c40*/  SHF.L.U32 R85, R2, 0x10, RZ ;  /* 0x0000001002557819 */ /* 0x000fe400000006ff */
[----:B------:R-:W-:Y:S01]  /*2c50*/  F2FP.BF16.F32.PACK_AB R46, R83, R46 ;  /* 0x0000002e532e723e */ /* 0x000fe200000010ff */
[----:B------:R-:W-:Y:S01]  /*2c60*/  FFMA.FTZ R87, R47, R84, R88 ;  /* 0x000000542f577223 */ /* 0x000fe20000010058 */
[----:B------:R-:W-:Y:S01]  /*2c70*/  FADD.FTZ R84, R55, -R80 ;  /* 0x8000005037547221 */ /* 0x000fe20000010000 */
[----:B------:R-:W-:Y:S01]  /*2c80*/  IMAD.U32 R47, R0, 0x10000, RZ ;  /* 0x00010000002f7824 */ /* 0x000fe200078e00ff */
[----:B------:R-:W-:-:S02]  /*2c90*/  F2FP.BF16.F32.PACK_AB R45, R82, R45 ;  /* 0x0000002d522d723e */ /* 0x000fc400000010ff */
[----:B------:R-:W-:-:S04]  /*2ca0*/  FMUL.FTZ R84, R77, R84 ;  /* 0x000000544d547220 */ /* 0x000fc80000410000 */
[----:B------:R-:W-:Y:S01]  /*2cb0*/  FFMA.FTZ R85, R84, R47, R85 ;  /* 0x0000002f54557223 */ /* 0x000fe20000010055 */
[----:B------:R-:W-:-:S04]  /*2cc0*/  F2FP.BF16.F32.PACK_AB R47, R87, R86 ;  /* 0x00000056572f723e */ /* 0x000fc800000010ff */
[----:B------:R-:W-:Y:S01]  /*2cd0*/  F2FP.BF16.F32.PACK_AB R44, R85, R44 ;  /* 0x0000002c552c723e */ /* 0x000fe200000010ff */
[C---:B0-----:R-:W-:Y:S01]  /*2ce0*/  IMAD.WIDE.U32 R78, R81.reuse, 0x10, R78 ;  /* 0x00000010514e7825 */ /* 0x041fe200078e004e */
[----:B------:R-:W-:-:S04]  /*2cf0*/  IADD3 R81, PT, PT, R81, 0x80, RZ ;  /* 0x0000008051517810 */ /* 0x000fc80007ffe0ff */
[----:B------:R0:W-:Y:S03]  /*2d00*/  STG.E.128 desc[UR12][R78.64], R44 ;  /* 0x0000002c4e007986 */ /* 0x0001e6000c101d0c */
.L_x_69:
[----:B------:R-:W-:Y:S05]  /*2d10*/  BSYNC.RECONVERGENT B0 ;  /* 0x0000000000007941 */ /* 0x000fea0003800200 */
.L_x_68:
[----:B------:R-:W-:Y:S04]  /*2d20*/  BSSY.RECONVERGENT B0, `(.L_x_70) ;  /* 0x0000033000007945 */ /* 0x000fe80003800200 */
[----:B------:R-:W-:Y:S05]  /*2d30*/  @!P1 BRA `(.L_x_71) ;  /* 0x0000000000c49947 */ /* 0x000fea0003800000 */
[--C-:B0-----:R-:W-:Y:S01]  /*2d40*/  FADD.FTZ R44, R71, -R80.reuse ;  /* 0x80000050472c7221 */ /* 0x101fe20000010000 */
[--C-:B------:R-:W-:Y:S01]  /*2d50*/  FADD.FTZ R46, R57, -R80.reuse ;  /* 0x80000050392e7221 */ /* 0x100fe20000010000 */
[----:B------:R-:W-:Y:S01]  /*2d60*/  FADD.FTZ R78, R58, -R80 ;  /* 0x800000503a4e7221 */ /* 0x000fe20000010000 */
[----:B------:R-:W-:Y:S01]  /*2d70*/  SHF.L.U32 R47, R28, 0x10, RZ ;  /* 0x000000101c2f7819 */ /* 0x000fe200000006ff */
[----:B------:R-:W-:Y:S01]  /*2d80*/  IMAD.U32 R45, R32, 0x10000, RZ ;  /* 0x00010000202d7824 */ /* 0x000fe200078e00ff */
[----:B------:R-:W-:Y:S01]  /*2d90*/  SHF.L.U32 R79, R33, 0x10, RZ ;  /* 0x00000010214f7819 */ /* 0x000fe200000006ff */
[----:B------:R-:W-:Y:S01]  /*2da0*/  FMUL.FTZ R44, R77, R44 ;  /* 0x0000002c4d2c7220 */ /* 0x000fe20000410000 */
[----:B------:R-:W-:Y:S01]  /*2db0*/  SHF.L.U32 R85, R12, 0x10, RZ ;  /* 0x000000100c557819 */ /* 0x000fe200000006ff */
[----:B------:R-:W-:Y:S01]  /*2dc0*/  IMAD.U32 R83, R29, 0x10000, RZ ;  /* 0x000100001d537824 */ /* 0x000fe200078e00ff */
[----:B------:R-:W-:Y:S01]  /*2dd0*/  SHF.L.U32 R87, R13, 0x10, RZ ;  /* 0x000000100d577819 */ /* 0x000fe200000006ff */
[C---:B------:R-:W-:Y:S01]  /*2de0*/  FMUL.FTZ R46, R77.reuse, R46 ;  /* 0x0000002e4d2e7220 */ /* 0x040fe20000410000 */
[----:B------:R-:W-:Y:S01]  /*2df0*/  FMUL.FTZ R78, R77, R78 ;  /* 0x0000004e4d4e7220 */ /* 0x000fe20000410000 */
[----:B------:R-:W-:Y:S01]  /*2e00*/  FFMA.FTZ R44, R44, R45, R47 ;  /* 0x0000002d2c2c7223 */ /* 0x000fe2000001002f */
[----:B------:R-:W-:-:S02]  /*2e10*/  IMAD.U32 R47, R34, 0x10000, RZ ;  /* 0x00010000222f7824 */ /* 0x000fc400078e00ff */
[----:B------:R-:W-:Y:S01]  /*2e20*/  FFMA.FTZ R45, R46, R79, R83 ;  /* 0x0000004f2e2d7223 */ /* 0x000fe20000010053 */
[----:B------:R-:W-:Y:S01]  /*2e30*/  FFMA.FTZ R82, R78, R85, R87 ;  /* 0x000000554e527223 */ /* 0x000fe20000010057 */
[--C-:B------:R-:W-:Y:S01]  /*2e40*/  FADD.FTZ R46, R64, -R80.reuse ;  /* 0x80000050402e7221 */ /* 0x100fe20000010000 */
[C---:B------:R-:W-:Y:S01]  /*2e50*/  PRMT R85, R30.reuse, 0x7632, R85 ;  /* 0x000076321e557816 */ /* 0x040fe20000000055 */
[--C-:B------:R-:W-:Y:S01]  /*2e60*/  FADD.FTZ R78, R65, -R80.reuse ;  /* 0x80000050414e7221 */ /* 0x100fe20000010000 */
[----:B------:R-:W-:Y:S01]  /*2e70*/  SHF.L.U32 R79, R30, 0x10, RZ ;  /* 0x000000101e4f7819 */ /* 0x000fe200000006ff */
[----:B------:R-:W-:Y:S01]  /*2e80*/  FMUL.FTZ R46, R77, R46 ;  /* 0x0000002e4d2e7220 */ /* 0x000fe20000410000 */
[----:B------:R-:W-:Y:S01]  /*2e90*/  SHF.L.U32 R85, R85, 0x10, RZ ;  /* 0x0000001055557819 */ /* 0x000fe200000006ff */
[----:B------:R-:W-:Y:S02]  /*2ea0*/  IMAD.U32 R83, R14, 0x10000, RZ ;  /* 0x000100000e537824 */ /* 0x000fe400078e00ff */
[----:B------:R-:W-:Y:S01]  /*2eb0*/  FMUL.FTZ R78, R77, R78 ;  /* 0x0000004e4d4e7220 */ /* 0x000fe20000410000 */
[--C-:B------:R-:W-:Y:S01]  /*2ec0*/  FADD.FTZ R84, R72, -R80.reuse ;  /* 0x8000005048547221 */ /* 0x100fe20000010000 */
[----:B------:R-:W-:Y:S01]  /*2ed0*/  FFMA.FTZ R46, R46, R47, R79 ;  /* 0x0000002f2e2e7223 */ /* 0x000fe2000001004f */
[----:B------:R-:W-:Y:S01]  /*2ee0*/  SHF.L.U32 R47, R35, 0x10, RZ ;  /* 0x00000010232f7819 */ /* 0x000fe200000006ff */
[----:B------:R-:W-:Y:S01]  /*2ef0*/  FFMA.FTZ R83, R78, R83, R85 ;  /* 0x000000534e537223 */ /* 0x000fe20000010055 */
[----:B------:R-:W-:Y:S01]  /*2f00*/  SHF.L.U32 R79, R31, 0x10, RZ ;  /* 0x000000101f4f7819 */ /* 0x000fe200000006ff */
[----:B------:R-:W-:Y:S01]  /*2f10*/  FMUL.FTZ R84, R77, R84 ;  /* 0x000000544d547220 */ /* 0x000fe20000410000 */
[----:B------:R-:W-:Y:S01]  /*2f20*/  FADD.FTZ R78, R73, -R80 ;  /* 0x80000050494e7221 */ /* 0x000fe20000010000 */
[----:B------:R-:W-:Y:S01]  /*2f30*/  SHF.L.U32 R88, R48, 0x10, RZ ;  /* 0x0000001030587819 */ /* 0x000fe200000006ff */
[----:B------:R-:W-:-:S02]  /*2f40*/  IMAD.U32 R85, R10, 0x10000, RZ ;  /* 0x000100000a557824 */ /* 0x000fc400078e00ff */
[----:B------:R-:W-:Y:S01]  /*2f50*/  FFMA.FTZ R86, R84, R47, R79 ;  /* 0x0000002f54567223 */ /* 0x000fe2000001004f */
[----:B------:R-:W-:Y:S01]  /*2f60*/  FMUL.FTZ R47, R77, R78 ;  /* 0x0000004e4d2f7220 */ /* 0x000fe20000410000 */
[----:B------:R-:W-:Y:S01]  /*2f70*/  IMAD.U32 R84, R15, 0x10000, RZ ;  /* 0x000100000f547824 */ /* 0x000fe200078e00ff */
[----:B------:R-:W0:Y:S01]  /*2f80*/  LDC.64 R78, c[0x0][0x428] ;  /* 0x00010a00ff4e7b82 */ /* 0x000e220000000a00 */
[----:B------:R-:W-:Y:S02]  /*2f90*/  F2FP.BF16.F32.PACK_AB R46, R83, R46 ;  /* 0x0000002e532e723e */ /* 0x000fe400000010ff */
[----:B------:R-:W-:Y:S01]  /*2fa0*/  FFMA.FTZ R87, R47, R84, R88 ;  /* 0x000000542f577223 */ /* 0x000fe20000010058 */
[----:B------:R-:W-:Y:S01]  /*2fb0*/  FADD.FTZ R84, R56, -R80 ;  /* 0x8000005038547221 */ /* 0x000fe20000010000 */
[----:B------:R-:W-:Y:S02]  /*2fc0*/  SHF.L.U32 R47, R9, 0x10, RZ ;  /* 0x00000010092f7819 */ /* 0x000fe400000006ff */
[----:B------:R-:W-:Y:S01]  /*2fd0*/  F2FP.BF16.F32.PACK_AB R45, R82, R45 ;  /* 0x0000002d522d723e */ /* 0x000fe200000010ff */
[----:B------:R-:W-:-:S04]  /*2fe0*/  FMUL.FTZ R84, R77, R84 ;  /* 0x000000544d547220 */ /* 0x000fc80000410000 */
[----:B------:R-:W-:Y:S01]  /*2ff0*/  FFMA.FTZ R85, R84, R47, R85 ;  /* 0x0000002f54557223 */ /* 0x000fe20000010055 */
[----:B------:R-:W-:-:S04]  /*3000*/  F2FP.BF16.F32.PACK_AB R47, R87, R86 ;  /* 0x00000056572f723e */ /* 0x000fc800000010ff */
[----:B------:R-:W-:Y:S01]  /*3010*/  F2FP.BF16.F32.PACK_AB R44, R85, R44 ;  /* 0x0000002c552c723e */ /* 0x000fe200000010ff */
[C---:B0-----:R-:W-:Y:S01]  /*3020*/  IMAD.WIDE.U32 R78, R81.reuse, 0x10, R78 ;  /* 0x00000010514e7825 */ /* 0x041fe200078e004e */
[----:B------:R-:W-:-:S04]  /*3030*/  IADD3 R81, PT, PT, R81, 0x80, RZ ;  /* 0x0000008051517810 */ /* 0x000fc80007ffe0ff */
[----:B------:R1:W-:Y:S03]  /*3040*/  STG.E.128 desc[UR12][R78.64], R44 ;  /* 0x0000002c4e007986 */ /* 0x0003e6000c101d0c */
.L_x_71:
[----:B------:R-:W-:Y:S05]  /*3050*/  BSYNC.RECONVERGENT B0 ;  /* 0x0000000000007941 */ /* 0x000fea0003800200 */
.L_x_70:
[----:B------:R-:W-:Y:S04]  /*3060*/  BSSY.RECONVERGENT B0, `(.L_x_67) ;  /* 0x0000039000007945 */ /* 0x000fe80003800200 */
[----:B------:R-:W-:Y:S05]  /*3070*/  @!P2 BRA `(.L_x_72) ;  /* 0x0000000000dca947 */ /* 0x000fea0003800000 */
[----:B01----:R-:W-:Y:S01]  /*3080*/  PRMT R45, R24, 0x7632, R45 ;  /* 0x00007632182d7816 */ /* 0x003fe2000000002d */
[--C-:B------:R-:W-:Y:S01]  /*3090*/  FADD.FTZ R44, R59, -R80.reuse ;  /* 0x800000503b2c7221 */ /* 0x100fe20000010000 */
[----:B------:R-:W-:Y:S01]  /*30a0*/  PRMT R47, R20, 0x7632, R47 ;  /* 0x00007632142f7816 */ /* 0x000fe2000000002f */
[--C-:B------:R-:W-:Y:S01]  /*30b0*/  FADD.FTZ R46, R60, -R80.reuse ;  /* 0x800000503c2e7221 */ /* 0x100fe20000010000 */
[----:B------:R-:W-:Y:S01]  /*30c0*/  SHF.L.U32 R79, R25, 0x10, RZ ;  /* 0x00000010194f7819 */ /* 0x000fe200000006ff */
[----:B------:R-:W-:Y:S01]  /*30d0*/  IMAD.U32 R45, R45, 0x10000, RZ ;  /* 0x000100002d2d7824 */ /* 0x000fe200078e00ff */
[----:B------:R-:W-:Y:S01]  /*30e0*/  SHF.L.U32 R47, R47, 0x10, RZ ;  /* 0x000000102f2f7819 */ /* 0x000fe200000006ff */
[----:B------:R-:W-:Y:S01]  /*30f0*/  FMUL.FTZ R44, R77, R44 ;  /* 0x0000002c4d2c7220 */ /* 0x000fe20000410000 */
[----:B------:R-:W-:Y:S01]  /*3100*/  SHF.L.U32 R83, R21, 0x10, RZ ;  /* 0x0000001015537819 */ /* 0x000fe200000006ff */
[----:B------:R-:W-:Y:S01]  /*3110*/  FMUL.FTZ R46, R77, R46 ;  /* 0x0000002e4d2e7220 */ /* 0x000fe20000410000 */
[----:B------:R-:W-:Y:S01]  /*3120*/  PRMT R85, R22, 0x7632, R85 ;  /* 0x0000763216557816 */ /* 0x000fe20000000055 */
[--C-:B------:R-:W-:Y:S01]  /*3130*/  FFMA.FTZ R44, R44, R45, R47.reuse ;  /* 0x0000002d2c2c7223 */ /* 0x100fe2000001002f */
[----:B------:R-:W-:Y:S01]  /*3140*/  PRMT R47, R25, 0x7632, R47 ;  /* 0x00007632192f7816 */ /* 0x000fe2000000002f */
[----:B------:R-:W-:Y:S01]  /*3150*/  FFMA.FTZ R45, R46, R79, R83 ;  /* 0x0000004f2e2d7223 */ /* 0x000fe20000010053 */
[----:B------:R-:W-:Y:S01]  /*3160*/  PRMT R79, R21, 0x7632, R79 ;  /* 0x00007632154f7816 */ /* 0x000fe2000000004f */
[--C-:B------:R-:W-:Y:S01]  /*3170*/  FADD.FTZ R78, R61, -R80.reuse ;  /* 0x800000503d4e7221 */ /* 0x100fe20000010000 */
[----:B------:R-:W-:Y:S01]  /*3180*/  PRMT R83, R26, 0x7632, R83 ;  /* 0x000076321a537816 */ /* 0x000fe20000000053 */
[----:B------:R-:W-:Y:S01]  /*3190*/  FADD.FTZ R46, R67, -R80 ;  /* 0x80000050432e7221 */ /* 0x000fe20000010000 */
[----:B------:R-:W-:Y:S01]  /*31a0*/  SHF.L.U32 R79, R79, 0x10, RZ ;  /* 0x000000104f4f7819 */ /* 0x000fe200000006ff */
[----:B------:R-:W-:Y:S01]  /*31b0*/  FMUL.FTZ R78, R77, R78 ;  /* 0x0000004e4d4e7220 */ /* 0x000fe20000410000 */
[----:B------:R-:W-:Y:S01]  /*31c0*/  SHF.L.U32 R83, R83, 0x10, RZ ;  /* 0x0000001053537819 */ /* 0x000fe200000006ff */
[----:B------:R-:W-:-:S02]  /*31d0*/  IMAD.U32 R47, R47, 0x10000, RZ ;  /* 0x000100002f2f7824 */ /* 0x000fc400078e00ff */
[----:B------:R-:W-:Y:S01]  /*31e0*/  FMUL.FTZ R46, R77, R46 ;  /* 0x0000002e4d2e7220 */ /* 0x000fe20000410000 */
[----:B------:R-:W-:Y:S02]  /*31f0*/  IMAD.U32 R85, R85, 0x10000, RZ ;  /* 0x0001000055557824 */ /* 0x000fe400078e00ff */
[--C-:B------:R-:W-:Y:S01]  /*3200*/  FADD.FTZ R84, R76, -R80.reuse ;  /* 0x800000504c547221 */ /* 0x100fe20000010000 */
[----:B------:R-:W-:Y:S01]  /*3210*/  FFMA.FTZ R82, R78, R47, R79 ;  /* 0x0000002f4e527223 */ /* 0x000fe2000001004f */
[----:B------:R-:W-:Y:S01]  /*3220*/  FADD.FTZ R78, R66, -R80 ;  /* 0x80000050424e7221 */ /* 0x000fe20000010000 */
[----:B------:R-:W-:Y:S01]  /*3230*/  FFMA.FTZ R46, R46, R83, R85 ;  /* 0x000000532e2e7223 */ /* 0x000fe20000010055 */
[----:B------:R-:W-:Y:S01]  /*3240*/  PRMT R79, R27, 0x7632, R79 ;  /* 0x000076321b4f7816 */ /* 0x000fe2000000004f */
[----:B------:R-:W-:Y:S01]  /*3250*/  IMAD.U32 R83, R26, 0x10000, RZ ;  /* 0x000100001a537824 */ /* 0x000fe200078e00ff */
[----:B------:R-:W-:Y:S01]  /*3260*/  PRMT R85, R23, 0x7632, R85 ;  /* 0x0000763217557816 */ /* 0x000fe20000000055 */
[C---:B------:R-:W-:Y:S01]  /*3270*/  FMUL.FTZ R78, R77.reuse, R78 ;  /* 0x0000004e4d4e7220 */ /* 0x040fe20000410000 */
[----:B------:R-:W-:Y:S01]  /*3280*/  SHF.L.U32 R47, R22, 0x10, RZ ;  /* 0x00000010162f7819 */ /* 0x000fe200000006ff */
[----:B------:R-:W-:Y:S01]  /*3290*/  FMUL.FTZ R84, R77, R84 ;  /* 0x000000544d547220 */ /* 0x000fe20000410000 */
[----:B------:R-:W-:Y:S01]  /*32a0*/  SHF.L.U32 R79, R79, 0x10, RZ ;  /* 0x000000104f4f7819 */ /* 0x000fe200000006ff */
[----:B------:R-:W-:Y:S01]  /*32b0*/  IMAD.U32 R87, R23, 0x10000, RZ ;  /* 0x0001000017577824 */ /* 0x000fe200078e00ff */
[----:B------:R-:W-:Y:S01]  /*32c0*/  SHF.L.U32 R85, R85, 0x10, RZ ;  /* 0x0000001055557819 */ /* 0x000fe200000006ff */
[----:B------:R-:W-:Y:S01]  /*32d0*/  FFMA.FTZ R83, R78, R83, R47 ;  /* 0x000000534e537223 */ /* 0x000fe2000001002f */
[----:B------:R-:W-:-:S03]  /*32e0*/  F2FP.BF16.F32.PACK_AB R45, R82, R45 ;  /* 0x0000002d522d723e */ /* 0x000fc600000010ff */
[----:B------:R-:W-:Y:S01]  /*32f0*/  FFMA.FTZ R47, R84, R79, R85 ;  /* 0x0000004f542f7223 */ /* 0x000fe20000010055 */
[--C-:B------:R-:W-:Y:S01]  /*3300*/  FADD.FTZ R84, R75, -R80.reuse ;  /* 0x800000504b547221 */ /* 0x100fe20000010000 */
[----:B------:R-:W0:Y:S01]  /*3310*/  LDC.64 R78, c[0x0][0x428] ;  /* 0x00010a00ff4e7b82 */ /* 0x000e220000000a00 */
[----:B------:R-:W-:Y:S01]  /*3320*/  SHF.L.U32 R85, R27, 0x10, RZ ;  /* 0x000000101b557819 */ /* 0x000fe200000006ff */
[----:B------:R-:W-:Y:S01]  /*3330*/  FADD.FTZ R80, R74, -R80 ;  /* 0x800000504a507221 */ /* 0x000fe20000010000 */
[C---:B------:R-:W-:Y:S01]  /*3340*/  FMUL.FTZ R84, R77.reuse, R84 ;  /* 0x000000544d547220 */ /* 0x040fe20000410000 */
[----:B------:R-:W-:Y:S02]  /*3350*/  F2FP.BF16.F32.PACK_AB R46, R46, R83 ;  /* 0x000000532e2e723e */ /* 0x000fe400000010ff */
[----:B------:R-:W-:Y:S01]  /*3360*/  FMUL.FTZ R80, R77, R80 ;  /* 0x000000504d507220 */ /* 0x000fe20000410000 */
[----:B------:R-:W-:Y:S01]  /*3370*/  FFMA.FTZ R84, R84, R85, R87 ;  /* 0x0000005554547223 */ /* 0x000fe20000010057 */
[----:B------:R-:W-:-:S02]  /*3380*/  SHF.L.U32 R77, R24, 0x10, RZ ;  /* 0x00000010184d7819 */ /* 0x000fc400000006ff */
[----:B------:R-:W-:Y:S02]  /*3390*/  SHF.L.U32 R85, R20, 0x10, RZ ;  /* 0x0000001014557819 */ /* 0x000fe400000006ff */
[----:B------:R-:W-:-:S03]  /*33a0*/  F2FP.BF16.F32.PACK_AB R47, R47, R84 ;  /* 0x000000542f2f723e */ /* 0x000fc600000010ff */
[----:B------:R-:W-:-:S05]  /*33b0*/  FFMA.FTZ R77, R80, R77, R85 ;  /* 0x0000004d504d7223 */ /* 0x000fca0000010055 */
[----:B------:R-:W-:Y:S01]  /*33c0*/  F2FP.BF16.F32.PACK_AB R44, R44, R77 ;  /* 0x0000004d2c2c723e */ /* 0x000fe200000010ff */
[----:B0-----:R-:W-:-:S05]  /*33d0*/  IMAD.WIDE.U32 R78, R81, 0x10, R78 ;  /* 0x00000010514e7825 */ /* 0x001fca00078e004e */
[----:B------:R2:W-:Y:S02]  /*33e0*/  STG.E.128 desc[UR12][R78.64], R44 ;  /* 0x0000002c4e007986 */ /* 0x0005e4000c101d0c */
.L_x_72:
[----:B------:R-:W-:Y:S05]  /*33f0*/  BSYNC.RECONVERGENT B0 ;  /* 0x0000000000007941 */ /* 0x000fea0003800200 */
.L_x_67:
[----:B------:R-:W-:Y:S02]  /*3400*/  UIADD3 UR18, UPT, UPT, UR18, UR16, URZ ;  /* 0x0000001012127290 */ /* 0x000fe4000fffe0ff */
[----:B------:R-:W-:Y:S02]  /*3410*/  UPLOP3.LUT UP1, UPT, UPT, UPT, UP1, 0x40, 0x4 ;  /* 0x000000000004789c */ /* 0x000fe40003f2e810 */
[----:B------:R-:W-:-:S09]  /*3420*/  UISETP.GE.AND UP0, UPT, UR18, UR17, UPT ;  /* 0x000000111200728c */ /* 0x000fd2000bf06270 */
[----:B------:R-:W-:Y:S05]  /*3430*/  BRA.U !UP0, `(.L_x_73) ;  /* 0xffffffd108987547 */ /* 0x000fea000b83ffff */
[----:B------:R-:W-:Y:S05]  /*3440*/  EXIT ;  /* 0x000000000000794d */ /* 0x000fea0003800000 */
.L_x_74:
        /* <DEDUP_REMOVED lines=11> */
.L_x_20733:


//--------------------- .text._ZN10layer_norm13ln_fwd_kernelINS_13Kernel_traitsI13__nv_bfloat16S2_S2_S2_fjLj3072ELj1ELj1ELj4ELj16ENS_18Kernel_traits_baseILj3072ES2_S2_S2_S2_fjLj128EEEEELb0ELb0ELb1ELb1EEEvNS_9FwdParamsE --------------------------
	.section	.text._ZN10layer_norm13ln_fwd_kernelINS_13Kernel_traitsI13__nv_bfloat16S2_S2_S2_fjLj3072ELj1ELj1ELj4ELj16ENS_18Kernel_traits_baseILj3072ES2_S2_S2_S2_fjLj128EEEEELb0ELb0ELb1ELb1EEEvNS_9FwdParamsE,"ax",@progbits
	.align	128
        .global         _ZN10layer_norm13ln_fwd_kernelINS_13Kernel_traitsI13__nv_bfloat16S2_S2_S2_fjLj3072ELj1ELj1ELj4ELj16ENS_18Kernel_traits_baseILj3072ES2_S2_S2_S2_fjLj128EEEEELb0ELb0ELb1ELb1EEEvNS_9FwdParamsE
        .type           _ZN10layer_norm13ln_fwd_kernelINS_13Kernel_traitsI13__nv_bfloat16S2_S2_S2_fjLj3072ELj1ELj1ELj4ELj16ENS_18Kernel_traits_baseILj3072ES2_S2_S2_S2_fjLj128EEEEELb0ELb0ELb1ELb1EEEvNS_9FwdParamsE,@function
        .size           _ZN10layer_norm13ln_fwd_kernelINS_13Kernel_traitsI13__nv_bfloat16S2_S2_S2_fjLj3072ELj1ELj1ELj4ELj16ENS_18Kernel_traits_baseILj3072ES2_S2_S2_S2_fjLj128EEEEELb0ELb0ELb1ELb1EEEvNS_9FwdParamsE,(.L_x_20734 - _ZN10layer_norm13ln_fwd_kernelINS_13Kernel_traitsI13__nv_bfloat16S2_S2_S2_fjLj3072ELj1ELj1ELj4ELj16ENS_18Kernel_traits_baseILj3072ES2_S2_S2_S2_fjLj128EEEEELb0ELb0ELb1ELb1EEEvNS_9FwdParamsE)
        .other          _ZN10layer_norm13ln_fwd_kernelINS_13Kernel_traitsI13__nv_bfloat16S2_S2_S2_fjLj3072ELj1ELj1ELj4ELj16ENS_18Kernel_traits_baseILj3072ES2_S2_S2_S2_fjLj128EEEEELb0ELb0ELb1ELb1EEEvNS_9FwdParamsE,@"STO_CUDA_ENTRY STV_DEFAULT"
_ZN10layer_norm13ln_fwd_kernelINS_13Kernel_traitsI13__nv_bfloat16S2_S2_S2_fjLj3072ELj1ELj1ELj4ELj16ENS_18Kernel_traits_baseILj3072ES2_S2_S2_S2_fjLj128EEEEELb0ELb0ELb1ELb1EEEvNS_9FwdParamsE:
.text._ZN10layer_norm13ln_fwd_kernelINS_13Kernel_traitsI13__nv_bfloat16S2_S2_S2_fjLj3072ELj1ELj1ELj4ELj16ENS_18Kernel_traits_baseILj3072ES2_S2_S2_S2_fjLj128EEEEELb0ELb0ELb1ELb1EEEvNS_9FwdParamsE:
[----:B------:R-:W-:Y:S01]  /*0000*/  LDC R1, c[0x0][0x37c] ;  /* 0x0000df00ff017b82 */ /* 0x000fe20000000800 */
[----:B------:R-:W0:Y:S01]  /*0010*/  LDCU.64 UR4, c[0x0][0x438] ;  /* 0x00008700ff0477ac */ /* 0x000e220008000a00 */
[----:B------:R-:W1:Y:S06]  /*0020*/  S2R R49, SR_TID.X ;  /* 0x0000000000317919 */ /* 0x000e6c0000002100 */
[----:B------:R-:W1:Y:S01]  /*0030*/  LDC.64 R2, c[0x0][0x3d0] ;  /* 0x0000f400ff027b82 */ /* 0x000e620000000a00 */
[----:B------:R-:W2:Y:S01]  /*0040*/  LDCU.64 UR12, c[0x0][0x358] ;  /* 0x00006b00ff0c77ac */ /* 0x000ea20008000a00 */
[----:B0-----:R-:W-:-:S06]  /*0050*/  ISETP.NE.U32.AND P0, PT, RZ, UR4, PT ;  /* 0x00000004ff007c0c */ /* 0x001fcc000bf05070 */
[----:B------:R-:W0:Y:S01]  /*0060*/  S2UR UR7, SR_CTAID.X ;  /* 0x00000000000779c3 */ /* 0x000e220000002500 */
[----:B------:R-:W0:Y:S01]  /*0070*/  LDCU UR4, c[0x0][0x384] ;  /* 0x00007080ff0477ac */ /* 0x000e220008000800 */
[----:B------:R-:W-:Y:S01]  /*0080*/  ISETP.NE.AND.EX P0, PT, RZ, UR5, PT, P0 ;  /* 0x00000005ff007c0c */ /* 0x000fe2000bf05300 */
[----:B-1----:R-:W-:-:S12]  /*0090*/  IMAD.WIDE.U32 R2, R49, 0x10, R2 ;  /* 0x0000001031027825 */ /* 0x002fd800078e0002 */
[----:B------:R-:W1:Y:S01]  /*00a0*/  @P0 LDC.64 R24, c[0x0][0x438] ;  /* 0x00010e00ff180b82 */ /* 0x000e620000000a00 */
[----:B--2---:R-:W2:Y:S04]  /*00b0*/  LDG.E.128 R28, desc[UR12][R2.64] ;  /* 0x0000000c021c7981 */ /* 0x004ea8000c1e1d00 */
[----:B------:R-:W3:Y:S04]  /*00c0*/  LDG.E.128 R8, desc[UR12][R2.64+0x800] ;  /* 0x0008000c02087981 */ /* 0x000ee8000c1e1d00 */
[----:B------:R4:W5:Y:S01]  /*00d0*/  LDG.E.128 R4, desc[UR12][R2.64+0x1000] ;  /* 0x0010000c02047981 */ /* 0x000962000c1e1d00 */
[----:B-1----:R-:W-:-:S05]  /*00e0*/  @P0 IMAD.WIDE.U32 R24, R49, 0x10, R24 ;  /* 0x0000001031180825 */ /* 0x002fca00078e0018 */
[----:B------:R4:W5:Y:S04]  /*00f0*/  @P0 LDG.E.128 R20, desc[UR12][R24.64] ;  /* 0x0000000c18140981 */ /* 0x000968000c1e1d00 */
[----:B------:R4:W5:Y:S04]  /*0100*/  @P0 LDG.E.128 R16, desc[UR12][R24.64+0x800] ;  /* 0x0008000c18100981 */ /* 0x000968000c1e1d00 */
[----:B------:R4:W5:Y:S01]  /*0110*/  @P0 LDG.E.128 R12, desc[UR12][R24.64+0x1000] ;  /* 0x0010000c180c0981 */ /* 0x000962000c1e1d00 */
[----:B0-----:R-:W-:-:S06]  /*0120*/  UISETP.GE.AND UP0, UPT, UR7, UR4, UPT ;  /* 0x000000040700728c */ /* 0x001fcc000bf06270 */
[----:B------:R-:W-:Y:S02]  /*0130*/  PLOP3.LUT P1, PT, PT, PT, UP0, 0x80, 0x8 ;  /* 0x000000000008781c */ /* 0x000fe40003f2f008 */
[----:B--2---:R-:W-:Y:S01]  /*0140*/  @P0 MOV R48, R28 ;  /* 0x0000001c00300202 */ /* 0x004fe20000000f00 */
[----:B------:R-:W-:Y:S01]  /*0150*/  @P0 IMAD.MOV.U32 R47, RZ, RZ, R29 ;  /* 0x000000ffff2f0224 */ /* 0x000fe200078e001d */
[----:B------:R-:W-:Y:S01]  /*0160*/  @P0 MOV R46, R30 ;  /* 0x0000001e002e0202 */ /* 0x000fe20000000f00 */
[----:B------:R-:W-:Y:S01]  /*0170*/  @P0 IMAD.MOV.U32 R45, RZ, RZ, R31 ;  /* 0x000000ffff2d0224 */ /* 0x000fe200078e001f */
[----:B------:R-:W-:Y:S01]  /*0180*/  @!P0 MOV R48, R28 ;  /* 0x0000001c00308202 */ /* 0x000fe20000000f00 */
[----:B------:R-:W-:Y:S01]  /*0190*/  @!P0 IMAD.MOV.U32 R47, RZ, RZ, R29 ;  /* 0x000000ffff2f8224 */ /* 0x000fe200078e001d */
[----:B------:R-:W-:Y:S01]  /*01a0*/  @!P0 MOV R46, R30 ;  /* 0x0000001e002e8202 */ /* 0x000fe20000000f00 */
[----:B------:R-:W-:Y:S01]  /*01b0*/  @!P0 IMAD.MOV.U32 R45, RZ, RZ, R31 ;  /* 0x000000ffff2d8224 */ /* 0x000fe200078e001f */
[----:B---3--:R-:W-:Y:S01]  /*01c0*/  @P0 MOV R44, R8 ;  /* 0x00000008002c0202 */ /* 0x008fe20000000f00 */
[----:B------:R-:W-:-:S02]  /*01d0*/  @P0 IMAD.MOV.U32 R43, RZ, RZ, R9 ;  /* 0x000000ffff2b0224 */ /* 0x000fc400078e0009 */
[----:B----4-:R-:W-:Y:S05]  /*01e0*/  @P1 EXIT ;  /* 0x000000000000194d */ /* 0x010fea0003800000 */
[----:B-----5:R-:W-:Y:S02]  /*01f0*/  @!P0 CS2R R22, SRZ ;  /* 0x0000000000168805 */ /* 0x020fe4000001ff00 */
[----:B------:R-:W-:Y:S02]  /*0200*/  @!P0 CS2R R20, SRZ ;  /* 0x0000000000148805 */ /* 0x000fe4000001ff00 */
[----:B------:R-:W-:Y:S01]  /*0210*/  @P0 MOV R42, R10 ;  /* 0x0000000a002a0202 */ /* 0x000fe20000000f00 */
[----:B------:R-:W-:Y:S01]  /*0220*/  @P0 IMAD.MOV.U32 R41, RZ, RZ, R11 ;  /* 0x000000ffff290224 */ /* 0x000fe200078e000b */
[----:B------:R-:W-:Y:S01]  /*0230*/  @!P0 MOV R41, R11 ;  /* 0x0000000b00298202 */ /* 0x000fe20000000f00 */
[----:B------:R-:W-:Y:S01]  /*0240*/  @!P0 IMAD.MOV.U32 R43, RZ, RZ, R9 ;  /* 0x000000ffff2b8224 */ /* 0x000fe200078e0009 */
[----:B------:R-:W-:Y:S01]  /*0250*/  @P0 MOV R40, R4 ;  /* 0x0000000400280202 */ /* 0x000fe20000000f00 */
[----:B------:R-:W-:Y:S01]  /*0260*/  @!P0 IMAD.MOV.U32 R42, RZ, RZ, R10 ;  /* 0x000000ffff2a8224 */ /* 0x000fe200078e000a */
[----:B------:R-:W-:Y:S01]  /*0270*/  @P0 MOV R11, R5 ;  /* 0x00000005000b0202 */ /* 0x000fe20000000f00 */
[----:B------:R-:W-:Y:S01]  /*0280*/  @P0 IMAD.MOV.U32 R10, RZ, RZ, R6 ;  /* 0x000000ffff0a0224 */ /* 0x000fe200078e0006 */
[----:B------:R-:W-:Y:S01]  /*0290*/  @P0 MOV R9, R7 ;  /* 0x0000000700090202 */ /* 0x000fe20000000f00 */
[----:B------:R-:W-:Y:S01]  /*02a0*/  @!P0 IMAD.MOV.U32 R40, RZ, RZ, R4 ;  /* 0x000000ffff288224 */ /* 0x000fe200078e0004 */
[----:B------:R-:W-:Y:S01]  /*02b0*/  @!P0 MOV R44, R8 ;  /* 0x00000008002c8202 */ /* 0x000fe20000000f00 */
[----:B------:R-:W-:Y:S01]  /*02c0*/  @!P0 IMAD.MOV.U32 R11, RZ, RZ, R5 ;  /* 0x000000ffff0b8224 */ /* 0x000fe200078e0005 */
[----:B------:R-:W-:Y:S01]  /*02d0*/  @!P0 MOV R10, R6 ;  /* 0x00000006000a8202 */ /* 0x000fe20000000f00 */
[----:B------:R-:W-:Y:S01]  /*02e0*/  @!P0 IMAD.MOV.U32 R9, RZ, RZ, R7 ;  /* 0x000000ffff098224 */ /* 0x000fe200078e0007 */
[----:B------:R-:W-:-:S02]  /*02f0*/  PRMT R8, R45, 0x7632, R8 ;  /* 0x000076322d087816 */ /* 0x000fc40000000008 */
[----:B------:R-:W-:Y:S02]  /*0300*/  @!P0 CS2R R18, SRZ ;  /* 0x0000000000128805 */ /* 0x000fe4000001ff00 */
[----:B------:R-:W-:Y:S02]  /*0310*/  PRMT R7, R46, 0x7632, R7 ;  /* 0x000076322e077816 */ /* 0x000fe40000000007 */
[----:B------:R-:W-:Y:S02]  /*0320*/  @!P0 CS2R R16, SRZ ;  /* 0x0000000000108805 */ /* 0x000fe4000001ff00 */
[----:B------:R-:W-:Y:S02]  /*0330*/  PRMT R6, R47, 0x7632, R6 ;  /* 0x000076322f067816 */ /* 0x000fe40000000006 */
[----:B------:R-:W-:Y:S02]  /*0340*/  @!P0 CS2R R14, SRZ ;  /* 0x00000000000e8805 */ /* 0x000fe4000001ff00 */
[----:B------:R-:W-:-:S02]  /*0350*/  PRMT R5, R48, 0x7632, R5 ;  /* 0x0000763230057816 */ /* 0x000fc40000000005 */
[----:B------:R-:W-:Y:S02]  /*0360*/  @!P0 CS2R R12, SRZ ;  /* 0x00000000000c8805 */ /* 0x000fe4000001ff00 */
[----:B------:R-:W-:Y:S01]  /*0370*/  PRMT R4, R23, 0x7632, R4 ;  /* 0x0000763217047816 */ /* 0x000fe20000000004 */
[----:B------:R-:W-:Y:S01]  /*0380*/  UPLOP3.LUT UP1, UPT, UPT, UPT, UPT, 0x40, 0x4 ;  /* 0x000000000004789c */ /* 0x000fe20003f2e870 */
[----:B------:R-:W-:Y:S01]  /*0390*/  PRMT R3, R22, 0x7632, R3 ;  /* 0x0000763216037816 */ /* 0x000fe20000000003 */
[----:B------:R-:W0:Y:S01]  /*03a0*/  LDCU UR20, c[0x0][0x388] ;  /* 0x00007100ff1477ac */ /* 0x000e220008000800 */
[----:B------:R-:W-:Y:S02]  /*03b0*/  PRMT R2, R21, 0x7632, R2 ;  /* 0x0000763215027816 */ /* 0x000fe40000000002 */
[----:B------:R-:W-:Y:S01]  /*03c0*/  PRMT R0, R20, 0x7632, R0 ;  /* 0x0000763214007816 */ /* 0x000fe20000000000 */
[----:B------:R-:W1:Y:S01]  /*03d0*/  LDCU.U8 UR21, c[0x0][0x410] ;  /* 0x00008200ff1577ac */ /* 0x000e620008000000 */
[----:B------:R-:W2:Y:S01]  /*03e0*/  LDCU UR24, c[0x0][0x400] ;  /* 0x00008000ff1877ac */ /* 0x000ea20008000800 */
[----:B------:R-:W3:Y:S01]  /*03f0*/  LDCU.128 UR8, c[0x0][0x3f0] ;  /* 0x00007e00ff0877ac */ /* 0x000ee20008000c00 */
[----:B------:R-:W4:Y:S01]  /*0400*/  LDCU.64 UR14, c[0x0][0x3a0] ;  /* 0x00007400ff0e77ac */ /* 0x000f220008000a00 */
[----:B------:R-:W0:Y:S02]  /*0410*/  LDCU.64 UR16, c[0x0][0x380] ;  /* 0x00007000ff1077ac */ /* 0x000e240008000a00 */
.L_x_86:
[----:B---3--:R-:W-:-:S06]  /*0420*/  UIMAD.WIDE UR4, UR7, 0x4, UR8 ;  /* 0x00000004070478a5 */ /* 0x008fcc000f8e0208 */
[----:B01----:R-:W-:Y:S01]  /*0430*/  MOV R28, UR4 ;  /* 0x00000004001c7c02 */ /* 0x003fe20008000f00 */
[----:B------:R-:W-:-:S05]  /*0440*/  IMAD.U32 R29, RZ, RZ, UR5 ;  /* 0x00000005ff1d7e24 */ /* 0x000fca000f8e00ff */
[----:B------:R-:W3:Y:S01]  /*0450*/  LDG.E R28, desc[UR12][R28.64] ;  /* 0x0000000c1c1c7981 */ /* 0x000ee2000c1e1900 */
[----:B------:R-:W-:Y:S01]  /*0460*/  HFMA2 R62, -RZ, RZ, 0, 0 ;  /* 0x00000000ff3e7431 */ /* 0x000fe200000001ff */
[----:B------:R-:W-:-:S06]  /*0470*/  UIMAD.WIDE UR18, UR7, 0x4, UR10 ;  /* 0x00000004071278a5 */ /* 0x000fcc000f8e020a */
[----:B------:R-:W-:Y:S01]  /*0480*/  MOV R30, UR18 ;  /* 0x00000012001e7c02 */ /* 0x000fe20008000f00 */
[----:B------:R-:W-:-:S05]  /*0490*/  IMAD.U32 R31, RZ, RZ, UR19 ;  /* 0x00000013ff1f7e24 */ /* 0x000fca000f8e00ff */
[----:B------:R-:W5:Y:S01]  /*04a0*/  LDG.E R30, desc[UR12][R30.64] ;  /* 0x0000000c1e1e7981 */ /* 0x000f62000c1e1900 */
[----:B---3--:R-:W-:-:S13]  /*04b0*/  R2UR UR25, R28 ;  /* 0x000000001c1972ca */ /* 0x008fda00000e0000 */
[----:B------:R-:W-:-:S06]  /*04c0*/  UISETP.GE.AND UP2, UPT, UR25, 0x1, UPT ;  /* 0x000000011900788c */ /* 0x000fcc000bf46270 */
[----:B------:R-:W-:-:S05]  /*04d0*/  PLOP3.LUT P0, PT, PT, PT, UP2, 0x80, 0x8 ;  /* 0x000000000008781c */ /* 0x000fca0003f0f028 */
[----:B------:R-:W-:Y:S01]  /*04e0*/  @UP2 UIADD3 UR4, UPT, UPT, UR25, -0x1, URZ ;  /* 0xffffffff19042890 */ /* 0x000fe2000fffe0ff */
[----:B------:R-:W3:Y:S03]  /*04f0*/  @UP2 LDCU.64 UR22, c[0x0][0x390] ;  /* 0x00007200ff1627ac */ /* 0x000ee60008000a00 */
[----:B0-----:R-:W-:-:S04]  /*0500*/  @UP2 UIMAD UR4, UR4, UR20, URZ ;  /* 0x00000014040422a4 */ /* 0x001fc8000f8e02ff */
[----:B------:R-:W-:-:S04]  /*0510*/  @UP2 USHF.R.S32.HI UR5, URZ, 0x1f, UR4 ;  /* 0x0000001fff052899 */ /* 0x000fc80008011404 */
[----:B------:R-:W-:-:S06]  /*0520*/  @UP2 ULEA.HI UR5, UR5, UR4, URZ, 0x3 ;  /* 0x0000000405052291 */ /* 0x000fcc000f8f18ff */
[----:B------:R-:W-:Y:S01]  /*0530*/  MOV R32, UR5 ;  /* 0x0000000500207c02 */ /* 0x000fe20008000f00 */
[----:B---3--:R-:W-:Y:S01]  /*0540*/  IMAD.U32 R29, RZ, RZ, UR23 ;  /* 0x00000017ff1d7e24 */ /* 0x008fe2000f8e00ff */
[----:B------:R-:W-:Y:S02]  /*0550*/  MOV R28, UR22 ;  /* 0x00000016001c7c02 */ /* 0x000fe40008000f00 */
[----:B------:R-:W-:-:S05]  /*0560*/  @P0 LEA.HI.SX32 R62, R32, R49, 0x1d ;  /* 0x00000031203e0211 */ /* 0x000fca00078feaff */
[----:B------:R-:W-:-:S05]  /*0570*/  @P0 IMAD.WIDE.U32 R28, R62, 0x10, R28 ;  /* 0x000000103e1c0825 */ /* 0x000fca00078e001c */
[----:B------:R-:W3:Y:S01]  /*0580*/  @P0 LDG.E.128 R24, desc[UR12][R28.64] ;  /* 0x0000000c1c180981 */ /* 0x000ee2000c1e1d00 */
[----:B------:R-:W-:Y:S02]  /*0590*/  UIMAD UR4, UR7, UR20, URZ ;  /* 0x00000014070472a4 */ /* 0x000fe4000f8e02ff */
[----:B----4-:R-:W-:Y:S02]  /*05a0*/  UISETP.NE.U32.AND UP0, UPT, UR14, URZ, UPT ;  /* 0x000000ff0e00728c */ /* 0x010fe4000bf05070 */
[----:B------:R-:W-:Y:S02]  /*05b0*/  USHF.R.S32.HI UR5, URZ, 0x1f, UR4 ;  /* 0x0000001fff057899 */ /* 0x000fe40008011404 */
[----:B------:R-:W-:Y:S02]  /*05c0*/  UISETP.NE.AND.EX UP0, UPT, UR15, URZ, UPT, UP0 ;  /* 0x000000ff0f00728c */ /* 0x000fe4000bf05300 */
[----:B------:R-:W-:Y:S01]  /*05d0*/  ULEA.HI UR5, UR5, UR4, URZ, 0x3 ;  /* 0x0000000405057291 */ /* 0x000fe2000f8f18ff */
[----:B-----5:R-:W-:-:S05]  /*05e0*/  R2UR UR6, R30 ;  /* 0x000000001e0672ca */ /* 0x020fca00000e0000 */
[----:B------:R-:W-:-:S04]  /*05f0*/  MOV R64, UR5 ;  /* 0x0000000500407c02 */ /* 0x000fc80008000f00 */
[----:B------:R-:W-:Y:S02]  /*0600*/  LEA.HI.SX32 R64, R64, R49, 0x1d ;  /* 0x0000003140407211 */ /* 0x000fe400078feaff */
[----:B---3--:R-:W-:Y:S01]  /*0610*/  PRMT R30, R24, 0x7632, R30 ;  /* 0x00007632181e7816 */ /* 0x008fe2000000001e */
[----:B------:R-:W-:Y:S06]  /*0620*/  BRA.U !UP0, `(.L_x_75) ;  /* 0x0000000108e87547 */ /* 0x000fec000b800000 */
[----:B------:R-:W0:Y:S02]  /*0630*/  LDC.64 R28, c[0x0][0x3a0] ;  /* 0x0000e800ff1c7b82 */ /* 0x000e240000000a00 */
[----:B0-----:R-:W-:-:S06]  /*0640*/  IMAD.WIDE.U32 R28, R64, 0x10, R28 ;  /* 0x00000010401c7825 */ /* 0x001fcc00078e001c */
[----:B------:R-:W3:Y:S01]  /*0650*/  LDG.E.128 R28, desc[UR12][R28.64] ;  /* 0x0000000c1c1c7981 */ /* 0x000ee2000c1e1d00 */
[----:B------:R-:W-:-:S13]  /*0660*/  ISETP.LT.AND P1, PT, RZ, UR25, PT ;  /* 0x00000019ff007c0c */ /* 0x000fda000bf21270 */
[----:B------:R-:W0:Y:S01]  /*0670*/  @P1 LDC R56, c[0x0][0x40c] ;  /* 0x00010300ff381b82 */ /* 0x000e220000000800 */
[----:B------:R-:W-:Y:S02]  /*0680*/  @P1 PRMT R34, R24, 0x7632, R34 ;  /* 0x0000763218221816 */ /* 0x000fe40000000022 */
[C---:B------:R-:W-:Y:S02]  /*0690*/  @P1 PRMT R35, R25.reuse, 0x7632, R35 ;  /* 0x0000763219231816 */ /* 0x040fe40000000023 */
[----:B------:R-:W-:Y:S01]  /*06a0*/  @P1 SHF.L.U32 R52, R25, 0x10, RZ ;  /* 0x0000001019341819 */ /* 0x000fe200000006ff */
[----:B------:R-:W-:Y:S01]  /*06b0*/  @P1 IMAD.U32 R37, R34, 0x10000, RZ ;  /* 0x0001000022251824 */ /* 0x000fe200078e00ff */
[----:B------:R-:W-:Y:S01]  /*06c0*/  @P1 SHF.L.U32 R39, R35, 0x10, RZ ;  /* 0x0000001023271819 */ /* 0x000fe200000006ff */
[----:B------:R-:W4:Y:S08]  /*06d0*/  @P1 LDC R58, c[0x0][0x40c] ;  /* 0x00010300ff3a1b82 */ /* 0x000f300000000800 */
[----:B------:R-:W5:Y:S08]  /*06e0*/  @P1 LDC R59, c[0x0][0x40c] ;  /* 0x00010300ff3b1b82 */ /* 0x000f700000000800 */
[----:B------:R-:W1:Y:S08]  /*06f0*/  @P1 LDC R33, c[0x0][0x40c] ;  /* 0x00010300ff211b82 */ /* 0x000e700000000800 */
[----:B------:R-:W2:Y:S08]  /*0700*/  @P1 LDC R32, c[0x0][0x40c] ;  /* 0x00010300ff201b82 */ /* 0x000eb00000000800 */
[----:B------:R-:W1:Y:S08]  /*0710*/  @P1 LDC R54, c[0x0][0x40c] ;  /* 0x00010300ff361b82 */ /* 0x000e700000000800 */
[----:B------:R-:W2:Y:S08]  /*0720*/  @P1 LDC R51, c[0x0][0x40c] ;  /* 0x00010300ff331b82 */ /* 0x000eb00000000800 */
[----:B------:R-:W2:Y:S01]  /*0730*/  @P1 LDC R50, c[0x0][0x40c] ;  /* 0x00010300ff321b82 */ /* 0x000ea20000000800 */
[C---:B---3--:R-:W-:Y:S01]  /*0740*/  PRMT R34, R28.reuse, 0x7632, R34 ;  /* 0x000076321c227816 */ /* 0x048fe20000000022 */
[----:B------:R-:W-:Y:S01]  /*0750*/  IMAD.U32 R38, R28, 0x10000, RZ ;  /* 0x000100001c267824 */ /* 0x000fe200078e00ff */
[----:B------:R-:W-:-:S02]  /*0760*/  SHF.L.U32 R35, R29, 0x10, RZ ;  /* 0x000000101d237819 */ /* 0x000fc400000006ff */
[----:B------:R-:W-:Y:S02]  /*0770*/  SHF.L.U32 R36, R34, 0x10, RZ ;  /* 0x0000001022247819 */ /* 0x000fe400000006ff */
[----:B------:R-:W-:Y:S01]  /*0780*/  SHF.L.U32 R53, R30, 0x10, RZ ;  /* 0x000000101e357819 */ /* 0x000fe200000006ff */
[----:B----4-:R-:W-:Y:S01]  /*0790*/  @P1 FFMA.FTZ R35, R52, R58, R35 ;  /* 0x0000003a34231223 */ /* 0x010fe20000010023 */
[----:B------:R-:W-:Y:S01]  /*07a0*/  PRMT R30, R30, 0x7632, R30 ;  /* 0x000076321e1e7816 */ /* 0x000fe2000000001e */
[----:B0-----:R-:W-:Y:S01]  /*07b0*/  @P1 FFMA.FTZ R36, R37, R56, R36 ;  /* 0x0000003825241223 */ /* 0x001fe20000010024 */
[----:B------:R-:W-:Y:S01]  /*07c0*/  PRMT R29, R29, 0x7632, R29 ;  /* 0x000076321d1d7816 */ /* 0x000fe2000000001d */
[----:B------:R-:W-:Y:S01]  /*07d0*/  @P1 IMAD.U32 R56, R27, 0x10000, RZ ;  /* 0x000100001b381824 */ /* 0x000fe200078e00ff */
[C---:B------:R-:W-:Y:S01]  /*07e0*/  SHF.L.U32 R55, R31.reuse, 0x10, RZ ;  /* 0x000000101f377819 */ /* 0x040fe200000006ff */
[----:B------:R-:W-:Y:S01]  /*07f0*/  IMAD.U32 R52, R30, 0x10000, RZ ;  /* 0x000100001e347824 */ /* 0x000fe200078e00ff */
[----:B------:R-:W-:Y:S01]  /*0800*/  PRMT R57, R31, 0x7632, R57 ;  /* 0x000076321f397816 */ /* 0x000fe20000000039 */
[----:B------:R-:W-:Y:S01]  /*0810*/  IMAD.U32 R34, R29, 0x10000, RZ ;  /* 0x000100001d227824 */ /* 0x000fe200078e00ff */
[----:B------:R-:W-:-:S02]  /*0820*/  @P1 PRMT R37, R27, 0x7632, R37 ;  /* 0x000076321b251816 */ /* 0x000fc40000000025 */
[C---:B------:R-:W-:Y:S01]  /*0830*/  @P1 PRMT R31, R26.reuse, 0x7632, R31 ;  /* 0x000076321a1f1816 */ /* 0x040fe2000000001f */
[----:B-----5:R-:W-:Y:S01]  /*0840*/  @P1 FFMA.FTZ R34, R39, R59, R34 ;  /* 0x0000003b27221223 */ /* 0x020fe20000010022 */
[----:B------:R-:W-:Y:S01]  /*0850*/  @P1 SHF.L.U32 R30, R37, 0x10, RZ ;  /* 0x00000010251e1819 */ /* 0x000fe200000006ff */
[--C-:B------:R-:W-:Y:S01]  /*0860*/  @!P1 IMAD.MOV.U32 R39, RZ, RZ, R55.reuse ;  /* 0x000000ffff279224 */ /* 0x100fe200078e0037 */
[----:B------:R-:W-:Y:S01]  /*0870*/  @P1 SHF.L.U32 R28, R26, 0x10, RZ ;  /* 0x000000101a1c1819 */ /* 0x000fe200000006ff */
[----:B-1----:R-:W-:Y:S01]  /*0880*/  @P1 FFMA.FTZ R39, R56, R54, R55 ;  /* 0x0000003638271223 */ /* 0x002fe20000010037 */
[----:B------:R-:W-:Y:S02]  /*0890*/  @P1 SHF.L.U32 R29, R24, 0x10, RZ ;  /* 0x00000010181d1819 */ /* 0x000fe400000006ff */
[----:B------:R-:W-:Y:S01]  /*08a0*/  @P1 SHF.L.U32 R31, R31, 0x10, RZ ;  /* 0x000000101f1f1819 */ /* 0x000fe200000006ff */
[----:B------:R-:W-:Y:S01]  /*08b0*/  @P1 FFMA.FTZ R53, R28, R33, R53 ;  /* 0x000000211c351223 */ /* 0x000fe20000010035 */
[----:B------:R-:W-:Y:S01]  /*08c0*/  SHF.L.U32 R37, R57, 0x10, RZ ;  /* 0x0000001039257819 */ /* 0x000fe200000006ff */
[----:B--2---:R-:W-:Y:S01]  /*08d0*/  @P1 FFMA.FTZ R38, R29, R51, R38 ;  /* 0x000000331d261223 */ /* 0x004fe20000010026 */
[----:B------:R-:W-:Y:S01]  /*08e0*/  F2FP.BF16.F32.PACK_AB R29, RZ, R35 ;  /* 0x00000023ff1d723e */ /* 0x000fe200000010ff */
[----:B------:R-:W-:Y:S01]  /*08f0*/  @P1 FFMA.FTZ R52, R31, R32, R52 ;  /* 0x000000201f341223 */ /* 0x000fe20000010034 */
[----:B------:R-:W-:Y:S01]  /*0900*/  F2FP.BF16.F32.PACK_AB R32, RZ, R36 ;  /* 0x00000024ff20723e */ /* 0x000fe200000010ff */
[----:B------:R-:W-:Y:S01]  /*0910*/  @P1 FFMA.FTZ R37, R30, R50, R37 ;  /* 0x000000321e251223 */ /* 0x000fe20000010025 */
[----:B------:R-:W-:-:S02]  /*0920*/  F2FP.BF16.F32.PACK_AB R30, RZ, R34 ;  /* 0x00000022ff1e723e */ /* 0x000fc400000010ff */
[----:B------:R-:W-:Y:S02]  /*0930*/  F2FP.BF16.F32.PACK_AB R33, RZ, R53 ;  /* 0x00000035ff21723e */ /* 0x000fe400000010ff */
[----:B------:R-:W-:Y:S02]  /*0940*/  F2FP.BF16.F32.PACK_AB R50, RZ, R52 ;  /* 0x00000034ff32723e */ /* 0x000fe400000010ff */
[----:B------:R-:W-:Y:S02]  /*0950*/  F2FP.BF16.F32.PACK_AB R51, RZ, R39 ;  /* 0x00000027ff33723e */ /* 0x000fe400000010ff */
[----:B------:R-:W-:Y:S02]  /*0960*/  F2FP.BF16.F32.PACK_AB R28, RZ, R38 ;  /* 0x00000026ff1c723e */ /* 0x000fe400000010ff */
[----:B------:R-:W-:Y:S02]  /*0970*/  F2FP.BF16.F32.PACK_AB R31, RZ, R37 ;  /* 0x00000025ff1f723e */ /* 0x000fe400000010ff */
[----:B------:R-:W-:-:S02]  /*0980*/  PRMT R29, R29, 0x5410, R30 ;  /* 0x000054101d1d7816 */ /* 0x000fc4000000001e */
[----:B------:R-:W-:Y:S02]  /*0990*/  PRMT R30, R33, 0x5410, R50 ;  /* 0x00005410211e7816 */ /* 0x000fe40000000032 */
[----:B------:R-:W-:Y:S02]  /*09a0*/  PRMT R28, R28, 0x5410, R32 ;  /* 0x000054101c1c7816 */ /* 0x000fe40000000020 */
[----:B------:R-:W-:Y:S01]  /*09b0*/  PRMT R31, R51, 0x5410, R31 ;  /* 0x00005410331f7816 */ /* 0x000fe2000000001f */
[----:B------:R-:W-:Y:S06]  /*09c0*/  BRA `(.L_x_76) ;  /* 0x0000000000ac7947 */ /* 0x000fec0003800000 */
.L_x_75:
[----:B------:R-:W0:Y:S01]  /*09d0*/  @UP2 LDCU UR4, c[0x0][0x40c] ;  /* 0x00008180ff0427ac */ /* 0x000e220008000800 */
[----:B------:R-:W-:Y:S02]  /*09e0*/  @P0 SHF.L.U32 R28, R24, 0x10, RZ ;  /* 0x00000010181c0819 */ /* 0x000fe400000006ff */
[----:B------:R-:W-:Y:S02]  /*09f0*/  CS2R R38, SRZ ;  /* 0x0000000000267805 */ /* 0x000fe4000001ff00 */
[----:B------:R-:W-:Y:S01]  /*0a00*/  @P0 SHF.L.U32 R30, R30, 0x10, RZ ;  /* 0x000000101e1e0819 */ /* 0x000fe200000006ff */
[----:B------:R-:W3:Y:S01]  /*0a10*/  @UP2 LDCU UR5, c[0x0][0x40c] ;  /* 0x00008180ff0527ac */ /* 0x000ee20008000800 */
[----:B------:R-:W-:Y:S01]  /*0a20*/  @P0 IMAD.U32 R29, R25, 0x10000, RZ ;  /* 0x00010000191d0824 */ /* 0x000fe200078e00ff */
[----:B------:R-:W-:Y:S02]  /*0a30*/  CS2R R36, SRZ ;  /* 0x0000000000247805 */ /* 0x000fe4000001ff00 */
[----:B------:R-:W-:Y:S01]  /*0a40*/  CS2R R34, SRZ ;  /* 0x0000000000227805 */ /* 0x000fe2000001ff00 */
[----:B------:R-:W4:Y:S01]  /*0a50*/  @UP2 LDCU UR18, c[0x0][0x40c] ;  /* 0x00008180ff1227ac */ /* 0x000f220008000800 */
[----:B------:R-:W-:-:S02]  /*0a60*/  @P0 SHF.L.U32 R31, R26, 0x10, RZ ;  /* 0x000000101a1f0819 */ /* 0x000fc400000006ff */
[----:B------:R-:W-:Y:S02]  /*0a70*/  CS2R R52, SRZ ;  /* 0x0000000000347805 */ /* 0x000fe4000001ff00 */
[----:B------:R-:W-:Y:S01]  /*0a80*/  @P0 SHF.L.U32 R32, R27, 0x10, RZ ;  /* 0x000000101b200819 */ /* 0x000fe200000006ff */
[----:B------:R-:W5:Y:S01]  /*0a90*/  @UP2 LDCU UR19, c[0x0][0x40c] ;  /* 0x00008180ff1327ac */ /* 0x000f620008000800 */
[----:B------:R-:W1:Y:S01]  /*0aa0*/  @UP2 LDCU UR22, c[0x0][0x40c] ;  /* 0x00008180ff1627ac */ /* 0x000e620008000800 */
[----:B0-----:R-:W-:Y:S01]  /*0ab0*/  @P0 FMUL.FTZ R38, R28, UR4 ;  /* 0x000000041c260c20 */ /* 0x001fe20008410000 */
[----:B------:R-:W-:Y:S01]  /*0ac0*/  @P0 PRMT R28, R25, 0x7632, R28 ;  /* 0x00007632191c0816 */ /* 0x000fe2000000001c */
[----:B------:R-:W0:Y:S01]  /*0ad0*/  @UP2 LDCU UR23, c[0x0][0x40c] ;  /* 0x00008180ff1727ac */ /* 0x000e220008000800 */
[----:B---3--:R-:W-:Y:S01]  /*0ae0*/  @P0 FMUL.FTZ R36, R30, UR5 ;  /* 0x000000051e240c20 */ /* 0x008fe20008410000 */
[----:B------:R-:W-:Y:S01]  /*0af0*/  @P0 PRMT R30, R27, 0x7632, R30 ;  /* 0x000076321b1e0816 */ /* 0x000fe2000000001e */
[----:B------:R-:W3:Y:S01]  /*0b00*/  @UP2 LDCU UR26, c[0x0][0x40c] ;  /* 0x00008180ff1a27ac */ /* 0x000ee20008000800 */
[----:B------:R-:W-:-:S02]  /*0b10*/  @P0 IMAD.U32 R28, R28, 0x10000, RZ ;  /* 0x000100001c1c0824 */ /* 0x000fc400078e00ff */
[----:B----4-:R-:W-:Y:S01]  /*0b20*/  @P0 FMUL.FTZ R35, R29, UR18 ;  /* 0x000000121d230c20 */ /* 0x010fe20008410000 */
[----:B------:R-:W-:Y:S01]  /*0b30*/  @P0 PRMT R29, R26, 0x7632, R29 ;  /* 0x000076321a1d0816 */ /* 0x000fe2000000001d */
[----:B------:R-:W4:Y:S01]  /*0b40*/  @UP2 LDCU UR4, c[0x0][0x40c] ;  /* 0x00008180ff0427ac */ /* 0x000f220008000800 */
[----:B------:R-:W-:Y:S01]  /*0b50*/  @P0 SHF.L.U32 R30, R30, 0x10, RZ ;  /* 0x000000101e1e0819 */ /* 0x000fe200000006ff */
[----:B-----5:R-:W-:Y:S01]  /*0b60*/  @P0 FMUL.FTZ R34, R28, UR19 ;  /* 0x000000131c220c20 */ /* 0x020fe20008410000 */
[----:B------:R-:W-:Y:S02]  /*0b70*/  @P0 SHF.L.U32 R29, R29, 0x10, RZ ;  /* 0x000000101d1d0819 */ /* 0x000fe400000006ff */
[----:B------:R-:W-:Y:S01]  /*0b80*/  F2FP.BF16.F32.PACK_AB R28, RZ, R38 ;  /* 0x00000026ff1c723e */ /* 0x000fe200000010ff */
[----:B-1----:R-:W-:Y:S02]  /*0b90*/  @P0 FMUL.FTZ R53, R31, UR22 ;  /* 0x000000161f350c20 */ /* 0x002fe40008410000 */
[----:B0-----:R-:W-:Y:S01]  /*0ba0*/  @P0 FMUL.FTZ R52, R29, UR23 ;  /* 0x000000171d340c20 */ /* 0x001fe20008410000 */
[----:B------:R-:W-:-:S02]  /*0bb0*/  F2FP.BF16.F32.PACK_AB R29, RZ, R36 ;  /* 0x00000024ff1d723e */ /* 0x000fc400000010ff */
[----:B------:R-:W-:Y:S01]  /*0bc0*/  F2FP.BF16.F32.PACK_AB R33, RZ, R53 ;  /* 0x00000035ff21723e */ /* 0x000fe200000010ff */
[----:B---3--:R-:W-:Y:S01]  /*0bd0*/  @P0 FMUL.FTZ R39, R32, UR26 ;  /* 0x0000001a20270c20 */ /* 0x008fe20008410000 */
[----:B------:R-:W-:Y:S02]  /*0be0*/  F2FP.BF16.F32.PACK_AB R32, RZ, R34 ;  /* 0x00000022ff20723e */ /* 0x000fe400000010ff */
[----:B------:R-:W-:Y:S01]  /*0bf0*/  F2FP.BF16.F32.PACK_AB R50, RZ, R52 ;  /* 0x00000034ff32723e */ /* 0x000fe200000010ff */
[----:B----4-:R-:W-:Y:S01]  /*0c00*/  @P0 FMUL.FTZ R37, R30, UR4 ;  /* 0x000000041e250c20 */ /* 0x010fe20008410000 */
[----:B------:R-:W-:Y:S02]  /*0c10*/  F2FP.BF16.F32.PACK_AB R30, RZ, R35 ;  /* 0x00000023ff1e723e */ /* 0x000fe400000010ff */
[----:B------:R-:W-:Y:S02]  /*0c20*/  F2FP.BF16.F32.PACK_AB R31, RZ, R39 ;  /* 0x00000027ff1f723e */ /* 0x000fe400000010ff */
[----:B------:R-:W-:-:S02]  /*0c30*/  F2FP.BF16.F32.PACK_AB R51, RZ, R37 ;  /* 0x00000025ff33723e */ /* 0x000fc400000010ff */
[----:B------:R-:W-:Y:S02]  /*0c40*/  PRMT R28, R28, 0x5410, R29 ;  /* 0x000054101c1c7816 */ /* 0x000fe4000000001d */
[----:B------:R-:W-:Y:S02]  /*0c50*/  PRMT R29, R30, 0x5410, R32 ;  /* 0x000054101e1d7816 */ /* 0x000fe40000000020 */
[----:B------:R-:W-:Y:S02]  /*0c60*/  PRMT R31, R31, 0x5410, R51 ;  /* 0x000054101f1f7816 */ /* 0x000fe40000000033 */
[----:B------:R-:W-:-:S07]  /*0c70*/  PRMT R30, R33, 0x5410, R50 ;  /* 0x00005410211e7816 */ /* 0x000fce0000000032 */
.L_x_76:
[----:B------:R-:W0:Y:S01]  /*0c80*/  LDC.64 R32, c[0x0][0x3a8] ;  /* 0x0000ea00ff207b82 */ /* 0x000e220000000a00 */
[----:B------:R-:W1:Y:S01]  /*0c90*/  @UP2 LDCU.64 UR4, c[0x0][0x390] ;  /* 0x00007200ff0427ac */ /* 0x000e620008000a00 */
[----:B------:R-:W-:Y:S01]  /*0ca0*/  MOV R51, 0x10 ;  /* 0x0000001000337802 */ /* 0x000fe20000000f00 */
[----:B------:R-:W-:-:S04]  /*0cb0*/  @P0 VIADD R50, R62, 0x80 ;  /* 0x000000803e320836 */ /* 0x000fc80000000000 */
[----:B-1----:R-:W-:-:S04]  /*0cc0*/  @P0 IMAD.WIDE.U32 R50, R50, R51, UR4 ;  /* 0x0000000432320e25 */ /* 0x002fc8000f8e0033 */
[----:B0-----:R-:W-:-:S05]  /*0cd0*/  IMAD.WIDE.U32 R54, R64, 0x10, R32 ;  /* 0x0000001040367825 */ /* 0x001fca00078e0020 */
[----:B------:R0:W-:Y:S04]  /*0ce0*/  STG.E.128 desc[UR12][R54.64], R28 ;  /* 0x0000001c36007986 */ /* 0x0001e8000c101d0c */
[----:B------:R0:W5:Y:S01]  /*0cf0*/  @P0 LDG.E.128 R24, desc[UR12][R50.64] ;  /* 0x0000000c32180981 */ /* 0x000162000c1e1d00 */
[----:B------:R-:W-:Y:S05]  /*0d00*/  BRA.U !UP0, `(.L_x_77) ;  /* 0x0000000108ec7547 */ /* 0x000fea000b800000 */
[----:B0-----:R-:W0:Y:S01]  /*0d10*/  LDC.64 R28, c[0x0][0x3a0] ;  /* 0x0000e800ff1c7b82 */ /* 0x001e220000000a00 */
[----:B------:R-:W-:-:S05]  /*0d20*/  IADD3 R31, PT, PT, R64, 0x80, RZ ;  /* 0x00000080401f7810 */ /* 0x000fca0007ffe0ff */
[----:B0-----:R-:W-:-:S06]  /*0d30*/  IMAD.WIDE.U32 R28, R31, 0x10, R28 ;  /* 0x000000101f1c7825 */ /* 0x001fcc00078e001c */
[----:B------:R-:W3:Y:S01]  /*0d40*/  LDG.E.128 R28, desc[UR12][R28.64] ;  /* 0x0000000c1c1c7981 */ /* 0x000ee2000c1e1d00 */
[----:B------:R-:W-:-:S13]  /*0d50*/  ISETP.LT.AND P1, PT, RZ, UR25, PT ;  /* 0x00000019ff007c0c */ /* 0x000fda000bf21270 */
[----:B------:R-:W0:Y:S01]  /*0d60*/  @P1 LDC R56, c[0x0][0x40c] ;  /* 0x00010300ff381b82 */ /* 0x000e220000000800 */
[----:B-----5:R-:W-:Y:S01]  /*0d70*/  @P1 PRMT R51, R24, 0x7632, R51 ;  /* 0x0000763218331816 */ /* 0x020fe20000000033 */
[----:B------:R-:W-:Y:S01]  /*0d80*/  @P1 IMAD.U32 R57, R25, 0x10000, RZ ;  /* 0x0001000019391824 */ /* 0x000fe200078e00ff */
[----:B------:R-:W-:Y:S02]  /*0d90*/  @P1 SHF.L.U32 R61, R26, 0x10, RZ ;  /* 0x000000101a3d1819 */ /* 0x000fe400000006ff */
[----:B------:R-:W-:-:S03]  /*0da0*/  @P1 SHF.L.U32 R67, R27, 0x10, RZ ;  /* 0x000000101b431819 */ /* 0x000fc600000006ff */
[----:B------:R-:W1:Y:S08]  /*0db0*/  @P1 LDC R59, c[0x0][0x40c] ;  /* 0x00010300ff3b1b82 */ /* 0x000e700000000800 */
[----:B------:R-:W4:Y:S08]  /*0dc0*/  @P1 LDC R58, c[0x0][0x40c] ;  /* 0x00010300ff3a1b82 */ /* 0x000f300000000800 */
[----:B------:R-:W2:Y:S08]  /*0dd0*/  @P1 LDC R60, c[0x0][0x40c] ;  /* 0x00010300ff3c1b82 */ /* 0x000eb00000000800 */
[----:B------:R-:W2:Y:S01]  /*0de0*/  @P1 LDC R63, c[0x0][0x40c] ;  /* 0x00010300ff3f1b82 */ /* 0x000ea20000000800 */
[----:B---3--:R-:W-:-:S02]  /*0df0*/  PRMT R50, R28, 0x7632, R50 ;  /* 0x000076321c327816 */ /* 0x008fc40000000032 */
[----:B------:R-:W-:Y:S02]  /*0e00*/  SHF.L.U32 R54, R29, 0x10, RZ ;  /* 0x000000101d367819 */ /* 0x000fe400000006ff */
[----:B------:R-:W-:Y:S01]  /*0e10*/  SHF.L.U32 R55, R50, 0x10, RZ ;  /* 0x0000001032377819 */ /* 0x000fe200000006ff */
[----:B------:R-:W-:Y:S01]  /*0e20*/  @P1 IMAD.U32 R50, R51, 0x10000, RZ ;  /* 0x0001000033321824 */ /* 0x000fe200078e00ff */
[----:B------:R-:W-:Y:S01]  /*0e30*/  PRMT R65, R31, 0x7632, R65 ;  /* 0x000076321f417816 */ /* 0x000fe20000000041 */
[----:B------:R-:W3:Y:S01]  /*0e40*/  @P1 LDC R51, c[0x0][0x40c] ;  /* 0x00010300ff331b82 */ /* 0x000ee20000000800 */
[----:B-1----:R-:W-:Y:S01]  /*0e50*/  @P1 FFMA.FTZ R54, R57, R59, R54 ;  /* 0x0000003b39361223 */ /* 0x002fe20000010036 */
[----:B0-----:R-:W-:Y:S01]  /*0e60*/  @P1 FFMA.FTZ R55, R50, R56, R55 ;  /* 0x0000003832371223 */ /* 0x001fe20000010037 */
[----:B------:R-:W-:Y:S02]  /*0e70*/  PRMT R56, R29, 0x7632, R56 ;  /* 0x000076321d387816 */ /* 0x000fe40000000038 */
[----:B------:R-:W-:-:S02]  /*0e80*/  @P1 PRMT R59, R25, 0x7632, R59 ;  /* 0x00007632193b1816 */ /* 0x000fc4000000003b */
[----:B------:R-:W-:Y:S01]  /*0e90*/  SHF.L.U32 R57, R56, 0x10, RZ ;  /* 0x0000001038397819 */ /* 0x000fe200000006ff */
[----:B------:R-:W0:Y:S01]  /*0ea0*/  @P1 LDC R50, c[0x0][0x40c] ;  /* 0x00010300ff321b82 */ /* 0x000e220000000800 */
[----:B------:R-:W-:Y:S01]  /*0eb0*/  @P1 SHF.L.U32 R66, R59, 0x10, RZ ;  /* 0x000000103b421819 */ /* 0x000fe200000006ff */
[----:B------:R-:W-:Y:S01]  /*0ec0*/  IMAD.U32 R56, R30, 0x10000, RZ ;  /* 0x000100001e387824 */ /* 0x000fe200078e00ff */
[----:B------:R-:W-:Y:S01]  /*0ed0*/  SHF.L.U32 R59, R28, 0x10, RZ ;  /* 0x000000101c3b7819 */ /* 0x000fe200000006ff */
[----:B------:R-:W-:Y:S01]  /*0ee0*/  IMAD.U32 R28, R31, 0x10000, RZ ;  /* 0x000100001f1c7824 */ /* 0x000fe200078e00ff */
[----:B------:R-:W-:Y:S01]  /*0ef0*/  PRMT R30, R30, 0x7632, R30 ;  /* 0x000076321e1e7816 */ /* 0x000fe2000000001e */
[----:B----4-:R-:W-:Y:S01]  /*0f00*/  @P1 FFMA.FTZ R57, R66, R58, R57 ;  /* 0x0000003a42391223 */ /* 0x010fe20000010039 */
[----:B------:R-:W-:Y:S01]  /*0f10*/  @P1 PRMT R31, R26, 0x7632, R31 ;  /* 0x000076321a1f1816 */ /* 0x000fe2000000001f */
[----:B------:R-:W1:Y:S01]  /*0f20*/  @P1 LDC R29, c[0x0][0x40c] ;  /* 0x00010300ff1d1b82 */ /* 0x000e620000000800 */
[----:B------:R-:W-:Y:S01]  /*0f30*/  @P1 PRMT R58, R27, 0x7632, R58 ;  /* 0x000076321b3a1816 */ /* 0x000fe2000000003a */
[----:B--2---:R-:W-:Y:S01]  /*0f40*/  @P1 FFMA.FTZ R56, R61, R60, R56 ;  /* 0x0000003c3d381223 */ /* 0x004fe20000010038 */
[----:B------:R-:W-:Y:S01]  /*0f50*/  IMAD.U32 R61, R30, 0x10000, RZ ;  /* 0x000100001e3d7824 */ /* 0x000fe200078e00ff */
[----:B------:R-:W-:-:S02]  /*0f60*/  @P1 SHF.L.U32 R30, R31, 0x10, RZ ;  /* 0x000000101f1e1819 */ /* 0x000fc400000006ff */
[----:B------:R-:W-:Y:S02]  /*0f70*/  @P1 SHF.L.U32 R66, R24, 0x10, RZ ;  /* 0x0000001018421819 */ /* 0x000fe400000006ff */
[----:B------:R-:W-:Y:S01]  /*0f80*/  @P1 SHF.L.U32 R31, R58, 0x10, RZ ;  /* 0x000000103a1f1819 */ /* 0x000fe200000006ff */
[----:B------:R-:W-:Y:S01]  /*0f90*/  IMAD.U32 R58, R65, 0x10000, RZ ;  /* 0x00010000413a7824 */ /* 0x000fe200078e00ff */
[----:B------:R-:W-:Y:S01]  /*0fa0*/  @!P1 MOV R60, R28 ;  /* 0x0000001c003c9202 */ /* 0x000fe20000000f00 */
[----:B------:R-:W-:Y:S02]  /*0fb0*/  @P1 FFMA.FTZ R60, R67, R63, R28 ;  /* 0x0000003f433c1223 */ /* 0x000fe4000001001c */
[----:B---3--:R-:W-:Y:S01]  /*0fc0*/  @P1 FFMA.FTZ R58, R31, R51, R58 ;  /* 0x000000331f3a1223 */ /* 0x008fe2000001003a */
[----:B------:R-:W-:Y:S01]  /*0fd0*/  F2FP.BF16.F32.PACK_AB R51, RZ, R56 ;  /* 0x00000038ff33723e */ /* 0x000fe200000010ff */
[----:B0-----:R-:W-:Y:S01]  /*0fe0*/  @P1 FFMA.FTZ R61, R30, R50, R61 ;  /* 0x000000321e3d1223 */ /* 0x001fe2000001003d */
[----:B------:R-:W-:-:S02]  /*0ff0*/  F2FP.BF16.F32.PACK_AB R30, RZ, R57 ;  /* 0x00000039ff1e723e */ /* 0x000fc400000010ff */
[----:B------:R-:W-:Y:S02]  /*1000*/  F2FP.BF16.F32.PACK_AB R50, RZ, R55 ;  /* 0x00000037ff32723e */ /* 0x000fe400000010ff */
[----:B------:R-:W-:Y:S02]  /*1010*/  F2FP.BF16.F32.PACK_AB R63, RZ, R61 ;  /* 0x0000003dff3f723e */ /* 0x000fe400000010ff */
[----:B------:R-:W-:Y:S01]  /*1020*/  F2FP.BF16.F32.PACK_AB R65, RZ, R60 ;  /* 0x0000003cff41723e */ /* 0x000fe200000010ff */
[----:B-1----:R-:W-:Y:S01]  /*1030*/  @P1 FFMA.FTZ R59, R66, R29, R59 ;  /* 0x0000001d423b1223 */ /* 0x002fe2000001003b */
[----:B------:R-:W-:Y:S02]  /*1040*/  F2FP.BF16.F32.PACK_AB R29, RZ, R54 ;  /* 0x00000036ff1d723e */ /* 0x000fe400000010ff */
[----:B------:R-:W-:Y:S02]  /*1050*/  F2FP.BF16.F32.PACK_AB R31, RZ, R58 ;  /* 0x0000003aff1f723e */ /* 0x000fe400000010ff */
[----:B------:R-:W-:-:S02]  /*1060*/  F2FP.BF16.F32.PACK_AB R28, RZ, R59 ;  /* 0x0000003bff1c723e */ /* 0x000fc400000010ff */
[----:B------:R-:W-:Y:S02]  /*1070*/  PRMT R29, R29, 0x5410, R30 ;  /* 0x000054101d1d7816 */ /* 0x000fe4000000001e */
[----:B------:R-:W-:Y:S02]  /*1080*/  PRMT R30, R51, 0x5410, R63 ;  /* 0x00005410331e7816 */ /* 0x000fe4000000003f */
[----:B------:R-:W-:Y:S02]  /*1090*/  PRMT R28, R28, 0x5410, R50 ;  /* 0x000054101c1c7816 */ /* 0x000fe40000000032 */
[----:B------:R-:W-:Y:S01]  /*10a0*/  PRMT R31, R65, 0x5410, R31 ;  /* 0x00005410411f7816 */ /* 0x000fe2000000001f */
[----:B------:R-:W-:Y:S06]  /*10b0*/  BRA `(.L_x_78) ;  /* 0x0000000000b07947 */ /* 0x000fec0003800000 */
.L_x_77:
[----:B------:R-:W1:Y:S01]  /*10c0*/  @UP2 LDCU UR4, c[0x0][0x40c] ;  /* 0x00008180ff0427ac */ /* 0x000e620008000800 */
[----:B0----5:R-:W-:Y:S02]  /*10d0*/  @P0 SHF.L.U32 R28, R24, 0x10, RZ ;  /* 0x00000010181c0819 */ /* 0x021fe400000006ff */
[----:B------:R-:W-:Y:S01]  /*10e0*/  CS2R R58, SRZ ;  /* 0x00000000003a7805 */ /* 0x000fe2000001ff00 */
[----:B------:R-:W-:Y:S01]  /*10f0*/  @P0 IMAD.U32 R29, R25, 0x10000, RZ ;  /* 0x00010000191d0824 */ /* 0x000fe200078e00ff */
[----:B------:R-:W0:Y:S01]  /*1100*/  @UP2 LDCU UR18, c[0x0][0x40c] ;  /* 0x00008180ff1227ac */ /* 0x000e220008000800 */
[----:B------:R-:W-:Y:S02]  /*1110*/  @P0 SHF.L.U32 R30, R26, 0x10, RZ ;  /* 0x000000101a1e0819 */ /* 0x000fe400000006ff */
[----:B------:R-:W-:Y:S02]  /*1120*/  CS2R R54, SRZ ;  /* 0x0000000000367805 */ /* 0x000fe4000001ff00 */
[----:B------:R-:W-:Y:S01]  /*1130*/  CS2R R56, SRZ ;  /* 0x0000000000387805 */ /* 0x000fe2000001ff00 */
[----:B------:R-:W3:Y:S01]  /*1140*/  @UP2 LDCU UR22, c[0x0][0x40c] ;  /* 0x00008180ff1627ac */ /* 0x000ee20008000800 */
[----:B------:R-:W-:-:S02]  /*1150*/  @P0 PRMT R31, R27, 0x7632, R31 ;  /* 0x000076321b1f0816 */ /* 0x000fc4000000001f */
[----:B------:R-:W-:Y:S02]  /*1160*/  CS2R R60, SRZ ;  /* 0x00000000003c7805 */ /* 0x000fe4000001ff00 */
[----:B------:R-:W-:Y:S01]  /*1170*/  @P0 SHF.L.U32 R50, R27, 0x10, RZ ;  /* 0x000000101b320819 */ /* 0x000fe200000006ff */
[----:B------:R-:W4:Y:S01]  /*1180*/  @UP2 LDCU UR5, c[0x0][0x40c] ;  /* 0x00008180ff0527ac */ /* 0x000f220008000800 */
[----:B------:R-:W-:Y:S01]  /*1190*/  @P0 IMAD.U32 R31, R31, 0x10000, RZ ;  /* 0x000100001f1f0824 */ /* 0x000fe200078e00ff */
[----:B------:R-:W2:Y:S01]  /*11a0*/  @UP2 LDCU UR19, c[0x0][0x40c] ;  /* 0x00008180ff1327ac */ /* 0x000ea20008000800 */
[----:B-1----:R-:W-:Y:S01]  /*11b0*/  @P0 FMUL.FTZ R59, R28, UR4 ;  /* 0x000000041c3b0c20 */ /* 0x002fe20008410000 */
[----:B------:R-:W-:Y:S01]  /*11c0*/  @P0 PRMT R28, R24, 0x7632, R28 ;  /* 0x00007632181c0816 */ /* 0x000fe2000000001c */
[----:B------:R-:W1:Y:S01]  /*11d0*/  @UP2 LDCU UR23, c[0x0][0x40c] ;  /* 0x00008180ff1727ac */ /* 0x000e620008000800 */
[----:B0-----:R-:W-:Y:S01]  /*11e0*/  @P0 FMUL.FTZ R54, R29, UR18 ;  /* 0x000000121d360c20 */ /* 0x001fe20008410000 */
[----:B------:R-:W-:Y:S01]  /*11f0*/  @P0 PRMT R29, R25, 0x7632, R29 ;  /* 0x00007632191d0816 */ /* 0x000fe2000000001d */
[----:B------:R-:W0:Y:S01]  /*1200*/  @UP2 LDCU UR26, c[0x0][0x40c] ;  /* 0x00008180ff1a27ac */ /* 0x000e220008000800 */
[----:B------:R-:W-:-:S02]  /*1210*/  @P0 IMAD.U32 R28, R28, 0x10000, RZ ;  /* 0x000100001c1c0824 */ /* 0x000fc400078e00ff */
[----:B---3--:R-:W-:Y:S01]  /*1220*/  @P0 FMUL.FTZ R56, R30, UR22 ;  /* 0x000000161e380c20 */ /* 0x008fe20008410000 */
[----:B------:R-:W-:Y:S01]  /*1230*/  @P0 PRMT R30, R26, 0x7632, R30 ;  /* 0x000076321a1e0816 */ /* 0x000fe2000000001e */
[----:B------:R-:W3:Y:S01]  /*1240*/  @UP2 LDCU UR4, c[0x0][0x40c] ;  /* 0x00008180ff0427ac */ /* 0x000ee20008000800 */
[----:B------:R-:W-:Y:S01]  /*1250*/  @P0 SHF.L.U32 R29, R29, 0x10, RZ ;  /* 0x000000101d1d0819 */ /* 0x000fe200000006ff */
[----:B----4-:R-:W-:Y:S01]  /*1260*/  @P0 FMUL.FTZ R55, R28, UR5 ;  /* 0x000000051c370c20 */ /* 0x010fe20008410000 */
[----:B------:R-:W-:Y:S02]  /*1270*/  @P0 SHF.L.U32 R30, R30, 0x10, RZ ;  /* 0x000000101e1e0819 */ /* 0x000fe400000006ff */
[----:B------:R-:W-:Y:S01]  /*1280*/  F2FP.BF16.F32.PACK_AB R28, RZ, R59 ;  /* 0x0000003bff1c723e */ /* 0x000fe200000010ff */
[----:B--2---:R-:W-:Y:S01]  /*1290*/  @P0 FMUL.FTZ R57, R29, UR19 ;  /* 0x000000131d390c20 */ /* 0x004fe20008410000 */
[----:B------:R-:W-:Y:S02]  /*12a0*/  F2FP.BF16.F32.PACK_AB R29, RZ, R55 ;  /* 0x00000037ff1d723e */ /* 0x000fe400000010ff */
[----:B------:R-:W-:Y:S01]  /*12b0*/  F2FP.BF16.F32.PACK_AB R51, RZ, R56 ;  /* 0x00000038ff33723e */ /* 0x000fe200000010ff */
[----:B-1----:R-:W-:Y:S01]  /*12c0*/  @P0 FMUL.FTZ R61, R30, UR23 ;  /* 0x000000171e3d0c20 */ /* 0x002fe20008410000 */
[----:B------:R-:W-:-:S02]  /*12d0*/  F2FP.BF16.F32.PACK_AB R30, RZ, R54 ;  /* 0x00000036ff1e723e */ /* 0x000fc400000010ff */
[----:B------:R-:W-:Y:S01]  /*12e0*/  PRMT R28, R28, 0x5410, R29 ;  /* 0x000054101c1c7816 */ /* 0x000fe2000000001d */
[----:B0-----:R-:W-:Y:S01]  /*12f0*/  @P0 FMUL.FTZ R60, R50, UR26 ;  /* 0x0000001a323c0c20 */ /* 0x001fe20008410000 */
[----:B------:R-:W-:Y:S02]  /*1300*/  F2FP.BF16.F32.PACK_AB R50, RZ, R57 ;  /* 0x00000039ff32723e */ /* 0x000fe400000010ff */
[----:B------:R-:W-:Y:S01]  /*1310*/  F2FP.BF16.F32.PACK_AB R63, RZ, R61 ;  /* 0x0000003dff3f723e */ /* 0x000fe200000010ff */
[----:B---3--:R-:W-:Y:S01]  /*1320*/  @P0 FMUL.FTZ R58, R31, UR4 ;  /* 0x000000041f3a0c20 */ /* 0x008fe20008410000 */
[----:B------:R-:W-:Y:S02]  /*1330*/  F2FP.BF16.F32.PACK_AB R31, RZ, R60 ;  /* 0x0000003cff1f723e */ /* 0x000fe400000010ff */
[----:B------:R-:W-:Y:S02]  /*1340*/  PRMT R29, R30, 0x5410, R50 ;  /* 0x000054101e1d7816 */ /* 0x000fe40000000032 */
[----:B------:R-:W-:-:S02]  /*1350*/  F2FP.BF16.F32.PACK_AB R65, RZ, R58 ;  /* 0x0000003aff41723e */ /* 0x000fc400000010ff */
[----:B------:R-:W-:Y:S02]  /*1360*/  PRMT R30, R51, 0x5410, R63 ;  /* 0x00005410331e7816 */ /* 0x000fe4000000003f */
[----:B------:R-:W-:-:S07]  /*1370*/  PRMT R31, R31, 0x5410, R65 ;  /* 0x000054101f1f7816 */ /* 0x000fce0000000041 */
.L_x_78:
[----:B------:R-:W0:Y:S01]  /*1380*/  @UP2 LDCU.64 UR4, c[0x0][0x390] ;  /* 0x00007200ff0427ac */ /* 0x000e220008000a00 */
[----:B------:R-:W-:Y:S01]  /*1390*/  IADD3 R63, PT, PT, R64, 0x80, RZ ;  /* 0x00000080403f7810 */ /* 0x000fe20007ffe0ff */
[----:B------:R-:W-:Y:S01]  /*13a0*/  IMAD.MOV.U32 R51, RZ, RZ, 0x10 ;  /* 0x00000010ff337424 */ /* 0x000fe200078e00ff */
[----:B------:R-:W-:-:S03]  /*13b0*/  @P0 IADD3 R50, PT, PT, R62, 0x100, RZ ;  /* 0x000001003e320810 */ /* 0x000fc60007ffe0ff */
[----:B------:R-:W-:-:S05]  /*13c0*/  IMAD.WIDE.U32 R62, R63, 0x10, R32 ;  /* 0x000000103f3e7825 */ /* 0x000fca00078e0020 */
[----:B------:R1:W-:Y:S01]  /*13d0*/  STG.E.128 desc[UR12][R62.64], R28 ;  /* 0x0000001c3e007986 */ /* 0x0003e2000c101d0c */
[----:B0-----:R-:W-:-:S05]  /*13e0*/  @P0 IMAD.WIDE.U32 R50, R50, R51, UR4 ;  /* 0x0000000432320e25 */ /* 0x001fca000f8e0033 */
[----:B------:R1:W5:Y:S01]  /*13f0*/  @P0 LDG.E.128 R24, desc[UR12][R50.64] ;  /* 0x0000000c32180981 */ /* 0x000362000c1e1d00 */
[----:B------:R-:W-:Y:S01]  /*1400*/  IADD3 R71, PT, PT, R64, 0x100, RZ ;  /* 0x0000010040477810 */ /* 0x000fe20007ffe0ff */
[----:B------:R-:W-:Y:S06]  /*1410*/  BRA.U !UP0, `(.L_x_79) ;  /* 0x0000000108e47547 */ /* 0x000fec000b800000 */
[----:B-1----:R-:W0:Y:S02]  /*1420*/  LDC.64 R28, c[0x0][0x3a0] ;  /* 0x0000e800ff1c7b82 */ /* 0x002e240000000a00 */
[----:B0-----:R-:W-:-:S06]  /*1430*/  IMAD.WIDE.U32 R28, R71, 0x10, R28 ;  /* 0x00000010471c7825 */ /* 0x001fcc00078e001c */
[----:B------:R-:W2:Y:S01]  /*1440*/  LDG.E.128 R28, desc[UR12][R28.64] ;  /* 0x0000000c1c1c7981 */ /* 0x000ea2000c1e1d00 */
[----:B------:R-:W-:-:S13]  /*1450*/  ISETP.LT.AND P0, PT, RZ, UR25, PT ;  /* 0x00000019ff007c0c */ /* 0x000fda000bf01270 */
[----:B------:R-:W0:Y:S01]  /*1460*/  @P0 LDC R63, c[0x0][0x40c] ;  /* 0x00010300ff3f0b82 */ /* 0x000e220000000800 */
[----:B-----5:R-:W-:Y:S02]  /*1470*/  @P0 PRMT R51, R24, 0x7632, R51 ;  /* 0x0000763218330816 */ /* 0x020fe40000000033 */
[----:B------:R-:W-:-:S03]  /*1480*/  @P0 PRMT R67, R25, 0x7632, R67 ;  /* 0x0000763219430816 */ /* 0x000fc60000000043 */
[----:B------:R-:W-:Y:S01]  /*1490*/  @P0 IMAD.U32 R51, R51, 0x10000, RZ ;  /* 0x0001000033330824 */ /* 0x000fe200078e00ff */
[----:B------:R-:W-:Y:S01]  /*14a0*/  @P0 SHF.L.U32 R68, R67, 0x10, RZ ;  /* 0x0000001043440819 */ /* 0x000fe200000006ff */
[----:B------:R-:W1:Y:S08]  /*14b0*/  @P0 LDC R65, c[0x0][0x40c] ;  /* 0x00010300ff410b82 */ /* 0x000e700000000800 */
[----:B------:R-:W3:Y:S01]  /*14c0*/  @P0 LDC R66, c[0x0][0x40c] ;  /* 0x00010300ff420b82 */ /* 0x000ee20000000800 */
[----:B--2---:R-:W-:-:S02]  /*14d0*/  PRMT R50, R28, 0x7632, R50 ;  /* 0x000076321c327816 */ /* 0x004fc40000000032 */
[----:B------:R-:W-:Y:S02]  /*14e0*/  SHF.L.U32 R64, R29, 0x10, RZ ;  /* 0x000000101d407819 */ /* 0x000fe400000006ff */
[----:B------:R-:W-:-:S03]  /*14f0*/  SHF.L.U32 R62, R50, 0x10, RZ ;  /* 0x00000010323e7819 */ /* 0x000fc600000006ff */
[----:B------:R-:W2:Y:S01]  /*1500*/  @P0 LDC R50, c[0x0][0x40c] ;  /* 0x00010300ff320b82 */ /* 0x000ea20000000800 */
[----:B------:R-:W-:Y:S01]  /*1510*/  SHF.L.U32 R67, R30, 0x10, RZ ;  /* 0x000000101e437819 */ /* 0x000fe200000006ff */
[----:B0-----:R-:W-:Y:S01]  /*1520*/  @P0 FFMA.FTZ R62, R51, R63, R62 ;  /* 0x0000003f333e0223 */ /* 0x001fe2000001003e */
[----:B------:R-:W-:Y:S01]  /*1530*/  PRMT R63, R29, 0x7632, R63 ;  /* 0x000076321d3f7816 */ /* 0x000fe2000000003f */
[----:B------:R-:W-:-:S04]  /*1540*/  @P0 IMAD.U32 R29, R25, 0x10000, RZ ;  /* 0x00010000191d0824 */ /* 0x000fc800078e00ff */
[----:B------:R-:W0:Y:S01]  /*1550*/  @P0 LDC R51, c[0x0][0x40c] ;  /* 0x00010300ff330b82 */ /* 0x000e220000000800 */
[----:B------:R-:W-:Y:S01]  /*1560*/  SHF.L.U32 R63, R63, 0x10, RZ ;  /* 0x000000103f3f7819 */ /* 0x000fe200000006ff */
[----:B-1----:R-:W-:Y:S01]  /*1570*/  @P0 FFMA.FTZ R64, R29, R65, R64 ;  /* 0x000000411d400223 */ /* 0x002fe20000010040 */
[----:B------:R-:W-:Y:S02]  /*1580*/  PRMT R65, R30, 0x7632, R65 ;  /* 0x000076321e417816 */ /* 0x000fe40000000041 */
[----:B------:R-:W-:Y:S01]  /*1590*/  @P0 SHF.L.U32 R30, R26, 0x10, RZ ;  /* 0x000000101a1e0819 */ /* 0x000fe200000006ff */
[----:B---3--:R-:W-:Y:S01]  /*15a0*/  @P0 FFMA.FTZ R63, R68, R66, R63 ;  /* 0x00000042443f0223 */ /* 0x008fe2000001003f */
[----:B------:R-:W-:Y:S01]  /*15b0*/  @P0 PRMT R68, R26, 0x7632, R68 ;  /* 0x000076321a440816 */ /* 0x000fe20000000044 */
[----:B------:R-:W1:Y:S01]  /*15c0*/  @P0 LDC R29, c[0x0][0x40c] ;  /* 0x00010300ff1d0b82 */ /* 0x000e620000000800 */
[----:B------:R-:W-:Y:S02]  /*15d0*/  IMAD.U32 R66, R65, 0x10000, RZ ;  /* 0x0001000041427824 */ /* 0x000fe400078e00ff */
[----:B------:R-:W-:-:S02]  /*15e0*/  @P0 SHF.L.U32 R65, R68, 0x10, RZ ;  /* 0x0000001044410819 */ /* 0x000fc400000006ff */
[----:B------:R-:W-:Y:S01]  /*15f0*/  SHF.L.U32 R68, R28, 0x10, RZ ;  /* 0x000000101c447819 */ /* 0x000fe200000006ff */
[----:B--2---:R-:W-:Y:S01]  /*1600*/  @P0 FFMA.FTZ R67, R30, R50, R67 ;  /* 0x000000321e430223 */ /* 0x004fe20000010043 */
[----:B------:R-:W-:Y:S01]  /*1610*/  @P0 SHF.L.U32 R50, R27, 0x10, RZ ;  /* 0x000000101b320819 */ /* 0x000fe200000006ff */
[----:B------:R-:W2:Y:S01]  /*1620*/  @P0 LDC R30, c[0x0][0x40c] ;  /* 0x00010300ff1e0b82 */ /* 0x000ea20000000800 */
[----:B0-----:R-:W-:Y:S01]  /*1630*/  @P0 FFMA.FTZ R66, R65, R51, R66 ;  /* 0x0000003341420223 */ /* 0x001fe20000010042 */
[----:B------:R-:W-:-:S06]  /*1640*/  IMAD.U32 R65, R31, 0x10000, RZ ;  /* 0x000100001f417824 */ /* 0x000fcc00078e00ff */
[----:B------:R-:W0:Y:S01]  /*1650*/  @P0 LDC R51, c[0x0][0x40c] ;  /* 0x00010300ff330b82 */ /* 0x000e220000000800 */
[----:B------:R-:W-:Y:S02]  /*1660*/  PRMT R31, R31, 0x7632, R31 ;  /* 0x000076321f1f7816 */ /* 0x000fe4000000001f */
[----:B------:R-:W-:Y:S01]  /*1670*/  F2FP.BF16.F32.PACK_AB R70, RZ, R66 ;  /* 0x00000042ff46723e */ /* 0x000fe200000010ff */
[----:B-1----:R-:W-:Y:S01]  /*1680*/  @P0 FFMA.FTZ R65, R50, R29, R65 ;  /* 0x0000001d32410223 */ /* 0x002fe20000010041 */
[----:B------:R-:W-:Y:S01]  /*1690*/  @P0 PRMT R29, R27, 0x7632, R29 ;  /* 0x000076321b1d0816 */ /* 0x000fe2000000001d */
[----:B------:R-:W-:Y:S01]  /*16a0*/  IMAD.U32 R69, R31, 0x10000, RZ ;  /* 0x000100001f457824 */ /* 0x000fe200078e00ff */
[----:B------:R-:W-:Y:S02]  /*16b0*/  @P0 SHF.L.U32 R31, R24, 0x10, RZ ;  /* 0x00000010181f0819 */ /* 0x000fe400000006ff */
[----:B------:R-:W-:Y:S02]  /*16c0*/  @P0 SHF.L.U32 R28, R29, 0x10, RZ ;  /* 0x000000101d1c0819 */ /* 0x000fe400000006ff */
[----:B------:R-:W-:-:S02]  /*16d0*/  F2FP.BF16.F32.PACK_AB R29, RZ, R64 ;  /* 0x00000040ff1d723e */ /* 0x000fc400000010ff */
[----:B------:R-:W-:Y:S01]  /*16e0*/  F2FP.BF16.F32.PACK_AB R50, RZ, R62 ;  /* 0x0000003eff32723e */ /* 0x000fe200000010ff */
[----:B--2---:R-:W-:Y:S01]  /*16f0*/  @P0 FFMA.FTZ R68, R31, R30, R68 ;  /* 0x0000001e1f440223 */ /* 0x004fe20000010044 */
[----:B------:R-:W-:Y:S02]  /*1700*/  F2FP.BF16.F32.PACK_AB R30, RZ, R63 ;  /* 0x0000003fff1e723e */ /* 0x000fe400000010ff */
[----:B------:R-:W-:Y:S02]  /*1710*/  F2FP.BF16.F32.PACK_AB R72, RZ, R65 ;  /* 0x00000041ff48723e */ /* 0x000fe400000010ff */
[----:B------:R-:W-:Y:S01]  /*1720*/  PRMT R29, R29, 0x5410, R30 ;  /* 0x000054101d1d7816 */ /* 0x000fe2000000001e */
[----:B0-----:R-:W-:Y:S01]  /*1730*/  @P0 FFMA.FTZ R69, R28, R51, R69 ;  /* 0x000000331c450223 */ /* 0x001fe20000010045 */
[----:B------:R-:W-:Y:S02]  /*1740*/  F2FP.BF16.F32.PACK_AB R51, RZ, R67 ;  /* 0x00000043ff33723e */ /* 0x000fe400000010ff */
[----:B------:R-:W-:-:S02]  /*1750*/  F2FP.BF16.F32.PACK_AB R28, RZ, R68 ;  /* 0x00000044ff1c723e */ /* 0x000fc400000010ff */
[----:B------:R-:W-:Y:S02]  /*1760*/  F2FP.BF16.F32.PACK_AB R31, RZ, R69 ;  /* 0x00000045ff1f723e */ /* 0x000fe400000010ff */
[----:B------:R-:W-:Y:S02]  /*1770*/  PRMT R30, R51, 0x5410, R70 ;  /* 0x00005410331e7816 */ /* 0x000fe40000000046 */
[----:B------:R-:W-:Y:S02]  /*1780*/  PRMT R28, R28, 0x5410, R50 ;  /* 0x000054101c1c7816 */ /* 0x000fe40000000032 */
[----:B------:R-:W-:Y:S01]  /*1790*/  PRMT R31, R72, 0x5410, R31 ;  /* 0x00005410481f7816 */ /* 0x000fe2000000001f */
[----:B------:R-:W-:Y:S06]  /*17a0*/  BRA `(.L_x_80) ;  /* 0x0000000000b07947 */ /* 0x000fec0003800000 */
.L_x_79:
[----:B------:R-:W0:Y:S01]  /*17b0*/  @UP2 LDCU UR4, c[0x0][0x40c] ;  /* 0x00008180ff0427ac */ /* 0x000e220008000800 */
[----:B-1---5:R-:W-:Y:S01]  /*17c0*/  @P0 IMAD.U32 R28, R24, 0x10000, RZ ;  /* 0x00010000181c0824 */ /* 0x022fe200078e00ff */
[----:B------:R-:W-:Y:S02]  /*17d0*/  CS2R R68, SRZ ;  /* 0x0000000000447805 */ /* 0x000fe4000001ff00 */
[----:B------:R-:W-:Y:S01]  /*17e0*/  @P0 SHF.L.U32 R29, R25, 0x10, RZ ;  /* 0x00000010191d0819 */ /* 0x000fe200000006ff */
[----:B------:R-:W1:Y:S01]  /*17f0*/  @UP2 LDCU UR18, c[0x0][0x40c] ;  /* 0x00008180ff1227ac */ /* 0x000e620008000800 */
[----:B------:R-:W-:Y:S02]  /*1800*/  @P0 SHF.L.U32 R30, R26, 0x10, RZ ;  /* 0x000000101a1e0819 */ /* 0x000fe400000006ff */
[----:B------:R-:W-:Y:S02]  /*1810*/  CS2R R64, SRZ ;  /* 0x0000000000407805 */ /* 0x000fe4000001ff00 */
[----:B------:R-:W-:Y:S01]  /*1820*/  CS2R R66, SRZ ;  /* 0x0000000000427805 */ /* 0x000fe2000001ff00 */
[----:B------:R-:W2:Y:S01]  /*1830*/  @UP2 LDCU UR22, c[0x0][0x40c] ;  /* 0x00008180ff1627ac */ /* 0x000ea20008000800 */
[----:B------:R-:W-:-:S02]  /*1840*/  @P0 PRMT R31, R27, 0x7632, R31 ;  /* 0x000076321b1f0816 */ /* 0x000fc4000000001f */
[----:B------:R-:W-:Y:S01]  /*1850*/  CS2R R62, SRZ ;  /* 0x00000000003e7805 */ /* 0x000fe2000001ff00 */
[----:B------:R-:W-:Y:S01]  /*1860*/  @P0 IMAD.U32 R50, R27, 0x10000, RZ ;  /* 0x000100001b320824 */ /* 0x000fe200078e00ff */
[----:B------:R-:W3:Y:S01]  /*1870*/  @UP2 LDCU UR5, c[0x0][0x40c] ;  /* 0x00008180ff0527ac */ /* 0x000ee20008000800 */
[----:B------:R-:W-:Y:S01]  /*1880*/  @P0 SHF.L.U32 R31, R31, 0x10, RZ ;  /* 0x000000101f1f0819 */ /* 0x000fe200000006ff */
        /* <DEDUP_REMOVED lines=18> */
[----:B0-----:R-:W-:Y:S01]  /*19b0*/  @P0 FMUL.FTZ R66, R30, UR23 ;  /* 0x000000171e420c20 */ /* 0x001fe20008410000 */
[----:B------:R-:W-:-:S02]  /*19c0*/  F2FP.BF16.F32.PACK_AB R30, RZ, R64 ;  /* 0x00000040ff1e723e */ /* 0x000fc400000010ff */
[----:B------:R-:W-:Y:S01]  /*19d0*/  PRMT R28, R28, 0x5410, R29 ;  /* 0x000054101c1c7816 */ /* 0x000fe2000000001d */
[----:B-1----:R-:W-:Y:S01]  /*19e0*/  @P0 FMUL.FTZ R65, R50, UR25 ;  /* 0x0000001932410c20 */ /* 0x002fe20008410000 */
        /* <DEDUP_REMOVED lines=8> */
.L_x_80:
[----:B------:R-:W-:Y:S01]  /*1a70*/  FADD.FTZ R51, RZ, R38 ;  /* 0x00000026ff337221 */ /* 0x000fe20000010000 */
[----:B------:R-:W-:Y:S01]  /*1a80*/  IMAD.WIDE.U32 R32, R71, 0x10, R32 ;  /* 0x0000001047207825 */ /* 0x000fe200078e0020 */
[----:B------:R-:W-:Y:S01]  /*1a90*/  LOP3.LUT P0, RZ, R49, 0x1f, RZ, 0xc0, !PT ;  /* 0x0000001f31ff7812 */ /* 0x000fe2000780c0ff */
[----:B------:R-:W-:Y:S02]  /*1aa0*/  BSSY.RECONVERGENT B0, `(.L_x_81) ;  /* 0x0000068000007945 */ /* 0x000fe40003800200 */
[----:B------:R-:W-:Y:S01]  /*1ab0*/  FADD.FTZ R50, R51, R36 ;  /* 0x0000002433327221 */ /* 0x000fe20000010000 */
[----:B------:R-:W-:Y:S03]  /*1ac0*/  STG.E.128 desc[UR12][R32.64], R28 ;  /* 0x0000001c20007986 */ /* 0x000fe6000c101d0c */
        /* <DEDUP_REMOVED lines=34> */
[----:B------:R-:W-:-:S03]  /*1cf0*/  FADD.FTZ R70, -R50, R36 ;  /* 0x0000002432467221 */ /* 0x000fc60000010100 */
[----:B------:R-:W-:-:S04]  /*1d00*/  FFMA.FTZ R51, R51, R51, RZ ;  /* 0x0000003333337223 */ /* 0x000fc800000100ff */
        /* <DEDUP_REMOVED lines=46> */
[----:B0-----:R-:W-:Y:S01]  /*1ff0*/  FADD.FTZ R70, R51, R70 ;  /* 0x0000004633467221 */ /* 0x001fe20000010000 */
[----:B------:R-:W-:-:S04]  /*2000*/  LOP3.LUT R51, R49, 0x1f, RZ, 0xc0, !PT ;  /* 0x0000001f31337812 */ /* 0x000fc800078ec0ff */
[----:B------:R-:W0:Y:S01]  /*2010*/  SHFL.BFLY PT, R73, R70, 0x2, 0x1f ;  /* 0x0c401f0046497f89 */ /* 0x000e2200000e0000 */
[----:B------:R-:W-:Y:S01]  /*2020*/  ISETP.GT.U32.AND P1, PT, R51, 0x3, PT ;  /* 0x000000033300780c */ /* 0x000fe20003f24070 */
[----:B0-----:R-:W-:-:S05]  /*2030*/  FADD.FTZ R73, R70, R73 ;  /* 0x0000004946497221 */ /* 0x001fca0000010000 */
[----:B------:R-:W0:Y:S02]  /*2040*/  SHFL.BFLY PT, R72, R73, 0x4, 0x1f ;  /* 0x0c801f0049487f89 */ /* 0x000e2400000e0000 */
[----:B0-----:R-:W-:-:S05]  /*2050*/  FADD.FTZ R72, R73, R72 ;  /* 0x0000004849487221 */ /* 0x001fca0000010000 */
[----:B------:R-:W0:Y:S02]  /*2060*/  SHFL.BFLY PT, R75, R72, 0x8, 0x1f ;  /* 0x0d001f00484b7f89 */ /* 0x000e2400000e0000 */
        /* <DEDUP_REMOVED lines=11> */
.L_x_82:
[----:B------:R-:W-:Y:S05]  /*2120*/  BSYNC.RECONVERGENT B0 ;  /* 0x0000000000007941 */ /* 0x000fea0003800200 */
.L_x_81:
[----:B------:R-:W-:Y:S01]  /*2130*/  BAR.SYNC.DEFER_BLOCKING 0x0 ;  /* 0x0000000000007b1d */ /* 0x000fe20000010000 */
[----:B0-----:R-:W-:Y:S01]  /*2140*/  HFMA2 R51, -RZ, RZ, 0, 0 ;  /* 0x00000000ff337431 */ /* 0x001fe200000001ff */
[----:B------:R-:W-:-:S04]  /*2150*/  CS2R R28, SRZ ;  /* 0x00000000001c7805 */ /* 0x000fc8000001ff00 */
[----:B------:R-:W-:Y:S04]  /*2160*/  BSSY.RECONVERGENT B0, `(.L_x_83) ;  /* 0x000000a000007945 */ /* 0x000fe80003800200 */
[----:B------:R-:W-:Y:S05]  /*2170*/  @P1 BRA `(.L_x_84) ;  /* 0x0000000000201947 */ /* 0x000fea0003800000 */
[----:B------:R-:W0:Y:S01]  /*2180*/  S2UR UR5, SR_CgaCtaId ;  /* 0x00000000000579c3 */ /* 0x000e220000008800 */
[----:B------:R-:W-:Y:S01]  /*2190*/  UMOV UR4, 0x400 ;  /* 0x0000040000047882 */ /* 0x000fe20000000000 */
[----:B------:R-:W-:Y:S01]  /*21a0*/  IMAD.SHL.U32 R28, R49, 0x8, RZ ;  /* 0x00000008311c7824 */ /* 0x000fe200078e00ff */
[----:B------:R-:W-:-:S04]  /*21b0*/  MOV R51, 0x300 ;  /* 0x0000030000337802 */ /* 0x000fc80000000f00 */
[----:B------:R-:W-:Y:S01]  /*21c0*/  LOP3.LUT R28, R28, 0xf8, RZ, 0xc0, !PT ;  /* 0x000000f81c1c7812 */ /* 0x000fe200078ec0ff */
[----:B0-----:R-:W-:-:S04]  /*21d0*/  ULEA UR4, UR5, UR4, 0x18 ;  /* 0x0000000405047291 */ /* 0x001fc8000f8ec0ff */
[----:B------:R-:W-:-:S09]  /*21e0*/  @UP1 UIADD3 UR4, UPT, UPT, UR4, 0x20, URZ ;  /* 0x0000002004041890 */ /* 0x000fd2000fffe0ff */
[----:B------:R-:W0:Y:S03]  /*21f0*/  LDS.64 R28, [R28+UR4] ;  /* 0x000000041c1c7984 */ /* 0x000e260008000a00 */
.L_x_84:
[----:B------:R-:W-:Y:S05]  /*2200*/  BSYNC.RECONVERGENT B0 ;  /* 0x0000000000007941 */ /* 0x000fea0003800200 */
.L_x_83:
[----:B------:R-:W1:Y:S01]  /*2210*/  SHFL.DOWN PT, R30, R51, 0x2, 0x1f ;  /* 0x08401f00331e7f89 */ /* 0x000e6200000e0000 */
[----:B------:R-:W-:Y:S01]  /*2220*/  I2FP.F32.U32 R72, R51 ;  /* 0x0000003300487245 */ /* 0x000fe20000201000 */
        /* <DEDUP_REMOVED lines=8> */
[C---:B0-----:R-:W-:Y:S02]  /*22b0*/  FADD.FTZ R71, -R70.reuse, R28 ;  /* 0x0000001c46477221 */ /* 0x041fe40000010100 */
[----:B------:R-:W-:Y:S01]  /*22c0*/  FMUL.FTZ R73, R70, R33 ;  /* 0x0000002146497220 */ /* 0x000fe20000410000 */
[----:B------:R-:W0:Y:S01]  /*22d0*/  MUFU.RCP R32, R30 ;  /* 0x0000001e00207308 */ /* 0x000e220000001000 */
[----:B------:R-:W1:Y:S01]  /*22e0*/  SHFL.DOWN PT, R70, R31, 0x1, 0x1f ;  /* 0x08201f001f467f89 */ /* 0x000e6200000e0000 */
[----:B------:R-:W-:Y:S01]  /*22f0*/  FMUL.FTZ R71, R71, R71 ;  /* 0x0000004747477220 */ /* 0x000fe20000410000 */
[----:B------:R-:W-:Y:S01]  /*2300*/  FFMA.FTZ R73, R72, R28, R73 ;  /* 0x0000001c48497223 */ /* 0x000fe20000010049 */
[----:B--2---:R-:W-:-:S02]  /*2310*/  FADD.FTZ R29, R50, R29 ;  /* 0x0000001d321d7221 */ /* 0x004fc40000010000 */
[----:B------:R-:W-:-:S04]  /*2320*/  FMUL.FTZ R72, R71, R72 ;  /* 0x0000004847487220 */ /* 0x000fc80000410000 */
[----:B------:R-:W-:Y:S01]  /*2330*/  FMUL.FTZ R72, R72, R33 ;  /* 0x0000002148487220 */ /* 0x000fe20000410000 */
[----:B0-----:R-:W-:-:S03]  /*2340*/  FMUL.FTZ R51, R32, R73 ;  /* 0x0000004920337220 */ /* 0x001fc60000410000 */
[----:B------:R-:W-:Y:S02]  /*2350*/  FFMA.FTZ R32, R32, R72, R29 ;  /* 0x0000004820207223 */ /* 0x000fe4000001001d */
[----:B------:R-:W0:Y:S01]  /*2360*/  SHFL.DOWN PT, R50, R51, 0x1, 0x1f ;  /* 0x08201f0033327f89 */ /* 0x000e2200000e0000 */
[----:B-1----:R-:W-:-:S03]  /*2370*/  IMAD.IADD R28, R31, 0x1, R70 ;  /* 0x000000011f1c7824 */ /* 0x002fc600078e0246 */
[----:B------:R-:W1:Y:S01]  /*2380*/  SHFL.DOWN PT, R29, R32, 0x1, 0x1f ;  /* 0x08201f00201d7f89 */ /* 0x000e6200000e0000 */
[----:B------:R-:W-:Y:S02]  /*2390*/  I2FP.F32.S32 R70, R70 ;  /* 0x0000004600467245 */ /* 0x000fe40000201400 */
[----:B------:R-:W-:-:S06]  /*23a0*/  I2FP.F32.S32 R28, R28 ;  /* 0x0000001c001c7245 */ /* 0x000fcc0000201400 */
[----:B------:R-:W2:Y:S01]  /*23b0*/  MUFU.RCP R28, R28 ;  /* 0x0000001c001c7308 */ /* 0x000ea20000001000 */
[----:B0-----:R-:W-:Y:S01]  /*23c0*/  FADD.FTZ R31, R51, -R50 ;  /* 0x80000032331f7221 */ /* 0x001fe20000010000 */
[----:B------:R-:W-:-:S03]  /*23d0*/  FMUL.FTZ R33, R50, R70 ;  /* 0x0000004632217220 */ /* 0x000fc60000410000 */
[----:B------:R-:W-:Y:S01]  /*23e0*/  FMUL.FTZ R31, R31, R31 ;  /* 0x0000001f1f1f7220 */ /* 0x000fe20000410000 */
[----:B------:R-:W-:Y:S01]  /*23f0*/  FFMA.FTZ R33, R30, R51, R33 ;  /* 0x000000331e217223 */ /* 0x000fe20000010021 */
[----:B-1----:R-:W-:Y:S02]  /*2400*/  FADD.FTZ R29, R32, R29 ;  /* 0x0000001d201d7221 */ /* 0x002fe40000010000 */
[----:B------:R-:W-:Y:S01]  /*2410*/  FMUL.FTZ R31, R30, R31 ;  /* 0x0000001f1e1f7220 */ /* 0x000fe20000410000 */
[----:B--2---:R-:W-:-:S03]  /*2420*/  FMUL.FTZ R33, R28, R33 ;  /* 0x000000211c217220 */ /* 0x004fc60000410000 */
[----:B------:R-:W-:Y:S02]  /*2430*/  FMUL.FTZ R31, R31, R70 ;  /* 0x000000461f1f7220 */ /* 0x000fe40000410000 */
[----:B------:R-:W0:Y:S01]  /*2440*/  LDC R70, c[0x0][0x448] ;  /* 0x00011200ff467b82 */ /* 0x000e220000000800 */
[----:B------:R-:W1:Y:S01]  /*2450*/  SHFL.IDX PT, R33, R33, RZ, 0x1f ;  /* 0x00001fff21217589 */ /* 0x000e6200000e0000 */
[----:B------:R-:W-:-:S05]  /*2460*/  FFMA.FTZ R50, R28, R31, R29 ;  /* 0x0000001f1c327223 */ /* 0x000fca000001001d */
[----:B------:R-:W0:Y:S01]  /*2470*/  SHFL.IDX PT, R71, R50, RZ, 0x1f ;  /* 0x00001fff32477589 */ /* 0x000e2200000e0000 */
[----:B------:R-:W2:Y:S08]  /*2480*/  @!P1 LDC.64 R28, c[0x0][0x3c0] ;  /* 0x0000f000ff1c9b82 */ /* 0x000eb00000000a00 */
[----:B------:R-:W3:Y:S01]  /*2490*/  @!P1 LDC.64 R30, c[0x0][0x3c8] ;  /* 0x0000f200ff1e9b82 */ /* 0x000ee20000000a00 */
[----:B-1----:R-:W-:-:S05]  /*24a0*/  FMUL.FTZ R32, R33, R33 ;  /* 0x0000002121207220 */ /* 0x002fca0000410000 */
[----:B------:R-:W-:Y:S01]  /*24b0*/  FSEL R51, R32, RZ, P0 ;  /* 0x000000ff20337208 */ /* 0x000fe20000000000 */
[----:B0-----:R-:W-:Y:S01]  /*24c0*/  FFMA.FTZ R32, R71, UR24, R70 ;  /* 0x0000001847207c23 */ /* 0x001fe20008010046 */
[----:B------:R-:W-:-:S03]  /*24d0*/  MOV R71, UR7 ;  /* 0x0000000700477c02 */ /* 0x000fc60008000f00 */
[----:B------:R-:W-:Y:S01]  /*24e0*/  FADD.FTZ R32, R32, R51 ;  /* 0x0000003320207221 */ /* 0x000fe20000010000 */
[----:B------:R-:W-:Y:S01]  /*24f0*/  MOV R51, UR7 ;  /* 0x0000000700337c02 */ /* 0x000fe20008000f00 */
[----:B---3--:R-:W-:-:S04]  /*2500*/  @!P1 IMAD.WIDE R30, R71, 0x4, R30 ;  /* 0x00000004471e9825 */ /* 0x008fc800078e021e */
[----:B------:R-:W0:Y:S01]  /*2510*/  MUFU.RSQ R32, R32 ;  /* 0x0000002000207308 */ /* 0x000e220000001400 */
[----:B--2---:R-:W-:-:S05]  /*2520*/  @!P1 IMAD.WIDE R28, R51, 0x4, R28 ;  /* 0x00000004331c9825 */ /* 0x004fca00078e021c */
[----:B------:R1:W-:Y:S04]  /*2530*/  @!P1 STG.E desc[UR12][R28.64], R33 ;  /* 0x000000211c009986 */ /* 0x0003e8000c10190c */
[----:B0-----:R1:W-:Y:S01]  /*2540*/  @!P1 STG.E desc[UR12][R30.64], R32 ;  /* 0x000000201e009986 */ /* 0x0013e2000c10190c */
[----:B------:R-:W-:Y:S05]  /*2550*/  BRA.U !UP0, `(.L_x_85) ;  /* 0x0000000908907547 */ /* 0x000fea000b800000 */
[----:B-1----:R-:W-:Y:S01]  /*2560*/  FSEL R33, R33, RZ, !P0 ;  /* 0x000000ff21217208 */ /* 0x002fe20004000000 */
[----:B------:R-:W-:Y:S01]  /*2570*/  IMAD.U32 R29, R0, 0x10000, RZ ;  /* 0x00010000001d7824 */ /* 0x000fe200078e00ff */
[----:B------:R-:W-:Y:S01]  /*2580*/  SHF.L.U32 R30, R5, 0x10, RZ ;  /* 0x00000010051e7819 */ /* 0x000fe200000006ff */
[----:B------:R-:W-:Y:S01]  /*2590*/  IMAD.U32 R72, R22, 0x10000, RZ ;  /* 0x0001000016487824 */ /* 0x000fe200078e00ff */
[----:B------:R-:W-:Y:S01]  /*25a0*/  SHF.L.U32 R50, R2, 0x10, RZ ;  /* 0x0000001002327819 */ /* 0x000fe200000006ff */
[C---:B------:R-:W-:Y:S01]  /*25b0*/  FADD.FTZ R36, -R33.reuse, R36 ;  /* 0x0000002421247221 */ /* 0x040fe20000010100 */
[C---:B------:R-:W-:Y:S01]  /*25c0*/  FADD.FTZ R38, -R33.reuse, R38 ;  /* 0x0000002621267221 */ /* 0x040fe20000010100 */
[C---:B------:R-:W-:Y:S01]  /*25d0*/  FADD.FTZ R35, -R33.reuse, R35 ;  /* 0x0000002321237221 */ /* 0x040fe20000010100 */
[C---:B------:R-:W-:Y:S01]  /*25e0*/  FADD.FTZ R34, -R33.reuse, R34 ;  /* 0x0000002221227221 */ /* 0x040fe20000010100 */
[----:B------:R-:W-:Y:S01]  /*25f0*/  FMUL.FTZ R36, R32, R36 ;  /* 0x0000002420247220 */ /* 0x000fe20000410000 */
        /* <DEDUP_REMOVED lines=20> */
[----:B------:R-:W-:Y:S01]  /*2740*/  FFMA.FTZ R33, R36, R30, R29 ;  /* 0x0000001e24217223 */ /* 0x000fe2000001001d */
[----:B------:R-:W-:Y:S01]  /*2750*/  FMUL.FTZ R51, R32, R38 ;  /* 0x0000002620337220 */ /* 0x000fe20000410000 */
[----:B------:R-:W-:Y:S01]  /*2760*/  SHF.L.U32 R30, R47, 0x10, RZ ;  /* 0x000000102f1e7819 */ /* 0x000fe200000006ff */
[----:B------:R-:W-:Y:S01]  /*2770*/  IMAD.U32 R38, R6, 0x10000, RZ ;  /* 0x0001000006267824 */ /* 0x000fe200078e00ff */
[----:B------:R-:W-:Y:S01]  /*2780*/  SHF.L.U32 R36, R21, 0x10, RZ ;  /* 0x0000001015247819 */ /* 0x000fe200000006ff */
[C---:B------:R-:W-:Y:S01]  /*2790*/  FMUL.FTZ R35, R32.reuse, R35 ;  /* 0x0000002320237220 */ /* 0x040fe20000410000 */
[----:B------:R-:W-:Y:S01]  /*27a0*/  FMUL.FTZ R29, R32, R34 ;  /* 0x00000022201d7220 */ /* 0x000fe20000410000 */
[----:B------:R-:W-:Y:S01]  /*27b0*/  SHF.L.U32 R70, R46, 0x10, RZ ;  /* 0x000000102e467819 */ /* 0x000fe200000006ff */
[----:B------:R-:W-:Y:S01]  /*27c0*/  FMUL.FTZ R53, R32, R53 ;  /* 0x0000003520357220 */ /* 0x000fe20000410000 */
[----:B------:R-:W-:Y:S01]  /*27d0*/  FFMA.FTZ R34, R35, R30, R36 ;  /* 0x0000001e23227223 */ /* 0x000fe20000010024 */
[----:B------:R-:W-:Y:S01]  /*27e0*/  FFMA.FTZ R29, R29, R38, R50 ;  /* 0x000000261d1d7223 */ /* 0x000fe20000010032 */
[----:B------:R-:W-:Y:S01]  /*27f0*/  SHF.L.U32 R28, R20, 0x10, RZ ;  /* 0x00000010141c7819 */ /* 0x000fe200000006ff */
[----:B------:R-:W-:Y:S01]  /*2800*/  IMAD.U32 R31, R48, 0x10000, RZ ;  /* 0x00010000301f7824 */ /* 0x000fe200078e00ff */
[----:B------:R-:W-:Y:S01]  /*2810*/  SHF.L.U32 R36, R7, 0x10, RZ ;  /* 0x0000001007247819 */ /* 0x000fe200000006ff */
[----:B------:R-:W-:Y:S01]  /*2820*/  FMUL.FTZ R35, R32, R52 ;  /* 0x0000003420237220 */ /* 0x000fe20000410000 */
[----:B------:R-:W-:Y:S01]  /*2830*/  SHF.L.U32 R38, R3, 0x10, RZ ;  /* 0x0000001003267819 */ /* 0x000fe200000006ff */
[----:B------:R-:W-:Y:S01]  /*2840*/  FFMA.FTZ R30, R53, R70, R72 ;  /* 0x00000046351e7223 */ /* 0x000fe20000010048 */
[----:B------:R-:W-:Y:S01]  /*2850*/  SHF.L.U32 R70, R23, 0x10, RZ ;  /* 0x0000001017467819 */ /* 0x000fe200000006ff */
[----:B------:R-:W-:-:S02]  /*2860*/  IMAD.U32 R50, R45, 0x10000, RZ ;  /* 0x000100002d327824 */ /* 0x000fc400078e00ff */
[C---:B------:R-:W-:Y:S01]  /*2870*/  FMUL.FTZ R39, R32.reuse, R39 ;  /* 0x0000002720277220 */ /* 0x040fe20000410000 */
[----:B------:R-:W-:Y:S01]  /*2880*/  FFMA.FTZ R28, R51, R31, R28 ;  /* 0x0000001f331c7223 */ /* 0x000fe2000001001c */
[----:B------:R-:W-:Y:S01]  /*2890*/  FFMA.FTZ R35, R35, R36, R38 ;  /* 0x0000002423237223 */ /* 0x000fe20000010026 */
[----:B------:R-:W-:Y:S01]  /*28a0*/  FMUL.FTZ R31, R32, R37 ;  /* 0x00000025201f7220 */ /* 0x000fe20000410000 */
[----:B------:R-:W-:Y:S01]  /*28b0*/  SHF.L.U32 R36, R44, 0x10, RZ ;  /* 0x000000102c247819 */ /* 0x000fe200000006ff */
[----:B------:R-:W-:Y:S01]  /*28c0*/  FMUL.FTZ R37, R32, R59 ;  /* 0x0000003b20257220 */ /* 0x000fe20000410000 */
[----:B------:R-:W-:Y:S01]  /*28d0*/  SHF.L.U32 R38, R16, 0x10, RZ ;  /* 0x0000001010267819 */ /* 0x000fe200000006ff */
[----:B------:R-:W-:Y:S01]  /*28e0*/  FFMA.FTZ R39, R39, R50, R70 ;  /* 0x0000003227277223 */ /* 0x000fe20000010046 */
[----:B------:R-:W-:Y:S01]  /*28f0*/  SHF.L.U32 R53, R17, 0x10, RZ ;  /* 0x0000001011357819 */ /* 0x000fe200000006ff */
[----:B------:R-:W-:Y:S02]  /*2900*/  IMAD.U32 R51, R43, 0x10000, RZ ;  /* 0x000100002b337824 */ /* 0x000fe400078e00ff */
[----:B------:R-:W-:Y:S01]  /*2910*/  FMUL.FTZ R54, R32, R54 ;  /* 0x0000003620367220 */ /* 0x000fe20000410000 */
[----:B------:R-:W-:Y:S01]  /*2920*/  PRMT R50, R44, 0x7632, R50 ;  /* 0x000076322c327816 */ /* 0x000fe20000000032 */
[----:B------:R-:W-:Y:S01]  /*2930*/  FFMA.FTZ R37, R37, R36, R38 ;  /* 0x0000002425257223 */ /* 0x000fe20000010026 */
[----:B------:R-:W-:Y:S01]  /*2940*/  PRMT R52, R16, 0x7632, R52 ;  /* 0x0000763210347816 */ /* 0x000fe20000000034 */
[----:B------:R-:W-:Y:S01]  /*2950*/  FFMA.FTZ R38, R54, R51, R53 ;  /* 0x0000003336267223 */ /* 0x000fe20000010035 */
        /* <DEDUP_REMOVED lines=8> */
[----:B------:R-:W-:Y:S01]  /*29e0*/  PRMT R55, R19, 0x7632, R55 ;  /* 0x0000763213377816 */ /* 0x000fe20000000037 */
[--C-:B------:R-:W-:Y:S01]  /*29f0*/  FFMA.FTZ R61, R56, R51, R53.reuse ;  /* 0x00000033383d7223 */ /* 0x100fe20000010035 */
[----:B------:R-:W-:Y:S01]  /*2a00*/  PRMT R53, R41, 0x7632, R53 ;  /* 0x0000763229357816 */ /* 0x000fe20000000035 */
[----:B------:R-:W-:Y:S01]  /*2a10*/  IMAD.U32 R73, R40, 0x10000, RZ ;  /* 0x0001000028497824 */ /* 0x000fe200078e00ff */
[----:B------:R-:W-:Y:S01]  /*2a20*/  SHF.L.U32 R75, R12, 0x10, RZ ;  /* 0x000000100c4b7819 */ /* 0x000fe200000006ff */
[----:B------:R-:W-:Y:S01]  /*2a30*/  IMAD.U32 R55, R55, 0x10000, RZ ;  /* 0x0001000037377824 */ /* 0x000fe200078e00ff */
[----:B------:R-:W-:Y:S01]  /*2a40*/  SHF.L.U32 R53, R53, 0x10, RZ ;  /* 0x0000001035357819 */ /* 0x000fe200000006ff */
[C---:B------:R-:W-:Y:S01]  /*2a50*/  FMUL.FTZ R58, R32.reuse, R58 ;  /* 0x0000003a203a7220 */ /* 0x040fe20000410000 */
[----:B------:R-:W-:Y:S01]  /*2a60*/  FMUL.FTZ R56, R32, R68 ;  /* 0x0000004420387220 */ /* 0x000fe20000410000 */
[----:B------:R-:W-:Y:S01]  /*2a70*/  PRMT R54, R42, 0x7632, R54 ;  /* 0x000076322a367816 */ /* 0x000fe20000000036 */
[----:B------:R-:W-:Y:S01]  /*2a80*/  UIADD3 UR4, UPT, UPT, UR6, -0x1, URZ ;  /* 0xffffffff06047890 */ /* 0x000fe2000fffe0ff */
[----:B------:R-:W-:Y:S01]  /*2a90*/  PRMT R70, R18, 0x7632, R70 ;  /* 0x0000763212467816 */ /* 0x000fe20000000046 */
[----:B------:R-:W-:Y:S01]  /*2aa0*/  FFMA.FTZ R68, R58, R53, R55 ;  /* 0x000000353a447223 */ /* 0x000fe20000010037 */
[----:B------:R-:W-:Y:S01]  /*2ab0*/  PRMT R50, R43, 0x7632, R50 ;  /* 0x000076322b327816 */ /* 0x000fe20000000032 */
[----:B------:R-:W-:Y:S01]  /*2ac0*/  FFMA.FTZ R56, R56, R73, R75 ;  /* 0x0000004938387223 */ /* 0x000fe2000001004b */
[----:B------:R-:W-:Y:S01]  /*2ad0*/  PRMT R52, R17, 0x7632, R52 ;  /* 0x0000763211347816 */ /* 0x000fe20000000034 */
[----:B------:R-:W-:Y:S01]  /*2ae0*/  FMUL.FTZ R58, R32, R62 ;  /* 0x0000003e203a7220 */ /* 0x000fe20000410000 */
[----:B------:R-:W-:Y:S01]  /*2af0*/  SHF.L.U32 R54, R54, 0x10, RZ ;  /* 0x0000001036367819 */ /* 0x000fe200000006ff */
[----:B------:R-:W-:Y:S01]  /*2b00*/  IMAD.U32 R70, R70, 0x10000, RZ ;  /* 0x0001000046467824 */ /* 0x000fe200078e00ff */
[----:B------:R-:W-:Y:S01]  /*2b10*/  SHF.L.U32 R71, R41, 0x10, RZ ;  /* 0x0000001029477819 */ /* 0x000fe200000006ff */
[C---:B------:R-:W-:Y:S01]  /*2b20*/  FMUL.FTZ R60, R32.reuse, R60 ;  /* 0x0000003c203c7220 */ /* 0x040fe20000410000 */
[----:B------:R-:W-:Y:S01]  /*2b30*/  SHF.L.U32 R51, R19, 0x10, RZ ;  /* 0x0000001013337819 */ /* 0x000fe200000006ff */
[----:B------:R-:W-:Y:S01]  /*2b40*/  FMUL.FTZ R62, R32, R64 ;  /* 0x00000040203e7220 */ /* 0x000fe20000410000 */
[----:B------:R-:W-:Y:S01]  /*2b50*/  SHF.L.U32 R55, R11, 0x10, RZ ;  /* 0x000000100b377819 */ /* 0x000fe200000006ff */
[----:B------:R-:W-:Y:S01]  /*2b60*/  IMAD.U32 R50, R50, 0x10000, RZ ;  /* 0x0001000032327824 */ /* 0x000fe200078e00ff */
[----:B------:R-:W-:Y:S01]  /*2b70*/  SHF.L.U32 R73, R13, 0x10, RZ ;  /* 0x000000100d497819 */ /* 0x000fe200000006ff */
[----:B------:R-:W-:Y:S01]  /*2b80*/  FMUL.FTZ R57, R32, R57 ;  /* 0x0000003920397220 */ /* 0x000fe20000410000 */
[----:B------:R-:W-:Y:S01]  /*2b90*/  SHF.L.U32 R52, R52, 0x10, RZ ;  /* 0x0000001034347819 */ /* 0x000fe200000006ff */
[----:B------:R-:W-:Y:S01]  /*2ba0*/  UIMAD UR4, UR4, UR20, URZ ;  /* 0x00000014040472a4 */ /* 0x000fe2000f8e02ff */
[----:B------:R-:W-:Y:S01]  /*2bb0*/  FFMA.FTZ R59, R59, R54, R70 ;  /* 0x000000363b3b7223 */ /* 0x000fe20000010046 */
[----:B------:R-:W-:Y:S01]  /*2bc0*/  FFMA.FTZ R71, R60, R71, R51 ;  /* 0x000000473c477223 */ /* 0x000fe20000010033 */
[----:B------:R-:W-:Y:S01]  /*2bd0*/  FFMA.FTZ R62, R62, R55, R73 ;  /* 0x000000373e3e7223 */ /* 0x000fe20000010049 */
[----:B------:R-:W-:Y:S01]  /*2be0*/  PRMT R51, R40, 0x7632, R51 ;  /* 0x0000763228337816 */ /* 0x000fe20000000033 */
[----:B------:R-:W0:Y:S01]  /*2bf0*/  LDC.64 R54, c[0x0][0x428] ;  /* 0x00010a00ff367b82 */ /* 0x000e220000000a00 */
[----:B------:R-:W-:Y:S01]  /*2c00*/  PRMT R53, R12, 0x7632, R53 ;  /* 0x000076320c357816 */ /* 0x000fe20000000035 */
[----:B------:R-:W-:Y:S01]  /*2c10*/  FFMA.FTZ R57, R57, R50, R52 ;  /* 0x0000003239397223 */ /* 0x000fe20000010034 */
[----:B------:R-:W-:Y:S01]  /*2c20*/  PRMT R50, R10, 0x7632, R50 ;  /* 0x000076320a327816 */ /* 0x000fe20000000032 */
[----:B------:R-:W-:Y:S01]  /*2c30*/  USHF.R.S32.HI UR5, URZ, 0x1f, UR4 ;  /* 0x0000001fff057899 */ /* 0x000fe20008011404 */
[----:B------:R-:W-:Y:S01]  /*2c40*/  PRMT R52, R14, 0x7632, R52 ;  /* 0x000076320e347816 */ /* 0x000fe20000000034 */
[----:B------:R-:W-:Y:S01]  /*2c50*/  IMAD.U32 R51, R51, 0x10000, RZ ;  /* 0x0001000033337824 */ /* 0x000fe200078e00ff */
[----:B------:R-:W-:Y:S01]  /*2c60*/  SHF.L.U32 R53, R53, 0x10, RZ ;  /* 0x0000001035357819 */ /* 0x000fe200000006ff */
[----:B------:R-:W-:Y:S01]  /*2c70*/  FMUL.FTZ R60, R32, R63 ;  /* 0x0000003f203c7220 */ /* 0x000fe20000410000 */
[----:B------:R-:W-:Y:S01]  /*2c80*/  SHF.L.U32 R52, R52, 0x10, RZ ;  /* 0x0000001034347819 */ /* 0x000fe200000006ff */
[----:B------:R-:W-:Y:S01]  /*2c90*/  ULEA.HI UR5, UR5, UR4, URZ, 0x3 ;  /* 0x0000000405057291 */ /* 0x000fe2000f8f18ff */
[----:B------:R-:W-:-:S02]  /*2ca0*/  IMAD.U32 R50, R50, 0x10000, RZ ;  /* 0x0001000032327824 */ /* 0x000fc400078e00ff */
[----:B------:R-:W-:Y:S01]  /*2cb0*/  FMUL.FTZ R63, R32, R66 ;  /* 0x00000042203f7220 */ /* 0x000fe20000410000 */
[----:B------:R-:W-:Y:S01]  /*2cc0*/  FFMA.FTZ R58, R58, R51, R53 ;  /* 0x000000333a3a7223 */ /* 0x000fe20000010035 */
[----:B------:R-:W-:Y:S01]  /*2cd0*/  SHF.L.U32 R51, R10, 0x10, RZ ;  /* 0x000000100a337819 */ /* 0x000fe200000006ff */
[----:B------:R-:W-:Y:S01]  /*2ce0*/  FMUL.FTZ R64, R32, R67 ;  /* 0x0000004320407220 */ /* 0x000fe20000410000 */
[----:B------:R-:W-:Y:S01]  /*2cf0*/  SHF.L.U32 R53, R14, 0x10, RZ ;  /* 0x000000100e357819 */ /* 0x000fe200000006ff */
[----:B------:R-:W-:Y:S01]  /*2d00*/  FMUL.FTZ R66, R32, R69 ;  /* 0x0000004520427220 */ /* 0x000fe20000410000 */
[----:B------:R-:W-:Y:S01]  /*2d10*/  FFMA.FTZ R63, R63, R50, R52 ;  /* 0x000000323f3f7223 */ /* 0x000fe20000010034 */
[----:B------:R-:W-:Y:S01]  /*2d20*/  PRMT R75, R11, 0x7632, R75 ;  /* 0x000076320b4b7816 */ /* 0x000fe2000000004b */
[----:B------:R-:W-:Y:S01]  /*2d30*/  IMAD.U32 R74, R4, 0x10000, RZ ;  /* 0x00010000044a7824 */ /* 0x000fe200078e00ff */
[----:B------:R-:W-:Y:S01]  /*2d40*/  PRMT R77, R13, 0x7632, R77 ;  /* 0x000076320d4d7816 */ /* 0x000fe2000000004d */
[----:B------:R-:W-:Y:S01]  /*2d50*/  FMUL.FTZ R65, R32, R65 ;  /* 0x0000004120417220 */ /* 0x000fe20000410000 */
[----:B------:R-:W-:Y:S01]  /*2d60*/  MOV R52, UR5 ;  /* 0x0000000500347c02 */ /* 0x000fe20008000f00 */
[----:B------:R-:W-:Y:S01]  /*2d70*/  FFMA.FTZ R64, R64, R51, R53 ;  /* 0x0000003340407223 */ /* 0x000fe20000010035 */
[----:B------:R-:W-:Y:S01]  /*2d80*/  PRMT R69, R9, 0x7632, R69 ;  /* 0x0000763209457816 */ /* 0x000fe20000000045 */
[----:B------:R-:W-:Y:S01]  /*2d90*/  IMAD.U32 R77, R77, 0x10000, RZ ;  /* 0x000100004d4d7824 */ /* 0x000fe200078e00ff */
[C---:B------:R-:W-:Y:S01]  /*2da0*/  PRMT R73, R15.reuse, 0x7632, R73 ;  /* 0x000076320f497816 */ /* 0x040fe20000000049 */
[----:B------:R-:W-:Y:S01]  /*2db0*/  IMAD.U32 R50, R15, 0x10000, RZ ;  /* 0x000100000f327824 */ /* 0x000fe200078e00ff */
[----:B------:R-:W-:-:S02]  /*2dc0*/  SHF.L.U32 R72, R8, 0x10, RZ ;  /* 0x0000001008487819 */ /* 0x000fc400000006ff */
[----:B------:R-:W-:Y:S01]  /*2dd0*/  SHF.L.U32 R75, R75, 0x10, RZ ;  /* 0x000000104b4b7819 */ /* 0x000fe200000006ff */
[----:B------:R-:W-:Y:S01]  /*2de0*/  IMAD.U32 R73, R73, 0x10000, RZ ;  /* 0x0001000049497824 */ /* 0x000fe200078e00ff */
[----:B------:R-:W-:Y:S01]  /*2df0*/  SHF.L.U32 R32, R9, 0x10, RZ ;  /* 0x0000001009207819 */ /* 0x000fe200000006ff */
[----:B------:R-:W-:Y:S01]  /*2e00*/  FFMA.FTZ R31, R31, R72, R74 ;  /* 0x000000481f1f7223 */ /* 0x000fe2000001004a */
[----:B------:R-:W-:Y:S01]  /*2e10*/  LEA.HI.SX32 R51, R52, R49, 0x1d ;  /* 0x0000003134337211 */ /* 0x000fe200078feaff */
[----:B------:R-:W-:Y:S01]  /*2e20*/  FFMA.FTZ R60, R60, R75, R77 ;  /* 0x0000004b3c3c7223 */ /* 0x000fe2000001004d */
[----:B------:R-:W-:Y:S01]  /*2e30*/  SHF.L.U32 R69, R69, 0x10, RZ ;  /* 0x0000001045457819 */ /* 0x000fe200000006ff */
[----:B------:R-:W-:Y:S01]  /*2e40*/  FFMA.FTZ R65, R65, R32, R50 ;  /* 0x0000002041417223 */ /* 0x000fe20000010032 */
[C---:B------:R-:W-:Y:S02]  /*2e50*/  IADD3 R53, PT, PT, R51.reuse, 0x80, RZ ;  /* 0x0000008033357810 */ /* 0x040fe40007ffe0ff */
[C---:B------:R-:W-:Y:S01]  /*2e60*/  IADD3 R67, PT, PT, R51.reuse, 0x100, RZ ;  /* 0x0000010033437810 */ /* 0x040fe20007ffe0ff */
[----:B------:R-:W-:Y:S01]  /*2e70*/  FFMA.FTZ R66, R66, R69, R73 ;  /* 0x0000004542427223 */ /* 0x000fe20000010049 */
[----:B0-----:R-:W-:Y:S01]  /*2e80*/  IMAD.WIDE.U32 R50, R51, 0x10, R54 ;  /* 0x0000001033327825 */ /* 0x001fe200078e0036 */
[----:B------:R-:W-:-:S02]  /*2e90*/  F2FP.BF16.F32.PACK_AB R31, R31, R39 ;  /* 0x000000271f1f723e */ /* 0x000fc400000010ff */
[----:B------:R-:W-:Y:S01]  /*2ea0*/  F2FP.BF16.F32.PACK_AB R30, R35, R30 ;  /* 0x0000001e231e723e */ /* 0x000fe200000010ff */
[--C-:B------:R-:W-:Y:S01]  /*2eb0*/  IMAD.WIDE.U32 R52, R53, 0x10, R54.reuse ;  /* 0x0000001035347825 */ /* 0x100fe200078e0036 */
[----:B------:R-:W-:Y:S02]  /*2ec0*/  F2FP.BF16.F32.PACK_AB R29, R29, R34 ;  /* 0x000000221d1d723e */ /* 0x000fe400000010ff */
[----:B------:R-:W-:Y:S01]  /*2ed0*/  F2FP.BF16.F32.PACK_AB R28, R33, R28 ;  /* 0x0000001c211c723e */ /* 0x000fe200000010ff */
[----:B------:R-:W-:Y:S01]  /*2ee0*/  IMAD.WIDE.U32 R54, R67, 0x10, R54 ;  /* 0x0000001043367825 */ /* 0x000fe200078e0036 */
[----:B------:R-:W-:Y:S02]  /*2ef0*/  F2FP.BF16.F32.PACK_AB R35, R68, R71 ;  /* 0x000000474423723e */ /* 0x000fe400000010ff */
[----:B------:R-:W-:Y:S01]  /*2f00*/  F2FP.BF16.F32.PACK_AB R34, R59, R61 ;  /* 0x0000003d3b22723e */ /* 0x000fe200000010ff */
[----:B------:R0:W-:Y:S01]  /*2f10*/  STG.E.128 desc[UR12][R50.64], R28 ;  /* 0x0000001c32007986 */ /* 0x0001e2000c101d0c */
[----:B------:R-:W-:-:S02]  /*2f20*/  F2FP.BF16.F32.PACK_AB R33, R57, R38 ;  /* 0x000000263921723e */ /* 0x000fc400000010ff */
[----:B------:R-:W-:Y:S02]  /*2f30*/  F2FP.BF16.F32.PACK_AB R32, R36, R37 ;  /* 0x000000252420723e */ /* 0x000fe400000010ff */
[----:B------:R-:W-:Y:S02]  /*2f40*/  F2FP.BF16.F32.PACK_AB R39, R66, R65 ;  /* 0x000000414227723e */ /* 0x000fe400000010ff */
[----:B------:R-:W-:Y:S01]  /*2f50*/  F2FP.BF16.F32.PACK_AB R38, R63, R64 ;  /* 0x000000403f26723e */ /* 0x000fe200000010ff */
[----:B------:R0:W-:Y:S01]  /*2f60*/  STG.E.128 desc[UR12][R52.64], R32 ;  /* 0x0000002034007986 */ /* 0x0001e2000c101d0c */
[----:B------:R-:W-:Y:S02]  /*2f70*/  F2FP.BF16.F32.PACK_AB R37, R60, R62 ;  /* 0x0000003e3c25723e */ /* 0x000fe400000010ff */
[----:B------:R-:W-:-:S05]  /*2f80*/  F2FP.BF16.F32.PACK_AB R36, R58, R56 ;  /* 0x000000383a24723e */ /* 0x000fca00000010ff */
[----:B------:R0:W-:Y:S02]  /*2f90*/  STG.E.128 desc[UR12][R54.64], R36 ;  /* 0x0000002436007986 */ /* 0x0001e4000c101d0c */
.L_x_85:
[----:B------:R-:W-:Y:S02]  /*2fa0*/  UIADD3 UR7, UPT, UPT, UR7, UR16, URZ ;  /* 0x0000001007077290 */ /* 0x000fe4000fffe0ff */
[----:B------:R-:W-:Y:S02]  /*2fb0*/  UPLOP3.LUT UP1, UPT, UPT, UPT, UP1, 0x40, 0x4 ;  /* 0x000000000004789c */ /* 0x000fe40003f2e810 */
[----:B------:R-:W-:-:S09]  /*2fc0*/  UISETP.GE.AND UP0, UPT, UR7, UR17, UPT ;  /* 0x000000110700728c */ /* 0x000fd2000bf06270 */
[----:B------:R-:W-:Y:S05]  /*2fd0*/  BRA.U !UP0, `(.L_x_86) ;  /* 0xffffffd508107547 */ /* 0x000fea000b83ffff */
[----:B------:R-:W-:Y:S05]  /*2fe0*/  EXIT ;  /* 0x000000000000794d */ /* 0x000fea0003800000 */
.L_x_87:
        /* <DEDUP_REMOVED lines=9> */
.L_x_20734:


//--------------------- .text._ZN10layer_norm13ln_fwd_kernelINS_13Kernel_traitsI13__nv_bfloat16S2_S2_S2_fjLj3072ELj1ELj1ELj4ELj16ENS_18Kernel_traits_baseILj3072ES2_S2_S2_S2_fjLj128EEEEELb0ELb1ELb0ELb0EEEvNS_9FwdParamsE --------------------------
	.section	.text._ZN10layer_norm13ln_fwd_kernelINS_13Kernel_traitsI13__nv_bfloat16S2_S2_S2_fjLj3072ELj1ELj1ELj4ELj16ENS_18Kernel_traits_baseILj3072ES2_S2_S2_S2_fjLj128EEEEELb0ELb1ELb0ELb0EEEvNS_9FwdParamsE,"ax",@progbits
	.align	128
        .global         _ZN10layer_norm13ln_fwd_kernelINS_13Kernel_traitsI13__nv_bfloat16S2_S2_S2_fjLj3072ELj1ELj1ELj4ELj16ENS_18Kernel_traits_baseILj3072ES2_S2_S2_S2_fjLj128EEEEELb0ELb1ELb0ELb0EEEvNS_9FwdParamsE
        .type           _ZN10layer_norm13ln_fwd_kernelINS_13Kernel_traitsI13__nv_bfloat16S2_S2_S2_fjLj3072ELj1ELj1ELj4ELj16ENS_18Kernel_traits_baseILj3072ES2_S2_S2_S2_fjLj128EEEEELb0ELb1ELb0ELb0EEEvNS_9FwdParamsE,@function
        .size           _ZN10layer_norm13ln_fwd_kernelINS_13Kernel_traitsI13__nv_bfloat16S2_S2_S2_fjLj3072ELj1ELj1ELj4ELj16ENS_18Kernel_traits_baseILj3072ES2_S2_S2_S2_fjLj128EEEEELb0ELb1ELb0ELb0EEEvNS_9FwdParamsE,(.L_x_20735 - _ZN10layer_norm13ln_fwd_kernelINS_13Kernel_traitsI13__nv_bfloat16S2_S2_S2_fjLj3072ELj1ELj1ELj4ELj16ENS_18Kernel_traits_baseILj3072ES2_S2_S2_S2_fjLj128EEEEELb0ELb1ELb0ELb0EEEvNS_9FwdParamsE)
        .other          _ZN10layer_norm13ln_fwd_kernelINS_13Kernel_traitsI13__nv_bfloat16S2_S2_S2_fjLj3072ELj1ELj1ELj4ELj16ENS_18Kernel_traits_baseILj3072ES2_S2_S2_S2_fjLj128EEEEELb0ELb1ELb0ELb0EEEvNS_9FwdParamsE,@"STO_CUDA_ENTRY STV_DEFAULT"
_ZN10layer_norm13ln_fwd_kernelINS_13Kernel_traitsI13__nv_bfloat16S2_S2_S2_fjLj3072ELj1ELj1ELj4ELj16ENS_18Kernel_traits_baseILj3072ES2_S2_S2_S2_fjLj128EEEEELb0ELb1ELb0ELb0EEEvNS_9FwdParamsE:
.text._ZN10layer_norm13ln_fwd_kernelINS_13Kernel_traitsI13__nv_bfloat16S2_S2_S2_fjLj3072ELj1ELj1ELj4ELj16ENS_18Kernel_traits_baseILj3072ES2_S2_S2_S2_fjLj128EEEEELb0ELb1ELb0ELb0EEEvNS_9FwdParamsE:
        /* <DEDUP_REMOVED lines=27> */
[----:B-1----:R-:W-:-:S06]  /*01b0*/  @P1 IMAD.WIDE.U32 R10, R17, 0x10, R10 ;  /* 0x00000010110a1825 */ /* 0x002fcc00078e000a */
[----:B------:R-:W1:Y:S01]  /*01c0*/  @P0 LDC.64 R4, c[0x0][0x438] ;  /* 0x00010e00ff040b82 */ /* 0x000e620000000a00 */
[----:B------:R3:W5:Y:S01]  /*01d0*/  @P1 LD.E.128 R40, desc[UR8][R10.64] ;  /* 0x000000080a281980 */ /* 0x000762000c101d00 */
[----:B--2---:R-:W-:-:S06]  /*01e0*/  @P1 IMAD.WIDE.U32 R12, R17, 0x10, R12 ;  /* 0x00000010110c1825 */ /* 0x004fcc00078e000c */
[----:B------:R-:W2:Y:S01]  /*01f0*/  @P0 LDC.64 R6, c[0x0][0x3e8] ;  /* 0x0000fa00ff060b82 */ /* 0x000ea20000000a00 */
[----:B------:R3:W5:Y:S01]  /*0200*/  @P1 LDG.E.128 R36, desc[UR8][R12.64] ;  /* 0x000000080c241981 */ /* 0x000762000c1e1d00 */
[----:B0-----:R-:W-:-:S05]  /*0210*/  @P0 IMAD.WIDE.U32 R2, R88, 0x10, R2 ;  /* 0x0000001058020825 */ /* 0x001fca00078e0002 */
[----:B------:R3:W5:Y:S01]  /*0220*/  @P0 LDG.E.128 R56, desc[UR8][R2.64] ;  /* 0x0000000802380981 */ /* 0x000762000c1e1d00 */
[----:B-1----:R-:W-:-:S05]  /*0230*/  @P0 IMAD.WIDE.U32 R4, R88, 0x10, R4 ;  /* 0x0000001058040825 */ /* 0x002fca00078e0004 */
[----:B------:R3:W5:Y:S01]  /*0240*/  @P0 LD.E.128 R52, desc[UR8][R4.64] ;  /* 0x0000000804340980 */ /* 0x000762000c101d00 */
[----:B--2---:R-:W-:-:S05]  /*0250*/  @P0 IMAD.WIDE.U32 R6, R88, 0x10, R6 ;  /* 0x0000001058060825 */ /* 0x004fca00078e0006 */
[----:B------:R3:W5:Y:S01]  /*0260*/  @P0 LDG.E.128 R48, desc[UR8][R6.64] ;  /* 0x0000000806300981 */ /* 0x000762000c1e1d00 */
[----:B------:R-:W-:Y:S02]  /*0270*/  ISETP.GE.U32.AND P0, PT, R86, 0x180, PT ;  /* 0x000001805600780c */ /* 0x000fe40003f06070 */
[----:B------:R-:W-:-:S11]  /*0280*/  @P1 IADD3 R17, PT, PT, R17, 0x80, RZ ;  /* 0x0000008011111810 */ /* 0x000fd60007ffe0ff */
[----:B---3--:R-:W-:Y:S05]  /*0290*/  @!P0 BRA `(.L_x_90) ;  /* 0x0000000000a88947 */ /* 0x008fea0003800000 */
[----:B------:R-:W0:Y:S08]  /*02a0*/  LDC.64 R32, c[0x0][0x3d0] ;  /* 0x0000f400ff207b82 */ /* 0x000e300000000a00 */
[----:B------:R-:W1:Y:S08]  /*02b0*/  LDC.64 R28, c[0x0][0x438] ;  /* 0x00010e00ff1c7b82 */ /* 0x000e700000000a00 */
[----:B------:R-:W2:Y:S01]  /*02c0*/  LDC.64 R24, c[0x0][0x3e8] ;  /* 0x0000fa00ff187b82 */ /* 0x000ea20000000a00 */
[----:B0-----:R-:W-:-:S06]  /*02d0*/  IMAD.WIDE.U32 R32, R17, 0x10, R32 ;  /* 0x0000001011207825 */ /* 0x001fcc00078e0020 */
[----:B------:R-:W5:Y:S01]  /*02e0*/  LDG.E.128 R32, desc[UR8][R32.64] ;  /* 0x0000000820207981 */ /* 0x000f62000c1e1d00 */
[----:B-1----:R-:W-:-:S06]  /*02f0*/  IMAD.WIDE.U32 R28, R17, 0x10, R28 ;  /* 0x00000010111c7825 */ /* 0x002fcc00078e001c */
[----:B------:R-:W5:Y:S01]  /*0300*/  LD.E.128 R28, desc[UR8][R28.64] ;  /* 0x000000081c1c7980 */ /* 0x000f62000c101d00 */
[----:B--2---:R-:W-:-:S06]  /*0310*/  IMAD.WIDE.U32 R24, R17, 0x10, R24 ;  /* 0x0000001011187825 */ /* 0x004fcc00078e0018 */
[----:B------:R-:W5:Y:S01]  /*0320*/  LDG.E.128 R24, desc[UR8][R24.64] ;  /* 0x0000000818187981 */ /* 0x000f62000c1e1d00 */
[----:B------:R-:W-:Y:S05]  /*0330*/  BRA `(.L_x_90) ;  /* 0x0000000000807947 */ /* 0x000fea0003800000 */
.L_x_89:
[C---:B------:R-:W-:Y:S02]  /*0340*/  ISETP.GE.U32.AND P1, PT, R86.reuse, 0x100, PT ;  /* 0x000001005600780c */ /* 0x040fe40003f26070 */
[C---:B------:R-:W-:Y:S02]  /*0350*/  ISETP.GE.U32.AND P2, PT, R86.reuse, 0x180, PT ;  /* 0x000001805600780c */ /* 0x040fe40003f46070 */
[----:B------:R-:W-:Y:S02]  /*0360*/  ISETP.GE.U32.AND P0, PT, R86, 0x80, PT ;  /* 0x000000805600780c */ /* 0x000fe40003f06070 */
[----:B------:R-:W-:-:S07]  /*0370*/  MOV R17, R88 ;  /* 0x0000005800117202 */ /* 0x000fce0000000f00 */
[----:B------:R-:W0:Y:S04]  /*0380*/  @P1 LDC.64 R2, c[0x0][0x3d0] ;  /* 0x0000f400ff021b82 */ /* 0x000e280000000a00 */
[----:B------:R-:W-:-:S04]  /*0390*/  @P0 LOP3.LUT R17, R88, 0x80, RZ, 0xfc, !PT ;  /* 0x0000008058110812 */ /* 0x000fc800078efcff */
[----:B------:R-:W1:Y:S08]  /*03a0*/  @P1 LDC.64 R4, c[0x0][0x3e8] ;  /* 0x0000fa00ff041b82 */ /* 0x000e700000000a00 */
[----:B------:R-:W2:Y:S08]  /*03b0*/  @P2 LDC.64 R6, c[0x0][0x3d0] ;  /* 0x0000f400ff062b82 */ /* 0x000eb00000000a00 */
[----:B------:R-:W3:Y:S01]  /*03c0*/  @P2 LDC.64 R8, c[0x0][0x3e8] ;  /* 0x0000fa00ff082b82 */ /* 0x000ee20000000a00 */
[----:B0-----:R-:W-:-:S05]  /*03d0*/  @P1 IMAD.WIDE.U32 R2, R17, 0x10, R2 ;  /* 0x0000001011021825 */ /* 0x001fca00078e0002 */
[----:B------:R0:W5:Y:S02]  /*03e0*/  @P1 LDG.E.128 R44, desc[UR8][R2.64] ;  /* 0x00000008022c1981 */ /* 0x000164000c1e1d00 */
[----:B------:R-:W4:Y:S01]  /*03f0*/  @P0 LDC.64 R10, c[0x0][0x3d0] ;  /* 0x0000f400ff0a0b82 */ /* 0x000f220000000a00 */
[C---:B-1----:R-:W-:Y:S01]  /*0400*/  @P1 IMAD.WIDE.U32 R4, R17.reuse, 0x10, R4 ;  /* 0x0000001011041825 */ /* 0x042fe200078e0004 */
[----:B------:R-:W-:-:S04]  /*0410*/  @P1 IADD3 R17, PT, PT, R17, 0x80, RZ ;  /* 0x0000008011111810 */ /* 0x000fc80007ffe0ff */
[----:B------:R0:W5:Y:S02]  /*0420*/  @P1 LDG.E.128 R36, desc[UR8][R4.64] ;  /* 0x0000000804241981 */ /* 0x000164000c1e1d00 */
[----:B------:R-:W1:Y:S01]  /*0430*/  @P0 LDC.64 R12, c[0x0][0x3e8] ;  /* 0x0000fa00ff0c0b82 */ /* 0x000e620000000a00 */
[----:B--2---:R-:W-:-:S05]  /*0440*/  @P2 IMAD.WIDE.U32 R6, R17, 0x10, R6 ;  /* 0x0000001011062825 */ /* 0x004fca00078e0006 */
[----:B------:R0:W5:Y:S01]  /*0450*/  @P2 LDG.E.128 R32, desc[UR8][R6.64] ;  /* 0x0000000806202981 */ /* 0x000162000c1e1d00 */
[----:B---3--:R-:W-:-:S05]  /*0460*/  @P2 IMAD.WIDE.U32 R8, R17, 0x10, R8 ;  /* 0x0000001011082825 */ /* 0x008fca00078e0008 */
[----:B------:R0:W5:Y:S01]  /*0470*/  @P2 LDG.E.128 R24, desc[UR8][R8.64] ;  /* 0x0000000808182981 */ /* 0x000162000c1e1d00 */
[----:B----4-:R-:W-:-:S05]  /*0480*/  @P0 IMAD.WIDE.U32 R10, R88, 0x10, R10 ;  /* 0x00000010580a0825 */ /* 0x010fca00078e000a */
[----:B------:R0:W5:Y:S01]  /*0490*/  @P0 LDG.E.128 R56, desc[UR8][R10.64] ;  /* 0x000000080a380981 */ /* 0x000162000c1e1d00 */
[----:B-1----:R-:W-:-:S05]  /*04a0*/  @P0 IMAD.WIDE.U32 R12, R88, 0x10, R12 ;  /* 0x00000010580c0825 */ /* 0x002fca00078e000c */
[----:B------:R0:W5:Y:S01]  /*04b0*/  @P0 LDG.E.128 R48, desc[UR8][R12.64] ;  /* 0x000000080c300981 */ /* 0x000162000c1e1d00 */
[----:B------:R-:W-:Y:S01]  /*04c0*/  HFMA2 R42, -RZ, RZ, 0, 0 ;  /* 0x00000000ff2a7431 */ /* 0x000fe200000001ff */
[----:B------:R-:W-:Y:S01]  /*04d0*/  CS2R R40, SRZ ;  /* 0x0000000000287805 */ /* 0x000fe2000001ff00 */
[----:B------:R-:W-:Y:S01]  /*04e0*/  IMAD.MOV.U32 R54, RZ, RZ, RZ ;  /* 0x000000ffff367224 */ /* 0x000fe200078e00ff */
[----:B------:R-:W-:Y:S02]  /*04f0*/  CS2R R52, SRZ ;  /* 0x0000000000347805 */ /* 0x000fe4000001ff00 */
[----:B------:R-:W-:Y:S02]  /*0500*/  @P2 CS2R R30, SRZ ;  /* 0x00000000001e2805 */ /* 0x000fe4000001ff00 */
[----:B------:R-:W-:Y:S02]  /*0510*/  @P2 CS2R R28, SRZ ;  /* 0x00000000001c2805 */ /* 0x000fe4000001ff00 */
[----:B------:R-:W-:-:S02]  /*0520*/  @P1 MOV R43, RZ ;  /* 0x000000ff002b1202 */ /* 0x000fc40000000f00 */
[----:B0-----:R-:W-:-:S07]  /*0530*/  @P0 MOV R55, RZ ;  /* 0x000000ff00370202 */ /* 0x001fce0000000f00 */
.L_x_90:
[----:B------:R-:W-:Y:S05]  /*0540*/  BSYNC.RECONVERGENT B0 ;  /* 0x0000000000007941 */ /* 0x000fea0003800200 */
.L_x_88:
[----:B------:R-:W0:Y:S02]  /*0550*/  LDCU UR4, c[0x0][0x384] ;  /* 0x00007080ff0477ac */ /* 0x000e240008000800 */
[----:B0-----:R-:W-:-:S06]  /*0560*/  UISETP.GE.AND UP0, UPT, UR6, UR4, UPT ;  /* 0x000000040600728c */ /* 0x001fcc000bf06270 */
[----:B------:R-:W-:-:S13]  /*0570*/  PLOP3.LUT P0, PT, PT, PT, UP0, 0x80, 0x8 ;  /* 0x000000000008781c */ /* 0x000fda0003f0f008 */
[----:B------:R-:W-:Y:S05]  /*0580*/  @P0 EXIT ;  /* 0x000000000000094d */ /* 0x000fea0003800000 */
[----:B------:R-:W-:Y:S01]  /*0590*/  SHF.R.S32.HI R14, RZ, 0x3, R14 ;  /* 0x00000003ff0e7819 */ /* 0x000fe2000001140e */
[----:B------:R-:W0:Y:S01]  /*05a0*/  LDCU.64 UR4, c[0x0][0x3e0] ;  /* 0x00007c00ff0477ac */ /* 0x000e220008000a00 */
[----:B-----5:R-:W-:Y:S02]  /*05b0*/  PRMT R84, R31, 0x7632, R84 ;  /* 0x000076321f547816 */ /* 0x020fe40000000054 */
[C---:B------:R-:W-:Y:S01]  /*05c0*/  LOP3.LUT R2, R14.reuse, 0x7f, RZ, 0xc0, !PT ;  /* 0x0000007f0e027812 */ /* 0x040fe200078ec0ff */
[----:B------:R-:W-:Y:S01]  /*05d0*/  UPLOP3.LUT UP2, UPT, UPT, UPT, UPT, 0x40, 0x4 ;  /* 0x000000000004789c */ /* 0x000fe20003f4e870 */
[----:B------:R-:W-:Y:S01]  /*05e0*/  SHF.L.U32 R14, R14, 0x1, RZ ;  /* 0x000000010e0e7819 */ /* 0x000fe200000006ff */
[----:B------:R-:W1:Y:S01]  /*05f0*/  LDCU UR16, c[0x0][0x388] ;  /* 0x00007100ff1077ac */ /* 0x000e620008000800 */
[----:B------:R-:W-:Y:S01]  /*0600*/  PRMT R5, R34, 0x7632, R5 ;  /* 0x0000763222057816 */ /* 0x000fe20000000005 */
[----:B------:R-:W-:Y:S01]  /*0610*/  IMAD R3, R90, -0x20, R2 ;  /* 0xffffffe05a037824 */ /* 0x000fe200078e0202 */
[----:B------:R-:W-:Y:S01]  /*0620*/  VIADDMNMX R2, R2, -R15, RZ, !PT ;  /* 0x8000000f02027246 */ /* 0x000fe200078001ff */
[----:B------:R-:W2:Y:S01]  /*0630*/  LDCU.U8 UR12, c[0x0][0x410] ;  /* 0x00008200ff0c77ac */ /* 0x000ea20008000000 */
[----:B------:R-:W-:-:S02]  /*0640*/  PRMT R6, R29, 0x7632, R6 ;  /* 0x000076321d067816 */ /* 0x000fc40000000006 */
[----:B------:R-:W-:Y:S01]  /*0650*/  VIMNMX R4, PT, PT, RZ, R3, !PT ;  /* 0x00000003ff047248 */ /* 0x000fe20007fe0100 */
[----:B------:R-:W3:Y:S01]  /*0660*/  LDCU UR13, c[0x0][0x400] ;  /* 0x00008000ff0d77ac */ /* 0x000ee20008000800 */
[----:B------:R-:W-:Y:S02]  /*0670*/  LOP3.LUT R3, R14, 0xffffff00, RZ, 0xc0, !PT ;  /* 0xffffff000e037812 */ /* 0x000fe400078ec0ff */
[----:B------:R-:W-:Y:S01]  /*0680*/  VIMNMX R2, PT, PT, R2, 0x20, PT ;  /* 0x0000002002027848 */ /* 0x000fe20003fe0100 */
[----:B0-----:R-:W-:Y:S01]  /*0690*/  UISETP.NE.U32.AND UP0, UPT, UR4, URZ, UPT ;  /* 0x000000ff0400728c */ /* 0x001fe2000bf05070 */
[----:B------:R-:W-:Y:S01]  /*06a0*/  VIMNMX R4, PT, PT, R4, 0x20, PT ;  /* 0x0000002004047848 */ /* 0x000fe20003fe0100 */
[----:B------:R-:W0:Y:S01]  /*06b0*/  LDCU.64 UR10, c[0x0][0x3a0] ;  /* 0x00007400ff0a77ac */ /* 0x000e220008000a00 */
[-C--:B------:R-:W-:Y:S02]  /*06c0*/  LEA R20, R2, R3.reuse, 0x3 ;  /* 0x0000000302147211 */ /* 0x080fe400078e18ff */
[----:B------:R-:W-:Y:S01]  /*06d0*/  LEA R2, R4, R3, 0x3 ;  /* 0x0000000304027211 */ /* 0x000fe200078e18ff */
[----:B------:R-:W-:Y:S01]  /*06e0*/  UISETP.NE.AND.EX UP0, UPT, UR5, URZ, UPT, UP0 ;  /* 0x000000ff0500728c */ /* 0x000fe2000bf05300 */
[----:B------:R-:W-:Y:S01]  /*06f0*/  I2FP.F32.U32 R20, R20 ;  /* 0x0000001400147245 */ /* 0x000fe20000201000 */
[----:B------:R-:W4:Y:S01]  /*0700*/  LDCU.64 UR14, c[0x0][0x380] ;  /* 0x00007000ff0e77ac */ /* 0x000f220008000a00 */
[----:B------:R-:W-:-:S02]  /*0710*/  PRMT R3, R35, 0x7632, R3 ;  /* 0x0000763223037816 */ /* 0x000fc40000000003 */
[----:B------:R0:W0:Y:S01]  /*0720*/  MUFU.RCP R72, R20 ;  /* 0x0000001400487308 */ /* 0x0000220000001000 */
[----:B------:R-:W-:Y:S02]  /*0730*/  PRMT R4, R30, 0x7632, R4 ;  /* 0x000076321e047816 */ /* 0x000fe40000000004 */
        /* <DEDUP_REMOVED lines=30> */
[----:B01234-:R-:W-:-:S07]  /*0920*/  PRMT R82, R48, 0x7632, R82 ;  /* 0x0000763230527816 */ /* 0x01ffce0000000052 */
.L_x_111:
[----:B0-----:R-:W0:Y:S01]  /*0930*/  @UP0 LDCU.64 UR4, c[0x0][0x3e0] ;  /* 0x00007c00ff0407ac */ /* 0x001e220008000a00 */
[----:B------:R-:W-:Y:S01]  /*0940*/  PLOP3.LUT P0, PT, PT, PT, UP0, 0x80, 0x8 ;  /* 0x000000000008781c */ /* 0x000fe20003f0f008 */
[----:B0-----:R-:W-:-:S06]  /*0950*/  @UP0 UIMAD.WIDE UR4, UR6, 0x2, UR4 ;  /* 0x00000002060408a5 */ /* 0x001fcc000f8e0204 */
[----:B-123--:R-:W-:Y:S01]  /*0960*/  IMAD.U32 R60, RZ, RZ, UR4 ;  /* 0x00000004ff3c7e24 */ /* 0x00efe2000f8e00ff */
[----:B------:R-:W-:-:S05]  /*0970*/  MOV R61, UR5 ;  /* 0x00000005003d7c02 */ /* 0x000fca0008000f00 */
[----:B------:R-:W2:Y:S01]  /*0980*/  @P0 LDG.E.U16 R60, desc[UR8][R60.64] ;  /* 0x000000083c3c0981 */ /* 0x000ea2000c1e1500 */
[----:B------:R-:W-:Y:S01]  /*0990*/  UIMAD UR4, UR6, UR16, URZ ;  /* 0x00000010060472a4 */ /* 0x000fe2000f8e02ff */
[----:B------:R-:W-:Y:S01]  /*09a0*/  ISETP.GE.U32.AND P2, PT, R86, 0x80, PT ;  /* 0x000000805600780c */ /* 0x000fe20003f46070 */
[----:B------:R-:W-:Y:S02]  /*09b0*/  BSSY.RECONVERGENT B0, `(.L_x_91) ;  /* 0x0000074000007945 */ /* 0x000fe40003800200 */
[----:B------:R-:W-:-:S04]  /*09c0*/  USHF.R.S32.HI UR5, URZ, 0x1f, UR4 ;  /* 0x0000001fff057899 */ /* 0x000fc80008011404 */
[----:B------:R-:W-:-:S03]  /*09d0*/  ULEA.HI UR5, UR5, UR4, URZ, 0x3 ;  /* 0x0000000405057291 */ /* 0x000fc6000f8f18ff */
[----:B------:R-:W-:-:S03]  /*09e0*/  UMOV UR4, 0x3f800000 ;  /* 0x3f80000000047882 */ /* 0x000fc60000000000 */
[----:B------:R-:W-:-:S04]  /*09f0*/  MOV R63, UR5 ;  /* 0x00000005003f7c02 */ /* 0x000fc80008000f00 */
[----:B------:R-:W-:-:S04]  /*0a00*/  LEA.HI.SX32 R92, R63, R88, 0x1d ;  /* 0x000000583f5c7211 */ /* 0x000fc800078feaff */
[----:B------:R-:W-:Y:S02]  /*0a10*/  MOV R107, R92 ;  /* 0x0000005c006b7202 */ /* 0x000fe40000000f00 */
[----:B--2---:R-:W-:-:S13]  /*0a20*/  @P0 R2UR UR7, R60 ;  /* 0x000000003c0702ca */ /* 0x004fda00000e0000 */
[----:B------:R-:W-:Y:S01]  /*0a30*/  @UP0 USHF.L.U32 UR4, UR7, 0x10, URZ ;  /* 0x0000001007040899 */ /* 0x000fe200080006ff */
[----:B------:R-:W-:Y:S11]  /*0a40*/  @!P2 BRA `(.L_x_92) ;  /* 0x0000000400a8a947 */ /* 0x000ff60003800000 */
        /* <DEDUP_REMOVED lines=10> */
[----:B------:R-:W-:Y:S01]  /*0af0*/  IMAD.U32 R97, R61, 0x10000, RZ ;  /* 0x000100003d617824 */ /* 0x000fe200078e00ff */
[----:B------:R-:W-:Y:S01]  /*0b00*/  SHF.L.U32 R94, R48, 0x10, RZ ;  /* 0x00000010305e7819 */ /* 0x000fe200000006ff */
[----:B------:R-:W-:Y:S01]  /*0b10*/  IMAD.U32 R99, R50, 0x10000, RZ ;  /* 0x0001000032637824 */ /* 0x000fe200078e00ff */
[----:B------:R-:W-:Y:S01]  /*0b20*/  SHF.L.U32 R98, R49, 0x10, RZ ;  /* 0x0000001031627819 */ /* 0x000fe200000006ff */
[----:B------:R-:W-:Y:S01]  /*0b30*/  FMUL.FTZ R83, R83, UR4 ;  /* 0x0000000453537c20 */ /* 0x000fe20008410000 */
[----:B------:R-:W-:Y:S01]  /*0b40*/  FMUL.FTZ R97, R97, UR4 ;  /* 0x0000000461617c20 */ /* 0x000fe20008410000 */
[----:B------:R-:W-:Y:S02]  /*0b50*/  PRMT R61, R61, 0x7632, R61 ;  /* 0x000076323d3d7816 */ /* 0x000fe4000000003d */
[----:B------:R-:W-:-:S02]  /*0b60*/  SHF.L.U32 R118, R79, 0x10, RZ ;  /* 0x000000104f767819 */ /* 0x000fc400000006ff */
[----:B------:R-:W-:Y:S02]  /*0b70*/  PRMT R60, R60, 0x7632, R60 ;  /* 0x000076323c3c7816 */ /* 0x000fe4000000003c */
[----:B--2---:R-:W-:Y:S02]  /*0b80*/  SHF.L.U32 R96, R20, 0x10, RZ ;  /* 0x0000001014607819 */ /* 0x004fe400000006ff */
[----:B------:R-:W-:-:S03]  /*0b90*/  SHF.L.U32 R100, R21, 0x10, RZ ;  /* 0x0000001015647819 */ /* 0x000fc600000006ff */
[----:B------:R-:W-:Y:S01]  /*0ba0*/  FFMA.FTZ R83, R83, R94, R96 ;  /* 0x0000005e53537223 */ /* 0x000fe20000010060 */
[----:B------:R-:W-:Y:S01]  /*0bb0*/  SHF.L.U32 R94, R62, 0x10, RZ ;  /* 0x000000103e5e7819 */ /* 0x000fe200000006ff */
[----:B------:R-:W-:Y:S01]  /*0bc0*/  FFMA.FTZ R97, R97, R98, R100 ;  /* 0x0000006261617223 */ /* 0x000fe20000010064 */
[C---:B------:R-:W-:Y:S02]  /*0bd0*/  PRMT R62, R63.reuse, 0x7632, R62 ;  /* 0x000076323f3e7816 */ /* 0x040fe4000000003e */
[----:B------:R-:W-:Y:S01]  /*0be0*/  SHF.L.U32 R63, R63, 0x10, RZ ;  /* 0x000000103f3f7819 */ /* 0x000fe200000006ff */
[----:B------:R-:W-:Y:S01]  /*0bf0*/  FMUL.FTZ R94, R94, UR4 ;  /* 0x000000045e5e7c20 */ /* 0x000fe20008410000 */
[----:B------:R-:W-:Y:S02]  /*0c00*/  SHF.L.U32 R96, R62, 0x10, RZ ;  /* 0x000000103e607819 */ /* 0x000fe400000006ff */
[----:B------:R-:W-:Y:S01]  /*0c10*/  PRMT R62, R23, 0x7632, R62 ;  /* 0x00007632173e7816 */ /* 0x000fe2000000003e */
[----:B------:R-:W-:Y:S01]  /*0c20*/  FMUL.FTZ R101, R63, UR4 ;  /* 0x000000043f657c20 */ /* 0x000fe20008410000 */
[----:B------:R-:W-:Y:S01]  /*0c30*/  SHF.L.U32 R98, R51, 0x10, RZ ;  /* 0x0000001033627819 */ /* 0x000fe200000006ff */
[----:B------:R-:W-:Y:S01]  /*0c40*/  FMUL.FTZ R107, R96, UR4 ;  /* 0x00000004606b7c20 */ /* 0x000fe20008410000 */
[----:B------:R-:W-:Y:S01]  /*0c50*/  SHF.L.U32 R100, R23, 0x10, RZ ;  /* 0x0000001017647819 */ /* 0x000fe200000006ff */
[C---:B------:R-:W-:Y:S01]  /*0c60*/  IMAD.U32 R120, R62.reuse, 0x10000, RZ ;  /* 0x000100003e787824 */ /* 0x040fe200078e00ff */
[----:B------:R-:W-:-:S02]  /*0c70*/  PRMT R96, R62, 0x7632, R96 ;  /* 0x000076323e607816 */ /* 0x000fc40000000060 */
[----:B------:R-:W-:Y:S01]  /*0c80*/  SHF.L.U32 R62, R61, 0x10, RZ ;  /* 0x000000103d3e7819 */ /* 0x000fe200000006ff */
[----:B------:R-:W-:Y:S01]  /*0c90*/  FFMA.FTZ R101, R101, R98, R100 ;  /* 0x0000006265657223 */ /* 0x000fe20000010064 */
[----:B------:R-:W-:Y:S01]  /*0ca0*/  FFMA.FTZ R100, R107, R118, R120 ;  /* 0x000000766b647223 */ /* 0x000fe20000010078 */
[----:B------:R-:W-:Y:S01]  /*0cb0*/  SHF.L.U32 R63, R22, 0x10, RZ ;  /* 0x00000010163f7819 */ /* 0x000fe200000006ff */
[----:B------:R-:W-:Y:S01]  /*0cc0*/  IMAD.U32 R107, R96, 0x10000, RZ ;  /* 0x00010000606b7824 */ /* 0x000fe200078e00ff */
[----:B------:R-:W-:Y:S01]  /*0cd0*/  SHF.L.U32 R61, R60, 0x10, RZ ;  /* 0x000000103c3d7819 */ /* 0x000fe200000006ff */
[----:B------:R-:W-:Y:S01]  /*0ce0*/  FMUL.FTZ R96, R62, UR4 ;  /* 0x000000043e607c20 */ /* 0x000fe20008410000 */
[----:B------:R-:W-:Y:S01]  /*0cf0*/  PRMT R98, R22, 0x7632, R98 ;  /* 0x0000763216627816 */ /* 0x000fe20000000062 */
[----:B------:R-:W-:Y:S01]  /*0d00*/  FFMA.FTZ R99, R94, R99, R63 ;  /* 0x000000635e637223 */ /* 0x000fe2000001003f */
[----:B------:R-:W-:Y:S01]  /*0d10*/  PRMT R62, R21, 0x7632, R62 ;  /* 0x00007632153e7816 */ /* 0x000fe2000000003e */
[----:B------:R-:W-:Y:S01]  /*0d20*/  FMUL.FTZ R109, R107, UR4 ;  /* 0x000000046b6d7c20 */ /* 0x000fe20008410000 */
[----:B------:R-:W-:Y:S01]  /*0d30*/  PRMT R60, R20, 0x7632, R60 ;  /* 0x00007632143c7816 */ /* 0x000fe2000000003c */
[----:B------:R-:W-:Y:S01]  /*0d40*/  FMUL.FTZ R61, R61, UR4 ;  /* 0x000000043d3d7c20 */ /* 0x000fe20008410000 */
[----:B------:R-:W-:-:S02]  /*0d50*/  SHF.L.U32 R94, R82, 0x10, RZ ;  /* 0x00000010525e7819 */ /* 0x000fc400000006ff */
[----:B------:R-:W-:Y:S02]  /*0d60*/  SHF.L.U32 R63, R81, 0x10, RZ ;  /* 0x00000010513f7819 */ /* 0x000fe400000006ff */
[----:B------:R-:W-:Y:S02]  /*0d70*/  SHF.L.U32 R118, R80, 0x10, RZ ;  /* 0x0000001050767819 */ /* 0x000fe400000006ff */
[----:B------:R-:W-:Y:S02]  /*0d80*/  SHF.L.U32 R98, R98, 0x10, RZ ;  /* 0x0000001062627819 */ /* 0x000fe400000006ff */
[----:B------:R-:W-:Y:S02]  /*0d90*/  SHF.L.U32 R107, R62, 0x10, RZ ;  /* 0x000000103e6b7819 */ /* 0x000fe400000006ff */
[----:B------:R-:W-:Y:S01]  /*0da0*/  SHF.L.U32 R60, R60, 0x10, RZ ;  /* 0x000000103c3c7819 */ /* 0x000fe200000006ff */
[----:B------:R-:W-:Y:S02]  /*0db0*/  FFMA.FTZ R98, R109, R118, R98 ;  /* 0x000000766d627223 */ /* 0x000fe40000010062 */
[----:B------:R-:W-:Y:S01]  /*0dc0*/  FFMA.FTZ R96, R96, R63, R107 ;  /* 0x0000003f60607223 */ /* 0x000fe2000001006b */
[----:B------:R-:W-:Y:S01]  /*0dd0*/  F2FP.BF16.F32.PACK_AB R63, R100, R101 ;  /* 0x00000065643f723e */ /* 0x000fe200000010ff */
[----:B------:R-:W-:Y:S01]  /*0de0*/  FFMA.FTZ R94, R61, R94, R60 ;  /* 0x0000005e3d5e7223 */ /* 0x000fe2000001003c */
[----:B------:R-:W-:-:S02]  /*0df0*/  F2FP.BF16.F32.PACK_AB R62, R98, R99 ;  /* 0x00000063623e723e */ /* 0x000fc400000010ff */
[----:B------:R-:W-:Y:S02]  /*0e00*/  F2FP.BF16.F32.PACK_AB R61, R96, R97 ;  /* 0x00000061603d723e */ /* 0x000fe400000010ff */
[----:B------:R-:W-:Y:S01]  /*0e10*/  F2FP.BF16.F32.PACK_AB R60, R94, R83 ;  /* 0x000000535e3c723e */ /* 0x000fe200000010ff */
[----:B------:R-:W-:Y:S06]  /*0e20*/  BRA `(.L_x_94) ;  /* 0x0000000000a07947 */ /* 0x000fec0003800000 */
.L_x_93:
[----:B-----5:R-:W-:Y:S01]  /*0e30*/  PRMT R94, R60, 0x7632, R94 ;  /* 0x000076323c5e7816 */ /* 0x020fe2000000005e */
[----:B------:R-:W-:Y:S01]  /*0e40*/  IMAD.U32 R97, R62, 0x10000, RZ ;  /* 0x000100003e617824 */ /* 0x000fe200078e00ff */
[----:B------:R-:W-:Y:S02]  /*0e50*/  SHF.L.U32 R83, R60, 0x10, RZ ;  /* 0x000000103c537819 */ /* 0x000fe400000006ff */
[----:B------:R-:W-:Y:S01]  /*0e60*/  PRMT R109, R63, 0x7632, R109 ;  /* 0x000076323f6d7816 */ /* 0x000fe2000000006d */
[----:B------:R-:W-:Y:S01]  /*0e70*/  FMUL.FTZ R99, R97, UR4 ;  /* 0x0000000461637c20 */ /* 0x000fe20008410000 */
[----:B------:R-:W-:Y:S01]  /*0e80*/  PRMT R60, R61, 0x7632, R60 ;  /* 0x000076323d3c7816 */ /* 0x000fe2000000003c */
[----:B------:R-:W-:Y:S01]  /*0e90*/  IMAD.U32 R94, R94, 0x10000, RZ ;  /* 0x000100005e5e7824 */ /* 0x000fe200078e00ff */
[----:B------:R-:W-:Y:S01]  /*0ea0*/  SHF.L.U32 R63, R63, 0x10, RZ ;  /* 0x000000103f3f7819 */ /* 0x000fe200000006ff */
[----:B------:R-:W-:Y:S01]  /*0eb0*/  FMUL.FTZ R83, R83, UR4 ;  /* 0x0000000453537c20 */ /* 0x000fe20008410000 */
[----:B------:R-:W-:Y:S01]  /*0ec0*/  SHF.L.U32 R61, R61, 0x10, RZ ;  /* 0x000000103d3d7819 */ /* 0x000fe200000006ff */
[----:B------:R-:W-:Y:S01]  /*0ed0*/  FMUL.FTZ R94, R94, UR4 ;  /* 0x000000045e5e7c20 */ /* 0x000fe20008410000 */
[----:B------:R-:W-:Y:S01]  /*0ee0*/  PRMT R98, R62, 0x7632, R98 ;  /* 0x000076323e627816 */ /* 0x000fe20000000062 */
[----:B------:R-:W-:Y:S01]  /*0ef0*/  FMUL.FTZ R63, R63, UR4 ;  /* 0x000000043f3f7c20 */ /* 0x000fe20008410000 */
[----:B------:R-:W-:Y:S01]  /*0f00*/  SHF.L.U32 R100, R50, 0x10, RZ ;  /* 0x0000001032647819 */ /* 0x000fe200000006ff */
[----:B------:R-:W-:Y:S01]  /*0f10*/  FMUL.FTZ R61, R61, UR4 ;  /* 0x000000043d3d7c20 */ /* 0x000fe20008410000 */
[----:B------:R-:W-:-:S02]  /*0f20*/  SHF.L.U32 R118, R51, 0x10, RZ ;  /* 0x0000001033767819 */ /* 0x000fc400000006ff */
[----:B------:R-:W-:Y:S01]  /*0f30*/  SHF.L.U32 R96, R49, 0x10, RZ ;  /* 0x0000001031607819 */ /* 0x000fe200000006ff */
[----:B------:R-:W-:Y:S01]  /*0f40*/  FMUL.FTZ R99, R99, R100 ;  /* 0x0000006463637220 */ /* 0x000fe20000410000 */
[----:B------:R-:W-:Y:S01]  /*0f50*/  SHF.L.U32 R109, R109, 0x10, RZ ;  /* 0x000000106d6d7819 */ /* 0x000fe200000006ff */
[----:B------:R-:W-:Y:S01]  /*0f60*/  FMUL.FTZ R101, R63, R118 ;  /* 0x000000763f657220 */ /* 0x000fe20000410000 */
[----:B------:R-:W-:Y:S01]  /*0f70*/  SHF.L.U32 R98, R98, 0x10, RZ ;  /* 0x0000001062627819 */ /* 0x000fe200000006ff */
[----:B------:R-:W-:Y:S01]  /*0f80*/  FMUL.FTZ R97, R61, R96 ;  /* 0x000000603d617220 */ /* 0x000fe20000410000 */
[----:B------:R-:W-:Y:S01]  /*0f90*/  SHF.L.U32 R60, R60, 0x10, RZ ;  /* 0x000000103c3c7819 */ /* 0x000fe200000006ff */
[----:B------:R-:W-:Y:S01]  /*0fa0*/  IMAD.U32 R61, R82, 0x10000, RZ ;  /* 0x00010000523d7824 */ /* 0x000fe200078e00ff */
[----:B------:R-:W-:Y:S01]  /*0fb0*/  SHF.L.U32 R62, R48, 0x10, RZ ;  /* 0x00000010303e7819 */ /* 0x000fe200000006ff */
[----:B------:R-:W-:Y:S01]  /*0fc0*/  FMUL.FTZ R109, R109, UR4 ;  /* 0x000000046d6d7c20 */ /* 0x000fe20008410000 */
[----:B------:R-:W-:Y:S01]  /*0fd0*/  SHF.L.U32 R63, R81, 0x10, RZ ;  /* 0x00000010513f7819 */ /* 0x000fe200000006ff */
[----:B------:R-:W-:Y:S01]  /*0fe0*/  FMUL.FTZ R98, R98, UR4 ;  /* 0x0000000462627c20 */ /* 0x000fe20008410000 */
[----:B------:R-:W-:Y:S01]  /*0ff0*/  SHF.L.U32 R107, R80, 0x10, RZ ;  /* 0x00000010506b7819 */ /* 0x000fe200000006ff */
[----:B------:R-:W-:Y:S01]  /*1000*/  FMUL.FTZ R60, R60, UR4 ;  /* 0x000000043c3c7c20 */ /* 0x000fe20008410000 */
[----:B------:R-:W-:Y:S01]  /*1010*/  SHF.L.U32 R100, R79, 0x10, RZ ;  /* 0x000000104f647819 */ /* 0x000fe200000006ff */
[----:B------:R-:W-:Y:S01]  /*1020*/  FMUL.FTZ R83, R83, R62 ;  /* 0x0000003e53537220 */ /* 0x000fe20000410000 */
[----:B------:R-:W-:Y:S01]  /*1030*/  FMUL.FTZ R94, R94, R61 ;  /* 0x0000003d5e5e7220 */ /* 0x000fe20000410000 */
[----:B------:R-:W-:Y:S01]  /*1040*/  FMUL.FTZ R98, R98, R107 ;  /* 0x0000006b62627220 */ /* 0x000fe20000410000 */
[----:B------:R-:W-:Y:S01]  /*1050*/  FMUL.FTZ R96, R60, R63 ;  /* 0x0000003f3c607220 */ /* 0x000fe20000410000 */
[----:B------:R-:W-:-:S02]  /*1060*/  FMUL.FTZ R100, R109, R100 ;  /* 0x000000646d647220 */ /* 0x000fc40000410000 */
[----:B------:R-:W-:Y:S02]  /*1070*/  F2FP.BF16.F32.PACK_AB R60, R94, R83 ;  /* 0x000000535e3c723e */ /* 0x000fe400000010ff */
[----:B------:R-:W-:Y:S02]  /*1080*/  F2FP.BF16.F32.PACK_AB R62, R98, R99 ;  /* 0x00000063623e723e */ /* 0x000fe400000010ff */
[----:B------:R-:W-:Y:S02]  /*1090*/  F2FP.BF16.F32.PACK_AB R63, R100, R101 ;  /* 0x00000065643f723e */ /* 0x000fe400000010ff */
[----:B------:R-:W-:-:S07]  /*10a0*/  F2FP.BF16.F32.PACK_AB R61, R96, R97 ;  /* 0x00000061603d723e */ /* 0x000fce00000010ff */
.L_x_94:
[----:B------:R-:W0:Y:S01]  /*10b0*/  LDC.64 R118, c[0x0][0x3a8] ;  /* 0x0000ea00ff767b82 */ /* 0x000e220000000a00 */
[C---:B------:R-:W-:Y:S01]  /*10c0*/  IADD3 R107, PT, PT, R92.reuse, 0x80, RZ ;  /* 0x000000805c6b7810 */ /* 0x040fe20007ffe0ff */
[----:B0-----:R-:W-:-:S05]  /*10d0*/  IMAD.WIDE.U32 R118, R92, 0x10, R118 ;  /* 0x000000105c767825 */ /* 0x001fca00078e0076 */
[----:B------:R0:W-:Y:S02]  /*10e0*/  STG.E.128 desc[UR8][R118.64], R60 ;  /* 0x0000003c76007986 */ /* 0x0001e4000c101d08 */
.L_x_92:
[----:B------:R-:W-:Y:S05]  /*10f0*/  BSYNC.RECONVERGENT B0 ;  /* 0x0000000000007941 */ /* 0x000fea0003800200 */
.L_x_91:
[----:B------:R-:W-:Y:S01]  /*1100*/  ISETP.GE.U32.AND P1, PT, R86, 0x100, PT ;  /* 0x000001005600780c */ /* 0x000fe20003f26070 */
[----:B------:R-:W-:-:S12]  /*1110*/  BSSY.RECONVERGENT B0, `(.L_x_95) ;  /* 0x000006c000007945 */ /* 0x000fd80003800200 */
[----:B------:R-:W-:Y:S05]  /*1120*/  @!P1 BRA `(.L_x_96) ;  /* 0x0000000400a89947 */ /* 0x000fea0003800000 */
[----:B------:R-:W-:Y:S01]  /*1130*/  ISETP.NE.U32.AND P0, PT, RZ, UR10, PT ;  /* 0x0000000aff007c0c */ /* 0x000fe2000bf05070 */
[----:B0-----:R-:W0:Y:S03]  /*1140*/  LDC.64 R60, c[0x0][0x390] ;  /* 0x0000e400ff3c7b82 */ /* 0x001e260000000a00 */
[----:B------:R-:W-:-:S13]  /*1150*/  ISETP.NE.AND.EX P0, PT, RZ, UR11, PT, P0 ;  /* 0x0000000bff007c0c */ /* 0x000fda000bf05300 */
[----:B------:R-:W1:Y:S01]  /*1160*/  @P0 LDC.64 R102, c[0x0][0x3a0] ;  /* 0x0000e800ff660b82 */ /* 0x000e620000000a00 */
[----:B0-----:R-:W-:-:S06]  /*1170*/  IMAD.WIDE.U32 R60, R107, 0x10, R60 ;  /* 0x000000106b3c7825 */ /* 0x001fcc00078e003c */
[----:B------:R-:W5:Y:S01]  /*1180*/  LDG.E.128 R60, desc[UR8][R60.64] ;  /* 0x000000083c3c7981 */ /* 0x000f62000c1e1d00 */
[----:B-1----:R-:W-:-:S05]  /*1190*/  @P0 IMAD.WIDE.U32 R102, R107, 0x10, R102 ;  /* 0x000000106b660825 */ /* 0x002fca00078e0066 */
[----:B------:R0:W5:Y:S01]  /*11a0*/  @P0 LDG.E.128 R20, desc[UR8][R102.64] ;  /* 0x0000000866140981 */ /* 0x000162000c1e1d00 */
[----:B------:R-:W-:Y:S05]  /*11b0*/  @!P0 BRA `(.L_x_97) ;  /* 0x0000000000d48947 */ /* 0x000fea0003800000 */
[----:B-----5:R-:W-:Y:S01]  /*11c0*/  SHF.L.U32 R85, R60, 0x10, RZ ;  /* 0x000000103c557819 */ /* 0x020fe200000006ff */
[----:B------:R-:W-:Y:S01]  /*11d0*/  IMAD.U32 R87, R61, 0x10000, RZ ;  /* 0x000100003d577824 */ /* 0x000fe200078e00ff */
[----:B0-----:R-:W-:Y:S01]  /*11e0*/  SHF.L.U32 R102, R36, 0x10, RZ ;  /* 0x0000001024667819 */ /* 0x001fe200000006ff */
[----:B------:R-:W-:Y:S01]  /*11f0*/  IMAD.U32 R109, R76, 0x10000, RZ ;  /* 0x000100004c6d7824 */ /* 0x000fe200078e00ff */
[----:B------:R-:W-:Y:S01]  /*1200*/  SHF.L.U32 R104, R20, 0x10, RZ ;  /* 0x0000001014687819 */ /* 0x000fe200000006ff */
[----:B------:R-:W-:Y:S01]  /*1210*/  FMUL.FTZ R85, R85, UR4 ;  /* 0x0000000455557c20 */ /* 0x000fe20008410000 */
[----:B------:R-:W-:Y:S01]  /*1220*/  PRMT R61, R62, 0x7632, R61 ;  /* 0x000076323e3d7816 */ /* 0x000fe2000000003d */
[----:B------:R-:W-:Y:S01]  /*1230*/  FMUL.FTZ R87, R87, UR4 ;  /* 0x0000000457577c20 */ /* 0x000fe20008410000 */
[----:B------:R-:W-:Y:S01]  /*1240*/  SHF.L.U32 R89, R63, 0x10, RZ ;  /* 0x000000103f597819 */ /* 0x000fe200000006ff */
[----:B------:R-:W-:Y:S01]  /*1250*/  FFMA.FTZ R85, R85, R102, R104 ;  /* 0x0000006655557223 */ /* 0x000fe20000010068 */
[----:B------:R-:W-:-:S02]  /*1260*/  PRMT R103, R63, 0x7632, R103 ;  /* 0x000076323f677816 */ /* 0x000fc40000000067 */
[----:B------:R-:W-:Y:S01]  /*1270*/  PRMT R63, R22, 0x7632, R63 ;  /* 0x00007632163f7816 */ /* 0x000fe2000000003f */
[----:B------:R-:W-:Y:S01]  /*1280*/  FMUL.FTZ R89, R89, UR4 ;  /* 0x0000000459597c20 */ /* 0x000fe20008410000 */
[----:B------:R-:W-:Y:S02]  /*1290*/  SHF.L.U32 R102, R61, 0x10, RZ ;  /* 0x000000103d667819 */ /* 0x000fe400000006ff */
[----:B------:R-:W-:Y:S02]  /*12a0*/  SHF.L.U32 R106, R37, 0x10, RZ ;  /* 0x00000010256a7819 */ /* 0x000fe400000006ff */
[----:B------:R-:W-:Y:S01]  /*12b0*/  SHF.L.U32 R108, R21, 0x10, RZ ;  /* 0x00000010156c7819 */ /* 0x000fe200000006ff */
[----:B------:R-:W-:Y:S01]  /*12c0*/  FMUL.FTZ R102, R102, UR4 ;  /* 0x0000000466667c20 */ /* 0x000fe20008410000 */
[----:B------:R-:W-:Y:S02]  /*12d0*/  SHF.L.U32 R103, R103, 0x10, RZ ;  /* 0x0000001067677819 */ /* 0x000fe400000006ff */
[----:B------:R-:W-:Y:S01]  /*12e0*/  SHF.L.U32 R111, R63, 0x10, RZ ;  /* 0x000000103f6f7819 */ /* 0x000fe200000006ff */
[----:B------:R-:W-:Y:S01]  /*12f0*/  FFMA.FTZ R87, R87, R106, R108 ;  /* 0x0000006a57577223 */ /* 0x000fe2000001006c */
[----:B------:R-:W-:Y:S01]  /*1300*/  PRMT R63, R61, 0x7632, R63 ;  /* 0x000076323d3f7816 */ /* 0x000fe2000000003f */
[----:B------:R-:W-:Y:S01]  /*1310*/  FMUL.FTZ R108, R103, UR4 ;  /* 0x00000004676c7c20 */ /* 0x000fe20008410000 */
[----:B------:R-:W-:Y:S01]  /*1320*/  SHF.L.U32 R118, R39, 0x10, RZ ;  /* 0x0000001027767819 */ /* 0x000fe200000006ff */
[----:B------:R-:W-:Y:S01]  /*1330*/  IMAD.U32 R103, R62, 0x10000, RZ ;  /* 0x000100003e677824 */ /* 0x000fe200078e00ff */
[----:B------:R-:W-:Y:S01]  /*1340*/  SHF.L.U32 R120, R23, 0x10, RZ ;  /* 0x0000001017787819 */ /* 0x000fe200000006ff */
[----:B------:R-:W-:Y:S01]  /*1350*/  FFMA.FTZ R106, R102, R109, R111 ;  /* 0x0000006d666a7223 */ /* 0x000fe2000001006f */
[----:B------:R-:W-:Y:S01]  /*1360*/  PRMT R60, R60, 0x7632, R60 ;  /* 0x000076323c3c7816 */ /* 0x000fe2000000003c */
[----:B------:R-:W-:Y:S01]  /*1370*/  FMUL.FTZ R103, R103, UR4 ;  /* 0x0000000467677c20 */ /* 0x000fe20008410000 */
[----:B------:R-:W-:Y:S01]  /*1380*/  PRMT R104, R23, 0x7632, R104 ;  /* 0x0000763217687816 */ /* 0x000fe20000000068 */
[----:B------:R-:W-:Y:S01]  /*1390*/  FFMA.FTZ R89, R89, R118, R120 ;  /* 0x0000007659597223 */ /* 0x000fe20000010078 */
[----:B------:R-:W-:-:S02]  /*13a0*/  PRMT R61, R20, 0x7632, R61 ;  /* 0x00007632143d7816 */ /* 0x000fc4000000003d */
[----:B------:R-:W-:Y:S02]  /*13b0*/  PRMT R62, R21, 0x7632, R62 ;  /* 0x00007632153e7816 */ /* 0x000fe4000000003e */
[----:B------:R-:W-:Y:S01]  /*13c0*/  SHF.L.U32 R102, R63, 0x10, RZ ;  /* 0x000000103f667819 */ /* 0x000fe200000006ff */
[----:B------:R-:W-:Y:S01]  /*13d0*/  IMAD.U32 R63, R61, 0x10000, RZ ;  /* 0x000100003d3f7824 */ /* 0x000fe200078e00ff */
[----:B------:R-:W-:Y:S02]  /*13e0*/  SHF.L.U32 R60, R60, 0x10, RZ ;  /* 0x000000103c3c7819 */ /* 0x000fe400000006ff */
[----:B------:R-:W-:Y:S01]  /*13f0*/  SHF.L.U32 R115, R104, 0x10, RZ ;  /* 0x0000001068737819 */ /* 0x000fe200000006ff */
[----:B------:R-:W-:Y:S01]  /*1400*/  FMUL.FTZ R102, R102, UR4 ;  /* 0x0000000466667c20 */ /* 0x000fe20008410000 */
[----:B------:R-:W-:Y:S01]  /*1410*/  SHF.L.U32 R104, R38, 0x10, RZ ;  /* 0x0000001026687819 */ /* 0x000fe200000006ff */
[----:B------:R-:W-:Y:S01]  /*1420*/  FMUL.FTZ R60, R60, UR4 ;  /* 0x000000043c3c7c20 */ /* 0x000fe20008410000 */
[----:B------:R-:W-:-:S02]  /*1430*/  SHF.L.U32 R118, R22, 0x10, RZ ;  /* 0x0000001016767819 */ /* 0x000fc400000006ff */
[----:B------:R-:W-:Y:S02]  /*1440*/  SHF.L.U32 R109, R77, 0x10, RZ ;  /* 0x000000104d6d7819 */ /* 0x000fe400000006ff */
[----:B------:R-:W-:Y:S01]  /*1450*/  SHF.L.U32 R111, R62, 0x10, RZ ;  /* 0x000000103e6f7819 */ /* 0x000fe200000006ff */
[----:B------:R-:W-:Y:S01]  /*1460*/  FFMA.FTZ R103, R103, R104, R118 ;  /* 0x0000006867677223 */ /* 0x000fe20000010076 */
[----:B------:R-:W-:Y:S02]  /*1470*/  SHF.L.U32 R113, R75, 0x10, RZ ;  /* 0x000000104b717819 */ /* 0x000fe400000006ff */
[----:B------:R-:W-:Y:S01]  /*1480*/  SHF.L.U32 R61, R78, 0x10, RZ ;  /* 0x000000104e3d7819 */ /* 0x000fe200000006ff */
[----:B------:R-:W-:Y:S01]  /*1490*/  FFMA.FTZ R104, R102, R109, R111 ;  /* 0x0000006d66687223 */ /* 0x000fe2000001006f */
[----:B------:R-:W-:Y:S01]  /*14a0*/  F2FP.BF16.F32.PACK_AB R62, R106, R103 ;  /* 0x000000676a3e723e */ /* 0x000fe200000010ff */
[----:B------:R-:W-:Y:S02]  /*14b0*/  FFMA.FTZ R108, R108, R113, R115 ;  /* 0x000000716c6c7223 */ /* 0x000fe40000010073 */
[----:B------:R-:W-:Y:S01]  /*14c0*/  FFMA.FTZ R102, R60, R61, R63 ;  /* 0x0000003d3c667223 */ /* 0x000fe2000001003f */
[----:B------:R-:W-:-:S02]  /*14d0*/  F2FP.BF16.F32.PACK_AB R61, R104, R87 ;  /* 0x00000057683d723e */ /* 0x000fc400000010ff */
[----:B------:R-:W-:Y:S02]  /*14e0*/  F2FP.BF16.F32.PACK_AB R63, R108, R89 ;  /* 0x000000596c3f723e */ /* 0x000fe400000010ff */
[----:B------:R-:W-:Y:S01]  /*14f0*/  F2FP.BF16.F32.PACK_AB R60, R102, R85 ;  /* 0x00000055663c723e */ /* 0x000fe200000010ff */
[----:B------:R-:W-:Y:S06]  /*1500*/  BRA `(.L_x_98) ;  /* 0x0000000000a07947 */ /* 0x000fec0003800000 */
.L_x_97:
[----:B-----5:R-:W-:Y:S01]  /*1510*/  SHF.L.U32 R89, R62, 0x10, RZ ;  /* 0x000000103e597819 */ /* 0x020fe200000006ff */
[----:B------:R-:W-:Y:S01]  /*1520*/  IMAD.U32 R109, R77, 0x10000, RZ ;  /* 0x000100004d6d7824 */ /* 0x000fe200078e00ff */
[C---:B0-----:R-:W-:Y:S01]  /*1530*/  PRMT R102, R60.reuse, 0x7632, R102 ;  /* 0x000076323c667816 */ /* 0x041fe20000000066 */
[----:B------:R-:W-:Y:S01]  /*1540*/  IMAD.U32 R111, R75, 0x10000, RZ ;  /* 0x000100004b6f7824 */ /* 0x000fe200078e00ff */
[----:B------:R-:W-:Y:S01]  /*1550*/  SHF.L.U32 R85, R60, 0x10, RZ ;  /* 0x000000103c557819 */ /* 0x000fe200000006ff */
[----:B------:R-:W-:Y:S01]  /*1560*/  FMUL.FTZ R89, R89, UR4 ;  /* 0x0000000459597c20 */ /* 0x000fe20008410000 */
[C---:B------:R-:W-:Y:S01]  /*1570*/  PRMT R108, R63.reuse, 0x7632, R108 ;  /* 0x000076323f6c7816 */ /* 0x040fe2000000006c */
[----:B------:R-:W-:Y:S01]  /*1580*/  IMAD.U32 R63, R63, 0x10000, RZ ;  /* 0x000100003f3f7824 */ /* 0x000fe200078e00ff */
[----:B------:R-:W-:Y:S01]  /*1590*/  PRMT R60, R61, 0x7632, R60 ;  /* 0x000076323d3c7816 */ /* 0x000fe2000000003c */
[----:B------:R-:W-:Y:S01]  /*15a0*/  FMUL.FTZ R85, R85, UR4 ;  /* 0x0000000455557c20 */ /* 0x000fe20008410000 */
[----:B------:R-:W-:Y:S01]  /*15b0*/  SHF.L.U32 R87, R61, 0x10, RZ ;  /* 0x000000103d577819 */ /* 0x000fe200000006ff */
[----:B------:R-:W-:Y:S01]  /*15c0*/  FMUL.FTZ R63, R63, UR4 ;  /* 0x000000043f3f7c20 */ /* 0x000fe20008410000 */
[----:B------:R-:W-:-:S02]  /*15d0*/  PRMT R61, R62, 0x7632, R61 ;  /* 0x000076323e3d7816 */ /* 0x000fc4000000003d */
[----:B------:R-:W-:Y:S01]  /*15e0*/  SHF.L.U32 R106, R38, 0x10, RZ ;  /* 0x00000010266a7819 */ /* 0x000fe200000006ff */
[----:B------:R-:W-:Y:S01]  /*15f0*/  FMUL.FTZ R87, R87, UR4 ;  /* 0x0000000457577c20 */ /* 0x000fe20008410000 */
[----:B------:R-:W-:Y:S02]  /*1600*/  SHF.L.U32 R118, R39, 0x10, RZ ;  /* 0x0000001027767819 */ /* 0x000fe400000006ff */
[----:B------:R-:W-:Y:S01]  /*1610*/  SHF.L.U32 R108, R108, 0x10, RZ ;  /* 0x000000106c6c7819 */ /* 0x000fe200000006ff */
[----:B------:R-:W-:Y:S01]  /*1620*/  FMUL.FTZ R103, R89, R106 ;  /* 0x0000006a59677220 */ /* 0x000fe20000410000 */
[----:B------:R-:W-:Y:S01]  /*1630*/  SHF.L.U32 R61, R61, 0x10, RZ ;  /* 0x000000103d3d7819 */ /* 0x000fe200000006ff */
[----:B------:R-:W-:Y:S01]  /*1640*/  FMUL.FTZ R89, R63, R118 ;  /* 0x000000763f597220 */ /* 0x000fe20000410000 */
[----:B------:R-:W-:Y:S01]  /*1650*/  SHF.L.U32 R60, R60, 0x10, RZ ;  /* 0x000000103c3c7819 */ /* 0x000fe200000006ff */
[----:B------:R-:W-:Y:S01]  /*1660*/  FMUL.FTZ R108, R108, UR4 ;  /* 0x000000046c6c7c20 */ /* 0x000fe20008410000 */
        /* <DEDUP_REMOVED lines=18> */
.L_x_98:
[----:B------:R-:W0:Y:S02]  /*1790*/  LDC.64 R118, c[0x0][0x3a8] ;  /* 0x0000ea00ff767b82 */ /* 0x000e240000000a00 */
[C---:B0-----:R-:W-:Y:S01]  /*17a0*/  IMAD.WIDE.U32 R118, R107.reuse, 0x10, R118 ;  /* 0x000000106b767825 */ /* 0x041fe200078e0076 */
[----:B------:R-:W-:-:S04]  /*17b0*/  IADD3 R107, PT, PT, R107, 0x80, RZ ;  /* 0x000000806b6b7810 */ /* 0x000fc80007ffe0ff */
[----:B------:R1:W-:Y:S03]  /*17c0*/  STG.E.128 desc[UR8][R118.64], R60 ;  /* 0x0000003c76007986 */ /* 0x0003e6000c101d08 */
.L_x_96:
[----:B------:R-:W-:Y:S05]  /*17d0*/  BSYNC.RECONVERGENT B0 ;  /* 0x0000000000007941 */ /* 0x000fea0003800200 */
.L_x_95:
[----:B------:R-:W-:Y:S01]  /*17e0*/  ISETP.GE.U32.AND P3, PT, R86, 0x180, PT ;  /* 0x000001805600780c */ /* 0x000fe20003f66070 */
[----:B------:R-:W-:-:S12]  /*17f0*/  BSSY.RECONVERGENT B0, `(.L_x_99) ;  /* 0x000006b000007945 */ /* 0x000fd80003800200 */
[----:B------:R-:W-:Y:S05]  /*1800*/  @!P3 BRA `(.L_x_100) ;  /* 0x0000000400a4b947 */ /* 0x000fea0003800000 */
[----:B------:R-:W-:Y:S01]  /*1810*/  ISETP.NE.U32.AND P0, PT, RZ, UR10, PT ;  /* 0x0000000aff007c0c */ /* 0x000fe2000bf05070 */
[----:B01----:R-:W0:Y:S03]  /*1820*/  LDC.64 R60, c[0x0][0x390] ;  /* 0x0000e400ff3c7b82 */ /* 0x003e260000000a00 */
        /* <DEDUP_REMOVED lines=9> */
[----:B------:R-:W-:Y:S02]  /*18c0*/  SHF.L.U32 R93, R61, 0x10, RZ ;  /* 0x000000103d5d7819 */ /* 0x000fe400000006ff */
[----:B------:R-:W-:Y:S01]  /*18d0*/  SHF.L.U32 R95, R63, 0x10, RZ ;  /* 0x000000103f5f7819 */ /* 0x000fe200000006ff */
[----:B------:R-:W-:Y:S01]  /*18e0*/  FMUL.FTZ R91, R91, UR4 ;  /* 0x000000045b5b7c20 */ /* 0x000fe20008410000 */
[----:B------:R-:W-:Y:S01]  /*18f0*/  PRMT R61, R62, 0x7632, R61 ;  /* 0x000076323e3d7816 */ /* 0x000fe2000000003d */
[----:B------:R-:W-:Y:S01]  /*1900*/  FMUL.FTZ R93, R93, UR4 ;  /* 0x000000045d5d7c20 */ /* 0x000fe20008410000 */
[----:B0-----:R-:W-:Y:S01]  /*1910*/  SHF.L.U32 R110, R24, 0x10, RZ ;  /* 0x00000010186e7819 */ /* 0x001fe200000006ff */
[----:B------:R-:W-:Y:S01]  /*1920*/  FMUL.FTZ R95, R95, UR4 ;  /* 0x000000045f5f7c20 */ /* 0x000fe20008410000 */
[----:B------:R-:W-:Y:S01]  /*1930*/  SHF.L.U32 R116, R20, 0x10, RZ ;  /* 0x0000001014747819 */ /* 0x000fe200000006ff */
[----:B------:R-:W-:Y:S01]  /*1940*/  IMAD.U32 R105, R61, 0x10000, RZ ;  /* 0x000100003d697824 */ /* 0x000fe200078e00ff */
[----:B------:R-:W-:-:S02]  /*1950*/  SHF.L.U32 R118, R21, 0x10, RZ ;  /* 0x0000001015767819 */ /* 0x000fc400000006ff */
[----:B------:R-:W-:Y:S01]  /*1960*/  SHF.L.U32 R114, R27, 0x10, RZ ;  /* 0x000000101b727819 */ /* 0x000fe200000006ff */
[----:B------:R-:W-:Y:S01]  /*1970*/  FFMA.FTZ R91, R91, R110, R116 ;  /* 0x0000006e5b5b7223 */ /* 0x000fe20000010074 */
[----:B------:R-:W-:Y:S01]  /*1980*/  SHF.L.U32 R120, R23, 0x10, RZ ;  /* 0x0000001017787819 */ /* 0x000fe200000006ff */
[----:B------:R-:W-:Y:S01]  /*1990*/  FFMA.FTZ R93, R93, R112, R118 ;  /* 0x000000705d5d7223 */ /* 0x000fe20000010076 */
[----:B------:R-:W-:Y:S01]  /*19a0*/  PRMT R109, R63, 0x7632, R109 ;  /* 0x000076323f6d7816 */ /* 0x000fe2000000006d */
[----:B------:R-:W-:Y:S01]  /*19b0*/  FMUL.FTZ R105, R105, UR4 ;  /* 0x0000000469697c20 */ /* 0x000fe20008410000 */
[----:B------:R-:W-:Y:S01]  /*19c0*/  PRMT R63, R22, 0x7632, R63 ;  /* 0x00007632163f7816 */ /* 0x000fe2000000003f */
[----:B------:R-:W-:Y:S01]  /*19d0*/  FFMA.FTZ R95, R95, R114, R120 ;  /* 0x000000725f5f7223 */ /* 0x000fe20000010078 */
[----:B------:R-:W-:Y:S02]  /*19e0*/  SHF.L.U32 R114, R71, 0x10, RZ ;  /* 0x0000001047727819 */ /* 0x000fe400000006ff */
[----:B------:R-:W-:-:S02]  /*19f0*/  PRMT R110, R23, 0x7632, R110 ;  /* 0x00007632176e7816 */ /* 0x000fc4000000006e */
[----:B------:R-:W-:Y:S02]  /*1a00*/  SHF.L.U32 R112, R63, 0x10, RZ ;  /* 0x000000103f707819 */ /* 0x000fe400000006ff */
[----:B------:R-:W-:Y:S02]  /*1a10*/  SHF.L.U32 R109, R109, 0x10, RZ ;  /* 0x000000106d6d7819 */ /* 0x000fe400000006ff */
[----:B------:R-:W-:Y:S01]  /*1a20*/  PRMT R60, R60, 0x7632, R60 ;  /* 0x000076323c3c7816 */ /* 0x000fe2000000003c */
[----:B------:R-:W-:Y:S01]  /*1a30*/  FFMA.FTZ R114, R105, R114, R112 ;  /* 0x0000007269727223 */ /* 0x000fe20000010070 */
[----:B------:R-:W-:Y:S01]  /*1a40*/  PRMT R63, R61, 0x7632, R63 ;  /* 0x000076323d3f7816 */ /* 0x000fe2000000003f */
[----:B------:R-:W-:Y:S01]  /*1a50*/  FMUL.FTZ R109, R109, UR4 ;  /* 0x000000046d6d7c20 */ /* 0x000fe20008410000 */
[----:B------:R-:W-:Y:S02]  /*1a60*/  SHF.L.U32 R118, R110, 0x10, RZ ;  /* 0x000000106e767819 */ /* 0x000fe400000006ff */
[----:B------:R-:W-:-:S02]  /*1a70*/  SHF.L.U32 R116, R70, 0x10, RZ ;  /* 0x0000001046747819 */ /* 0x000fc400000006ff */
[----:B------:R-:W-:Y:S02]  /*1a80*/  SHF.L.U32 R110, R62, 0x10, RZ ;  /* 0x000000103e6e7819 */ /* 0x000fe400000006ff */
[----:B------:R-:W-:Y:S01]  /*1a90*/  PRMT R61, R20, 0x7632, R61 ;  /* 0x00007632143d7816 */ /* 0x000fe2000000003d */
[----:B------:R-:W-:Y:S01]  /*1aa0*/  FFMA.FTZ R116, R109, R116, R118 ;  /* 0x000000746d747223 */ /* 0x000fe20000010076 */
[----:B------:R-:W-:Y:S01]  /*1ab0*/  PRMT R62, R21, 0x7632, R62 ;  /* 0x00007632153e7816 */ /* 0x000fe2000000003e */
[----:B------:R-:W-:Y:S01]  /*1ac0*/  FMUL.FTZ R110, R110, UR4 ;  /* 0x000000046e6e7c20 */ /* 0x000fe20008410000 */
[----:B------:R-:W-:Y:S01]  /*1ad0*/  SHF.L.U32 R105, R63, 0x10, RZ ;  /* 0x000000103f697819 */ /* 0x000fe200000006ff */
[----:B------:R-:W-:Y:S01]  /*1ae0*/  IMAD.U32 R109, R73, 0x10000, RZ ;  /* 0x00010000496d7824 */ /* 0x000fe200078e00ff */
[----:B------:R-:W-:Y:S01]  /*1af0*/  SHF.L.U32 R60, R60, 0x10, RZ ;  /* 0x000000103c3c7819 */ /* 0x000fe200000006ff */
[----:B------:R-:W-:Y:S01]  /*1b00*/  IMAD.U32 R111, R62, 0x10000, RZ ;  /* 0x000100003e6f7824 */ /* 0x000fe200078e00ff */
[----:B------:R-:W-:Y:S01]  /*1b10*/  SHF.L.U32 R113, R26, 0x10, RZ ;  /* 0x000000101a717819 */ /* 0x000fe200000006ff */
[----:B------:R-:W-:Y:S01]  /*1b20*/  FMUL.FTZ R112, R105, UR4 ;  /* 0x0000000469707c20 */ /* 0x000fe20008410000 */
[----:B------:R-:W-:Y:S01]  /*1b30*/  SHF.L.U32 R115, R22, 0x10, RZ ;  /* 0x0000001016737819 */ /* 0x000fe200000006ff */
[----:B------:R-:W-:Y:S01]  /*1b40*/  FMUL.FTZ R60, R60, UR4 ;  /* 0x000000043c3c7c20 */ /* 0x000fe20008410000 */
[----:B------:R-:W-:Y:S01]  /*1b50*/  SHF.L.U32 R63, R61, 0x10, RZ ;  /* 0x000000103d3f7819 */ /* 0x000fe200000006ff */
[----:B------:R-:W-:Y:S01]  /*1b60*/  FFMA.FTZ R112, R112, R109, R111 ;  /* 0x0000006d70707223 */ /* 0x000fe2000001006f */
[----:B------:R-:W-:Y:S01]  /*1b70*/  SHF.L.U32 R61, R74, 0x10, RZ ;  /* 0x000000104a3d7819 */ /* 0x000fe200000006ff */
[----:B------:R-:W-:-:S04]  /*1b80*/  FFMA.FTZ R105, R110, R113, R115 ;  /* 0x000000716e697223 */ /* 0x000fc80000010073 */
[----:B------:R-:W-:Y:S01]  /*1b90*/  FFMA.FTZ R110, R60, R61, R63 ;  /* 0x0000003d3c6e7223 */ /* 0x000fe2000001003f */
[----:B------:R-:W-:Y:S02]  /*1ba0*/  F2FP.BF16.F32.PACK_AB R63, R116, R95 ;  /* 0x0000005f743f723e */ /* 0x000fe400000010ff */
[----:B------:R-:W-:Y:S02]  /*1bb0*/  F2FP.BF16.F32.PACK_AB R62, R114, R105 ;  /* 0x00000069723e723e */ /* 0x000fe400000010ff */
[----:B------:R-:W-:Y:S02]  /*1bc0*/  F2FP.BF16.F32.PACK_AB R61, R112, R93 ;  /* 0x0000005d703d723e */ /* 0x000fe400000010ff */
[----:B------:R-:W-:Y:S01]  /*1bd0*/  F2FP.BF16.F32.PACK_AB R60, R110, R91 ;  /* 0x0000005b6e3c723e */ /* 0x000fe200000010ff */
[----:B------:R-:W-:Y:S06]  /*1be0*/  BRA `(.L_x_102) ;  /* 0x0000000000a07947 */ /* 0x000fec0003800000 */
.L_x_101:
[----:B-----5:R-:W-:Y:S02]  /*1bf0*/  SHF.L.U32 R95, R62, 0x10, RZ ;  /* 0x000000103e5f7819 */ /* 0x020fe400000006ff */
[----:B0-----:R-:W-:Y:S02]  /*1c00*/  PRMT R111, R63, 0x7632, R111 ;  /* 0x000076323f6f7816 */ /* 0x001fe4000000006f */
[C---:B------:R-:W-:Y:S01]  /*1c10*/  PRMT R109, R60.reuse, 0x7632, R109 ;  /* 0x000076323c6d7816 */ /* 0x040fe2000000006d */
[----:B------:R-:W-:Y:S01]  /*1c20*/  FMUL.FTZ R95, R95, UR4 ;  /* 0x000000045f5f7c20 */ /* 0x000fe20008410000 */
[----:B------:R-:W-:Y:S02]  /*1c30*/  SHF.L.U32 R91, R60, 0x10, RZ ;  /* 0x000000103c5b7819 */ /* 0x000fe400000006ff */
[----:B------:R-:W-:Y:S02]  /*1c40*/  SHF.L.U32 R93, R61, 0x10, RZ ;  /* 0x000000103d5d7819 */ /* 0x000fe400000006ff */
[----:B------:R-:W-:Y:S01]  /*1c50*/  SHF.L.U32 R63, R63, 0x10, RZ ;  /* 0x000000103f3f7819 */ /* 0x000fe200000006ff */
[----:B------:R-:W-:Y:S01]  /*1c60*/  FMUL.FTZ R91, R91, UR4 ;  /* 0x000000045b5b7c20 */ /* 0x000fe20008410000 */
[----:B------:R-:W-:Y:S01]  /*1c70*/  PRMT R60, R61, 0x7632, R60 ;  /* 0x000076323d3c7816 */ /* 0x000fe2000000003c */
[----:B------:R-:W-:Y:S01]  /*1c80*/  FMUL.FTZ R93, R93, UR4 ;  /* 0x000000045d5d7c20 */ /* 0x000fe20008410000 */
[----:B------:R-:W-:Y:S01]  /*1c90*/  PRMT R61, R62, 0x7632, R61 ;  /* 0x000076323e3d7816 */ /* 0x000fe2000000003d */
[----:B------:R-:W-:Y:S01]  /*1ca0*/  FMUL.FTZ R63, R63, UR4 ;  /* 0x000000043f3f7c20 */ /* 0x000fe20008410000 */
[----:B------:R-:W-:Y:S01]  /*1cb0*/  SHF.L.U32 R112, R26, 0x10, RZ ;  /* 0x000000101a707819 */ /* 0x000fe200000006ff */
[----:B------:R-:W-:Y:S01]  /*1cc0*/  IMAD.U32 R62, R24, 0x10000, RZ ;  /* 0x00010000183e7824 */ /* 0x000fe200078e00ff */
        /* <DEDUP_REMOVED lines=26> */
.L_x_102:
[----:B------:R-:W0:Y:S02]  /*1e70*/  LDC.64 R118, c[0x0][0x3a8] ;  /* 0x0000ea00ff767b82 */ /* 0x000e240000000a00 */
[----:B0-----:R-:W-:-:S05]  /*1e80*/  IMAD.WIDE.U32 R118, R107, 0x10, R118 ;  /* 0x000000106b767825 */ /* 0x001fca00078e0076 */
[----:B------:R2:W-:Y:S02]  /*1e90*/  STG.E.128 desc[UR8][R118.64], R60 ;  /* 0x0000003c76007986 */ /* 0x0005e4000c101d08 */
.L_x_100:
[----:B------:R-:W-:Y:S05]  /*1ea0*/  BSYNC.RECONVERGENT B0 ;  /* 0x0000000000007941 */ /* 0x000fea0003800200 */
.L_x_99:
[----:B012---:R-:W-:Y:S01]  /*1eb0*/  FADD.FTZ R61, RZ, R83 ;  /* 0x00000053ff3d7221 */ /* 0x007fe20000010000 */
[C---:B------:R-:W-:Y:S01]  /*1ec0*/  ISETP.GT.U32.AND P4, PT, R86.reuse, 0xff, PT ;  /* 0x000000ff5600780c */ /* 0x040fe20003f84070 */
[----:B------:R-:W-:Y:S01]  /*1ed0*/  BSSY.RECONVERGENT B0, `(.L_x_103) ;  /* 0x0000073000007945 */ /* 0x000fe20003800200 */
[----:B------:R-:W-:Y:S01]  /*1ee0*/  ISETP.GT.U32.AND P0, PT, R86, 0x17f, PT ;  /* 0x0000017f5600780c */ /* 0x000fe20003f04070 */
[----:B------:R-:W-:Y:S01]  /*1ef0*/  FADD.FTZ R60, R94, R61 ;  /* 0x0000003d5e3c7221 */ /* 0x000fe20000010000 */
[----:B------:R-:W-:-:S03]  /*1f00*/  PLOP3.LUT P5, PT, PT, PT, UP2, 0x80, 0x8 ;  /* 0x000000000008781c */ /* 0x000fc60003faf028 */
        /* <DEDUP_REMOVED lines=40> */
[----:B------:R-:W-:Y:S02]  /*2190*/  FADD.FTZ R120, R87, -R62 ;  /* 0x8000003e57787221 */ /* 0x000fe40000010000 */
        /* <DEDUP_REMOVED lines=28> */
[----:B------:R-:W-:Y:S01]  /*2360*/  FADD.FTZ R118, R110, -R62 ;  /* 0x8000003e6e767221 */ /* 0x000fe20000010000 */
[----:B------:R-:W-:Y:S02]  /*2370*/  PLOP3.LUT P4, PT, PT, PT, PT, 0x8, 0x80 ;  /* 0x000000000080781c */ /* 0x000fe40003f8e170 */
        /* <DEDUP_REMOVED lines=12> */
[----:B------:R-:W-:Y:S01]  /*2440*/  @P0 FFMA.FTZ R60, R118, R118, R63 ;  /* 0x00000076763c0223 */ /* 0x000fe2000001003f */
[----:B------:R-:W-:-:S04]  /*2450*/  ISETP.GT.U32.AND P0, PT, R90, 0x3, PT ;  /* 0x000000035a00780c */ /* 0x000fc80003f04070 */
[----:B------:R-:W0:Y:S09]  /*2460*/  SHFL.BFLY PT, R61, R60, 0x1, 0x1f ;  /* 0x0c201f003c3d7f89 */ /* 0x000e3200000e0000 */
[----:B------:R-:W1:Y:S01]  /*2470*/  @!P0 S2R R109, SR_CgaCtaId ;  /* 0x00000000006d8919 */ /* 0x000e620000008800 */
[----:B------:R-:W-:-:S02]  /*2480*/  @!P0 PLOP3.LUT P4, PT, P5, PT, PT, 0x80, 0x8 ;  /* 0x000000000008881c */ /* 0x000fc40002f8f070 */
[----:B------:R-:W-:Y:S01]  /*2490*/  ISETP.NE.AND P5, PT, R90, RZ, PT ;  /* 0x000000ff5a00720c */ /* 0x000fe20003fa5270 */
[----:B0-----:R-:W-:Y:S01]  /*24a0*/  FADD.FTZ R61, R60, R61 ;  /* 0x0000003d3c3d7221 */ /* 0x001fe20000010000 */
[----:B------:R-:W-:-:S04]  /*24b0*/  @!P0 MOV R60, 0x400 ;  /* 0x00000400003c8802 */ /* 0x000fc80000000f00 */
[----:B------:R-:W0:Y:S01]  /*24c0*/  SHFL.BFLY PT, R118, R61, 0x2, 0x1f ;  /* 0x0c401f003d767f89 */ /* 0x000e2200000e0000 */
[----:B-1----:R-:W-:-:S05]  /*24d0*/  @!P0 LEA R109, R109, R60, 0x18 ;  /* 0x0000003c6d6d8211 */ /* 0x002fca00078ec0ff */
[----:B------:R-:W-:-:S05]  /*24e0*/  @P4 VIADD R109, R109, 0x20 ;  /* 0x000000206d6d4836 */ /* 0x000fca0000000000 */
[----:B------:R-:W-:Y:S01]  /*24f0*/  @!P0 LEA R111, R90, R109, 0x3 ;  /* 0x0000006d5a6f8211 */ /* 0x000fe200078e18ff */
[----:B0-----:R-:W-:Y:S01]  /*2500*/  FADD.FTZ R118, R61, R118 ;  /* 0x000000763d767221 */ /* 0x001fe20000010000 */
[----:B------:R-:W-:-:S04]  /*2510*/  CS2R R60, SRZ ;  /* 0x00000000003c7805 */ /* 0x000fc8000001ff00 */
        /* <DEDUP_REMOVED lines=14> */
.L_x_104:
[----:B------:R-:W-:Y:S05]  /*2600*/  BSYNC.RECONVERGENT B0 ;  /* 0x0000000000007941 */ /* 0x000fea0003800200 */
.L_x_103:
[----:B------:R-:W-:Y:S01]  /*2610*/  BAR.SYNC.DEFER_BLOCKING 0x0 ;  /* 0x0000000000007b1d */ /* 0x000fe20000010000 */
[----:B------:R-:W-:Y:S01]  /*2620*/  HFMA2 R109, -RZ, RZ, 0, 0 ;  /* 0x00000000ff6d7431 */ /* 0x000fe200000001ff */
[----:B------:R-:W-:-:S04]  /*2630*/  ISETP.NE.AND P4, PT, R0, RZ, PT ;  /* 0x000000ff0000720c */ /* 0x000fc80003f85270 */
[----:B------:R-:W-:Y:S01]  /*2640*/  BSSY.RECONVERGENT B0, `(.L_x_105) ;  /* 0x0000067000007945 */ /* 0x000fe20003800200 */
[----:B------:R-:W-:-:S05]  /*2650*/  @!P0 MOV R109, R2 ;  /* 0x00000002006d8202 */ /* 0x000fca0000000f00 */
[----:B------:R-:W0:Y:S04]  /*2660*/  SHFL.DOWN PT, R118, R109, 0x2, 0x1f ;  /* 0x08401f006d767f89 */ /* 0x000e2800000e0000 */
[----:B------:R1:W2:Y:S01]  /*2670*/  @!P0 LDS.64 R60, [R111] ;  /* 0x000000006f3c8984 */ /* 0x0002a20000000a00 */
[----:B------:R-:W-:Y:S02]  /*2680*/  ISETP.NE.AND P0, PT, RZ, UR12, PT ;  /* 0x0000000cff007c0c */ /* 0x000fe4000bf05270 */
[-C--:B-1----:R-:W-:Y:S02]  /*2690*/  I2FP.F32.S32 R111, R109.reuse ;  /* 0x0000006d006f7245 */ /* 0x082fe40000201400 */
[----:B0-----:R-:W-:Y:S02]  /*26a0*/  IADD3 R62, PT, PT, R118, R109, RZ ;  /* 0x0000006d763e7210 */ /* 0x001fe40007ffe0ff */
[----:B------:R-:W-:-:S02]  /*26b0*/  I2FP.F32.S32 R120, R118 ;  /* 0x0000007600787245 */ /* 0x000fc40000201400 */
[----:B------:R-:W-:Y:S01]  /*26c0*/  I2FP.F32.S32 R63, R62 ;  /* 0x0000003e003f7245 */ /* 0x000fe20000201400 */
[----:B------:R-:W-:Y:S03]  /*26d0*/  SHFL.DOWN PT, R109, R62, 0x1, 0x1f ;  /* 0x08201f003e6d7f89 */ /* 0x000fe600000e0000 */
[----:B------:R-:W0:Y:S01]  /*26e0*/  MUFU.RCP R107, R63 ;  /* 0x0000003f006b7308 */ /* 0x000e220000001000 */
[----:B--2---:R-:W1:Y:S04]  /*26f0*/  SHFL.DOWN PT, R113, R60, 0x2, 0x1f ;  /* 0x08401f003c717f89 */ /* 0x004e6800000e0000 */
[----:B------:R-:W2:Y:S01]  /*2700*/  SHFL.DOWN PT, R118, R61, 0x2, 0x1f ;  /* 0x08401f003d767f89 */ /* 0x000ea200000e0000 */
[C---:B-1----:R-:W-:Y:S01]  /*2710*/  FMUL.FTZ R122, R113.reuse, R120 ;  /* 0x00000078717a7220 */ /* 0x042fe20000410000 */
[----:B------:R-:W-:Y:S01]  /*2720*/  FADD.FTZ R115, -R113, R60 ;  /* 0x0000003c71737221 */ /* 0x000fe20000010100 */
[----:B------:R-:W-:-:S02]  /*2730*/  MOV R113, UR6 ;  /* 0x0000000600717c02 */ /* 0x000fc40008000f00 */
[----:B------:R-:W-:Y:S01]  /*2740*/  FFMA.FTZ R122, R111, R60, R122 ;  /* 0x0000003c6f7a7223 */ /* 0x000fe2000001007a */
[----:B------:R-:W-:Y:S01]  /*2750*/  FMUL.FTZ R115, R115, R115 ;  /* 0x0000007373737220 */ /* 0x000fe20000410000 */
[----:B--2---:R-:W-:Y:S01]  /*2760*/  FADD.FTZ R118, R118, R61 ;  /* 0x0000003d76767221 */ /* 0x004fe20000010000 */
[----:B------:R-:W-:Y:S01]  /*2770*/  IADD3 R61, PT, PT, R62, R109, RZ ;  /* 0x0000006d3e3d7210 */ /* 0x000fe20007ffe0ff */
[----:B0-----:R-:W-:Y:S01]  /*2780*/  FMUL.FTZ R60, R107, R122 ;  /* 0x0000007a6b3c7220 */ /* 0x001fe20000410000 */
[----:B------:R-:W-:Y:S01]  /*2790*/  FMUL.FTZ R115, R115, R111 ;  /* 0x0000006f73737220 */ /* 0x000fe20000410000 */
[----:B------:R-:W-:Y:S02]  /*27a0*/  I2FP.F32.S32 R109, R109 ;  /* 0x0000006d006d7245 */ /* 0x000fe40000201400 */
[----:B------:R-:W-:Y:S01]  /*27b0*/  I2FP.F32.S32 R61, R61 ;  /* 0x0000003d003d7245 */ /* 0x000fe20000201400 */
[----:B------:R-:W0:Y:S01]  /*27c0*/  SHFL.DOWN PT, R111, R60, 0x1, 0x1f ;  /* 0x08201f003c6f7f89 */ /* 0x000e2200000e0000 */
[----:B------:R-:W-:-:S04]  /*27d0*/  FMUL.FTZ R115, R115, R120 ;  /* 0x0000007873737220 */ /* 0x000fc80000410000 */
[----:B------:R-:W-:Y:S01]  /*27e0*/  FFMA.FTZ R115, R107, R115, R118 ;  /* 0x000000736b737223 */ /* 0x000fe20000010076 */
[----:B------:R-:W1:Y:S04]  /*27f0*/  MUFU.RCP R61, R61 ;  /* 0x0000003d003d7308 */ /* 0x000e680000001000 */
[----:B------:R-:W2:Y:S01]  /*2800*/  SHFL.DOWN PT, R118, R115, 0x1, 0x1f ;  /* 0x08201f0073767f89 */ /* 0x000ea200000e0000 */
[----:B0-----:R-:W-:Y:S01]  /*2810*/  FADD.FTZ R107, R60, -R111 ;  /* 0x8000006f3c6b7221 */ /* 0x001fe20000010000 */
[----:B------:R-:W-:-:S03]  /*2820*/  FMUL.FTZ R120, R111, R109 ;  /* 0x0000006d6f787220 */ /* 0x000fc60000410000 */
[----:B------:R-:W-:Y:S01]  /*2830*/  FMUL.FTZ R62, R107, R107 ;  /* 0x0000006b6b3e7220 */ /* 0x000fe20000410000 */
[C---:B------:R-:W-:Y:S01]  /*2840*/  FFMA.FTZ R120, R63.reuse, R60, R120 ;  /* 0x0000003c3f787223 */ /* 0x040fe20000010078 */
[----:B------:R-:W0:Y:S02]  /*2850*/  LDC R107, c[0x0][0x448] ;  /* 0x00011200ff6b7b82 */ /* 0x000e240000000800 */
[----:B------:R-:W-:Y:S01]  /*2860*/  FMUL.FTZ R62, R63, R62 ;  /* 0x0000003e3f3e7220 */ /* 0x000fe20000410000 */
[----:B-1----:R-:W-:Y:S01]  /*2870*/  FMUL.FTZ R120, R61, R120 ;  /* 0x000000783d787220 */ /* 0x002fe20000410000 */
[----:B--2---:R-:W-:Y:S02]  /*2880*/  FADD.FTZ R118, R115, R118 ;  /* 0x0000007673767221 */ /* 0x004fe40000010000 */
[----:B------:R-:W-:Y:S02]  /*2890*/  FMUL.FTZ R62, R62, R109 ;  /* 0x0000006d3e3e7220 */ /* 0x000fe40000410000 */
[----:B------:R-:W1:Y:S02]  /*28a0*/  SHFL.IDX PT, R111, R120, RZ, 0x1f ;  /* 0x00001fff786f7589 */ /* 0x000e6400000e0000 */
[----:B------:R-:W-:-:S02]  /*28b0*/  FFMA.FTZ R118, R61, R62, R118 ;  /* 0x0000003e3d767223 */ /* 0x000fc40000010076 */
[----:B------:R-:W2:Y:S04]  /*28c0*/  @!P4 LDC.64 R62, c[0x0][0x3c0] ;  /* 0x0000f000ff3ecb82 */ /* 0x000ea80000000a00 */
[----:B------:R-:W0:Y:S04]  /*28d0*/  SHFL.IDX PT, R118, R118, RZ, 0x1f ;  /* 0x00001fff76767589 */ /* 0x000e2800000e0000 */
[----:B------:R-:W3:Y:S01]  /*28e0*/  @!P4 LDC.64 R60, c[0x0][0x3c8] ;  /* 0x0000f200ff3ccb82 */ /* 0x000ee20000000a00 */
[----:B-1----:R-:W-:-:S05]  /*28f0*/  FMUL.FTZ R109, R111, R111 ;  /* 0x0000006f6f6d7220 */ /* 0x002fca0000410000 */
[----:B------:R-:W-:Y:S01]  /*2900*/  FSEL R122, R109, RZ, P0 ;  /* 0x000000ff6d7a7208 */ /* 0x000fe20000000000 */
[----:B0-----:R-:W-:-:S04]  /*2910*/  FFMA.FTZ R107, R118, UR13, R107 ;  /* 0x0000000d766b7c23 */ /* 0x001fc8000801006b */
[----:B------:R-:W-:Y:S01]  /*2920*/  FADD.FTZ R109, R107, R122 ;  /* 0x0000007a6b6d7221 */ /* 0x000fe20000010000 */
[----:B------:R-:W-:Y:S02]  /*2930*/  IMAD.U32 R107, RZ, RZ, UR6 ;  /* 0x00000006ff6b7e24 */ /* 0x000fe4000f8e00ff */
[----:B---3--:R-:W-:-:S03]  /*2940*/  @!P4 IMAD.WIDE R60, R113, 0x4, R60 ;  /* 0x00000004713cc825 */ /* 0x008fc600078e023c */
[----:B------:R-:W0:Y:S01]  /*2950*/  MUFU.RSQ R109, R109 ;  /* 0x0000006d006d7308 */ /* 0x000e220000001400 */
[----:B--2---:R-:W-:Y:S01]  /*2960*/  @!P4 IMAD.WIDE R62, R107, 0x4, R62 ;  /* 0x000000046b3ec825 */ /* 0x004fe200078e023e */
[----:B------:R-:W-:-:S04]  /*2970*/  FSEL R107, R111, RZ, !P0 ;  /* 0x000000ff6f6b7208 */ /* 0x000fc80004000000 */
[----:B------:R1:W-:Y:S04]  /*2980*/  @!P4 STG.E desc[UR8][R62.64], R111 ;  /* 0x0000006f3e00c986 */ /* 0x0003e8000c101908 */
[----:B0-----:R1:W-:Y:S01]  /*2990*/  @!P4 STG.E desc[UR8][R60.64], R109 ;  /* 0x0000006d3c00c986 */ /* 0x0013e2000c101908 */
[----:B------:R-:W-:Y:S05]  /*29a0*/  @!P2 BRA `(.L_x_106) ;  /* 0x0000000000c0a947 */ /* 0x000fea0003800000 */
[--C-:B-1----:R-:W-:Y:S01]  /*29b0*/  FADD.FTZ R60, R83, -R107.reuse ;  /* 0x8000006b533c7221 */ /* 0x102fe20000010000 */
[----:B------:R-:W-:Y:S01]  /*29c0*/  SHF.L.U32 R61, R56, 0x10, RZ ;  /* 0x00000010383d7819 */ /* 0x000fe200000006ff */
[----:B------:R-:W-:Y:S01]  /*29d0*/  FADD.FTZ R62, R97, -R107 ;  /* 0x8000006b613e7221 */ /* 0x000fe20000010000 */
[----:B------:R-:W-:Y:S01]  /*29e0*/  SHF.L.U32 R63, R52, 0x10, RZ ;  /* 0x00000010343f7819 */ /* 0x000fe200000006ff */
[----:B------:R-:W-:Y:S01]  /*29f0*/  FMUL.FTZ R60, R109, R60 ;  /* 0x0000003c6d3c7220 */ /* 0x000fe20000410000 */
[----:B------:R-:W-:Y:S02]  /*2a00*/  SHF.L.U32 R118, R57, 0x10, RZ ;  /* 0x0000001039767819 */ /* 0x000fe400000006ff */
[----:B------:R-:W-:Y:S01]  /*2a10*/  SHF.L.U32 R120, R53, 0x10, RZ ;  /* 0x0000001035787819 */ /* 0x000fe200000006ff */
[----:B------:R-:W-:Y:S01]  /*2a20*/  FFMA.FTZ R60, R60, R61, R63 ;  /* 0x0000003d3c3c7223 */ /* 0x000fe2000001003f */
[----:B------:R-:W-:Y:S01]  /*2a30*/  FMUL.FTZ R61, R109, R62 ;  /* 0x0000003e6d3d7220 */ /* 0x000fe20000410000 */
[----:B------:R-:W-:Y:S01]  /*2a40*/  FADD.FTZ R62, R96, -R107 ;  /* 0x8000006b603e7221 */ /* 0x000fe20000010000 */
[----:B------:R-:W-:Y:S01]  /*2a50*/  SHF.L.U32 R111, R66, 0x10, RZ ;  /* 0x00000010426f7819 */ /* 0x000fe200000006ff */
[----:B------:R-:W-:-:S02]  /*2a60*/  IMAD.U32 R63, R67, 0x10000, RZ ;  /* 0x00010000433f7824 */ /* 0x000fc400078e00ff */
[----:B------:R-:W-:Y:S01]  /*2a70*/  FFMA.FTZ R61, R61, R118, R120 ;  /* 0x000000763d3d7223 */ /* 0x000fe20000010078 */
[----:B------:R-:W-:Y:S01]  /*2a80*/  FMUL.FTZ R62, R109, R62 ;  /* 0x0000003e6d3e7220 */ /* 0x000fe20000410000 */
[----:B------:R-:W-:Y:S01]  /*2a90*/  FADD.FTZ R118, R99, -R107 ;  /* 0x8000006b63767221 */ /* 0x000fe20000010000 */
[----:B------:R-:W-:Y:S02]  /*2aa0*/  SHF.L.U32 R122, R64, 0x10, RZ ;  /* 0x00000010407a7819 */ /* 0x000fe400000006ff */
[----:B------:R-:W-:Y:S01]  /*2ab0*/  FFMA.FTZ R120, R62, R63, R111 ;  /* 0x0000003f3e787223 */ /* 0x000fe2000001006f */
[----:B------:R-:W-:Y:S01]  /*2ac0*/  SHF.L.U32 R63, R58, 0x10, RZ ;  /* 0x000000103a3f7819 */ /* 0x000fe200000006ff */
[----:B------:R-:W-:Y:S01]  /*2ad0*/  FMUL.FTZ R62, R109, R118 ;  /* 0x000000766d3e7220 */ /* 0x000fe20000410000 */
[----:B------:R-:W-:Y:S01]  /*2ae0*/  SHF.L.U32 R111, R54, 0x10, RZ ;  /* 0x00000010366f7819 */ /* 0x000fe200000006ff */
[----:B------:R-:W-:Y:S01]  /*2af0*/  FADD.FTZ R118, R98, -R107 ;  /* 0x8000006b62767221 */ /* 0x000fe20000010000 */
[----:B------:R-:W-:-:S02]  /*2b00*/  SHF.L.U32 R113, R19, 0x10, RZ ;  /* 0x0000001013717819 */ /* 0x000fc400000006ff */
[----:B------:R-:W-:Y:S01]  /*2b10*/  SHF.L.U32 R115, R18, 0x10, RZ ;  /* 0x0000001012737819 */ /* 0x000fe200000006ff */
[----:B------:R-:W-:Y:S01]  /*2b20*/  FFMA.FTZ R62, R62, R63, R111 ;  /* 0x0000003f3e3e7223 */ /* 0x000fe2000001006f */
[----:B------:R-:W-:Y:S01]  /*2b30*/  FMUL.FTZ R111, R109, R118 ;  /* 0x000000766d6f7220 */ /* 0x000fe20000410000 */
[----:B------:R-:W-:Y:S02]  /*2b40*/  SHF.L.U32 R118, R65, 0x10, RZ ;  /* 0x0000001041767819 */ /* 0x000fe400000006ff */
[----:B------:R-:W-:-:S03]  /*2b50*/  F2FP.BF16.F32.PACK_AB R61, R120, R61 ;  /* 0x0000003d783d723e */ /* 0x000fc600000010ff */
[----:B------:R-:W-:Y:S01]  /*2b60*/  FFMA.FTZ R111, R111, R118, R122 ;  /* 0x000000766f6f7223 */ /* 0x000fe2000001007a */
[----:B------:R-:W-:Y:S01]  /*2b70*/  FADD.FTZ R118, R101, -R107 ;  /* 0x8000006b65767221 */ /* 0x000fe20000010000 */
[----:B------:R-:W-:-:S03]  /*2b80*/  SHF.L.U32 R122, R55, 0x10, RZ ;  /* 0x00000010377a7819 */ /* 0x000fc600000006ff */
[----:B------:R-:W-:Y:S01]  /*2b90*/  FMUL.FTZ R63, R109, R118 ;  /* 0x000000766d3f7220 */ /* 0x000fe20000410000 */
[----:B------:R-:W-:Y:S01]  /*2ba0*/  IMAD.U32 R118, R59, 0x10000, RZ ;  /* 0x000100003b767824 */ /* 0x000fe200078e00ff */
[----:B------:R-:W-:-:S03]  /*2bb0*/  F2FP.BF16.F32.PACK_AB R62, R111, R62 ;  /* 0x0000003e6f3e723e */ /* 0x000fc600000010ff */
[----:B------:R-:W-:Y:S01]  /*2bc0*/  FFMA.FTZ R63, R63, R118, R122 ;  /* 0x000000763f3f7223 */ /* 0x000fe2000001007a */
[--C-:B------:R-:W-:Y:S01]  /*2bd0*/  FADD.FTZ R118, R100, -R107.reuse ;  /* 0x8000006b64767221 */ /* 0x100fe20000010000 */
[----:B------:R-:W-:-:S03]  /*2be0*/  FADD.FTZ R122, R94, -R107 ;  /* 0x8000006b5e7a7221 */ /* 0x000fc60000010000 */
[C---:B------:R-:W-:Y:S01]  /*2bf0*/  FMUL.FTZ R118, R109.reuse, R118 ;  /* 0x000000766d767220 */ /* 0x040fe20000410000 */
[----:B------:R-:W-:-:S03]  /*2c00*/  FMUL.FTZ R122, R109, R122 ;  /* 0x0000007a6d7a7220 */ /* 0x000fc60000410000 */
[----:B------:R-:W-:Y:S01]  /*2c10*/  FFMA.FTZ R124, R118, R113, R115 ;  /* 0x00000071767c7223 */ /* 0x000fe20000010073 */
[----:B------:R-:W-:Y:S01]  /*2c20*/  SHF.L.U32 R113, R69, 0x10, RZ ;  /* 0x0000001045717819 */ /* 0x000fe200000006ff */
[----:B------:R-:W0:Y:S01]  /*2c30*/  LDC.64 R118, c[0x0][0x428] ;  /* 0x00010a00ff767b82 */ /* 0x000e220000000a00 */
[----:B------:R-:W-:Y:S02]  /*2c40*/  SHF.L.U32 R115, R68, 0x10, RZ ;  /* 0x0000001044737819 */ /* 0x000fe400000006ff */
[----:B------:R-:W-:-:S03]  /*2c50*/  F2FP.BF16.F32.PACK_AB R63, R124, R63 ;  /* 0x0000003f7c3f723e */ /* 0x000fc600000010ff */
[----:B------:R-:W-:-:S05]  /*2c60*/  FFMA.FTZ R113, R122, R113, R115 ;  /* 0x000000717a717223 */ /* 0x000fca0000010073 */
[----:B------:R-:W-:Y:S01]  /*2c70*/  F2FP.BF16.F32.PACK_AB R60, R113, R60 ;  /* 0x0000003c713c723e */ /* 0x000fe200000010ff */
[----:B0-----:R-:W-:-:S04]  /*2c80*/  IMAD.WIDE.U32 R118, R92, 0x10, R118 ;  /* 0x000000105c767825 */ /* 0x001fc800078e0076 */
[----:B------:R-:W-:Y:S01]  /*2c90*/  VIADD R92, R92, 0x80 ;  /* 0x000000805c5c7836 */ /* 0x000fe20000000000 */
[----:B------:R0:W-:Y:S06]  /*2ca0*/  STG.E.128 desc[UR8][R118.64], R60 ;  /* 0x0000003c76007986 */ /* 0x0001ec000c101d08 */
.L_x_106:
[----:B------:R-:W-:Y:S05]  /*2cb0*/  BSYNC.RECONVERGENT B0 ;  /* 0x0000000000007941 */ /* 0x000fea0003800200 */
.L_x_105:
[----:B------:R-:W-:Y:S04]  /*2cc0*/  BSSY.RECONVERGENT B0, `(.L_x_107) ;  /* 0x0000032000007945 */ /* 0x000fe80003800200 */
[----:B------:R-:W-:Y:S05]  /*2cd0*/  @!P1 BRA `(.L_x_108) ;  /* 0x0000000000c09947 */ /* 0x000fea0003800000 */
[--C-:B01----:R-:W-:Y:S01]  /*2ce0*/  FADD.FTZ R60, R85, -R107.reuse ;  /* 0x8000006b553c7221 */ /* 0x103fe20000010000 */
[----:B------:R-:W-:Y:S01]  /*2cf0*/  SHF.L.U32 R61, R44, 0x10, RZ ;  /* 0x000000102c3d7819 */ /* 0x000fe200000006ff */
[----:B------:R-:W-:Y:S01]  /*2d00*/  FADD.FTZ R62, R87, -R107 ;  /* 0x8000006b573e7221 */ /* 0x000fe20000010000 */
[----:B------:R-:W-:Y:S01]  /*2d10*/  SHF.L.U32 R63, R40, 0x10, RZ ;  /* 0x00000010283f7819 */ /* 0x000fe200000006ff */
[----:B------:R-:W-:Y:S01]  /*2d20*/  FMUL.FTZ R60, R109, R60 ;  /* 0x0000003c6d3c7220 */ /* 0x000fe20000410000 */
[----:B------:R-:W-:Y:S01]  /*2d30*/  SHF.L.U32 R118, R45, 0x10, RZ ;  /* 0x000000102d767819 */ /* 0x000fe200000006ff */
[----:B------:R-:W-:Y:S01]  /*2d40*/  IMAD.U32 R111, R14, 0x10000, RZ ;  /* 0x000100000e6f7824 */ /* 0x000fe200078e00ff */
        /* <DEDUP_REMOVED lines=16> */
[----:B------:R-:W-:Y:S01]  /*2e50*/  F2FP.BF16.F32.PACK_AB R61, R120, R61 ;  /* 0x0000003d783d723e */ /* 0x000fe200000010ff */
[----:B------:R-:W-:Y:S01]  /*2e60*/  FFMA.FTZ R62, R62, R63, R111 ;  /* 0x0000003f3e3e7223 */ /* 0x000fe2000001006f */
[----:B------:R-:W-:Y:S01]  /*2e70*/  FMUL.FTZ R111, R109, R118 ;  /* 0x000000766d6f7220 */ /* 0x000fe20000410000 */
[----:B------:R-:W-:-:S05]  /*2e80*/  SHF.L.U32 R118, R13, 0x10, RZ ;  /* 0x000000100d767819 */ /* 0x000fca00000006ff */
[----:B------:R-:W-:Y:S01]  /*2e90*/  FFMA.FTZ R111, R111, R118, R122 ;  /* 0x000000766f6f7223 */ /* 0x000fe2000001007a */
[----:B------:R-:W-:Y:S01]  /*2ea0*/  FADD.FTZ R118, R89, -R107 ;  /* 0x8000006b59767221 */ /* 0x000fe20000010000 */
[----:B------:R-:W-:-:S03]  /*2eb0*/  SHF.L.U32 R122, R43, 0x10, RZ ;  /* 0x000000102b7a7819 */ /* 0x000fc600000006ff */
[----:B------:R-:W-:Y:S01]  /*2ec0*/  FMUL.FTZ R63, R109, R118 ;  /* 0x000000766d3f7220 */ /* 0x000fe20000410000 */
[----:B------:R-:W-:Y:S02]  /*2ed0*/  SHF.L.U32 R118, R47, 0x10, RZ ;  /* 0x000000102f767819 */ /* 0x000fe400000006ff */
        /* <DEDUP_REMOVED lines=13> */
[C---:B0-----:R-:W-:Y:S01]  /*2fb0*/  IMAD.WIDE.U32 R118, R92.reuse, 0x10, R118 ;  /* 0x000000105c767825 */ /* 0x041fe200078e0076 */
[----:B------:R-:W-:-:S04]  /*2fc0*/  IADD3 R92, PT, PT, R92, 0x80, RZ ;  /* 0x000000805c5c7810 */ /* 0x000fc80007ffe0ff */
[----:B------:R2:W-:Y:S03]  /*2fd0*/  STG.E.128 desc[UR8][R118.64], R60 ;  /* 0x0000003c76007986 */ /* 0x0005e6000c101d08 */
.L_x_108:
[----:B------:R-:W-:Y:S05]  /*2fe0*/  BSYNC.RECONVERGENT B0 ;  /* 0x0000000000007941 */ /* 0x000fea0003800200 */
.L_x_107:
[----:B------:R-:W-:Y:S04]  /*2ff0*/  BSSY.RECONVERGENT B0, `(.L_x_109) ;  /* 0x0000031000007945 */ /* 0x000fe80003800200 */
[----:B------:R-:W-:Y:S05]  /*3000*/  @!P3 BRA `(.L_x_110) ;  /* 0x0000000000bcb947 */ /* 0x000fea0003800000 */
[--C-:B012---:R-:W-:Y:S01]  /*3010*/  FADD.FTZ R60, R91, -R107.reuse ;  /* 0x8000006b5b3c7221 */ /* 0x107fe20000010000 */
        /* <DEDUP_REMOVED lines=21> */
[----:B------:R-:W-:-:S03]  /*3170*/  F2FP.BF16.F32.PACK_AB R61, R120, R61 ;  /* 0x0000003d783d723e */ /* 0x000fc600000010ff */
        /* <DEDUP_REMOVED lines=10> */
[----:B------:R-:W-:Y:S01]  /*3220*/  FADD.FTZ R118, R116, -R107 ;  /* 0x8000006b74767221 */ /* 0x000fe20000010000 */
[----:B------:R-:W-:-:S03]  /*3230*/  SHF.L.U32 R122, R3, 0x10, RZ ;  /* 0x00000010037a7819 */ /* 0x000fc600000006ff */
[----:B------:R-:W-:Y:S02]  /*3240*/  FMUL.FTZ R113, R109, R118 ;  /* 0x000000766d717220 */ /* 0x000fe40000410000 */
[----:B------:R-:W0:Y:S02]  /*3250*/  LDC.64 R118, c[0x0][0x428] ;  /* 0x00010a00ff767b82 */ /* 0x000e240000000a00 */
[----:B------:R-:W-:Y:S01]  /*3260*/  FFMA.FTZ R124, R113, R122, R124 ;  /* 0x0000007a717c7223 */ /* 0x000fe2000001007c */
[----:B------:R-:W-:Y:S01]  /*3270*/  FADD.FTZ R122, R110, -R107 ;  /* 0x8000006b6e7a7221 */ /* 0x000fe20000010000 */
[----:B------:R-:W-:-:S03]  /*3280*/  SHF.L.U32 R107, R9, 0x10, RZ ;  /* 0x00000010096b7819 */ /* 0x000fc600000006ff */
[----:B------:R-:W-:Y:S01]  /*3290*/  FMUL.FTZ R122, R109, R122 ;  /* 0x0000007a6d7a7220 */ /* 0x000fe20000410000 */
[----:B------:R-:W-:Y:S02]  /*32a0*/  SHF.L.U32 R109, R8, 0x10, RZ ;  /* 0x00000010086d7819 */ /* 0x000fe400000006ff */
[----:B------:R-:W-:-:S03]  /*32b0*/  F2FP.BF16.F32.PACK_AB R63, R124, R63 ;  /* 0x0000003f7c3f723e */ /* 0x000fc600000010ff */
[----:B------:R-:W-:-:S05]  /*32c0*/  FFMA.FTZ R107, R122, R107, R109 ;  /* 0x0000006b7a6b7223 */ /* 0x000fca000001006d */
[----:B------:R-:W-:Y:S01]  /*32d0*/  F2FP.BF16.F32.PACK_AB R60, R107, R60 ;  /* 0x0000003c6b3c723e */ /* 0x000fe200000010ff */
[----:B0-----:R-:W-:-:S05]  /*32e0*/  IMAD.WIDE.U32 R118, R92, 0x10, R118 ;  /* 0x000000105c767825 */ /* 0x001fca00078e0076 */
[----:B------:R3:W-:Y:S02]  /*32f0*/  STG.E.128 desc[UR8][R118.64], R60 ;  /* 0x0000003c76007986 */ /* 0x0007e4000c101d08 */
.L_x_110:
[----:B------:R-:W-:Y:S05]  /*3300*/  BSYNC.RECONVERGENT B0 ;  /* 0x0000000000007941 */ /* 0x000fea0003800200 */
.L_x_109:
[----:B------:R-:W-:Y:S02]  /*3310*/  UIADD3 UR6, UPT, UPT, UR6, UR14, URZ ;  /* 0x0000000e06067290 */ /* 0x000fe4000fffe0ff */
[----:B------:R-:W-:Y:S02]  /*3320*/  UPLOP3.LUT UP2, UPT, UPT, UPT, UP2, 0x40, 0x4 ;  /* 0x000000000004789c */ /* 0x000fe40003f4e820 */
[----:B------:R-:W-:-:S09]  /*3330*/  UISETP.GE.AND UP1, UPT, UR6, UR15, UPT ;  /* 0x0000000f0600728c */ /* 0x000fd2000bf26270 */
[----:B------:R-:W-:Y:S05]  /*3340*/  BRA.U !UP1, `(.L_x_111) ;  /* 0xffffffd509787547 */ /* 0x000fea000b83ffff */
[----:B------:R-:W-:Y:S05]  /*3350*/  EXIT ;  /* 0x000000000000794d */ /* 0x000fea0003800000 */
.L_x_112:
        /* <DEDUP_REMOVED lines=10> */
.L_x_20735:


//--------------------- .text._ZN10layer_norm13ln_fwd_kernelINS_13Kernel_traitsI13__nv_bfloat16S2_S2_S2_fjLj3072ELj1ELj1ELj4ELj16ENS_18Kernel_traits_baseILj3072ES2_S2_S2_S2_fjLj128EEEEELb0ELb1ELb0ELb1EEEvNS_9FwdParamsE --------------------------
	.section	.text._ZN10layer_norm13ln_fwd_kernelINS_13Kernel_traitsI13__nv_bfloat16S2_S2_S2_fjLj3072ELj1ELj1ELj4ELj16ENS_18Kernel_traits_baseILj3072ES2_S2_S2_S2_fjLj128EEEEELb0ELb1ELb0ELb1EEEvNS_9FwdParamsE,"ax",@progbits
	.align	128
        .global         _ZN10layer_norm13ln_fwd_kernelINS_13Kernel_traitsI13__nv_bfloat16S2_S2_S2_fjLj3072ELj1ELj1ELj4ELj16ENS_18Kernel_traits_baseILj3072ES2_S2_S2_S2_fjLj128EEEEELb0ELb1ELb0ELb1EEEvNS_9FwdParamsE
        .type           _ZN10layer_norm13ln_fwd_kernelINS_13Kernel_traitsI13__nv_bfloat16S2_S2_S2_fjLj3072ELj1ELj1ELj4ELj16ENS_18Kernel_traits_baseILj3072ES2_S2_S2_S2_fjLj128EEEEELb0ELb1ELb0ELb1EEEvNS_9FwdParamsE,@function
        .size           _ZN10layer_norm13ln_fwd_kernelINS_13Kernel_traitsI13__nv_bfloat16S2_S2_S2_fjLj3072ELj1ELj1ELj4ELj16ENS_18Kernel_traits_baseILj3072ES2_S2_S2_S2_fjLj128EEEEELb0ELb1ELb0ELb1EEEvNS_9FwdParamsE,(.L_x_20736 - _ZN10layer_norm13ln_fwd_kernelINS_13Kernel_traitsI13__nv_bfloat16S2_S2_S2_fjLj3072ELj1ELj1ELj4ELj16ENS_18Kernel_traits_baseILj3072ES2_S2_S2_S2_fjLj128EEEEELb0ELb1ELb0ELb1EEEvNS_9FwdParamsE)
        .other          _ZN10layer_norm13ln_fwd_kernelINS_13Kernel_traitsI13__nv_bfloat16S2_S2_S2_fjLj3072ELj1ELj1ELj4ELj16ENS_18Kernel_traits_baseILj3072ES2_S2_S2_S2_fjLj128EEEEELb0ELb1ELb0ELb1EEEvNS_9FwdParamsE,@"STO_CUDA_ENTRY STV_DEFAULT"
_ZN10layer_norm13ln_fwd_kernelINS_13Kernel_traitsI13__nv_bfloat16S2_S2_S2_fjLj3072ELj1ELj1ELj4ELj16ENS_18Kernel_traits_baseILj3072ES2_S2_S2_S2_fjLj128EEEEELb0ELb1ELb0ELb1EEEvNS_9FwdParamsE:
.text._ZN10layer_norm13ln_fwd_kernelINS_13Kernel_traitsI13__nv_bfloat16S2_S2_S2_fjLj3072ELj1ELj1ELj4ELj16ENS_18Kernel_traits_baseILj3072ES2_S2_S2_S2_fjLj128EEEEELb0ELb1ELb0ELb1EEEvNS_9FwdParamsE:
[----:B------:R-:W-:Y:S01]  /*0000*/  LDC R1, c[0x0][0x37c] ;  /* 0x0000df00ff017b82 */ /* 0x000fe20000000800 */
[----:B------:R-:W0:Y:S07]  /*0010*/  S2R R0, SR_TID.X ;  /* 0x0000000000007919 */ /* 0x000e2e0000002100 */
[----:B------:R-:W0:Y:S01]  /*0020*/  LDC.64 R2, c[0x0][0x3d0] ;  /* 0x0000f400ff027b82 */ /* 0x000e220000000a00 */
[----:B------:R-:W1:Y:S01]  /*0030*/  LDCU.64 UR6, c[0x0][0x358] ;  /* 0x00006b00ff0677ac */ /* 0x000e620008000a00 */
[----:B------:R-:W2:Y:S06]  /*0040*/  LDCU.64 UR4, c[0x0][0x438] ;  /* 0x00008700ff0477ac */ /* 0x000eac0008000a00 */
[----:B------:R-:W3:Y:S01]  /*0050*/  LDC.64 R6, c[0x0][0x3e8] ;  /* 0x0000fa00ff067b82 */ /* 0x000ee20000000a00 */
[----:B0-----:R-:W-:-:S04]  /*0060*/  IMAD.WIDE.U32 R2, R0, 0x10, R2 ;  /* 0x0000001000027825 */ /* 0x001fc800078e0002 */
[----:B---3--:R-:W-:Y:S01]  /*0070*/  IMAD.WIDE.U32 R6, R0, 0x10, R6 ;  /* 0x0000001000067825 */ /* 0x008fe200078e0006 */
[----:B-1----:R-:W3:Y:S04]  /*0080*/  LDG.E.128 R8, desc[UR6][R2.64] ;  /* 0x0000000602087981 */ /* 0x002ee8000c1e1d00 */
[----:B------:R-:W4:Y:S04]  /*0090*/  LDG.E.128 R12, desc[UR6][R2.64+0x1000] ;  /* 0x00100006020c7981 */ /* 0x000f28000c1e1d00 */
[----:B------:R-:W4:Y:S01]  /*00a0*/  LDG.E.128 R40, desc[UR6][R6.64] ;  /* 0x0000000606287981 */ /* 0x000f22000c1e1d00 */
[----:B--2---:R-:W-:-:S03]  /*00b0*/  ISETP.NE.U32.AND P0, PT, RZ, UR4, PT ;  /* 0x00000004ff007c0c */ /* 0x004fc6000bf05070 */
[----:B------:R-:W2:Y:S01]  /*00c0*/  LDG.E.128 R48, desc[UR6][R2.64+0x800] ;  /* 0x0008000602307981 */ /* 0x000ea2000c1e1d00 */
[----:B------:R-:W-:-:S03]  /*00d0*/  ISETP.NE.AND.EX P0, PT, RZ, UR5, PT, P0 ;  /* 0x00000005ff007c0c */ /* 0x000fc6000bf05300 */
[----:B------:R-:W2:Y:S04]  /*00e0*/  LDG.E.128 R32, desc[UR6][R6.64+0x800] ;  /* 0x0008000606207981 */ /* 0x000ea8000c1e1d00 */
[----:B------:R0:W2:Y:S01]  /*00f0*/  LDG.E.128 R16, desc[UR6][R6.64+0x1000] ;  /* 0x0010000606107981 */ /* 0x0000a2000c1e1d00 */
[----:B------:R-:W1:Y:S01]  /*0100*/  S2UR UR4, SR_CTAID.X ;  /* 0x00000000000479c3 */ /* 0x000e620000002500 */
[----:B------:R-:W0:Y:S07]  /*0110*/  LDCU UR5, c[0x0][0x384] ;  /* 0x00007080ff0577ac */ /* 0x000e2e0008000800 */
[----:B------:R-:W0:Y:S01]  /*0120*/  @P0 LDC.64 R4, c[0x0][0x438] ;  /* 0x00010e00ff040b82 */ /* 0x000e220000000a00 */
[----:B-1----:R-:W-:-:S04]  /*0130*/  MOV R93, UR4 ;  /* 0x00000004005d7c02 */ /* 0x002fc80008000f00 */
[----:B0-----:R-:W-:Y:S01]  /*0140*/  ISETP.GE.AND P1, PT, R93, UR5, PT ;  /* 0x000000055d007c0c */ /* 0x001fe2000bf26270 */
[----:B------:R-:W-:-:S05]  /*0150*/  @P0 IMAD.WIDE.U32 R4, R0, 0x10, R4 ;  /* 0x0000001000040825 */ /* 0x000fca00078e0004 */
[----:B------:R-:W5:Y:S04]  /*0160*/  @P0 LDG.E.128 R20, desc[UR6][R4.64] ;  /* 0x0000000604140981 */ /* 0x000f68000c1e1d00 */
[----:B------:R-:W5:Y:S04]  /*0170*/  @P0 LDG.E.128 R24, desc[UR6][R4.64+0x800] ;  /* 0x0008000604180981 */ /* 0x000f68000c1e1d00 */
[----:B------:R0:W5:Y:S01]  /*0180*/  @P0 LDG.E.128 R28, desc[UR6][R4.64+0x1000] ;  /* 0x00100006041c0981 */ /* 0x000162000c1e1d00 */
[----:B---3--:R-:W-:Y:S01]  /*0190*/  @P0 MOV R46, R8 ;  /* 0x00000008002e0202 */ /* 0x008fe20000000f00 */
[----:B------:R-:W-:Y:S01]  /*01a0*/  @P0 IMAD.MOV.U32 R44, RZ, RZ, R10 ;  /* 0x000000ffff2c0224 */ /* 0x000fe200078e000a */
[----:B------:R-:W-:-:S02]  /*01b0*/  @P0 MOV R45, R9 ;  /* 0x00000009002d0202 */ /* 0x000fc40000000f00 */
[----:B------:R-:W-:Y:S01]  /*01c0*/  @P0 MOV R36, R11 ;  /* 0x0000000b00240202 */ /* 0x000fe20000000f00 */
[----:B------:R-:W-:Y:S01]  /*01d0*/  @!P0 IMAD.MOV.U32 R36, RZ, RZ, R11 ;  /* 0x000000ffff248224 */ /* 0x000fe200078e000b */
[----:B----4-:R-:W-:Y:S02]  /*01e0*/  @P0 MOV R62, R12 ;  /* 0x0000000c003e0202 */ /* 0x010fe40000000f00 */
[----:B------:R-:W-:Y:S01]  /*01f0*/  @P0 MOV R61, R13 ;  /* 0x0000000d003d0202 */ /* 0x000fe20000000f00 */
[----:B------:R-:W-:Y:S01]  /*0200*/  @P0 IMAD.MOV.U32 R59, RZ, RZ, R15 ;  /* 0x000000ffff3b0224 */ /* 0x000fe200078e000f */
[----:B------:R-:W-:Y:S02]  /*0210*/  @!P0 MOV R46, R8 ;  /* 0x00000008002e8202 */ /* 0x000fe40000000f00 */
[----:B------:R-:W-:Y:S01]  /*0220*/  @!P0 MOV R45, R9 ;  /* 0x00000009002d8202 */ /* 0x000fe20000000f00 */
[----:B--2---:R-:W-:Y:S01]  /*0230*/  @P0 IMAD.MOV.U32 R54, RZ, RZ, R48 ;  /* 0x000000ffff360224 */ /* 0x004fe200078e0030 */
[----:B------:R-:W-:Y:S01]  /*0240*/  @!P0 MOV R44, R10 ;  /* 0x0000000a002c8202 */ /* 0x000fe20000000f00 */
[----:B------:R-:W-:Y:S01]  /*0250*/  @P0 IMAD.MOV.U32 R52, RZ, RZ, R50 ;  /* 0x000000ffff340224 */ /* 0x000fe200078e0032 */
[----:B------:R-:W-:Y:S01]  /*0260*/  @!P0 MOV R62, R12 ;  /* 0x0000000c003e8202 */ /* 0x000fe20000000f00 */
[----:B------:R-:W-:Y:S01]  /*0270*/  @P0 IMAD.MOV.U32 R7, RZ, RZ, R33 ;  /* 0x000000ffff070224 */ /* 0x000fe200078e0021 */
[----:B------:R-:W-:-:S02]  /*0280*/  @!P0 MOV R61, R13 ;  /* 0x0000000d003d8202 */ /* 0x000fc40000000f00 */
[----:B------:R-:W-:Y:S01]  /*0290*/  @P0 MOV R2, R40 ;  /* 0x0000002800020202 */ /* 0x000fe20000000f00 */
[----:B------:R-:W-:Y:S01]  /*02a0*/  @P0 IMAD.MOV.U32 R10, RZ, RZ, R16 ;  /* 0x000000ffff0a0224 */ /* 0x000fe200078e0010 */
[----:B------:R-:W-:Y:S02]  /*02b0*/  @P0 MOV R3, R41 ;  /* 0x0000002900030202 */ /* 0x000fe40000000f00 */
[----:B0-----:R-:W-:Y:S02]  /*02c0*/  @P0 MOV R4, R42 ;  /* 0x0000002a00040202 */ /* 0x001fe40000000f00 */
[----:B------:R-:W-:Y:S02]  /*02d0*/  @P0 MOV R5, R43 ;  /* 0x0000002b00050202 */ /* 0x000fe40000000f00 */
[----:B------:R-:W-:Y:S02]  /*02e0*/  @P0 MOV R53, R49 ;  /* 0x0000003100350202 */ /* 0x000fe40000000f00 */
[----:B------:R-:W-:-:S02]  /*02f0*/  @P0 MOV R6, R32 ;  /* 0x0000002000060202 */ /* 0x000fc40000000f00 */
[----:B------:R-:W-:Y:S01]  /*0300*/  @P0 MOV R8, R34 ;  /* 0x0000002200080202 */ /* 0x000fe20000000f00 */
[----:B------:R-:W-:Y:S01]  /*0310*/  @!P0 IMAD.MOV.U32 R8, RZ, RZ, R34 ;  /* 0x000000ffff088224 */ /* 0x000fe200078e0022 */
[----:B------:R-:W-:Y:S02]  /*0320*/  @P0 MOV R9, R35 ;  /* 0x0000002300090202 */ /* 0x000fe40000000f00 */
[----:B------:R-:W-:Y:S02]  /*0330*/  @P0 MOV R60, R14 ;  /* 0x0000000e003c0202 */ /* 0x000fe40000000f00 */
[----:B------:R-:W-:Y:S01]  /*0340*/  @P0 MOV R11, R17 ;  /* 0x00000011000b0202 */ /* 0x000fe20000000f00 */
[----:B------:R-:W-:Y:S01]  /*0350*/  @!P0 IMAD.MOV.U32 R11, RZ, RZ, R17 ;  /* 0x000000ffff0b8224 */ /* 0x000fe200078e0011 */
[----:B------:R-:W-:Y:S02]  /*0360*/  @P0 MOV R12, R18 ;  /* 0x00000012000c0202 */ /* 0x000fe40000000f00 */
[----:B------:R-:W-:-:S02]  /*0370*/  @P0 MOV R13, R19 ;  /* 0x00000013000d0202 */ /* 0x000fc40000000f00 */
[----:B------:R-:W-:Y:S02]  /*0380*/  @!P0 MOV R2, R40 ;  /* 0x0000002800028202 */ /* 0x000fe40000000f00 */
[----:B------:R-:W-:Y:S02]  /*0390*/  @!P0 MOV R3, R41 ;  /* 0x0000002900038202 */ /* 0x000fe40000000f00 */
[----:B------:R-:W-:Y:S02]  /*03a0*/  @!P0 MOV R4, R42 ;  /* 0x0000002a00048202 */ /* 0x000fe40000000f00 */
[----:B------:R-:W-:Y:S02]  /*03b0*/  @!P0 MOV R5, R43 ;  /* 0x0000002b00058202 */ /* 0x000fe40000000f00 */
[----:B------:R-:W-:Y:S02]  /*03c0*/  @!P0 MOV R54, R48 ;  /* 0x0000003000368202 */ /* 0x000fe40000000f00 */
[----:B------:R-:W-:-:S02]  /*03d0*/  @!P0 MOV R53, R49 ;  /* 0x0000003100358202 */ /* 0x000fc40000000f00 */
        /* <DEDUP_REMOVED lines=8> */
[----:B------:R-:W-:Y:S01]  /*0460*/  @!P0 MOV R13, R19 ;  /* 0x00000013000d8202 */ /* 0x000fe20000000f00 */
[----:B------:R-:W-:Y:S06]  /*0470*/  @P1 EXIT ;  /* 0x000000000000194d */ /* 0x000fec0003800000 */
[----:B------:R-:W0:Y:S01]  /*0480*/  LDC.64 R32, c[0x0][0x3e0] ;  /* 0x0000f800ff207b82 */ /* 0x000e220000000a00 */
[----:B------:R-:W1:Y:S01]  /*0490*/  LDCU.U8 UR4, c[0x0][0x410] ;  /* 0x00008200ff0477ac */ /* 0x000e620008000000 */
[----:B-----5:R-:W-:Y:S02]  /*04a0*/  @!P0 CS2R R22, SRZ ;  /* 0x0000000000168805 */ /* 0x020fe4000001ff00 */
[----:B------:R-:W-:Y:S02]  /*04b0*/  @!P0 CS2R R24, SRZ ;  /* 0x0000000000188805 */ /* 0x000fe4000001ff00 */
[----:B------:R-:W-:Y:S02]  /*04c0*/  @!P0 CS2R R28, SRZ ;  /* 0x00000000001c8805 */ /* 0x000fe4000001ff00 */
[----:B------:R-:W-:Y:S02]  /*04d0*/  @!P0 CS2R R20, SRZ ;  /* 0x0000000000148805 */ /* 0x000fe4000001ff00 */
[----:B------:R-:W-:-:S02]  /*04e0*/  @!P0 CS2R R26, SRZ ;  /* 0x00000000001a8805 */ /* 0x000fc4000001ff00 */
[----:B------:R-:W-:Y:S02]  /*04f0*/  @!P0 CS2R R30, SRZ ;  /* 0x00000000001e8805 */ /* 0x000fe4000001ff00 */
[----:B------:R-:W-:Y:S01]  /*0500*/  PRMT R81, R22, 0x7632, R81 ;  /* 0x0000763216517816 */ /* 0x000fe20000000051 */
[----:B------:R-:W-:Y:S01]  /*0510*/  UPLOP3.LUT UP0, UPT, UPT, UPT, UPT, 0x40, 0x4 ;  /* 0x000000000004789c */ /* 0x000fe20003f0e870 */
[----:B------:R-:W-:Y:S01]  /*0520*/  PRMT R88, R25, 0x7632, R88 ;  /* 0x0000763219587816 */ /* 0x000fe20000000058 */
[----:B------:R-:W-:Y:S01]  /*0530*/  IMAD.U32 R16, R21, 0x10000, RZ ;  /* 0x0001000015107824 */ /* 0x000fe200078e00ff */
        /* <DEDUP_REMOVED lines=13> */
[----:B------:R-:W2:Y:S01]  /*0610*/  LDCU UR10, c[0x0][0x388] ;  /* 0x00007100ff0a77ac */ /* 0x000ea20008000800 */
[----:B------:R-:W-:-:S02]  /*0620*/  PRMT R85, R26, 0x7632, R85 ;  /* 0x000076321a557816 */ /* 0x000fc40000000055 */
[----:B------:R-:W-:Y:S01]  /*0630*/  PRMT R87, R24, 0x7632, R87 ;  /* 0x0000763218577816 */ /* 0x000fe20000000057 */
[----:B------:R-:W3:Y:S01]  /*0640*/  LDCU UR11, c[0x0][0x400] ;  /* 0x00008000ff0b77ac */ /* 0x000ee20008000800 */
[----:B0-----:R-:W-:Y:S02]  /*0650*/  ISETP.NE.U32.AND P1, PT, R32, RZ, PT ;  /* 0x000000ff2000720c */ /* 0x001fe40003f25070 */
[----:B------:R-:W-:Y:S01]  /*0660*/  PRMT R90, R31, 0x7632, R90 ;  /* 0x000076321f5a7816 */ /* 0x000fe2000000005a */
[----:B------:R-:W0:Y:S01]  /*0670*/  LDCU.64 UR8, c[0x0][0x3a0] ;  /* 0x00007400ff0877ac */ /* 0x000e220008000a00 */
[----:B------:R-:W-:Y:S02]  /*0680*/  PRMT R89, R30, 0x7632, R89 ;  /* 0x000076321e597816 */ /* 0x000fe40000000059 */
[----:B------:R-:W-:Y:S02]  /*0690*/  PRMT R92, R29, 0x7632, R92 ;  /* 0x000076321d5c7816 */ /* 0x000fe4000000005c */
[----:B------:R-:W-:-:S02]  /*06a0*/  PRMT R67, R36, 0x7632, R67 ;  /* 0x0000763224437816 */ /* 0x000fc40000000043 */
[----:B------:R-:W-:Y:S02]  /*06b0*/  PRMT R68, R44, 0x7632, R68 ;  /* 0x000076322c447816 */ /* 0x000fe40000000044 */
[----:B------:R-:W-:Y:S02]  /*06c0*/  PRMT R69, R45, 0x7632, R69 ;  /* 0x000076322d457816 */ /* 0x000fe40000000045 */
[----:B------:R-:W-:Y:S02]  /*06d0*/  PRMT R73, R51, 0x7632, R73 ;  /* 0x0000763233497816 */ /* 0x000fe40000000049 */
[C---:B------:R-:W-:Y:S01]  /*06e0*/  PRMT R74, R52.reuse, 0x7632, R74 ;  /* 0x00007632344a7816 */ /* 0x040fe2000000004a */
[----:B------:R-:W-:Y:S01]  /*06f0*/  IMAD.U32 R52, R52, 0x10000, RZ ;  /* 0x0001000034347824 */ /* 0x000fe200078e00ff */
[----:B------:R-:W-:Y:S02]  /*0700*/  PRMT R75, R53, 0x7632, R75 ;  /* 0x00007632354b7816 */ /* 0x000fe4000000004b */
[----:B------:R-:W-:-:S02]  /*0710*/  PRMT R76, R54, 0x7632, R76 ;  /* 0x00007632364c7816 */ /* 0x000fc4000000004c */
[----:B------:R-:W-:Y:S02]  /*0720*/  PRMT R78, R60, 0x7632, R78 ;  /* 0x000076323c4e7816 */ /* 0x000fe4000000004e */
[C---:B------:R-:W-:Y:S01]  /*0730*/  PRMT R79, R61.reuse, 0x7632, R79 ;  /* 0x000076323d4f7816 */ /* 0x040fe2000000004f */
[----:B------:R-:W-:Y:S01]  /*0740*/  IMAD.U32 R61, R61, 0x10000, RZ ;  /* 0x000100003d3d7824 */ /* 0x000fe200078e00ff */
[----:B------:R-:W-:Y:S02]  /*0750*/  PRMT R80, R62, 0x7632, R80 ;  /* 0x000076323e507816 */ /* 0x000fe40000000050 */
[----:B------:R-:W-:Y:S02]  /*0760*/  SHF.L.U32 R17, R20, 0x10, RZ ;  /* 0x0000001014117819 */ /* 0x000fe400000006ff */
[----:B------:R-:W-:Y:S02]  /*0770*/  SHF.L.U32 R14, R23, 0x10, RZ ;  /* 0x00000010170e7819 */ /* 0x000fe400000006ff */
[----:B------:R-:W-:-:S02]  /*0780*/  SHF.L.U32 R15, R22, 0x10, RZ ;  /* 0x00000010160f7819 */ /* 0x000fc400000006ff */
[----:B------:R-:W-:Y:S01]  /*0790*/  SHF.L.U32 R18, R27, 0x10, RZ ;  /* 0x000000101b127819 */ /* 0x000fe200000006ff */
[----:B------:R-:W-:Y:S01]  /*07a0*/  IMAD.U32 R27, R36, 0x10000, RZ ;  /* 0x00010000241b7824 */ /* 0x000fe200078e00ff */
[----:B------:R-:W-:Y:S02]  /*07b0*/  SHF.L.U32 R19, R26, 0x10, RZ ;  /* 0x000000101a137819 */ /* 0x000fe400000006ff */
[----:B------:R-:W-:Y:S02]  /*07c0*/  SHF.L.U32 R20, R25, 0x10, RZ ;  /* 0x0000001019147819 */ /* 0x000fe400000006ff */
[----:B------:R-:W-:Y:S02]  /*07d0*/  SHF.L.U32 R22, R31, 0x10, RZ ;  /* 0x000000101f167819 */ /* 0x000fe400000006ff */
[----:B------:R-:W-:Y:S02]  /*07e0*/  SHF.L.U32 R23, R30, 0x10, RZ ;  /* 0x000000101e177819 */ /* 0x000fe400000006ff */
[----:B------:R-:W-:-:S02]  /*07f0*/  SHF.L.U32 R24, R29, 0x10, RZ ;  /* 0x000000101d187819 */ /* 0x000fc400000006ff */
[----:B------:R-:W-:Y:S02]  /*0800*/  SHF.L.U32 R25, R28, 0x10, RZ ;  /* 0x000000101c197819 */ /* 0x000fe400000006ff */
[----:B------:R-:W-:Y:S02]  /*0810*/  ISETP.NE.AND.EX P0, PT, R33, RZ, PT, P1 ;  /* 0x000000ff2100720c */ /* 0x000fe40003f05310 */
[----:B------:R-:W-:Y:S02]  /*0820*/  LOP3.LUT R26, R0, 0x1f, RZ, 0xc0, !PT ;  /* 0x0000001f001a7812 */ /* 0x000fe400078ec0ff */
[----:B------:R-:W-:Y:S02]  /*0830*/  SHF.L.U32 R44, R44, 0x10, RZ ;  /* 0x000000102c2c7819 */ /* 0x000fe400000006ff */
[----:B------:R-:W-:Y:S02]  /*0840*/  SHF.L.U32 R45, R45, 0x10, RZ ;  /* 0x000000102d2d7819 */ /* 0x000fe400000006ff */
[----:B------:R-:W-:-:S02]  /*0850*/  SHF.L.U32 R46, R46, 0x10, RZ ;  /* 0x000000102e2e7819 */ /* 0x000fc400000006ff */
[----:B------:R-:W-:Y:S02]  /*0860*/  PRMT R47, R5, 0x7632, R47 ;  /* 0x00007632052f7816 */ /* 0x000fe4000000002f */
[----:B------:R-:W-:Y:S02]  /*0870*/  PRMT R48, R4, 0x7632, R48 ;  /* 0x0000763204307816 */ /* 0x000fe40000000030 */
[----:B------:R-:W-:Y:S02]  /*0880*/  PRMT R49, R3, 0x7632, R49 ;  /* 0x0000763203317816 */ /* 0x000fe40000000031 */
[----:B------:R-:W-:Y:S02]  /*0890*/  PRMT R50, R2, 0x7632, R50 ;  /* 0x0000763202327816 */ /* 0x000fe40000000032 */
[----:B------:R-:W-:Y:S02]  /*08a0*/  SHF.L.U32 R51, R51, 0x10, RZ ;  /* 0x0000001033337819 */ /* 0x000fe400000006ff */
[----:B------:R-:W-:-:S02]  /*08b0*/  SHF.L.U32 R53, R53, 0x10, RZ ;  /* 0x0000001035357819 */ /* 0x000fc400000006ff */
[----:B------:R-:W-:Y:S02]  /*08c0*/  SHF.L.U32 R54, R54, 0x10, RZ ;  /* 0x0000001036367819 */ /* 0x000fe400000006ff */
[----:B------:R-:W-:Y:S02]  /*08d0*/  PRMT R55, R9, 0x7632, R55 ;  /* 0x0000763209377816 */ /* 0x000fe40000000037 */
[----:B------:R-:W-:Y:S02]  /*08e0*/  PRMT R56, R8, 0x7632, R56 ;  /* 0x0000763208387816 */ /* 0x000fe40000000038 */
[----:B------:R-:W-:Y:S02]  /*08f0*/  PRMT R57, R7, 0x7632, R57 ;  /* 0x0000763207397816 */ /* 0x000fe40000000039 */
[----:B------:R-:W-:Y:S02]  /*0900*/  PRMT R58, R6, 0x7632, R58 ;  /* 0x00007632063a7816 */ /* 0x000fe4000000003a */
[----:B------:R-:W-:-:S02]  /*0910*/  SHF.L.U32 R59, R59, 0x10, RZ ;  /* 0x000000103b3b7819 */ /* 0x000fc400000006ff */
[----:B------:R-:W-:Y:S02]  /*0920*/  SHF.L.U32 R60, R60, 0x10, RZ ;  /* 0x000000103c3c7819 */ /* 0x000fe400000006ff */
[----:B------:R-:W-:Y:S02]  /*0930*/  SHF.L.U32 R62, R62, 0x10, RZ ;  /* 0x000000103e3e7819 */ /* 0x000fe400000006ff */
[----:B------:R-:W-:Y:S02]  /*0940*/  PRMT R63, R13, 0x7632, R63 ;  /* 0x000076320d3f7816 */ /* 0x000fe4000000003f */
[----:B------:R-:W-:Y:S02]  /*0950*/  PRMT R64, R12, 0x7632, R64 ;  /* 0x000076320c407816 */ /* 0x000fe40000000040 */
[----:B------:R-:W-:Y:S02]  /*0960*/  PRMT R65, R11, 0x7632, R65 ;  /* 0x000076320b417816 */ /* 0x000fe40000000041 */
[----:B------:R-:W-:-:S02]  /*0970*/  PRMT R66, R10, 0x7632, R66 ;  /* 0x000076320a427816 */ /* 0x000fc40000000042 */
[----:B-1----:R-:W-:Y:S02]  /*0980*/  ISETP.NE.AND P2, PT, RZ, UR4, PT ;  /* 0x00000004ff007c0c */ /* 0x002fe4000bf45270 */
        /* <DEDUP_REMOVED lines=18> */
[----:B0-23--:R-:W-:-:S07]  /*0ab0*/  SHF.L.U32 R92, R92, 0x10, RZ ;  /* 0x000000105c5c7819 */ /* 0x00dfce00000006ff */
.L_x_121:
[----:B0-----:R-:W0:Y:S01]  /*0ac0*/  @P0 LDC.64 R36, c[0x0][0x3e0] ;  /* 0x0000f800ff240b82 */ /* 0x001e220000000a00 */
[----:B------:R-:W-:Y:S01]  /*0ad0*/  IMAD R32, R93, UR10, RZ ;  /* 0x0000000a5d207c24 */ /* 0x000fe2000f8e02ff */
[----:B------:R-:W-:-:S04]  /*0ae0*/  LOP3.LUT R35, R0, 0x60, RZ, 0xc0, !PT ;  /* 0x0000006000237812 */ /* 0x000fc800078ec0ff */
[----:B------:R-:W-:Y:S02]  /*0af0*/  SHF.R.S32.HI R33, RZ, 0x1f, R32 ;  /* 0x0000001fff217819 */ /* 0x000fe40000011420 */
[----:B------:R-:W1:Y:S02]  /*0b00*/  LDC.64 R42, c[0x0][0x390] ;  /* 0x0000e400ff2a7b82 */ /* 0x000e640000000a00 */
[----:B------:R-:W-:Y:S02]  /*0b10*/  LEA.HI R33, R33, R32, RZ, 0x3 ;  /* 0x0000002021217211 */ /* 0x000fe400078f18ff */
[----:B------:R-:W-:-:S04]  /*0b20*/  LOP3.LUT R32, R35, 0x1f, R0, 0xf8, !PT ;  /* 0x0000001f23207812 */ /* 0x000fc800078ef800 */
[----:B------:R-:W-:Y:S01]  /*0b30*/  LEA.HI.SX32 R97, R33, R32, 0x1d ;  /* 0x0000002021617211 */ /* 0x000fe200078feaff */
[----:B0-----:R-:W-:-:S06]  /*0b40*/  @P0 IMAD.WIDE R36, R93, 0x2, R36 ;  /* 0x000000025d240825 */ /* 0x001fcc00078e0224 */
[----:B------:R-:W2:Y:S01]  /*0b50*/  @P0 LDG.E.U16 R36, desc[UR6][R36.64] ;  /* 0x0000000624240981 */ /* 0x000ea2000c1e1500 */
[----:B-1----:R-:W-:-:S06]  /*0b60*/  IMAD.WIDE.U32 R32, R97, 0x10, R42 ;  /* 0x0000001061207825 */ /* 0x002fcc00078e002a */
[----:B------:R-:W5:Y:S01]  /*0b70*/  LDG.E.128 R32, desc[UR6][R32.64] ;  /* 0x0000000620207981 */ /* 0x000f62000c1e1d00 */
[----:B------:R-:W-:Y:S01]  /*0b80*/  ISETP.NE.U32.AND P1, PT, RZ, UR8, PT ;  /* 0x00000008ff007c0c */ /* 0x000fe2000bf25070 */
[----:B------:R-:W-:-:S03]  /*0b90*/  HFMA2 R108, -RZ, RZ, 1.875, 0 ;  /* 0x3f800000ff6c7431 */ /* 0x000fc600000001ff */
[----:B------:R-:W-:Y:S02]  /*0ba0*/  ISETP.NE.AND.EX P1, PT, RZ, UR9, PT, P1 ;  /* 0x00000009ff007c0c */ /* 0x000fe4000bf25310 */
[----:B--2---:R-:W-:-:S11]  /*0bb0*/  @P0 SHF.L.U32 R108, R36, 0x10, RZ ;  /* 0x00000010246c0819 */ /* 0x004fd600000006ff */
[----:B------:R-:W-:Y:S05]  /*0bc0*/  @!P1 BRA `(.L_x_113) ;  /* 0x0000000000e09947 */ /* 0x000fea0003800000 */
[----:B------:R-:W0:Y:S02]  /*0bd0*/  LDC.64 R28, c[0x0][0x3a0] ;  /* 0x0000e800ff1c7b82 */ /* 0x000e240000000a00 */
[----:B0-----:R-:W-:-:S06]  /*0be0*/  IMAD.WIDE.U32 R28, R97, 0x10, R28 ;  /* 0x00000010611c7825 */ /* 0x001fcc00078e001c */
[----:B------:R-:W2:Y:S01]  /*0bf0*/  LDG.E.128 R28, desc[UR6][R28.64] ;  /* 0x000000061c1c7981 */ /* 0x000ea2000c1e1d00 */
[----:B-----5:R-:W-:Y:S01]  /*0c00*/  PRMT R71, R35, 0x7632, R71 ;  /* 0x0000763223477816 */ /* 0x020fe20000000047 */
[----:B------:R-:W-:Y:S01]  /*0c10*/  IMAD.U32 R70, R5, 0x10000, RZ ;  /* 0x0001000005467824 */ /* 0x000fe200078e00ff */
[----:B------:R-:W-:Y:S01]  /*0c20*/  SHF.L.U32 R35, R35, 0x10, RZ ;  /* 0x0000001023237819 */ /* 0x000fe200000006ff */
[----:B------:R-:W-:Y:S01]  /*0c30*/  IMAD.U32 R41, R34, 0x10000, RZ ;  /* 0x0001000022297824 */ /* 0x000fe200078e00ff */
[----:B------:R-:W-:Y:S01]  /*0c40*/  PRMT R38, R33, 0x7632, R38 ;  /* 0x0000763221267816 */ /* 0x000fe20000000026 */
[----:B------:R-:W-:Y:S01]  /*0c50*/  IMAD.U32 R71, R71, 0x10000, RZ ;  /* 0x0001000047477824 */ /* 0x000fe200078e00ff */
[C---:B------:R-:W-:Y:S01]  /*0c60*/  SHF.L.U32 R37, R32.reuse, 0x10, RZ ;  /* 0x0000001020257819 */ /* 0x040fe200000006ff */
[-C--:B------:R-:W-:Y:S01]  /*0c70*/  FMUL.FTZ R35, R35, R108.reuse ;  /* 0x0000006c23237220 */ /* 0x080fe20000410000 */
[----:B------:R-:W-:Y:S01]  /*0c80*/  SHF.L.U32 R33, R33, 0x10, RZ ;  /* 0x0000001021217819 */ /* 0x000fe200000006ff */
[-C--:B------:R-:W-:Y:S01]  /*0c90*/  FMUL.FTZ R41, R41, R108.reuse ;  /* 0x0000006c29297220 */ /* 0x080fe20000410000 */
[----:B------:R-:W-:Y:S01]  /*0ca0*/  PRMT R36, R32, 0x7632, R36 ;  /* 0x0000763220247816 */ /* 0x000fe20000000024 */
[-C--:B------:R-:W-:Y:S01]  /*0cb0*/  FMUL.FTZ R37, R37, R108.reuse ;  /* 0x0000006c25257220 */ /* 0x080fe20000410000 */
[----:B------:R-:W-:Y:S01]  /*0cc0*/  PRMT R39, R34, 0x7632, R39 ;  /* 0x0000763222277816 */ /* 0x000fe20000000027 */
[-C--:B------:R-:W-:Y:S01]  /*0cd0*/  FMUL.FTZ R33, R33, R108.reuse ;  /* 0x0000006c21217220 */ /* 0x080fe20000410000 */
[----:B------:R-:W-:Y:S01]  /*0ce0*/  SHF.L.U32 R98, R2, 0x10, RZ ;  /* 0x0000001002627819 */ /* 0x000fe200000006ff */
[----:B------:R-:W-:Y:S01]  /*0cf0*/  FMUL.FTZ R71, R71, R108 ;  /* 0x0000006c47477220 */ /* 0x000fe20000410000 */
[----:B------:R-:W-:-:S02]  /*0d00*/  SHF.L.U32 R96, R3, 0x10, RZ ;  /* 0x0000001003607819 */ /* 0x000fc400000006ff */
[----:B------:R-:W-:Y:S02]  /*0d10*/  SHF.L.U32 R94, R4, 0x10, RZ ;  /* 0x00000010045e7819 */ /* 0x000fe400000006ff */
[----:B------:R-:W-:Y:S02]  /*0d20*/  SHF.L.U32 R39, R39, 0x10, RZ ;  /* 0x0000001027277819 */ /* 0x000fe400000006ff */
[----:B------:R-:W-:-:S03]  /*0d30*/  SHF.L.U32 R102, R47, 0x10, RZ ;  /* 0x000000102f667819 */ /* 0x000fc600000006ff */
[----:B------:R-:W-:Y:S01]  /*0d40*/  FMUL.FTZ R39, R39, R108 ;  /* 0x0000006c27277220 */ /* 0x000fe20000410000 */
[----:B--2---:R-:W-:Y:S02]  /*0d50*/  SHF.L.U32 R100, R31, 0x10, RZ ;  /* 0x000000101f647819 */ /* 0x004fe400000006ff */
[----:B------:R-:W-:Y:S02]  /*0d60*/  SHF.L.U32 R32, R28, 0x10, RZ ;  /* 0x000000101c207819 */ /* 0x000fe400000006ff */
[----:B------:R-:W-:Y:S01]  /*0d70*/  SHF.L.U32 R34, R29, 0x10, RZ ;  /* 0x000000101d227819 */ /* 0x000fe200000006ff */
[----:B------:R-:W-:Y:S01]  /*0d80*/  FFMA.FTZ R70, R35, R70, R100 ;  /* 0x0000004623467223 */ /* 0x000fe20000010064 */
[----:B------:R-:W-:Y:S01]  /*0d90*/  SHF.L.U32 R35, R38, 0x10, RZ ;  /* 0x0000001026237819 */ /* 0x000fe200000006ff */
[----:B------:R-:W-:Y:S01]  /*0da0*/  FFMA.FTZ R98, R37, R98, R32 ;  /* 0x0000006225627223 */ /* 0x000fe20000010020 */
[----:B------:R-:W-:Y:S01]  /*0db0*/  SHF.L.U32 R40, R30, 0x10, RZ ;  /* 0x000000101e287819 */ /* 0x000fe200000006ff */
[----:B------:R-:W-:Y:S01]  /*0dc0*/  FFMA.FTZ R96, R33, R96, R34 ;  /* 0x0000006021607223 */ /* 0x000fe20000010022 */
[----:B------:R-:W-:Y:S01]  /*0dd0*/  SHF.L.U32 R33, R36, 0x10, RZ ;  /* 0x0000001024217819 */ /* 0x000fe200000006ff */
[----:B------:R-:W-:Y:S01]  /*0de0*/  FMUL.FTZ R99, R35, R108 ;  /* 0x0000006c23637220 */ /* 0x000fe20000410000 */
[----:B------:R-:W-:Y:S01]  /*0df0*/  PRMT R37, R31, 0x7632, R37 ;  /* 0x000076321f257816 */ /* 0x000fe20000000025 */
[----:B------:R-:W-:Y:S01]  /*0e00*/  FFMA.FTZ R94, R41, R94, R40 ;  /* 0x0000005e295e7223 */ /* 0x000fe20000010028 */
[----:B------:R-:W-:Y:S01]  /*0e10*/  PRMT R36, R30, 0x7632, R36 ;  /* 0x000076321e247816 */ /* 0x000fe20000000024 */
[----:B------:R-:W-:Y:S01]  /*0e20*/  IMAD.U32 R34, R50, 0x10000, RZ ;  /* 0x0001000032227824 */ /* 0x000fe200078e00ff */
[----:B------:R-:W-:Y:S01]  /*0e30*/  PRMT R35, R29, 0x7632, R35 ;  /* 0x000076321d237816 */ /* 0x000fe20000000023 */
[----:B------:R-:W-:Y:S01]  /*0e40*/  FMUL.FTZ R33, R33, R108 ;  /* 0x0000006c21217220 */ /* 0x000fe20000410000 */
[----:B------:R-:W-:-:S02]  /*0e50*/  PRMT R32, R28, 0x7632, R32 ;  /* 0x000076321c207816 */ /* 0x000fc40000000020 */
[----:B------:R-:W-:Y:S02]  /*0e60*/  SHF.L.U32 R104, R37, 0x10, RZ ;  /* 0x0000001025687819 */ /* 0x000fe400000006ff */
[----:B------:R-:W-:Y:S02]  /*0e70*/  SHF.L.U32 R40, R49, 0x10, RZ ;  /* 0x0000001031287819 */ /* 0x000fe400000006ff */
[----:B------:R-:W-:Y:S01]  /*0e80*/  SHF.L.U32 R100, R48, 0x10, RZ ;  /* 0x0000001030647819 */ /* 0x000fe200000006ff */
[----:B------:R-:W-:Y:S01]  /*0e90*/  FFMA.FTZ R103, R71, R102, R104 ;  /* 0x0000006647677223 */ /* 0x000fe20000010068 */
[----:B------:R-:W-:Y:S01]  /*0ea0*/  SHF.L.U32 R38, R36, 0x10, RZ ;  /* 0x0000001024267819 */ /* 0x000fe200000006ff */
[----:B------:R-:W-:Y:S01]  /*0eb0*/  IMAD.U32 R36, R35, 0x10000, RZ ;  /* 0x0001000023247824 */ /* 0x000fe200078e00ff */
[----:B------:R-:W-:Y:S02]  /*0ec0*/  SHF.L.U32 R32, R32, 0x10, RZ ;  /* 0x0000001020207819 */ /* 0x000fe400000006ff */
[----:B------:R-:W-:Y:S01]  /*0ed0*/  F2FP.BF16.F32.PACK_AB R35, R103, R70 ;  /* 0x000000466723723e */ /* 0x000fe200000010ff */
[----:B------:R-:W-:Y:S01]  /*0ee0*/  FFMA.FTZ R101, R39, R100, R38 ;  /* 0x0000006427657223 */ /* 0x000fe20000010026 */
[----:B------:R-:W-:Y:S01]  /*0ef0*/  FFMA.FTZ R99, R99, R40, R36 ;  /* 0x0000002863637223 */ /* 0x000fe20000010024 */
[----:B------:R-:W-:-:S03]  /*0f00*/  FFMA.FTZ R71, R33, R34, R32 ;  /* 0x0000002221477223 */ /* 0x000fc60000010020 */
[----:B------:R-:W-:Y:S02]  /*0f10*/  F2FP.BF16.F32.PACK_AB R34, R101, R94 ;  /* 0x0000005e6522723e */ /* 0x000fe400000010ff */
[----:B------:R-:W-:Y:S02]  /*0f20*/  F2FP.BF16.F32.PACK_AB R33, R99, R96 ;  /* 0x000000606321723e */ /* 0x000fe400000010ff */
[----:B------:R-:W-:Y:S01]  /*0f30*/  F2FP.BF16.F32.PACK_AB R32, R71, R98 ;  /* 0x000000624720723e */ /* 0x000fe200000010ff */
[----:B------:R-:W-:Y:S06]  /*0f40*/  BRA `(.L_x_114) ;  /* 0x0000000000a07947 */ /* 0x000fec0003800000 */
.L_x_113:
[C---:B-----5:R-:W-:Y:S02]  /*0f50*/  PRMT R38, R33.reuse, 0x7632, R38 ;  /* 0x0000763221267816 */ /* 0x060fe40000000026 */
[----:B------:R-:W-:Y:S02]  /*0f60*/  SHF.L.U32 R33, R33, 0x10, RZ ;  /* 0x0000001021217819 */ /* 0x000fe400000006ff */
[C---:B------:R-:W-:Y:S01]  /*0f70*/  PRMT R71, R35.reuse, 0x7632, R71 ;  /* 0x0000763223477816 */ /* 0x040fe20000000047 */
[----:B------:R-:W-:Y:S01]  /*0f80*/  IMAD.U32 R35, R35, 0x10000, RZ ;  /* 0x0001000023237824 */ /* 0x000fe200078e00ff */
[----:B------:R-:W-:Y:S01]  /*0f90*/  SHF.L.U32 R96, R3, 0x10, RZ ;  /* 0x0000001003607819 */ /* 0x000fe200000006ff */
[-C--:B------:R-:W-:Y:S01]  /*0fa0*/  FMUL.FTZ R33, R33, R108.reuse ;  /* 0x0000006c21217220 */ /* 0x080fe20000410000 */
[----:B------:R-:W-:Y:S01]  /*0fb0*/  SHF.L.U32 R70, R5, 0x10, RZ ;  /* 0x0000001005467819 */ /* 0x000fe200000006ff */
[----:B------:R-:W-:Y:S01]  /*0fc0*/  FMUL.FTZ R35, R35, R108 ;  /* 0x0000006c23237220 */ /* 0x000fe20000410000 */
[----:B------:R-:W-:Y:S01]  /*0fd0*/  PRMT R36, R32, 0x7632, R36 ;  /* 0x0000763220247816 */ /* 0x000fe20000000024 */
[----:B------:R-:W-:Y:S01]  /*0fe0*/  FMUL.FTZ R96, R33, R96 ;  /* 0x0000006021607220 */ /* 0x000fe20000410000 */
        /* <DEDUP_REMOVED lines=11> */
[----:B------:R-:W-:Y:S01]  /*10a0*/  IMAD.U32 R36, R47, 0x10000, RZ ;  /* 0x000100002f247824 */ /* 0x000fe200078e00ff */
[----:B------:R-:W-:Y:S01]  /*10b0*/  SHF.L.U32 R98, R2, 0x10, RZ ;  /* 0x0000001002627819 */ /* 0x000fe200000006ff */
[----:B------:R-:W-:Y:S01]  /*10c0*/  IMAD.U32 R34, R49, 0x10000, RZ ;  /* 0x0001000031227824 */ /* 0x000fe200078e00ff */
[----:B------:R-:W-:Y:S01]  /*10d0*/  SHF.L.U32 R94, R4, 0x10, RZ ;  /* 0x00000010045e7819 */ /* 0x000fe200000006ff */
[-C--:B------:R-:W-:Y:S01]  /*10e0*/  FMUL.FTZ R39, R39, R108.reuse ;  /* 0x0000006c27277220 */ /* 0x080fe20000410000 */
[----:B------:R-:W-:Y:S01]  /*10f0*/  SHF.L.U32 R32, R50, 0x10, RZ ;  /* 0x0000001032207819 */ /* 0x000fe200000006ff */
[-C--:B------:R-:W-:Y:S01]  /*1100*/  FMUL.FTZ R35, R35, R108.reuse ;  /* 0x0000006c23237220 */ /* 0x080fe20000410000 */
[----:B------:R-:W-:Y:S01]  /*1110*/  SHF.L.U32 R40, R48, 0x10, RZ ;  /* 0x0000001030287819 */ /* 0x000fe200000006ff */
[----:B------:R-:W-:Y:S01]  /*1120*/  FMUL.FTZ R33, R33, R108 ;  /* 0x0000006c21217220 */ /* 0x000fe20000410000 */
[----:B------:R-:W-:Y:S01]  /*1130*/  FMUL.FTZ R103, R71, R36 ;  /* 0x0000002447677220 */ /* 0x000fe20000410000 */
[----:B------:R-:W-:Y:S01]  /*1140*/  FMUL.FTZ R98, R37, R98 ;  /* 0x0000006225627220 */ /* 0x000fe20000410000 */
[----:B------:R-:W-:Y:S01]  /*1150*/  FMUL.FTZ R94, R41, R94 ;  /* 0x0000005e295e7220 */ /* 0x000fe20000410000 */
[----:B------:R-:W-:Y:S01]  /*1160*/  FMUL.FTZ R101, R39, R40 ;  /* 0x0000002827657220 */ /* 0x000fe20000410000 */
[----:B------:R-:W-:Y:S01]  /*1170*/  FMUL.FTZ R99, R35, R34 ;  /* 0x0000002223637220 */ /* 0x000fe20000410000 */
[----:B------:R-:W-:Y:S01]  /*1180*/  FMUL.FTZ R71, R33, R32 ;  /* 0x0000002021477220 */ /* 0x000fe20000410000 */
[----:B------:R-:W-:-:S02]  /*1190*/  F2FP.BF16.F32.PACK_AB R35, R103, R70 ;  /* 0x000000466723723e */ /* 0x000fc400000010ff */
[----:B------:R-:W-:Y:S02]  /*11a0*/  F2FP.BF16.F32.PACK_AB R34, R101, R94 ;  /* 0x0000005e6522723e */ /* 0x000fe400000010ff */
[----:B------:R-:W-:Y:S02]  /*11b0*/  F2FP.BF16.F32.PACK_AB R33, R99, R96 ;  /* 0x000000606321723e */ /* 0x000fe400000010ff */
[----:B------:R-:W-:-:S07]  /*11c0*/  F2FP.BF16.F32.PACK_AB R32, R71, R98 ;  /* 0x000000624720723e */ /* 0x000fce00000010ff */
.L_x_114:
[----:B------:R-:W0:Y:S01]  /*11d0*/  LDC.64 R40, c[0x0][0x3a8] ;  /* 0x0000ea00ff287b82 */ /* 0x000e220000000a00 */
[----:B------:R-:W-:-:S05]  /*11e0*/  IADD3 R95, PT, PT, R97, 0x80, RZ ;  /* 0x00000080615f7810 */ /* 0x000fca0007ffe0ff */
[----:B------:R-:W-:Y:S02]  /*11f0*/  IMAD.WIDE.U32 R36, R95, 0x10, R42 ;  /* 0x000000105f247825 */ /* 0x000fe400078e002a */
[----:B------:R-:W1:Y:S02]  /*1200*/  @P1 LDC.64 R104, c[0x0][0x3a0] ;  /* 0x0000e800ff681b82 */ /* 0x000e640000000a00 */
[----:B0-----:R-:W-:-:S05]  /*1210*/  IMAD.WIDE.U32 R106, R97, 0x10, R40 ;  /* 0x00000010616a7825 */ /* 0x001fca00078e0028 */
[----:B------:R0:W-:Y:S01]  /*1220*/  STG.E.128 desc[UR6][R106.64], R32 ;  /* 0x000000206a007986 */ /* 0x0001e2000c101d06 */
[----:B-1----:R-:W-:-:S03]  /*1230*/  @P1 IMAD.WIDE.U32 R104, R95, 0x10, R104 ;  /* 0x000000105f681825 */ /* 0x002fc600078e0068 */
[----:B------:R-:W5:Y:S04]  /*1240*/  LDG.E.128 R36, desc[UR6][R36.64] ;  /* 0x0000000624247981 */ /* 0x000f68000c1e1d00 */
[----:B------:R0:W5:Y:S01]  /*1250*/  @P1 LDG.E.128 R28, desc[UR6][R104.64] ;  /* 0x00000006681c1981 */ /* 0x000162000c1e1d00 */
[----:B------:R-:W-:Y:S05]  /*1260*/  @!P1 BRA `(.L_x_115) ;  /* 0x0000000000d49947 */ /* 0x000fea0003800000 */
[----:B0----5:R-:W-:Y:S01]  /*1270*/  SHF.L.U32 R107, R38, 0x10, RZ ;  /* 0x00000010266b7819 */ /* 0x021fe200000006ff */
[----:B------:R-:W-:Y:S01]  /*1280*/  IMAD.U32 R106, R6, 0x10000, RZ ;  /* 0x00010000066a7824 */ /* 0x000fe200078e00ff */
[----:B------:R-:W-:Y:S01]  /*1290*/  PRMT R35, R39, 0x7632, R35 ;  /* 0x0000763227237816 */ /* 0x000fe20000000023 */
[----:B------:R-:W-:Y:S01]  /*12a0*/  IMAD.U32 R110, R9, 0x10000, RZ ;  /* 0x00010000096e7824 */ /* 0x000fe200078e00ff */
[----:B------:R-:W-:Y:S01]  /*12b0*/  SHF.L.U32 R105, R36, 0x10, RZ ;  /* 0x0000001024697819 */ /* 0x000fe200000006ff */
[-C--:B------:R-:W-:Y:S01]  /*12c0*/  FMUL.FTZ R107, R107, R108.reuse ;  /* 0x0000006c6b6b7220 */ /* 0x080fe20000410000 */
[----:B------:R-:W-:Y:S02]  /*12d0*/  PRMT R33, R37, 0x7632, R33 ;  /* 0x0000763225217816 */ /* 0x000fe40000000021 */
[----:B------:R-:W-:Y:S01]  /*12e0*/  SHF.L.U32 R39, R39, 0x10, RZ ;  /* 0x0000001027277819 */ /* 0x000fe200000006ff */
[----:B------:R-:W-:Y:S01]  /*12f0*/  FMUL.FTZ R105, R105, R108 ;  /* 0x0000006c69697220 */ /* 0x000fe20000410000 */
[----:B------:R-:W-:-:S02]  /*1300*/  SHF.L.U32 R37, R37, 0x10, RZ ;  /* 0x0000001025257819 */ /* 0x000fc400000006ff */
[----:B------:R-:W-:Y:S01]  /*1310*/  PRMT R34, R36, 0x7632, R34 ;  /* 0x0000763224227816 */ /* 0x000fe20000000022 */
[-C--:B------:R-:W-:Y:S01]  /*1320*/  FMUL.FTZ R39, R39, R108.reuse ;  /* 0x0000006c27277220 */ /* 0x080fe20000410000 */
[----:B------:R-:W-:Y:S01]  /*1330*/  SHF.L.U32 R102, R8, 0x10, RZ ;  /* 0x0000001008667819 */ /* 0x000fe200000006ff */
[----:B------:R-:W-:Y:S01]  /*1340*/  FMUL.FTZ R37, R37, R108 ;  /* 0x0000006c25257220 */ /* 0x000fe20000410000 */
[----:B------:R-:W-:Y:S02]  /*1350*/  SHF.L.U32 R100, R30, 0x10, RZ ;  /* 0x000000101e647819 */ /* 0x000fe400000006ff */
[----:B------:R-:W-:Y:S02]  /*1360*/  PRMT R32, R38, 0x7632, R32 ;  /* 0x0000763226207816 */ /* 0x000fe40000000020 */
[----:B------:R-:W-:Y:S01]  /*1370*/  SHF.L.U32 R36, R28, 0x10, RZ ;  /* 0x000000101c247819 */ /* 0x000fe200000006ff */
[----:B------:R-:W-:Y:S01]  /*1380*/  FFMA.FTZ R102, R107, R102, R100 ;  /* 0x000000666b667223 */ /* 0x000fe20000010064 */
[----:B------:R-:W-:-:S02]  /*1390*/  SHF.L.U32 R112, R31, 0x10, RZ ;  /* 0x000000101f707819 */ /* 0x000fc400000006ff */
[----:B------:R-:W-:Y:S01]  /*13a0*/  SHF.L.U32 R104, R7, 0x10, RZ ;  /* 0x0000001007687819 */ /* 0x000fe200000006ff */
[----:B------:R-:W-:Y:S01]  /*13b0*/  FFMA.FTZ R106, R105, R106, R36 ;  /* 0x0000006a696a7223 */ /* 0x000fe20000010024 */
[----:B------:R-:W-:Y:S01]  /*13c0*/  SHF.L.U32 R38, R29, 0x10, RZ ;  /* 0x000000101d267819 */ /* 0x000fe200000006ff */
[----:B------:R-:W-:Y:S01]  /*13d0*/  FFMA.FTZ R100, R39, R110, R112 ;  /* 0x0000006e27647223 */ /* 0x000fe20000010070 */
[----:B------:R-:W-:Y:S02]  /*13e0*/  PRMT R107, R31, 0x7632, R107 ;  /* 0x000076321f6b7816 */ /* 0x000fe4000000006b */
[----:B------:R-:W-:Y:S01]  /*13f0*/  SHF.L.U32 R109, R35, 0x10, RZ ;  /* 0x00000010236d7819 */ /* 0x000fe200000006ff */
[----:B------:R-:W-:Y:S01]  /*1400*/  FFMA.FTZ R104, R37, R104, R38 ;  /* 0x0000006825687223 */ /* 0x000fe20000010026 */
[----:B------:R-:W-:Y:S01]  /*1410*/  PRMT R36, R28, 0x7632, R36 ;  /* 0x000076321c247816 */ /* 0x000fe20000000024 */
[----:B------:R-:W-:Y:S01]  /*1420*/  IMAD.U32 R37, R34, 0x10000, RZ ;  /* 0x0001000022257824 */ /* 0x000fe200078e00ff */
[----:B------:R-:W-:Y:S01]  /*1430*/  PRMT R39, R29, 0x7632, R39 ;  /* 0x000076321d277816 */ /* 0x000fe20000000027 */
[-C--:B------:R-:W-:Y:S01]  /*1440*/  FMUL.FTZ R109, R109, R108.reuse ;  /* 0x0000006c6d6d7220 */ /* 0x080fe20000410000 */
[----:B------:R-:W-:Y:S01]  /*1450*/  PRMT R105, R30, 0x7632, R105 ;  /* 0x000076321e697816 */ /* 0x000fe20000000069 */
[----:B------:R-:W-:Y:S01]  /*1460*/  FMUL.FTZ R37, R37, R108 ;  /* 0x0000006c25257220 */ /* 0x000fe20000410000 */
[----:B------:R-:W-:-:S02]  /*1470*/  SHF.L.U32 R33, R33, 0x10, RZ ;  /* 0x0000001021217819 */ /* 0x000fc400000006ff */
[----:B------:R-:W-:Y:S01]  /*1480*/  SHF.L.U32 R35, R32, 0x10, RZ ;  /* 0x0000001020237819 */ /* 0x000fe200000006ff */
[----:B------:R-:W-:Y:S01]  /*1490*/  IMAD.U32 R34, R105, 0x10000, RZ ;  /* 0x0001000069227824 */ /* 0x000fe200078e00ff */
[----:B------:R-:W-:Y:S01]  /*14a0*/  SHF.L.U32 R114, R55, 0x10, RZ ;  /* 0x0000001037727819 */ /* 0x000fe200000006ff */
[-C--:B------:R-:W-:Y:S01]  /*14b0*/  FMUL.FTZ R33, R33, R108.reuse ;  /* 0x0000006c21217220 */ /* 0x080fe20000410000 */
[----:B------:R-:W-:Y:S01]  /*14c0*/  SHF.L.U32 R116, R107, 0x10, RZ ;  /* 0x000000106b747819 */ /* 0x000fe200000006ff */
[----:B------:R-:W-:Y:S01]  /*14d0*/  FMUL.FTZ R35, R35, R108 ;  /* 0x0000006c23237220 */ /* 0x000fe20000410000 */
[----:B------:R-:W-:Y:S02]  /*14e0*/  SHF.L.U32 R38, R58, 0x10, RZ ;  /* 0x000000103a267819 */ /* 0x000fe400000006ff */
[----:B------:R-:W-:Y:S01]  /*14f0*/  SHF.L.U32 R110, R57, 0x10, RZ ;  /* 0x00000010396e7819 */ /* 0x000fe200000006ff */
[----:B------:R-:W-:Y:S01]  /*1500*/  FFMA.FTZ R113, R109, R114, R116 ;  /* 0x000000726d717223 */ /* 0x000fe20000010074 */
[----:B------:R-:W-:-:S02]  /*1510*/  SHF.L.U32 R112, R56, 0x10, RZ ;  /* 0x0000001038707819 */ /* 0x000fc400000006ff */
[----:B------:R-:W-:Y:S02]  /*1520*/  SHF.L.U32 R36, R36, 0x10, RZ ;  /* 0x0000001024247819 */ /* 0x000fe400000006ff */
[----:B------:R-:W-:Y:S01]  /*1530*/  SHF.L.U32 R32, R39, 0x10, RZ ;  /* 0x0000001027207819 */ /* 0x000fe200000006ff */
[----:B------:R-:W-:Y:S01]  /*1540*/  FFMA.FTZ R111, R35, R112, R34 ;  /* 0x00000070236f7223 */ /* 0x000fe20000010022 */
[----:B------:R-:W-:Y:S01]  /*1550*/  F2FP.BF16.F32.PACK_AB R35, R113, R100 ;  /* 0x000000647123723e */ /* 0x000fe200000010ff */
[----:B------:R-:W-:Y:S02]  /*1560*/  FFMA.FTZ R107, R37, R38, R36 ;  /* 0x00000026256b7223 */ /* 0x000fe40000010024 */
[----:B------:R-:W-:Y:S01]  /*1570*/  FFMA.FTZ R109, R33, R110, R32 ;  /* 0x0000006e216d7223 */ /* 0x000fe20000010020 */
[----:B------:R-:W-:Y:S02]  /*1580*/  F2FP.BF16.F32.PACK_AB R34, R111, R102 ;  /* 0x000000666f22723e */ /* 0x000fe400000010ff */
[----:B------:R-:W-:-:S02]  /*1590*/  F2FP.BF16.F32.PACK_AB R32, R107, R106 ;  /* 0x0000006a6b20723e */ /* 0x000fc400000010ff */
[----:B------:R-:W-:Y:S01]  /*15a0*/  F2FP.BF16.F32.PACK_AB R33, R109, R104 ;  /* 0x000000686d21723e */ /* 0x000fe200000010ff */
[----:B------:R-:W-:Y:S06]  /*15b0*/  BRA `(.L_x_116) ;  /* 0x0000000000a07947 */ /* 0x000fec0003800000 */
.L_x_115:
[----:B0----5:R-:W-:Y:S01]  /*15c0*/  SHF.L.U32 R33, R36, 0x10, RZ ;  /* 0x0000001024217819 */ /* 0x021fe200000006ff */
[----:B------:R-:W-:Y:S01]  /*15d0*/  IMAD.U32 R106, R6, 0x10000, RZ ;  /* 0x00010000066a7824 */ /* 0x000fe200078e00ff */
[----:B------:R-:W-:Y:S02]  /*15e0*/  PRMT R109, R39, 0x7632, R109 ;  /* 0x00007632276d7816 */ /* 0x000fe4000000006d */
[----:B------:R-:W-:Y:S01]  /*15f0*/  PRMT R32, R36, 0x7632, R32 ;  /* 0x0000763224207816 */ /* 0x000fe20000000020 */
[----:B------:R-:W-:Y:S01]  /*1600*/  FMUL.FTZ R33, R33, R108 ;  /* 0x0000006c21217220 */ /* 0x000fe20000410000 */
[----:B------:R-:W-:Y:S02]  /*1610*/  PRMT R35, R37, 0x7632, R35 ;  /* 0x0000763225237816 */ /* 0x000fe40000000023 */
[C---:B------:R-:W-:Y:S01]  /*1620*/  PRMT R105, R38.reuse, 0x7632, R105 ;  /* 0x0000763226697816 */ /* 0x040fe20000000069 */
[----:B------:R-:W-:Y:S01]  /*1630*/  FMUL.FTZ R106, R33, R106 ;  /* 0x0000006a216a7220 */ /* 0x000fe20000410000 */
[----:B------:R-:W-:Y:S01]  /*1640*/  SHF.L.U32 R107, R38, 0x10, RZ ;  /* 0x00000010266b7819 */ /* 0x000fe200000006ff */
        /* <DEDUP_REMOVED lines=24> */
[----:B------:R-:W-:Y:S01]  /*17d0*/  FMUL.FTZ R111, R105, R38 ;  /* 0x00000026696f7220 */ /* 0x000fe20000410000 */
[----:B------:R-:W-:-:S02]  /*17e0*/  FMUL.FTZ R107, R33, R34 ;  /* 0x00000022216b7220 */ /* 0x000fc40000410000 */
[----:B------:R-:W-:Y:S01]  /*17f0*/  FMUL.FTZ R109, R35, R36 ;  /* 0x00000024236d7220 */ /* 0x000fe20000410000 */
[----:B------:R-:W-:Y:S02]  /*1800*/  F2FP.BF16.F32.PACK_AB R35, R113, R100 ;  /* 0x000000647123723e */ /* 0x000fe400000010ff */
[----:B------:R-:W-:Y:S02]  /*1810*/  F2FP.BF16.F32.PACK_AB R34, R111, R102 ;  /* 0x000000666f22723e */ /* 0x000fe400000010ff */
[----:B------:R-:W-:Y:S02]  /*1820*/  F2FP.BF16.F32.PACK_AB R33, R109, R104 ;  /* 0x000000686d21723e */ /* 0x000fe400000010ff */
[----:B------:R-:W-:-:S07]  /*1830*/  F2FP.BF16.F32.PACK_AB R32, R107, R106 ;  /* 0x0000006a6b20723e */ /* 0x000fce00000010ff */
.L_x_116:
[----:B------:R-:W0:Y:S01]  /*1840*/  @P1 LDC.64 R36, c[0x0][0x3a0] ;  /* 0x0000e800ff241b82 */ /* 0x000e220000000a00 */
[----:B------:R-:W-:Y:S02]  /*1850*/  VIADD R105, R97, 0x100 ;  /* 0x0000010061697836 */ /* 0x000fe40000000000 */
[----:B------:R-:W-:-:S05]  /*1860*/  IMAD.WIDE.U32 R114, R95, 0x10, R40 ;  /* 0x000000105f727825 */ /* 0x000fca00078e0028 */
[----:B------:R1:W-:Y:S01]  /*1870*/  STG.E.128 desc[UR6][R114.64], R32 ;  /* 0x0000002072007986 */ /* 0x0003e2000c101d06 */
[----:B0-----:R-:W-:-:S04]  /*1880*/  @P1 IMAD.WIDE.U32 R116, R105, 0x10, R36 ;  /* 0x0000001069741825 */ /* 0x001fc800078e0024 */
[----:B------:R-:W-:Y:S01]  /*1890*/  IMAD.WIDE.U32 R36, R105, 0x10, R42 ;  /* 0x0000001069247825 */ /* 0x000fe200078e002a */
[----:B------:R1:W5:Y:S05]  /*18a0*/  @P1 LDG.E.128 R28, desc[UR6][R116.64] ;  /* 0x00000006741c1981 */ /* 0x00036a000c1e1d00 */
[----:B------:R-:W5:Y:S01]  /*18b0*/  LDG.E.128 R36, desc[UR6][R36.64] ;  /* 0x0000000624247981 */ /* 0x000f62000c1e1d00 */
[----:B------:R-:W-:Y:S05]  /*18c0*/  @!P1 BRA `(.L_x_117) ;  /* 0x0000000000d49947 */ /* 0x000fea0003800000 */
[----:B-1---5:R-:W-:Y:S01]  /*18d0*/  SHF.L.U32 R33, R36, 0x10, RZ ;  /* 0x0000001024217819 */ /* 0x022fe200000006ff */
[----:B------:R-:W-:Y:S01]  /*18e0*/  IMAD.U32 R112, R29, 0x10000, RZ ;  /* 0x000100001d707824 */ /* 0x000fe200078e00ff */
[----:B------:R-:W-:Y:S02]  /*18f0*/  SHF.L.U32 R34, R10, 0x10, RZ ;  /* 0x000000100a227819 */ /* 0x000fe400000006ff */
[----:B------:R-:W-:Y:S01]  /*1900*/  SHF.L.U32 R42, R28, 0x10, RZ ;  /* 0x000000101c2a7819 */ /* 0x000fe200000006ff */
[----:B------:R-:W-:Y:S01]  /*1910*/  FMUL.FTZ R33, R33, R108 ;  /* 0x0000006c21217220 */ /* 0x000fe20000410000 */
[C---:B------:R-:W-:Y:S02]  /*1920*/  PRMT R32, R37.reuse, 0x7632, R32 ;  /* 0x0000763225207816 */ /* 0x040fe40000000020 */
[----:B------:R-:W-:Y:S01]  /*1930*/  SHF.L.U32 R37, R37, 0x10, RZ ;  /* 0x0000001025257819 */ /* 0x000fe200000006ff */
[----:B------:R-:W-:Y:S01]  /*1940*/  FFMA.FTZ R43, R33, R34, R42 ;  /* 0x00000022212b7223 */ /* 0x000fe2000001002a */
[----:B------:R-:W-:-:S02]  /*1950*/  SHF.L.U32 R33, R39, 0x10, RZ ;  /* 0x0000001027217819 */ /* 0x000fc400000006ff */
[----:B------:R-:W-:Y:S01]  /*1960*/  SHF.L.U32 R34, R11, 0x10, RZ ;  /* 0x000000100b227819 */ /* 0x000fe200000006ff */
[-C--:B------:R-:W-:Y:S01]  /*1970*/  FMUL.FTZ R37, R37, R108.reuse ;  /* 0x0000006c25257220 */ /* 0x080fe20000410000 */
[----:B------:R-:W-:Y:S01]  /*1980*/  SHF.L.U32 R110, R13, 0x10, RZ ;  /* 0x000000100d6e7819 */ /* 0x000fe200000006ff */
[----:B------:R-:W-:Y:S01]  /*1990*/  FMUL.FTZ R33, R33, R108 ;  /* 0x0000006c21217220 */ /* 0x000fe20000410000 */
[----:B------:R-:W-:Y:S02]  /*19a0*/  SHF.L.U32 R114, R31, 0x10, RZ ;  /* 0x000000101f727819 */ /* 0x000fe400000006ff */
[C---:B------:R-:W-:Y:S02]  /*19b0*/  PRMT R42, R38.reuse, 0x7632, R42 ;  /* 0x00007632262a7816 */ /* 0x040fe4000000002a */
[----:B------:R-:W-:Y:S01]  /*19c0*/  SHF.L.U32 R117, R38, 0x10, RZ ;  /* 0x0000001026757819 */ /* 0x000fe200000006ff */
[----:B------:R-:W-:Y:S01]  /*19d0*/  FFMA.FTZ R115, R33, R110, R114 ;  /* 0x0000006e21737223 */ /* 0x000fe20000010072 */
[----:B------:R-:W-:Y:S01]  /*19e0*/  PRMT R36, R36, 0x7632, R36 ;  /* 0x0000763224247816 */ /* 0x000fe20000000024 */
[----:B------:R-:W-:Y:S01]  /*19f0*/  IMAD.U32 R114, R63, 0x10000, RZ ;  /* 0x000100003f727824 */ /* 0x000fe200078e00ff */
[----:B------:R-:W-:Y:S01]  /*1a00*/  PRMT R38, R39, 0x7632, R38 ;  /* 0x0000763227267816 */ /* 0x000fe20000000026 */
[----:B------:R-:W-:Y:S01]  /*1a10*/  FFMA.FTZ R39, R37, R34, R112 ;  /* 0x0000002225277223 */ /* 0x000fe20000010070 */
[----:B------:R-:W-:Y:S01]  /*1a20*/  PRMT R34, R30, 0x7632, R34 ;  /* 0x000076321e227816 */ /* 0x000fe20000000022 */
[----:B------:R-:W-:Y:S01]  /*1a30*/  FMUL.FTZ R117, R117, R108 ;  /* 0x0000006c75757220 */ /* 0x000fe20000410000 */
[----:B------:R-:W-:-:S02]  /*1a40*/  PRMT R110, R31, 0x7632, R110 ;  /* 0x000076321f6e7816 */ /* 0x000fc4000000006e */
[----:B------:R-:W-:Y:S02]  /*1a50*/  SHF.L.U32 R33, R36, 0x10, RZ ;  /* 0x0000001024217819 */ /* 0x000fe400000006ff */
        /* <DEDUP_REMOVED lines=8> */
[----:B------:R-:W-:-:S02]  /*1ae0*/  SHF.L.U32 R34, R34, 0x10, RZ ;  /* 0x0000001022227819 */ /* 0x000fc400000006ff */
[----:B------:R-:W-:Y:S01]  /*1af0*/  PRMT R32, R28, 0x7632, R32 ;  /* 0x000076321c207816 */ /* 0x000fe20000000020 */
[----:B------:R-:W-:Y:S01]  /*1b00*/  FMUL.FTZ R108, R35, R108 ;  /* 0x0000006c236c7220 */ /* 0x000fe20000410000 */
[----:B------:R-:W-:Y:S01]  /*1b10*/  PRMT R33, R29, 0x7632, R33 ;  /* 0x000076321d217816 */ /* 0x000fe20000000021 */
[----:B------:R-:W-:Y:S01]  /*1b20*/  FFMA.FTZ R112, R37, R112, R34 ;  /* 0x0000007025707223 */ /* 0x000fe20000010022 */
[----:B------:R-:W-:Y:S01]  /*1b30*/  FFMA.FTZ R42, R119, R114, R110 ;  /* 0x00000072772a7223 */ /* 0x000fe2000001006e */
[----:B------:R-:W-:Y:S02]  /*1b40*/  SHF.L.U32 R37, R65, 0x10, RZ ;  /* 0x0000001041257819 */ /* 0x000fe400000006ff */
[----:B------:R-:W-:Y:S02]  /*1b50*/  SHF.L.U32 R34, R12, 0x10, RZ ;  /* 0x000000100c227819 */ /* 0x000fe400000006ff */
[----:B------:R-:W-:Y:S02]  /*1b60*/  SHF.L.U32 R36, R30, 0x10, RZ ;  /* 0x000000101e247819 */ /* 0x000fe400000006ff */
[----:B------:R-:W-:-:S02]  /*1b70*/  SHF.L.U32 R35, R32, 0x10, RZ ;  /* 0x0000001020237819 */ /* 0x000fc400000006ff */
[----:B------:R-:W-:Y:S01]  /*1b80*/  SHF.L.U32 R119, R33, 0x10, RZ ;  /* 0x0000001021777819 */ /* 0x000fe200000006ff */
[----:B------:R-:W-:Y:S02]  /*1b90*/  IMAD.U32 R33, R66, 0x10000, RZ ;  /* 0x0001000042217824 */ /* 0x000fe400078e00ff */
[----:B------:R-:W-:Y:S02]  /*1ba0*/  FFMA.FTZ R117, R117, R34, R36 ;  /* 0x0000002275757223 */ /* 0x000fe40000010024 */
[----:B------:R-:W-:Y:S01]  /*1bb0*/  FFMA.FTZ R110, R108, R37, R119 ;  /* 0x000000256c6e7223 */ /* 0x000fe20000010077 */
[----:B------:R-:W-:Y:S01]  /*1bc0*/  FFMA.FTZ R38, R38, R33, R35 ;  /* 0x0000002126267223 */ /* 0x000fe20000010023 */
[----:B------:R-:W-:Y:S02]  /*1bd0*/  F2FP.BF16.F32.PACK_AB R35, R42, R115 ;  /* 0x000000732a23723e */ /* 0x000fe400000010ff */
[----:B------:R-:W-:Y:S02]  /*1be0*/  F2FP.BF16.F32.PACK_AB R34, R112, R117 ;  /* 0x000000757022723e */ /* 0x000fe400000010ff */
[----:B------:R-:W-:-:S02]  /*1bf0*/  F2FP.BF16.F32.PACK_AB R33, R110, R39 ;  /* 0x000000276e21723e */ /* 0x000fc400000010ff */
[----:B------:R-:W-:Y:S01]  /*1c00*/  F2FP.BF16.F32.PACK_AB R32, R38, R43 ;  /* 0x0000002b2620723e */ /* 0x000fe200000010ff */
[----:B------:R-:W-:Y:S06]  /*1c10*/  BRA `(.L_x_118) ;  /* 0x0000000000a07947 */ /* 0x000fec0003800000 */
.L_x_117:
[C---:B-1---5:R-:W-:Y:S02]  /*1c20*/  PRMT R35, R37.reuse, 0x7632, R35 ;  /* 0x0000763225237816 */ /* 0x062fe40000000023 */
[C---:B------:R-:W-:Y:S02]  /*1c30*/  SHF.L.U32 R33, R36.reuse, 0x10, RZ ;  /* 0x0000001024217819 */ /* 0x040fe400000006ff */
[----:B------:R-:W-:Y:S02]  /*1c40*/  SHF.L.U32 R37, R37, 0x10, RZ ;  /* 0x0000001025257819 */ /* 0x000fe400000006ff */
[----:B------:R-:W-:Y:S01]  /*1c50*/  PRMT R32, R36, 0x7632, R32 ;  /* 0x0000763224207816 */ /* 0x000fe20000000020 */
[-C--:B------:R-:W-:Y:S01]  /*1c60*/  FMUL.FTZ R33, R33, R108.reuse ;  /* 0x0000006c21217220 */ /* 0x080fe20000410000 */
[----:B------:R-:W-:Y:S01]  /*1c70*/  SHF.L.U32 R43, R38, 0x10, RZ ;  /* 0x00000010262b7819 */ /* 0x000fe200000006ff */
[----:B------:R-:W-:Y:S01]  /*1c80*/  FMUL.FTZ R37, R37, R108 ;  /* 0x0000006c25257220 */ /* 0x000fe20000410000 */
[----:B------:R-:W-:-:S02]  /*1c90*/  SHF.L.U32 R34, R10, 0x10, RZ ;  /* 0x000000100a227819 */ /* 0x000fc400000006ff */
[----:B------:R-:W-:Y:S01]  /*1ca0*/  SHF.L.U32 R36, R11, 0x10, RZ ;  /* 0x000000100b247819 */ /* 0x000fe200000006ff */
[----:B------:R-:W-:Y:S01]  /*1cb0*/  FMUL.FTZ R117, R43, R108 ;  /* 0x0000006c2b757220 */ /* 0x000fe20000410000 */
[----:B------:R-:W-:Y:S01]  /*1cc0*/  PRMT R42, R38, 0x7632, R42 ;  /* 0x00007632262a7816 */ /* 0x000fe2000000002a */
[----:B------:R-:W-:Y:S01]  /*1cd0*/  IMAD.U32 R38, R12, 0x10000, RZ ;  /* 0x000100000c267824 */ /* 0x000fe200078e00ff */
[----:B------:R-:W-:Y:S01]  /*1ce0*/  PRMT R110, R39, 0x7632, R110 ;  /* 0x00007632276e7816 */ /* 0x000fe2000000006e */
[----:B------:R-:W-:Y:S01]  /*1cf0*/  FMUL.FTZ R43, R33, R34 ;  /* 0x00000022212b7220 */ /* 0x000fe20000410000 */
[----:B------:R-:W-:Y:S01]  /*1d00*/  SHF.L.U32 R115, R39, 0x10, RZ ;  /* 0x0000001027737819 */ /* 0x000fe200000006ff */
[----:B------:R-:W-:Y:S01]  /*1d10*/  FMUL.FTZ R39, R37, R36 ;  /* 0x0000002425277220 */ /* 0x000fe20000410000 */
[----:B------:R-:W-:Y:S01]  /*1d20*/  SHF.L.U32 R33, R32, 0x10, RZ ;  /* 0x0000001020217819 */ /* 0x000fe200000006ff */
[----:B------:R-:W-:Y:S01]  /*1d30*/  FMUL.FTZ R117, R117, R38 ;  /* 0x0000002675757220 */ /* 0x000fe20000410000 */
        /* <DEDUP_REMOVED lines=11> */
[----:B------:R-:W-:Y:S01]  /*1df0*/  IMAD.U32 R32, R13, 0x10000, RZ ;  /* 0x000100000d207824 */ /* 0x000fe200078e00ff */
        /* <DEDUP_REMOVED lines=10> */
.L_x_118:
[----:B------:R-:W-:Y:S01]  /*1ea0*/  FADD.FTZ R36, RZ, R98 ;  /* 0x00000062ff247221 */ /* 0x000fe20000010000 */
[----:B------:R-:W-:Y:S01]  /*1eb0*/  IMAD.WIDE.U32 R40, R105, 0x10, R40 ;  /* 0x0000001069287825 */ /* 0x000fe200078e0028 */
[----:B------:R-:W-:Y:S01]  /*1ec0*/  ISETP.NE.AND P1, PT, R26, RZ, PT ;  /* 0x000000ff1a00720c */ /* 0x000fe20003f25270 */
        /* <DEDUP_REMOVED lines=102> */
.L_x_120:
[----:B------:R-:W-:Y:S05]  /*2530*/  BSYNC.RECONVERGENT B0 ;  /* 0x0000000000007941 */ /* 0x000fea0003800200 */
.L_x_119:
[----:B------:R-:W-:Y:S01]  /*2540*/  BAR.SYNC.DEFER_BLOCKING 0x0 ;  /* 0x0000000000007b1d */ /* 0x000fe20000010000 */
[----:B------:R-:W-:Y:S01]  /*2550*/  ISETP.GT.U32.AND P1, PT, R26, 0x3, PT ;  /* 0x000000031a00780c */ /* 0x000fe20003f24070 */
[----:B0-----:R-:W-:Y:S01]  /*2560*/  HFMA2 R36, -RZ, RZ, 0, 0 ;  /* 0x00000000ff247431 */ /* 0x001fe200000001ff */
[----:B------:R-:W-:Y:S01]  /*2570*/  PLOP3.LUT P4, PT, PT, PT, UP0, 0x80, 0x8 ;  /* 0x000000000008781c */ /* 0x000fe20003f8f008 */
[----:B------:R-:W-:Y:S01]  /*2580*/  UPLOP3.LUT UP0, UPT, UPT, UPT, UP0, 0x40, 0x4 ;  /* 0x000000000004789c */ /* 0x000fe20003f0e800 */
[----:B------:R-:W-:-:S09]  /*2590*/  PLOP3.LUT P3, PT, PT, PT, PT, 0x8, 0x80 ;  /* 0x000000000080781c */ /* 0x000fd20003f6e170 */
[----:B------:R-:W0:Y:S01]  /*25a0*/  @!P1 S2R R33, SR_CgaCtaId ;  /* 0x0000000000219919 */ /* 0x000e220000008800 */
[----:B------:R-:W-:Y:S02]  /*25b0*/  @!P1 PLOP3.LUT P3, PT, P4, PT, PT, 0x80, 0x8 ;  /* 0x000000000008981c */ /* 0x000fe4000276f070 */
[----:B------:R-:W-:Y:S02]  /*25c0*/  @!P1 MOV R32, 0x400 ;  /* 0x0000040000209802 */ /* 0x000fe40000000f00 */
[----:B------:R-:W-:-:S04]  /*25d0*/  @!P1 MOV R36, 0x300 ;  /* 0x0000030000249802 */ /* 0x000fc80000000f00 */
[----:B------:R-:W-:Y:S01]  /*25e0*/  I2FP.F32.U32 R114, R36 ;  /* 0x0000002400727245 */ /* 0x000fe20000201000 */
[----:B------:R-:W1:Y:S01]  /*25f0*/  SHFL.DOWN PT, R35, R36, 0x2, 0x1f ;  /* 0x08401f0024237f89 */ /* 0x000e6200000e0000 */
[----:B0-----:R-:W-:Y:S02]  /*2600*/  @!P1 LEA R37, R33, R32, 0x18 ;  /* 0x0000002021259211 */ /* 0x001fe400078ec0ff */
[----:B------:R-:W-:Y:S02]  /*2610*/  CS2R R32, SRZ ;  /* 0x0000000000207805 */ /* 0x000fe4000001ff00 */
[----:B-1----:R-:W-:Y:S02]  /*2620*/  IADD3 R34, PT, PT, R35, R36, RZ ;  /* 0x0000002423227210 */ /* 0x002fe40007ffe0ff */
[----:B------:R-:W-:Y:S02]  /*2630*/  @P3 IADD3 R37, PT, PT, R37, 0x20, RZ ;  /* 0x0000002025253810 */ /* 0x000fe40007ffe0ff */
[----:B------:R-:W-:-:S02]  /*2640*/  I2FP.F32.S32 R116, R35 ;  /* 0x0000002300747245 */ /* 0x000fc40000201400 */
[----:B------:R-:W-:Y:S01]  /*2650*/  I2FP.F32.S32 R35, R34 ;  /* 0x0000002200237245 */ /* 0x000fe20000201400 */
[----:B------:R-:W-:-:S03]  /*2660*/  @!P1 IMAD R37, R26, 0x8, R37 ;  /* 0x000000081a259824 */ /* 0x000fc600078e0225 */
[----:B------:R-:W0:Y:S02]  /*2670*/  MUFU.RCP R108, R35 ;  /* 0x00000023006c7308 */ /* 0x000e240000001000 */
[----:B------:R-:W1:Y:S01]  /*2680*/  @!P1 LDS.64 R32, [R37] ;  /* 0x0000000025209984 */ /* 0x000e620000000a00 */
[----:B------:R-:W-:-:S03]  /*2690*/  ISETP.NE.AND P1, PT, R0, RZ, PT ;  /* 0x000000ff0000720c */ /* 0x000fc60003f25270 */
[----:B-1----:R-:W1:Y:S04]  /*26a0*/  SHFL.DOWN PT, R41, R32, 0x2, 0x1f ;  /* 0x08401f0020297f89 */ /* 0x002e6800000e0000 */
[----:B------:R-:W2:Y:S01]  /*26b0*/  SHFL.DOWN PT, R40, R33, 0x2, 0x1f ;  /* 0x08401f0021287f89 */ /* 0x000ea200000e0000 */
[C---:B-1----:R-:W-:Y:S01]  /*26c0*/  FMUL.FTZ R37, R41.reuse, R116 ;  /* 0x0000007429257220 */ /* 0x042fe20000410000 */
[----:B------:R-:W-:-:S03]  /*26d0*/  FADD.FTZ R41, -R41, R32 ;  /* 0x0000002029297221 */ /* 0x000fc60000010100 */
[----:B------:R-:W-:Y:S01]  /*26e0*/  FFMA.FTZ R119, R114, R32, R37 ;  /* 0x0000002072777223 */ /* 0x000fe20000010025 */
[----:B------:R-:W-:Y:S01]  /*26f0*/  FMUL.FTZ R41, R41, R41 ;  /* 0x0000002929297220 */ /* 0x000fe20000410000 */
[----:B------:R-:W1:Y:S01]  /*2700*/  SHFL.DOWN PT, R37, R34, 0x1, 0x1f ;  /* 0x08201f0022257f89 */ /* 0x000e6200000e0000 */
[----:B--2---:R-:W-:Y:S01]  /*2710*/  FADD.FTZ R33, R40, R33 ;  /* 0x0000002128217221 */ /* 0x004fe20000010000 */
[----:B0-----:R-:W-:Y:S01]  /*2720*/  FMUL.FTZ R32, R108, R119 ;  /* 0x000000776c207220 */ /* 0x001fe20000410000 */
[----:B------:R-:W-:-:S04]  /*2730*/  FMUL.FTZ R41, R41, R114 ;  /* 0x0000007229297220 */ /* 0x000fc80000410000 */
[----:B------:R-:W0:Y:S01]  /*2740*/  SHFL.DOWN PT, R119, R32, 0x1, 0x1f ;  /* 0x08201f0020777f89 */ /* 0x000e2200000e0000 */
[----:B------:R-:W-:-:S04]  /*2750*/  FMUL.FTZ R41, R41, R116 ;  /* 0x0000007429297220 */ /* 0x000fc80000410000 */
[----:B------:R-:W-:-:S05]  /*2760*/  FFMA.FTZ R33, R108, R41, R33 ;  /* 0x000000296c217223 */ /* 0x000fca0000010021 */
[----:B------:R-:W2:Y:S01]  /*2770*/  SHFL.DOWN PT, R36, R33, 0x1, 0x1f ;  /* 0x08201f0021247f89 */ /* 0x000ea200000e0000 */
[-C--:B-1----:R-:W-:Y:S02]  /*2780*/  IADD3 R40, PT, PT, R34, R37.reuse, RZ ;  /* 0x0000002522287210 */ /* 0x082fe40007ffe0ff */
[----:B------:R-:W-:Y:S02]  /*2790*/  I2FP.F32.S32 R37, R37 ;  /* 0x0000002500257245 */ /* 0x000fe40000201400 */
[----:B------:R-:W-:Y:S01]  /*27a0*/  I2FP.F32.S32 R40, R40 ;  /* 0x0000002800287245 */ /* 0x000fe20000201400 */
[----:B0-----:R-:W-:Y:S02]  /*27b0*/  FADD.FTZ R34, R32, -R119 ;  /* 0x8000007720227221 */ /* 0x001fe40000010000 */
[----:B------:R-:W-:-:S03]  /*27c0*/  FMUL.FTZ R108, R119, R37 ;  /* 0x00000025776c7220 */ /* 0x000fc60000410000 */
[----:B------:R-:W0:Y:S01]  /*27d0*/  MUFU.RCP R40, R40 ;  /* 0x0000002800287308 */ /* 0x000e220000001000 */
[----:B------:R-:W-:Y:S01]  /*27e0*/  FMUL.FTZ R34, R34, R34 ;  /* 0x0000002222227220 */ /* 0x000fe20000410000 */
[----:B------:R-:W-:-:S03]  /*27f0*/  FFMA.FTZ R41, R35, R32, R108 ;  /* 0x0000002023297223 */ /* 0x000fc6000001006c */
[----:B------:R-:W-:Y:S01]  /*2800*/  FMUL.FTZ R34, R35, R34 ;  /* 0x0000002223227220 */ /* 0x000fe20000410000 */
[----:B--2---:R-:W-:-:S03]  /*2810*/  FADD.FTZ R35, R33, R36 ;  /* 0x0000002421237221 */ /* 0x004fc60000010000 */
[----:B------:R-:W-:Y:S01]  /*2820*/  FMUL.FTZ R34, R34, R37 ;  /* 0x0000002522227220 */ /* 0x000fe20000410000 */
[----:B------:R-:W1:Y:S01]  /*2830*/  LDC R36, c[0x0][0x448] ;  /* 0x00011200ff247b82 */ /* 0x000e620000000800 */
[C---:B0-----:R-:W-:Y:S02]  /*2840*/  FMUL.FTZ R41, R40.reuse, R41 ;  /* 0x0000002928297220 */ /* 0x041fe40000410000 */
[----:B------:R-:W-:-:S03]  /*2850*/  FFMA.FTZ R40, R40, R34, R35 ;  /* 0x0000002228287223 */ /* 0x000fc60000010023 */
[----:B------:R-:W0:Y:S04]  /*2860*/  SHFL.IDX PT, R108, R41, RZ, 0x1f ;  /* 0x00001fff296c7589 */ /* 0x000e2800000e0000 */
[----:B------:R-:W1:Y:S01]  /*2870*/  SHFL.IDX PT, R33, R40, RZ, 0x1f ;  /* 0x00001fff28217589 */ /* 0x000e6200000e0000 */
[C---:B0-----:R-:W-:Y:S01]  /*2880*/  FMUL.FTZ R32, R108.reuse, R108 ;  /* 0x0000006c6c207220 */ /* 0x041fe20000410000 */
[----:B------:R-:W-:Y:S01]  /*2890*/  FSEL R34, R108, RZ, !P2 ;  /* 0x000000ff6c227208 */ /* 0x000fe20005000000 */
[----:B-1----:R-:W-:-:S03]  /*28a0*/  FFMA.FTZ R36, R33, UR11, R36 ;  /* 0x0000000b21247c23 */ /* 0x002fc60008010024 */
[----:B------:R-:W-:Y:S01]  /*28b0*/  FSEL R37, R32, RZ, P2 ;  /* 0x000000ff20257208 */ /* 0x000fe20001000000 */
[C---:B------:R-:W-:Y:S01]  /*28c0*/  FADD.FTZ R35, -R34.reuse, R98 ;  /* 0x0000006222237221 */ /* 0x040fe20000010100 */
[----:B------:R-:W0:Y:S01]  /*28d0*/  LDC.64 R32, c[0x0][0x428] ;  /* 0x00010a00ff207b82 */ /* 0x000e220000000a00 */
[C---:B------:R-:W-:Y:S01]  /*28e0*/  FADD.FTZ R71, -R34.reuse, R71 ;  /* 0x0000004722477221 */ /* 0x040fe20000010100 */
[----:B------:R-:W-:Y:S01]  /*28f0*/  FADD.FTZ R121, -R34, R101 ;  /* 0x0000006522797221 */ /* 0x000fe20000010100 */
[----:B------:R-:W-:Y:S01]  /*2900*/  FADD.FTZ R98, R36, R37 ;  /* 0x0000002524627221 */ /* 0x000fe20000010000 */
[C---:B------:R-:W-:Y:S01]  /*2910*/  FADD.FTZ R37, -R34.reuse, R96 ;  /* 0x0000006022257221 */ /* 0x040fe20000010100 */
[C---:B------:R-:W-:Y:S01]  /*2920*/  FADD.FTZ R123, -R34.reuse, R70 ;  /* 0x00000046227b7221 */ /* 0x040fe20000010100 */
[C---:B------:R-:W-:Y:S01]  /*2930*/  FADD.FTZ R40, -R34.reuse, R111 ;  /* 0x0000006f22287221 */ /* 0x040fe20000010100 */
[C---:B------:R-:W-:Y:S01]  /*2940*/  FADD.FTZ R99, -R34.reuse, R99 ;  /* 0x0000006322637221 */ /* 0x040fe20000010100 */
[C---:B------:R-:W-:Y:S01]  /*2950*/  FADD.FTZ R36, -R34.reuse, R103 ;  /* 0x0000006722247221 */ /* 0x040fe20000010100 */
        /* <DEDUP_REMOVED lines=20> */
[C---:B------:R-:W-:Y:S01]  /*2aa0*/  FMUL.FTZ R99, R98.reuse, R99 ;  /* 0x0000006362637220 */ /* 0x040fe20000410000 */
[C---:B------:R-:W-:Y:S01]  /*2ab0*/  FMUL.FTZ R71, R98.reuse, R36 ;  /* 0x0000002462477220 */ /* 0x040fe20000410000 */
[C---:B------:R-:W-:Y:S01]  /*2ac0*/  FMUL.FTZ R104, R98.reuse, R119 ;  /* 0x0000007762687220 */ /* 0x040fe20000410000 */
[----:B------:R-:W-:Y:S01]  /*2ad0*/  FMUL.FTZ R106, R98, R121 ;  /* 0x00000079626a7220 */ /* 0x000fe20000410000 */
[----:B------:R-:W-:Y:S01]  /*2ae0*/  FFMA.FTZ R42, R37, R45, R16 ;  /* 0x0000002d252a7223 */ /* 0x000fe20000010010 */
[----:B------:R-:W-:Y:S01]  /*2af0*/  FFMA.FTZ R36, R34, R46, R17 ;  /* 0x0000002e22247223 */ /* 0x000fe20000010011 */
[----:B------:R-:W-:Y:S01]  /*2b00*/  FFMA.FTZ R37, R38, R72, R83 ;  /* 0x0000004826257223 */ /* 0x000fe20000010053 */
[----:B------:R-:W-:Y:S01]  /*2b10*/  FFMA.FTZ R110, R71, R67, R82 ;  /* 0x00000043476e7223 */ /* 0x000fe20000010052 */
[----:B------:R-:W-:Y:S01]  /*2b20*/  FFMA.FTZ R99, R99, R69, R84 ;  /* 0x0000004563637223 */ /* 0x000fe20000010054 */
[----:B------:R-:W-:Y:S01]  /*2b30*/  FFMA.FTZ R34, R104, R44, R15 ;  /* 0x0000002c68227223 */ /* 0x000fe2000001000f */
[----:B------:R-:W-:Y:S01]  /*2b40*/  FFMA.FTZ R71, R106, R68, R81 ;  /* 0x000000446a477223 */ /* 0x000fe20000010051 */
[----:B------:R-:W-:Y:S01]  /*2b50*/  FMUL.FTZ R38, R98, R107 ;  /* 0x0000006b62267220 */ /* 0x000fe20000410000 */
[----:B0-----:R-:W-:-:S04]  /*2b60*/  IMAD.WIDE.U32 R96, R97, 0x10, R32 ;  /* 0x0000001061607825 */ /* 0x001fc800078e0020 */
[C---:B------:R-:W-:Y:S01]  /*2b70*/  FMUL.FTZ R102, R98.reuse, R102 ;  /* 0x0000006662667220 */ /* 0x040fe20000410000 */
[----:B------:R-:W-:Y:S01]  /*2b80*/  FMUL.FTZ R40, R98, R40 ;  /* 0x0000002862287220 */ /* 0x000fe20000410000 */
[----:B------:R-:W0:Y:S01]  /*2b90*/  @!P1 LDC.64 R118, c[0x0][0x3c0] ;  /* 0x0000f000ff769b82 */ /* 0x000e220000000a00 */
[----:B------:R-:W-:-:S04]  /*2ba0*/  IMAD.WIDE.U32 R94, R95, 0x10, R32 ;  /* 0x000000105f5e7825 */ /* 0x000fc800078e0020 */
[C---:B------:R-:W-:Y:S01]  /*2bb0*/  FMUL.FTZ R107, R98.reuse, R39 ;  /* 0x00000027626b7220 */ /* 0x040fe20000410000 */
[----:B------:R-:W-:Y:S01]  /*2bc0*/  FMUL.FTZ R121, R98, R43 ;  /* 0x0000002b62797220 */ /* 0x000fe20000410000 */
[----:B------:R-:W-:Y:S01]  /*2bd0*/  F2FP.BF16.F32.PACK_AB R34, R71, R34 ;  /* 0x000000224722723e */ /* 0x000fe200000010ff */
[----:B------:R-:W-:Y:S01]  /*2be0*/  IMAD.WIDE.U32 R104, R105, 0x10, R32 ;  /* 0x0000001069687825 */ /* 0x000fe200078e0020 */
[----:B------:R-:W-:-:S03]  /*2bf0*/  F2FP.BF16.F32.PACK_AB R32, R37, R36 ;  /* 0x000000242520723e */ /* 0x000fc600000010ff */
[----:B------:R-:W-:Y:S01]  /*2c00*/  FMUL.FTZ R36, R98, R41 ;  /* 0x0000002962247220 */ /* 0x000fe20000410000 */
[----:B------:R-:W1:Y:S01]  /*2c10*/  @!P1 LDC.64 R114, c[0x0][0x3c8] ;  /* 0x0000f200ff729b82 */ /* 0x000e620000000a00 */
[----:B------:R-:W-:Y:S01]  /*2c20*/  F2FP.BF16.F32.PACK_AB R33, R99, R42 ;  /* 0x0000002a6321723e */ /* 0x000fe200000010ff */
[----:B------:R-:W-:Y:S01]  /*2c30*/  FFMA.FTZ R41, R38, R76, R87 ;  /* 0x0000004c26297223 */ /* 0x000fe20000010057 */
[----:B------:R-:W-:Y:S01]  /*2c40*/  FMUL.FTZ R99, R98, R70 ;  /* 0x0000004662637220 */ /* 0x000fe20000410000 */
[----:B------:R-:W-:Y:S01]  /*2c50*/  FFMA.FTZ R38, R102, R52, R19 ;  /* 0x0000003466267223 */ /* 0x000fe20000010013 */
[----:B------:R-:W-:Y:S01]  /*2c60*/  FFMA.FTZ R43, R40, R74, R85 ;  /* 0x0000004a282b7223 */ /* 0x000fe20000010055 */
[C---:B------:R-:W-:Y:S01]  /*2c70*/  FMUL.FTZ R71, R98.reuse, R100 ;  /* 0x0000006462477220 */ /* 0x040fe20000410000 */
[----:B------:R-:W-:Y:S01]  /*2c80*/  FFMA.FTZ R107, R107, R59, R22 ;  /* 0x0000003b6b6b7223 */ /* 0x000fe20000010016 */
[----:B------:R-:W-:Y:S01]  /*2c90*/  FFMA.FTZ R70, R121, R77, R90 ;  /* 0x0000004d79467223 */ /* 0x000fe2000001005a */
[C---:B------:R-:W-:Y:S01]  /*2ca0*/  FMUL.FTZ R125, R98.reuse, R125 ;  /* 0x0000007d627d7220 */ /* 0x040fe20000410000 */
[----:B------:R-:W-:Y:S01]  /*2cb0*/  F2FP.BF16.F32.PACK_AB R38, R43, R38 ;  /* 0x000000262b26723e */ /* 0x000fe200000010ff */
[----:B------:R-:W-:Y:S01]  /*2cc0*/  FMUL.FTZ R109, R98, R109 ;  /* 0x0000006d626d7220 */ /* 0x000fe20000410000 */
[----:B------:R-:W-:Y:S01]  /*2cd0*/  FFMA.FTZ R39, R71, R51, R18 ;  /* 0x0000003347277223 */ /* 0x000fe20000010012 */
[----:B------:R-:W-:Y:S01]  /*2ce0*/  F2FP.BF16.F32.PACK_AB R43, R70, R107 ;  /* 0x0000006b462b723e */ /* 0x000fe200000010ff */
[----:B------:R-:W-:Y:S01]  /*2cf0*/  FFMA.FTZ R37, R125, R53, R20 ;  /* 0x000000357d257223 */ /* 0x000fe20000010014 */
[----:B------:R-:W2:Y:S01]  /*2d00*/  LDC.64 R70, c[0x0][0x380] ;  /* 0x0000e000ff467b82 */ /* 0x000ea20000000a00 */
[----:B------:R-:W-:Y:S01]  /*2d10*/  FFMA.FTZ R42, R99, R73, R86 ;  /* 0x00000049632a7223 */ /* 0x000fe20000010056 */
[----:B------:R-:W-:Y:S01]  /*2d20*/  FFMA.FTZ R40, R109, R75, R88 ;  /* 0x0000004b6d287223 */ /* 0x000fe20000010058 */
[----:B------:R-:W-:Y:S01]  /*2d30*/  FMUL.FTZ R123, R98, R123 ;  /* 0x0000007b627b7220 */ /* 0x000fe20000410000 */
[----:B------:R-:W-:Y:S01]  /*2d40*/  FFMA.FTZ R36, R36, R54, R21 ;  /* 0x0000003624247223 */ /* 0x000fe20000010015 */
[----:B------:R-:W-:Y:S01]  /*2d50*/  FMUL.FTZ R100, R98, R117 ;  /* 0x0000007562647220 */ /* 0x000fe20000410000 */
[----:B------:R-:W-:Y:S01]  /*2d60*/  F2FP.BF16.F32.PACK_AB R39, R42, R39 ;  /* 0x000000272a27723e */ /* 0x000fe200000010ff */
[----:B------:R-:W-:Y:S01]  /*2d70*/  FMUL.FTZ R42, R98, R103 ;  /* 0x00000067622a7220 */ /* 0x000fe20000410000 */
[----:B------:R-:W-:Y:S01]  /*2d80*/  F2FP.BF16.F32.PACK_AB R37, R40, R37 ;  /* 0x000000252825723e */ /* 0x000fe200000010ff */
[C---:B------:R-:W-:Y:S01]  /*2d90*/  FMUL.FTZ R40, R98.reuse, R101 ;  /* 0x0000006562287220 */ /* 0x040fe20000410000 */
[C---:B------:R-:W-:Y:S01]  /*2da0*/  FMUL.FTZ R111, R98.reuse, R111 ;  /* 0x0000006f626f7220 */ /* 0x040fe20000410000 */
[C---:B------:R-:W-:Y:S01]  /*2db0*/  FMUL.FTZ R113, R98.reuse, R113 ;  /* 0x0000007162717220 */ /* 0x040fe20000410000 */
[----:B------:R-:W-:Y:S01]  /*2dc0*/  FMUL.FTZ R112, R98, R112 ;  /* 0x0000007062707220 */ /* 0x000fe20000410000 */
        /* <DEDUP_REMOVED lines=8> */
[----:B0-----:R-:W-:Y:S01]  /*2e50*/  @!P1 IMAD.WIDE R118, R93, 0x4, R118 ;  /* 0x000000045d769825 */ /* 0x001fe200078e0276 */
[----:B------:R-:W-:-:S02]  /*2e60*/  F2FP.BF16.F32.PACK_AB R35, R110, R35 ;  /* 0x000000236e23723e */ /* 0x000fc400000010ff */
[----:B------:R-:W-:Y:S01]  /*2e70*/  F2FP.BF16.F32.PACK_AB R42, R112, R101 ;  /* 0x00000065702a723e */ /* 0x000fe200000010ff */
[----:B-1----:R-:W-:Y:S01]  /*2e80*/  @!P1 IMAD.WIDE R114, R93, 0x4, R114 ;  /* 0x000000045d729825 */ /* 0x002fe200078e0272 */
[----:B------:R-:W-:Y:S01]  /*2e90*/  F2FP.BF16.F32.PACK_AB R41, R100, R41 ;  /* 0x000000296429723e */ /* 0x000fe200000010ff */
[----:B------:R0:W-:Y:S01]  /*2ea0*/  @!P1 STG.E desc[UR6][R118.64], R108 ;  /* 0x0000006c76009986 */ /* 0x0001e2000c101906 */
[----:B------:R-:W-:Y:S02]  /*2eb0*/  F2FP.BF16.F32.PACK_AB R40, R99, R40 ;  /* 0x000000286328723e */ /* 0x000fe400000010ff */
[----:B--2---:R-:W-:Y:S01]  /*2ec0*/  IADD3 R93, PT, PT, R93, R70, RZ ;  /* 0x000000465d5d7210 */ /* 0x004fe20007ffe0ff */
[----:B------:R0:W-:Y:S03]  /*2ed0*/  @!P1 STG.E desc[UR6][R114.64], R98 ;  /* 0x0000006272009986 */ /* 0x0001e6000c101906 */
[----:B------:R-:W-:Y:S01]  /*2ee0*/  ISETP.GE.AND P1, PT, R93, R71, PT ;  /* 0x000000475d00720c */ /* 0x000fe20003f26270 */
[----:B------:R0:W-:Y:S04]  /*2ef0*/  STG.E.128 desc[UR6][R96.64], R32 ;  /* 0x0000002060007986 */ /* 0x0001e8000c101d06 */
[----:B------:R0:W-:Y:S04]  /*2f00*/  STG.E.128 desc[UR6][R94.64], R36 ;  /* 0x000000245e007986 */ /* 0x0001e8000c101d06 */
[----:B------:R0:W-:Y:S04]  /*2f10*/  STG.E.128 desc[UR6][R104.64], R40 ;  /* 0x0000002868007986 */ /* 0x0001e8000c101d06 */
[----:B------:R-:W-:Y:S05]  /*2f20*/  @!P1 BRA `(.L_x_121) ;  /* 0xffffffd800e49947 */ /* 0x000fea000383ffff */
[----:B------:R-:W-:Y:S05]  /*2f30*/  EXIT ;  /* 0x000000000000794d */ /* 0x000fea0003800000 */
.L_x_122:
        /* <DEDUP_REMOVED lines=12> */
.L_x_20736:


//--------------------- .text._ZN10layer_norm13ln_fwd_kernelINS_13Kernel_traitsI13__nv_bfloat16S2_S2_S2_fjLj3072ELj1ELj1ELj4ELj16ENS_18Kernel_traits_baseILj3072ES2_S2_S2_S2_fjLj128EEEEELb0ELb1ELb1ELb0EEEvNS_9FwdParamsE --------------------------
	.section	.text._ZN10layer_norm13ln_fwd_kernelINS_13Kernel_traitsI13__nv_bfloat16S2_S2_S2_fjLj3072ELj1ELj1ELj4ELj16ENS_18Kernel_traits_baseILj3072ES2_S2_S2_S2_fjLj128EEEEELb0ELb1ELb1ELb0EEEvNS_9FwdParamsE,"ax",@progbits
	.align	128
        .global         _ZN10layer_norm13ln_fwd_kernelINS_13Kernel_traitsI13__nv_bfloat16S2_S2_S2_fjLj3072ELj1ELj1ELj4ELj16ENS_18Kernel_traits_baseILj3072ES2_S2_S2_S2_fjLj128EEEEELb0ELb1ELb1ELb0EEEvNS_9FwdParamsE
        .type           _ZN10layer_norm13ln_fwd_kernelINS_13Kernel_traitsI13__nv_bfloat16S2_S2_S2_fjLj3072ELj1ELj1ELj4ELj16ENS_18Kernel_traits_baseILj3072ES2_S2_S2_S2_fjLj128EEEEELb0ELb1ELb1ELb0EEEvNS_9FwdParamsE,@function
        .size           _ZN10layer_norm13ln_fwd_kernelINS_13Kernel_traitsI13__nv_bfloat16S2_S2_S2_fjLj3072ELj1ELj1ELj4ELj16ENS_18Kernel_traits_baseILj3072ES2_S2_S2_S2_fjLj128EEEEELb0ELb1ELb1ELb0EEEvNS_9FwdParamsE,(.L_x_20737 - _ZN10layer_norm13ln_fwd_kernelINS_13Kernel_traitsI13__nv_bfloat16S2_S2_S2_fjLj3072ELj1ELj1ELj4ELj16ENS_18Kernel_traits_baseILj3072ES2_S2_S2_S2_fjLj128EEEEELb0ELb1ELb1ELb0EEEvNS_9FwdParamsE)
        .other          _ZN10layer_norm13ln_fwd_kernelINS_13Kernel_traitsI13__nv_bfloat16S2_S2_S2_fjLj3072ELj1ELj1ELj4ELj16ENS_18Kernel_traits_baseILj3072ES2_S2_S2_S2_fjLj128EEEEELb0ELb1ELb1ELb0EEEvNS_9FwdParamsE,@"STO_CUDA_ENTRY STV_DEFAULT"
_ZN10layer_norm13ln_fwd_kernelINS_13Kernel_traitsI13__nv_bfloat16S2_S2_S2_fjLj3072ELj1ELj1ELj4ELj16ENS_18Kernel_traits_baseILj3072ES2_S2_S2_S2_fjLj128EEEEELb0ELb1ELb1ELb0EEEvNS_9FwdParamsE:
.text._ZN10layer_norm13ln_fwd_kernelINS_13Kernel_traitsI13__nv_bfloat16S2_S2_S2_fjLj3072ELj1ELj1ELj4ELj16ENS_18Kernel_traits_baseILj3072ES2_S2_S2_S2_fjLj128EEEEELb0ELb1ELb1ELb0EEEvNS_9FwdParamsE:
[----:B------:R-:W-:Y:S01]  /*0000*/  LDC R1, c[0x0][0x37c] ;  /* 0x0000df00ff017b82 */ /* 0x000fe20000000800 */
[----:B------:R-:W0:Y:S01]  /*0010*/  S2R R0, SR_TID.X ;  /* 0x0000000000007919 */ /* 0x000e220000002100 */
[----:B------:R-:W1:Y:S06]  /*0020*/  LDCU.64 UR4, c[0x0][0x438] ;  /* 0x00008700ff0477ac */ /* 0x000e6c0008000a00 */
[----:B------:R-:W2:Y:S01]  /*0030*/  LDC R3, c[0x0][0x388] ;  /* 0x0000e200ff037b82 */ /* 0x000ea20000000800 */
[----:B------:R-:W-:Y:S01]  /*0040*/  BSSY.RECONVERGENT B0, `(.L_x_123) ;  /* 0x0000050000007945 */ /* 0x000fe20003800200 */
[----:B------:R-:W3:Y:S06]  /*0050*/  LDCU.64 UR12, c[0x0][0x358] ;  /* 0x00006b00ff0c77ac */ /* 0x000eec0008000a00 */
[----:B------:R-:W4:Y:S01]  /*0060*/  S2UR UR18, SR_CTAID.X ;  /* 0x00000000001279c3 */ /* 0x000f220000002500 */
[----:B-1----:R-:W-:-:S04]  /*0070*/  UISETP.NE.U32.AND UP0, UPT, UR4, URZ, UPT ;  /* 0x000000ff0400728c */ /* 0x002fc8000bf05070 */
[----:B------:R-:W-:Y:S01]  /*0080*/  UISETP.NE.AND.EX UP0, UPT, UR5, URZ, UPT, UP0 ;  /* 0x000000ff0500728c */ /* 0x000fe2000bf05300 */
[----:B--2---:R-:W-:-:S04]  /*0090*/  SHF.R.S32.HI R2, RZ, 0x1f, R3 ;  /* 0x0000001fff027819 */ /* 0x004fc80000011403 */
        /* <DEDUP_REMOVED lines=29> */
[----:B------:R-:W-:Y:S01]  /*0270*/  ISETP.GE.U32.AND P0, PT, R107, 0x180, PT ;  /* 0x000001806b00780c */ /* 0x000fe20003f06070 */
[----:B------:R-:W-:-:S12]  /*0280*/  @P1 VIADD R17, R17, 0x80 ;  /* 0x0000008011111836 */ /* 0x000fd80000000000 */
        /* <DEDUP_REMOVED lines=11> */
.L_x_124:
        /* <DEDUP_REMOVED lines=12> */
[----:B-1----:R-:W-:-:S04]  /*0400*/  @P1 IMAD.WIDE.U32 R4, R17, 0x10, R4 ;  /* 0x0000001011041825 */ /* 0x002fc800078e0004 */
[----:B------:R-:W-:Y:S01]  /*0410*/  @P1 VIADD R17, R17, 0x80 ;  /* 0x0000008011111836 */ /* 0x000fe20000000000 */
        /* <DEDUP_REMOVED lines=18> */
.L_x_125:
[----:B------:R-:W-:Y:S05]  /*0540*/  BSYNC.RECONVERGENT B0 ;  /* 0x0000000000007941 */ /* 0x000fea0003800200 */
.L_x_123:
        /* <DEDUP_REMOVED lines=54> */
[----:B01234-:R-:W-:-:S07]  /*08b0*/  PRMT R77, R52, 0x7632, R77 ;  /* 0x00007632344d7816 */ /* 0x01ffce000000004d */
.L_x_149:
[----:B------:R-:W-:-:S06]  /*08c0*/  UIMAD.WIDE UR4, UR18, 0x4, UR8 ;  /* 0x00000004120478a5 */ /* 0x000fcc000f8e0208 */
[----:B0123--:R-:W-:Y:S01]  /*08d0*/  IMAD.U32 R64, RZ, RZ, UR4 ;  /* 0x00000004ff407e24 */ /* 0x00ffe2000f8e00ff */
[----:B------:R-:W-:-:S05]  /*08e0*/  MOV R65, UR5 ;  /* 0x0000000500417c02 */ /* 0x000fca0008000f00 */
[----:B------:R0:W2:Y:S01]  /*08f0*/  LDG.E R66, desc[UR12][R64.64] ;  /* 0x0000000c40427981 */ /* 0x0000a2000c1e1900 */
[----:B------:R-:W-:-:S06]  /*0900*/  UIMAD.WIDE UR4, UR18, 0x4, UR10 ;  /* 0x00000004120478a5 */ /* 0x000fcc000f8e020a */
[----:B0-----:R-:W-:Y:S01]  /*0910*/  MOV R64, UR4 ;  /* 0x0000000400407c02 */ /* 0x001fe20008000f00 */
[----:B------:R-:W-:-:S05]  /*0920*/  IMAD.U32 R65, RZ, RZ, UR5 ;  /* 0x00000005ff417e24 */ /* 0x000fca000f8e00ff */
[----:B------:R-:W3:Y:S01]  /*0930*/  LDG.E R67, desc[UR12][R64.64] ;  /* 0x0000000c40437981 */ /* 0x000ee2000c1e1900 */
[----:B------:R-:W-:Y:S01]  /*0940*/  UIMAD UR4, UR18, UR22, URZ ;  /* 0x00000016120472a4 */ /* 0x000fe2000f8e02ff */
[----:B------:R-:W-:Y:S01]  /*0950*/  ISETP.GE.U32.AND P2, PT, R107, 0x80, PT ;  /* 0x000000806b00780c */ /* 0x000fe20003f46070 */
[----:B------:R-:W-:Y:S01]  /*0960*/  HFMA2 R112, -RZ, RZ, 0, 0 ;  /* 0x00000000ff707431 */ /* 0x000fe200000001ff */
[----:B------:R-:W-:Y:S01]  /*0970*/  BSSY.RECONVERGENT B0, `(.L_x_126) ;  /* 0x00000ae000007945 */ /* 0x000fe20003800200 */
        /* <DEDUP_REMOVED lines=21> */
.L_x_128:
[----:B------:R-:W-:Y:S05]  /*0ad0*/  BRA.U !UP0, `(.L_x_129) ;  /* 0x0000000508547547 */ /* 0x000fea000b800000 */
[----:B------:R-:W0:Y:S02]  /*0ae0*/  LDC.64 R20, c[0x0][0x3a0] ;  /* 0x0000e800ff147b82 */ /* 0x000e240000000a00 */
[----:B0-----:R-:W-:-:S06]  /*0af0*/  IMAD.WIDE.U32 R20, R109, 0x10, R20 ;  /* 0x000000106d147825 */ /* 0x001fcc00078e0014 */
[----:B------:R-:W2:Y:S01]  /*0b00*/  LDG.E.128 R20, desc[UR12][R20.64] ;  /* 0x0000000c14147981 */ /* 0x000ea2000c1e1d00 */
[----:B------:R-:W-:-:S13]  /*0b10*/  ISETP.LT.AND P0, PT, RZ, UR21, PT ;  /* 0x00000015ff007c0c */ /* 0x000fda000bf01270 */
[----:B------:R-:W0:Y:S01]  /*0b20*/  @P0 LDC R66, c[0x0][0x40c] ;  /* 0x00010300ff420b82 */ /* 0x000e220000000800 */
[----:B-----5:R-:W-:Y:S01]  /*0b30*/  @P0 PRMT R65, R24, 0x7632, R65 ;  /* 0x0000763218410816 */ /* 0x020fe20000000041 */
[----:B------:R-:W-:Y:S01]  /*0b40*/  @P0 IMAD.U32 R84, R76, 0x10000, RZ ;  /* 0x000100004c540824 */ /* 0x000fe200078e00ff */
[----:B------:R-:W-:Y:S02]  /*0b50*/  @P0 SHF.L.U32 R81, R77, 0x10, RZ ;  /* 0x000000104d510819 */ /* 0x000fe400000006ff */
[----:B------:R-:W-:Y:S02]  /*0b60*/  @P0 SHF.L.U32 R65, R65, 0x10, RZ ;  /* 0x0000001041410819 */ /* 0x000fe400000006ff */
[----:B------:R-:W-:Y:S01]  /*0b70*/  @P0 SHF.L.U32 R64, R24, 0x10, RZ ;  /* 0x0000001018400819 */ /* 0x000fe200000006ff */
[----:B------:R-:W1:Y:S01]  /*0b80*/  @P0 LDC R67, c[0x0][0x40c] ;  /* 0x00010300ff430b82 */ /* 0x000e620000000800 */
[----:B------:R-:W-:Y:S02]  /*0b90*/  @P0 PRMT R82, R25, 0x7632, R82 ;  /* 0x0000763219520816 */ /* 0x000fe40000000052 */
[----:B------:R-:W-:-:S02]  /*0ba0*/  @P0 SHF.L.U32 R114, R26, 0x10, RZ ;  /* 0x000000101a720819 */ /* 0x000fc400000006ff */
[----:B------:R-:W-:-:S03]  /*0bb0*/  @P0 SHF.L.U32 R82, R82, 0x10, RZ ;  /* 0x0000001052520819 */ /* 0x000fc600000006ff */
[----:B------:R-:W3:Y:S08]  /*0bc0*/  @P0 LDC R113, c[0x0][0x40c] ;  /* 0x00010300ff710b82 */ /* 0x000ef00000000800 */
[----:B------:R-:W4:Y:S01]  /*0bd0*/  @P0 LDC R111, c[0x0][0x40c] ;  /* 0x00010300ff6f0b82 */ /* 0x000f220000000800 */
[----:B0-----:R-:W-:-:S07]  /*0be0*/  @P0 FMUL.FTZ R66, R65, R66 ;  /* 0x0000004241420220 */ /* 0x001fce0000410000 */
[----:B------:R-:W0:Y:S01]  /*0bf0*/  @P0 LDC R65, c[0x0][0x40c] ;  /* 0x00010300ff410b82 */ /* 0x000e220000000800 */
[----:B-1----:R-:W-:Y:S01]  /*0c00*/  @P0 FMUL.FTZ R64, R64, R67 ;  /* 0x0000004340400220 */ /* 0x002fe20000410000 */
[----:B------:R-:W-:Y:S02]  /*0c10*/  @P0 IMAD.U32 R67, R52, 0x10000, RZ ;  /* 0x0001000034430824 */ /* 0x000fe400078e00ff */
[----:B0-----:R-:W-:-:S04]  /*0c20*/  @P0 FMUL.FTZ R114, R114, R65 ;  /* 0x0000004172720220 */ /* 0x001fc80000410000 */
[----:B------:R-:W0:Y:S01]  /*0c30*/  @P0 LDC R65, c[0x0][0x40c] ;  /* 0x00010300ff410b82 */ /* 0x000e220000000800 */
[C---:B--2---:R-:W-:Y:S01]  /*0c40*/  @P0 PRMT R80, R20.reuse, 0x7632, R80 ;  /* 0x0000763214500816 */ /* 0x044fe20000000050 */
[C---:B------:R-:W-:Y:S01]  /*0c50*/  @P0 IMAD.U32 R85, R20.reuse, 0x10000, RZ ;  /* 0x0001000014550824 */ /* 0x040fe200078e00ff */
[----:B------:R-:W-:Y:S02]  /*0c60*/  @!P0 PRMT R79, R20, 0x7632, R79 ;  /* 0x00007632144f8816 */ /* 0x000fe4000000004f */
[----:B------:R-:W-:Y:S01]  /*0c70*/  @P0 SHF.L.U32 R83, R80, 0x10, RZ ;  /* 0x0000001050530819 */ /* 0x000fe200000006ff */
[----:B------:R-:W-:Y:S01]  /*0c80*/  @P0 IMAD.U32 R80, R25, 0x10000, RZ ;  /* 0x0001000019500824 */ /* 0x000fe200078e00ff */
[----:B------:R-:W-:Y:S02]  /*0c90*/  @!P0 SHF.L.U32 R79, R79, 0x10, RZ ;  /* 0x000000104f4f8819 */ /* 0x000fe400000006ff */
[----:B------:R-:W-:Y:S01]  /*0ca0*/  @!P0 SHF.L.U32 R78, R20, 0x10, RZ ;  /* 0x00000010144e8819 */ /* 0x000fe200000006ff */
[----:B------:R-:W-:Y:S01]  /*0cb0*/  @P0 FFMA.FTZ R79, R66, R81, R83 ;  /* 0x00000051424f0223 */ /* 0x000fe20000010053 */
[--C-:B------:R-:W-:Y:S01]  /*0cc0*/  @P0 FFMA.FTZ R78, R64, R67, R85.reuse ;  /* 0x00000043404e0223 */ /* 0x100fe20000010055 */
[----:B------:R-:W1:Y:S01]  /*0cd0*/  @P0 LDC R66, c[0x0][0x40c] ;  /* 0x00010300ff420b82 */ /* 0x000e620000000800 */
[----:B---3--:R-:W-:Y:S01]  /*0ce0*/  @P0 FMUL.FTZ R83, R82, R113 ;  /* 0x0000007152530220 */ /* 0x008fe20000410000 */
[----:B------:R-:W-:Y:S01]  /*0cf0*/  @P0 SHF.L.U32 R82, R53, 0x10, RZ ;  /* 0x0000001035520819 */ /* 0x000fe200000006ff */
[----:B----4-:R-:W-:Y:S01]  /*0d00*/  @P0 FMUL.FTZ R67, R80, R111 ;  /* 0x0000006f50430220 */ /* 0x010fe20000410000 */
[----:B------:R-:W-:-:S02]  /*0d10*/  @P0 PRMT R85, R21, 0x7632, R85 ;  /* 0x0000763215550816 */ /* 0x000fc40000000055 */
[C---:B------:R-:W-:Y:S02]  /*0d20*/  @P0 SHF.L.U32 R116, R21.reuse, 0x10, RZ ;  /* 0x0000001015740819 */ /* 0x040fe400000006ff */
[----:B------:R-:W2:Y:S01]  /*0d30*/  @P0 LDC R64, c[0x0][0x40c] ;  /* 0x00010300ff400b82 */ /* 0x000ea20000000800 */
[C---:B------:R-:W-:Y:S02]  /*0d40*/  @!P0 PRMT R81, R21.reuse, 0x7632, R81 ;  /* 0x0000763215518816 */ /* 0x040fe40000000051 */
[----:B------:R-:W-:Y:S01]  /*0d50*/  @!P0 SHF.L.U32 R80, R21, 0x10, RZ ;  /* 0x0000001015508819 */ /* 0x000fe200000006ff */
[----:B------:R-:W-:Y:S01]  /*0d60*/  @P0 FFMA.FTZ R80, R67, R82, R116 ;  /* 0x0000005243500223 */ /* 0x000fe20000010074 */
[----:B------:R-:W-:Y:S01]  /*0d70*/  @P0 SHF.L.U32 R110, R85, 0x10, RZ ;  /* 0x00000010556e0819 */ /* 0x000fe200000006ff */
[----:B------:R-:W-:Y:S01]  /*0d80*/  @!P0 IMAD.U32 R81, R81, 0x10000, RZ ;  /* 0x0001000051518824 */ /* 0x000fe200078e00ff */
[----:B------:R-:W-:Y:S01]  /*0d90*/  @P0 PRMT R82, R26, 0x7632, R82 ;  /* 0x000076321a520816 */ /* 0x000fe20000000052 */
[----:B------:R-:W-:Y:S01]  /*0da0*/  @P0 IMAD.U32 R67, R54, 0x10000, RZ ;  /* 0x0001000036430824 */ /* 0x000fe200078e00ff */
[----:B------:R-:W-:Y:S01]  /*0db0*/  @P0 SHF.L.U32 R111, R75, 0x10, RZ ;  /* 0x000000104b6f0819 */ /* 0x000fe200000006ff */
[----:B------:R-:W-:Y:S01]  /*0dc0*/  @P0 FFMA.FTZ R81, R83, R84, R110 ;  /* 0x0000005453510223 */ /* 0x000fe2000001006e */
[----:B------:R-:W-:Y:S01]  /*0dd0*/  @P0 SHF.L.U32 R85, R82, 0x10, RZ ;  /* 0x0000001052550819 */ /* 0x000fe200000006ff */
[C---:B------:R-:W-:Y:S01]  /*0de0*/  @!P0 IMAD.U32 R82, R22.reuse, 0x10000, RZ ;  /* 0x0001000016528824 */ /* 0x040fe200078e00ff */
[----:B------:R-:W-:Y:S01]  /*0df0*/  @P0 PRMT R84, R22, 0x7632, R84 ;  /* 0x0000763216540816 */ /* 0x000fe20000000054 */
[----:B------:R-:W-:Y:S01]  /*0e00*/  @P0 IMAD.U32 R110, R74, 0x10000, RZ ;  /* 0x000100004a6e0824 */ /* 0x000fe200078e00ff */
[C---:B------:R-:W-:Y:S01]  /*0e10*/  @!P0 PRMT R83, R22.reuse, 0x7632, R83 ;  /* 0x0000763216538816 */ /* 0x040fe20000000053 */
[----:B-1----:R-:W-:Y:S01]  /*0e20*/  @P0 FMUL.FTZ R66, R85, R66 ;  /* 0x0000004255420220 */ /* 0x002fe20000410000 */
[----:B------:R-:W-:Y:S01]  /*0e30*/  @P0 SHF.L.U32 R115, R22, 0x10, RZ ;  /* 0x0000001016730819 */ /* 0x000fe200000006ff */
[----:B------:R-:W-:Y:S01]  /*0e40*/  @P0 IMAD.U32 R113, R84, 0x10000, RZ ;  /* 0x0001000054710824 */ /* 0x000fe200078e00ff */
[----:B------:R-:W-:-:S02]  /*0e50*/  @!P0 SHF.L.U32 R83, R83, 0x10, RZ ;  /* 0x0000001053538819 */ /* 0x000fc400000006ff */
[C---:B------:R-:W-:Y:S01]  /*0e60*/  @P0 SHF.L.U32 R85, R27.reuse, 0x10, RZ ;  /* 0x000000101b550819 */ /* 0x040fe200000006ff */
[----:B------:R-:W-:Y:S01]  /*0e70*/  @P0 FFMA.FTZ R83, R66, R111, R113 ;  /* 0x0000006f42530223 */ /* 0x000fe20000010071 */
[----:B------:R-:W-:Y:S01]  /*0e80*/  @P0 PRMT R66, R27, 0x7632, R66 ;  /* 0x000076321b420816 */ /* 0x000fe20000000042 */
[----:B------:R-:W-:Y:S01]  /*0e90*/  @P0 FFMA.FTZ R82, R114, R67, R115 ;  /* 0x0000004372520223 */ /* 0x000fe20000010073 */
[----:B------:R-:W-:Y:S01]  /*0ea0*/  @P0 PRMT R111, R23, 0x7632, R111 ;  /* 0x00007632176f0816 */ /* 0x000fe2000000006f */
[----:B--2---:R-:W-:Y:S01]  /*0eb0*/  @P0 FMUL.FTZ R64, R85, R64 ;  /* 0x0000004055400220 */ /* 0x004fe20000410000 */
[----:B------:R-:W-:Y:S01]  /*0ec0*/  @P0 SHF.L.U32 R66, R66, 0x10, RZ ;  /* 0x0000001042420819 */ /* 0x000fe200000006ff */
[----:B------:R-:W-:Y:S01]  /*0ed0*/  @P0 IMAD.U32 R113, R23, 0x10000, RZ ;  /* 0x0001000017710824 */ /* 0x000fe200078e00ff */
[----:B------:R-:W-:Y:S02]  /*0ee0*/  @P0 SHF.L.U32 R67, R55, 0x10, RZ ;  /* 0x0000001037430819 */ /* 0x000fe400000006ff */
[----:B------:R-:W-:Y:S01]  /*0ef0*/  @!P0 PRMT R85, R23, 0x7632, R85 ;  /* 0x0000763217558816 */ /* 0x000fe20000000055 */
[----:B0-----:R-:W-:Y:S01]  /*0f00*/  @P0 FMUL.FTZ R65, R66, R65 ;  /* 0x0000004142410220 */ /* 0x001fe20000410000 */
[----:B------:R-:W-:-:S02]  /*0f10*/  @P0 SHF.L.U32 R114, R111, 0x10, RZ ;  /* 0x000000106f720819 */ /* 0x000fc400000006ff */
[----:B------:R-:W-:Y:S01]  /*0f20*/  @!P0 SHF.L.U32 R84, R23, 0x10, RZ ;  /* 0x0000001017548819 */ /* 0x000fe200000006ff */
[----:B------:R-:W-:Y:S01]  /*0f30*/  @P0 FFMA.FTZ R84, R64, R67, R113 ;  /* 0x0000004340540223 */ /* 0x000fe20000010071 */
[----:B------:R-:W-:Y:S01]  /*0f40*/  @!P0 SHF.L.U32 R85, R85, 0x10, RZ ;  /* 0x0000001055558819 */ /* 0x000fe200000006ff */
[----:B------:R-:W-:Y:S01]  /*0f50*/  @P0 FFMA.FTZ R85, R65, R110, R114 ;  /* 0x0000006e41550223 */ /* 0x000fe20000010072 */
[----:B------:R-:W-:Y:S02]  /*0f60*/  F2FP.BF16.F32.PACK_AB R64, RZ, R78 ;  /* 0x0000004eff40723e */ /* 0x000fe400000010ff */
[----:B------:R-:W-:Y:S02]  /*0f70*/  F2FP.BF16.F32.PACK_AB R65, RZ, R79 ;  /* 0x0000004fff41723e */ /* 0x000fe400000010ff */
[----:B------:R-:W-:Y:S02]  /*0f80*/  F2FP.BF16.F32.PACK_AB R66, RZ, R80 ;  /* 0x00000050ff42723e */ /* 0x000fe400000010ff */
[----:B------:R-:W-:-:S02]  /*0f90*/  F2FP.BF16.F32.PACK_AB R110, RZ, R81 ;  /* 0x00000051ff6e723e */ /* 0x000fc400000010ff */
[----:B------:R-:W-:Y:S02]  /*0fa0*/  F2FP.BF16.F32.PACK_AB R111, RZ, R82 ;  /* 0x00000052ff6f723e */ /* 0x000fe400000010ff */
        /* <DEDUP_REMOVED lines=8> */
.L_x_129:
[----:B------:R-:W0:Y:S01]  /*1030*/  @UP2 LDCU UR4, c[0x0][0x40c] ;  /* 0x00008180ff0427ac */ /* 0x000e220008000800 */
[----:B-----5:R-:W-:Y:S01]  /*1040*/  @P1 IMAD.U32 R64, R24, 0x10000, RZ ;  /* 0x0001000018401824 */ /* 0x020fe200078e00ff */
[----:B------:R-:W-:Y:S02]  /*1050*/  @P1 SHF.L.U32 R65, R52, 0x10, RZ ;  /* 0x0000001034411819 */ /* 0x000fe400000006ff */
[----:B------:R-:W-:Y:S01]  /*1060*/  CS2R R78, SRZ ;  /* 0x00000000004e7805 */ /* 0x000fe2000001ff00 */
[----:B------:R-:W1:Y:S01]  /*1070*/  @UP2 LDCU UR7, c[0x0][0x40c] ;  /* 0x00008180ff0727ac */ /* 0x000e620008000800 */
[----:B------:R-:W-:Y:S01]  /*1080*/  @P1 SHF.L.U32 R66, R25, 0x10, RZ ;  /* 0x0000001019421819 */ /* 0x000fe200000006ff */
[----:B------:R-:W-:Y:S01]  /*1090*/  IMAD.MOV.U32 R80, RZ, RZ, RZ ;  /* 0x000000ffff507224 */ /* 0x000fe200078e00ff */
[----:B------:R-:W-:Y:S01]  /*10a0*/  @P1 SHF.L.U32 R67, R53, 0x10, RZ ;  /* 0x0000001035431819 */ /* 0x000fe200000006ff */
[----:B------:R-:W2:Y:S01]  /*10b0*/  @UP2 LDCU UR5, c[0x0][0x40c] ;  /* 0x00008180ff0527ac */ /* 0x000ea20008000800 */
[----:B------:R-:W-:-:S02]  /*10c0*/  CS2R R82, SRZ ;  /* 0x0000000000527805 */ /* 0x000fc4000001ff00 */
[----:B------:R-:W-:Y:S02]  /*10d0*/  @P1 SHF.L.U32 R81, R27, 0x10, RZ ;  /* 0x000000101b511819 */ /* 0x000fe400000006ff */
[----:B------:R-:W-:Y:S01]  /*10e0*/  CS2R R84, SRZ ;  /* 0x0000000000547805 */ /* 0x000fe2000001ff00 */
[----:B------:R-:W3:Y:S01]  /*10f0*/  @UP2 LDCU UR23, c[0x0][0x40c] ;  /* 0x00008180ff1727ac */ /* 0x000ee20008000800 */
[----:B------:R-:W-:Y:S02]  /*1100*/  @P1 SHF.L.U32 R110, R55, 0x10, RZ ;  /* 0x00000010376e1819 */ /* 0x000fe400000006ff */
[----:B------:R-:W-:Y:S01]  /*1110*/  @P1 SHF.L.U32 R111, R74, 0x10, RZ ;  /* 0x000000104a6f1819 */ /* 0x000fe200000006ff */
[----:B------:R-:W4:Y:S01]  /*1120*/  @UP2 LDCU UR24, c[0x0][0x40c] ;  /* 0x00008180ff1827ac */ /* 0x000f220008000800 */
[----:B0-----:R-:W-:Y:S01]  /*1130*/  @P1 FMUL.FTZ R64, R64, UR4 ;  /* 0x0000000440401c20 */ /* 0x001fe20008410000 */
[----:B------:R-:W0:Y:S03]  /*1140*/  @UP2 LDCU UR4, c[0x0][0x40c] ;  /* 0x00008180ff0427ac */ /* 0x000e260008000800 */
[----:B------:R-:W-:Y:S01]  /*1150*/  @P1 FMUL.FTZ R78, R64, R65 ;  /* 0x00000041404e1220 */ /* 0x000fe20000410000 */
[----:B------:R-:W-:Y:S01]  /*1160*/  @P1 PRMT R64, R24, 0x7632, R64 ;  /* 0x0000763218401816 */ /* 0x000fe20000000040 */
[----:B-1----:R-:W-:Y:S01]  /*1170*/  @P1 FMUL.FTZ R66, R66, UR7 ;  /* 0x0000000742421c20 */ /* 0x002fe20008410000 */
[----:B------:R-:W1:Y:S01]  /*1180*/  @UP2 LDCU UR7, c[0x0][0x40c] ;  /* 0x00008180ff0727ac */ /* 0x000e620008000800 */
[----:B------:R-:W-:-:S02]  /*1190*/  @P1 SHF.L.U32 R65, R77, 0x10, RZ ;  /* 0x000000104d411819 */ /* 0x000fc400000006ff */
[----:B------:R-:W-:Y:S02]  /*11a0*/  @P1 IMAD.U32 R64, R64, 0x10000, RZ ;  /* 0x0001000040401824 */ /* 0x000fe400078e00ff */
[----:B------:R-:W-:Y:S01]  /*11b0*/  @P1 FMUL.FTZ R80, R66, R67 ;  /* 0x0000004342501220 */ /* 0x000fe20000410000 */
[----:B------:R-:W-:Y:S01]  /*11c0*/  @P1 IMAD.U32 R66, R26, 0x10000, RZ ;  /* 0x000100001a421824 */ /* 0x000fe200078e00ff */
[----:B------:R-:W-:Y:S01]  /*11d0*/  @P1 SHF.L.U32 R67, R54, 0x10, RZ ;  /* 0x0000001036431819 */ /* 0x000fe200000006ff */
[----:B--2---:R-:W-:Y:S01]  /*11e0*/  @P1 FMUL.FTZ R64, R64, UR5 ;  /* 0x0000000540401c20 */ /* 0x004fe20008410000 */
[----:B------:R-:W2:Y:S01]  /*11f0*/  @UP2 LDCU UR5, c[0x0][0x40c] ;  /* 0x00008180ff0527ac */ /* 0x000ea20008000800 */
[----:B---3--:R-:W-:Y:S01]  /*1200*/  @P1 FMUL.FTZ R66, R66, UR23 ;  /* 0x0000001742421c20 */ /* 0x008fe20008410000 */
[----:B----4-:R-:W-:Y:S01]  /*1210*/  @P1 FMUL.FTZ R81, R81, UR24 ;  /* 0x0000001851511c20 */ /* 0x010fe20008410000 */
[----:B------:R-:W-:Y:S01]  /*1220*/  @P1 FMUL.FTZ R79, R64, R65 ;  /* 0x00000041404f1220 */ /* 0x000fe20000410000 */
[----:B------:R-:W-:Y:S01]  /*1230*/  @P1 PRMT R64, R25, 0x7632, R64 ;  /* 0x0000763219401816 */ /* 0x000fe20000000040 */
[----:B------:R-:W-:Y:S01]  /*1240*/  @P1 FMUL.FTZ R82, R66, R67 ;  /* 0x0000004342521220 */ /* 0x000fe20000410000 */
[----:B------:R-:W-:Y:S01]  /*1250*/  @P1 PRMT R65, R26, 0x7632, R65 ;  /* 0x000076321a411816 */ /* 0x000fe20000000041 */
[----:B------:R-:W-:Y:S01]  /*1260*/  @P1 FMUL.FTZ R84, R81, R110 ;  /* 0x0000006e51541220 */ /* 0x000fe20000410000 */
[----:B------:R-:W-:Y:S01]  /*1270*/  @P1 PRMT R66, R27, 0x7632, R66 ;  /* 0x000076321b421816 */ /* 0x000fe20000000042 */
[----:B------:R-:W-:Y:S01]  /*1280*/  @P1 IMAD.U32 R67, R76, 0x10000, RZ ;  /* 0x000100004c431824 */ /* 0x000fe200078e00ff */
[----:B------:R-:W-:Y:S01]  /*1290*/  @P1 SHF.L.U32 R64, R64, 0x10, RZ ;  /* 0x0000001040401819 */ /* 0x000fe200000006ff */
[----:B------:R-:W-:Y:S01]  /*12a0*/  @P1 IMAD.U32 R65, R65, 0x10000, RZ ;  /* 0x0001000041411824 */ /* 0x000fe200078e00ff */
[----:B------:R-:W-:-:S02]  /*12b0*/  @P1 SHF.L.U32 R66, R66, 0x10, RZ ;  /* 0x0000001042421819 */ /* 0x000fc400000006ff */
[----:B------:R-:W-:Y:S01]  /*12c0*/  @P1 SHF.L.U32 R110, R75, 0x10, RZ ;  /* 0x000000104b6e1819 */ /* 0x000fe200000006ff */
[----:B0-----:R-:W-:Y:S01]  /*12d0*/  @P1 FMUL.FTZ R64, R64, UR4 ;  /* 0x0000000440401c20 */ /* 0x001fe20008410000 */
[----:B-1----:R-:W-:Y:S01]  /*12e0*/  @P1 FMUL.FTZ R65, R65, UR7 ;  /* 0x0000000741411c20 */ /* 0x002fe20008410000 */
[----:B------:R-:W-:Y:S01]  /*12f0*/  MOV R81, RZ ;  /* 0x000000ff00517202 */ /* 0x000fe20000000f00 */
[----:B--2---:R-:W-:Y:S01]  /*1300*/  @P1 FMUL.FTZ R66, R66, UR5 ;  /* 0x0000000542421c20 */ /* 0x004fe20008410000 */
[----:B------:R-:W-:Y:S01]  /*1310*/  @P1 FMUL.FTZ R81, R64, R67 ;  /* 0x0000004340511220 */ /* 0x000fe20000410000 */
[----:B------:R-:W-:Y:S01]  /*1320*/  @P1 FMUL.FTZ R83, R65, R110 ;  /* 0x0000006e41531220 */ /* 0x000fe20000410000 */
[----:B------:R-:W-:Y:S01]  /*1330*/  F2FP.BF16.F32.PACK_AB R64, RZ, R78 ;  /* 0x0000004eff40723e */ /* 0x000fe200000010ff */
[----:B------:R-:W-:Y:S01]  /*1340*/  @P1 FMUL.FTZ R85, R66, R111 ;  /* 0x0000006f42551220 */ /* 0x000fe20000410000 */
[----:B------:R-:W-:Y:S02]  /*1350*/  F2FP.BF16.F32.PACK_AB R65, RZ, R79 ;  /* 0x0000004fff41723e */ /* 0x000fe400000010ff */
        /* <DEDUP_REMOVED lines=9> */
[----:B------:R-:W-:-:S07]  /*13f0*/  PRMT R66, R111, 0x5410, R113 ;  /* 0x000054106f427816 */ /* 0x000fce0000000071 */
.L_x_130:
[----:B------:R-:W0:Y:S01]  /*1400*/  LDC.64 R110, c[0x0][0x3a8] ;  /* 0x0000ea00ff6e7b82 */ /* 0x000e220000000a00 */
[----:B------:R-:W-:Y:S02]  /*1410*/  VIADD R112, R112, 0x80 ;  /* 0x0000008070707836 */ /* 0x000fe40000000000 */
[C---:B0-----:R-:W-:Y:S01]  /*1420*/  IMAD.WIDE.U32 R110, R109.reuse, 0x10, R110 ;  /* 0x000000106d6e7825 */ /* 0x041fe200078e006e */
[----:B------:R-:W-:-:S04]  /*1430*/  IADD3 R109, PT, PT, R109, 0x80, RZ ;  /* 0x000000806d6d7810 */ /* 0x000fc80007ffe0ff */
[----:B------:R0:W-:Y:S03]  /*1440*/  STG.E.128 desc[UR12][R110.64], R64 ;  /* 0x000000406e007986 */ /* 0x0001e6000c101d0c */
.L_x_127:
[----:B------:R-:W-:Y:S05]  /*1450*/  BSYNC.RECONVERGENT B0 ;  /* 0x0000000000007941 */ /* 0x000fea0003800200 */
.L_x_126:
[----:B------:R-:W-:Y:S01]  /*1460*/  ISETP.GE.U32.AND P3, PT, R107, 0x100, PT ;  /* 0x000001006b00780c */ /* 0x000fe20003f66070 */
[----:B------:R-:W-:-:S12]  /*1470*/  BSSY.RECONVERGENT B0, `(.L_x_131) ;  /* 0x0000096000007945 */ /* 0x000fd80003800200 */
[----:B------:R-:W-:Y:S05]  /*1480*/  @!P3 BRA `(.L_x_132) ;  /* 0x000000080050b947 */ /* 0x000fea0003800000 */
[----:B------:R-:W-:Y:S01]  /*1490*/  ISETP.NE.U32.AND P0, PT, RZ, UR14, PT ;  /* 0x0000000eff007c0c */ /* 0x000fe2000bf05070 */
[----:B------:R-:W1:Y:S01]  /*14a0*/  @UP2 LDCU.64 UR4, c[0x0][0x390] ;  /* 0x00007200ff0427ac */ /* 0x000e620008000a00 */
[----:B0-----:R-:W-:Y:S02]  /*14b0*/  HFMA2 R67, -RZ, RZ, 0, 9.5367431640625e-07 ;  /* 0x00000010ff437431 */ /* 0x001fe400000001ff */
[----:B------:R-:W-:-:S13]  /*14c0*/  ISETP.NE.AND.EX P0, PT, RZ, UR15, PT, P0 ;  /* 0x0000000fff007c0c */ /* 0x000fda000bf05300 */
[----:B------:R-:W0:Y:S01]  /*14d0*/  @P0 LDC.64 R64, c[0x0][0x3a0] ;  /* 0x0000e800ff400b82 */ /* 0x000e220000000a00 */
[----:B-1----:R-:W-:-:S05]  /*14e0*/  @P1 IMAD.WIDE.U32 R66, R112, R67, UR4 ;  /* 0x0000000470421e25 */ /* 0x002fca000f8e0043 */
[----:B------:R1:W5:Y:S01]  /*14f0*/  @P1 LDG.E.128 R24, desc[UR12][R66.64] ;  /* 0x0000000c42181981 */ /* 0x000362000c1e1d00 */
[----:B0-----:R-:W-:-:S05]  /*1500*/  @P0 IMAD.WIDE.U32 R64, R109, 0x10, R64 ;  /* 0x000000106d400825 */ /* 0x001fca00078e0040 */
[----:B------:R1:W5:Y:S01]  /*1510*/  @P0 LDG.E.128 R20, desc[UR12][R64.64] ;  /* 0x0000000c40140981 */ /* 0x000362000c1e1d00 */
[----:B------:R-:W-:Y:S05]  /*1520*/  @!P0 BRA `(.L_x_133) ;  /* 0x0000000400208947 */ /* 0x000fea0003800000 */
[----:B------:R-:W-:Y:S02]  /*1530*/  ISETP.LT.AND P0, PT, RZ, UR21, PT ;  /* 0x00000015ff007c0c */ /* 0x000fe4000bf01270 */
[C---:B-1---5:R-:W-:Y:S02]  /*1540*/  PRMT R65, R20.reuse, 0x7632, R65 ;  /* 0x0000763214417816 */ /* 0x062fe40000000041 */
[----:B------:R-:W-:Y:S02]  /*1550*/  SHF.L.U32 R86, R20, 0x10, RZ ;  /* 0x0000001014567819 */ /* 0x000fe400000006ff */
[----:B------:R-:W-:Y:S02]  /*1560*/  SHF.L.U32 R93, R21, 0x10, RZ ;  /* 0x00000010155d7819 */ /* 0x000fe400000006ff */
[----:B------:R-:W-:-:S05]  /*1570*/  SHF.L.U32 R110, R22, 0x10, RZ ;  /* 0x00000010166e7819 */ /* 0x000fca00000006ff */
[----:B------:R-:W0:Y:S01]  /*1580*/  @P0 LDC R88, c[0x0][0x40c] ;  /* 0x00010300ff580b82 */ /* 0x000e220000000800 */
[C---:B------:R-:W-:Y:S01]  /*1590*/  @P0 PRMT R64, R24.reuse, 0x7632, R64 ;  /* 0x0000763218400816 */ /* 0x040fe20000000040 */
[----:B------:R-:W-:Y:S01]  /*15a0*/  @P0 IMAD.U32 R67, R24, 0x10000, RZ ;  /* 0x0001000018430824 */ /* 0x000fe200078e00ff */
[----:B------:R-:W-:Y:S01]  /*15b0*/  @P0 SHF.L.U32 R114, R26, 0x10, RZ ;  /* 0x000000101a720819 */ /* 0x000fe200000006ff */
[----:B------:R-:W-:Y:S01]  /*15c0*/  @P0 IMAD.U32 R90, R25, 0x10000, RZ ;  /* 0x00010000195a0824 */ /* 0x000fe200078e00ff */
[----:B------:R-:W-:-:S03]  /*15d0*/  @P0 SHF.L.U32 R66, R64, 0x10, RZ ;  /* 0x0000001040420819 */ /* 0x000fc600000006ff */
[----:B------:R-:W1:Y:S08]  /*15e0*/  @P0 LDC R87, c[0x0][0x40c] ;  /* 0x00010300ff570b82 */ /* 0x000e700000000800 */
[----:B------:R-:W2:Y:S08]  /*15f0*/  @P0 LDC R64, c[0x0][0x40c] ;  /* 0x00010300ff400b82 */ /* 0x000eb00000000800 */
[----:B------:R-:W3:Y:S01]  /*1600*/  @P0 LDC R91, c[0x0][0x40c] ;  /* 0x00010300ff5b0b82 */ /* 0x000ee20000000800 */
[----:B0-----:R-:W-:Y:S01]  /*1610*/  @P0 FMUL.FTZ R89, R67, R88 ;  /* 0x0000005843590220 */ /* 0x001fe20000410000 */
[----:B------:R-:W-:Y:S01]  /*1620*/  @P0 SHF.L.U32 R67, R73, 0x10, RZ ;  /* 0x0000001049430819 */ /* 0x000fe200000006ff */
[----:B-1----:R-:W-:Y:S01]  /*1630*/  @P0 FMUL.FTZ R88, R66, R87 ;  /* 0x0000005742580220 */ /* 0x002fe20000410000 */
[----:B------:R-:W-:Y:S01]  /*1640*/  IMAD.U32 R87, R65, 0x10000, RZ ;  /* 0x0001000041577824 */ /* 0x000fe200078e00ff */
[----:B------:R-:W-:-:S03]  /*1650*/  @P0 SHF.L.U32 R66, R40, 0x10, RZ ;  /* 0x0000001028420819 */ /* 0x000fc600000006ff */
[----:B------:R-:W0:Y:S01]  /*1660*/  @P0 LDC R65, c[0x0][0x40c] ;  /* 0x00010300ff410b82 */ /* 0x000e220000000800 */
[----:B------:R-:W-:Y:S01]  /*1670*/  @P0 FFMA.FTZ R87, R88, R67, R87 ;  /* 0x0000004358570223 */ /* 0x000fe20000010057 */
[----:B------:R-:W-:Y:S01]  /*1680*/  PRMT R67, R21, 0x7632, R67 ;  /* 0x0000763215437816 */ /* 0x000fe20000000043 */
[----:B------:R-:W-:Y:S01]  /*1690*/  @P0 FFMA.FTZ R86, R89, R66, R86 ;  /* 0x0000004259560223 */ /* 0x000fe20000010056 */
[----:B------:R-:W-:Y:S02]  /*16a0*/  @P0 PRMT R88, R25, 0x7632, R88 ;  /* 0x0000763219580816 */ /* 0x000fe40000000058 */
[----:B------:R-:W-:Y:S02]  /*16b0*/  SHF.L.U32 R89, R67, 0x10, RZ ;  /* 0x0000001043597819 */ /* 0x000fe400000006ff */
[----:B------:R-:W1:Y:S01]  /*16c0*/  @P0 LDC R66, c[0x0][0x40c] ;  /* 0x00010300ff420b82 */ /* 0x000e620000000800 */
[----:B------:R-:W-:Y:S01]  /*16d0*/  @P0 IMAD.U32 R67, R88, 0x10000, RZ ;  /* 0x0001000058430824 */ /* 0x000fe200078e00ff */
[----:B------:R-:W-:Y:S01]  /*16e0*/  @!P0 MOV R88, R93 ;  /* 0x0000005d00588202 */ /* 0x000fe20000000f00 */
[----:B---3--:R-:W-:-:S02]  /*16f0*/  @P0 FMUL.FTZ R92, R90, R91 ;  /* 0x0000005b5a5c0220 */ /* 0x008fc40000410000 */
[----:B--2---:R-:W-:Y:S01]  /*1700*/  @P0 FMUL.FTZ R64, R67, R64 ;  /* 0x0000004043400220 */ /* 0x004fe20000410000 */
[----:B------:R-:W-:Y:S02]  /*1710*/  @P0 SHF.L.U32 R90, R41, 0x10, RZ ;  /* 0x00000010295a0819 */ /* 0x000fe400000006ff */
[----:B------:R-:W2:Y:S01]  /*1720*/  @P0 LDC R67, c[0x0][0x40c] ;  /* 0x00010300ff430b82 */ /* 0x000ea20000000800 */
[----:B------:R-:W-:Y:S02]  /*1730*/  @P0 IMAD.U32 R91, R72, 0x10000, RZ ;  /* 0x00010000485b0824 */ /* 0x000fe400078e00ff */
[----:B------:R-:W-:Y:S02]  /*1740*/  @P0 FFMA.FTZ R88, R92, R90, R93 ;  /* 0x0000005a5c580223 */ /* 0x000fe4000001005d */
[----:B------:R-:W-:Y:S01]  /*1750*/  @P0 FFMA.FTZ R89, R64, R91, R89 ;  /* 0x0000005b40590223 */ /* 0x000fe20000010059 */
[----:B------:R-:W-:Y:S02]  /*1760*/  @P0 PRMT R92, R26, 0x7632, R92 ;  /* 0x000076321a5c0816 */ /* 0x000fe4000000005c */
[----:B------:R-:W3:Y:S01]  /*1770*/  @P0 LDC R64, c[0x0][0x40c] ;  /* 0x00010300ff400b82 */ /* 0x000ee20000000800 */
[----:B------:R-:W-:Y:S01]  /*1780*/  PRMT R90, R22, 0x7632, R90 ;  /* 0x00007632165a7816 */ /* 0x000fe2000000005a */
[----:B0-----:R-:W-:Y:S01]  /*1790*/  @P0 FMUL.FTZ R111, R114, R65 ;  /* 0x00000041726f0220 */ /* 0x001fe20000410000 */
[----:B------:R-:W-:Y:S01]  /*17a0*/  @P0 SHF.L.U32 R93, R92, 0x10, RZ ;  /* 0x000000105c5d0819 */ /* 0x000fe200000006ff */
[----:B------:R-:W-:Y:S01]  /*17b0*/  @P0 IMAD.U32 R65, R42, 0x10000, RZ ;  /* 0x000100002a410824 */ /* 0x000fe200078e00ff */
[----:B------:R-:W-:Y:S01]  /*17c0*/  @P0 SHF.L.U32 R92, R71, 0x10, RZ ;  /* 0x00000010475c0819 */ /* 0x000fe200000006ff */
[----:B------:R-:W-:Y:S01]  /*17d0*/  IMAD.U32 R91, R90, 0x10000, RZ ;  /* 0x000100005a5b7824 */ /* 0x000fe200078e00ff */
[----:B------:R-:W-:Y:S01]  /*17e0*/  @!P0 MOV R90, R110 ;  /* 0x0000006e005a8202 */ /* 0x000fe20000000f00 */
[----:B-1----:R-:W-:Y:S01]  /*17f0*/  @P0 FMUL.FTZ R66, R93, R66 ;  /* 0x000000425d420220 */ /* 0x002fe20000410000 */
[----:B------:R-:W-:Y:S01]  /*1800*/  @P0 FFMA.FTZ R90, R111, R65, R110 ;  /* 0x000000416f5a0223 */ /* 0x000fe2000001006e */
[----:B------:R-:W-:-:S02]  /*1810*/  @P0 SHF.L.U32 R110, R27, 0x10, RZ ;  /* 0x000000101b6e0819 */ /* 0x000fc400000006ff */
[----:B------:R-:W-:Y:S01]  /*1820*/  @P0 FFMA.FTZ R91, R66, R92, R91 ;  /* 0x0000005c425b0223 */ /* 0x000fe2000001005b */
[----:B------:R-:W-:Y:S01]  /*1830*/  @P0 PRMT R66, R27, 0x7632, R66 ;  /* 0x000076321b420816 */ /* 0x000fe20000000042 */
[C---:B------:R-:W-:Y:S01]  /*1840*/  IMAD.U32 R92, R23.reuse, 0x10000, RZ ;  /* 0x00010000175c7824 */ /* 0x040fe200078e00ff */
[----:B------:R-:W-:Y:S01]  /*1850*/  PRMT R65, R23, 0x7632, R65 ;  /* 0x0000763217417816 */ /* 0x000fe20000000041 */
[----:B--2---:R-:W-:Y:S01]  /*1860*/  @P0 FMUL.FTZ R111, R110, R67 ;  /* 0x000000436e6f0220 */ /* 0x004fe20000410000 */
[----:B------:R-:W-:Y:S02]  /*1870*/  @P0 SHF.L.U32 R67, R66, 0x10, RZ ;  /* 0x0000001042430819 */ /* 0x000fe400000006ff */
[----:B------:R-:W-:Y:S01]  /*1880*/  SHF.L.U32 R93, R65, 0x10, RZ ;  /* 0x00000010415d7819 */ /* 0x000fe200000006ff */
[----:B------:R-:W-:Y:S01]  /*1890*/  @P0 IMAD.U32 R65, R43, 0x10000, RZ ;  /* 0x000100002b410824 */ /* 0x000fe200078e00ff */
[----:B------:R-:W-:Y:S02]  /*18a0*/  @P0 SHF.L.U32 R66, R70, 0x10, RZ ;  /* 0x0000001046420819 */ /* 0x000fe400000006ff */
[----:B------:R-:W-:Y:S01]  /*18b0*/  F2FP.BF16.F32.PACK_AB R110, RZ, R89 ;  /* 0x00000059ff6e723e */ /* 0x000fe200000010ff */
[----:B---3--:R-:W-:Y:S01]  /*18c0*/  @P0 FMUL.FTZ R64, R67, R64 ;  /* 0x0000004043400220 */ /* 0x008fe20000410000 */
[----:B------:R-:W-:Y:S01]  /*18d0*/  @P0 FFMA.FTZ R92, R111, R65, R92 ;  /* 0x000000416f5c0223 */ /* 0x000fe2000001005c */
[----:B------:R-:W-:-:S02]  /*18e0*/  F2FP.BF16.F32.PACK_AB R65, RZ, R87 ;  /* 0x00000057ff41723e */ /* 0x000fc400000010ff */
[----:B------:R-:W-:Y:S01]  /*18f0*/  @P0 FFMA.FTZ R93, R64, R66, R93 ;  /* 0x00000042405d0223 */ /* 0x000fe2000001005d */
[----:B------:R-:W-:Y:S02]  /*1900*/  F2FP.BF16.F32.PACK_AB R64, RZ, R86 ;  /* 0x00000056ff40723e */ /* 0x000fe400000010ff */
[----:B------:R-:W-:Y:S02]  /*1910*/  F2FP.BF16.F32.PACK_AB R66, RZ, R88 ;  /* 0x00000058ff42723e */ /* 0x000fe400000010ff */
[----:B------:R-:W-:Y:S02]  /*1920*/  F2FP.BF16.F32.PACK_AB R111, RZ, R90 ;  /* 0x0000005aff6f723e */ /* 0x000fe400000010ff */
        /* <DEDUP_REMOVED lines=8> */
.L_x_133:
[----:B------:R-:W0:Y:S01]  /*19b0*/  @UP2 LDCU UR4, c[0x0][0x40c] ;  /* 0x00008180ff0427ac */ /* 0x000e220008000800 */
[----:B-1---5:R-:W-:Y:S02]  /*19c0*/  @P1 SHF.L.U32 R64, R24, 0x10, RZ ;  /* 0x0000001018401819 */ /* 0x022fe400000006ff */
[----:B------:R-:W-:Y:S02]  /*19d0*/  CS2R R86, SRZ ;  /* 0x0000000000567805 */ /* 0x000fe4000001ff00 */
[----:B------:R-:W-:Y:S01]  /*19e0*/  @P1 SHF.L.U32 R65, R40, 0x10, RZ ;  /* 0x0000001028411819 */ /* 0x000fe200000006ff */
[----:B------:R-:W1:Y:S01]  /*19f0*/  @UP2 LDCU UR7, c[0x0][0x40c] ;  /* 0x00008180ff0727ac */ /* 0x000e620008000800 */
[----:B------:R-:W-:Y:S01]  /*1a00*/  @P1 IMAD.U32 R66, R25, 0x10000, RZ ;  /* 0x0001000019421824 */ /* 0x000fe200078e00ff */
[----:B------:R-:W-:Y:S01]  /*1a10*/  MOV R88, RZ ;  /* 0x000000ff00587202 */ /* 0x000fe20000000f00 */
[----:B------:R-:W-:Y:S01]  /*1a20*/  @P1 IMAD.U32 R67, R41, 0x10000, RZ ;  /* 0x0001000029431824 */ /* 0x000fe200078e00ff */
[----:B------:R-:W2:Y:S01]  /*1a30*/  @UP2 LDCU UR5, c[0x0][0x40c] ;  /* 0x00008180ff0527ac */ /* 0x000ea20008000800 */
[----:B------:R-:W-:-:S02]  /*1a40*/  CS2R R90, SRZ ;  /* 0x00000000005a7805 */ /* 0x000fc4000001ff00 */
[----:B------:R-:W-:Y:S01]  /*1a50*/  @P1 SHF.L.U32 R89, R27, 0x10, RZ ;  /* 0x000000101b591819 */ /* 0x000fe200000006ff */
[----:B------:R-:W-:Y:S01]  /*1a60*/  @P1 IMAD.U32 R110, R43, 0x10000, RZ ;  /* 0x000100002b6e1824 */ /* 0x000fe200078e00ff */
[----:B------:R-:W3:Y:S01]  /*1a70*/  @UP2 LDCU UR23, c[0x0][0x40c] ;  /* 0x00008180ff1727ac */ /* 0x000ee20008000800 */
[----:B------:R-:W-:Y:S02]  /*1a80*/  CS2R R92, SRZ ;  /* 0x00000000005c7805 */ /* 0x000fe4000001ff00 */
        /* <DEDUP_REMOVED lines=9> */
[----:B------:R-:W-:Y:S01]  /*1b20*/  @P1 SHF.L.U32 R64, R64, 0x10, RZ ;  /* 0x0000001040401819 */ /* 0x000fe200000006ff */
[----:B------:R-:W-:Y:S01]  /*1b30*/  @P1 FMUL.FTZ R88, R66, R67 ;  /* 0x0000004342581220 */ /* 0x000fe20000410000 */
[----:B------:R-:W-:Y:S01]  /*1b40*/  @P1 SHF.L.U32 R66, R26, 0x10, RZ ;  /* 0x000000101a421819 */ /* 0x000fe200000006ff */
[----:B------:R-:W-:Y:S02]  /*1b50*/  @P1 IMAD.U32 R67, R42, 0x10000, RZ ;  /* 0x000100002a431824 */ /* 0x000fe400078e00ff */
        /* <DEDUP_REMOVED lines=11> */
[----:B------:R-:W-:-:S02]  /*1c10*/  @P1 SHF.L.U32 R64, R64, 0x10, RZ ;  /* 0x0000001040401819 */ /* 0x000fc400000006ff */
[----:B------:R-:W-:Y:S01]  /*1c20*/  @P1 SHF.L.U32 R65, R65, 0x10, RZ ;  /* 0x0000001041411819 */ /* 0x000fe200000006ff */
[----:B------:R-:W-:Y:S01]  /*1c30*/  @P1 IMAD.U32 R66, R66, 0x10000, RZ ;  /* 0x0001000042421824 */ /* 0x000fe200078e00ff */
[----:B------:R-:W-:Y:S01]  /*1c40*/  @P1 SHF.L.U32 R67, R72, 0x10, RZ ;  /* 0x0000001048431819 */ /* 0x000fe200000006ff */
[----:B0-----:R-:W-:Y:S01]  /*1c50*/  @P1 FMUL.FTZ R64, R64, UR4 ;  /* 0x0000000440401c20 */ /* 0x001fe20008410000 */
[----:B------:R-:W-:Y:S01]  /*1c60*/  MOV R89, RZ ;  /* 0x000000ff00597202 */ /* 0x000fe20000000f00 */
[----:B-1----:R-:W-:Y:S01]  /*1c70*/  @P1 FMUL.FTZ R65, R65, UR7 ;  /* 0x0000000741411c20 */ /* 0x002fe20008410000 */
[----:B--2---:R-:W-:Y:S01]  /*1c80*/  @P1 FMUL.FTZ R66, R66, UR5 ;  /* 0x0000000542421c20 */ /* 0x004fe20008410000 */
[----:B------:R-:W-:Y:S01]  /*1c90*/  @P1 FMUL.FTZ R89, R67, R64 ;  /* 0x0000004043591220 */ /* 0x000fe20000410000 */
[----:B------:R-:W-:Y:S01]  /*1ca0*/  F2FP.BF16.F32.PACK_AB R64, RZ, R86 ;  /* 0x00000056ff40723e */ /* 0x000fe200000010ff */
[----:B------:R-:W-:Y:S01]  /*1cb0*/  @P1 FMUL.FTZ R91, R110, R65 ;  /* 0x000000416e5b1220 */ /* 0x000fe20000410000 */
[----:B------:R-:W-:Y:S01]  /*1cc0*/  @P1 FMUL.FTZ R93, R111, R66 ;  /* 0x000000426f5d1220 */ /* 0x000fe20000410000 */
[----:B------:R-:W-:-:S02]  /*1cd0*/  F2FP.BF16.F32.PACK_AB R65, RZ, R87 ;  /* 0x00000057ff41723e */ /* 0x000fc400000010ff */
        /* <DEDUP_REMOVED lines=9> */
[----:B------:R-:W-:-:S07]  /*1d70*/  PRMT R66, R111, 0x5410, R113 ;  /* 0x000054106f427816 */ /* 0x000fce0000000071 */
.L_x_134:
[----:B------:R-:W0:Y:S01]  /*1d80*/  LDC.64 R110, c[0x0][0x3a8] ;  /* 0x0000ea00ff6e7b82 */ /* 0x000e220000000a00 */
[----:B------:R-:W-:Y:S01]  /*1d90*/  IADD3 R112, PT, PT, R112, 0x80, RZ ;  /* 0x0000008070707810 */ /* 0x000fe20007ffe0ff */
[----:B0-----:R-:W-:-:S04]  /*1da0*/  IMAD.WIDE.U32 R110, R109, 0x10, R110 ;  /* 0x000000106d6e7825 */ /* 0x001fc800078e006e */
[----:B------:R-:W-:Y:S01]  /*1db0*/  VIADD R109, R109, 0x80 ;  /* 0x000000806d6d7836 */ /* 0x000fe20000000000 */
[----:B------:R1:W-:Y:S06]  /*1dc0*/  STG.E.128 desc[UR12][R110.64], R64 ;  /* 0x000000406e007986 */ /* 0x0003ec000c101d0c */
.L_x_132:
[----:B------:R-:W-:Y:S05]  /*1dd0*/  BSYNC.RECONVERGENT B0 ;  /* 0x0000000000007941 */ /* 0x000fea0003800200 */
.L_x_131:
[----:B------:R-:W-:Y:S01]  /*1de0*/  ISETP.GE.U32.AND P4, PT, R107, 0x180, PT ;  /* 0x000001806b00780c */ /* 0x000fe20003f86070 */
[----:B------:R-:W-:-:S12]  /*1df0*/  BSSY.RECONVERGENT B0, `(.L_x_135) ;  /* 0x0000092000007945 */ /* 0x000fd80003800200 */
[----:B------:R-:W-:Y:S05]  /*1e00*/  @!P4 BRA `(.L_x_136) ;  /* 0x000000080040c947 */ /* 0x000fea0003800000 */
[----:B------:R-:W-:Y:S01]  /*1e10*/  ISETP.NE.U32.AND P0, PT, RZ, UR14, PT ;  /* 0x0000000eff007c0c */ /* 0x000fe2000bf05070 */
[----:B------:R-:W2:Y:S01]  /*1e20*/  @UP2 LDCU.64 UR4, c[0x0][0x390] ;  /* 0x00007200ff0427ac */ /* 0x000ea20008000a00 */
[----:B------:R-:W-:Y:S02]  /*1e30*/  MOV R113, 0x10 ;  /* 0x0000001000717802 */ /* 0x000fe40000000f00 */
[----:B------:R-:W-:-:S13]  /*1e40*/  ISETP.NE.AND.EX P0, PT, RZ, UR15, PT, P0 ;  /* 0x0000000fff007c0c */ /* 0x000fda000bf05300 */
[----:B01----:R-:W0:Y:S01]  /*1e50*/  @P0 LDC.64 R64, c[0x0][0x3a0] ;  /* 0x0000e800ff400b82 */ /* 0x003e220000000a00 */
[----:B--2---:R-:W-:-:S05]  /*1e60*/  @P1 IMAD.WIDE.U32 R112, R112, R113, UR4 ;  /* 0x0000000470701e25 */ /* 0x004fca000f8e0071 */
[----:B------:R1:W5:Y:S01]  /*1e70*/  @P1 LDG.E.128 R24, desc[UR12][R112.64] ;  /* 0x0000000c70181981 */ /* 0x000362000c1e1d00 */
[----:B0-----:R-:W-:-:S05]  /*1e80*/  @P0 IMAD.WIDE.U32 R64, R109, 0x10, R64 ;  /* 0x000000106d400825 */ /* 0x001fca00078e0040 */
[----:B------:R1:W5:Y:S01]  /*1e90*/  @P0 LDG.E.128 R20, desc[UR12][R64.64] ;  /* 0x0000000c40140981 */ /* 0x000362000c1e1d00 */
[----:B------:R-:W-:Y:S05]  /*1ea0*/  @!P0 BRA `(.L_x_137) ;  /* 0x0000000400188947 */ /* 0x000fea0003800000 */
[----:B------:R-:W-:Y:S02]  /*1eb0*/  ISETP.LT.AND P0, PT, RZ, UR21, PT ;  /* 0x00000015ff007c0c */ /* 0x000fe4000bf01270 */
[----:B-----5:R-:W-:-:S11]  /*1ec0*/  SHF.L.U32 R94, R20, 0x10, RZ ;  /* 0x00000010145e7819 */ /* 0x020fd600000006ff */
[----:B------:R-:W0:Y:S01]  /*1ed0*/  @P0 LDC R67, c[0x0][0x40c] ;  /* 0x00010300ff430b82 */ /* 0x000e220000000800 */
[C---:B-1----:R-:W-:Y:S02]  /*1ee0*/  @P0 PRMT R64, R24.reuse, 0x7632, R64 ;  /* 0x0000763218400816 */ /* 0x042fe40000000040 */
[----:B------:R-:W-:-:S03]  /*1ef0*/  @P0 SHF.L.U32 R66, R24, 0x10, RZ ;  /* 0x0000001018420819 */ /* 0x000fc600000006ff */
[----:B------:R-:W-:Y:S01]  /*1f00*/  @P0 IMAD.U32 R65, R64, 0x10000, RZ ;  /* 0x0001000040410824 */ /* 0x000fe200078e00ff */
[----:B------:R-:W-:Y:S01]  /*1f10*/  PRMT R64, R20, 0x7632, R64 ;  /* 0x0000763214407816 */ /* 0x000fe20000000040 */
[----:B------:R-:W1:Y:S03]  /*1f20*/  @P0 LDC R96, c[0x0][0x40c] ;  /* 0x00010300ff600b82 */ /* 0x000e660000000800 */
[----:B------:R-:W-:Y:S01]  /*1f30*/  SHF.L.U32 R95, R64, 0x10, RZ ;  /* 0x00000010405f7819 */ /* 0x000fe200000006ff */
[----:B------:R-:W-:-:S04]  /*1f40*/  @P0 IMAD.U32 R64, R28, 0x10000, RZ ;  /* 0x000100001c400824 */ /* 0x000fc800078e00ff */
[----:B------:R-:W2:Y:S08]  /*1f50*/  @P0 LDC R99, c[0x0][0x40c] ;  /* 0x00010300ff630b82 */ /* 0x000eb00000000800 */
[----:B------:R-:W3:Y:S01]  /*1f60*/  @P0 LDC R98, c[0x0][0x40c] ;  /* 0x00010300ff620b82 */ /* 0x000ee20000000800 */
[----:B0-----:R-:W-:Y:S01]  /*1f70*/  @P0 FMUL.FTZ R97, R66, R67 ;  /* 0x0000004342610220 */ /* 0x001fe20000410000 */
[----:B------:R-:W-:-:S03]  /*1f80*/  @P0 PRMT R67, R25, 0x7632, R67 ;  /* 0x0000763219430816 */ /* 0x000fc60000000043 */
[----:B------:R-:W-:Y:S01]  /*1f90*/  @P0 FFMA.FTZ R94, R97, R64, R94 ;  /* 0x00000040615e0223 */ /* 0x000fe2000001005e */
[----:B------:R-:W-:Y:S01]  /*1fa0*/  PRMT R64, R21, 0x7632, R64 ;  /* 0x0000763215407816 */ /* 0x000fe20000000040 */
[----:B------:R-:W-:Y:S01]  /*1fb0*/  @P0 IMAD.U32 R67, R67, 0x10000, RZ ;  /* 0x0001000043430824 */ /* 0x000fe200078e00ff */
[----:B------:R-:W0:Y:S01]  /*1fc0*/  @P0 LDC R100, c[0x0][0x40c] ;  /* 0x00010300ff640b82 */ /* 0x000e220000000800 */
[----:B-1----:R-:W-:Y:S01]  /*1fd0*/  @P0 FMUL.FTZ R66, R65, R96 ;  /* 0x0000006041420220 */ /* 0x002fe20000410000 */
[----:B------:R-:W-:Y:S02]  /*1fe0*/  @P0 SHF.L.U32 R96, R25, 0x10, RZ ;  /* 0x0000001019600819 */ /* 0x000fe400000006ff */
[----:B------:R-:W-:Y:S02]  /*1ff0*/  @P0 SHF.L.U32 R65, R69, 0x10, RZ ;  /* 0x0000001045410819 */ /* 0x000fe400000006ff */
[----:B------:R-:W-:Y:S01]  /*2000*/  SHF.L.U32 R97, R64, 0x10, RZ ;  /* 0x0000001040617819 */ /* 0x000fe200000006ff */
[----:B------:R-:W-:Y:S01]  /*2010*/  @P0 IMAD.U32 R64, R29, 0x10000, RZ ;  /* 0x000100001d400824 */ /* 0x000fe200078e00ff */
[----:B------:R-:W1:Y:S01]  /*2020*/  @P0 LDC R110, c[0x0][0x40c] ;  /* 0x00010300ff6e0b82 */ /* 0x000e620000000800 */
[----:B--2---:R-:W-:Y:S01]  /*2030*/  @P0 FMUL.FTZ R99, R96, R99 ;  /* 0x0000006360630220 */ /* 0x004fe20000410000 */
[----:B------:R-:W-:Y:S01]  /*2040*/  @P0 FFMA.FTZ R95, R66, R65, R95 ;  /* 0x00000041425f0223 */ /* 0x000fe2000001005f */
[----:B------:R-:W-:-:S02]  /*2050*/  SHF.L.U32 R96, R21, 0x10, RZ ;  /* 0x0000001015607819 */ /* 0x000fc400000006ff */
[----:B------:R-:W-:-:S03]  /*2060*/  @P0 SHF.L.U32 R65, R68, 0x10, RZ ;  /* 0x0000001044410819 */ /* 0x000fc600000006ff */
[----:B------:R-:W2:Y:S01]  /*2070*/  @P0 LDC R112, c[0x0][0x40c] ;  /* 0x00010300ff700b82 */ /* 0x000ea20000000800 */
[----:B---3--:R-:W-:Y:S01]  /*2080*/  @P0 FMUL.FTZ R66, R67, R98 ;  /* 0x0000006243420220 */ /* 0x008fe20000410000 */
[----:B------:R-:W-:Y:S01]  /*2090*/  @P0 SHF.L.U32 R67, R26, 0x10, RZ ;  /* 0x000000101a430819 */ /* 0x000fe200000006ff */
[----:B------:R-:W-:Y:S01]  /*20a0*/  @P0 FFMA.FTZ R96, R99, R64, R96 ;  /* 0x0000004063600223 */ /* 0x000fe20000010060 */
[----:B------:R-:W-:Y:S01]  /*20b0*/  @P0 SHF.L.U32 R64, R30, 0x10, RZ ;  /* 0x000000101e400819 */ /* 0x000fe200000006ff */
[----:B------:R-:W-:Y:S01]  /*20c0*/  @P0 FFMA.FTZ R97, R66, R65, R97 ;  /* 0x0000004142610223 */ /* 0x000fe20000010061 */
[----:B------:R-:W-:Y:S01]  /*20d0*/  IMAD.U32 R98, R22, 0x10000, RZ ;  /* 0x0001000016627824 */ /* 0x000fe200078e00ff */
[----:B------:R-:W-:Y:S01]  /*20e0*/  @P0 PRMT R65, R26, 0x7632, R65 ;  /* 0x000076321a410816 */ /* 0x000fe20000000041 */
[----:B------:R-:W3:Y:S01]  /*20f0*/  @P0 LDC R114, c[0x0][0x40c] ;  /* 0x00010300ff720b82 */ /* 0x000ee20000000800 */
[----:B0-----:R-:W-:Y:S01]  /*2100*/  @P0 FMUL.FTZ R67, R67, R100 ;  /* 0x0000006443430220 */ /* 0x001fe20000410000 */
[C---:B------:R-:W-:Y:S01]  /*2110*/  @P0 PRMT R66, R27.reuse, 0x7632, R66 ;  /* 0x000076321b420816 */ /* 0x040fe20000000042 */
[----:B------:R-:W-:Y:S01]  /*2120*/  @P0 IMAD.U32 R99, R27, 0x10000, RZ ;  /* 0x000100001b630824 */ /* 0x000fe200078e00ff */
[----:B------:R-:W-:Y:S01]  /*2130*/  @P0 SHF.L.U32 R65, R65, 0x10, RZ ;  /* 0x0000001041410819 */ /* 0x000fe200000006ff */
[----:B------:R-:W-:Y:S01]  /*2140*/  @P0 FFMA.FTZ R98, R67, R64, R98 ;  /* 0x0000004043620223 */ /* 0x000fe20000010062 */
[----:B------:R-:W-:-:S02]  /*2150*/  @P0 SHF.L.U32 R67, R66, 0x10, RZ ;  /* 0x0000001042430819 */ /* 0x000fc400000006ff */
[----:B------:R-:W-:Y:S01]  /*2160*/  PRMT R64, R22, 0x7632, R64 ;  /* 0x0000763216407816 */ /* 0x000fe20000000040 */
[----:B-1----:R-:W-:Y:S01]  /*2170*/  @P0 FMUL.FTZ R65, R65, R110 ;  /* 0x0000006e41410220 */ /* 0x002fe20000410000 */
[----:B------:R-:W-:Y:S02]  /*2180*/  PRMT R66, R23, 0x7632, R66 ;  /* 0x0000763217427816 */ /* 0x000fe40000000042 */
[----:B------:R-:W-:Y:S01]  /*2190*/  F2FP.BF16.F32.PACK_AB R111, RZ, R98 ;  /* 0x00000062ff6f723e */ /* 0x000fe200000010ff */
[----:B------:R-:W-:Y:S01]  /*21a0*/  IMAD.U32 R100, R64, 0x10000, RZ ;  /* 0x0001000040647824 */ /* 0x000fe200078e00ff */
[----:B------:R-:W-:Y:S01]  /*21b0*/  SHF.L.U32 R101, R66, 0x10, RZ ;  /* 0x0000001042657819 */ /* 0x000fe200000006ff */
[----:B------:R-:W-:Y:S02]  /*21c0*/  @P0 IMAD.U32 R66, R31, 0x10000, RZ ;  /* 0x000100001f420824 */ /* 0x000fe400078e00ff */
[----:B--2---:R-:W-:Y:S01]  /*21d0*/  @P0 FMUL.FTZ R112, R99, R112 ;  /* 0x0000007063700220 */ /* 0x004fe20000410000 */
[----:B------:R-:W-:-:S02]  /*21e0*/  SHF.L.U32 R99, R23, 0x10, RZ ;  /* 0x0000001017637819 */ /* 0x000fc400000006ff */
[----:B------:R-:W-:-:S03]  /*21f0*/  @P0 SHF.L.U32 R64, R18, 0x10, RZ ;  /* 0x0000001012400819 */ /* 0x000fc600000006ff */
[----:B------:R-:W-:Y:S01]  /*2200*/  @P0 FFMA.FTZ R99, R112, R66, R99 ;  /* 0x0000004270630223 */ /* 0x000fe20000010063 */
[----:B------:R-:W-:Y:S01]  /*2210*/  F2FP.BF16.F32.PACK_AB R66, RZ, R96 ;  /* 0x00000060ff42723e */ /* 0x000fe200000010ff */
[----:B---3--:R-:W-:Y:S01]  /*2220*/  @P0 FMUL.FTZ R110, R67, R114 ;  /* 0x00000072436e0220 */ /* 0x008fe20000410000 */
[----:B------:R-:W-:Y:S01]  /*2230*/  @P0 SHF.L.U32 R67, R17, 0x10, RZ ;  /* 0x0000001011430819 */ /* 0x000fe200000006ff */
[----:B------:R-:W-:Y:S01]  /*2240*/  @P0 FFMA.FTZ R100, R65, R64, R100 ;  /* 0x0000004041640223 */ /* 0x000fe20000010064 */
[----:B------:R-:W-:Y:S02]  /*2250*/  F2FP.BF16.F32.PACK_AB R64, RZ, R94 ;  /* 0x0000005eff40723e */ /* 0x000fe400000010ff */
[----:B------:R-:W-:Y:S01]  /*2260*/  F2FP.BF16.F32.PACK_AB R65, RZ, R95 ;  /* 0x0000005fff41723e */ /* 0x000fe200000010ff */
[----:B------:R-:W-:Y:S01]  /*2270*/  @P0 FFMA.FTZ R101, R110, R67, R101 ;  /* 0x000000436e650223 */ /* 0x000fe20000010065 */
[----:B------:R-:W-:Y:S02]  /*2280*/  F2FP.BF16.F32.PACK_AB R110, RZ, R97 ;  /* 0x00000061ff6e723e */ /* 0x000fe400000010ff */
[----:B------:R-:W-:-:S02]  /*2290*/  F2FP.BF16.F32.PACK_AB R112, RZ, R100 ;  /* 0x00000064ff70723e */ /* 0x000fc400000010ff */
[----:B------:R-:W-:Y:S02]  /*22a0*/  F2FP.BF16.F32.PACK_AB R113, RZ, R99 ;  /* 0x00000063ff71723e */ /* 0x000fe400000010ff */
[----:B------:R-:W-:Y:S02]  /*22b0*/  F2FP.BF16.F32.PACK_AB R67, RZ, R101 ;  /* 0x00000065ff43723e */ /* 0x000fe400000010ff */
[----:B------:R-:W-:Y:S02]  /*22c0*/  PRMT R64, R64, 0x5410, R65 ;  /* 0x0000541040407816 */ /* 0x000fe40000000041 */
[----:B------:R-:W-:Y:S02]  /*22d0*/  PRMT R65, R66, 0x5410, R110 ;  /* 0x0000541042417816 */ /* 0x000fe4000000006e */
[----:B------:R-:W-:Y:S02]  /*22e0*/  PRMT R66, R111, 0x5410, R112 ;  /* 0x000054106f427816 */ /* 0x000fe40000000070 */
[----:B------:R-:W-:Y:S01]  /*22f0*/  PRMT R67, R113, 0x5410, R67 ;  /* 0x0000541071437816 */ /* 0x000fe20000000043 */
[----:B------:R-:W-:Y:S06]  /*2300*/  BRA `(.L_x_138) ;  /* 0x0000000000f47947 */ /* 0x000fec0003800000 */
.L_x_137:
[----:B------:R-:W0:Y:S01]  /*2310*/  @UP2 LDCU UR4, c[0x0][0x40c] ;  /* 0x00008180ff0427ac */ /* 0x000e220008000800 */
[----:B-1---5:R-:W-:Y:S01]  /*2320*/  @P1 SHF.L.U32 R64, R24, 0x10, RZ ;  /* 0x0000001018401819 */ /* 0x022fe200000006ff */
[----:B------:R-:W-:Y:S01]  /*2330*/  IMAD.MOV.U32 R94, RZ, RZ, RZ ;  /* 0x000000ffff5e7224 */ /* 0x000fe200078e00ff */
[----:B------:R-:W-:Y:S01]  /*2340*/  @P1 SHF.L.U32 R65, R28, 0x10, RZ ;  /* 0x000000101c411819 */ /* 0x000fe200000006ff */
[----:B------:R-:W1:Y:S01]  /*2350*/  @UP2 LDCU UR5, c[0x0][0x40c] ;  /* 0x00008180ff0527ac */ /* 0x000e620008000800 */
[----:B------:R-:W-:Y:S02]  /*2360*/  @P1 SHF.L.U32 R66, R26, 0x10, RZ ;  /* 0x000000101a421819 */ /* 0x000fe400000006ff */
[----:B------:R-:W-:Y:S02]  /*2370*/  CS2R R96, SRZ ;  /* 0x0000000000607805 */ /* 0x000fe4000001ff00 */
[----:B------:R-:W-:Y:S01]  /*2380*/  @P1 SHF.L.U32 R67, R30, 0x10, RZ ;  /* 0x000000101e431819 */ /* 0x000fe200000006ff */
[----:B------:R-:W2:Y:S01]  /*2390*/  @UP2 LDCU UR23, c[0x0][0x40c] ;  /* 0x00008180ff1727ac */ /* 0x000ea20008000800 */
[----:B------:R-:W-:Y:S01]  /*23a0*/  @P1 IMAD.U32 R95, R27, 0x10000, RZ ;  /* 0x000100001b5f1824 */ /* 0x000fe200078e00ff */
[----:B------:R-:W-:-:S02]  /*23b0*/  CS2R R98, SRZ ;  /* 0x0000000000627805 */ /* 0x000fc4000001ff00 */
[----:B------:R-:W-:Y:S01]  /*23c0*/  @P1 SHF.L.U32 R100, R31, 0x10, RZ ;  /* 0x000000101f641819 */ /* 0x000fe200000006ff */
[----:B------:R-:W3:Y:S01]  /*23d0*/  @UP2 LDCU UR24, c[0x0][0x40c] ;  /* 0x00008180ff1827ac */ /* 0x000ee20008000800 */
[----:B------:R-:W-:Y:S01]  /*23e0*/  @P1 IMAD.U32 R111, R69, 0x10000, RZ ;  /* 0x00010000456f1824 */ /* 0x000fe200078e00ff */
[----:B------:R-:W-:Y:S01]  /*23f0*/  @P1 SHF.L.U32 R110, R68, 0x10, RZ ;  /* 0x00000010446e1819 */ /* 0x000fe200000006ff */
[----:B------:R-:W4:Y:S01]  /*2400*/  @UP2 LDCU UR7, c[0x0][0x40c] ;  /* 0x00008180ff0727ac */ /* 0x000f220008000800 */
[----:B------:R-:W-:Y:S01]  /*2410*/  @P1 SHF.L.U32 R113, R18, 0x10, RZ ;  /* 0x0000001012711819 */ /* 0x000fe200000006ff */
[----:B0-----:R-:W-:Y:S01]  /*2420*/  @P1 FMUL.FTZ R64, R64, UR4 ;  /* 0x0000000440401c20 */ /* 0x001fe20008410000 */
[----:B------:R-:W-:Y:S01]  /*2430*/  @P1 SHF.L.U32 R112, R17, 0x10, RZ ;  /* 0x0000001011701819 */ /* 0x000fe200000006ff */
[----:B------:R-:W0:Y:S02]  /*2440*/  @UP2 LDCU UR4, c[0x0][0x40c] ;  /* 0x00008180ff0427ac */ /* 0x000e240008000800 */
[----:B------:R-:W-:Y:S01]  /*2450*/  @P1 FMUL.FTZ R94, R64, R65 ;  /* 0x00000041405e1220 */ /* 0x000fe20000410000 */
[----:B------:R-:W-:Y:S01]  /*2460*/  @P1 SHF.L.U32 R64, R25, 0x10, RZ ;  /* 0x0000001019401819 */ /* 0x000fe200000006ff */
[----:B------:R-:W-:-:S02]  /*2470*/  @P1 IMAD.U32 R65, R29, 0x10000, RZ ;  /* 0x000100001d411824 */ /* 0x000fc400078e00ff */
[----:B--2---:R-:W-:Y:S01]  /*2480*/  @P1 FMUL.FTZ R66, R66, UR23 ;  /* 0x0000001742421c20 */ /* 0x004fe20008410000 */
[----:B------:R-:W2:Y:S01]  /*2490*/  @UP2 LDCU UR23, c[0x0][0x40c] ;  /* 0x00008180ff1727ac */ /* 0x000ea20008000800 */
[----:B-1----:R-:W-:Y:S02]  /*24a0*/  @P1 FMUL.FTZ R64, R64, UR5 ;  /* 0x0000000540401c20 */ /* 0x002fe40008410000 */
[----:B------:R-:W-:Y:S01]  /*24b0*/  @P1 FMUL.FTZ R98, R66, R67 ;  /* 0x0000004342621220 */ /* 0x000fe20000410000 */
[----:B------:R-:W1:Y:S01]  /*24c0*/  @UP2 LDCU UR5, c[0x0][0x40c] ;  /* 0x00008180ff0527ac */ /* 0x000e620008000800 */
[----:B------:R-:W-:Y:S01]  /*24d0*/  @P1 FMUL.FTZ R96, R64, R65 ;  /* 0x0000004140601220 */ /* 0x000fe20000410000 */
[----:B------:R-:W-:Y:S01]  /*24e0*/  @P1 PRMT R64, R24, 0x7632, R64 ;  /* 0x0000763218401816 */ /* 0x000fe20000000040 */
[----:B---3--:R-:W-:Y:S01]  /*24f0*/  @P1 FMUL.FTZ R95, R95, UR24 ;  /* 0x000000185f5f1c20 */ /* 0x008fe20008410000 */
[----:B------:R-:W-:Y:S02]  /*2500*/  @P1 PRMT R65, R25, 0x7632, R65 ;  /* 0x0000763219411816 */ /* 0x000fe40000000041 */
[----:B------:R-:W-:Y:S01]  /*2510*/  @P1 PRMT R66, R26, 0x7632, R66 ;  /* 0x000076321a421816 */ /* 0x000fe20000000042 */
[----:B------:R-:W-:Y:S01]  /*2520*/  @P1 IMAD.U32 R64, R64, 0x10000, RZ ;  /* 0x0001000040401824 */ /* 0x000fe200078e00ff */
[----:B------:R-:W-:Y:S01]  /*2530*/  @P1 PRMT R67, R27, 0x7632, R67 ;  /* 0x000076321b431816 */ /* 0x000fe20000000043 */
[----:B------:R-:W-:Y:S01]  /*2540*/  @P1 FMUL.FTZ R99, R95, R100 ;  /* 0x000000645f631220 */ /* 0x000fe20000410000 */
[----:B------:R-:W-:Y:S01]  /*2550*/  @P1 SHF.L.U32 R65, R65, 0x10, RZ ;  /* 0x0000001041411819 */ /* 0x000fe200000006ff */
[----:B------:R-:W-:Y:S01]  /*2560*/  HFMA2 R95, -RZ, RZ, 0, 0 ;  /* 0x00000000ff5f7431 */ /* 0x000fe200000001ff */
[----:B------:R-:W-:Y:S01]  /*2570*/  @P1 SHF.L.U32 R66, R66, 0x10, RZ ;  /* 0x0000001042421819 */ /* 0x000fe200000006ff */
[----:B------:R-:W-:-:S02]  /*2580*/  @P1 IMAD.U32 R67, R67, 0x10000, RZ ;  /* 0x0001000043431824 */ /* 0x000fc400078e00ff */
[----:B0-----:R-:W-:Y:S01]  /*2590*/  @P1 FMUL.FTZ R64, R64, UR4 ;  /* 0x0000000440401c20 */ /* 0x001fe20008410000 */
[----:B----4-:R-:W-:Y:S01]  /*25a0*/  @P1 FMUL.FTZ R65, R65, UR7 ;  /* 0x0000000741411c20 */ /* 0x010fe20008410000 */
[----:B------:R-:W-:Y:S01]  /*25b0*/  CS2R R100, SRZ ;  /* 0x0000000000647805 */ /* 0x000fe2000001ff00 */
[----:B--2---:R-:W-:Y:S01]  /*25c0*/  @P1 FMUL.FTZ R67, R67, UR23 ;  /* 0x0000001743431c20 */ /* 0x004fe20008410000 */
[----:B-1----:R-:W-:Y:S01]  /*25d0*/  @P1 FMUL.FTZ R66, R66, UR5 ;  /* 0x0000000542421c20 */ /* 0x002fe20008410000 */
[----:B------:R-:W-:Y:S01]  /*25e0*/  @P1 FMUL.FTZ R95, R111, R64 ;  /* 0x000000406f5f1220 */ /* 0x000fe20000410000 */
[----:B------:R-:W-:Y:S01]  /*25f0*/  @P1 FMUL.FTZ R97, R110, R65 ;  /* 0x000000416e611220 */ /* 0x000fe20000410000 */
[----:B------:R-:W-:Y:S01]  /*2600*/  @P1 FMUL.FTZ R101, R112, R67 ;  /* 0x0000004370651220 */ /* 0x000fe20000410000 */
        /* <DEDUP_REMOVED lines=13> */
.L_x_138:
[----:B------:R-:W0:Y:S02]  /*26e0*/  LDC.64 R110, c[0x0][0x3a8] ;  /* 0x0000ea00ff6e7b82 */ /* 0x000e240000000a00 */
[----:B0-----:R-:W-:-:S05]  /*26f0*/  IMAD.WIDE.U32 R110, R109, 0x10, R110 ;  /* 0x000000106d6e7825 */ /* 0x001fca00078e006e */
[----:B------:R2:W-:Y:S02]  /*2700*/  STG.E.128 desc[UR12][R110.64], R64 ;  /* 0x000000406e007986 */ /* 0x0005e4000c101d0c */
.L_x_136:
[----:B------:R-:W-:Y:S05]  /*2710*/  BSYNC.RECONVERGENT B0 ;  /* 0x0000000000007941 */ /* 0x000fea0003800200 */
.L_x_135:
        /* <DEDUP_REMOVED lines=109> */
.L_x_140:
[----:B------:R-:W-:Y:S05]  /*2df0*/  BSYNC.RECONVERGENT B0 ;  /* 0x0000000000007941 */ /* 0x000fea0003800200 */
.L_x_139:
        /* <DEDUP_REMOVED lines=12> */
.L_x_142:
[----:B------:R-:W-:Y:S05]  /*2ec0*/  BSYNC.RECONVERGENT B0 ;  /* 0x0000000000007941 */ /* 0x000fea0003800200 */
.L_x_141:
        /* <DEDUP_REMOVED lines=59> */
[----:B------:R-:W-:-:S05]  /*3280*/  IMAD.U32 R113, RZ, RZ, UR5 ;  /* 0x00000005ff717e24 */ /* 0x000fca000f8e00ff */
[----:B------:R-:W-:Y:S01]  /*3290*/  LEA.HI.SX32 R113, R113, R108, 0x1d ;  /* 0x0000006c71717211 */ /* 0x000fe200078feaff */
[----:B------:R-:W-:Y:S06]  /*32a0*/  @!P2 BRA `(.L_x_145) ;  /* 0x0000000000c0a947 */ /* 0x000fec0003800000 */
[--C-:B-1----:R-:W-:Y:S01]  /*32b0*/  FADD.FTZ R64, R78, -R112.reuse ;  /* 0x800000704e407221 */ /* 0x102fe20000010000 */
[----:B------:R-:W-:Y:S01]  /*32c0*/  SHF.L.U32 R65, R60, 0x10, RZ ;  /* 0x000000103c417819 */ /* 0x000fe200000006ff */
[--C-:B------:R-:W-:Y:S01]  /*32d0*/  FADD.FTZ R66, R80, -R112.reuse ;  /* 0x8000007050427221 */ /* 0x100fe20000010000 */
[----:B------:R-:W-:Y:S01]  /*32e0*/  SHF.L.U32 R67, R56, 0x10, RZ ;  /* 0x0000001038437819 */ /* 0x000fe200000006ff */
[----:B------:R-:W-:Y:S01]  /*32f0*/  FMUL.FTZ R64, R109, R64 ;  /* 0x000000406d407220 */ /* 0x000fe20000410000 */
[----:B------:R-:W-:Y:S01]  /*3300*/  FADD.FTZ R116, R81, -R112 ;  /* 0x8000007051747221 */ /* 0x000fe20000010000 */
[----:B------:R-:W-:Y:S01]  /*3310*/  SHF.L.U32 R114, R57, 0x10, RZ ;  /* 0x0000001039727819 */ /* 0x000fe200000006ff */
[----:B------:R-:W-:Y:S02]  /*3320*/  IMAD.U32 R110, R61, 0x10000, RZ ;  /* 0x000100003d6e7824 */ /* 0x000fe400078e00ff */
[----:B------:R-:W-:Y:S01]  /*3330*/  FFMA.FTZ R64, R64, R65, R67 ;  /* 0x0000004140407223 */ /* 0x000fe20000010043 */
[----:B------:R-:W-:Y:S01]  /*3340*/  SHF.L.U32 R67, R14, 0x10, RZ ;  /* 0x000000100e437819 */ /* 0x000fe200000006ff */
[----:B------:R-:W-:Y:S01]  /*3350*/  FMUL.FTZ R65, R109, R66 ;  /* 0x000000426d417220 */ /* 0x000fe20000410000 */
[----:B------:R-:W-:-:S02]  /*3360*/  IMAD.U32 R111, R13, 0x10000, RZ ;  /* 0x000100000d6f7824 */ /* 0x000fc400078e00ff */
        /* <DEDUP_REMOVED lines=8> */
[----:B------:R-:W-:Y:S02]  /*33f0*/  IMAD.U32 R115, R12, 0x10000, RZ ;  /* 0x000100000c737824 */ /* 0x000fe400078e00ff */
[----:B------:R-:W-:Y:S01]  /*3400*/  FMUL.FTZ R110, R109, R110 ;  /* 0x0000006e6d6e7220 */ /* 0x000fe20000410000 */
[----:B------:R-:W-:Y:S01]  /*3410*/  FADD.FTZ R116, R84, -R112 ;  /* 0x8000007054747221 */ /* 0x000fe20000010000 */
[----:B------:R-:W-:Y:S01]  /*3420*/  SHF.L.U32 R117, R15, 0x10, RZ ;  /* 0x000000100f757819 */ /* 0x000fe200000006ff */
[----:B------:R-:W-:Y:S01]  /*3430*/  FFMA.FTZ R66, R66, R67, R111 ;  /* 0x0000004342427223 */ /* 0x000fe2000001006f */
[----:B------:R-:W-:Y:S01]  /*3440*/  SHF.L.U32 R67, R11, 0x10, RZ ;  /* 0x000000100b437819 */ /* 0x000fe200000006ff */
[----:B------:R-:W-:Y:S01]  /*3450*/  FMUL.FTZ R116, R109, R116 ;  /* 0x000000746d747220 */ /* 0x000fe20000410000 */
[----:B------:R-:W-:Y:S01]  /*3460*/  IMAD.U32 R111, R59, 0x10000, RZ ;  /* 0x000100003b6f7824 */ /* 0x000fe200078e00ff */
[----:B------:R-:W-:-:S02]  /*3470*/  F2FP.BF16.F32.PACK_AB R65, R114, R65 ;  /* 0x000000417241723e */ /* 0x000fc400000010ff */
[----:B------:R-:W-:Y:S01]  /*3480*/  FFMA.FTZ R115, R110, R115, R67 ;  /* 0x000000736e737223 */ /* 0x000fe20000010043 */
[----:B------:R-:W-:Y:S01]  /*3490*/  SHF.L.U32 R67, R63, 0x10, RZ ;  /* 0x000000103f437819 */ /* 0x000fe200000006ff */
[----:B------:R-:W-:-:S03]  /*34a0*/  FADD.FTZ R110, R85, -R112 ;  /* 0x80000070556e7221 */ /* 0x000fc60000010000 */
[----:B------:R-:W-:Y:S01]  /*34b0*/  F2FP.BF16.F32.PACK_AB R66, R115, R66 ;  /* 0x000000427342723e */ /* 0x000fe200000010ff */
[----:B------:R-:W-:Y:S01]  /*34c0*/  FFMA.FTZ R118, R116, R67, R111 ;  /* 0x0000004374767223 */ /* 0x000fe2000001006f */
[----:B------:R-:W-:Y:S01]  /*34d0*/  FMUL.FTZ R110, R109, R110 ;  /* 0x0000006e6d6e7220 */ /* 0x000fe20000410000 */
[----:B------:R-:W-:Y:S01]  /*34e0*/  SHF.L.U32 R67, R10, 0x10, RZ ;  /* 0x000000100a437819 */ /* 0x000fe200000006ff */
[----:B------:R-:W-:Y:S01]  /*34f0*/  FADD.FTZ R116, R79, -R112 ;  /* 0x800000704f747221 */ /* 0x000fe20000010000 */
[----:B------:R-:W-:-:S03]  /*3500*/  SHF.L.U32 R111, R9, 0x10, RZ ;  /* 0x00000010096f7819 */ /* 0x000fc600000006ff */
[----:B------:R-:W-:Y:S02]  /*3510*/  FMUL.FTZ R116, R109, R116 ;  /* 0x000000746d747220 */ /* 0x000fe40000410000 */
[----:B------:R-:W-:Y:S01]  /*3520*/  FFMA.FTZ R119, R110, R67, R111 ;  /* 0x000000436e777223 */ /* 0x000fe2000001006f */
[----:B------:R-:W-:Y:S01]  /*3530*/  IMAD.U32 R67, R16, 0x10000, RZ ;  /* 0x0001000010437824 */ /* 0x000fe200078e00ff */
[----:B------:R-:W0:Y:S03]  /*3540*/  LDC.64 R110, c[0x0][0x428] ;  /* 0x00010a00ff6e7b82 */ /* 0x000e260000000a00 */
[----:B------:R-:W-:Y:S01]  /*3550*/  FFMA.FTZ R117, R116, R67, R117 ;  /* 0x0000004374757223 */ /* 0x000fe20000010075 */
[----:B------:R-:W-:-:S04]  /*3560*/  F2FP.BF16.F32.PACK_AB R67, R119, R118 ;  /* 0x000000767743723e */ /* 0x000fc800000010ff */
[----:B------:R-:W-:Y:S01]  /*3570*/  F2FP.BF16.F32.PACK_AB R64, R117, R64 ;  /* 0x000000407540723e */ /* 0x000fe200000010ff */
[C---:B0-----:R-:W-:Y:S01]  /*3580*/  IMAD.WIDE.U32 R110, R113.reuse, 0x10, R110 ;  /* 0x00000010716e7825 */ /* 0x041fe200078e006e */
[----:B------:R-:W-:-:S04]  /*3590*/  IADD3 R113, PT, PT, R113, 0x80, RZ ;  /* 0x0000008071717810 */ /* 0x000fc80007ffe0ff */
[----:B------:R0:W-:Y:S03]  /*35a0*/  STG.E.128 desc[UR12][R110.64], R64 ;  /* 0x000000406e007986 */ /* 0x0001e6000c101d0c */
.L_x_145:
[----:B------:R-:W-:Y:S05]  /*35b0*/  BSYNC.RECONVERGENT B0 ;  /* 0x0000000000007941 */ /* 0x000fea0003800200 */
.L_x_144:
        /* <DEDUP_REMOVED lines=12> */
[----:B------:R-:W-:Y:S01]  /*3680*/  FMUL.FTZ R65, R109, R66 ;  /* 0x000000426d417220 */ /* 0x000fe20000410000 */
        /* <DEDUP_REMOVED lines=8> */
[C---:B------:R-:W-:Y:S01]  /*3710*/  FMUL.FTZ R66, R109.reuse, R66 ;  /* 0x000000426d427220 */ /* 0x040fe20000410000 */
[----:B------:R-:W-:Y:S01]  /*3720*/  SHF.L.U32 R115, R4, 0x10, RZ ;  /* 0x0000001004737819 */ /* 0x000fe200000006ff */
[----:B------:R-:W-:Y:S01]  /*3730*/  FMUL.FTZ R110, R109, R110 ;  /* 0x0000006e6d6e7220 */ /* 0x000fe20000410000 */
[--C-:B------:R-:W-:Y:S01]  /*3740*/  FADD.FTZ R116, R92, -R112.reuse ;  /* 0x800000705c747221 */ /* 0x100fe20000010000 */
[----:B------:R-:W-:Y:S01]  /*3750*/  FFMA.FTZ R66, R66, R67, R111 ;  /* 0x0000004342427223 */ /* 0x000fe2000001006f */
[----:B------:R-:W-:Y:S01]  /*3760*/  IMAD.U32 R67, R3, 0x10000, RZ ;  /* 0x0001000003437824 */ /* 0x000fe200078e00ff */
[----:B------:R-:W-:Y:S01]  /*3770*/  SHF.L.U32 R111, R47, 0x10, RZ ;  /* 0x000000102f6f7819 */ /* 0x000fe200000006ff */
[----:B------:R-:W-:Y:S01]  /*3780*/  FMUL.FTZ R116, R109, R116 ;  /* 0x000000746d747220 */ /* 0x000fe20000410000 */
[----:B------:R-:W-:Y:S02]  /*3790*/  IMAD.U32 R117, R7, 0x10000, RZ ;  /* 0x0001000007757824 */ /* 0x000fe400078e00ff */
[----:B------:R-:W-:Y:S01]  /*37a0*/  FFMA.FTZ R115, R110, R115, R67 ;  /* 0x000000736e737223 */ /* 0x000fe20000010043 */
[----:B------:R-:W-:Y:S01]  /*37b0*/  SHF.L.U32 R67, R51, 0x10, RZ ;  /* 0x0000001033437819 */ /* 0x000fe200000006ff */
[----:B------:R-:W-:Y:S01]  /*37c0*/  FADD.FTZ R110, R93, -R112 ;  /* 0x800000705d6e7221 */ /* 0x000fe20000010000 */
[----:B------:R-:W-:-:S02]  /*37d0*/  F2FP.BF16.F32.PACK_AB R65, R114, R65 ;  /* 0x000000417241723e */ /* 0x000fc400000010ff */
[----:B------:R-:W-:Y:S01]  /*37e0*/  F2FP.BF16.F32.PACK_AB R66, R115, R66 ;  /* 0x000000427342723e */ /* 0x000fe200000010ff */
[----:B------:R-:W-:Y:S01]  /*37f0*/  FFMA.FTZ R118, R116, R67, R111 ;  /* 0x0000004374767223 */ /* 0x000fe2000001006f */
[----:B------:R-:W-:Y:S01]  /*3800*/  FMUL.FTZ R110, R109, R110 ;  /* 0x0000006e6d6e7220 */ /* 0x000fe20000410000 */
[----:B------:R-:W-:Y:S01]  /*3810*/  SHF.L.U32 R111, R103, 0x10, RZ ;  /* 0x00000010676f7819 */ /* 0x000fe200000006ff */
[----:B------:R-:W-:Y:S02]  /*3820*/  IMAD.U32 R67, R102, 0x10000, RZ ;  /* 0x0001000066437824 */ /* 0x000fe400078e00ff */
[----:B------:R-:W-:Y:S02]  /*3830*/  FADD.FTZ R116, R87, -R112 ;  /* 0x8000007057747221 */ /* 0x000fe40000010000 */
[----:B------:R-:W-:Y:S01]  /*3840*/  FFMA.FTZ R119, R110, R67, R111 ;  /* 0x000000436e777223 */ /* 0x000fe2000001006f */
[----:B------:R-:W-:Y:S01]  /*3850*/  SHF.L.U32 R67, R8, 0x10, RZ ;  /* 0x0000001008437819 */ /* 0x000fe200000006ff */
[----:B------:R-:W0:Y:S01]  /*3860*/  LDC.64 R110, c[0x0][0x428] ;  /* 0x00010a00ff6e7b82 */ /* 0x000e220000000a00 */
[----:B------:R-:W-:-:S04]  /*3870*/  FMUL.FTZ R116, R109, R116 ;  /* 0x000000746d747220 */ /* 0x000fc80000410000 */
[----:B------:R-:W-:Y:S01]  /*3880*/  FFMA.FTZ R117, R116, R67, R117 ;  /* 0x0000004374757223 */ /* 0x000fe20000010075 */
[----:B------:R-:W-:-:S04]  /*3890*/  F2FP.BF16.F32.PACK_AB R67, R119, R118 ;  /* 0x000000767743723e */ /* 0x000fc800000010ff */
[----:B------:R-:W-:Y:S01]  /*38a0*/  F2FP.BF16.F32.PACK_AB R64, R117, R64 ;  /* 0x000000407540723e */ /* 0x000fe200000010ff */
[C---:B0-----:R-:W-:Y:S01]  /*38b0*/  IMAD.WIDE.U32 R110, R113.reuse, 0x10, R110 ;  /* 0x00000010716e7825 */ /* 0x041fe200078e006e */
[----:B------:R-:W-:-:S04]  /*38c0*/  IADD3 R113, PT, PT, R113, 0x80, RZ ;  /* 0x0000008071717810 */ /* 0x000fc80007ffe0ff */
[----:B------:R2:W-:Y:S03]  /*38d0*/  STG.E.128 desc[UR12][R110.64], R64 ;  /* 0x000000406e007986 */ /* 0x0005e6000c101d0c */
.L_x_147:
[----:B------:R-:W-:Y:S05]  /*38e0*/  BSYNC.RECONVERGENT B0 ;  /* 0x0000000000007941 */ /* 0x000fea0003800200 */
.L_x_146:
[----:B------:R-:W-:Y:S04]  /*38f0*/  BSSY.RECONVERGENT B0, `(.L_x_143) ;  /* 0x0000036000007945 */ /* 0x000fe80003800200 */
[----:B------:R-:W-:Y:S05]  /*3900*/  @!P4 BRA `(.L_x_148) ;  /* 0x0000000000d0c947 */ /* 0x000fea0003800000 */
[----:B012---:R-:W-:Y:S01]  /*3910*/  PRMT R67, R33, 0x7632, R67 ;  /* 0x0000763221437816 */ /* 0x007fe20000000043 */
[--C-:B------:R-:W-:Y:S01]  /*3920*/  FADD.FTZ R64, R97, -R112.reuse ;  /* 0x8000007061407221 */ /* 0x100fe20000010000 */
[----:B------:R-:W-:Y:S01]  /*3930*/  SHF.L.U32 R65, R106, 0x10, RZ ;  /* 0x000000106a417819 */ /* 0x000fe200000006ff */
[----:B------:R-:W-:Y:S01]  /*3940*/  FADD.FTZ R66, R100, -R112 ;  /* 0x8000007064427221 */ /* 0x000fe20000010000 */
[----:B------:R-:W-:Y:S01]  /*3950*/  PRMT R110, R38, 0x7632, R110 ;  /* 0x00007632266e7816 */ /* 0x000fe2000000006e */
[----:B------:R-:W-:Y:S02]  /*3960*/  IMAD.U32 R67, R67, 0x10000, RZ ;  /* 0x0001000043437824 */ /* 0x000fe400078e00ff */
[----:B------:R-:W-:Y:S01]  /*3970*/  FMUL.FTZ R64, R109, R64 ;  /* 0x000000406d407220 */ /* 0x000fe20000410000 */
[----:B------:R-:W-:Y:S01]  /*3980*/  PRMT R111, R39, 0x7632, R111 ;  /* 0x00007632276f7816 */ /* 0x000fe2000000006f */
[----:B------:R-:W-:Y:S01]  /*3990*/  FMUL.FTZ R66, R109, R66 ;  /* 0x000000426d427220 */ /* 0x000fe20000410000 */
[----:B------:R-:W-:Y:S01]  /*39a0*/  PRMT R115, R35, 0x7632, R115 ;  /* 0x0000763223737816 */ /* 0x000fe20000000073 */
[--C-:B------:R-:W-:Y:S01]  /*39b0*/  FFMA.FTZ R114, R64, R65, R67.reuse ;  /* 0x0000004140727223 */ /* 0x100fe20000010043 */
[----:B------:R-:W-:Y:S01]  /*39c0*/  PRMT R67, R34, 0x7632, R67 ;  /* 0x0000763222437816 */ /* 0x000fe20000000043 */
[--C-:B------:R-:W-:Y:S01]  /*39d0*/  FADD.FTZ R64, R101, -R112.reuse ;  /* 0x8000007065407221 */ /* 0x100fe20000010000 */
[----:B------:R-:W-:Y:S01]  /*39e0*/  SHF.L.U32 R65, R110, 0x10, RZ ;  /* 0x000000106e417819 */ /* 0x000fe200000006ff */
[----:B------:R-:W-:Y:S01]  /*39f0*/  IMAD.U32 R111, R111, 0x10000, RZ ;  /* 0x000100006f6f7824 */ /* 0x000fe200078e00ff */
[----:B------:R-:W-:Y:S01]  /*3a00*/  SHF.L.U32 R67, R67, 0x10, RZ ;  /* 0x0000001043437819 */ /* 0x000fe200000006ff */
[----:B------:R-:W-:Y:S01]  /*3a10*/  FMUL.FTZ R110, R109, R64 ;  /* 0x000000406d6e7220 */ /* 0x000fe20000410000 */
[----:B------:R-:W-:Y:S01]  /*3a20*/  SHF.L.U32 R115, R115, 0x10, RZ ;  /* 0x0000001073737819 */ /* 0x000fe200000006ff */
[----:B------:R-:W-:Y:S01]  /*3a30*/  FADD.FTZ R64, R94, -R112 ;  /* 0x800000705e407221 */ /* 0x000fe20000010000 */
[----:B------:R-:W-:Y:S01]  /*3a40*/  SHF.L.U32 R117, R37, 0x10, RZ ;  /* 0x0000001025757819 */ /* 0x000fe200000006ff */
[----:B------:R-:W-:Y:S01]  /*3a50*/  FFMA.FTZ R66, R66, R65, R67 ;  /* 0x0000004142427223 */ /* 0x000fe20000010043 */
[----:B------:R-:W-:-:S02]  /*3a60*/  IMAD.U32 R65, R32, 0x10000, RZ ;  /* 0x0001000020417824 */ /* 0x000fc400078e00ff */
[----:B------:R-:W-:Y:S01]  /*3a70*/  FFMA.FTZ R67, R110, R111, R115 ;  /* 0x0000006f6e437223 */ /* 0x000fe20000010073 */
[----:B------:R-:W-:Y:S01]  /*3a80*/  SHF.L.U32 R115, R36, 0x10, RZ ;  /* 0x0000001024737819 */ /* 0x000fe200000006ff */
[----:B------:R-:W-:Y:S01]  /*3a90*/  FMUL.FTZ R64, R109, R64 ;  /* 0x000000406d407220 */ /* 0x000fe20000410000 */
[--C-:B------:R-:W-:Y:S01]  /*3aa0*/  FADD.FTZ R110, R96, -R112.reuse ;  /* 0x80000070606e7221 */ /* 0x100fe20000010000 */
[----:B------:R-:W-:Y:S01]  /*3ab0*/  IMAD.U32 R119, R38, 0x10000, RZ ;  /* 0x0001000026777824 */ /* 0x000fe200078e00ff */
[----:B------:R-:W-:Y:S01]  /*3ac0*/  SHF.L.U32 R111, R39, 0x10, RZ ;  /* 0x00000010276f7819 */ /* 0x000fe200000006ff */
[----:B------:R-:W-:Y:S01]  /*3ad0*/  FFMA.FTZ R115, R64, R115, R65 ;  /* 0x0000007340737223 */ /* 0x000fe20000010041 */
[----:B------:R-:W-:Y:S01]  /*3ae0*/  SHF.L.U32 R65, R33, 0x10, RZ ;  /* 0x0000001021417819 */ /* 0x000fe200000006ff */
[----:B------:R-:W-:Y:S01]  /*3af0*/  FMUL.FTZ R110, R109, R110 ;  /* 0x0000006e6d6e7220 */ /* 0x000fe20000410000 */
[----:B------:R-:W-:Y:S01]  /*3b00*/  FADD.FTZ R64, R98, -R112 ;  /* 0x8000007062407221 */ /* 0x000fe20000010000 */
[----:B------:R-:W-:-:S02]  /*3b10*/  IMAD.U32 R121, R35, 0x10000, RZ ;  /* 0x0001000023797824 */ /* 0x000fc400078e00ff */
        /* <DEDUP_REMOVED lines=19> */
.L_x_148:
[----:B------:R-:W-:Y:S05]  /*3c50*/  BSYNC.RECONVERGENT B0 ;  /* 0x0000000000007941 */ /* 0x000fea0003800200 */
.L_x_143:
[----:B------:R-:W-:Y:S02]  /*3c60*/  UIADD3 UR18, UPT, UPT, UR18, UR16, URZ ;  /* 0x0000001012127290 */ /* 0x000fe4000fffe0ff */
[----:B------:R-:W-:Y:S02]  /*3c70*/  UPLOP3.LUT UP1, UPT, UPT, UPT, UP1, 0x40, 0x4 ;  /* 0x000000000004789c */ /* 0x000fe40003f2e810 */
[----:B------:R-:W-:-:S09]  /*3c80*/  UISETP.GE.AND UP0, UPT, UR18, UR17, UPT ;  /* 0x000000111200728c */ /* 0x000fd2000bf06270 */
[----:B------:R-:W-:Y:S05]  /*3c90*/  BRA.U !UP0, `(.L_x_149) ;  /* 0xffffffcd08087547 */ /* 0x000fea000b83ffff */
[----:B------:R-:W-:Y:S05]  /*3ca0*/  EXIT ;  /* 0x000000000000794d */ /* 0x000fea0003800000 */
.L_x_150:
        /* <DEDUP_REMOVED lines=13> */
.L_x_20737:


//--------------------- .text._ZN10layer_norm13ln_fwd_kernelINS_13Kernel_traitsI13__nv_bfloat16S2_S2_S2_fjLj3072ELj1ELj1ELj4ELj16ENS_18Kernel_traits_baseILj3072ES2_S2_S2_S2_fjLj128EEEEELb0ELb1ELb1ELb1EEEvNS_9FwdParamsE --------------------------
	.section	.text._ZN10layer_norm13ln_fwd_kernelINS_13Kernel_traitsI13__nv_bfloat16S2_S2_S2_fjLj3072ELj1ELj1ELj4ELj16ENS_18Kernel_traits_baseILj3072ES2_S2_S2_S2_fjLj128EEEEELb0ELb1ELb1ELb1EEEvNS_9FwdParamsE,"ax",@progbits
	.align	128
        .global         _ZN10layer_norm13ln_fwd_kernelINS_13Kernel_traitsI13__nv_bfloat16S2_S2_S2_fjLj3072ELj1ELj1ELj4ELj16ENS_18Kernel_traits_baseILj3072ES2_S2_S2_S2_fjLj128EEEEELb0ELb1ELb1ELb1EEEvNS_9FwdParamsE
        .type           _ZN10layer_norm13ln_fwd_kernelINS_13Kernel_traitsI13__nv_bfloat16S2_S2_S2_fjLj3072ELj1ELj1ELj4ELj16ENS_18Kernel_traits_baseILj3072ES2_S2_S2_S2_fjLj128EEEEELb0ELb1ELb1ELb1EEEvNS_9FwdParamsE,@function
        .size           _ZN10layer_norm13ln_fwd_kernelINS_13Kernel_traitsI13__nv_bfloat16S2_S2_S2_fjLj3072ELj1ELj1ELj4ELj16ENS_18Kernel_traits_baseILj3072ES2_S2_S2_S2_fjLj128EEEEELb0ELb1ELb1ELb1EEEvNS_9FwdParamsE,(.L_x_20738 - _ZN10layer_norm13ln_fwd_kernelINS_13Kernel_traitsI13__nv_bfloat16S2_S2_S2_fjLj3072ELj1ELj1ELj4ELj16ENS_18Kernel_traits_baseILj3072ES2_S2_S2_S2_fjLj128EEEEELb0ELb1ELb1ELb1EEEvNS_9FwdParamsE)
        .other          _ZN10layer_norm13ln_fwd_kernelINS_13Kernel_traitsI13__nv_bfloat16S2_S2_S2_fjLj3072ELj1ELj1ELj4ELj16ENS_18Kernel_traits_baseILj3072ES2_S2_S2_S2_fjLj128EEEEELb0ELb1ELb1ELb1EEEvNS_9FwdParamsE,@"STO_CUDA_ENTRY STV_DEFAULT"
_ZN10layer_norm13ln_fwd_kernelINS_13Kernel_traitsI13__nv_bfloat16S2_S2_S2_fjLj3072ELj1ELj1ELj4ELj16ENS_18Kernel_traits_baseILj3072ES2_S2_S2_S2_fjLj128EEEEELb0ELb1ELb1ELb1EEEvNS_9FwdParamsE:
.text._ZN10layer_norm13ln_fwd_kernelINS_13Kernel_traitsI13__nv_bfloat16S2_S2_S2_fjLj3072ELj1ELj1ELj4ELj16ENS_18Kernel_traits_baseILj3072ES2_S2_S2_S2_fjLj128EEEEELb0ELb1ELb1ELb1EEEvNS_9FwdParamsE:
[----:B------:R-:W-:Y:S01]  /*0000*/  LDC R1, c[0x0][0x37c] ;  /* 0x0000df00ff017b82 */ /* 0x000fe20000000800 */
[----:B------:R-:W0:Y:S01]  /*0010*/  LDCU.64 UR4, c[0x0][0x438] ;  /* 0x00008700ff0477ac */ /* 0x000e220008000a00 */
[----:B------:R-:W1:Y:S06]  /*0020*/  S2R R93, SR_TID.X ;  /* 0x00000000005d7919 */ /* 0x000e6c0000002100 */
[----:B------:R-:W1:Y:S01]  /*0030*/  LDC.64 R2, c[0x0][0x3d0] ;  /* 0x0000f400ff027b82 */ /* 0x000e620000000a00 */
[----:B------:R-:W2:Y:S07]  /*0040*/  LDCU.64 UR12, c[0x0][0x358] ;  /* 0x00006b00ff0c77ac */ /* 0x000eae0008000a00 */
[----:B------:R-:W3:Y:S01]  /*0050*/  LDC.64 R18, c[0x0][0x3e8] ;  /* 0x0000fa00ff127b82 */ /* 0x000ee20000000a00 */
[----:B0-----:R-:W-:-:S07]  /*0060*/  ISETP.NE.U32.AND P0, PT, RZ, UR4, PT ;  /* 0x00000004ff007c0c */ /* 0x001fce000bf05070 */
[----:B------:R-:W0:Y:S01]  /*0070*/  S2UR UR7, SR_CTAID.X ;  /* 0x00000000000779c3 */ /* 0x000e220000002500 */
[----:B------:R-:W0:Y:S01]  /*0080*/  LDCU UR4, c[0x0][0x384] ;  /* 0x00007080ff0477ac */ /* 0x000e220008000800 */
[----:B------:R-:W-:Y:S01]  /*0090*/  ISETP.NE.AND.EX P0, PT, RZ, UR5, PT, P0 ;  /* 0x00000005ff007c0c */ /* 0x000fe2000bf05300 */
[----:B-1----:R-:W-:-:S12]  /*00a0*/  IMAD.WIDE.U32 R2, R93, 0x10, R2 ;  /* 0x000000105d027825 */ /* 0x002fd800078e0002 */
[----:B------:R-:W1:Y:S01]  /*00b0*/  @P0 LDC.64 R16, c[0x0][0x438] ;  /* 0x00010e00ff100b82 */ /* 0x000e620000000a00 */
[C---:B---3--:R-:W-:Y:S01]  /*00c0*/  IMAD.WIDE.U32 R18, R93.reuse, 0x10, R18 ;  /* 0x000000105d127825 */ /* 0x048fe200078e0012 */
[----:B--2---:R-:W2:Y:S04]  /*00d0*/  LDG.E.128 R20, desc[UR12][R2.64] ;  /* 0x0000000c02147981 */ /* 0x004ea8000c1e1d00 */
[----:B------:R-:W3:Y:S04]  /*00e0*/  LDG.E.128 R36, desc[UR12][R18.64] ;  /* 0x0000000c12247981 */ /* 0x000ee8000c1e1d00 */
[----:B------:R-:W4:Y:S04]  /*00f0*/  LDG.E.128 R40, desc[UR12][R2.64+0x800] ;  /* 0x0008000c02287981 */ /* 0x000f28000c1e1d00 */
[----:B------:R-:W4:Y:S04]  /*0100*/  LDG.E.128 R12, desc[UR12][R18.64+0x800] ;  /* 0x0008000c120c7981 */ /* 0x000f28000c1e1d00 */
[----:B------:R-:W4:Y:S04]  /*0110*/  LDG.E.128 R8, desc[UR12][R2.64+0x1000] ;  /* 0x0010000c02087981 */ /* 0x000f28000c1e1d00 */
[----:B------:R-:W4:Y:S01]  /*0120*/  LDG.E.128 R4, desc[UR12][R18.64+0x1000] ;  /* 0x0010000c12047981 */ /* 0x000f22000c1e1d00 */
        /* <DEDUP_REMOVED lines=9> */
[----:B------:R-:W-:Y:S01]  /*01c0*/  @!P0 IMAD.MOV.U32 R92, RZ, RZ, R20 ;  /* 0x000000ffff5c8224 */ /* 0x000fe200078e0014 */
[----:B------:R-:W-:Y:S01]  /*01d0*/  @P0 MOV R90, R22 ;  /* 0x00000016005a0202 */ /* 0x000fe20000000f00 */
[----:B------:R-:W-:Y:S01]  /*01e0*/  @!P0 IMAD.MOV.U32 R90, RZ, RZ, R22 ;  /* 0x000000ffff5a8224 */ /* 0x000fe200078e0016 */
[----:B---3--:R-:W-:Y:S02]  /*01f0*/  @P0 MOV R88, R36 ;  /* 0x0000002400580202 */ /* 0x008fe40000000f00 */
[----:B------:R-:W-:Y:S01]  /*0200*/  @P0 MOV R87, R37 ;  /* 0x0000002500570202 */ /* 0x000fe20000000f00 */
[----:B----4-:R-:W-:Y:S01]  /*0210*/  @P0 IMAD.MOV.U32 R84, RZ, RZ, R40 ;  /* 0x000000ffff540224 */ /* 0x010fe200078e0028 */
[----:B------:R-:W-:Y:S01]  /*0220*/  @P0 MOV R86, R38 ;  /* 0x0000002600560202 */ /* 0x000fe20000000f00 */
[----:B------:R-:W-:Y:S01]  /*0230*/  @P0 IMAD.MOV.U32 R82, RZ, RZ, R42 ;  /* 0x000000ffff520224 */ /* 0x000fe200078e002a */
[----:B------:R-:W-:Y:S01]  /*0240*/  @P0 MOV R85, R39 ;  /* 0x0000002700550202 */ /* 0x000fe20000000f00 */
[----:B------:R-:W-:Y:S01]  /*0250*/  @P0 IMAD.MOV.U32 R79, RZ, RZ, R13 ;  /* 0x000000ffff4f0224 */ /* 0x000fe200078e000d */
[----:B------:R-:W-:Y:S01]  /*0260*/  @P0 MOV R83, R41 ;  /* 0x0000002900530202 */ /* 0x000fe20000000f00 */
[----:B------:R-:W-:Y:S01]  /*0270*/  @P0 IMAD.MOV.U32 R77, RZ, RZ, R15 ;  /* 0x000000ffff4d0224 */ /* 0x000fe200078e000f */
[----:B------:R-:W-:Y:S01]  /*0280*/  @P0 MOV R81, R43 ;  /* 0x0000002b00510202 */ /* 0x000fe20000000f00 */
[----:B------:R-:W-:Y:S01]  /*0290*/  @!P0 IMAD.MOV.U32 R87, RZ, RZ, R37 ;  /* 0x000000ffff578224 */ /* 0x000fe200078e0025 */
        /* <DEDUP_REMOVED lines=8> */
[----:B------:R-:W-:Y:S01]  /*0320*/  @!P0 MOV R91, R21 ;  /* 0x00000015005b8202 */ /* 0x000fe20000000f00 */
[----:B------:R-:W-:Y:S01]  /*0330*/  @P0 IMAD.MOV.U32 R72, RZ, RZ, R4 ;  /* 0x000000ffff480224 */ /* 0x000fe200078e0004 */
        /* <DEDUP_REMOVED lines=10> */
[----:B------:R-:W-:Y:S02]  /*03e0*/  @P0 MOV R74, R10 ;  /* 0x0000000a004a0202 */ /* 0x000fe40000000f00 */
[----:B------:R-:W-:Y:S01]  /*03f0*/  @P0 MOV R73, R11 ;  /* 0x0000000b00490202 */ /* 0x000fe20000000f00 */
[----:B-1----:R-:W-:Y:S06]  /*0400*/  @P1 EXIT ;  /* 0x000000000000194d */ /* 0x002fec0003800000 */
[--C-:B------:R-:W-:Y:S01]  /*0410*/  @P0 IMAD.MOV.U32 R69, RZ, RZ, R7.reuse ;  /* 0x000000ffff450224 */ /* 0x100fe200078e0007 */
[----:B-----5:R-:W-:Y:S02]  /*0420*/  @!P0 CS2R R34, SRZ ;  /* 0x0000000000228805 */ /* 0x020fe4000001ff00 */
[----:B------:R-:W-:Y:S02]  /*0430*/  @!P0 CS2R R32, SRZ ;  /* 0x0000000000208805 */ /* 0x000fe4000001ff00 */
[----:B------:R-:W-:Y:S02]  /*0440*/  @!P0 CS2R R30, SRZ ;  /* 0x00000000001e8805 */ /* 0x000fe4000001ff00 */
[----:B------:R-:W-:Y:S02]  /*0450*/  @!P0 CS2R R28, SRZ ;  /* 0x00000000001c8805 */ /* 0x000fe4000001ff00 */
[----:B------:R-:W-:Y:S02]  /*0460*/  @!P0 CS2R R26, SRZ ;  /* 0x00000000001a8805 */ /* 0x000fe4000001ff00 */
[----:B------:R-:W-:Y:S01]  /*0470*/  @!P0 CS2R R24, SRZ ;  /* 0x0000000000188805 */ /* 0x000fe2000001ff00 */
[----:B------:R-:W-:Y:S01]  /*0480*/  @!P0 IMAD.MOV.U32 R72, RZ, RZ, R4 ;  /* 0x000000ffff488224 */ /* 0x000fe200078e0004 */
[----:B------:R-:W-:Y:S01]  /*0490*/  @P0 MOV R71, R5 ;  /* 0x0000000500470202 */ /* 0x000fe20000000f00 */
[----:B------:R-:W-:Y:S01]  /*04a0*/  @!P0 IMAD.MOV.U32 R69, RZ, RZ, R7 ;  /* 0x000000ffff458224 */ /* 0x000fe200078e0007 */
[----:B------:R-:W-:Y:S01]  /*04b0*/  @P0 MOV R70, R6 ;  /* 0x0000000600460202 */ /* 0x000fe20000000f00 */
[----:B------:R-:W-:Y:S01]  /*04c0*/  UPLOP3.LUT UP0, UPT, UPT, UPT, UPT, 0x40, 0x4 ;  /* 0x000000000004789c */ /* 0x000fe20003f0e870 */
[----:B------:R-:W-:Y:S01]  /*04d0*/  @!P0 MOV R74, R10 ;  /* 0x0000000a004a8202 */ /* 0x000fe20000000f00 */
[----:B------:R-:W0:Y:S01]  /*04e0*/  LDCU UR20, c[0x0][0x388] ;  /* 0x00007100ff1477ac */ /* 0x000e220008000800 */
[----:B------:R-:W-:-:S02]  /*04f0*/  @!P0 MOV R73, R11 ;  /* 0x0000000b00498202 */ /* 0x000fc40000000f00 */
[----:B------:R-:W-:Y:S01]  /*0500*/  @!P0 MOV R71, R5 ;  /* 0x0000000500478202 */ /* 0x000fe20000000f00 */
[----:B------:R-:W1:Y:S01]  /*0510*/  LDCU.U8 UR21, c[0x0][0x410] ;  /* 0x00008200ff1577ac */ /* 0x000e620008000000 */
[----:B------:R-:W-:Y:S02]  /*0520*/  @!P0 MOV R70, R6 ;  /* 0x0000000600468202 */ /* 0x000fe40000000f00 */
[----:B------:R-:W-:Y:S01]  /*0530*/  PRMT R68, R89, 0x7632, R68 ;  /* 0x0000763259447816 */ /* 0x000fe20000000044 */
[----:B------:R-:W2:Y:S01]  /*0540*/  LDCU UR24, c[0x0][0x400] ;  /* 0x00008000ff1877ac */ /* 0x000ea20008000800 */
[----:B------:R-:W-:Y:S02]  /*0550*/  PRMT R67, R90, 0x7632, R67 ;  /* 0x000076325a437816 */ /* 0x000fe40000000043 */
[----:B------:R-:W-:Y:S01]  /*0560*/  PRMT R66, R91, 0x7632, R66 ;  /* 0x000076325b427816 */ /* 0x000fe20000000042 */
[----:B------:R-:W3:Y:S01]  /*0570*/  LDCU.128 UR8, c[0x0][0x3f0] ;  /* 0x00007e00ff0877ac */ /* 0x000ee20008000c00 */
[----:B------:R-:W-:-:S02]  /*0580*/  PRMT R65, R92, 0x7632, R65 ;  /* 0x000076325c417816 */ /* 0x000fc40000000041 */
[----:B------:R-:W-:Y:S01]  /*0590*/  PRMT R64, R85, 0x7632, R64 ;  /* 0x0000763255407816 */ /* 0x000fe20000000040 */
[----:B------:R-:W4:Y:S01]  /*05a0*/  LDCU.64 UR14, c[0x0][0x3a0] ;  /* 0x00007400ff0e77ac */ /* 0x000f220008000a00 */
[----:B------:R-:W-:Y:S02]  /*05b0*/  PRMT R63, R86, 0x7632, R63 ;  /* 0x00007632563f7816 */ /* 0x000fe4000000003f */
        /* <DEDUP_REMOVED lines=31> */
.L_x_162:
[----:B------:R-:W-:-:S06]  /*07b0*/  UIMAD.WIDE UR4, UR7, 0x4, UR8 ;  /* 0x00000004070478a5 */ /* 0x000fcc000f8e0208 */
[----:B01----:R-:W-:Y:S02]  /*07c0*/  MOV R44, UR4 ;  /* 0x00000004002c7c02 */ /* 0x003fe40008000f00 */
[----:B------:R-:W-:-:S05]  /*07d0*/  MOV R45, UR5 ;  /* 0x00000005002d7c02 */ /* 0x000fca0008000f00 */
[----:B------:R0:W2:Y:S01]  /*07e0*/  LDG.E R44, desc[UR12][R44.64] ;  /* 0x0000000c2c2c7981 */ /* 0x0000a2000c1e1900 */
[----:B------:R-:W-:Y:S01]  /*07f0*/  UIMAD.WIDE UR18, UR7, 0x4, UR10 ;  /* 0x00000004071278a5 */ /* 0x000fe2000f8e020a */
[----:B------:R-:W-:Y:S02]  /*0800*/  HFMA2 R47, -RZ, RZ, 0, 9.5367431640625e-07 ;  /* 0x00000010ff2f7431 */ /* 0x000fe400000001ff */
[----:B------:R-:W-:-:S03]  /*0810*/  IMAD.MOV.U32 R94, RZ, RZ, RZ ;  /* 0x000000ffff5e7224 */ /* 0x000fc600078e00ff */
[----:B0-----:R-:W-:Y:S01]  /*0820*/  IMAD.U32 R45, RZ, RZ, UR19 ;  /* 0x00000013ff2d7e24 */ /* 0x001fe2000f8e00ff */
[----:B--2---:R-:W-:Y:S02]  /*0830*/  R2UR UR25, R44 ;  /* 0x000000002c1972ca */ /* 0x004fe400000e0000 */
[----:B------:R-:W-:-:S06]  /*0840*/  MOV R44, UR18 ;  /* 0x00000012002c7c02 */ /* 0x000fcc0008000f00 */
[----:B------:R-:W2:Y:S05]  /*0850*/  LDG.E R44, desc[UR12][R44.64] ;  /* 0x0000000c2c2c7981 */ /* 0x000eaa000c1e1900 */
[----:B------:R-:W-:-:S06]  /*0860*/  UISETP.GE.AND UP1, UPT, UR25, 0x1, UPT ;  /* 0x000000011900788c */ /* 0x000fcc000bf26270 */
[----:B------:R-:W-:-:S05]  /*0870*/  PLOP3.LUT P1, PT, PT, PT, UP1, 0x80, 0x8 ;  /* 0x000000000008781c */ /* 0x000fca0003f2f018 */
[----:B------:R-:W-:Y:S01]  /*0880*/  @UP1 UIADD3 UR4, UPT, UPT, UR25, -0x1, URZ ;  /* 0xffffffff19041890 */ /* 0x000fe2000fffe0ff */
[----:B------:R-:W0:Y:S03]  /*0890*/  @UP1 LDCU.64 UR22, c[0x0][0x390] ;  /* 0x00007200ff1617ac */ /* 0x000e260008000a00 */
[----:B------:R-:W-:-:S04]  /*08a0*/  @UP1 UIMAD UR4, UR4, UR20, URZ ;  /* 0x00000014040412a4 */ /* 0x000fc8000f8e02ff */
[----:B------:R-:W-:-:S04]  /*08b0*/  @UP1 USHF.R.S32.HI UR5, URZ, 0x1f, UR4 ;  /* 0x0000001fff051899 */ /* 0x000fc80008011404 */
[----:B------:R-:W-:-:S06]  /*08c0*/  @UP1 ULEA.HI UR5, UR5, UR4, URZ, 0x3 ;  /* 0x0000000405051291 */ /* 0x000fcc000f8f18ff */
[----:B------:R-:W-:-:S04]  /*08d0*/  MOV R46, UR5 ;  /* 0x00000005002e7c02 */ /* 0x000fc80008000f00 */
[----:B------:R-:W-:-:S05]  /*08e0*/  @P1 LEA.HI.SX32 R94, R46, R93, 0x1d ;  /* 0x0000005d2e5e1211 */ /* 0x000fca00078feaff */
[----:B0-----:R-:W-:-:S05]  /*08f0*/  @P1 IMAD.WIDE.U32 R46, R94, R47, UR22 ;  /* 0x000000165e2e1e25 */ /* 0x001fca000f8e002f */
[----:B------:R-:W3:Y:S01]  /*0900*/  @P1 LDG.E.128 R36, desc[UR12][R46.64] ;  /* 0x0000000c2e241981 */ /* 0x000ee2000c1e1d00 */
[----:B------:R-:W-:Y:S01]  /*0910*/  ISETP.NE.U32.AND P0, PT, RZ, UR14, PT ;  /* 0x0000000eff007c0c */ /* 0x000fe2000bf05070 */
[----:B------:R-:W-:-:S03]  /*0920*/  UIMAD UR4, UR7, UR20, URZ ;  /* 0x00000014070472a4 */ /* 0x000fc6000f8e02ff */
[----:B------:R-:W-:Y:S01]  /*0930*/  ISETP.NE.AND.EX P0, PT, RZ, UR15, PT, P0 ;  /* 0x0000000fff007c0c */ /* 0x000fe2000bf05300 */
[----:B------:R-:W-:-:S04]  /*0940*/  USHF.R.S32.HI UR5, URZ, 0x1f, UR4 ;  /* 0x0000001fff057899 */ /* 0x000fc80008011404 */
[----:B------:R-:W-:-:S06]  /*0950*/  ULEA.HI UR5, UR5, UR4, URZ, 0x3 ;  /* 0x0000000405057291 */ /* 0x000fcc000f8f18ff */
[----:B------:R-:W-:-:S04]  /*0960*/  MOV R102, UR5 ;  /* 0x0000000500667c02 */ /* 0x000fc80008000f00 */
[----:B------:R-:W-:Y:S02]  /*0970*/  LEA.HI.SX32 R102, R102, R93, 0x1d ;  /* 0x0000005d66667211 */ /* 0x000fe400078feaff */
[----:B--2---:R-:W-:Y:S02]  /*0980*/  R2UR UR6, R44 ;  /* 0x000000002c0672ca */ /* 0x004fe400000e0000 */
[----:B---3--:R-:W-:Y:S02]  /*0990*/  PRMT R44, R37, 0x7632, R44 ;  /* 0x00007632252c7816 */ /* 0x008fe4000000002c */
[----:B------:R-:W-:Y:S01]  /*09a0*/  PRMT R45, R36, 0x7632, R45 ;  /* 0x00007632242d7816 */ /* 0x000fe2000000002d */
[----:B------:R-:W-:Y:S10]  /*09b0*/  @!P0 BRA `(.L_x_151) ;  /* 0x00000004004c8947 */ /* 0x000ff40003800000 */
[----:B------:R-:W0:Y:S02]  /*09c0*/  LDC.64 R40, c[0x0][0x3a0] ;  /* 0x0000e800ff287b82 */ /* 0x000e240000000a00 */
[----:B0-----:R-:W-:-:S06]  /*09d0*/  IMAD.WIDE.U32 R40, R102, 0x10, R40 ;  /* 0x0000001066287825 */ /* 0x001fcc00078e0028 */
[----:B------:R-:W2:Y:S01]  /*09e0*/  LDG.E.128 R40, desc[UR12][R40.64] ;  /* 0x0000000c28287981 */ /* 0x000ea2000c1e1d00 */
[----:B------:R-:W-:-:S13]  /*09f0*/  ISETP.LT.AND P2, PT, RZ, UR25, PT ;  /* 0x00000019ff007c0c */ /* 0x000fda000bf41270 */
[----:B------:R-:W0:Y:S01]  /*0a00*/  @P2 LDC R47, c[0x0][0x40c] ;  /* 0x00010300ff2f2b82 */ /* 0x000e220000000800 */
[----:B------:R-:W-:Y:S01]  /*0a10*/  @P2 IMAD.U32 R46, R36, 0x10000, RZ ;  /* 0x00010000242e2824 */ /* 0x000fe200078e00ff */
[----:B------:R-:W-:Y:S01]  /*0a20*/  @P2 SHF.L.U32 R45, R45, 0x10, RZ ;  /* 0x000000102d2d2819 */ /* 0x000fe200000006ff */
[----:B------:R-:W-:Y:S01]  /*0a30*/  @P2 IMAD.U32 R44, R44, 0x10000, RZ ;  /* 0x000100002c2c2824 */ /* 0x000fe200078e00ff */
[----:B------:R-:W-:-:S04]  /*0a40*/  @P2 SHF.L.U32 R51, R37, 0x10, RZ ;  /* 0x0000001025332819 */ /* 0x000fc800000006ff */
[----:B------:R-:W1:Y:S08]  /*0a50*/  @P2 LDC R48, c[0x0][0x40c] ;  /* 0x00010300ff302b82 */ /* 0x000e700000000800 */
[----:B------:R-:W3:Y:S08]  /*0a60*/  @P2 LDC R55, c[0x0][0x40c] ;  /* 0x00010300ff372b82 */ /* 0x000ef00000000800 */
[----:B------:R-:W4:Y:S01]  /*0a70*/  @P2 LDC R52, c[0x0][0x40c] ;  /* 0x00010300ff342b82 */ /* 0x000f220000000800 */
[----:B0-----:R-:W-:-:S07]  /*0a80*/  @P2 FMUL.FTZ R46, R46, R47 ;  /* 0x0000002f2e2e2220 */ /* 0x001fce0000410000 */
[----:B------:R-:W0:Y:S01]  /*0a90*/  @P2 LDC R54, c[0x0][0x40c] ;  /* 0x00010300ff362b82 */ /* 0x000e220000000800 */
[----:B-1----:R-:W-:Y:S01]  /*0aa0*/  @P2 FMUL.FTZ R47, R45, R48 ;  /* 0x000000302d2f2220 */ /* 0x002fe20000410000 */
[----:B------:R-:W-:Y:S01]  /*0ab0*/  @P2 IMAD.U32 R48, R61, 0x10000, RZ ;  /* 0x000100003d302824 */ /* 0x000fe200078e00ff */
[----:B------:R-:W-:-:S05]  /*0ac0*/  @P2 SHF.L.U32 R45, R88, 0x10, RZ ;  /* 0x00000010582d2819 */ /* 0x000fca00000006ff */
[----:B------:R-:W1:Y:S08]  /*0ad0*/  @P2 LDC R95, c[0x0][0x40c] ;  /* 0x00010300ff5f2b82 */ /* 0x000e700000000800 */
[----:B------:R-:W5:Y:S01]  /*0ae0*/  @P2 LDC R96, c[0x0][0x40c] ;  /* 0x00010300ff602b82 */ /* 0x000f620000000800 */
[----:B----4-:R-:W-:-:S07]  /*0af0*/  @P2 FMUL.FTZ R51, R51, R52 ;  /* 0x0000003433332220 */ /* 0x010fce0000410000 */
[----:B------:R-:W4:Y:S01]  /*0b00*/  @P2 LDC R113, c[0x0][0x40c] ;  /* 0x00010300ff712b82 */ /* 0x000f220000000800 */
[C---:B--2---:R-:W-:Y:S01]  /*0b10*/  @P2 PRMT R49, R40.reuse, 0x7632, R49 ;  /* 0x0000763228312816 */ /* 0x044fe20000000031 */
[C---:B------:R-:W-:Y:S01]  /*0b20*/  @P2 IMAD.U32 R53, R40.reuse, 0x10000, RZ ;  /* 0x0001000028352824 */ /* 0x040fe200078e00ff */
[----:B------:R-:W-:Y:S01]  /*0b30*/  @!P2 PRMT R107, R40, 0x7632, R107 ;  /* 0x00007632286ba816 */ /* 0x000fe2000000006b */
[----:B------:R-:W-:Y:S01]  /*0b40*/  @P2 IMAD.U32 R111, R43, 0x10000, RZ ;  /* 0x000100002b6f2824 */ /* 0x000fe200078e00ff */
[----:B------:R-:W-:Y:S01]  /*0b50*/  @P2 SHF.L.U32 R50, R49, 0x10, RZ ;  /* 0x0000001031322819 */ /* 0x000fe200000006ff */
[----:B------:R-:W-:Y:S01]  /*0b60*/  @P2 IMAD.U32 R49, R38, 0x10000, RZ ;  /* 0x0001000026312824 */ /* 0x000fe200078e00ff */
[----:B------:R-:W-:Y:S01]  /*0b70*/  @!P2 SHF.L.U32 R107, R107, 0x10, RZ ;  /* 0x000000106b6ba819 */ /* 0x000fe200000006ff */
[----:B------:R-:W-:Y:S01]  /*0b80*/  @!P2 IMAD.U32 R101, R42, 0x10000, RZ ;  /* 0x000100002a65a824 */ /* 0x000fe200078e00ff */
[----:B------:R-:W-:Y:S01]  /*0b90*/  @!P2 SHF.L.U32 R109, R40, 0x10, RZ ;  /* 0x00000010286da819 */ /* 0x000fe200000006ff */
[----:B------:R-:W-:Y:S01]  /*0ba0*/  @P2 FFMA.FTZ R107, R47, R48, R50 ;  /* 0x000000302f6b2223 */ /* 0x000fe20000010032 */
[C---:B------:R-:W-:Y:S01]  /*0bb0*/  @P2 PRMT R47, R41.reuse, 0x7632, R47 ;  /* 0x00007632292f2816 */ /* 0x040fe2000000002f */
[----:B------:R-:W-:Y:S01]  /*0bc0*/  @P2 FFMA.FTZ R109, R46, R45, R53 ;  /* 0x0000002d2e6d2223 */ /* 0x000fe20000010035 */
[----:B------:R-:W-:Y:S01]  /*0bd0*/  @!P2 PRMT R103, R41, 0x7632, R103 ;  /* 0x000076322967a816 */ /* 0x000fe20000000067 */
[----:B---3--:R-:W-:Y:S01]  /*0be0*/  @P2 FMUL.FTZ R45, R44, R55 ;  /* 0x000000372c2d2220 */ /* 0x008fe20000410000 */
[----:B------:R-:W-:Y:S01]  /*0bf0*/  @P2 SHF.L.U32 R46, R62, 0x10, RZ ;  /* 0x000000103e2e2819 */ /* 0x000fe200000006ff */
[----:B0-----:R-:W-:Y:S01]  /*0c00*/  @P2 FMUL.FTZ R49, R49, R54 ;  /* 0x0000003631312220 */ /* 0x001fe20000410000 */
[----:B------:R-:W-:Y:S01]  /*0c10*/  @P2 SHF.L.U32 R48, R47, 0x10, RZ ;  /* 0x000000102f302819 */ /* 0x000fe200000006ff */
[----:B------:R-:W-:Y:S01]  /*0c20*/  @!P2 IMAD.U32 R103, R103, 0x10000, RZ ;  /* 0x000100006767a824 */ /* 0x000fe200078e00ff */
[----:B------:R-:W-:-:S02]  /*0c30*/  @P2 SHF.L.U32 R44, R87, 0x10, RZ ;  /* 0x00000010572c2819 */ /* 0x000fc400000006ff */
[----:B------:R-:W-:Y:S01]  /*0c40*/  @P2 PRMT R50, R38, 0x7632, R50 ;  /* 0x0000763226322816 */ /* 0x000fe20000000032 */
[----:B------:R-:W-:Y:S01]  /*0c50*/  @P2 FFMA.FTZ R103, R45, R46, R48 ;  /* 0x0000002e2d672223 */ /* 0x000fe20000010030 */
[----:B------:R-:W-:Y:S02]  /*0c60*/  @P2 SHF.L.U32 R52, R41, 0x10, RZ ;  /* 0x0000001029342819 */ /* 0x000fe400000006ff */
[----:B------:R-:W-:Y:S01]  /*0c70*/  @P2 PRMT R46, R39, 0x7632, R46 ;  /* 0x00007632272e2816 */ /* 0x000fe2000000002e */
[----:B------:R-:W-:Y:S01]  /*0c80*/  @P2 IMAD.U32 R50, R50, 0x10000, RZ ;  /* 0x0001000032322824 */ /* 0x000fe200078e00ff */
[----:B------:R-:W-:Y:S01]  /*0c90*/  @!P2 SHF.L.U32 R105, R41, 0x10, RZ ;  /* 0x000000102969a819 */ /* 0x000fe200000006ff */
[----:B------:R-:W-:Y:S01]  /*0ca0*/  @P2 FFMA.FTZ R105, R51, R44, R52 ;  /* 0x0000002c33692223 */ /* 0x000fe20000010034 */
[----:B------:R-:W-:Y:S01]  /*0cb0*/  @P2 SHF.L.U32 R47, R39, 0x10, RZ ;  /* 0x00000010272f2819 */ /* 0x000fe200000006ff */
[----:B-1----:R-:W-:Y:S01]  /*0cc0*/  @P2 FMUL.FTZ R50, R50, R95 ;  /* 0x0000005f32322220 */ /* 0x002fe20000410000 */
[----:B------:R-:W-:Y:S01]  /*0cd0*/  @P2 SHF.L.U32 R52, R46, 0x10, RZ ;  /* 0x000000102e342819 */ /* 0x000fe200000006ff */
[----:B------:R-:W-:Y:S01]  /*0ce0*/  @P2 IMAD.U32 R51, R85, 0x10000, RZ ;  /* 0x0001000055332824 */ /* 0x000fe200078e00ff */
[----:B------:R-:W-:Y:S01]  /*0cf0*/  @P2 PRMT R46, R42, 0x7632, R46 ;  /* 0x000076322a2e2816 */ /* 0x000fe2000000002e */
[----:B-----5:R-:W-:Y:S01]  /*0d00*/  @P2 FMUL.FTZ R48, R47, R96 ;  /* 0x000000602f302220 */ /* 0x020fe20000410000 */
[C---:B------:R-:W-:Y:S01]  /*0d10*/  @P2 PRMT R54, R43.reuse, 0x7632, R54 ;  /* 0x000076322b362816 */ /* 0x040fe20000000036 */
[----:B----4-:R-:W-:Y:S01]  /*0d20*/  @P2 FMUL.FTZ R52, R52, R113 ;  /* 0x0000007134342220 */ /* 0x010fe20000410000 */
[----:B------:R-:W-:-:S02]  /*0d30*/  @!P2 PRMT R95, R43, 0x7632, R95 ;  /* 0x000076322b5fa816 */ /* 0x000fc4000000005f */
[----:B------:R-:W-:Y:S02]  /*0d40*/  @P2 SHF.L.U32 R44, R86, 0x10, RZ ;  /* 0x00000010562c2819 */ /* 0x000fe400000006ff */
[----:B------:R-:W-:Y:S01]  /*0d50*/  @P2 SHF.L.U32 R45, R63, 0x10, RZ ;  /* 0x000000103f2d2819 */ /* 0x000fe200000006ff */
[----:B------:R-:W-:Y:S01]  /*0d60*/  @!P2 IMAD.U32 R95, R95, 0x10000, RZ ;  /* 0x000100005f5fa824 */ /* 0x000fe200078e00ff */
[----:B------:R-:W-:Y:S02]  /*0d70*/  @P2 SHF.L.U32 R53, R64, 0x10, RZ ;  /* 0x0000001040352819 */ /* 0x000fe400000006ff */
[C---:B------:R-:W-:Y:S02]  /*0d80*/  @P2 SHF.L.U32 R96, R42.reuse, 0x10, RZ ;  /* 0x000000102a602819 */ /* 0x040fe400000006ff */
[----:B------:R-:W-:Y:S02]  /*0d90*/  @!P2 PRMT R97, R42, 0x7632, R97 ;  /* 0x000076322a61a816 */ /* 0x000fe40000000061 */
[----:B------:R-:W-:Y:S01]  /*0da0*/  @P2 SHF.L.U32 R47, R46, 0x10, RZ ;  /* 0x000000102e2f2819 */ /* 0x000fe200000006ff */
[----:B------:R-:W-:Y:S01]  /*0db0*/  @P2 FFMA.FTZ R101, R49, R44, R96 ;  /* 0x0000002c31652223 */ /* 0x000fe20000010060 */
[----:B------:R-:W-:-:S02]  /*0dc0*/  @P2 SHF.L.U32 R55, R54, 0x10, RZ ;  /* 0x0000001036372819 */ /* 0x000fc400000006ff */
[----:B------:R-:W-:Y:S01]  /*0dd0*/  @!P2 SHF.L.U32 R99, R43, 0x10, RZ ;  /* 0x000000102b63a819 */ /* 0x000fe200000006ff */
[----:B------:R-:W-:Y:S01]  /*0de0*/  @P2 FFMA.FTZ R99, R48, R51, R111 ;  /* 0x0000003330632223 */ /* 0x000fe2000001006f */
[----:B------:R-:W-:Y:S01]  /*0df0*/  @!P2 SHF.L.U32 R97, R97, 0x10, RZ ;  /* 0x000000106161a819 */ /* 0x000fe200000006ff */
[----:B------:R-:W-:Y:S01]  /*0e00*/  @P2 FFMA.FTZ R97, R50, R45, R47 ;  /* 0x0000002d32612223 */ /* 0x000fe2000001002f */
        /* <DEDUP_REMOVED lines=14> */
.L_x_151:
[----:B------:R-:W0:Y:S01]  /*0ef0*/  @UP1 LDCU UR4, c[0x0][0x40c] ;  /* 0x00008180ff0417ac */ /* 0x000e220008000800 */
[----:B------:R-:W-:Y:S01]  /*0f00*/  @P1 SHF.L.U32 R46, R36, 0x10, RZ ;  /* 0x00000010242e1819 */ /* 0x000fe200000006ff */
[----:B------:R-:W-:Y:S01]  /*0f10*/  IMAD.MOV.U32 R109, RZ, RZ, RZ ;  /* 0x000000ffff6d7224 */ /* 0x000fe200078e00ff */
[----:B------:R-:W-:Y:S01]  /*0f20*/  @P1 SHF.L.U32 R47, R88, 0x10, RZ ;  /* 0x00000010582f1819 */ /* 0x000fe200000006ff */
[----:B------:R-:W1:Y:S01]  /*0f30*/  @UP1 LDCU UR5, c[0x0][0x40c] ;  /* 0x00008180ff0517ac */ /* 0x000e620008000800 */
[----:B------:R-:W-:Y:S01]  /*0f40*/  @P1 SHF.L.U32 R45, R45, 0x10, RZ ;  /* 0x000000102d2d1819 */ /* 0x000fe200000006ff */
[----:B------:R-:W-:Y:S01]  /*0f50*/  IMAD.MOV.U32 R107, RZ, RZ, RZ ;  /* 0x000000ffff6b7224 */ /* 0x000fe200078e00ff */
[----:B------:R-:W-:Y:S01]  /*0f60*/  @P1 SHF.L.U32 R48, R87, 0x10, RZ ;  /* 0x0000001057301819 */ /* 0x000fe200000006ff */
[----:B------:R-:W2:Y:S01]  /*0f70*/  @UP1 LDCU UR18, c[0x0][0x40c] ;  /* 0x00008180ff1217ac */ /* 0x000ea20008000800 */
[----:B------:R-:W-:Y:S01]  /*0f80*/  @P1 SHF.L.U32 R49, R39, 0x10, RZ ;  /* 0x0000001027311819 */ /* 0x000fe200000006ff */
[----:B------:R-:W-:Y:S01]  /*0f90*/  IMAD.MOV.U32 R105, RZ, RZ, RZ ;  /* 0x000000ffff697224 */ /* 0x000fe200078e00ff */
[----:B------:R-:W-:Y:S01]  /*0fa0*/  @P1 SHF.L.U32 R50, R85, 0x10, RZ ;  /* 0x0000001055321819 */ /* 0x000fe200000006ff */
[----:B------:R-:W3:Y:S01]  /*0fb0*/  @UP1 LDCU UR22, c[0x0][0x40c] ;  /* 0x00008180ff1617ac */ /* 0x000ee20008000800 */
[----:B------:R-:W-:Y:S01]  /*0fc0*/  IMAD.MOV.U32 R99, RZ, RZ, RZ ;  /* 0x000000ffff637224 */ /* 0x000fe200078e00ff */
[----:B------:R-:W-:Y:S01]  /*0fd0*/  MOV R97, RZ ;  /* 0x000000ff00617202 */ /* 0x000fe20000000f00 */
[----:B------:R-:W-:Y:S01]  /*0fe0*/  @P1 IMAD.U32 R51, R63, 0x10000, RZ ;  /* 0x000100003f331824 */ /* 0x000fe200078e00ff */
[----:B------:R-:W4:Y:S01]  /*0ff0*/  @UP1 LDCU UR19, c[0x0][0x40c] ;  /* 0x00008180ff1317ac */ /* 0x000f220008000800 */
[----:B------:R-:W-:-:S02]  /*1000*/  IMAD.MOV.U32 R103, RZ, RZ, RZ ;  /* 0x000000ffff677224 */ /* 0x000fc400078e00ff */
[----:B0-----:R-:W-:Y:S01]  /*1010*/  @P1 FMUL.FTZ R46, R46, UR4 ;  /* 0x000000042e2e1c20 */ /* 0x001fe20008410000 */
[----:B------:R-:W-:Y:S01]  /*1020*/  IMAD.MOV.U32 R101, RZ, RZ, RZ ;  /* 0x000000ffff657224 */ /* 0x000fe200078e00ff */
[----:B------:R-:W0:Y:S01]  /*1030*/  @UP1 LDCU UR4, c[0x0][0x40c] ;  /* 0x00008180ff0417ac */ /* 0x000e220008000800 */
[----:B------:R-:W-:Y:S01]  /*1040*/  MOV R95, RZ ;  /* 0x000000ff005f7202 */ /* 0x000fe20000000f00 */
[----:B------:R-:W-:Y:S01]  /*1050*/  @P1 FMUL.FTZ R109, R46, R47 ;  /* 0x0000002f2e6d1220 */ /* 0x000fe20000410000 */
[----:B------:R-:W-:Y:S01]  /*1060*/  @P1 SHF.L.U32 R47, R37, 0x10, RZ ;  /* 0x00000010252f1819 */ /* 0x000fe200000006ff */
[----:B-1----:R-:W-:Y:S01]  /*1070*/  @P1 FMUL.FTZ R45, R45, UR5 ;  /* 0x000000052d2d1c20 */ /* 0x002fe20008410000 */
[----:B------:R-:W1:Y:S01]  /*1080*/  @UP1 LDCU UR5, c[0x0][0x40c] ;  /* 0x00008180ff0517ac */ /* 0x000e620008000800 */
[----:B------:R-:W-:Y:S02]  /*1090*/  @P1 SHF.L.U32 R46, R61, 0x10, RZ ;  /* 0x000000103d2e1819 */ /* 0x000fe400000006ff */
[----:B--2---:R-:W-:Y:S01]  /*10a0*/  @P1 FMUL.FTZ R47, R47, UR18 ;  /* 0x000000122f2f1c20 */ /* 0x004fe20008410000 */
[----:B------:R-:W2:Y:S01]  /*10b0*/  @UP1 LDCU UR18, c[0x0][0x40c] ;  /* 0x00008180ff1217ac */ /* 0x000ea20008000800 */
[----:B---3--:R-:W-:Y:S01]  /*10c0*/  @P1 FMUL.FTZ R49, R49, UR22 ;  /* 0x0000001631311c20 */ /* 0x008fe20008410000 */
[----:B------:R-:W-:Y:S01]  /*10d0*/  @P1 FMUL.FTZ R107, R45, R46 ;  /* 0x0000002e2d6b1220 */ /* 0x000fe20000410000 */
[----:B------:R-:W-:Y:S01]  /*10e0*/  @P1 SHF.L.U32 R46, R44, 0x10, RZ ;  /* 0x000000102c2e1819 */ /* 0x000fe200000006ff */
[----:B------:R-:W-:Y:S01]  /*10f0*/  @P1 FMUL.FTZ R105, R47, R48 ;  /* 0x000000302f691220 */ /* 0x000fe20000410000 */
[----:B------:R-:W-:Y:S01]  /*1100*/  @P1 PRMT R44, R38, 0x7632, R44 ;  /* 0x00007632262c1816 */ /* 0x000fe2000000002c */
[----:B------:R-:W-:Y:S01]  /*1110*/  @P1 FMUL.FTZ R99, R49, R50 ;  /* 0x0000003231631220 */ /* 0x000fe20000410000 */
[----:B------:R-:W-:-:S02]  /*1120*/  @P1 PRMT R45, R39, 0x7632, R45 ;  /* 0x00007632272d1816 */ /* 0x000fc4000000002d */
[----:B------:R-:W-:Y:S01]  /*1130*/  @P1 SHF.L.U32 R48, R38, 0x10, RZ ;  /* 0x0000001026301819 */ /* 0x000fe200000006ff */
[----:B0-----:R-:W-:Y:S01]  /*1140*/  @P1 FMUL.FTZ R46, R46, UR4 ;  /* 0x000000042e2e1c20 */ /* 0x001fe20008410000 */
[----:B------:R-:W-:Y:S01]  /*1150*/  @P1 SHF.L.U32 R44, R44, 0x10, RZ ;  /* 0x000000102c2c1819 */ /* 0x000fe200000006ff */
[----:B------:R-:W-:Y:S01]  /*1160*/  @P1 IMAD.U32 R45, R45, 0x10000, RZ ;  /* 0x000100002d2d1824 */ /* 0x000fe200078e00ff */
[----:B------:R-:W-:Y:S01]  /*1170*/  @P1 SHF.L.U32 R47, R62, 0x10, RZ ;  /* 0x000000103e2f1819 */ /* 0x000fe200000006ff */
[----:B----4-:R-:W-:Y:S01]  /*1180*/  @P1 FMUL.FTZ R48, R48, UR19 ;  /* 0x0000001330301c20 */ /* 0x010fe20008410000 */
[----:B------:R-:W-:Y:S01]  /*1190*/  @P1 SHF.L.U32 R49, R86, 0x10, RZ ;  /* 0x0000001056311819 */ /* 0x000fe200000006ff */
[----:B-1----:R-:W-:Y:S01]  /*11a0*/  @P1 FMUL.FTZ R44, R44, UR5 ;  /* 0x000000052c2c1c20 */ /* 0x002fe20008410000 */
[----:B------:R-:W-:Y:S01]  /*11b0*/  @P1 SHF.L.U32 R50, R64, 0x10, RZ ;  /* 0x0000001040321819 */ /* 0x000fe200000006ff */
[----:B--2---:R-:W-:Y:S01]  /*11c0*/  @P1 FMUL.FTZ R45, R45, UR18 ;  /* 0x000000122d2d1c20 */ /* 0x004fe20008410000 */
[----:B------:R-:W-:Y:S01]  /*11d0*/  @P1 FMUL.FTZ R103, R46, R47 ;  /* 0x0000002f2e671220 */ /* 0x000fe20000410000 */
[----:B------:R-:W-:Y:S01]  /*11e0*/  @P1 FMUL.FTZ R101, R48, R49 ;  /* 0x0000003130651220 */ /* 0x000fe20000410000 */
        /* <DEDUP_REMOVED lines=9> */
[----:B------:R-:W-:Y:S02]  /*1280*/  F2FP.BF16.F32.PACK_AB R49, RZ, R97 ;  /* 0x00000061ff31723e */ /* 0x000fe400000010ff */
[----:B------:R-:W-:Y:S02]  /*1290*/  PRMT R44, R44, 0x5410, R45 ;  /* 0x000054102c2c7816 */ /* 0x000fe4000000002d */
[----:B------:R-:W-:Y:S02]  /*12a0*/  PRMT R45, R46, 0x5410, R47 ;  /* 0x000054102e2d7816 */ /* 0x000fe4000000002f */
[----:B------:R-:W-:Y:S02]  /*12b0*/  PRMT R47, R50, 0x5410, R51 ;  /* 0x00005410322f7816 */ /* 0x000fe40000000033 */
[----:B------:R-:W-:-:S07]  /*12c0*/  PRMT R46, R48, 0x5410, R49 ;  /* 0x00005410302e7816 */ /* 0x000fce0000000031 */
.L_x_152:
[----:B------:R-:W0:Y:S01]  /*12d0*/  LDC.64 R48, c[0x0][0x3a8] ;  /* 0x0000ea00ff307b82 */ /* 0x000e220000000a00 */
[----:B------:R-:W1:Y:S01]  /*12e0*/  @UP1 LDCU.64 UR4, c[0x0][0x390] ;  /* 0x00007200ff0417ac */ /* 0x000e620008000a00 */
[----:B------:R-:W-:Y:S01]  /*12f0*/  @P1 IADD3 R52, PT, PT, R94, 0x80, RZ ;  /* 0x000000805e341810 */ /* 0x000fe20007ffe0ff */
[----:B------:R-:W-:Y:S01]  /*1300*/  IMAD.MOV.U32 R53, RZ, RZ, 0x10 ;  /* 0x00000010ff357424 */ /* 0x000fe200078e00ff */
[----:B------:R-:W-:-:S04]  /*1310*/  @P0 IADD3 R111, PT, PT, R102, 0x80, RZ ;  /* 0x00000080666f0810 */ /* 0x000fc80007ffe0ff */
[----:B------:R-:W2:Y:S01]  /*1320*/  @P0 LDC.64 R50, c[0x0][0x3a0] ;  /* 0x0000e800ff320b82 */ /* 0x000ea20000000a00 */
[----:B-1----:R-:W-:-:S04]  /*1330*/  @P1 IMAD.WIDE.U32 R52, R52, R53, UR4 ;  /* 0x0000000434341e25 */ /* 0x002fc8000f8e0035 */
[----:B0-----:R-:W-:-:S05]  /*1340*/  IMAD.WIDE.U32 R54, R102, 0x10, R48 ;  /* 0x0000001066367825 */ /* 0x001fca00078e0030 */
[----:B------:R0:W-:Y:S01]  /*1350*/  STG.E.128 desc[UR12][R54.64], R44 ;  /* 0x0000002c36007986 */ /* 0x0001e2000c101d0c */
[----:B--2---:R-:W-:-:S03]  /*1360*/  @P0 IMAD.WIDE.U32 R50, R111, 0x10, R50 ;  /* 0x000000106f320825 */ /* 0x004fc600078e0032 */
[----:B------:R0:W5:Y:S04]  /*1370*/  @P1 LDG.E.128 R36, desc[UR12][R52.64] ;  /* 0x0000000c34241981 */ /* 0x000168000c1e1d00 */
[----:B------:R0:W5:Y:S01]  /*1380*/  @P0 LDG.E.128 R40, desc[UR12][R50.64] ;  /* 0x0000000c32280981 */ /* 0x000162000c1e1d00 */
[----:B------:R-:W-:Y:S05]  /*1390*/  @!P0 BRA `(.L_x_153) ;  /* 0x0000000400188947 */ /* 0x000fea0003800000 */
[----:B------:R-:W-:Y:S01]  /*13a0*/  ISETP.LT.AND P2, PT, RZ, UR25, PT ;  /* 0x00000019ff007c0c */ /* 0x000fe2000bf41270 */
[C---:B-----5:R-:W-:Y:S01]  /*13b0*/  IMAD.U32 R111, R40.reuse, 0x10000, RZ ;  /* 0x00010000286f7824 */ /* 0x060fe200078e00ff */
[----:B0-----:R-:W-:Y:S01]  /*13c0*/  PRMT R44, R40, 0x7632, R44 ;  /* 0x00007632282c7816 */ /* 0x001fe2000000002c */
[----:B------:R-:W-:Y:S01]  /*13d0*/  IMAD.U32 R121, R43, 0x10000, RZ ;  /* 0x000100002b797824 */ /* 0x000fe200078e00ff */
[----:B------:R-:W-:Y:S02]  /*13e0*/  SHF.L.U32 R115, R41, 0x10, RZ ;  /* 0x0000001029737819 */ /* 0x000fe400000006ff */
[----:B------:R-:W-:Y:S02]  /*13f0*/  SHF.L.U32 R113, R44, 0x10, RZ ;  /* 0x000000102c717819 */ /* 0x000fe400000006ff */
[----:B------:R-:W-:-:S05]  /*1400*/  SHF.L.U32 R119, R42, 0x10, RZ ;  /* 0x000000102a777819 */ /* 0x000fca00000006ff */
[----:B------:R-:W0:Y:S01]  /*1410*/  @P2 LDC R46, c[0x0][0x40c] ;  /* 0x00010300ff2e2b82 */ /* 0x000e220000000800 */
[----:B------:R-:W-:Y:S01]  /*1420*/  @P2 SHF.L.U32 R45, R36, 0x10, RZ ;  /* 0x00000010242d2819 */ /* 0x000fe200000006ff */
[----:B------:R-:W-:Y:S01]  /*1430*/  @P2 IMAD.U32 R51, R21, 0x10000, RZ ;  /* 0x0001000015332824 */ /* 0x000fe200078e00ff */
[----:B------:R-:W-:Y:S02]  /*1440*/  @P2 SHF.L.U32 R44, R80, 0x10, RZ ;  /* 0x00000010502c2819 */ /* 0x000fe400000006ff */
[----:B------:R-:W-:-:S03]  /*1450*/  @P2 PRMT R52, R37, 0x7632, R52 ;  /* 0x0000763225342816 */ /* 0x000fc60000000034 */
[----:B------:R-:W1:Y:S02]  /*1460*/  @P2 LDC R50, c[0x0][0x40c] ;  /* 0x00010300ff322b82 */ /* 0x000e640000000800 */
[----:B------:R-:W-:-:S06]  /*1470*/  @P2 IMAD.U32 R52, R52, 0x10000, RZ ;  /* 0x0001000034342824 */ /* 0x000fcc00078e00ff */
[----:B------:R-:W2:Y:S01]  /*1480*/  @P2 LDC R53, c[0x0][0x40c] ;  /* 0x00010300ff352b82 */ /* 0x000ea20000000800 */
[----:B0-----:R-:W-:-:S07]  /*1490*/  @P2 FMUL.FTZ R54, R45, R46 ;  /* 0x0000002e2d362220 */ /* 0x001fce0000410000 */
[----:B------:R-:W0:Y:S01]  /*14a0*/  @P2 LDC R96, c[0x0][0x40c] ;  /* 0x00010300ff602b82 */ /* 0x000e220000000800 */
[----:B------:R-:W-:Y:S01]  /*14b0*/  @P2 PRMT R45, R36, 0x7632, R45 ;  /* 0x00007632242d2816 */ /* 0x000fe2000000002d */
[----:B------:R-:W-:Y:S01]  /*14c0*/  @P2 FFMA.FTZ R111, R54, R44, R111 ;  /* 0x0000002c366f2223 */ /* 0x000fe2000001006f */
[----:B------:R-:W-:Y:S02]  /*14d0*/  PRMT R44, R41, 0x7632, R44 ;  /* 0x00007632292c7816 */ /* 0x000fe4000000002c */
[----:B------:R-:W-:-:S03]  /*14e0*/  @P2 SHF.L.U32 R47, R45, 0x10, RZ ;  /* 0x000000102d2f2819 */ /* 0x000fc600000006ff */
[----:B------:R-:W3:Y:S01]  /*14f0*/  @P2 LDC R46, c[0x0][0x40c] ;  /* 0x00010300ff2e2b82 */ /* 0x000ee20000000800 */
[----:B------:R-:W-:Y:S01]  /*1500*/  SHF.L.U32 R117, R44, 0x10, RZ ;  /* 0x000000102c757819 */ /* 0x000fe200000006ff */
[----:B-1----:R-:W-:Y:S01]  /*1510*/  @P2 FMUL.FTZ R50, R47, R50 ;  /* 0x000000322f322220 */ /* 0x002fe20000410000 */
[----:B------:R-:W-:Y:S02]  /*1520*/  @P2 SHF.L.U32 R47, R37, 0x10, RZ ;  /* 0x00000010252f2819 */ /* 0x000fe400000006ff */
[----:B------:R-:W-:Y:S01]  /*1530*/  @P2 SHF.L.U32 R54, R39, 0x10, RZ ;  /* 0x0000001027362819 */ /* 0x000fe200000006ff */
[----:B------:R-:W-:Y:S02]  /*1540*/  @P2 FFMA.FTZ R113, R50, R51, R113 ;  /* 0x0000003332712223 */ /* 0x000fe40000010071 */
[----:B------:R-:W1:Y:S01]  /*1550*/  @P2 LDC R45, c[0x0][0x40c] ;  /* 0x00010300ff2d2b82 */ /* 0x000e620000000800 */
[----:B------:R-:W-:Y:S01]  /*1560*/  @P2 SHF.L.U32 R50, R22, 0x10, RZ ;  /* 0x0000001016322819 */ /* 0x000fe200000006ff */
[----:B--2---:R-:W-:Y:S01]  /*1570*/  @P2 FMUL.FTZ R52, R52, R53 ;  /* 0x0000003534342220 */ /* 0x004fe20000410000 */
[----:B------:R-:W-:-:S02]  /*1580*/  @P2 PRMT R51, R38, 0x7632, R51 ;  /* 0x0000763226332816 */ /* 0x000fc40000000033 */
[----:B------:R-:W-:Y:S01]  /*1590*/  @P2 SHF.L.U32 R53, R38, 0x10, RZ ;  /* 0x0000001026352819 */ /* 0x000fe200000006ff */
[----:B------:R-:W-:Y:S01]  /*15a0*/  @P2 FFMA.FTZ R117, R52, R50, R117 ;  /* 0x0000003234752223 */ /* 0x000fe20000010075 */
[----:B------:R-:W-:Y:S01]  /*15b0*/  @P2 PRMT R50, R39, 0x7632, R50 ;  /* 0x0000763227322816 */ /* 0x000fe20000000032 */
[----:B------:R-:W2:Y:S01]  /*15c0*/  @P2 LDC R98, c[0x0][0x40c] ;  /* 0x00010300ff622b82 */ /* 0x000ea20000000800 */
[----:B0-----:R-:W-:Y:S01]  /*15d0*/  @P2 FMUL.FTZ R96, R47, R96 ;  /* 0x000000602f602220 */ /* 0x001fe20000410000 */
[----:B------:R-:W-:Y:S01]  /*15e0*/  @P2 IMAD.U32 R47, R79, 0x10000, RZ ;  /* 0x000100004f2f2824 */ /* 0x000fe200078e00ff */
[----:B------:R-:W-:Y:S01]  /*15f0*/  @P2 SHF.L.U32 R52, R56, 0x10, RZ ;  /* 0x0000001038342819 */ /* 0x000fe200000006ff */
[----:B------:R-:W-:Y:S02]  /*1600*/  @P2 IMAD.U32 R51, R51, 0x10000, RZ ;  /* 0x0001000033332824 */ /* 0x000fe400078e00ff */
[----:B------:R-:W-:Y:S01]  /*1610*/  @P2 FFMA.FTZ R115, R96, R47, R115 ;  /* 0x0000002f60732223 */ /* 0x000fe20000010073 */
[----:B------:R-:W-:Y:S01]  /*1620*/  PRMT R47, R43, 0x7632, R47 ;  /* 0x000076322b2f7816 */ /* 0x000fe2000000002f */
[----:B------:R-:W0:Y:S01]  /*1630*/  @P2 LDC R44, c[0x0][0x40c] ;  /* 0x00010300ff2c2b82 */ /* 0x000e220000000800 */
[----:B---3--:R-:W-:Y:S01]  /*1640*/  @P2 FMUL.FTZ R46, R51, R46 ;  /* 0x0000002e332e2220 */ /* 0x008fe20000410000 */
[----:B------:R-:W-:Y:S01]  /*1650*/  @P2 SHF.L.U32 R51, R50, 0x10, RZ ;  /* 0x0000001032332819 */ /* 0x000fe200000006ff */
[----:B------:R-:W-:Y:S01]  /*1660*/  @P2 IMAD.U32 R50, R77, 0x10000, RZ ;  /* 0x000100004d322824 */ /* 0x000fe200078e00ff */
[----:B------:R-:W-:-:S02]  /*1670*/  SHF.L.U32 R125, R47, 0x10, RZ ;  /* 0x000000102f7d7819 */ /* 0x000fc400000006ff */
[----:B------:R-:W-:Y:S01]  /*1680*/  @P2 SHF.L.U32 R47, R23, 0x10, RZ ;  /* 0x00000010172f2819 */ /* 0x000fe200000006ff */
[----:B-1----:R-:W-:Y:S01]  /*1690*/  @P2 FMUL.FTZ R54, R54, R45 ;  /* 0x0000002d36362220 */ /* 0x002fe20000410000 */
[----:B------:R-:W-:-:S03]  /*16a0*/  PRMT R45, R42, 0x7632, R45 ;  /* 0x000076322a2d7816 */ /* 0x000fc6000000002d */
[----:B------:R-:W-:Y:S01]  /*16b0*/  @P2 FFMA.FTZ R121, R54, R50, R121 ;  /* 0x0000003236792223 */ /* 0x000fe20000010079 */
[----:B------:R-:W-:Y:S01]  /*16c0*/  SHF.L.U32 R123, R45, 0x10, RZ ;  /* 0x000000102d7b7819 */ /* 0x000fe200000006ff */
[----:B------:R-:W-:Y:S01]  /*16d0*/  @P2 IMAD.U32 R45, R78, 0x10000, RZ ;  /* 0x000100004e2d2824 */ /* 0x000fe200078e00ff */
[----:B------:R-:W-:Y:S01]  /*16e0*/  F2FP.BF16.F32.PACK_AB R50, RZ, R117 ;  /* 0x00000075ff32723e */ /* 0x000fe200000010ff */
[----:B--2---:R-:W-:Y:S01]  /*16f0*/  @P2 FMUL.FTZ R98, R53, R98 ;  /* 0x0000006235622220 */ /* 0x004fe20000410000 */
[----:B------:R-:W-:Y:S01]  /*1700*/  F2FP.BF16.F32.PACK_AB R53, RZ, R121 ;  /* 0x00000079ff35723e */ /* 0x000fe200000010ff */
[----:B------:R-:W-:Y:S01]  /*1710*/  @P2 FFMA.FTZ R123, R46, R47, R123 ;  /* 0x0000002f2e7b2223 */ /* 0x000fe2000001007b */
[----:B------:R-:W-:Y:S01]  /*1720*/  F2FP.BF16.F32.PACK_AB R46, RZ, R115 ;  /* 0x00000073ff2e723e */ /* 0x000fe200000010ff */
[----:B------:R-:W-:Y:S01]  /*1730*/  @P2 FFMA.FTZ R119, R98, R45, R119 ;  /* 0x0000002d62772223 */ /* 0x000fe20000010077 */
[----:B------:R-:W-:Y:S01]  /*1740*/  F2FP.BF16.F32.PACK_AB R45, RZ, R113 ;  /* 0x00000071ff2d723e */ /* 0x000fe200000010ff */
[----:B0-----:R-:W-:-:S03]  /*1750*/  @P2 FMUL.FTZ R44, R51, R44 ;  /* 0x0000002c332c2220 */ /* 0x001fc60000410000 */
[----:B------:R-:W-:Y:S01]  /*1760*/  F2FP.BF16.F32.PACK_AB R51, RZ, R119 ;  /* 0x00000077ff33723e */ /* 0x000fe200000010ff */
[----:B------:R-:W-:Y:S01]  /*1770*/  @P2 FFMA.FTZ R125, R44, R52, R125 ;  /* 0x000000342c7d2223 */ /* 0x000fe2000001007d */
        /* <DEDUP_REMOVED lines=8> */
.L_x_153:
[----:B------:R-:W1:Y:S01]  /*1800*/  @UP1 LDCU UR4, c[0x0][0x40c] ;  /* 0x00008180ff0417ac */ /* 0x000e620008000800 */
[----:B0----5:R-:W-:Y:S01]  /*1810*/  @P1 SHF.L.U32 R44, R36, 0x10, RZ ;  /* 0x00000010242c1819 */ /* 0x021fe200000006ff */
[----:B------:R-:W-:Y:S01]  /*1820*/  IMAD.MOV.U32 R111, RZ, RZ, RZ ;  /* 0x000000ffff6f7224 */ /* 0x000fe200078e00ff */
[----:B------:R-:W-:Y:S01]  /*1830*/  @P1 SHF.L.U32 R45, R80, 0x10, RZ ;  /* 0x00000010502d1819 */ /* 0x000fe200000006ff */
[----:B------:R-:W0:Y:S01]  /*1840*/  @UP1 LDCU UR5, c[0x0][0x40c] ;  /* 0x00008180ff0517ac */ /* 0x000e220008000800 */
        /* <DEDUP_REMOVED lines=8> */
[----:B------:R-:W-:-:S02]  /*18d0*/  IMAD.MOV.U32 R121, RZ, RZ, RZ ;  /* 0x000000ffff797224 */ /* 0x000fc400078e00ff */
[----:B------:R-:W-:Y:S01]  /*18e0*/  HFMA2 R117, -RZ, RZ, 0, 0 ;  /* 0x00000000ff757431 */ /* 0x000fe200000001ff */
[----:B------:R-:W-:Y:S01]  /*18f0*/  @P1 SHF.L.U32 R53, R23, 0x10, RZ ;  /* 0x0000001017351819 */ /* 0x000fe200000006ff */
[----:B------:R-:W4:Y:S01]  /*1900*/  @UP1 LDCU UR18, c[0x0][0x40c] ;  /* 0x00008180ff1217ac */ /* 0x000f220008000800 */
[----:B------:R-:W-:Y:S01]  /*1910*/  @P1 SHF.L.U32 R52, R56, 0x10, RZ ;  /* 0x0000001038341819 */ /* 0x000fe200000006ff */
[----:B-1----:R-:W-:Y:S01]  /*1920*/  @P1 FMUL.FTZ R44, R44, UR4 ;  /* 0x000000042c2c1c20 */ /* 0x002fe20008410000 */
[----:B------:R-:W-:Y:S01]  /*1930*/  MOV R113, RZ ;  /* 0x000000ff00717202 */ /* 0x000fe20000000f00 */
[----:B------:R-:W1:Y:S01]  /*1940*/  @UP1 LDCU UR4, c[0x0][0x40c] ;  /* 0x00008180ff0417ac */ /* 0x000e620008000800 */
[----:B------:R-:W-:Y:S02]  /*1950*/  IMAD.MOV.U32 R123, RZ, RZ, RZ ;  /* 0x000000ffff7b7224 */ /* 0x000fe400078e00ff */
[----:B------:R-:W-:Y:S01]  /*1960*/  @P1 FMUL.FTZ R111, R44, R45 ;  /* 0x0000002d2c6f1220 */ /* 0x000fe20000410000 */
[----:B------:R-:W-:-:S02]  /*1970*/  @P1 SHF.L.U32 R44, R37, 0x10, RZ ;  /* 0x00000010252c1819 */ /* 0x000fc400000006ff */
[----:B------:R-:W-:Y:S01]  /*1980*/  @P1 SHF.L.U32 R45, R79, 0x10, RZ ;  /* 0x000000104f2d1819 */ /* 0x000fe200000006ff */
[----:B--2---:R-:W-:Y:S01]  /*1990*/  @P1 FMUL.FTZ R46, R46, UR19 ;  /* 0x000000132e2e1c20 */ /* 0x004fe20008410000 */
[----:B------:R-:W2:Y:S01]  /*19a0*/  @UP1 LDCU UR19, c[0x0][0x40c] ;  /* 0x00008180ff1317ac */ /* 0x000ea20008000800 */
[----:B0-----:R-:W-:Y:S01]  /*19b0*/  @P1 FMUL.FTZ R44, R44, UR5 ;  /* 0x000000052c2c1c20 */ /* 0x001fe20008410000 */
[----:B------:R-:W-:Y:S01]  /*19c0*/  MOV R125, RZ ;  /* 0x000000ff007d7202 */ /* 0x000fe20000000f00 */
[----:B------:R-:W-:Y:S01]  /*19d0*/  @P1 FMUL.FTZ R119, R46, R47 ;  /* 0x0000002f2e771220 */ /* 0x000fe20000410000 */
[----:B------:R-:W0:Y:S01]  /*19e0*/  @UP1 LDCU UR5, c[0x0][0x40c] ;  /* 0x00008180ff0517ac */ /* 0x000e220008000800 */
[----:B------:R-:W-:Y:S01]  /*19f0*/  @P1 FMUL.FTZ R115, R44, R45 ;  /* 0x0000002d2c731220 */ /* 0x000fe20000410000 */
[----:B------:R-:W-:Y:S01]  /*1a00*/  @P1 PRMT R44, R36, 0x7632, R44 ;  /* 0x00007632242c1816 */ /* 0x000fe2000000002c */
[----:B---3--:R-:W-:Y:S01]  /*1a10*/  @P1 FMUL.FTZ R50, R50, UR22 ;  /* 0x0000001632321c20 */ /* 0x008fe20008410000 */
[----:B------:R-:W-:-:S02]  /*1a20*/  @P1 PRMT R45, R37, 0x7632, R45 ;  /* 0x00007632252d1816 */ /* 0x000fc4000000002d */
[----:B------:R-:W-:Y:S01]  /*1a30*/  @P1 PRMT R46, R38, 0x7632, R46 ;  /* 0x00007632262e1816 */ /* 0x000fe2000000002e */
[----:B------:R-:W-:Y:S01]  /*1a40*/  @P1 IMAD.U32 R44, R44, 0x10000, RZ ;  /* 0x000100002c2c1824 */ /* 0x000fe200078e00ff */
[----:B------:R-:W-:Y:S01]  /*1a50*/  @P1 PRMT R47, R39, 0x7632, R47 ;  /* 0x00007632272f1816 */ /* 0x000fe2000000002f */
[----:B------:R-:W-:Y:S01]  /*1a60*/  @P1 FMUL.FTZ R121, R50, R51 ;  /* 0x0000003332791220 */ /* 0x000fe20000410000 */
[----:B------:R-:W-:Y:S01]  /*1a70*/  @P1 SHF.L.U32 R45, R45, 0x10, RZ ;  /* 0x000000102d2d1819 */ /* 0x000fe200000006ff */
[----:B------:R-:W-:Y:S01]  /*1a80*/  @P1 IMAD.U32 R51, R21, 0x10000, RZ ;  /* 0x0001000015331824 */ /* 0x000fe200078e00ff */
[----:B------:R-:W-:Y:S01]  /*1a90*/  @P1 SHF.L.U32 R46, R46, 0x10, RZ ;  /* 0x000000102e2e1819 */ /* 0x000fe200000006ff */
[----:B------:R-:W-:Y:S01]  /*1aa0*/  @P1 IMAD.U32 R47, R47, 0x10000, RZ ;  /* 0x000100002f2f1824 */ /* 0x000fe200078e00ff */
[----:B------:R-:W-:Y:S01]  /*1ab0*/  @P1 SHF.L.U32 R50, R22, 0x10, RZ ;  /* 0x0000001016321819 */ /* 0x000fe200000006ff */
[----:B-1----:R-:W-:Y:S01]  /*1ac0*/  @P1 FMUL.FTZ R44, R44, UR4 ;  /* 0x000000042c2c1c20 */ /* 0x002fe20008410000 */
[----:B----4-:R-:W-:Y:S01]  /*1ad0*/  @P1 FMUL.FTZ R45, R45, UR18 ;  /* 0x000000122d2d1c20 */ /* 0x010fe20008410000 */
[----:B--2---:R-:W-:Y:S01]  /*1ae0*/  @P1 FMUL.FTZ R47, R47, UR19 ;  /* 0x000000132f2f1c20 */ /* 0x004fe20008410000 */
[----:B0-----:R-:W-:Y:S01]  /*1af0*/  @P1 FMUL.FTZ R46, R46, UR5 ;  /* 0x000000052e2e1c20 */ /* 0x001fe20008410000 */
        /* <DEDUP_REMOVED lines=16> */
.L_x_154:
[----:B------:R-:W0:Y:S01]  /*1c00*/  @P0 LDC.64 R54, c[0x0][0x3a0] ;  /* 0x0000e800ff360b82 */ /* 0x000e220000000a00 */
[----:B------:R-:W1:Y:S01]  /*1c10*/  @UP1 LDCU.64 UR4, c[0x0][0x390] ;  /* 0x00007200ff0417ac */ /* 0x000e620008000a00 */
[----:B------:R-:W-:Y:S01]  /*1c20*/  VIADD R53, R102, 0x80 ;  /* 0x0000008066357836 */ /* 0x000fe20000000000 */
[----:B------:R-:W-:Y:S02]  /*1c30*/  @P1 IADD3 R50, PT, PT, R94, 0x100, RZ ;  /* 0x000001005e321810 */ /* 0x000fe40007ffe0ff */
[----:B------:R-:W-:Y:S01]  /*1c40*/  MOV R51, 0x10 ;  /* 0x0000001000337802 */ /* 0x000fe20000000f00 */
[----:B------:R-:W-:Y:S01]  /*1c50*/  IMAD.WIDE.U32 R52, R53, 0x10, R48 ;  /* 0x0000001035347825 */ /* 0x000fe200078e0030 */
[----:B------:R-:W-:-:S04]  /*1c60*/  IADD3 R102, PT, PT, R102, 0x100, RZ ;  /* 0x0000010066667810 */ /* 0x000fc80007ffe0ff */
[----:B------:R2:W-:Y:S01]  /*1c70*/  STG.E.128 desc[UR12][R52.64], R44 ;  /* 0x0000002c34007986 */ /* 0x0005e2000c101d0c */
[----:B-1----:R-:W-:-:S04]  /*1c80*/  @P1 IMAD.WIDE.U32 R50, R50, R51, UR4 ;  /* 0x0000000432321e25 */ /* 0x002fc8000f8e0033 */
[----:B0-----:R-:W-:Y:S01]  /*1c90*/  @P0 IMAD.WIDE.U32 R54, R102, 0x10, R54 ;  /* 0x0000001066360825 */ /* 0x001fe200078e0036 */
[----:B------:R2:W5:Y:S04]  /*1ca0*/  @P1 LDG.E.128 R36, desc[UR12][R50.64] ;  /* 0x0000000c32241981 */ /* 0x000568000c1e1d00 */
[----:B------:R2:W5:Y:S01]  /*1cb0*/  @P0 LDG.E.128 R40, desc[UR12][R54.64] ;  /* 0x0000000c36280981 */ /* 0x000562000c1e1d00 */
[----:B------:R-:W-:Y:S05]  /*1cc0*/  @!P0 BRA `(.L_x_155) ;  /* 0x0000000400188947 */ /* 0x000fea0003800000 */
[----:B------:R-:W-:Y:S02]  /*1cd0*/  ISETP.LT.AND P0, PT, RZ, UR25, PT ;  /* 0x00000019ff007c0c */ /* 0x000fe4000bf01270 */
[----:B-----5:R-:W-:Y:S02]  /*1ce0*/  SHF.L.U32 R94, R40, 0x10, RZ ;  /* 0x00000010285e7819 */ /* 0x020fe400000006ff */
[----:B------:R-:W-:-:S09]  /*1cf0*/  SHF.L.U32 R98, R41, 0x10, RZ ;  /* 0x0000001029627819 */ /* 0x000fd200000006ff */
[----:B--2---:R-:W0:Y:S01]  /*1d00*/  @P0 LDC R47, c[0x0][0x40c] ;  /* 0x00010300ff2f0b82 */ /* 0x004e220000000800 */
[C---:B------:R-:W-:Y:S01]  /*1d10*/  @P0 IMAD.U32 R44, R36.reuse, 0x10000, RZ ;  /* 0x00010000242c0824 */ /* 0x040fe200078e00ff */
[----:B------:R-:W-:Y:S01]  /*1d20*/  @P0 PRMT R45, R36, 0x7632, R45 ;  /* 0x00007632242d0816 */ /* 0x000fe2000000002d */
[----:B------:R-:W-:Y:S01]  /*1d30*/  @P0 IMAD.U32 R50, R37, 0x10000, RZ ;  /* 0x0001000025320824 */ /* 0x000fe200078e00ff */
[----:B------:R-:W-:Y:S01]  /*1d40*/  @P0 SHF.L.U32 R52, R14, 0x10, RZ ;  /* 0x000000100e340819 */ /* 0x000fe200000006ff */
[----:B------:R-:W-:Y:S01]  /*1d50*/  @P0 IMAD.U32 R54, R39, 0x10000, RZ ;  /* 0x0001000027360824 */ /* 0x000fe200078e00ff */
[----:B------:R-:W-:Y:S02]  /*1d60*/  @P0 SHF.L.U32 R46, R45, 0x10, RZ ;  /* 0x000000102d2e0819 */ /* 0x000fe400000006ff */
[----:B------:R-:W1:Y:S08]  /*1d70*/  @P0 LDC R53, c[0x0][0x40c] ;  /* 0x00010300ff350b82 */ /* 0x000e700000000800 */
[----:B------:R-:W2:Y:S01]  /*1d80*/  @P0 LDC R55, c[0x0][0x40c] ;  /* 0x00010300ff370b82 */ /* 0x000ea20000000800 */
[----:B0-----:R-:W-:Y:S01]  /*1d90*/  @P0 FMUL.FTZ R51, R44, R47 ;  /* 0x0000002f2c330220 */ /* 0x001fe20000410000 */
[----:B------:R-:W-:-:S06]  /*1da0*/  PRMT R44, R40, 0x7632, R44 ;  /* 0x00007632282c7816 */ /* 0x000fcc000000002c */
[----:B------:R-:W0:Y:S01]  /*1db0*/  @P0 LDC R45, c[0x0][0x40c] ;  /* 0x00010300ff2d0b82 */ /* 0x000e220000000800 */
[----:B------:R-:W-:Y:S01]  /*1dc0*/  IMAD.U32 R96, R44, 0x10000, RZ ;  /* 0x000100002c607824 */ /* 0x000fe200078e00ff */
[----:B------:R-:W-:Y:S01]  /*1dd0*/  @P0 SHF.L.U32 R44, R72, 0x10, RZ ;  /* 0x00000010482c0819 */ /* 0x000fe200000006ff */
[----:B-1----:R-:W-:Y:S01]  /*1de0*/  @P0 FMUL.FTZ R47, R46, R53 ;  /* 0x000000352e2f0220 */ /* 0x002fe20000410000 */
[----:B------:R-:W-:Y:S01]  /*1df0*/  @P0 SHF.L.U32 R46, R13, 0x10, RZ ;  /* 0x000000100d2e0819 */ /* 0x000fe200000006ff */
[----:B------:R-:W-:Y:S02]  /*1e00*/  IMAD.U32 R53, R42, 0x10000, RZ ;  /* 0x000100002a357824 */ /* 0x000fe400078e00ff */
[----:B------:R-:W-:Y:S02]  /*1e10*/  @P0 FFMA.FTZ R94, R51, R44, R94 ;  /* 0x0000002c335e0223 */ /* 0x000fe4000001005e */
[----:B------:R-:W1:Y:S01]  /*1e20*/  @P0 LDC R44, c[0x0][0x40c] ;  /* 0x00010300ff2c0b82 */ /* 0x000e620000000800 */
[----:B------:R-:W-:Y:S01]  /*1e30*/  @P0 FFMA.FTZ R96, R47, R46, R96 ;  /* 0x0000002e2f600223 */ /* 0x000fe20000010060 */
[----:B------:R-:W-:Y:S01]  /*1e40*/  PRMT R46, R41, 0x7632, R46 ;  /* 0x00007632292e7816 */ /* 0x000fe2000000002e */
[----:B--2---:R-:W-:Y:S01]  /*1e50*/  @P0 FMUL.FTZ R55, R50, R55 ;  /* 0x0000003732370220 */ /* 0x004fe20000410000 */
[----:B------:R-:W-:-:S02]  /*1e60*/  @P0 PRMT R50, R37, 0x7632, R50 ;  /* 0x0000763225320816 */ /* 0x000fc40000000032 */
[----:B------:R-:W-:Y:S01]  /*1e70*/  @P0 SHF.L.U32 R47, R71, 0x10, RZ ;  /* 0x00000010472f0819 */ /* 0x000fe200000006ff */
[----:B------:R-:W-:Y:S01]  /*1e80*/  IMAD.U32 R100, R46, 0x10000, RZ ;  /* 0x000100002e647824 */ /* 0x000fe200078e00ff */
[----:B------:R-:W-:Y:S01]  /*1e90*/  @P0 SHF.L.U32 R50, R50, 0x10, RZ ;  /* 0x0000001032320819 */ /* 0x000fe200000006ff */
[----:B------:R-:W2:Y:S02]  /*1ea0*/  @P0 LDC R46, c[0x0][0x40c] ;  /* 0x00010300ff2e0b82 */ /* 0x000ea40000000800 */
[----:B------:R-:W-:Y:S01]  /*1eb0*/  @P0 FFMA.FTZ R98, R55, R47, R98 ;  /* 0x0000002f37620223 */ /* 0x000fe20000010062 */
[----:B------:R-:W-:Y:S01]  /*1ec0*/  @P0 SHF.L.U32 R55, R38, 0x10, RZ ;  /* 0x0000001026370819 */ /* 0x000fe200000006ff */
[----:B0-----:R-:W-:Y:S01]  /*1ed0*/  @P0 FMUL.FTZ R51, R50, R45 ;  /* 0x0000002d32330220 */ /* 0x001fe20000410000 */
[----:B------:R-:W-:-:S03]  /*1ee0*/  @P0 SHF.L.U32 R50, R70, 0x10, RZ ;  /* 0x0000001046320819 */ /* 0x000fc600000006ff */
[----:B------:R-:W0:Y:S01]  /*1ef0*/  @P0 LDC R47, c[0x0][0x40c] ;  /* 0x00010300ff2f0b82 */ /* 0x000e220000000800 */
[----:B------:R-:W-:Y:S01]  /*1f00*/  @P0 FFMA.FTZ R100, R51, R52, R100 ;  /* 0x0000003433640223 */ /* 0x000fe20000010064 */
[----:B------:R-:W-:Y:S02]  /*1f10*/  PRMT R51, R42, 0x7632, R51 ;  /* 0x000076322a337816 */ /* 0x000fe40000000033 */
[----:B------:R-:W-:Y:S01]  /*1f20*/  @P0 PRMT R52, R38, 0x7632, R52 ;  /* 0x0000763226340816 */ /* 0x000fe20000000034 */
[----:B-1----:R-:W-:-:S03]  /*1f30*/  @P0 FMUL.FTZ R44, R55, R44 ;  /* 0x0000002c372c0220 */ /* 0x002fc60000410000 */
[----:B------:R-:W1:Y:S01]  /*1f40*/  @P0 LDC R45, c[0x0][0x40c] ;  /* 0x00010300ff2d0b82 */ /* 0x000e620000000800 */
[----:B------:R-:W-:Y:S01]  /*1f50*/  IMAD.U32 R55, R51, 0x10000, RZ ;  /* 0x0001000033377824 */ /* 0x000fe200078e00ff */
[----:B------:R-:W-:Y:S01]  /*1f60*/  @P0 SHF.L.U32 R51, R52, 0x10, RZ ;  /* 0x0000001034330819 */ /* 0x000fe200000006ff */
[----:B------:R-:W-:Y:S01]  /*1f70*/  @P0 FFMA.FTZ R53, R44, R50, R53 ;  /* 0x000000322c350223 */ /* 0x000fe20000010035 */
[----:B------:R-:W-:Y:S02]  /*1f80*/  @P0 SHF.L.U32 R44, R15, 0x10, RZ ;  /* 0x000000100f2c0819 */ /* 0x000fe400000006ff */
[----:B------:R-:W-:Y:S01]  /*1f90*/  @P0 PRMT R50, R39, 0x7632, R50 ;  /* 0x0000763227320816 */ /* 0x000fe20000000032 */
[----:B--2---:R-:W-:Y:S01]  /*1fa0*/  @P0 FMUL.FTZ R46, R51, R46 ;  /* 0x0000002e332e0220 */ /* 0x004fe20000410000 */
[C---:B------:R-:W-:Y:S02]  /*1fb0*/  SHF.L.U32 R52, R43.reuse, 0x10, RZ ;  /* 0x000000102b347819 */ /* 0x040fe400000006ff */
[----:B------:R-:W-:Y:S01]  /*1fc0*/  @P0 SHF.L.U32 R50, R50, 0x10, RZ ;  /* 0x0000001032320819 */ /* 0x000fe200000006ff */
[----:B------:R-:W-:Y:S01]  /*1fd0*/  @P0 FFMA.FTZ R55, R46, R44, R55 ;  /* 0x0000002c2e370223 */ /* 0x000fe20000010037 */
[----:B------:R-:W-:-:S02]  /*1fe0*/  PRMT R44, R43, 0x7632, R44 ;  /* 0x000076322b2c7816 */ /* 0x000fc4000000002c */
[----:B------:R-:W-:Y:S01]  /*1ff0*/  @P0 SHF.L.U32 R46, R16, 0x10, RZ ;  /* 0x00000010102e0819 */ /* 0x000fe200000006ff */
[----:B0-----:R-:W-:Y:S01]  /*2000*/  @P0 FMUL.FTZ R47, R54, R47 ;  /* 0x0000002f362f0220 */ /* 0x001fe20000410000 */
[----:B------:R-:W-:Y:S01]  /*2010*/  F2FP.BF16.F32.PACK_AB R51, RZ, R53 ;  /* 0x00000035ff33723e */ /* 0x000fe200000010ff */
[----:B------:R-:W-:Y:S01]  /*2020*/  IMAD.U32 R54, R44, 0x10000, RZ ;  /* 0x000100002c367824 */ /* 0x000fe200078e00ff */
[----:B------:R-:W-:Y:S02]  /*2030*/  @P0 SHF.L.U32 R44, R69, 0x10, RZ ;  /* 0x00000010452c0819 */ /* 0x000fe400000006ff */
[----:B------:R-:W-:Y:S01]  /*2040*/  F2FP.BF16.F32.PACK_AB R104, RZ, R55 ;  /* 0x00000037ff68723e */ /* 0x000fe200000010ff */
[----:B-1----:R-:W-:Y:S02]  /*2050*/  @P0 FMUL.FTZ R45, R50, R45 ;  /* 0x0000002d322d0220 */ /* 0x002fe40000410000 */
        /* <DEDUP_REMOVED lines=13> */
.L_x_155:
[----:B------:R-:W0:Y:S01]  /*2130*/  @UP1 LDCU UR4, c[0x0][0x40c] ;  /* 0x00008180ff0417ac */ /* 0x000e220008000800 */
[----:B--2--5:R-:W-:Y:S02]  /*2140*/  @P1 IMAD.U32 R44, R36, 0x10000, RZ ;  /* 0x00010000242c1824 */ /* 0x024fe400078e00ff */
[----:B------:R-:W-:Y:S02]  /*2150*/  HFMA2 R94, -RZ, RZ, 0, 0 ;  /* 0x00000000ff5e7431 */ /* 0x000fe400000001ff */
[----:B------:R-:W-:Y:S01]  /*2160*/  @P1 IMAD.U32 R45, R72, 0x10000, RZ ;  /* 0x00010000482d1824 */ /* 0x000fe200078e00ff */
[----:B------:R-:W1:Y:S01]  /*2170*/  @UP1 LDCU UR18, c[0x0][0x40c] ;  /* 0x00008180ff1217ac */ /* 0x000e620008000800 */
[----:B------:R-:W-:Y:S01]  /*2180*/  @P1 SHF.L.U32 R46, R37, 0x10, RZ ;  /* 0x00000010252e1819 */ /* 0x000fe200000006ff */
[----:B------:R-:W-:Y:S01]  /*2190*/  IMAD.MOV.U32 R96, RZ, RZ, RZ ;  /* 0x000000ffff607224 */ /* 0x000fe200078e00ff */
[----:B------:R-:W-:Y:S01]  /*21a0*/  @P1 SHF.L.U32 R47, R71, 0x10, RZ ;  /* 0x00000010472f1819 */ /* 0x000fe200000006ff */
[----:B------:R-:W2:Y:S01]  /*21b0*/  @UP1 LDCU UR5, c[0x0][0x40c] ;  /* 0x00008180ff0517ac */ /* 0x000ea20008000800 */
[----:B------:R-:W-:-:S02]  /*21c0*/  MOV R98, RZ ;  /* 0x000000ff00627202 */ /* 0x000fc40000000f00 */
[----:B------:R-:W-:Y:S02]  /*21d0*/  CS2R R52, SRZ ;  /* 0x0000000000347805 */ /* 0x000fe4000001ff00 */
[----:B------:R-:W-:Y:S01]  /*21e0*/  @P1 SHF.L.U32 R50, R39, 0x10, RZ ;  /* 0x0000001027321819 */ /* 0x000fe200000006ff */
[----:B------:R-:W3:Y:S01]  /*21f0*/  @UP1 LDCU UR19, c[0x0][0x40c] ;  /* 0x00008180ff1317ac */ /* 0x000ee20008000800 */
[----:B------:R-:W-:Y:S02]  /*2200*/  @P1 IMAD.U32 R51, R69, 0x10000, RZ ;  /* 0x0001000045331824 */ /* 0x000fe400078e00ff */
[----:B------:R-:W-:Y:S01]  /*2210*/  HFMA2 R100, -RZ, RZ, 0, 0 ;  /* 0x00000000ff647431 */ /* 0x000fe200000001ff */
[----:B------:R-:W-:Y:S01]  /*2220*/  CS2R R54, SRZ ;  /* 0x0000000000367805 */ /* 0x000fe2000001ff00 */
        /* <DEDUP_REMOVED lines=28> */
[----:B------:R-:W-:Y:S01]  /*23f0*/  @P1 SHF.L.U32 R51, R16, 0x10, RZ ;  /* 0x0000001010331819 */ /* 0x000fe200000006ff */
        /* <DEDUP_REMOVED lines=17> */
.L_x_156:
[----:B------:R-:W-:Y:S01]  /*2510*/  FADD.FTZ R50, RZ, R109 ;  /* 0x0000006dff327221 */ /* 0x000fe20000010000 */
[----:B------:R-:W-:Y:S01]  /*2520*/  IMAD.WIDE.U32 R48, R102, 0x10, R48 ;  /* 0x0000001066307825 */ /* 0x000fe200078e0030 */
[----:B------:R-:W-:Y:S03]  /*2530*/  BSSY.RECONVERGENT B0, `(.L_x_157) ;  /* 0x0000068000007945 */ /* 0x000fe60003800200 */
        /* <DEDUP_REMOVED lines=85> */
[----:B------:R-:W-:-:S04]  /*2a90*/  LOP3.LUT P0, R51, R93, 0x1f, RZ, 0xc0, !PT ;  /* 0x0000001f5d337812 */ /* 0x000fc8000780c0ff */
        /* <DEDUP_REMOVED lines=17> */
.L_x_158:
[----:B------:R-:W-:Y:S05]  /*2bb0*/  BSYNC.RECONVERGENT B0 ;  /* 0x0000000000007941 */ /* 0x000fea0003800200 */
.L_x_157:
[----:B------:R-:W-:Y:S01]  /*2bc0*/  BAR.SYNC.DEFER_BLOCKING 0x0 ;  /* 0x0000000000007b1d */ /* 0x000fe20000010000 */
[----:B------:R-:W-:Y:S02]  /*2bd0*/  MOV R48, RZ ;  /* 0x000000ff00307202 */ /* 0x000fe40000000f00 */
[----:B0-----:R-:W-:-:S03]  /*2be0*/  CS2R R44, SRZ ;  /* 0x00000000002c7805 */ /* 0x001fc6000001ff00 */
[----:B------:R-:W-:Y:S04]  /*2bf0*/  BSSY.RECONVERGENT B0, `(.L_x_159) ;  /* 0x000000a000007945 */ /* 0x000fe80003800200 */
[----:B------:R-:W-:Y:S05]  /*2c00*/  @P1 BRA `(.L_x_160) ;  /* 0x0000000000201947 */ /* 0x000fea0003800000 */
[----:B------:R-:W0:Y:S01]  /*2c10*/  S2UR UR5, SR_CgaCtaId ;  /* 0x00000000000579c3 */ /* 0x000e220000008800 */
[----:B------:R-:W-:Y:S01]  /*2c20*/  UMOV UR4, 0x400 ;  /* 0x0000040000047882 */ /* 0x000fe20000000000 */
[----:B------:R-:W-:Y:S02]  /*2c30*/  IMAD.SHL.U32 R44, R93, 0x8, RZ ;  /* 0x000000085d2c7824 */ /* 0x000fe400078e00ff */
[----:B------:R-:W-:-:S03]  /*2c40*/  HFMA2 R48, -RZ, RZ, 0, 4.57763671875e-05 ;  /* 0x00000300ff307431 */ /* 0x000fc600000001ff */
[----:B------:R-:W-:Y:S01]  /*2c50*/  LOP3.LUT R44, R44, 0xf8, RZ, 0xc0, !PT ;  /* 0x000000f82c2c7812 */ /* 0x000fe200078ec0ff */
[----:B0-----:R-:W-:-:S04]  /*2c60*/  ULEA UR4, UR5, UR4, 0x18 ;  /* 0x0000000405047291 */ /* 0x001fc8000f8ec0ff */
[----:B------:R-:W-:-:S09]  /*2c70*/  @UP0 UIADD3 UR4, UPT, UPT, UR4, 0x20, URZ ;  /* 0x0000002004040890 */ /* 0x000fd2000fffe0ff */
[----:B------:R-:W0:Y:S03]  /*2c80*/  LDS.64 R44, [R44+UR4] ;  /* 0x000000042c2c7984 */ /* 0x000e260008000a00 */
.L_x_160:
[----:B------:R-:W-:Y:S05]  /*2c90*/  BSYNC.RECONVERGENT B0 ;  /* 0x0000000000007941 */ /* 0x000fea0003800200 */
.L_x_159:
[----:B------:R-:W1:Y:S01]  /*2ca0*/  SHFL.DOWN PT, R49, R48, 0x2, 0x1f ;  /* 0x08401f0030317f89 */ /* 0x000e6200000e0000 */
[----:B------:R-:W-:Y:S01]  /*2cb0*/  ISETP.NE.AND P1, PT, R93, RZ, PT ;  /* 0x000000ff5d00720c */ /* 0x000fe20003f25270 */
[----:B------:R-:W-:Y:S01]  /*2cc0*/  UISETP.GE.AND UP1, UPT, UR6, 0x1, UPT ;  /* 0x000000010600788c */ /* 0x000fe2000bf26270 */
[----:B------:R-:W-:Y:S01]  /*2cd0*/  ISETP.NE.AND P0, PT, RZ, UR21, PT ;  /* 0x00000015ff007c0c */ /* 0x000fe2000bf05270 */
[----:B0-----:R-:W0:Y:S04]  /*2ce0*/  SHFL.DOWN PT, R51, R44, 0x2, 0x1f ;  /* 0x08401f002c337f89 */ /* 0x001e2800000e0000 */
[----:B------:R-:W2:Y:S01]  /*2cf0*/  SHFL.DOWN PT, R50, R45, 0x2, 0x1f ;  /* 0x08401f002d327f89 */ /* 0x000ea200000e0000 */
[----:B-1----:R-:W-:Y:S02]  /*2d00*/  IADD3 R47, PT, PT, R49, R48, RZ ;  /* 0x00000030312f7210 */ /* 0x002fe40007ffe0ff */
[----:B------:R-:W-:-:S02]  /*2d10*/  I2FP.F32.S32 R104, R49 ;  /* 0x0000003100687245 */ /* 0x000fc40000201400 */
[----:B------:R-:W-:Y:S02]  /*2d20*/  I2FP.F32.S32 R46, R47 ;  /* 0x0000002f002e7245 */ /* 0x000fe40000201400 */
[----:B------:R-:W-:Y:S01]  /*2d30*/  I2FP.F32.U32 R49, R48 ;  /* 0x0000003000317245 */ /* 0x000fe20000201000 */
[C---:B0-----:R-:W-:Y:S01]  /*2d40*/  FMUL.FTZ R106, R51.reuse, R104 ;  /* 0x00000068336a7220 */ /* 0x041fe20000410000 */
[----:B------:R-:W0:Y:S01]  /*2d50*/  MUFU.RCP R102, R46 ;  /* 0x0000002e00667308 */ /* 0x000e220000001000 */
[----:B------:R-:W1:Y:S01]  /*2d60*/  SHFL.DOWN PT, R48, R47, 0x1, 0x1f ;  /* 0x08201f002f307f89 */ /* 0x000e6200000e0000 */
[----:B------:R-:W-:Y:S01]  /*2d70*/  FADD.FTZ R51, -R51, R44 ;  /* 0x0000002c33337221 */ /* 0x000fe20000010100 */
[----:B------:R-:W-:Y:S01]  /*2d80*/  FFMA.FTZ R106, R49, R44, R106 ;  /* 0x0000002c316a7223 */ /* 0x000fe2000001006a */
[----:B--2---:R-:W-:Y:S02]  /*2d90*/  FADD.FTZ R45, R50, R45 ;  /* 0x0000002d322d7221 */ /* 0x004fe40000010000 */
[----:B------:R-:W-:-:S04]  /*2da0*/  FMUL.FTZ R51, R51, R51 ;  /* 0x0000003333337220 */ /* 0x000fc80000410000 */
[----:B------:R-:W-:-:S04]  /*2db0*/  FMUL.FTZ R51, R51, R49 ;  /* 0x0000003133337220 */ /* 0x000fc80000410000 */
[----:B------:R-:W-:Y:S02]  /*2dc0*/  FMUL.FTZ R51, R51, R104 ;  /* 0x0000006833337220 */ /* 0x000fe40000410000 */
[----:B------:R-:W2:Y:S01]  /*2dd0*/  LDC R104, c[0x0][0x448] ;  /* 0x00011200ff687b82 */ /* 0x000ea20000000800 */
[C---:B0-----:R-:W-:Y:S01]  /*2de0*/  FMUL.FTZ R49, R102.reuse, R106 ;  /* 0x0000006a66317220 */ /* 0x041fe20000410000 */
[----:B------:R-:W-:-:S04]  /*2df0*/  FFMA.FTZ R45, R102, R51, R45 ;  /* 0x00000033662d7223 */ /* 0x000fc8000001002d */
[----:B------:R-:W0:Y:S01]  /*2e00*/  SHFL.DOWN PT, R44, R49, 0x1, 0x1f ;  /* 0x08201f00312c7f89 */ /* 0x000e2200000e0000 */
[----:B-1----:R-:W-:-:S03]  /*2e10*/  IMAD.IADD R51, R47, 0x1, R48 ;  /* 0x000000012f337824 */ /* 0x002fc600078e0230 */
[----:B------:R-:W1:Y:S02]  /*2e20*/  SHFL.DOWN PT, R50, R45, 0x1, 0x1f ;  /* 0x08201f002d327f89 */ /* 0x000e6400000e0000 */
[----:B------:R-:W-:Y:S02]  /*2e30*/  I2FP.F32.S32 R102, R51 ;  /* 0x0000003300667245 */ /* 0x000fe40000201400 */
[----:B------:R-:W-:-:S04]  /*2e40*/  I2FP.F32.S32 R51, R48 ;  /* 0x0000003000337245 */ /* 0x000fc80000201400 */
[----:B------:R-:W3:Y:S01]  /*2e50*/  MUFU.RCP R102, R102 ;  /* 0x0000006600667308 */ /* 0x000ee20000001000 */
[----:B0-----:R-:W-:Y:S01]  /*2e60*/  FADD.FTZ R47, R49, -R44 ;  /* 0x8000002c312f7221 */ /* 0x001fe20000010000 */
[----:B------:R-:W-:-:S03]  /*2e70*/  FMUL.FTZ R44, R44, R51 ;  /* 0x000000332c2c7220 */ /* 0x000fc60000410000 */
[----:B------:R-:W-:Y:S01]  /*2e80*/  FMUL.FTZ R47, R47, R47 ;  /* 0x0000002f2f2f7220 */ /* 0x000fe20000410000 */
[----:B------:R-:W-:-:S03]  /*2e90*/  FFMA.FTZ R49, R46, R49, R44 ;  /* 0x000000312e317223 */ /* 0x000fc6000001002c */
[----:B------:R-:W-:Y:S01]  /*2ea0*/  FMUL.FTZ R46, R46, R47 ;  /* 0x0000002f2e2e7220 */ /* 0x000fe20000410000 */
[----:B---3--:R-:W-:Y:S01]  /*2eb0*/  FMUL.FTZ R49, R102, R49 ;  /* 0x0000003166317220 */ /* 0x008fe20000410000 */
[----:B-1----:R-:W-:Y:S02]  /*2ec0*/  FADD.FTZ R47, R45, R50 ;  /* 0x000000322d2f7221 */ /* 0x002fe40000010000 */
[----:B------:R-:W-:Y:S01]  /*2ed0*/  FMUL.FTZ R46, R46, R51 ;  /* 0x000000332e2e7220 */ /* 0x000fe20000410000 */
[----:B------:R-:W0:Y:S01]  /*2ee0*/  @!P1 LDC.64 R44, c[0x0][0x3c0] ;  /* 0x0000f000ff2c9b82 */ /* 0x000e220000000a00 */
[----:B------:R-:W1:Y:S02]  /*2ef0*/  SHFL.IDX PT, R51, R49, RZ, 0x1f ;  /* 0x00001fff31337589 */ /* 0x000e6400000e0000 */
[----:B------:R-:W-:-:S05]  /*2f00*/  FFMA.FTZ R102, R102, R46, R47 ;  /* 0x0000002e66667223 */ /* 0x000fca000001002f */
[----:B------:R-:W3:Y:S01]  /*2f10*/  @!P1 LDC.64 R46, c[0x0][0x3c8] ;  /* 0x0000f200ff2e9b82 */ /* 0x000ee20000000a00 */
[----:B------:R-:W2:Y:S01]  /*2f20*/  SHFL.IDX PT, R102, R102, RZ, 0x1f ;  /* 0x00001fff66667589 */ /* 0x000ea200000e0000 */
[----:B-1----:R-:W-:-:S05]  /*2f30*/  FMUL.FTZ R48, R51, R51 ;  /* 0x0000003333307220 */ /* 0x002fca0000410000 */
[----:B------:R-:W-:Y:S01]  /*2f40*/  FSEL R50, R48, RZ, P0 ;  /* 0x000000ff30327208 */ /* 0x000fe20000000000 */
[----:B--2---:R-:W-:Y:S01]  /*2f50*/  FFMA.FTZ R48, R102, UR24, R104 ;  /* 0x0000001866307c23 */ /* 0x004fe20008010068 */
[----:B------:R-:W-:-:S03]  /*2f60*/  MOV R102, UR7 ;  /* 0x0000000700667c02 */ /* 0x000fc60008000f00 */
[----:B------:R-:W-:Y:S01]  /*2f70*/  FADD.FTZ R48, R48, R50 ;  /* 0x0000003230307221 */ /* 0x000fe20000010000 */
[----:B------:R-:W-:Y:S01]  /*2f80*/  MOV R50, UR7 ;  /* 0x0000000700327c02 */ /* 0x000fe20008000f00 */
[----:B---3--:R-:W-:Y:S02]  /*2f90*/  @!P1 IMAD.WIDE R46, R102, 0x4, R46 ;  /* 0x00000004662e9825 */ /* 0x008fe400078e022e */
[----:B------:R-:W1:Y:S02]  /*2fa0*/  MUFU.RSQ R49, R48 ;  /* 0x0000003000317308 */ /* 0x000e640000001400 */
[----:B0-----:R-:W-:-:S05]  /*2fb0*/  @!P1 IMAD.WIDE R44, R50, 0x4, R44 ;  /* 0x00000004322c9825 */ /* 0x001fca00078e022c */
[----:B------:R0:W-:Y:S04]  /*2fc0*/  @!P1 STG.E desc[UR12][R44.64], R51 ;  /* 0x000000332c009986 */ /* 0x0001e8000c10190c */
[----:B-1----:R0:W-:Y:S01]  /*2fd0*/  @!P1 STG.E desc[UR12][R46.64], R49 ;  /* 0x000000312e009986 */ /* 0x0021e2000c10190c */
[----:B------:R-:W-:Y:S05]  /*2fe0*/  BRA.U !UP1, `(.L_x_161) ;  /* 0x0000000909507547 */ /* 0x000fea000b800000 */
[----:B------:R-:W-:Y:S01]  /*2ff0*/  FSEL R50, R51, RZ, !P0 ;  /* 0x000000ff33327208 */ /* 0x000fe20004000000 */
[----:B0-----:R-:W-:Y:S01]  /*3000*/  IMAD.U32 R51, R92, 0x10000, RZ ;  /* 0x000100005c337824 */ /* 0x001fe200078e00ff */
[----:B------:R-:W-:Y:S01]  /*3010*/  SHF.L.U32 R45, R32, 0x10, RZ ;  /* 0x00000010202d7819 */ /* 0x000fe200000006ff */
[----:B------:R-:W-:Y:S01]  /*3020*/  IMAD.U32 R102, R66, 0x10000, RZ ;  /* 0x0001000042667824 */ /* 0x000fe200078e00ff */
[----:B------:R-:W-:Y:S01]  /*3030*/  SHF.L.U32 R47, R65, 0x10, RZ ;  /* 0x00000010412f7819 */ /* 0x000fe200000006ff */
[C---:B------:R-:W-:Y:S01]  /*3040*/  FADD.FTZ R44, -R50.reuse, R109 ;  /* 0x0000006d322c7221 */ /* 0x040fe20000010100 */
[C---:B------:R-:W-:Y:S01]  /*3050*/  FADD.FTZ R46, -R50.reuse, R107 ;  /* 0x0000006b322e7221 */ /* 0x040fe20000010100 */
[----:B------:R-:W-:Y:S02]  /*3060*/  IMAD.U32 R107, R9, 0x10000, RZ ;  /* 0x00010000096b7824 */ /* 0x000fe400078e00ff */
[----:B------:R-:W-:Y:S01]  /*3070*/  FADD.FTZ R48, -R50, R103 ;  /* 0x0000006732307221 */ /* 0x000fe20000010100 */
[C---:B------:R-:W-:Y:S01]  /*3080*/  FMUL.FTZ R44, R49.reuse, R44 ;  /* 0x0000002c312c7220 */ /* 0x040fe20000410000 */
[----:B------:R-:W-:Y:S01]  /*3090*/  FMUL.FTZ R46, R49, R46 ;  /* 0x0000002e312e7220 */ /* 0x000fe20000410000 */
[----:B------:R-:W-:Y:S01]  /*30a0*/  SHF.L.U32 R104, R10, 0x10, RZ ;  /* 0x000000100a687819 */ /* 0x000fe200000006ff */
[----:B------:R-:W-:Y:S01]  /*30b0*/  FADD.FTZ R106, -R50, R101 ;  /* 0x00000065326a7221 */ /* 0x000fe20000010100 */
[----:B------:R-:W-:Y:S01]  /*30c0*/  FFMA.FTZ R51, R44, R51, R45 ;  /* 0x000000332c337223 */ /* 0x000fe2000001002d */
[----:B------:R-:W-:Y:S01]  /*30d0*/  FFMA.FTZ R44, R46, R47, R107 ;  /* 0x0000002f2e2c7223 */ /* 0x000fe2000001006b */
[----:B------:R-:W-:Y:S01]  /*30e0*/  FADD.FTZ R46, -R50, R105 ;  /* 0x00000069322e7221 */ /* 0x000fe20000010100 */
[----:B------:R-:W-:Y:S01]  /*30f0*/  SHF.L.U32 R45, R91, 0x10, RZ ;  /* 0x000000105b2d7819 */ /* 0x000fe200000006ff */
[----:B------:R-:W-:Y:S01]  /*3100*/  FMUL.FTZ R101, R49, R48 ;  /* 0x0000003031657220 */ /* 0x000fe20000410000 */
[----:B------:R-:W-:Y:S01]  /*3110*/  SHF.L.U32 R47, R33, 0x10, RZ ;  /* 0x00000010212f7819 */ /* 0x000fe200000006ff */
[----:B------:R-:W-:Y:S01]  /*3120*/  FMUL.FTZ R46, R49, R46 ;  /* 0x0000002e312e7220 */ /* 0x000fe20000410000 */
[----:B------:R-:W-:Y:S01]  /*3130*/  SHF.L.U32 R107, R90, 0x10, RZ ;  /* 0x000000105a6b7819 */ /* 0x000fe200000006ff */
[----:B------:R-:W-:-:S02]  /*3140*/  IMAD.U32 R103, R34, 0x10000, RZ ;  /* 0x0001000022677824 */ /* 0x000fc400078e00ff */
[----:B------:R-:W-:Y:S01]  /*3150*/  FMUL.FTZ R106, R49, R106 ;  /* 0x0000006a316a7220 */ /* 0x000fe20000410000 */
[----:B------:R-:W-:Y:S01]  /*3160*/  FFMA.FTZ R48, R46, R45, R47 ;  /* 0x0000002d2e307223 */ /* 0x000fe2000001002f */
[----:B------:R-:W-:Y:S01]  /*3170*/  FFMA.FTZ R45, R101, R102, R104 ;  /* 0x00000066652d7223 */ /* 0x000fe20000010068 */
[C---:B------:R-:W-:Y:S01]  /*3180*/  FADD.FTZ R102, -R50.reuse, R97 ;  /* 0x0000006132667221 */ /* 0x040fe20000010100 */
[----:B------:R-:W-:Y:S01]  /*3190*/  FADD.FTZ R104, -R50, R99 ;  /* 0x0000006332687221 */ /* 0x000fe20000010100 */
[----:B------:R-:W-:Y:S01]  /*31a0*/  FFMA.FTZ R46, R106, R107, R103 ;  /* 0x0000006b6a2e7223 */ /* 0x000fe20000010067 */
[----:B------:R-:W-:Y:S01]  /*31b0*/  SHF.L.U32 R105, R67, 0x10, RZ ;  /* 0x0000001043697819 */ /* 0x000fe200000006ff */
[----:B------:R-:W-:Y:S01]  /*31c0*/  FADD.FTZ R106, -R50, R95 ;  /* 0x0000005f326a7221 */ /* 0x000fe20000010100 */
[----:B------:R-:W-:Y:S01]  /*31d0*/  SHF.L.U32 R47, R11, 0x10, RZ ;  /* 0x000000100b2f7819 */ /* 0x000fe200000006ff */
[----:B------:R-:W-:Y:S01]  /*31e0*/  FMUL.FTZ R102, R49, R102 ;  /* 0x0000006631667220 */ /* 0x000fe20000410000 */
[----:B------:R-:W-:Y:S01]  /*31f0*/  SHF.L.U32 R103, R35, 0x10, RZ ;  /* 0x0000001023677819 */ /* 0x000fe200000006ff */
[----:B------:R-:W-:-:S02]  /*3200*/  IMAD.U32 R101, R89, 0x10000, RZ ;  /* 0x0001000059657824 */ /* 0x000fc400078e00ff */
[C---:B------:R-:W-:Y:S01]  /*3210*/  FMUL.FTZ R104, R49.reuse, R104 ;  /* 0x0000006831687220 */ /* 0x040fe20000410000 */
[----:B------:R-:W-:Y:S01]  /*3220*/  SHF.L.U32 R107, R68, 0x10, RZ ;  /* 0x00000010446b7819 */ /* 0x000fe200000006ff */
[----:B------:R-:W-:Y:S02]  /*3230*/  IMAD.U32 R95, R12, 0x10000, RZ ;  /* 0x000100000c5f7824 */ /* 0x000fe400078e00ff */
[----:B------:R-:W-:Y:S01]  /*3240*/  FMUL.FTZ R106, R49, R106 ;  /* 0x0000006a316a7220 */ /* 0x000fe20000410000 */
[----:B------:R-:W-:Y:S01]  /*3250*/  FFMA.FTZ R105, R102, R105, R47 ;  /* 0x0000006966697223 */ /* 0x000fe2000001002f */
[----:B------:R-:W-:Y:S01]  /*3260*/  FFMA.FTZ R47, R104, R101, R103 ;  /* 0x00000065682f7223 */ /* 0x000fe20000010067 */
[C---:B------:R-:W-:Y:S01]  /*3270*/  FADD.FTZ R102, -R50.reuse, R111 ;  /* 0x0000006f32667221 */ /* 0x040fe20000010100 */
[----:B------:R-:W-:Y:S01]  /*3280*/  FADD.FTZ R104, -R50, R113 ;  /* 0x0000007132687221 */ /* 0x000fe20000010100 */
[----:B------:R-:W-:Y:S01]  /*3290*/  FFMA.FTZ R106, R106, R107, R95 ;  /* 0x0000006b6a6a7223 */ /* 0x000fe2000001005f */
[----:B------:R-:W-:Y:S01]  /*32a0*/  SHF.L.U32 R95, R84, 0x10, RZ ;  /* 0x00000010545f7819 */ /* 0x000fe200000006ff */
[----:B------:R-:W-:Y:S01]  /*32b0*/  IMAD.U32 R108, R57, 0x10000, RZ ;  /* 0x00010000396c7824 */ /* 0x000fe200078e00ff */
[----:B------:R-:W-:Y:S01]  /*32c0*/  SHF.L.U32 R97, R28, 0x10, RZ ;  /* 0x000000101c617819 */ /* 0x000fe200000006ff */
[----:B------:R-:W-:Y:S01]  /*32d0*/  FMUL.FTZ R102, R49, R102 ;  /* 0x0000006631667220 */ /* 0x000fe20000410000 */
[----:B------:R-:W-:Y:S01]  /*32e0*/  SHF.L.U32 R110, R5, 0x10, RZ ;  /* 0x00000010056e7819 */ /* 0x000fe200000006ff */
[----:B------:R-:W-:Y:S01]  /*32f0*/  FMUL.FTZ R101, R49, R104 ;  /* 0x0000006831657220 */ /* 0x000fe20000410000 */
[C---:B------:R-:W-:Y:S01]  /*3300*/  FADD.FTZ R112, -R50.reuse, R115 ;  /* 0x0000007332707221 */ /* 0x040fe20000010100 */
[----:B------:R-:W-:Y:S01]  /*3310*/  FADD.FTZ R104, -R50, R117 ;  /* 0x0000007532687221 */ /* 0x000fe20000010100 */
[----:B------:R-:W-:Y:S01]  /*3320*/  FFMA.FTZ R102, R102, R95, R97 ;  /* 0x0000005f66667223 */ /* 0x000fe20000010061 */
[----:B------:R-:W-:Y:S01]  /*3330*/  FFMA.FTZ R101, R101, R108, R110 ;  /* 0x0000006c65657223 */ /* 0x000fe2000001006e */
[C---:B------:R-:W-:Y:S01]  /*3340*/  FMUL.FTZ R103, R49.reuse, R112 ;  /* 0x0000007031677220 */ /* 0x040fe20000410000 */
[----:B------:R-:W-:Y:S01]  /*3350*/  SHF.L.U32 R95, R58, 0x10, RZ ;  /* 0x000000103a5f7819 */ /* 0x000fe200000006ff */
[----:B------:R-:W-:Y:S01]  /*3360*/  FADD.FTZ R108, -R50, R119 ;  /* 0x00000077326c7221 */ /* 0x000fe20000010100 */
[----:B------:R-:W-:Y:S01]  /*3370*/  SHF.L.U32 R97, R6, 0x10, RZ ;  /* 0x0000001006617819 */ /* 0x000fe200000006ff */
[----:B------:R-:W-:Y:S01]  /*3380*/  FADD.FTZ R112, -R50, R123 ;  /* 0x0000007b32707221 */ /* 0x000fe20000010100 */
[----:B------:R-:W-:Y:S01]  /*3390*/  FMUL.FTZ R104, R49, R104 ;  /* 0x0000006831687220 */ /* 0x000fe20000410000 */
[----:B------:R-:W-:Y:S01]  /*33a0*/  SHF.L.U32 R107, R30, 0x10, RZ ;  /* 0x000000101e6b7819 */ /* 0x000fe200000006ff */
[----:B------:R-:W-:Y:S01]  /*33b0*/  IMAD.U32 R99, R82, 0x10000, RZ ;  /* 0x0001000052637824 */ /* 0x000fe200078e00ff */
[----:B------:R-:W-:Y:S01]  /*33c0*/  SHF.L.U32 R109, R59, 0x10, RZ ;  /* 0x000000103b6d7819 */ /* 0x000fe200000006ff */
[----:B------:R-:W-:Y:S01]  /*33d0*/  FMUL.FTZ R110, R49, R108 ;  /* 0x0000006c316e7220 */ /* 0x000fe20000410000 */
[----:B------:R-:W-:-:S02]  /*33e0*/  IMAD.U32 R111, R7, 0x10000, RZ ;  /* 0x00010000076f7824 */ /* 0x000fc400078e00ff */
[----:B------:R-:W-:Y:S01]  /*33f0*/  FMUL.FTZ R112, R49, R112 ;  /* 0x0000007031707220 */ /* 0x000fe20000410000 */
[----:B------:R-:W-:Y:S01]  /*3400*/  FFMA.FTZ R108, R104, R95, R97 ;  /* 0x0000005f686c7223 */ /* 0x000fe20000010061 */
[C---:B------:R-:W-:Y:S01]  /*3410*/  FADD.FTZ R104, -R50.reuse, R121 ;  /* 0x0000007932687221 */ /* 0x040fe20000010100 */
[----:B------:R-:W-:Y:S01]  /*3420*/  FADD.FTZ R94, -R50, R94 ;  /* 0x0000005e325e7221 */ /* 0x000fe20000010100 */
[----:B------:R-:W-:Y:S01]  /*3430*/  FFMA.FTZ R110, R110, R99, R107 ;  /* 0x000000636e6e7223 */ /* 0x000fe2000001006b */
[----:B------:R-:W-:Y:S01]  /*3440*/  FFMA.FTZ R107, R112, R109, R111 ;  /* 0x0000006d706b7223 */ /* 0x000fe2000001006f */
[----:B------:R-:W-:Y:S01]  /*3450*/  SHF.L.U32 R113, R81, 0x10, RZ ;  /* 0x0000001051717819 */ /* 0x000fe200000006ff */
[----:B------:R-:W-:Y:S01]  /*3460*/  FMUL.FTZ R104, R49, R104 ;  /* 0x0000006831687220 */ /* 0x000fe20000410000 */
[----:B------:R-:W-:Y:S01]  /*3470*/  SHF.L.U32 R95, R31, 0x10, RZ ;  /* 0x000000101f5f7819 */ /* 0x000fe200000006ff */
[----:B------:R-:W-:Y:S01]  /*3480*/  FMUL.FTZ R94, R49, R94 ;  /* 0x0000005e315e7220 */ /* 0x000fe20000410000 */
[----:B------:R-:W-:Y:S01]  /*3490*/  SHF.L.U32 R109, R76, 0x10, RZ ;  /* 0x000000104c6d7819 */ /* 0x000fe200000006ff */
[----:B------:R-:W-:Y:S01]  /*34a0*/  FADD.FTZ R112, -R50, R125 ;  /* 0x0000007d32707221 */ /* 0x000fe20000010100 */
[----:B------:R-:W-:Y:S01]  /*34b0*/  SHF.L.U32 R111, R24, 0x10, RZ ;  /* 0x00000010186f7819 */ /* 0x000fe200000006ff */
[----:B------:R-:W-:Y:S01]  /*34c0*/  FADD.FTZ R96, -R50, R96 ;  /* 0x0000006032607221 */ /* 0x000fe20000010100 */
[----:B------:R-:W-:Y:S01]  /*34d0*/  FFMA.FTZ R113, R104, R113, R95 ;  /* 0x0000007168717223 */ /* 0x000fe2000001005f */
[----:B------:R-:W-:Y:S01]  /*34e0*/  SHF.L.U32 R97, R60, 0x10, RZ ;  /* 0x000000103c617819 */ /* 0x000fe200000006ff */
[----:B------:R-:W-:Y:S01]  /*34f0*/  UIADD3 UR4, UPT, UPT, UR6, -0x1, URZ ;  /* 0xffffffff06047890 */ /* 0x000fe2000fffe0ff */
[----:B------:R-:W-:Y:S01]  /*3500*/  FFMA.FTZ R104, R94, R109, R111 ;  /* 0x0000006d5e687223 */ /* 0x000fe2000001006f */
[----:B------:R-:W-:-:S02]  /*3510*/  IMAD.U32 R99, R8, 0x10000, RZ ;  /* 0x0001000008637824 */ /* 0x000fc400078e00ff */
[----:B------:R-:W-:Y:S01]  /*3520*/  FMUL.FTZ R112, R49, R112 ;  /* 0x0000007031707220 */ /* 0x000fe20000410000 */
[----:B------:R-:W-:Y:S01]  /*3530*/  SHF.L.U32 R109, R17, 0x10, RZ ;  /* 0x00000010116d7819 */ /* 0x000fe200000006ff */
[----:B------:R-:W-:Y:S02]  /*3540*/  IMAD.U32 R95, R0, 0x10000, RZ ;  /* 0x00010000005f7824 */ /* 0x000fe400078e00ff */
[----:B------:R-:W-:Y:S01]  /*3550*/  FMUL.FTZ R96, R49, R96 ;  /* 0x0000006031607220 */ /* 0x000fe20000410000 */
[C---:B------:R-:W-:Y:S01]  /*3560*/  FADD.FTZ R98, -R50.reuse, R98 ;  /* 0x0000006232627221 */ /* 0x040fe20000010100 */
[----:B------:R-:W-:Y:S01]  /*3570*/  FADD.FTZ R100, -R50, R100 ;  /* 0x0000006432647221 */ /* 0x000fe20000010100 */
[----:B------:R-:W-:Y:S01]  /*3580*/  UIMAD UR4, UR4, UR20, URZ ;  /* 0x00000014040472a4 */ /* 0x000fe2000f8e02ff */
[----:B------:R-:W-:Y:S01]  /*3590*/  FFMA.FTZ R112, R112, R97, R99 ;  /* 0x0000006170707223 */ /* 0x000fe20000010063 */
[----:B------:R-:W-:Y:S01]  /*35a0*/  SHF.L.U32 R111, R75, 0x10, RZ ;  /* 0x000000104b6f7819 */ /* 0x000fe200000006ff */
[----:B------:R-:W-:Y:S01]  /*35b0*/  FFMA.FTZ R109, R96, R109, R95 ;  /* 0x0000006d606d7223 */ /* 0x000fe2000001005f */
[----:B------:R-:W-:Y:S01]  /*35c0*/  SHF.L.U32 R97, R25, 0x10, RZ ;  /* 0x0000001019617819 */ /* 0x000fe200000006ff */
[----:B------:R-:W-:Y:S01]  /*35d0*/  FMUL.FTZ R98, R49, R98 ;  /* 0x0000006231627220 */ /* 0x000fe20000410000 */
[----:B------:R-:W-:Y:S01]  /*35e0*/  SHF.L.U32 R99, R18, 0x10, RZ ;  /* 0x0000001012637819 */ /* 0x000fe200000006ff */
[----:B------:R-:W-:-:S02]  /*35f0*/  IMAD.U32 R115, R2, 0x10000, RZ ;  /* 0x0001000002737824 */ /* 0x000fc400078e00ff */
[C---:B------:R-:W-:Y:S01]  /*3600*/  FMUL.FTZ R100, R49.reuse, R100 ;  /* 0x0000006431647220 */ /* 0x040fe20000410000 */
[----:B------:R-:W0:Y:S01]  /*3610*/  LDC.64 R94, c[0x0][0x428] ;  /* 0x00010a00ff5e7b82 */ /* 0x000e220000000a00 */
[----:B------:R-:W-:Y:S01]  /*3620*/  USHF.R.S32.HI UR5, URZ, 0x1f, UR4 ;  /* 0x0000001fff057899 */ /* 0x000fe20008011404 */
[----:B------:R-:W-:Y:S01]  /*3630*/  FADD.FTZ R96, -R50, R53 ;  /* 0x0000003532607221 */ /* 0x000fe20000010100 */
[----:B------:R-:W-:Y:S01]  /*3640*/  FFMA.FTZ R111, R98, R111, R97 ;  /* 0x0000006f626f7223 */ /* 0x000fe20000010061 */
[----:B------:R-:W-:Y:S01]  /*3650*/  FFMA.FTZ R100, R100, R99, R115 ;  /* 0x0000006364647223 */ /* 0x000fe20000010073 */
[----:B------:R-:W-:Y:S01]  /*3660*/  SHF.L.U32 R97, R74, 0x10, RZ ;  /* 0x000000104a617819 */ /* 0x000fe200000006ff */
[----:B------:R-:W-:Y:S01]  /*3670*/  ULEA.HI UR5, UR5, UR4, URZ, 0x3 ;  /* 0x0000000405057291 */ /* 0x000fe2000f8f18ff */
[----:B------:R-:W-:Y:S01]  /*3680*/  SHF.L.U32 R99, R26, 0x10, RZ ;  /* 0x000000101a637819 */ /* 0x000fe200000006ff */
[----:B------:R-:W-:Y:S01]  /*3690*/  FMUL.FTZ R96, R49, R96 ;  /* 0x0000006031607220 */ /* 0x000fe20000410000 */
[C---:B------:R-:W-:Y:S01]  /*36a0*/  FADD.FTZ R98, -R50.reuse, R55 ;  /* 0x0000003732627221 */ /* 0x040fe20000010100 */
[C---:B------:R-:W-:Y:S01]  /*36b0*/  FADD.FTZ R52, -R50.reuse, R52 ;  /* 0x0000003432347221 */ /* 0x040fe20000010100 */
[----:B------:R-:W-:Y:S01]  /*36c0*/  FADD.FTZ R50, -R50, R54 ;  /* 0x0000003632327221 */ /* 0x000fe20000010100 */
[----:B------:R-:W-:Y:S01]  /*36d0*/  SHF.L.U32 R114, R83, 0x10, RZ ;  /* 0x0000001053727819 */ /* 0x000fe200000006ff */
[----:B------:R-:W-:Y:S01]  /*36e0*/  FFMA.FTZ R54, R96, R97, R99 ;  /* 0x0000006160367223 */ /* 0x000fe20000010063 */
[----:B------:R-:W-:Y:S01]  /*36f0*/  IMAD.U32 R116, R29, 0x10000, RZ ;  /* 0x000100001d747824 */ /* 0x000fe200078e00ff */
[----:B------:R-:W-:Y:S01]  /*3700*/  MOV R96, UR5 ;  /* 0x0000000500607c02 */ /* 0x000fe20008000f00 */
[----:B------:R-:W-:Y:S01]  /*3710*/  FMUL.FTZ R52, R49, R52 ;  /* 0x0000003431347220 */ /* 0x000fe20000410000 */
[----:B------:R-:W-:Y:S01]  /*3720*/  SHF.L.U32 R55, R73, 0x10, RZ ;  /* 0x0000001049377819 */ /* 0x000fe200000006ff */
[----:B------:R-:W-:Y:S01]  /*3730*/  FFMA.FTZ R103, R103, R114, R116 ;  /* 0x0000007267677223 */ /* 0x000fe20000010074 */
[----:B------:R-:W-:Y:S01]  /*3740*/  SHF.L.U32 R115, R27, 0x10, RZ ;  /* 0x000000101b737819 */ /* 0x000fe200000006ff */
[----:B------:R-:W-:Y:S01]  /*3750*/  IMAD.U32 R116, R3, 0x10000, RZ ;  /* 0x0001000003747824 */ /* 0x000fe200078e00ff */
[----:B------:R-:W-:Y:S01]  /*3760*/  LEA.HI.SX32 R99, R96, R93, 0x1d ;  /* 0x0000005d60637211 */ /* 0x000fe200078feaff */
[----:B------:R-:W-:Y:S01]  /*3770*/  FMUL.FTZ R53, R49, R98 ;  /* 0x0000006231357220 */ /* 0x000fe20000410000 */
[----:B------:R-:W-:Y:S01]  /*3780*/  SHF.L.U32 R114, R19, 0x10, RZ ;  /* 0x0000001013727819 */ /* 0x000fe200000006ff */
[----:B------:R-:W-:Y:S01]  /*3790*/  IMAD.U32 R117, R20, 0x10000, RZ ;  /* 0x0001000014757824 */ /* 0x000fe200078e00ff */
[----:B------:R-:W-:Y:S01]  /*37a0*/  SHF.L.U32 R119, R4, 0x10, RZ ;  /* 0x0000001004777819 */ /* 0x000fe200000006ff */
[----:B------:R-:W-:Y:S01]  /*37b0*/  FMUL.FTZ R50, R49, R50 ;  /* 0x0000003231327220 */ /* 0x000fe20000410000 */
[C---:B------:R-:W-:Y:S01]  /*37c0*/  IADD3 R97, PT, PT, R99.reuse, 0x80, RZ ;  /* 0x0000008063617810 */ /* 0x040fe20007ffe0ff */
[----:B------:R-:W-:Y:S01]  /*37d0*/  FFMA.FTZ R55, R52, R55, R115 ;  /* 0x0000003734377223 */ /* 0x000fe20000010073 */
[----:B------:R-:W-:Y:S01]  /*37e0*/  IADD3 R49, PT, PT, R99, 0x100, RZ ;  /* 0x0000010063317810 */ /* 0x000fe20007ffe0ff */
[----:B------:R-:W-:Y:S01]  /*37f0*/  FFMA.FTZ R53, R53, R114, R116 ;  /* 0x0000007235357223 */ /* 0x000fe20000010074 */
        /* <DEDUP_REMOVED lines=19> */
.L_x_161:
[----:B------:R-:W-:Y:S02]  /*3930*/  UIADD3 UR7, UPT, UPT, UR7, UR16, URZ ;  /* 0x0000001007077290 */ /* 0x000fe4000fffe0ff */
[----:B------:R-:W-:Y:S02]  /*3940*/  UPLOP3.LUT UP0, UPT, UPT, UPT, UP0, 0x40, 0x4 ;  /* 0x000000000004789c */ /* 0x000fe40003f0e800 */
[----:B------:R-:W-:-:S09]  /*3950*/  UISETP.GE.AND UP1, UPT, UR7, UR17, UPT ;  /* 0x000000110700728c */ /* 0x000fd2000bf26270 */
[----:B------:R-:W-:Y:S05]  /*3960*/  BRA.U !UP1, `(.L_x_162) ;  /* 0xffffffcd09907547 */ /* 0x000fea000b83ffff */
[----:B------:R-:W-:Y:S05]  /*3970*/  EXIT ;  /* 0x000000000000794d */ /* 0x000fea0003800000 */
.L_x_163:
        /* <DEDUP_REMOVED lines=16> */
.L_x_20738:


//--------------------- .text._ZN10layer_norm13ln_fwd_kernelINS_13Kernel_traitsI13__nv_bfloat16S2_S2_S2_fjLj3072ELj1ELj1ELj4ELj16ENS_18Kernel_traits_baseILj3072ES2_S2_S2_S2_fjLj128EEEEELb1ELb0ELb0ELb0EEEvNS_9FwdParamsE --------------------------
	.section	.text._ZN10layer_norm13ln_fwd_kernelINS_13Kernel_traitsI13__nv_bfloat16S2_S2_S2_fjLj3072ELj1ELj1ELj4ELj16ENS_18Kernel_traits_baseILj3072ES2_S2_S2_S2_fjLj128EEEEELb1ELb0ELb0ELb0EEEvNS_9FwdParamsE,"ax",@progbits
	.align	128
        .global         _ZN10layer_norm13ln_fwd_kernelINS_13Kernel_traitsI13__nv_bfloat16S2_S2_S2_fjLj3072ELj1ELj1ELj4ELj16ENS_18Kernel_traits_baseILj3072ES2_S2_S2_S2_fjLj128EEEEELb1ELb0ELb0ELb0EEEvNS_9FwdParamsE
        .type           _ZN10layer_norm13ln_fwd_kernelINS_13Kernel_traitsI13__nv_bfloat16S2_S2_S2_fjLj3072ELj1ELj1ELj4ELj16ENS_18Kernel_traits_baseILj3072ES2_S2_S2_S2_fjLj128EEEEELb1ELb0ELb0ELb0EEEvNS_9FwdParamsE,@function
        .size           _ZN10layer_norm13ln_fwd_kernelINS_13Kernel_traitsI13__nv_bfloat16S2_S2_S2_fjLj3072ELj1ELj1ELj4ELj16ENS_18Kernel_traits_baseILj3072ES2_S2_S2_S2_fjLj128EEEEELb1ELb0ELb0ELb0EEEvNS_9FwdParamsE,(.L_x_20739 - _ZN10layer_norm13ln_fwd_kernelINS_13Kernel_traitsI13__nv_bfloat16S2_S2_S2_fjLj3072ELj1ELj1ELj4ELj16ENS_18Kernel_traits_baseILj3072ES2_S2_S2_S2_fjLj128EEEEELb1ELb0ELb0ELb0EEEvNS_9FwdParamsE)
        .other          _ZN10layer_norm13ln_fwd_kernelINS_13Kernel_traitsI13__nv_bfloat16S2_S2_S2_fjLj3072ELj1ELj1ELj4ELj16ENS_18Kernel_traits_baseILj3072ES2_S2_S2_S2_fjLj128EEEEELb1ELb0ELb0ELb0EEEvNS_9FwdParamsE,@"STO_CUDA_ENTRY STV_DEFAULT"
_ZN10layer_norm13ln_fwd_kernelINS_13Kernel_traitsI13__nv_bfloat16S2_S2_S2_fjLj3072ELj1ELj1ELj4ELj16ENS_18Kernel_traits_baseILj3072ES2_S2_S2_S2_fjLj128EEEEELb1ELb0ELb0ELb0EEEvNS_9FwdParamsE:
.text._ZN10layer_norm13ln_fwd_kernelINS_13Kernel_traitsI13__nv_bfloat16S2_S2_S2_fjLj3072ELj1ELj1ELj4ELj16ENS_18Kernel_traits_baseILj3072ES2_S2_S2_S2_fjLj128EEEEELb1ELb0ELb0ELb0EEEvNS_9FwdParamsE:
[----:B------:R-:W0:Y:S01]  /*0000*/  LDC R1, c[0x0][0x37c] ;  /* 0x0000df00ff017b82 */ /* 0x000e220000000800 */
[----:B------:R-:W1:Y:S07]  /*0010*/  LDCU.U8 UR4, c[0x0][0x464] ;  /* 0x00008c80ff0477ac */ /* 0x000e6e0008000000 */
[----:B------:R-:W2:Y:S01]  /*0020*/  LDC R0, c[0x0][0x458] ;  /* 0x00011600ff007b82 */ /* 0x000ea20000000800 */
[----:B0-----:R-:W-:Y:S01]  /*0030*/  VIADD R1, R1, 0xfffffff8 ;  /* 0xfffffff801017836 */ /* 0x001fe20000000000 */
[----:B------:R-:W0:Y:S01]  /*0040*/  LDCU.64 UR8, c[0x0][0x450] ;  /* 0x00008a00ff0877ac */ /* 0x000e220008000a00 */
[----:B------:R-:W3:Y:S05]  /*0050*/  LDCU.64 UR6, c[0x0][0x358] ;  /* 0x00006b00ff0677ac */ /* 0x000eea0008000a00 */
[----:B------:R-:W4:Y:S01]  /*0060*/  LDC R11, c[0x0][0x45c] ;  /* 0x00011700ff0b7b82 */ /* 0x000f220000000800 */
[----:B------:R-:W5:Y:S07]  /*0070*/  S2R R10, SR_TID.X ;  /* 0x00000000000a7919 */ /* 0x000f6e0000002100 */
[----:B------:R-:W5:Y:S01]  /*0080*/  LDC R6, c[0x0][0x388] ;  /* 0x0000e200ff067b82 */ /* 0x000f620000000800 */
[----:B-1----:R-:W-:Y:S01]  /*0090*/  ISETP.NE.AND P0, PT, RZ, UR4, PT ;  /* 0x00000004ff007c0c */ /* 0x002fe2000bf05270 */
[----:B------:R-:W1:Y:S01]  /*00a0*/  LDCU.64 UR4, c[0x0][0x438] ;  /* 0x00008700ff0477ac */ /* 0x000e620008000a00 */
[----:B0-----:R-:W-:Y:S01]  /*00b0*/  IMAD.U32 R2, RZ, RZ, UR8 ;  /* 0x00000008ff027e24 */ /* 0x001fe2000f8e00ff */
[----:B------:R-:W-:-:S10]  /*00c0*/  MOV R3, UR9 ;  /* 0x0000000900037c02 */ /* 0x000fd40008000f00 */
[----:B--2---:R-:W-:Y:S01]  /*00d0*/  @P0 IMAD.MOV.U32 R4, RZ, RZ, R0 ;  /* 0x000000ffff040224 */ /* 0x004fe200078e0000 */
[----:B---3--:R-:W2:Y:S01]  /*00e0*/  @P0 LDG.E.64 R2, desc[UR6][R2.64] ;  /* 0x0000000602020981 */ /* 0x008ea2000c1e1b00 */
[----:B----4-:R-:W-:Y:S01]  /*00f0*/  @P0 IMAD.MOV.U32 R5, RZ, RZ, R11 ;  /* 0x000000ffff050224 */ /* 0x010fe200078e000b */
[----:B------:R-:W0:Y:S05]  /*0100*/  @P0 LDC R7, c[0x0][0x460] ;  /* 0x00011800ff070b82 */ /* 0x000e2a0000000800 */
[----:B------:R-:W0:Y:S01]  /*0110*/  @P0 LDG.E.64 R4, desc[UR6][R4.64] ;  /* 0x0000000604040981 */ /* 0x000e22000c1e1b00 */
[----:B-1----:R-:W-:Y:S01]  /*0120*/  UISETP.NE.U32.AND UP0, UPT, UR4, URZ, UPT ;  /* 0x000000ff0400728c */ /* 0x002fe2000bf05070 */
[----:B------:R-:W-:Y:S01]  /*0130*/  BSSY.RECONVERGENT B0, `(.L_x_164) ;  /* 0x0000055000007945 */ /* 0x000fe20003800200 */
[----:B------:R-:W5:Y:S02]  /*0140*/  S2UR UR10, SR_CTAID.X ;  /* 0x00000000000a79c3 */ /* 0x000f640000002500 */
[----:B------:R-:W-:-:S06]  /*0150*/  UISETP.NE.AND.EX UP0, UPT, UR5, URZ, UPT, UP0 ;  /* 0x000000ff0500728c */ /* 0x000fcc000bf05300 */
[----:B------:R-:W5:Y:S02]  /*0160*/  LDC R9, c[0x0][0x360] ;  /* 0x0000d800ff097b82 */ /* 0x000f640000000800 */
[----:B-----5:R-:W-:Y:S01]  /*0170*/  IMAD R9, R9, UR10, R10 ;  /* 0x0000000a09097c24 */ /* 0x020fe2000f8e020a */
[----:B--2---:R-:W-:Y:S02]  /*0180*/  @P0 R2UR UR8, R2 ;  /* 0x00000000020802ca */ /* 0x004fe400000e0000 */
[----:B------:R-:W-:Y:S02]  /*0190*/  @P0 R2UR UR9, R3 ;  /* 0x00000000030902ca */ /* 0x000fe400000e0000 */
[----:B------:R-:W-:Y:S02]  /*01a0*/  LOP3.LUT R2, R10, 0x60, RZ, 0xc0, !PT ;  /* 0x000000600a027812 */ /* 0x000fe400078ec0ff */
[----:B------:R-:W-:Y:S02]  /*01b0*/  SHF.R.S32.HI R3, RZ, 0x1f, R6 ;  /* 0x0000001fff037819 */ /* 0x000fe40000011406 */
[----:B0-----:R-:W-:-:S02]  /*01c0*/  @P0 IADD3 R0, P1, PT, R4, R7, RZ ;  /* 0x0000000704000210 */ /* 0x001fc40007f3e0ff */
[----:B------:R-:W-:Y:S02]  /*01d0*/  LEA.HI R3, R3, R6, RZ, 0x3 ;  /* 0x0000000603037211 */ /* 0x000fe400078f18ff */
[----:B------:R-:W-:Y:S01]  /*01e0*/  @P0 IADD3.X R11, PT, PT, RZ, R5, RZ, P1, !PT ;  /* 0x00000005ff0b0210 */ /* 0x000fe20000ffe4ff */
[----:B------:R-:W-:Y:S01]  /*01f0*/  UIADD3 UR18, UPT, UPT, UR8, -0x61c88647, URZ ;  /* 0x9e3779b908127890 */ /* 0x000fe2000fffe0ff */
[----:B------:R-:W-:Y:S01]  /*0200*/  LOP3.LUT R5, R2, 0x1f, R10, 0xf8, !PT ;  /* 0x0000001f02057812 */ /* 0x000fe200078ef80a */
[----:B------:R-:W-:Y:S01]  /*0210*/  UIADD3 UR19, UPT, UPT, UR9, -0x4498517b, URZ ;  /* 0xbb67ae8509137890 */ /* 0x000fe2000fffe0ff */
[----:B------:R-:W-:Y:S01]  /*0220*/  SHF.R.S32.HI R3, RZ, 0x3, R3 ;  /* 0x00000003ff037819 */ /* 0x000fe20000011403 */
[----:B------:R-:W-:Y:S01]  /*0230*/  UIADD3 UR20, UPT, UPT, UR8, 0x3c6ef372, URZ ;  /* 0x3c6ef37208147890 */ /* 0x000fe2000fffe0ff */
[----:B------:R-:W-:Y:S01]  /*0240*/  LOP3.LUT R8, R5, 0x7f, RZ, 0x3c, !PT ;  /* 0x0000007f05087812 */ /* 0x000fe200078e3cff */
[----:B------:R-:W-:Y:S01]  /*0250*/  UIADD3 UR21, UPT, UPT, UR9, 0x76cf5d0a, URZ ;  /* 0x76cf5d0a09157890 */ /* 0x000fe2000fffe0ff */
[----:B------:R-:W-:Y:S01]  /*0260*/  LOP3.LUT R4, R10, 0x1f, RZ, 0xc0, !PT ;  /* 0x0000001f0a047812 */ /* 0x000fe200078ec0ff */
[----:B------:R-:W-:Y:S01]  /*0270*/  UIADD3 UR22, UPT, UPT, UR8, -0x255992d5, URZ ;  /* 0xdaa66d2b08167890 */ /* 0x000fe2000fffe0ff */
[--C-:B------:R-:W-:Y:S01]  /*0280*/  SHF.R.U64 R7, R0, 0x2, R11.reuse ;  /* 0x0000000200077819 */ /* 0x100fe2000000120b */
[----:B------:R-:W-:Y:S01]  /*0290*/  IMAD.IADD R8, R3, 0x1, R8 ;  /* 0x0000000103087824 */ /* 0x000fe200078e0208 */
[----:B------:R-:W-:Y:S01]  /*02a0*/  SHF.R.U32.HI R6, RZ, 0x2, R11 ;  /* 0x00000002ff067819 */ /* 0x000fe2000001160b */
[----:B------:R-:W-:-:S02]  /*02b0*/  UIADD3 UR23, UPT, UPT, UR9, 0x32370b8f, URZ ;  /* 0x32370b8f09177890 */ /* 0x000fc4000fffe0ff */
[----:B------:R-:W-:Y:S02]  /*02c0*/  UIADD3 UR24, UPT, UPT, UR8, 0x78dde6e4, URZ ;  /* 0x78dde6e408187890 */ /* 0x000fe4000fffe0ff */
[----:B------:R-:W-:Y:S02]  /*02d0*/  UIADD3 UR25, UPT, UPT, UR9, -0x126145ec, URZ ;  /* 0xed9eba1409197890 */ /* 0x000fe4000fffe0ff */
[----:B------:R-:W-:Y:S02]  /*02e0*/  UIADD3 UR26, UPT, UPT, UR8, 0x1715609d, URZ ;  /* 0x1715609d081a7890 */ /* 0x000fe4000fffe0ff */
[----:B------:R-:W-:Y:S02]  /*02f0*/  UIADD3 UR27, UPT, UPT, UR9, -0x56f99767, URZ ;  /* 0xa9066899091b7890 */ /* 0x000fe4000fffe0ff */
[----:B------:R-:W-:Y:S02]  /*0300*/  UIADD3 UR28, UPT, UPT, UR8, -0x4ab325aa, URZ ;  /* 0xb54cda56081c7890 */ /* 0x000fe4000fffe0ff */
[----:B------:R-:W-:-:S02]  /*0310*/  UIADD3 UR29, UPT, UPT, UR9, 0x646e171e, URZ ;  /* 0x646e171e091d7890 */ /* 0x000fc4000fffe0ff */
[----:B------:R-:W-:Y:S02]  /*0320*/  UIADD3 UR30, UPT, UPT, UR8, 0x5384540f, URZ ;  /* 0x5384540f081e7890 */ /* 0x000fe4000fffe0ff */
[----:B------:R-:W-:Y:S02]  /*0330*/  UIADD3 UR31, UPT, UPT, UR9, 0x1fd5c5a3, URZ ;  /* 0x1fd5c5a3091f7890 */ /* 0x000fe4000fffe0ff */
[----:B------:R-:W-:Y:S02]  /*0340*/  UIADD3 UR32, UPT, UPT, UR8, -0xe443238, URZ ;  /* 0xf1bbcdc808207890 */ /* 0x000fe4000fffe0ff */
[----:B------:R-:W-:Y:S02]  /*0350*/  UIADD3 UR33, UPT, UPT, UR9, -0x24c28bd8, URZ ;  /* 0xdb3d742809217890 */ /* 0x000fe4000fffe0ff */
[----:B------:R-:W-:Y:S02]  /*0360*/  UIADD3 UR34, UPT, UPT, UR8, -0x700cb87f, URZ ;  /* 0x8ff3478108227890 */ /* 0x000fe4000fffe0ff */
[----:B------:R-:W-:Y:S01]  /*0370*/  UIADD3 UR35, UPT, UPT, UR9, -0x695add53, URZ ;  /* 0x96a522ad09237890 */ /* 0x000fe2000fffe0ff */
[----:B------:R-:W-:Y:S11]  /*0380*/  BRA.U !UP0, `(.L_x_165) ;  /* 0x0000000108647547 */ /* 0x000ff6000b800000 */
        /* <DEDUP_REMOVED lines=15> */
[----:B------:R-:W-:Y:S01]  /*0480*/  ISETP.GE.U32.AND P0, PT, R8, 0x180, PT ;  /* 0x000001800800780c */ /* 0x000fe20003f06070 */
[----:B------:R-:W-:-:S12]  /*0490*/  @P1 VIADD R5, R5, 0x80 ;  /* 0x0000008005051836 */ /* 0x000fd80000000000 */
        /* <DEDUP_REMOVED lines=8> */
.L_x_165:
        /* <DEDUP_REMOVED lines=14> */
[----:B------:R-:W-:Y:S01]  /*0600*/  IMAD.MOV.U32 R30, RZ, RZ, RZ ;  /* 0x000000ffff1e7224 */ /* 0x000fe200078e00ff */
[----:B------:R-:W-:Y:S01]  /*0610*/  CS2R R28, SRZ ;  /* 0x00000000001c7805 */ /* 0x000fe2000001ff00 */
[----:B------:R-:W-:Y:S01]  /*0620*/  IMAD.MOV.U32 R70, RZ, RZ, RZ ;  /* 0x000000ffff467224 */ /* 0x000fe200078e00ff */
[----:B------:R-:W-:Y:S02]  /*0630*/  CS2R R68, SRZ ;  /* 0x0000000000447805 */ /* 0x000fe4000001ff00 */
[----:B------:R-:W-:Y:S02]  /*0640*/  @P2 CS2R R22, SRZ ;  /* 0x0000000000162805 */ /* 0x000fe4000001ff00 */
[----:B------:R-:W-:Y:S02]  /*0650*/  @P2 CS2R R20, SRZ ;  /* 0x0000000000142805 */ /* 0x000fe4000001ff00 */
[----:B------:R-:W-:Y:S01]  /*0660*/  @P0 MOV R71, RZ ;  /* 0x000000ff00470202 */ /* 0x000fe20000000f00 */
[----:B0-----:R-:W-:-:S07]  /*0670*/  @P1 IMAD.MOV.U32 R31, RZ, RZ, RZ ;  /* 0x000000ffff1f1224 */ /* 0x001fce00078e00ff */
.L_x_166:
[----:B------:R-:W-:Y:S05]  /*0680*/  BSYNC.RECONVERGENT B0 ;  /* 0x0000000000007941 */ /* 0x000fea0003800200 */
.L_x_164:
[----:B------:R-:W0:Y:S02]  /*0690*/  LDCU UR4, c[0x0][0x384] ;  /* 0x00007080ff0477ac */ /* 0x000e240008000800 */
[----:B0-----:R-:W-:-:S06]  /*06a0*/  UISETP.GE.AND UP0, UPT, UR10, UR4, UPT ;  /* 0x000000040a00728c */ /* 0x001fcc000bf06270 */
[----:B------:R-:W-:-:S13]  /*06b0*/  PLOP3.LUT P0, PT, PT, PT, UP0, 0x80, 0x8 ;  /* 0x000000000008781c */ /* 0x000fda0003f0f008 */
[----:B------:R-:W-:Y:S05]  /*06c0*/  @P0 EXIT ;  /* 0x000000000000094d */ /* 0x000fea0003800000 */
[----:B------:R-:W-:Y:S01]  /*06d0*/  IMAD.HI.U32 R10, R7, -0x2daee0ad, RZ ;  /* 0xd2511f53070a7827 */ /* 0x000fe200078e00ff */
[----:B------:R-:W-:Y:S01]  /*06e0*/  LOP3.LUT R17, R3, 0x7f, RZ, 0xc0, !PT ;  /* 0x0000007f03117812 */ /* 0x000fe200078ec0ff */
[----:B------:R-:W0:Y:S01]  /*06f0*/  LDCU.64 UR4, c[0x0][0x3e0] ;  /* 0x00007c00ff0477ac */ /* 0x000e220008000a00 */
[----:B-----5:R-:W-:Y:S01]  /*0700*/  PRMT R93, R29, 0x7632, R93 ;  /* 0x000076321d5d7816 */ /* 0x020fe2000000005d */
[----:B------:R-:W-:Y:S01]  /*0710*/  IMAD.HI.U32 R5, R9, -0x326172a9, RZ ;  /* 0xcd9e8d5709057827 */ /* 0x000fe200078e00ff */
[----:B------:R-:W-:Y:S01]  /*0720*/  LOP3.LUT R10, R10, UR9, RZ, 0x3c, !PT ;  /* 0x000000090a0a7c12 */ /* 0x000fe2000f8e3cff */
[----:B------:R-:W-:Y:S01]  /*0730*/  UPLOP3.LUT UP2, UPT, UPT, UPT, UPT, 0x40, 0x4 ;  /* 0x000000000004789c */ /* 0x000fe20003f4e870 */
[----:B------:R-:W-:Y:S01]  /*0740*/  VIADDMNMX R2, R17, -R2, RZ, !PT ;  /* 0x8000000211027246 */ /* 0x000fe200078001ff */
[----:B------:R-:W-:Y:S01]  /*0750*/  IMAD R12, R9, -0x326172a9, RZ ;  /* 0xcd9e8d57090c7824 */ /* 0x000fe200078e02ff */
[----:B------:R-:W-:Y:S01]  /*0760*/  LOP3.LUT R5, R6, UR8, R5, 0x96, !PT ;  /* 0x0000000806057c12 */ /* 0x000fe2000f8e9605 */
[----:B------:R-:W-:Y:S01]  /*0770*/  IMAD.HI.U32 R11, R10, -0x326172a9, RZ ;  /* 0xcd9e8d570a0b7827 */ /* 0x000fe200078e00ff */
[----:B------:R-:W-:Y:S01]  /*0780*/  VIMNMX R2, PT, PT, R2, 0x20, PT ;  /* 0x0000002002027848 */ /* 0x000fe20003fe0100 */
[----:B------:R-:W1:Y:S01]  /*0790*/  LDCU UR36, c[0x0][0x388] ;  /* 0x00007100ff2477ac */ /* 0x000e620008000800 */
[----:B------:R-:W-:Y:S01]  /*07a0*/  PRMT R92, R33, 0x7632, R92 ;  /* 0x00007632215c7816 */ /* 0x000fe2000000005c */
[----:B------:R-:W-:Y:S01]  /*07b0*/  IMAD R14, R7, -0x2daee0ad, RZ ;  /* 0xd2511f53070e7824 */ /* 0x000fe200078e02ff */
[----:B------:R-:W-:Y:S01]  /*07c0*/  LOP3.LUT R11, R12, UR18, R11, 0x96, !PT ;  /* 0x000000120c0b7c12 */ /* 0x000fe2000f8e960b */
[C---:B------:R-:W-:Y:S01]  /*07d0*/  IMAD.HI.U32 R13, R5.reuse, -0x2daee0ad, RZ ;  /* 0xd2511f53050d7827 */ /* 0x040fe200078e00ff */
[----:B------:R-:W-:Y:S01]  /*07e0*/  PRMT R91, R28, 0x7632, R91 ;  /* 0x000076321c5b7816 */ /* 0x000fe2000000005b */
[----:B------:R-:W2:Y:S01]  /*07f0*/  LDCU.U8 UR14, c[0x0][0x410] ;  /* 0x00008200ff0e77ac */ /* 0x000ea20008000000 */
[----:B------:R-:W-:Y:S01]  /*0800*/  PRMT R90, R32, 0x7632, R90 ;  /* 0x00007632205a7816 */ /* 0x000fe2000000005a */
[----:B------:R-:W-:Y:S01]  /*0810*/  IMAD R15, R5, -0x2daee0ad, RZ ;  /* 0xd2511f53050f7824 */ /* 0x000fe200078e02ff */
[----:B------:R-:W-:Y:S01]  /*0820*/  LOP3.LUT R13, R14, UR19, R13, 0x96, !PT ;  /* 0x000000130e0d7c12 */ /* 0x000fe2000f8e960d */
[----:B------:R-:W-:Y:S01]  /*0830*/  IMAD.HI.U32 R12, R11, -0x2daee0ad, RZ ;  /* 0xd2511f530b0c7827 */ /* 0x000fe200078e00ff */
[----:B0-----:R-:W-:Y:S01]  /*0840*/  UISETP.NE.U32.AND UP0, UPT, UR4, URZ, UPT ;  /* 0x000000ff0400728c */ /* 0x001fe2000bf05070 */
[----:B------:R-:W-:Y:S01]  /*0850*/  PRMT R89, R71, 0x7632, R89 ;  /* 0x0000763247597816 */ /* 0x000fe20000000059 */
[----:B------:R-:W0:Y:S01]  /*0860*/  LDCU UR15, c[0x0][0x400] ;  /* 0x00008000ff0f77ac */ /* 0x000e220008000800 */
[----:B------:R-:W-:Y:S01]  /*0870*/  IMAD R10, R10, -0x326172a9, RZ ;  /* 0xcd9e8d570a0a7824 */ /* 0x000fe200078e02ff */
[----:B------:R-:W-:Y:S01]  /*0880*/  LOP3.LUT R12, R15, UR21, R12, 0x96, !PT ;  /* 0x000000150f0c7c12 */ /* 0x000fe2000f8e960c */
[----:B------:R-:W-:Y:S01]  /*0890*/  IMAD.HI.U32 R5, R13, -0x326172a9, RZ ;  /* 0xcd9e8d570d057827 */ /* 0x000fe200078e00ff */
[----:B------:R-:W-:Y:S01]  /*08a0*/  PRMT R88, R75, 0x7632, R88 ;  /* 0x000076324b587816 */ /* 0x000fe20000000058 */
[----:B------:R-:W-:Y:S01]  /*08b0*/  UISETP.NE.AND.EX UP0, UPT, UR5, URZ, UPT, UP0 ;  /* 0x000000ff0500728c */ /* 0x000fe2000bf05300 */
[----:B------:R-:W-:Y:S01]  /*08c0*/  PRMT R87, R70, 0x7632, R87 ;  /* 0x0000763246577816 */ /* 0x000fe20000000057 */
[----:B------:R-:W-:Y:S01]  /*08d0*/  IMAD R13, R13, -0x326172a9, RZ ;  /* 0xcd9e8d570d0d7824 */ /* 0x000fe200078e02ff */
[----:B------:R-:W-:Y:S01]  /*08e0*/  LOP3.LUT R5, R10, UR20, R5, 0x96, !PT ;  /* 0x000000140a057c12 */ /* 0x000fe2000f8e9605 */
[----:B------:R-:W-:Y:S01]  /*08f0*/  IMAD.HI.U32 R10, R12, -0x326172a9, RZ ;  /* 0xcd9e8d570c0a7827 */ /* 0x000fe200078e00ff */
[----:B------:R-:W-:Y:S01]  /*0900*/  PRMT R86, R74, 0x7632, R86 ;  /* 0x000076324a567816 */ /* 0x000fe20000000056 */
[----:B------:R-:W3:Y:S01]  /*0910*/  LDCU.64 UR12, c[0x0][0x3a0] ;  /* 0x00007400ff0c77ac */ /* 0x000ee20008000a00 */
[----:B------:R-:W-:Y:S01]  /*0920*/  PRMT R85, R69, 0x7632, R85 ;  /* 0x0000763245557816 */ /* 0x000fe20000000055 */
[----:B------:R-:W-:Y:S01]  /*0930*/  IMAD R14, R11, -0x2daee0ad, RZ ;  /* 0xd2511f530b0e7824 */ /* 0x000fe200078e02ff */
[----:B------:R-:W-:Y:S01]  /*0940*/  LOP3.LUT R10, R13, UR22, R10, 0x96, !PT ;  /* 0x000000160d0a7c12 */ /* 0x000fe2000f8e960a */
[----:B------:R-:W-:Y:S01]  /*0950*/  IMAD.HI.U32 R11, R5, -0x2daee0ad, RZ ;  /* 0xd2511f53050b7827 */ /* 0x000fe200078e00ff */
[----:B------:R-:W-:Y:S01]  /*0960*/  PRMT R84, R73, 0x7632, R84 ;  /* 0x0000763249547816 */ /* 0x000fe20000000054 */
[----:B------:R-:W4:Y:S01]  /*0970*/  LDCU.64 UR16, c[0x0][0x380] ;  /* 0x00007000ff1077ac */ /* 0x000f220008000a00 */
[----:B------:R-:W-:Y:S01]  /*0980*/  PRMT R83, R68, 0x7632, R83 ;  /* 0x0000763244537816 */ /* 0x000fe20000000053 */
[----:B------:R-:W-:Y:S01]  /*0990*/  IMAD.HI.U32 R13, R10, -0x2daee0ad, RZ ;  /* 0xd2511f530a0d7827 */ /* 0x000fe200078e00ff */
[----:B------:R-:W-:-:S02]  /*09a0*/  LOP3.LUT R11, R14, UR23, R11, 0x96, !PT ;  /* 0x000000170e0b7c12 */ /* 0x000fc4000f8e960b */
[----:B------:R-:W-:Y:S01]  /*09b0*/  PRMT R82, R72, 0x7632, R82 ;  /* 0x0000763248527816 */ /* 0x000fe20000000052 */
[----:B------:R-:W-:Y:S02]  /*09c0*/  IMAD R14, R5, -0x2daee0ad, RZ ;  /* 0xd2511f53050e7824 */ /* 0x000fe400078e02ff */
[----:B------:R-:W-:Y:S02]  /*09d0*/  IMAD R12, R12, -0x326172a9, RZ ;  /* 0xcd9e8d570c0c7824 */ /* 0x000fe400078e02ff */
[----:B------:R-:W-:Y:S01]  /*09e0*/  IMAD.HI.U32 R5, R11, -0x326172a9, RZ ;  /* 0xcd9e8d570b057827 */ /* 0x000fe200078e00ff */
[----:B------:R-:W-:-:S03]  /*09f0*/  LOP3.LUT R13, R14, UR25, R13, 0x96, !PT ;  /* 0x000000190e0d7c12 */ /* 0x000fc6000f8e960d */
[----:B------:R-:W-:Y:S01]  /*0a00*/  IMAD R15, R10, -0x2daee0ad, RZ ;  /* 0xd2511f530a0f7824 */ /* 0x000fe200078e02ff */
[----:B------:R-:W-:Y:S01]  /*0a10*/  LOP3.LUT R5, R12, UR24, R5, 0x96, !PT ;  /* 0x000000180c057c12 */ /* 0x000fe2000f8e9605 */
[----:B------:R-:W-:Y:S02]  /*0a20*/  IMAD R11, R11, -0x326172a9, RZ ;  /* 0xcd9e8d570b0b7824 */ /* 0x000fe400078e02ff */
[----:B------:R-:W-:-:S04]  /*0a30*/  IMAD.HI.U32 R10, R13, -0x326172a9, RZ ;  /* 0xcd9e8d570d0a7827 */ /* 0x000fc800078e00ff */
[----:B------:R-:W-:Y:S01]  /*0a40*/  IMAD.HI.U32 R12, R5, -0x2daee0ad, RZ ;  /* 0xd2511f53050c7827 */ /* 0x000fe200078e00ff */
[----:B------:R-:W-:-:S03]  /*0a50*/  LOP3.LUT R10, R11, UR26, R10, 0x96, !PT ;  /* 0x0000001a0b0a7c12 */ /* 0x000fc6000f8e960a */
[----:B------:R-:W-:Y:S01]  /*0a60*/  IMAD R16, R5, -0x2daee0ad, RZ ;  /* 0xd2511f5305107824 */ /* 0x000fe200078e02ff */
[----:B------:R-:W-:Y:S01]  /*0a70*/  LOP3.LUT R12, R15, UR27, R12, 0x96, !PT ;  /* 0x0000001b0f0c7c12 */ /* 0x000fe2000f8e960c */
[----:B------:R-:W-:-:S04]  /*0a80*/  IMAD.HI.U32 R11, R10, -0x2daee0ad, RZ ;  /* 0xd2511f530a0b7827 */ /* 0x000fc800078e00ff */
[----:B------:R-:W-:Y:S01]  /*0a90*/  IMAD R14, R13, -0x326172a9, RZ ;  /* 0xcd9e8d570d0e7824 */ /* 0x000fe200078e02ff */
[----:B------:R-:W-:Y:S01]  /*0aa0*/  LOP3.LUT R11, R16, UR29, R11, 0x96, !PT ;  /* 0x0000001d100b7c12 */ /* 0x000fe2000f8e960b */
[----:B------:R-:W-:-:S04]  /*0ab0*/  IMAD.HI.U32 R5, R12, -0x326172a9, RZ ;  /* 0xcd9e8d570c057827 */ /* 0x000fc800078e00ff */
[----:B------:R-:W-:Y:S01]  /*0ac0*/  IMAD.SHL.U32 R3, R3, 0x2, RZ ;  /* 0x0000000203037824 */ /* 0x000fe200078e00ff */
[----:B------:R-:W-:Y:S01]  /*0ad0*/  LOP3.LUT R5, R14, UR28, R5, 0x96, !PT ;  /* 0x0000001c0e057c12 */ /* 0x000fe2000f8e9605 */
[----:B------:R-:W-:Y:S02]  /*0ae0*/  IMAD R15, R10, -0x2daee0ad, RZ ;  /* 0xd2511f530a0f7824 */ /* 0x000fe400078e02ff */
[----:B------:R-:W-:Y:S01]  /*0af0*/  IMAD R13, R12, -0x326172a9, RZ ;  /* 0xcd9e8d570c0d7824 */ /* 0x000fe200078e02ff */
[----:B------:R-:W-:Y:S01]  /*0b00*/  LOP3.LUT R3, R3, 0xffffff00, RZ, 0xc0, !PT ;  /* 0xffffff0003037812 */ /* 0x000fe200078ec0ff */
[----:B------:R-:W-:-:S03]  /*0b10*/  IMAD.HI.U32 R10, R11, -0x326172a9, RZ ;  /* 0xcd9e8d570b0a7827 */ /* 0x000fc600078e00ff */
[----:B------:R-:W-:Y:S01]  /*0b20*/  LEA R2, R2, R3, 0x3 ;  /* 0x0000000302027211 */ /* 0x000fe200078e18ff */
[----:B------:R-:W-:Y:S01]  /*0b30*/  IMAD.HI.U32 R12, R5, -0x2daee0ad, RZ ;  /* 0xd2511f53050c7827 */ /* 0x000fe200078e00ff */
[----:B------:R-:W-:Y:S02]  /*0b40*/  LOP3.LUT R10, R13, UR30, R10, 0x96, !PT ;  /* 0x0000001e0d0a7c12 */ /* 0x000fe4000f8e960a */
[----:B------:R-:W-:Y:S01]  /*0b50*/  I2FP.F32.U32 R81, R2 ;  /* 0x0000000200517245 */ /* 0x000fe20000201000 */
[----:B------:R-:W-:Y:S01]  /*0b60*/  IMAD R13, R4, -0x20, R17 ;  /* 0xffffffe0040d7824 */ /* 0x000fe200078e0211 */
[----:B------:R-:W-:Y:S01]  /*0b70*/  LOP3.LUT R12, R15, UR31, R12, 0x96, !PT ;  /* 0x0000001f0f0c7c12 */ /* 0x000fe2000f8e960c */
[----:B------:R-:W-:Y:S02]  /*0b80*/  IMAD R14, R5, -0x2daee0ad, RZ ;  /* 0xd2511f53050e7824 */ /* 0x000fe400078e02ff */
[----:B------:R-:W-:Y:S01]  /*0b90*/  IMAD R11, R11, -0x326172a9, RZ ;  /* 0xcd9e8d570b0b7824 */ /* 0x000fe200078e02ff */
[----:B------:R-:W-:Y:S01]  /*0ba0*/  VIMNMX R13, PT, PT, RZ, R13, !PT ;  /* 0x0000000dff0d7248 */ /* 0x000fe20007fe0100 */
[----:B------:R-:W-:Y:S01]  /*0bb0*/  IMAD.HI.U32 R4, R12, -0x326172a9, RZ ;  /* 0xcd9e8d570c047827 */ /* 0x000fe200078e00ff */
[----:B------:R-:W0:Y:S02]  /*0bc0*/  MUFU.RCP R81, R81 ;  /* 0x0000005100517308 */ /* 0x000e240000001000 */
[----:B------:R-:W-:Y:S01]  /*0bd0*/  VIMNMX R80, PT, PT, R13, 0x20, PT ;  /* 0x000000200d507848 */ /* 0x000fe20003fe0100 */
[----:B------:R-:W-:Y:S01]  /*0be0*/  IMAD.HI.U32 R5, R10, -0x2daee0ad, RZ ;  /* 0xd2511f530a057827 */ /* 0x000fe200078e00ff */
[----:B------:R-:W-:-:S03]  /*0bf0*/  LOP3.LUT R11, R11, UR32, R4, 0x96, !PT ;  /* 0x000000200b0b7c12 */ /* 0x000fc6000f8e9604 */
[----:B------:R-:W-:Y:S01]  /*0c00*/  IMAD R80, R80, 0x8, R3 ;  /* 0x0000000850507824 */ /* 0x000fe200078e0203 */
[----:B------:R-:W-:Y:S01]  /*0c10*/  LOP3.LUT R14, R14, UR33, R5, 0x96, !PT ;  /* 0x000000210e0e7c12 */ /* 0x000fe2000f8e9605 */
[----:B------:R-:W-:Y:S01]  /*0c20*/  IMAD R13, R12, -0x326172a9, RZ ;  /* 0xcd9e8d570c0d7824 */ /* 0x000fe200078e02ff */
[----:B------:R-:W-:Y:S01]  /*0c30*/  LOP3.LUT R3, R0, 0x3, RZ, 0xc0, !PT ;  /* 0x0000000300037812 */ /* 0x000fe200078ec0ff */
[----:B------:R-:W-:Y:S01]  /*0c40*/  IMAD R10, R10, -0x2daee0ad, RZ ;  /* 0xd2511f530a0a7824 */ /* 0x000fe200078e02ff */
[----:B------:R-:W-:Y:S01]  /*0c50*/  PRMT R0, R34, 0x7632, R0 ;  /* 0x0000763222007816 */ /* 0x000fe20000000000 */
[----:B------:R-:W-:-:S04]  /*0c60*/  IMAD.HI.U32 R5, R11, -0x2daee0ad, RZ ;  /* 0xd2511f530b057827 */ /* 0x000fc800078e00ff */
[----:B------:R-:W-:Y:S01]  /*0c70*/  IMAD.HI.U32 R4, R14, -0x326172a9, RZ ;  /* 0xcd9e8d570e047827 */ /* 0x000fe200078e00ff */
[----:B------:R1:W-:Y:S01]  /*0c80*/  STL.S16 [R1], R0 ;  /* 0x0000000001007387 */ /* 0x0003e20000100600 */
[----:B------:R-:W-:Y:S02]  /*0c90*/  LOP3.LUT R5, R10, UR35, R5, 0x96, !PT ;  /* 0x000000230a057c12 */ /* 0x000fe4000f8e9605 */
[----:B------:R-:W-:Y:S01]  /*0ca0*/  IMAD.MOV.U32 R2, RZ, RZ, RZ ;  /* 0x000000ffff027224 */ /* 0x000fe200078e00ff */
[----:B------:R-:W-:Y:S01]  /*0cb0*/  LOP3.LUT R4, R13, UR34, R4, 0x96, !PT ;  /* 0x000000220d047c12 */ /* 0x000fe2000f8e9604 */
[----:B------:R-:W-:Y:S02]  /*0cc0*/  IMAD R56, R11, -0x2daee0ad, RZ ;  /* 0xd2511f530b387824 */ /* 0x000fe400078e02ff */
[----:B01234-:R-:W-:-:S07]  /*0cd0*/  IMAD R0, R14, -0x326172a9, RZ ;  /* 0xcd9e8d570e007824 */ /* 0x01ffce00078e02ff */
.L_x_424:
[----:B0-----:R-:W0:Y:S01]  /*0ce0*/  @UP0 LDCU.64 UR4, c[0x0][0x3e0] ;  /* 0x00007c00ff0407ac */ /* 0x001e220008000a00 */
[----:B------:R-:W-:Y:S01]  /*0cf0*/  PLOP3.LUT P0, PT, PT, PT, UP0, 0x80, 0x8 ;  /* 0x000000000008781c */ /* 0x000fe20003f0f008 */
[----:B0-----:R-:W-:-:S06]  /*0d00*/  @UP0 UIMAD.WIDE UR4, UR10, 0x2, UR4 ;  /* 0x000000020a0408a5 */ /* 0x001fcc000f8e0204 */
[----:B-123--:R-:W-:Y:S01]  /*0d10*/  MOV R36, UR4 ;  /* 0x0000000400247c02 */ /* 0x00efe20008000f00 */
[----:B------:R-:W-:-:S05]  /*0d20*/  IMAD.U32 R37, RZ, RZ, UR5 ;  /* 0x00000005ff257e24 */ /* 0x000fca000f8e00ff */
[----:B------:R-:W2:Y:S01]  /*0d30*/  @P0 LDG.E.U16 R36, desc[UR6][R36.64] ;  /* 0x0000000624240981 */ /* 0x000ea2000c1e1500 */
[----:B------:R-:W-:Y:S01]  /*0d40*/  PLOP3.LUT P0, PT, PT, PT, UP0, 0x80, 0x8 ;  /* 0x000000000008781c */ /* 0x000fe20003f0f008 */
[----:B------:R-:W-:Y:S01]  /*0d50*/  UIMAD UR4, UR10, UR36, URZ ;  /* 0x000000240a0472a4 */ /* 0x000fe2000f8e02ff */
[----:B------:R-:W-:Y:S01]  /*0d60*/  ISETP.GE.U32.AND P1, PT, R8, 0x80, PT ;  /* 0x000000800800780c */ /* 0x000fe20003f26070 */
[----:B------:R-:W0:Y:S01]  /*0d70*/  S2R R38, SR_TID.X ;  /* 0x0000000000267919 */ /* 0x000e220000002100 */
[----:B------:R-:W-:Y:S01]  /*0d80*/  BSSY.RECONVERGENT B0, `(.L_x_167) ;  /* 0x000055a000007945 */ /* 0x000fe20003800200 */
[----:B------:R-:W-:Y:S01]  /*0d90*/  USHF.R.S32.HI UR5, URZ, 0x1f, UR4 ;  /* 0x0000001fff057899 */ /* 0x000fe20008011404 */
[----:B------:R-:W-:-:S03]  /*0da0*/  P2R R76, PR, RZ, 0x2 ;  /* 0x00000002ff4c7803 */ /* 0x000fc60000000000 */
[----:B------:R-:W-:-:S03]  /*0db0*/  ULEA.HI UR5, UR5, UR4, URZ, 0x3 ;  /* 0x0000000405057291 */ /* 0x000fc6000f8f18ff */
[----:B------:R-:W-:-:S03]  /*0dc0*/  UMOV UR4, 0x3f800000 ;  /* 0x3f80000000047882 */ /* 0x000fc60000000000 */
[----:B------:R-:W-:-:S05]  /*0dd0*/  IMAD.U32 R11, RZ, RZ, UR5 ;  /* 0x00000005ff0b7e24 */ /* 0x000fca000f8e00ff */
[----:B0-----:R-:W-:-:S04]  /*0de0*/  LEA.HI.SX32 R11, R11, R38, 0x1d ;  /* 0x000000260b0b7211 */ /* 0x001fc800078feaff */
[----:B------:R-:W-:Y:S02]  /*0df0*/  MOV R54, R11 ;  /* 0x0000000b00367202 */ /* 0x000fe40000000f00 */
[----:B--2---:R-:W-:-:S13]  /*0e00*/  @P0 R2UR UR11, R36 ;  /* 0x00000000240b02ca */ /* 0x004fda00000e0000 */
[----:B------:R-:W-:Y:S01]  /*0e10*/  @UP0 USHF.L.U32 UR4, UR11, 0x10, URZ ;  /* 0x000000100b040899 */ /* 0x000fe200080006ff */
[----:B------:R-:W-:Y:S11]  /*0e20*/  @!P1 BRA `(.L_x_168) ;  /* 0x00000054003c9947 */ /* 0x000ff60003800000 */
[----:B------:R-:W0:Y:S02]  /*0e30*/  LDC.64 R14, c[0x0][0x390] ;  /* 0x0000e400ff0e7b82 */ /* 0x000e240000000a00 */
[----:B0-----:R-:W-:-:S05]  /*0e40*/  IMAD.WIDE.U32 R14, R11, 0x10, R14 ;  /* 0x000000100b0e7825 */ /* 0x001fca00078e000e */
[----:B------:R0:W5:Y:S01]  /*0e50*/  LDG.E.128 R40, desc[UR6][R14.64] ;  /* 0x000000060e287981 */ /* 0x000162000c1e1d00 */
[----:B------:R-:W-:-:S04]  /*0e60*/  UISETP.NE.U32.AND UP1, UPT, UR12, URZ, UPT ;  /* 0x000000ff0c00728c */ /* 0x000fc8000bf25070 */
[----:B------:R-:W-:-:S09]  /*0e70*/  UISETP.NE.AND.EX UP1, UPT, UR13, URZ, UPT, UP1 ;  /* 0x000000ff0d00728c */ /* 0x000fd2000bf25310 */
[----:B0-----:R-:W-:Y:S05]  /*0e80*/  BRA.U !UP1, `(.L_x_169) ;  /* 0x0000002909a07547 */ /* 0x001fea000b800000 */
[----:B------:R-:W0:Y:S02]  /*0e90*/  LDC.64 R14, c[0x0][0x3a0] ;  /* 0x0000e800ff0e7b82 */ /* 0x000e240000000a00 */
[----:B0-----:R-:W-:-:S05]  /*0ea0*/  IMAD.WIDE.U32 R14, R11, 0x10, R14 ;  /* 0x000000100b0e7825 */ /* 0x001fca00078e000e */
[----:B------:R0:W5:Y:S01]  /*0eb0*/  LDG.E.128 R36, desc[UR6][R14.64] ;  /* 0x000000060e247981 */ /* 0x000162000c1e1d00 */
[----:B------:R-:W-:Y:S01]  /*0ec0*/  ISETP.NE.AND P0, PT, R3, 0x1, PT ;  /* 0x000000010300780c */ /* 0x000fe20003f05270 */
[----:B------:R-:W-:Y:S01]  /*0ed0*/  BSSY.RECONVERGENT B1, `(.L_x_170) ;  /* 0x000004b000017945 */ /* 0x000fe20003800200 */
[----:B------:R-:W-:Y:S01]  /*0ee0*/  IMAD.MOV.U32 R46, RZ, RZ, 0x2 ;  /* 0x00000002ff2e7424 */ /* 0x000fe200078e00ff */
[----:B------:R-:W-:Y:S01]  /*0ef0*/  MOV R54, R56 ;  /* 0x0000003800367202 */ /* 0x000fe20000000f00 */
[----:B------:R-:W-:-:S09]  /*0f00*/  IMAD.MOV.U32 R10, RZ, RZ, R0 ;  /* 0x000000ffff0a7224 */ /* 0x000fd200078e0000 */
[----:B0-----:R-:W-:Y:S05]  /*0f10*/  @!P0 BRA `(.L_x_171) ;  /* 0x0000000400188947 */ /* 0x001fea0003800000 */
[----:B------:R-:W-:-:S05]  /*0f20*/  IMAD.MOV.U32 R10, RZ, RZ, 0x2 ;  /* 0x00000002ff0a7424 */ /* 0x000fca00078e00ff */
[----:B------:R-:W-:-:S05]  /*0f30*/  VIADDMNMX.U32 R10, R3, 0xfffffffe, R10, PT ;  /* 0xfffffffe030a7846 */ /* 0x000fca000380000a */
[----:B------:R-:W-:-:S04]  /*0f40*/  IMAD.SHL.U32 R10, R10, 0x4, RZ ;  /* 0x000000040a0a7824 */ /* 0x000fc800078e00ff */
[----:B------:R-:W0:Y:S02]  /*0f50*/  LDC R14, c[0x2][R10] ;  /* 0x008000000a0e7b82 */ /* 0x000e240000000800 */
[----:B0-----:R-:W-:-:S04]  /*0f60*/  SHF.R.S32.HI R15, RZ, 0x1f, R14 ;  /* 0x0000001fff0f7819 */ /* 0x001fc8000001140e */
.L_x_20571:
[----:B------:R-:W-:Y:S05]  /*0f70*/  BRX R14 -0xf80                                         (*"BRANCH_TARGETS .L_x_20572,.L_x_20573,.L_x_20574"*) ;  /* 0xfffffff00e207949 */ /* 0x000fea000383ffff */
.L_x_20574:
[----:B------:R-:W-:Y:S01]  /*0f80*/  IADD3 R46, PT, PT, R3, 0x1, RZ ;  /* 0x00000001032e7810 */ /* 0x000fe20007ffe0ff */
[----:B------:R-:W-:Y:S02]  /*0f90*/  IMAD.MOV.U32 R54, RZ, RZ, R56 ;  /* 0x000000ffff367224 */ /* 0x000fe400078e0038 */
[----:B------:R-:W-:Y:S01]  /*0fa0*/  IMAD.MOV.U32 R10, RZ, RZ, R4 ;  /* 0x000000ffff0a7224 */ /* 0x000fe200078e0004 */
[----:B------:R-:W-:Y:S06]  /*0fb0*/  BRA `(.L_x_171) ;  /* 0x0000000000f07947 */ /* 0x000fec0003800000 */
.L_x_20572:
[----:B------:R-:W-:Y:S01]  /*0fc0*/  MOV R54, R56 ;  /* 0x0000003800367202 */ /* 0x000fe20000000f00 */
[----:B------:R-:W-:Y:S02]  /*0fd0*/  IMAD.MOV.U32 R46, RZ, RZ, 0x3 ;  /* 0x00000003ff2e7424 */ /* 0x000fe400078e00ff */
[----:B------:R-:W-:Y:S01]  /*0fe0*/  IMAD.MOV.U32 R10, RZ, RZ, R5 ;  /* 0x000000ffff0a7224 */ /* 0x000fe200078e0005 */
[----:B------:R-:W-:Y:S06]  /*0ff0*/  BRA `(.L_x_171) ;  /* 0x0000000000e07947 */ /* 0x000fec0003800000 */
.L_x_20573:
[----:B------:R-:W-:Y:S01]  /*1000*/  IADD3 R7, PT, PT, R7, 0x1, RZ ;  /* 0x0000000107077810 */ /* 0x000fe20007ffe0ff */
[----:B------:R-:W-:Y:S03]  /*1010*/  BSSY.RECONVERGENT B2, `(.L_x_172) ;  /* 0x000000c000027945 */ /* 0x000fe60003800200 */
[C---:B------:R-:W-:Y:S01]  /*1020*/  ISETP.NE.AND P0, PT, R7.reuse, RZ, PT ;  /* 0x000000ff0700720c */ /* 0x040fe20003f05270 */
[----:B------:R-:W-:-:S12]  /*1030*/  IMAD.WIDE.U32 R4, R7, -0x2daee0ad, RZ ;  /* 0xd2511f5307047825 */ /* 0x000fd800078e00ff */
[----:B------:R-:W-:Y:S05]  /*1040*/  @P0 BRA `(.L_x_173) ;  /* 0x0000000000200947 */ /* 0x000fea0003800000 */
[----:B------:R-:W-:-:S05]  /*1050*/  VIADD R6, R6, 0x1 ;  /* 0x0000000106067836 */ /* 0x000fca0000000000 */
[----:B------:R-:W-:-:S13]  /*1060*/  ISETP.NE.AND P0, PT, R6, RZ, PT ;  /* 0x000000ff0600720c */ /* 0x000fda0003f05270 */
[----:B------:R-:W-:Y:S01]  /*1070*/  @!P0 VIADD R9, R9, 0x1 ;  /* 0x0000000109098836 */ /* 0x000fe20000000000 */
[----:B------:R-:W-:Y:S01]  /*1080*/  @!P0 IADD3 R0, PT, PT, R2, 0x1, RZ ;  /* 0x0000000102008810 */ /* 0x000fe20007ffe0ff */
[----:B------:R-:W-:-:S03]  /*1090*/  @!P0 IMAD.MOV.U32 R6, RZ, RZ, RZ ;  /* 0x000000ffff068224 */ /* 0x000fc600078e00ff */
[----:B------:R-:W-:-:S13]  /*10a0*/  ISETP.NE.AND P1, PT, R9, RZ, !P0 ;  /* 0x000000ff0900720c */ /* 0x000fda0004725270 */
[----:B------:R-:W-:-:S05]  /*10b0*/  @P1 IMAD.MOV R0, RZ, RZ, R2 ;  /* 0x000000ffff001224 */ /* 0x000fca00078e0202 */
[----:B------:R-:W-:-:S07]  /*10c0*/  @!P0 MOV R2, R0 ;  /* 0x0000000000028202 */ /* 0x000fce0000000f00 */
.L_x_173:
[----:B------:R-:W-:Y:S05]  /*10d0*/  BSYNC.RECONVERGENT B2 ;  /* 0x0000000000027941 */ /* 0x000fea0003800200 */
.L_x_172:
[----:B------:R-:W-:Y:S01]  /*10e0*/  IMAD.WIDE.U32 R14, R9, -0x326172a9, RZ ;  /* 0xcd9e8d57090e7825 */ /* 0x000fe200078e00ff */
[----:B------:R-:W-:-:S03]  /*10f0*/  LOP3.LUT R46, R2, UR9, R5, 0x96, !PT ;  /* 0x00000009022e7c12 */ /* 0x000fc6000f8e9605 */
[----:B------:R-:W-:Y:S01]  /*1100*/  IMAD.MOV.U32 R10, RZ, RZ, R56 ;  /* 0x000000ffff0a7224 */ /* 0x000fe200078e0038 */
[----:B------:R-:W-:Y:S01]  /*1110*/  LOP3.LUT R54, R6, UR8, R15, 0x96, !PT ;  /* 0x0000000806367c12 */ /* 0x000fe2000f8e960f */
[----:B------:R-:W-:-:S04]  /*1120*/  IMAD.WIDE.U32 R46, R46, -0x326172a9, RZ ;  /* 0xcd9e8d572e2e7825 */ /* 0x000fc800078e00ff */
[----:B------:R-:W-:Y:S01]  /*1130*/  IMAD.WIDE.U32 R54, R54, -0x2daee0ad, RZ ;  /* 0xd2511f5336367825 */ /* 0x000fe200078e00ff */
[----:B------:R-:W-:-:S04]  /*1140*/  LOP3.LUT R5, R14, UR18, R47, 0x96, !PT ;  /* 0x000000120e057c12 */ /* 0x000fc8000f8e962f */
        /* <DEDUP_REMOVED lines=31> */
[----:B------:R-:W-:-:S03]  /*1340*/  LOP3.LUT R4, R4, UR34, R47, 0x96, !PT ;  /* 0x0000002204047c12 */ /* 0x000fc6000f8e962f */
[----:B------:R-:W-:Y:S02]  /*1350*/  IMAD.MOV.U32 R0, RZ, RZ, R46 ;  /* 0x000000ffff007224 */ /* 0x000fe400078e002e */
[----:B------:R-:W-:Y:S01]  /*1360*/  HFMA2 R46, -RZ, RZ, 0, 0 ;  /* 0x00000000ff2e7431 */ /* 0x000fe200000001ff */
[----:B------:R-:W-:-:S07]  /*1370*/  LOP3.LUT R5, R14, UR35, R55, 0x96, !PT ;  /* 0x000000230e057c12 */ /* 0x000fce000f8e9637 */
.L_x_171:
[----:B------:R-:W-:Y:S05]  /*1380*/  BSYNC.RECONVERGENT B1 ;  /* 0x0000000000017941 */ /* 0x000fea0003800200 */
.L_x_170:
[----:B------:R-:W0:Y:S01]  /*1390*/  LDC R55, c[0x0][0x408] ;  /* 0x00010200ff377b82 */ /* 0x000e220000000800 */
[----:B------:R-:W-:Y:S01]  /*13a0*/  I2FP.F32.U32 R10, R10 ;  /* 0x0000000a000a7245 */ /* 0x000fe20000201000 */
[----:B------:R-:W-:Y:S01]  /*13b0*/  IMAD.MOV.U32 R61, RZ, RZ, 0x2f800000 ;  /* 0x2f800000ff3d7424 */ /* 0x000fe200078e00ff */
[----:B------:R-:W-:Y:S01]  /*13c0*/  ISETP.NE.AND P1, PT, R46, 0x1, PT ;  /* 0x000000012e00780c */ /* 0x000fe20003f25270 */
[----:B-----5:R-:W-:Y:S01]  /*13d0*/  IMAD.U32 R14, R40, 0x10000, RZ ;  /* 0x00010000280e7824 */ /* 0x020fe200078e00ff */
[----:B------:R-:W-:Y:S01]  /*13e0*/  BSSY.RECONVERGENT B1, `(.L_x_174) ;  /* 0x0000051000017945 */ /* 0x000fe20003800200 */
[----:B------:R-:W-:Y:S01]  /*13f0*/  FFMA.FTZ R3, R10, R61, 1.1641532182693481445e-10 ;  /* 0x2f0000000a037423 */ /* 0x000fe2000001003d */
[----:B------:R-:W-:Y:S01]  /*1400*/  IMAD.MOV.U32 R47, RZ, RZ, 0x2 ;  /* 0x00000002ff2f7424 */ /* 0x000fe200078e00ff */
[----:B------:R-:W1:Y:S01]  /*1410*/  LDC R60, c[0x0][0x404] ;  /* 0x00010100ff3c7b82 */ /* 0x000e620000000800 */
[----:B------:R-:W-:Y:S01]  /*1420*/  FMUL.FTZ R14, R14, UR4 ;  /* 0x000000040e0e7c20 */ /* 0x000fe20008410000 */
[----:B------:R-:W-:-:S03]  /*1430*/  IMAD.MOV.U32 R15, RZ, RZ, R0 ;  /* 0x000000ffff0f7224 */ /* 0x000fc600078e0000 */
[----:B0-----:R-:W-:Y:S01]  /*1440*/  FMUL.FTZ R14, R14, R55 ;  /* 0x000000370e0e7220 */ /* 0x001fe20000410000 */
[----:B-1----:R-:W-:Y:S02]  /*1450*/  FSETP.GTU.FTZ.AND P0, PT, R3, R60, PT ;  /* 0x0000003c0300720b */ /* 0x002fe40003f1c000 */
[----:B------:R-:W-:Y:S02]  /*1460*/  SHF.L.U32 R3, R36, 0x10, RZ ;  /* 0x0000001024037819 */ /* 0x000fe400000006ff */
[----:B------:R-:W-:Y:S02]  /*1470*/  FSEL R10, R14, RZ, !P0 ;  /* 0x000000ff0e0a7208 */ /* 0x000fe40004000000 */
[----:B------:R-:W-:Y:S02]  /*1480*/  PLOP3.LUT P0, PT, P0, PT, PT, 0x8, 0x80 ;  /* 0x000000000080781c */ /* 0x000fe4000070e170 */
[----:B------:R-:W-:Y:S01]  /*1490*/  PRMT R14, R40, 0x7632, R14 ;  /* 0x00007632280e7816 */ /* 0x000fe2000000000e */
[----:B------:R-:W-:Y:S01]  /*14a0*/  FADD.FTZ R10, R10, R3 ;  /* 0x000000030a0a7221 */ /* 0x000fe20000010000 */
[----:B------:R-:W-:-:S02]  /*14b0*/  P2R R40, PR, RZ, 0x1 ;  /* 0x00000001ff287803 */ /* 0x000fc40000000000 */
[----:B------:R-:W-:Y:S01]  /*14c0*/  PRMT R3, R36, 0x7632, R3 ;  /* 0x0000763224037816 */ /* 0x000fe20000000003 */
[----:B------:R-:W-:Y:S06]  /*14d0*/  @!P1 BRA `(.L_x_175) ;  /* 0x0000000400049947 */ /* 0x000fec0003800000 */
[----:B------:R-:W-:-:S13]  /*14e0*/  ISETP.NE.AND P0, PT, R46, 0x3, PT ;  /* 0x000000032e00780c */ /* 0x000fda0003f05270 */
[----:B------:R-:W-:Y:S05]  /*14f0*/  @!P0 BRA `(.L_x_176) ;  /* 0x0000000000188947 */ /* 0x000fea0003800000 */
[----:B------:R-:W-:-:S13]  /*1500*/  ISETP.NE.AND P0, PT, R46, 0x2, PT ;  /* 0x000000022e00780c */ /* 0x000fda0003f05270 */
[----:B------:R-:W-:Y:S01]  /*1510*/  @!P0 MOV R47, 0x3 ;  /* 0x00000003002f8802 */ /* 0x000fe20000000f00 */
[----:B------:R-:W-:Y:S01]  /*1520*/  @!P0 IMAD.MOV.U32 R15, RZ, RZ, R5 ;  /* 0x000000ffff0f8224 */ /* 0x000fe200078e0005 */
[----:B------:R-:W-:Y:S01]  /*1530*/  @P0 MOV R15, R4 ;  /* 0x00000004000f0202 */ /* 0x000fe20000000f00 */
[----:B------:R-:W-:Y:S01]  /*1540*/  @P0 VIADD R47, R46, 0x1 ;  /* 0x000000012e2f0836 */ /* 0x000fe20000000000 */
[----:B------:R-:W-:Y:S06]  /*1550*/  BRA `(.L_x_175) ;  /* 0x0000000000e47947 */ /* 0x000fec0003800000 */
.L_x_176:
[----:B------:R-:W-:Y:S01]  /*1560*/  VIADD R7, R7, 0x1 ;  /* 0x0000000107077836 */ /* 0x000fe20000000000 */
[----:B------:R-:W-:Y:S03]  /*1570*/  BSSY.RECONVERGENT B2, `(.L_x_177) ;  /* 0x000000c000027945 */ /* 0x000fe60003800200 */
[C---:B------:R-:W-:Y:S01]  /*1580*/  IMAD.WIDE.U32 R4, R7.reuse, -0x2daee0ad, RZ ;  /* 0xd2511f5307047825 */ /* 0x040fe200078e00ff */
[----:B------:R-:W-:-:S13]  /*1590*/  ISETP.NE.AND P0, PT, R7, RZ, PT ;  /* 0x000000ff0700720c */ /* 0x000fda0003f05270 */
[----:B------:R-:W-:Y:S05]  /*15a0*/  @P0 BRA `(.L_x_178) ;  /* 0x0000000000200947 */ /* 0x000fea0003800000 */
[----:B------:R-:W-:-:S05]  /*15b0*/  VIADD R6, R6, 0x1 ;  /* 0x0000000106067836 */ /* 0x000fca0000000000 */
[----:B------:R-:W-:-:S13]  /*15c0*/  ISETP.NE.AND P0, PT, R6, RZ, PT ;  /* 0x000000ff0600720c */ /* 0x000fda0003f05270 */
[----:B------:R-:W-:Y:S01]  /*15d0*/  @!P0 IADD3 R9, PT, PT, R9, 0x1, RZ ;  /* 0x0000000109098810 */ /* 0x000fe20007ffe0ff */
[----:B------:R-:W-:Y:S01]  /*15e0*/  @!P0 VIADD R0, R2, 0x1 ;  /* 0x0000000102008836 */ /* 0x000fe20000000000 */
[----:B------:R-:W-:Y:S02]  /*15f0*/  @!P0 MOV R6, RZ ;  /* 0x000000ff00068202 */ /* 0x000fe40000000f00 */
[----:B------:R-:W-:-:S13]  /*1600*/  ISETP.NE.AND P1, PT, R9, RZ, !P0 ;  /* 0x000000ff0900720c */ /* 0x000fda0004725270 */
[----:B------:R-:W-:-:S04]  /*1610*/  @P1 IMAD.MOV R0, RZ, RZ, R2 ;  /* 0x000000ffff001224 */ /* 0x000fc800078e0202 */
[----:B------:R-:W-:-:S07]  /*1620*/  @!P0 IMAD.MOV.U32 R2, RZ, RZ, R0 ;  /* 0x000000ffff028224 */ /* 0x000fce00078e0000 */
.L_x_178:
[----:B------:R-:W-:Y:S05]  /*1630*/  BSYNC.RECONVERGENT B2 ;  /* 0x0000000000027941 */ /* 0x000fea0003800200 */
.L_x_177:
[----:B------:R-:W-:Y:S01]  /*1640*/  IMAD.WIDE.U32 R56, R9, -0x326172a9, RZ ;  /* 0xcd9e8d5709387825 */ /* 0x000fe200078e00ff */
[----:B------:R-:W-:Y:S02]  /*1650*/  LOP3.LUT R46, R2, UR9, R5, 0x96, !PT ;  /* 0x00000009022e7c12 */ /* 0x000fe4000f8e9605 */
[----:B------:R-:W-:Y:S02]  /*1660*/  MOV R15, R54 ;  /* 0x00000036000f7202 */ /* 0x000fe40000000f00 */
        /* <DEDUP_REMOVED lines=36> */
[----:B------:R-:W-:Y:S01]  /*18b0*/  IMAD.MOV.U32 R0, RZ, RZ, R58 ;  /* 0x000000ffff007224 */ /* 0x000fe200078e003a */
[----:B------:R-:W-:Y:S01]  /*18c0*/  LOP3.LUT R5, R56, UR35, R47, 0x96, !PT ;  /* 0x0000002338057c12 */ /* 0x000fe2000f8e962f */
[----:B------:R-:W-:Y:S02]  /*18d0*/  IMAD.MOV.U32 R54, RZ, RZ, R46 ;  /* 0x000000ffff367224 */ /* 0x000fe400078e002e */
[----:B------:R-:W-:-:S07]  /*18e0*/  IMAD.MOV.U32 R47, RZ, RZ, RZ ;  /* 0x000000ffff2f7224 */ /* 0x000fce00078e00ff */
.L_x_175:
[----:B------:R-:W-:Y:S05]  /*18f0*/  BSYNC.RECONVERGENT B1 ;  /* 0x0000000000017941 */ /* 0x000fea0003800200 */
.L_x_174:
[----:B------:R-:W-:Y:S01]  /*1900*/  I2FP.F32.U32 R36, R15 ;  /* 0x0000000f00247245 */ /* 0x000fe20000201000 */
[----:B------:R-:W-:Y:S01]  /*1910*/  IMAD.U32 R3, R3, 0x10000, RZ ;  /* 0x0001000003037824 */ /* 0x000fe200078e00ff */
[----:B------:R-:W-:Y:S01]  /*1920*/  SHF.L.U32 R14, R14, 0x10, RZ ;  /* 0x000000100e0e7819 */ /* 0x000fe200000006ff */
[----:B------:R-:W-:Y:S01]  /*1930*/  BSSY.RECONVERGENT B1, `(.L_x_179) ;  /* 0x000004e000017945 */ /* 0x000fe20003800200 */
[----:B------:R-:W-:Y:S01]  /*1940*/  ISETP.NE.AND P1, PT, R47, 0x1, PT ;  /* 0x000000012f00780c */ /* 0x000fe20003f25270 */
[----:B------:R-:W-:Y:S01]  /*1950*/  FFMA.FTZ R15, R36, R61, 1.1641532182693481445e-10 ;  /* 0x2f000000240f7423 */ /* 0x000fe2000001003d */
[----:B------:R-:W-:Y:S02]  /*1960*/  IMAD.MOV.U32 R46, RZ, RZ, 0x2 ;  /* 0x00000002ff2e7424 */ /* 0x000fe400078e00ff */
[----:B------:R-:W-:Y:S02]  /*1970*/  FMUL.FTZ R14, R14, UR4 ;  /* 0x000000040e0e7c20 */ /* 0x000fe40008410000 */
[----:B------:R-:W-:-:S02]  /*1980*/  FSETP.GTU.FTZ.AND P0, PT, R15, R60, PT ;  /* 0x0000003c0f00720b */ /* 0x000fc40003f1c000 */
[----:B------:R-:W-:-:S05]  /*1990*/  FMUL.FTZ R14, R14, R55 ;  /* 0x000000370e0e7220 */ /* 0x000fca0000410000 */
[----:B------:R-:W-:Y:S02]  /*19a0*/  FSEL R14, R14, RZ, !P0 ;  /* 0x000000ff0e0e7208 */ /* 0x000fe40004000000 */
[----:B------:R-:W-:-:S03]  /*19b0*/  PLOP3.LUT P0, PT, P0, PT, PT, 0x8, 0x80 ;  /* 0x000000000080781c */ /* 0x000fc6000070e170 */
[----:B------:R-:W-:Y:S01]  /*19c0*/  FADD.FTZ R36, R14, R3 ;  /* 0x000000030e247221 */ /* 0x000fe20000010000 */
[----:B------:R-:W-:-:S03]  /*19d0*/  MOV R3, R0 ;  /* 0x0000000000037202 */ /* 0x000fc60000000f00 */
[----:B------:R-:W-:Y:S01]  /*19e0*/  IMAD.MOV.U32 R62, RZ, RZ, R36 ;  /* 0x000000ffff3e7224 */ /* 0x000fe200078e0024 */
[----:B------:R-:W-:Y:S06]  /*19f0*/  @!P1 BRA `(.L_x_180) ;  /* 0x0000000400049947 */ /* 0x000fec0003800000 */
[----:B------:R-:W-:-:S13]  /*1a00*/  ISETP.NE.AND P1, PT, R47, 0x3, PT ;  /* 0x000000032f00780c */ /* 0x000fda0003f25270 */
[----:B------:R-:W-:Y:S05]  /*1a10*/  @!P1 BRA `(.L_x_181) ;  /* 0x0000000000189947 */ /* 0x000fea0003800000 */
[----:B------:R-:W-:-:S13]  /*1a20*/  ISETP.NE.AND P1, PT, R47, 0x2, PT ;  /* 0x000000022f00780c */ /* 0x000fda0003f25270 */
[----:B------:R-:W-:Y:S01]  /*1a30*/  @!P1 IMAD.MOV.U32 R46, RZ, RZ, 0x3 ;  /* 0x00000003ff2e9424 */ /* 0x000fe200078e00ff */
[----:B------:R-:W-:Y:S01]  /*1a40*/  @!P1 MOV R3, R5 ;  /* 0x0000000500039202 */ /* 0x000fe20000000f00 */
[----:B------:R-:W-:Y:S02]  /*1a50*/  @P1 VIADD R46, R47, 0x1 ;  /* 0x000000012f2e1836 */ /* 0x000fe40000000000 */
[----:B------:R-:W-:Y:S01]  /*1a60*/  @P1 IMAD.MOV.U32 R3, RZ, RZ, R4 ;  /* 0x000000ffff031224 */ /* 0x000fe200078e0004 */
[----:B------:R-:W-:Y:S06]  /*1a70*/  BRA `(.L_x_180) ;  /* 0x0000000000e47947 */ /* 0x000fec0003800000 */
.L_x_181:
        /* <DEDUP_REMOVED lines=13> */
.L_x_183:
[----:B------:R-:W-:Y:S05]  /*1b50*/  BSYNC.RECONVERGENT B2 ;  /* 0x0000000000027941 */ /* 0x000fea0003800200 */
.L_x_182:
        /* <DEDUP_REMOVED lines=41> */
[----:B------:R-:W-:Y:S01]  /*1df0*/  IMAD.MOV.U32 R46, RZ, RZ, RZ ;  /* 0x000000ffff2e7224 */ /* 0x000fe200078e00ff */
[----:B------:R-:W-:-:S07]  /*1e00*/  MOV R54, R14 ;  /* 0x0000000e00367202 */ /* 0x000fce0000000f00 */
.L_x_180:
[----:B------:R-:W-:Y:S05]  /*1e10*/  BSYNC.RECONVERGENT B1 ;  /* 0x0000000000017941 */ /* 0x000fea0003800200 */
.L_x_179:
[----:B------:R-:W-:Y:S01]  /*1e20*/  I2FP.F32.U32 R14, R3 ;  /* 0x00000003000e7245 */ /* 0x000fe20000201000 */
[----:B------:R-:W-:Y:S01]  /*1e30*/  IMAD.U32 R15, R41, 0x10000, RZ ;  /* 0x00010000290f7824 */ /* 0x000fe200078e00ff */
[----:B------:R-:W-:Y:S01]  /*1e40*/  ISETP.NE.AND P2, PT, R46, 0x1, PT ;  /* 0x000000012e00780c */ /* 0x000fe20003f45270 */
[----:B------:R-:W-:Y:S02]  /*1e50*/  BSSY.RECONVERGENT B1, `(.L_x_184) ;  /* 0x000004f000017945 */ /* 0x000fe40003800200 */
[----:B------:R-:W-:Y:S01]  /*1e60*/  FFMA.FTZ R3, R14, R61, 1.1641532182693481445e-10 ;  /* 0x2f0000000e037423 */ /* 0x000fe2000001003d */
[----:B------:R-:W-:Y:S01]  /*1e70*/  FMUL.FTZ R14, R15, UR4 ;  /* 0x000000040f0e7c20 */ /* 0x000fe20008410000 */
[----:B------:R-:W-:-:S03]  /*1e80*/  SHF.L.U32 R15, R37, 0x10, RZ ;  /* 0x00000010250f7819 */ /* 0x000fc600000006ff */
[----:B------:R-:W-:Y:S01]  /*1e90*/  FMUL.FTZ R14, R14, R55 ;  /* 0x000000370e0e7220 */ /* 0x000fe20000410000 */
[----:B------:R-:W-:Y:S02]  /*1ea0*/  FSETP.GTU.FTZ.AND P1, PT, R3, R60, PT ;  /* 0x0000003c0300720b */ /* 0x000fe40003f3c000 */
[----:B------:R-:W-:Y:S01]  /*1eb0*/  PRMT R3, R41, 0x7632, R3 ;  /* 0x0000763229037816 */ /* 0x000fe20000000003 */
[----:B------:R-:W-:Y:S01]  /*1ec0*/  IMAD.MOV.U32 R41, RZ, RZ, 0x2 ;  /* 0x00000002ff297424 */ /* 0x000fe200078e00ff */
[----:B------:R-:W-:Y:S02]  /*1ed0*/  FSEL R14, R14, RZ, !P1 ;  /* 0x000000ff0e0e7208 */ /* 0x000fe40004800000 */
[----:B------:R-:W-:-:S03]  /*1ee0*/  PLOP3.LUT P1, PT, P1, PT, PT, 0x8, 0x80 ;  /* 0x000000000080781c */ /* 0x000fc60000f2e170 */
[----:B------:R-:W-:Y:S01]  /*1ef0*/  FADD.FTZ R15, R14, R15 ;  /* 0x0000000f0e0f7221 */ /* 0x000fe20000010000 */
[----:B------:R-:W-:Y:S01]  /*1f00*/  PRMT R14, R37, 0x7632, R14 ;  /* 0x00007632250e7816 */ /* 0x000fe2000000000e */
[----:B------:R-:W-:Y:S01]  /*1f10*/  IMAD.MOV.U32 R37, RZ, RZ, R0 ;  /* 0x000000ffff257224 */ /* 0x000fe200078e0000 */
[----:B------:R-:W-:Y:S07]  /*1f20*/  @!P2 BRA `(.L_x_185) ;  /* 0x000000040004a947 */ /* 0x000fee0003800000 */
        /* <DEDUP_REMOVED lines=8> */
.L_x_186:
        /* <DEDUP_REMOVED lines=13> */
.L_x_188:
[----:B------:R-:W-:Y:S05]  /*2080*/  BSYNC.RECONVERGENT B2 ;  /* 0x0000000000027941 */ /* 0x000fea0003800200 */
.L_x_187:
[----:B------:R-:W-:Y:S01]  /*2090*/  LOP3.LUT R46, R2, UR9, R57, 0x96, !PT ;  /* 0x00000009022e7c12 */ /* 0x000fe2000f8e9639 */
[----:B------:R-:W-:Y:S01]  /*20a0*/  IMAD.WIDE.U32 R4, R9, -0x326172a9, RZ ;  /* 0xcd9e8d5709047825 */ /* 0x000fe200078e00ff */
[----:B------:R-:W-:-:S03]  /*20b0*/  MOV R37, R54 ;  /* 0x0000003600257202 */ /* 0x000fc60000000f00 */
[----:B------:R-:W-:Y:S01]  /*20c0*/  IMAD.WIDE.U32 R46, R46, -0x326172a9, RZ ;  /* 0xcd9e8d572e2e7825 */ /* 0x000fe200078e00ff */
[----:B------:R-:W-:-:S03]  /*20d0*/  LOP3.LUT R5, R6, UR8, R5, 0x96, !PT ;  /* 0x0000000806057c12 */ /* 0x000fc6000f8e9605 */
[----:B------:R-:W-:Y:S01]  /*20e0*/  IMAD.MOV.U32 R41, RZ, RZ, RZ ;  /* 0x000000ffff297224 */ /* 0x000fe200078e00ff */
[----:B------:R-:W-:Y:S01]  /*20f0*/  LOP3.LUT R57, R4, UR18, R47, 0x96, !PT ;  /* 0x0000001204397c12 */ /* 0x000fe2000f8e962f */
[----:B------:R-:W-:-:S05]  /*2100*/  IMAD.WIDE.U32 R4, R5, -0x2daee0ad, RZ ;  /* 0xd2511f5305047825 */ /* 0x000fca00078e00ff */
        /* <DEDUP_REMOVED lines=27> */
[----:B------:R-:W-:-:S04]  /*22c0*/  IMAD.WIDE.U32 R4, R5, -0x326172a9, RZ ;  /* 0xcd9e8d5705047825 */ /* 0x000fc800078e00ff */
[----:B------:R-:W-:Y:S01]  /*22d0*/  IMAD.WIDE.U32 R58, R58, -0x326172a9, RZ ;  /* 0xcd9e8d573a3a7825 */ /* 0x000fe200078e00ff */
[----:B------:R-:W-:-:S03]  /*22e0*/  LOP3.LUT R46, R46, UR32, R5, 0x96, !PT ;  /* 0x000000202e2e7c12 */ /* 0x000fc6000f8e9605 */
[----:B------:R-:W-:Y:S01]  /*22f0*/  IMAD.MOV.U32 R0, RZ, RZ, R58 ;  /* 0x000000ffff007224 */ /* 0x000fe200078e003a */
[----:B------:R-:W-:Y:S01]  /*2300*/  LOP3.LUT R4, R4, UR34, R59, 0x96, !PT ;  /* 0x0000002204047c12 */ /* 0x000fe2000f8e963b */
[----:B------:R-:W-:-:S04]  /*2310*/  IMAD.WIDE.U32 R46, R46, -0x2daee0ad, RZ ;  /* 0xd2511f532e2e7825 */ /* 0x000fc800078e00ff */
[----:B------:R-:W-:Y:S01]  /*2320*/  IMAD.MOV.U32 R54, RZ, RZ, R46 ;  /* 0x000000ffff367224 */ /* 0x000fe200078e002e */
[----:B------:R-:W-:-:S07]  /*2330*/  LOP3.LUT R5, R56, UR35, R47, 0x96, !PT ;  /* 0x0000002338057c12 */ /* 0x000fce000f8e962f */
.L_x_185:
[----:B------:R-:W-:Y:S05]  /*2340*/  BSYNC.RECONVERGENT B1 ;  /* 0x0000000000017941 */ /* 0x000fea0003800200 */
.L_x_184:
[----:B------:R-:W-:Y:S01]  /*2350*/  I2FP.F32.U32 R46, R37 ;  /* 0x00000025002e7245 */ /* 0x000fe20000201000 */
[----:B------:R-:W-:Y:S01]  /*2360*/  BSSY.RECONVERGENT B1, `(.L_x_189) ;  /* 0x000004f000017945 */ /* 0x000fe20003800200 */
[----:B------:R-:W-:Y:S01]  /*2370*/  SHF.L.U32 R37, R3, 0x10, RZ ;  /* 0x0000001003257819 */ /* 0x000fe200000006ff */
[----:B------:R-:W-:Y:S01]  /*2380*/  IMAD.MOV.U32 R51, RZ, RZ, 0x2 ;  /* 0x00000002ff337424 */ /* 0x000fe200078e00ff */
[----:B------:R-:W-:Y:S01]  /*2390*/  ISETP.NE.AND P3, PT, R41, 0x1, PT ;  /* 0x000000012900780c */ /* 0x000fe20003f65270 */
[----:B------:R-:W-:Y:S02]  /*23a0*/  FFMA.FTZ R3, R46, R61, 1.1641532182693481445e-10 ;  /* 0x2f0000002e037423 */ /* 0x000fe4000001003d */
[----:B------:R-:W-:-:S03]  /*23b0*/  FMUL.FTZ R46, R37, UR4 ;  /* 0x00000004252e7c20 */ /* 0x000fc60008410000 */
[----:B------:R-:W-:Y:S01]  /*23c0*/  FSETP.GTU.FTZ.AND P2, PT, R3, R60, PT ;  /* 0x0000003c0300720b */ /* 0x000fe20003f5c000 */
[----:B------:R-:W-:Y:S01]  /*23d0*/  FMUL.FTZ R46, R46, R55 ;  /* 0x000000372e2e7220 */ /* 0x000fe20000410000 */
[----:B------:R-:W-:-:S04]  /*23e0*/  IMAD.U32 R3, R14, 0x10000, RZ ;  /* 0x000100000e037824 */ /* 0x000fc800078e00ff */
[----:B------:R-:W-:Y:S02]  /*23f0*/  FSEL R14, R46, RZ, !P2 ;  /* 0x000000ff2e0e7208 */ /* 0x000fe40005000000 */
[----:B------:R-:W-:-:S03]  /*2400*/  PLOP3.LUT P2, PT, P2, PT, PT, 0x8, 0x80 ;  /* 0x000000000080781c */ /* 0x000fc6000174e170 */
[----:B------:R-:W-:Y:S01]  /*2410*/  FADD.FTZ R14, R14, R3 ;  /* 0x000000030e0e7221 */ /* 0x000fe20000010000 */
[----:B------:R-:W-:Y:S01]  /*2420*/  MOV R3, R0 ;  /* 0x0000000000037202 */ /* 0x000fe20000000f00 */
[----:B------:R-:W-:Y:S08]  /*2430*/  @!P3 BRA `(.L_x_190) ;  /* 0x000000040004b947 */ /* 0x000ff00003800000 */
[----:B------:R-:W-:-:S13]  /*2440*/  ISETP.NE.AND P3, PT, R41, 0x3, PT ;  /* 0x000000032900780c */ /* 0x000fda0003f65270 */
[----:B------:R-:W-:Y:S05]  /*2450*/  @!P3 BRA `(.L_x_191) ;  /* 0x000000000018b947 */ /* 0x000fea0003800000 */
[----:B------:R-:W-:-:S13]  /*2460*/  ISETP.NE.AND P3, PT, R41, 0x2, PT ;  /* 0x000000022900780c */ /* 0x000fda0003f65270 */
[----:B------:R-:W-:Y:S01]  /*2470*/  @!P3 IMAD.MOV.U32 R51, RZ, RZ, 0x3 ;  /* 0x00000003ff33b424 */ /* 0x000fe200078e00ff */
[----:B------:R-:W-:Y:S01]  /*2480*/  @P3 IADD3 R51, PT, PT, R41, 0x1, RZ ;  /* 0x0000000129333810 */ /* 0x000fe20007ffe0ff */
[----:B------:R-:W-:Y:S02]  /*2490*/  @!P3 IMAD.MOV.U32 R3, RZ, RZ, R5 ;  /* 0x000000ffff03b224 */ /* 0x000fe400078e0005 */
[----:B------:R-:W-:Y:S01]  /*24a0*/  @P3 IMAD.MOV.U32 R3, RZ, RZ, R4 ;  /* 0x000000ffff033224 */ /* 0x000fe200078e0004 */
[----:B------:R-:W-:Y:S06]  /*24b0*/  BRA `(.L_x_190) ;  /* 0x0000000000e47947 */ /* 0x000fec0003800000 */
.L_x_191:
[----:B------:R-:W-:Y:S01]  /*24c0*/  VIADD R7, R7, 0x1 ;  /* 0x0000000107077836 */ /* 0x000fe20000000000 */
[----:B------:R-:W-:Y:S03]  /*24d0*/  BSSY.RECONVERGENT B2, `(.L_x_192) ;  /* 0x000000c000027945 */ /* 0x000fe60003800200 */
[C---:B------:R-:W-:Y:S01]  /*24e0*/  IMAD.WIDE.U32 R56, R7.reuse, -0x2daee0ad, RZ ;  /* 0xd2511f5307387825 */ /* 0x040fe200078e00ff */
[----:B------:R-:W-:-:S13]  /*24f0*/  ISETP.NE.AND P3, PT, R7, RZ, PT ;  /* 0x000000ff0700720c */ /* 0x000fda0003f65270 */
[----:B------:R-:W-:Y:S05]  /*2500*/  @P3 BRA `(.L_x_193) ;  /* 0x0000000000203947 */ /* 0x000fea0003800000 */
[----:B------:R-:W-:-:S04]  /*2510*/  IADD3 R6, PT, PT, R6, 0x1, RZ ;  /* 0x0000000106067810 */ /* 0x000fc80007ffe0ff */
[----:B------:R-:W-:-:S13]  /*2520*/  ISETP.NE.AND P3, PT, R6, RZ, PT ;  /* 0x000000ff0600720c */ /* 0x000fda0003f65270 */
[----:B------:R-:W-:Y:S02]  /*2530*/  @!P3 VIADD R9, R9, 0x1 ;  /* 0x000000010909b836 */ /* 0x000fe40000000000 */
[----:B------:R-:W-:Y:S02]  /*2540*/  @!P3 VIADD R0, R2, 0x1 ;  /* 0x000000010200b836 */ /* 0x000fe40000000000 */
[----:B------:R-:W-:Y:S01]  /*2550*/  @!P3 IMAD.MOV.U32 R6, RZ, RZ, RZ ;  /* 0x000000ffff06b224 */ /* 0x000fe200078e00ff */
[----:B------:R-:W-:-:S13]  /*2560*/  ISETP.NE.AND P4, PT, R9, RZ, !P3 ;  /* 0x000000ff0900720c */ /* 0x000fda0005f85270 */
[----:B------:R-:W-:-:S05]  /*2570*/  @P4 IADD3 R0, PT, PT, R2, RZ, RZ ;  /* 0x000000ff02004210 */ /* 0x000fca0007ffe0ff */
[----:B------:R-:W-:-:S07]  /*2580*/  @!P3 IMAD.MOV.U32 R2, RZ, RZ, R0 ;  /* 0x000000ffff02b224 */ /* 0x000fce00078e0000 */
.L_x_193:
[----:B------:R-:W-:Y:S05]  /*2590*/  BSYNC.RECONVERGENT B2 ;  /* 0x0000000000027941 */ /* 0x000fea0003800200 */
.L_x_192:
[----:B------:R-:W-:Y:S01]  /*25a0*/  LOP3.LUT R46, R2, UR9, R57, 0x96, !PT ;  /* 0x00000009022e7c12 */ /* 0x000fe2000f8e9639 */
[----:B------:R-:W-:-:S04]  /*25b0*/  IMAD.WIDE.U32 R4, R9, -0x326172a9, RZ ;  /* 0xcd9e8d5709047825 */ /* 0x000fc800078e00ff */
[----:B------:R-:W-:Y:S02]  /*25c0*/  HFMA2 R51, -RZ, RZ, 0, 0 ;  /* 0x00000000ff337431 */ /* 0x000fe400000001ff */
[----:B------:R-:W-:Y:S01]  /*25d0*/  IMAD.WIDE.U32 R46, R46, -0x326172a9, RZ ;  /* 0xcd9e8d572e2e7825 */ /* 0x000fe200078e00ff */
[----:B------:R-:W-:-:S03]  /*25e0*/  LOP3.LUT R5, R6, UR8, R5, 0x96, !PT ;  /* 0x0000000806057c12 */ /* 0x000fc6000f8e9605 */
[----:B------:R-:W-:Y:S01]  /*25f0*/  IMAD.MOV.U32 R3, RZ, RZ, R54 ;  /* 0x000000ffff037224 */ /* 0x000fe200078e0036 */
        /* <DEDUP_REMOVED lines=31> */
[----:B------:R-:W-:-:S04]  /*27f0*/  LOP3.LUT R46, R46, UR32, R5, 0x96, !PT ;  /* 0x000000202e2e7c12 */ /* 0x000fc8000f8e9605 */
[----:B------:R-:W-:Y:S01]  /*2800*/  LOP3.LUT R4, R4, UR34, R59, 0x96, !PT ;  /* 0x0000002204047c12 */ /* 0x000fe2000f8e963b */
[----:B------:R-:W-:Y:S01]  /*2810*/  IMAD.WIDE.U32 R46, R46, -0x2daee0ad, RZ ;  /* 0xd2511f532e2e7825 */ /* 0x000fe200078e00ff */
[----:B------:R-:W-:-:S03]  /*2820*/  MOV R0, R58 ;  /* 0x0000003a00007202 */ /* 0x000fc60000000f00 */
[----:B------:R-:W-:Y:S01]  /*2830*/  IMAD.MOV.U32 R54, RZ, RZ, R46 ;  /* 0x000000ffff367224 */ /* 0x000fe200078e002e */
[----:B------:R-:W-:-:S07]  /*2840*/  LOP3.LUT R5, R56, UR35, R47, 0x96, !PT ;  /* 0x0000002338057c12 */ /* 0x000fce000f8e962f */
.L_x_190:
[----:B------:R-:W-:Y:S05]  /*2850*/  BSYNC.RECONVERGENT B1 ;  /* 0x0000000000017941 */ /* 0x000fea0003800200 */
.L_x_189:
[----:B------:R-:W-:Y:S01]  /*2860*/  I2FP.F32.U32 R46, R3 ;  /* 0x00000003002e7245 */ /* 0x000fe20000201000 */
[----:B------:R-:W-:Y:S01]  /*2870*/  IMAD.U32 R37, R42, 0x10000, RZ ;  /* 0x000100002a257824 */ /* 0x000fe200078e00ff */
[----:B------:R-:W-:Y:S01]  /*2880*/  ISETP.NE.AND P4, PT, R51, 0x1, PT ;  /* 0x000000013300780c */ /* 0x000fe20003f85270 */
[----:B------:R-:W-:Y:S01]  /*2890*/  BSSY.RECONVERGENT B1, `(.L_x_194) ;  /* 0x0000050000017945 */ /* 0x000fe20003800200 */
[----:B------:R-:W-:Y:S02]  /*28a0*/  HFMA2 R52, -RZ, RZ, 0, 1.1920928955078125e-07 ;  /* 0x00000002ff347431 */ /* 0x000fe400000001ff */
[----:B------:R-:W-:Y:S01]  /*28b0*/  FFMA.FTZ R3, R46, R61, 1.1641532182693481445e-10 ;  /* 0x2f0000002e037423 */ /* 0x000fe2000001003d */
[----:B------:R-:W-:Y:S01]  /*28c0*/  FMUL.FTZ R46, R37, UR4 ;  /* 0x00000004252e7c20 */ /* 0x000fe20008410000 */
[----:B------:R-:W-:-:S03]  /*28d0*/  IMAD.MOV.U32 R41, RZ, RZ, R0 ;  /* 0x000000ffff297224 */ /* 0x000fc600078e0000 */
[----:B------:R-:W-:Y:S01]  /*28e0*/  FMUL.FTZ R46, R46, R55 ;  /* 0x000000372e2e7220 */ /* 0x000fe20000410000 */
[----:B------:R-:W-:Y:S02]  /*28f0*/  FSETP.GTU.FTZ.AND P3, PT, R3, R60, PT ;  /* 0x0000003c0300720b */ /* 0x000fe40003f7c000 */
[----:B------:R-:W-:Y:S02]  /*2900*/  PRMT R3, R42, 0x7632, R3 ;  /* 0x000076322a037816 */ /* 0x000fe40000000003 */
[----:B------:R-:W-:Y:S01]  /*2910*/  FSEL R37, R46, RZ, !P3 ;  /* 0x000000ff2e257208 */ /* 0x000fe20005800000 */
[C---:B------:R-:W-:Y:S01]  /*2920*/  IMAD.U32 R46, R38.reuse, 0x10000, RZ ;  /* 0x00010000262e7824 */ /* 0x040fe200078e00ff */
[----:B------:R-:W-:Y:S02]  /*2930*/  PLOP3.LUT P3, PT, P3, PT, PT, 0x8, 0x80 ;  /* 0x000000000080781c */ /* 0x000fe40001f6e170 */
[----:B------:R-:W-:Y:S01]  /*2940*/  PRMT R38, R38, 0x7632, R38 ;  /* 0x0000763226267816 */ /* 0x000fe20000000026 */
[----:B------:R-:W-:-:S04]  /*2950*/  FADD.FTZ R37, R37, R46 ;  /* 0x0000002e25257221 */ /* 0x000fc80000010000 */
[----:B------:R-:W-:Y:S01]  /*2960*/  IMAD.MOV.U32 R47, RZ, RZ, R37 ;  /* 0x000000ffff2f7224 */ /* 0x000fe200078e0025 */
        /* <DEDUP_REMOVED lines=9> */
.L_x_196:
        /* <DEDUP_REMOVED lines=8> */
[----:B------:R-:W-:Y:S02]  /*2a80*/  @!P4 VIADD R0, R2, 0x1 ;  /* 0x000000010200c836 */ /* 0x000fe40000000000 */
[----:B------:R-:W-:Y:S01]  /*2a90*/  @!P4 IMAD.MOV.U32 R6, RZ, RZ, RZ ;  /* 0x000000ffff06c224 */ /* 0x000fe200078e00ff */
[----:B------:R-:W-:-:S13]  /*2aa0*/  ISETP.NE.AND P5, PT, R9, RZ, !P4 ;  /* 0x000000ff0900720c */ /* 0x000fda00067a5270 */
[----:B------:R-:W-:-:S05]  /*2ab0*/  @P5 IMAD.MOV R0, RZ, RZ, R2 ;  /* 0x000000ffff005224 */ /* 0x000fca00078e0202 */
[----:B------:R-:W-:-:S07]  /*2ac0*/  @!P4 MOV R2, R0 ;  /* 0x000000000002c202 */ /* 0x000fce0000000f00 */
.L_x_198:
[----:B------:R-:W-:Y:S05]  /*2ad0*/  BSYNC.RECONVERGENT B2 ;  /* 0x0000000000027941 */ /* 0x000fea0003800200 */
.L_x_197:
        /* <DEDUP_REMOVED lines=38> */
[----:B------:R-:W-:Y:S01]  /*2d40*/  IMAD.MOV.U32 R0, RZ, RZ, R56 ;  /* 0x000000ffff007224 */ /* 0x000fe200078e0038 */
[----:B------:R-:W-:Y:S01]  /*2d50*/  LOP3.LUT R4, R4, UR34, R57, 0x96, !PT ;  /* 0x0000002204047c12 */ /* 0x000fe2000f8e9639 */
[----:B------:R-:W-:-:S04]  /*2d60*/  IMAD.WIDE.U32 R56, R5, -0x2daee0ad, RZ ;  /* 0xd2511f5305387825 */ /* 0x000fc800078e00ff */
[----:B------:R-:W-:Y:S01]  /*2d70*/  IMAD.MOV.U32 R54, RZ, RZ, R56 ;  /* 0x000000ffff367224 */ /* 0x000fe200078e0038 */
[----:B------:R-:W-:-:S07]  /*2d80*/  LOP3.LUT R5, R58, UR35, R57, 0x96, !PT ;  /* 0x000000233a057c12 */ /* 0x000fce000f8e9639 */
.L_x_195:
[----:B------:R-:W-:Y:S05]  /*2d90*/  BSYNC.RECONVERGENT B1 ;  /* 0x0000000000017941 */ /* 0x000fea0003800200 */
.L_x_194:
[----:B------:R-:W-:Y:S01]  /*2da0*/  I2FP.F32.U32 R42, R41 ;  /* 0x00000029002a7245 */ /* 0x000fe20000201000 */
[----:B------:R-:W-:Y:S01]  /*2db0*/  BSSY.RECONVERGENT B1, `(.L_x_199) ;  /* 0x0000050000017945 */ /* 0x000fe20003800200 */
[----:B------:R-:W-:Y:S02]  /*2dc0*/  SHF.L.U32 R41, R3, 0x10, RZ ;  /* 0x0000001003297819 */ /* 0x000fe400000006ff */
[----:B------:R-:W-:Y:S01]  /*2dd0*/  ISETP.NE.AND P5, PT, R52, 0x1, PT ;  /* 0x000000013400780c */ /* 0x000fe20003fa5270 */
[----:B------:R-:W-:Y:S02]  /*2de0*/  FFMA.FTZ R3, R42, R61, 1.1641532182693481445e-10 ;  /* 0x2f0000002a037423 */ /* 0x000fe4000001003d */
[----:B------:R-:W-:-:S03]  /*2df0*/  FMUL.FTZ R42, R41, UR4 ;  /* 0x00000004292a7c20 */ /* 0x000fc60008410000 */
[----:B------:R-:W-:Y:S01]  /*2e00*/  FSETP.GTU.FTZ.AND P4, PT, R3, R60, PT ;  /* 0x0000003c0300720b */ /* 0x000fe20003f9c000 */
[----:B------:R-:W-:Y:S01]  /*2e10*/  FMUL.FTZ R42, R42, R55 ;  /* 0x000000372a2a7220 */ /* 0x000fe20000410000 */
[----:B------:R-:W-:-:S04]  /*2e20*/  IMAD.U32 R3, R38, 0x10000, RZ ;  /* 0x0001000026037824 */ /* 0x000fc800078e00ff */
[----:B------:R-:W-:Y:S01]  /*2e30*/  FSEL R38, R42, RZ, !P4 ;  /* 0x000000ff2a267208 */ /* 0x000fe20006000000 */
[----:B------:R-:W-:Y:S01]  /*2e40*/  IMAD.MOV.U32 R42, RZ, RZ, 0x2 ;  /* 0x00000002ff2a7424 */ /* 0x000fe200078e00ff */
        /* <DEDUP_REMOVED lines=13> */
.L_x_201:
        /* <DEDUP_REMOVED lines=13> */
.L_x_203:
[----:B------:R-:W-:Y:S05]  /*2ff0*/  BSYNC.RECONVERGENT B2 ;  /* 0x0000000000027941 */ /* 0x000fea0003800200 */
.L_x_202:
[----:B------:R-:W-:Y:S01]  /*3000*/  LOP3.LUT R56, R2, UR9, R59, 0x96, !PT ;  /* 0x0000000902387c12 */ /* 0x000fe2000f8e963b */
[----:B------:R-:W-:-:S04]  /*3010*/  IMAD.WIDE.U32 R4, R9, -0x326172a9, RZ ;  /* 0xcd9e8d5709047825 */ /* 0x000fc800078e00ff */
        /* <DEDUP_REMOVED lines=39> */
[----:B------:R-:W-:Y:S02]  /*3290*/  LOP3.LUT R5, R58, UR35, R57, 0x96, !PT ;  /* 0x000000233a057c12 */ /* 0x000fe4000f8e9639 */
[----:B------:R-:W-:-:S07]  /*32a0*/  MOV R54, R56 ;  /* 0x0000003800367202 */ /* 0x000fce0000000f00 */
.L_x_200:
[----:B------:R-:W-:Y:S05]  /*32b0*/  BSYNC.RECONVERGENT B1 ;  /* 0x0000000000017941 */ /* 0x000fea0003800200 */
.L_x_199:
[----:B------:R-:W-:Y:S01]  /*32c0*/  I2FP.F32.U32 R52, R3 ;  /* 0x0000000300347245 */ /* 0x000fe20000201000 */
[----:B------:R-:W-:Y:S01]  /*32d0*/  IMAD.U32 R41, R43, 0x10000, RZ ;  /* 0x000100002b297824 */ /* 0x000fe200078e00ff */
[----:B------:R-:W-:Y:S01]  /*32e0*/  ISETP.NE.AND P6, PT, R42, 0x1, PT ;  /* 0x000000012a00780c */ /* 0x000fe20003fc5270 */
[----:B------:R-:W-:Y:S02]  /*32f0*/  BSSY.RECONVERGENT B1, `(.L_x_204) ;  /* 0x0000052000017945 */ /* 0x000fe40003800200 */
[----:B------:R-:W-:Y:S01]  /*3300*/  FFMA.FTZ R3, R52, R61, 1.1641532182693481445e-10 ;  /* 0x2f00000034037423 */ /* 0x000fe2000001003d */
[----:B------:R-:W-:-:S04]  /*3310*/  FMUL.FTZ R52, R41, UR4 ;  /* 0x0000000429347c20 */ /* 0x000fc80008410000 */
[----:B------:R-:W-:Y:S01]  /*3320*/  FMUL.FTZ R52, R52, R55 ;  /* 0x0000003734347220 */ /* 0x000fe20000410000 */
[----:B------:R-:W-:Y:S01]  /*3330*/  FSETP.GTU.FTZ.AND P5, PT, R3, R60, PT ;  /* 0x0000003c0300720b */ /* 0x000fe20003fbc000 */
[----:B------:R-:W-:-:S03]  /*3340*/  IMAD.MOV.U32 R3, RZ, RZ, 0x2 ;  /* 0x00000002ff037424 */ /* 0x000fc600078e00ff */
[----:B------:R-:W-:Y:S02]  /*3350*/  FSEL R41, R52, RZ, !P5 ;  /* 0x000000ff34297208 */ /* 0x000fe40006800000 */
[----:B------:R-:W-:Y:S02]  /*3360*/  SHF.L.U32 R52, R39, 0x10, RZ ;  /* 0x0000001027347819 */ /* 0x000fe400000006ff */
[----:B------:R-:W-:Y:S01]  /*3370*/  PRMT R39, R43, 0x7632, R39 ;  /* 0x000076322b277816 */ /* 0x000fe20000000027 */
[----:B------:R-:W-:Y:S01]  /*3380*/  IMAD.MOV.U32 R43, RZ, RZ, R0 ;  /* 0x000000ffff2b7224 */ /* 0x000fe200078e0000 */
[----:B------:R-:W-:Y:S01]  /*3390*/  PLOP3.LUT P5, PT, P5, PT, PT, 0x8, 0x80 ;  /* 0x000000000080781c */ /* 0x000fe20002fae170 */
[----:B------:R-:W-:Y:S01]  /*33a0*/  FADD.FTZ R41, R41, R52 ;  /* 0x0000003429297221 */ /* 0x000fe20000010000 */
[----:B------:R-:W-:-:S04]  /*33b0*/  PRMT R51, R39, 0x7632, R51 ;  /* 0x0000763227337816 */ /* 0x000fc80000000033 */
[----:B------:R-:W-:Y:S01]  /*33c0*/  MOV R52, R41 ;  /* 0x0000002900347202 */ /* 0x000fe20000000f00 */
        /* <DEDUP_REMOVED lines=9> */
.L_x_206:
[----:B------:R-:W-:Y:S01]  /*3460*/  VIADD R7, R7, 0x1 ;  /* 0x0000000107077836 */ /* 0x000fe20000000000 */
[----:B------:R-:W-:Y:S03]  /*3470*/  BSSY.RECONVERGENT B2, `(.L_x_207) ;  /* 0x000000e000027945 */ /* 0x000fe60003800200 */
[C---:B------:R-:W-:Y:S01]  /*3480*/  IMAD.WIDE.U32 R56, R7.reuse, -0x2daee0ad, RZ ;  /* 0xd2511f5307387825 */ /* 0x040fe200078e00ff */
[----:B------:R-:W-:-:S13]  /*3490*/  ISETP.NE.AND P6, PT, R7, RZ, PT ;  /* 0x000000ff0700720c */ /* 0x000fda0003fc5270 */
[----:B------:R-:W-:Y:S05]  /*34a0*/  @P6 BRA `(.L_x_208) ;  /* 0x0000000000286947 */ /* 0x000fea0003800000 */
[----:B------:R-:W-:Y:S02]  /*34b0*/  IADD3 R6, PT, PT, R6, 0x1, RZ ;  /* 0x0000000106067810 */ /* 0x000fe40007ffe0ff */
[----:B------:R-:W-:Y:S02]  /*34c0*/  P2R R0, PR, RZ, 0x1 ;  /* 0x00000001ff007803 */ /* 0x000fe40000000000 */
[----:B------:R-:W-:-:S13]  /*34d0*/  ISETP.NE.AND P6, PT, R6, RZ, PT ;  /* 0x000000ff0600720c */ /* 0x000fda0003fc5270 */
[----:B------:R-:W-:Y:S02]  /*34e0*/  @!P6 VIADD R9, R9, 0x1 ;  /* 0x000000010909e836 */ /* 0x000fe40000000000 */
[----:B------:R-:W-:Y:S02]  /*34f0*/  @!P6 VIADD R3, R2, 0x1 ;  /* 0x000000010203e836 */ /* 0x000fe40000000000 */
[----:B------:R-:W-:Y:S01]  /*3500*/  @!P6 IMAD.MOV.U32 R6, RZ, RZ, RZ ;  /* 0x000000ffff06e224 */ /* 0x000fe200078e00ff */
[----:B------:R-:W-:-:S13]  /*3510*/  ISETP.NE.AND P0, PT, R9, RZ, !P6 ;  /* 0x000000ff0900720c */ /* 0x000fda0007705270 */
[----:B------:R-:W-:Y:S02]  /*3520*/  @P0 IADD3 R3, PT, PT, R2, RZ, RZ ;  /* 0x000000ff02030210 */ /* 0x000fe40007ffe0ff */
[----:B------:R-:W-:-:S03]  /*3530*/  ISETP.NE.AND P0, PT, R0, RZ, PT ;  /* 0x000000ff0000720c */ /* 0x000fc60003f05270 */
[----:B------:R-:W-:-:S10]  /*3540*/  @!P6 IMAD.MOV.U32 R2, RZ, RZ, R3 ;  /* 0x000000ffff02e224 */ /* 0x000fd400078e0003 */
.L_x_208:
[----:B------:R-:W-:Y:S05]  /*3550*/  BSYNC.RECONVERGENT B2 ;  /* 0x0000000000027941 */ /* 0x000fea0003800200 */
.L_x_207:
[----:B------:R-:W-:Y:S01]  /*3560*/  LOP3.LUT R42, R2, UR9, R57, 0x96, !PT ;  /* 0x00000009022a7c12 */ /* 0x000fe2000f8e9639 */
[----:B------:R-:W-:-:S04]  /*3570*/  IMAD.WIDE.U32 R4, R9, -0x326172a9, RZ ;  /* 0xcd9e8d5709047825 */ /* 0x000fc800078e00ff */
[----:B------:R-:W-:Y:S02]  /*3580*/  HFMA2 R3, -RZ, RZ, 0, 0 ;  /* 0x00000000ff037431 */ /* 0x000fe400000001ff */
[----:B------:R-:W-:Y:S01]  /*3590*/  IMAD.WIDE.U32 R42, R42, -0x326172a9, RZ ;  /* 0xcd9e8d572a2a7825 */ /* 0x000fe200078e00ff */
[----:B------:R-:W-:-:S04]  /*35a0*/  LOP3.LUT R5, R6, UR8, R5, 0x96, !PT ;  /* 0x0000000806057c12 */ /* 0x000fc8000f8e9605 */
[----:B------:R-:W-:Y:S01]  /*35b0*/  LOP3.LUT R57, R4, UR18, R43, 0x96, !PT ;  /* 0x0000001204397c12 */ /* 0x000fe2000f8e962b */
[----:B------:R-:W-:-:S05]  /*35c0*/  IMAD.WIDE.U32 R4, R5, -0x2daee0ad, RZ ;  /* 0xd2511f5305047825 */ /* 0x000fca00078e00ff */
[----:B------:R-:W-:Y:S01]  /*35d0*/  LOP3.LUT R5, R56, UR19, R5, 0x96, !PT ;  /* 0x0000001338057c12 */ /* 0x000fe2000f8e9605 */
[----:B------:R-:W-:-:S05]  /*35e0*/  IMAD.WIDE.U32 R56, R57, -0x2daee0ad, RZ ;  /* 0xd2511f5339387825 */ /* 0x000fca00078e00ff */
[----:B------:R-:W-:Y:S01]  /*35f0*/  LOP3.LUT R57, R4, UR21, R57, 0x96, !PT ;  /* 0x0000001504397c12 */ /* 0x000fe2000f8e9639 */
[----:B------:R-:W-:-:S05]  /*3600*/  IMAD.WIDE.U32 R4, R5, -0x326172a9, RZ ;  /* 0xcd9e8d5705047825 */ /* 0x000fca00078e00ff */
[----:B------:R-:W-:-:S05]  /*3610*/  LOP3.LUT R42, R42, UR20, R5, 0x96, !PT ;  /* 0x000000142a2a7c12 */ /* 0x000fca000f8e9605 */
        /* <DEDUP_REMOVED lines=26> */
[----:B------:R-:W-:-:S04]  /*37c0*/  IMAD.WIDE.U32 R56, R57, -0x326172a9, RZ ;  /* 0xcd9e8d5739387825 */ /* 0x000fc800078e00ff */
[----:B------:R-:W-:Y:S01]  /*37d0*/  IMAD.MOV.U32 R43, RZ, RZ, R54 ;  /* 0x000000ffff2b7224 */ /* 0x000fe200078e0036 */
[----:B------:R-:W-:Y:S01]  /*37e0*/  LOP3.LUT R4, R4, UR34, R57, 0x96, !PT ;  /* 0x0000002204047c12 */ /* 0x000fe2000f8e9639 */
[----:B------:R-:W-:Y:S01]  /*37f0*/  IMAD.MOV.U32 R54, RZ, RZ, R42 ;  /* 0x000000ffff367224 */ /* 0x000fe200078e002a */
[----:B------:R-:W-:-:S07]  /*3800*/  MOV R0, R56 ;  /* 0x0000003800007202 */ /* 0x000fce0000000f00 */
.L_x_205:
[----:B------:R-:W-:Y:S05]  /*3810*/  BSYNC.RECONVERGENT B1 ;  /* 0x0000000000017941 */ /* 0x000fea0003800200 */
.L_x_204:
[----:B------:R-:W-:Y:S01]  /*3820*/  I2FP.F32.U32 R42, R43 ;  /* 0x0000002b002a7245 */ /* 0x000fe20000201000 */
[----:B------:R-:W-:Y:S01]  /*3830*/  IMAD.U32 R39, R39, 0x10000, RZ ;  /* 0x0001000027277824 */ /* 0x000fe200078e00ff */
[----:B------:R-:W-:Y:S01]  /*3840*/  F2FP.BF16.F32.PACK_AB R38, R38, R37 ;  /* 0x000000252626723e */ /* 0x000fe200000010ff */
[----:B------:R-:W-:Y:S01]  /*3850*/  IMAD.U32 R51, R51, 0x10000, RZ ;  /* 0x0001000033337824 */ /* 0x000fe200078e00ff */
[----:B------:R-:W-:Y:S01]  /*3860*/  F2FP.BF16.F32.PACK_AB R37, R14, R15 ;  /* 0x0000000f0e25723e */ /* 0x000fe200000010ff */
[----:B------:R-:W-:Y:S01]  /*3870*/  FFMA.FTZ R61, R42, R61, 1.1641532182693481445e-10 ;  /* 0x2f0000002a3d7423 */ /* 0x000fe2000001003d */
[----:B------:R-:W-:Y:S01]  /*3880*/  FMUL.FTZ R42, R39, UR4 ;  /* 0x00000004272a7c20 */ /* 0x000fe20008410000 */
[----:B------:R-:W-:-:S03]  /*3890*/  F2FP.BF16.F32.PACK_AB R36, R36, R10 ;  /* 0x0000000a2424723e */ /* 0x000fc600000010ff */
[----:B------:R-:W-:Y:S01]  /*38a0*/  FMUL.FTZ R42, R42, R55 ;  /* 0x000000372a2a7220 */ /* 0x000fe20000410000 */
[----:B------:R-:W-:-:S04]  /*38b0*/  FSETP.GTU.FTZ.AND P6, PT, R61, R60, PT ;  /* 0x0000003c3d00720b */ /* 0x000fc80003fdc000 */
[----:B------:R-:W-:Y:S02]  /*38c0*/  FSEL R42, R42, RZ, !P6 ;  /* 0x000000ff2a2a7208 */ /* 0x000fe40007000000 */
[----:B------:R-:W-:-:S03]  /*38d0*/  PLOP3.LUT P6, PT, P6, PT, PT, 0x8, 0x80 ;  /* 0x000000000080781c */ /* 0x000fc600037ce170 */
[----:B------:R-:W-:-:S05]  /*38e0*/  FADD.FTZ R51, R42, R51 ;  /* 0x000000332a337221 */ /* 0x000fca0000010000 */
[----:B------:R-:W-:Y:S01]  /*38f0*/  F2FP.BF16.F32.PACK_AB R39, R51, R41 ;  /* 0x000000293327723e */ /* 0x000fe200000010ff */
[----:B------:R-:W-:Y:S06]  /*3900*/  BRA `(.L_x_209) ;  /* 0x0000002800307947 */ /* 0x000fec0003800000 */
.L_x_169:
[----:B------:R-:W-:Y:S01]  /*3910*/  ISETP.NE.AND P0, PT, R3, 0x1, PT ;  /* 0x000000010300780c */ /* 0x000fe20003f05270 */
[----:B------:R-:W-:Y:S01]  /*3920*/  BSSY.RECONVERGENT B1, `(.L_x_210) ;  /* 0x0000047000017945 */ /* 0x000fe20003800200 */
[----:B------:R-:W-:Y:S02]  /*3930*/  HFMA2 R36, -RZ, RZ, 0, 1.1920928955078125e-07 ;  /* 0x00000002ff247431 */ /* 0x000fe400000001ff */
[----:B------:R-:W-:Y:S02]  /*3940*/  IMAD.MOV.U32 R10, RZ, RZ, R0 ;  /* 0x000000ffff0a7224 */ /* 0x000fe400078e0000 */
[----:B------:R-:W-:-:S07]  /*3950*/  IMAD.MOV.U32 R54, RZ, RZ, R56 ;  /* 0x000000ffff367224 */ /* 0x000fce00078e0038 */
[----:B------:R-:W-:Y:S05]  /*3960*/  @!P0 BRA `(.L_x_211) ;  /* 0x0000000400088947 */ /* 0x000fea0003800000 */
[----:B------:R-:W-:-:S13]  /*3970*/  ISETP.NE.AND P0, PT, R3, 0x3, PT ;  /* 0x000000030300780c */ /* 0x000fda0003f05270 */
[----:B------:R-:W-:Y:S05]  /*3980*/  @!P0 BRA `(.L_x_212) ;  /* 0x0000000000208947 */ /* 0x000fea0003800000 */
[----:B------:R-:W-:-:S13]  /*3990*/  ISETP.NE.AND P0, PT, R3, 0x2, PT ;  /* 0x000000020300780c */ /* 0x000fda0003f05270 */
[----:B------:R-:W-:Y:S01]  /*39a0*/  @!P0 MOV R36, 0x3 ;  /* 0x0000000300248802 */ /* 0x000fe20000000f00 */
[--C-:B------:R-:W-:Y:S01]  /*39b0*/  @!P0 IMAD.MOV.U32 R54, RZ, RZ, R56.reuse ;  /* 0x000000ffff368224 */ /* 0x100fe200078e0038 */
[----:B------:R-:W-:Y:S01]  /*39c0*/  @P0 IADD3 R36, PT, PT, R3, 0x1, RZ ;  /* 0x0000000103240810 */ /* 0x000fe20007ffe0ff */
[----:B------:R-:W-:Y:S02]  /*39d0*/  @!P0 IMAD.MOV.U32 R10, RZ, RZ, R5 ;  /* 0x000000ffff0a8224 */ /* 0x000fe400078e0005 */
[----:B------:R-:W-:Y:S02]  /*39e0*/  @P0 IMAD.MOV.U32 R54, RZ, RZ, R56 ;  /* 0x000000ffff360224 */ /* 0x000fe400078e0038 */
[----:B------:R-:W-:Y:S01]  /*39f0*/  @P0 IMAD.MOV.U32 R10, RZ, RZ, R4 ;  /* 0x000000ffff0a0224 */ /* 0x000fe200078e0004 */
[----:B------:R-:W-:Y:S06]  /*3a00*/  BRA `(.L_x_211) ;  /* 0x0000000000e07947 */ /* 0x000fec0003800000 */
.L_x_212:
        /* <DEDUP_REMOVED lines=13> */
.L_x_214:
[----:B------:R-:W-:Y:S05]  /*3ae0*/  BSYNC.RECONVERGENT B2 ;  /* 0x0000000000027941 */ /* 0x000fea0003800200 */
.L_x_213:
        /* <DEDUP_REMOVED lines=42> */
.L_x_211:
[----:B------:R-:W-:Y:S05]  /*3d90*/  BSYNC.RECONVERGENT B1 ;  /* 0x0000000000017941 */ /* 0x000fea0003800200 */
.L_x_210:
[----:B------:R-:W0:Y:S01]  /*3da0*/  LDC R55, c[0x0][0x404] ;  /* 0x00010100ff377b82 */ /* 0x000e220000000800 */
[----:B------:R-:W-:Y:S01]  /*3db0*/  I2FP.F32.U32 R3, R10 ;  /* 0x0000000a00037245 */ /* 0x000fe20000201000 */
[----:B------:R-:W-:Y:S01]  /*3dc0*/  IMAD.MOV.U32 R60, RZ, RZ, 0x2f800000 ;  /* 0x2f800000ff3c7424 */ /* 0x000fe200078e00ff */
[----:B------:R-:W-:Y:S01]  /*3dd0*/  ISETP.NE.AND P1, PT, R36, 0x1, PT ;  /* 0x000000012400780c */ /* 0x000fe20003f25270 */
[----:B-----5:R-:W-:Y:S01]  /*3de0*/  IMAD.U32 R14, R40, 0x10000, RZ ;  /* 0x00010000280e7824 */ /* 0x020fe200078e00ff */
[----:B------:R-:W-:Y:S01]  /*3df0*/  BSSY.RECONVERGENT B1, `(.L_x_215) ;  /* 0x000004e000017945 */ /* 0x000fe20003800200 */
[----:B------:R-:W-:Y:S01]  /*3e00*/  FFMA.FTZ R10, R3, R60, 1.1641532182693481445e-10 ;  /* 0x2f000000030a7423 */ /* 0x000fe2000001003c */
[----:B------:R-:W-:Y:S01]  /*3e10*/  HFMA2 R37, -RZ, RZ, 0, 1.1920928955078125e-07 ;  /* 0x00000002ff257431 */ /* 0x000fe200000001ff */
[----:B------:R-:W1:Y:S01]  /*3e20*/  LDC R51, c[0x0][0x408] ;  /* 0x00010200ff337b82 */ /* 0x000e620000000800 */
[----:B------:R-:W-:Y:S01]  /*3e30*/  FMUL.FTZ R14, R14, UR4 ;  /* 0x000000040e0e7c20 */ /* 0x000fe20008410000 */
[----:B------:R-:W-:Y:S01]  /*3e40*/  PRMT R3, R40, 0x7632, R3 ;  /* 0x0000763228037816 */ /* 0x000fe20000000003 */
[----:B------:R-:W-:Y:S01]  /*3e50*/  IMAD.MOV.U32 R15, RZ, RZ, R0 ;  /* 0x000000ffff0f7224 */ /* 0x000fe200078e0000 */
[----:B0-----:R-:W-:-:S04]  /*3e60*/  FSETP.GTU.FTZ.AND P0, PT, R10, R55, PT ;  /* 0x000000370a00720b */ /* 0x001fc80003f1c000 */
[----:B------:R-:W-:Y:S01]  /*3e70*/  PLOP3.LUT P2, PT, P0, PT, PT, 0x8, 0x80 ;  /* 0x000000000080781c */ /* 0x000fe2000074e170 */
[----:B-1----:R-:W-:-:S03]  /*3e80*/  FMUL.FTZ R10, R14, R51 ;  /* 0x000000330e0a7220 */ /* 0x002fc60000410000 */
[----:B------:R-:W-:Y:S02]  /*3e90*/  P2R R40, PR, RZ, 0x4 ;  /* 0x00000004ff287803 */ /* 0x000fe40000000000 */
[----:B------:R-:W-:Y:S01]  /*3ea0*/  FSEL R10, R10, RZ, !P0 ;  /* 0x000000ff0a0a7208 */ /* 0x000fe20004000000 */
        /* <DEDUP_REMOVED lines=9> */
.L_x_217:
        /* <DEDUP_REMOVED lines=13> */
.L_x_219:
[----:B------:R-:W-:Y:S05]  /*4010*/  BSYNC.RECONVERGENT B2 ;  /* 0x0000000000027941 */ /* 0x000fea0003800200 */
.L_x_218:
        /* <DEDUP_REMOVED lines=34> */
[----:B------:R-:W-:Y:S01]  /*4240*/  IMAD.MOV.U32 R37, RZ, RZ, RZ ;  /* 0x000000ffff257224 */ /* 0x000fe200078e00ff */
[----:B------:R-:W-:Y:S01]  /*4250*/  LOP3.LUT R14, R14, UR32, R5, 0x96, !PT ;  /* 0x000000200e0e7c12 */ /* 0x000fe2000f8e9605 */
[----:B------:R-:W-:-:S04]  /*4260*/  IMAD.WIDE.U32 R38, R38, -0x326172a9, RZ ;  /* 0xcd9e8d5726267825 */ /* 0x000fc800078e00ff */
[----:B------:R-:W-:Y:S01]  /*4270*/  IMAD.WIDE.U32 R14, R14, -0x2daee0ad, RZ ;  /* 0xd2511f530e0e7825 */ /* 0x000fe200078e00ff */
[----:B------:R-:W-:-:S03]  /*4280*/  LOP3.LUT R4, R4, UR34, R39, 0x96, !PT ;  /* 0x0000002204047c12 */ /* 0x000fc6000f8e9627 */
[----:B------:R-:W-:Y:S01]  /*4290*/  IMAD.MOV.U32 R0, RZ, RZ, R38 ;  /* 0x000000ffff007224 */ /* 0x000fe200078e0026 */
[----:B------:R-:W-:Y:S01]  /*42a0*/  LOP3.LUT R5, R36, UR35, R15, 0x96, !PT ;  /* 0x0000002324057c12 */ /* 0x000fe2000f8e960f */
[----:B------:R-:W-:Y:S01]  /*42b0*/  IMAD.MOV.U32 R15, RZ, RZ, R54 ;  /* 0x000000ffff0f7224 */ /* 0x000fe200078e0036 */
[----:B------:R-:W-:-:S07]  /*42c0*/  MOV R54, R14 ;  /* 0x0000000e00367202 */ /* 0x000fce0000000f00 */
.L_x_216:
[----:B------:R-:W-:Y:S05]  /*42d0*/  BSYNC.RECONVERGENT B1 ;  /* 0x0000000000017941 */ /* 0x000fea0003800200 */
.L_x_215:
        /* <DEDUP_REMOVED lines=9> */
[----:B------:R-:W-:-:S04]  /*4370*/  FSETP.GTU.FTZ.AND P1, PT, R14, R55, PT ;  /* 0x000000370e00720b */ /* 0x000fc80003f3c000 */
[----:B------:R-:W-:Y:S02]  /*4380*/  FSEL R36, R36, RZ, !P1 ;  /* 0x000000ff24247208 */ /* 0x000fe40004800000 */
[----:B------:R-:W-:-:S03]  /*4390*/  PLOP3.LUT P0, PT, P1, PT, PT, 0x8, 0x80 ;  /* 0x000000000080781c */ /* 0x000fc60000f0e170 */
[----:B------:R-:W-:Y:S01]  /*43a0*/  IMAD.MOV.U32 R62, RZ, RZ, R36 ;  /* 0x000000ffff3e7224 */ /* 0x000fe200078e0024 */
[----:B------:R-:W-:Y:S09]  /*43b0*/  @!P2 BRA `(.L_x_221) ;  /* 0x000000040004a947 */ /* 0x000ff20003800000 */
        /* <DEDUP_REMOVED lines=8> */
.L_x_222:
        /* <DEDUP_REMOVED lines=13> */
.L_x_224:
[----:B------:R-:W-:Y:S05]  /*4510*/  BSYNC.RECONVERGENT B2 ;  /* 0x0000000000027941 */ /* 0x000fea0003800200 */
.L_x_223:
        /* <DEDUP_REMOVED lines=42> */
[----:B------:R-:W-:-:S07]  /*47c0*/  IMAD.MOV.U32 R54, RZ, RZ, R14 ;  /* 0x000000ffff367224 */ /* 0x000fce00078e000e */
.L_x_221:
[----:B------:R-:W-:Y:S05]  /*47d0*/  BSYNC.RECONVERGENT B1 ;  /* 0x0000000000017941 */ /* 0x000fea0003800200 */
.L_x_220:
[----:B------:R-:W-:Y:S01]  /*47e0*/  ISETP.NE.AND P3, PT, R39, 0x1, PT ;  /* 0x000000012700780c */ /* 0x000fe20003f65270 */
[----:B------:R-:W-:Y:S01]  /*47f0*/  BSSY.RECONVERGENT B1, `(.L_x_225) ;  /* 0x000004e000017945 */ /* 0x000fe20003800200 */
[----:B------:R-:W-:Y:S02]  /*4800*/  I2FP.F32.U32 R3, R3 ;  /* 0x0000000300037245 */ /* 0x000fe40000201000 */
[----:B------:R-:W-:-:S03]  /*4810*/  SHF.L.U32 R15, R41, 0x10, RZ ;  /* 0x00000010290f7819 */ /* 0x000fc600000006ff */
[----:B------:R-:W-:Y:S01]  /*4820*/  FFMA.FTZ R14, R3, R60, 1.1641532182693481445e-10 ;  /* 0x2f000000030e7423 */ /* 0x000fe2000001003c */
[----:B------:R-:W-:Y:S01]  /*4830*/  PRMT R3, R41, 0x7632, R3 ;  /* 0x0000763229037816 */ /* 0x000fe20000000003 */
[----:B------:R-:W-:Y:S01]  /*4840*/  FMUL.FTZ R38, R15, UR4 ;  /* 0x000000040f267c20 */ /* 0x000fe20008410000 */
[----:B------:R-:W-:Y:S02]  /*4850*/  IMAD.MOV.U32 R41, RZ, RZ, 0x2 ;  /* 0x00000002ff297424 */ /* 0x000fe400078e00ff */
[----:B------:R-:W-:Y:S01]  /*4860*/  FSETP.GTU.FTZ.AND P2, PT, R14, R55, PT ;  /* 0x000000370e00720b */ /* 0x000fe20003f5c000 */
[----:B------:R-:W-:Y:S01]  /*4870*/  FMUL.FTZ R15, R38, R51 ;  /* 0x00000033260f7220 */ /* 0x000fe20000410000 */
[----:B------:R-:W-:Y:S02]  /*4880*/  IMAD.MOV.U32 R14, RZ, RZ, R0 ;  /* 0x000000ffff0e7224 */ /* 0x000fe400078e0000 */
[----:B------:R-:W-:Y:S02]  /*4890*/  PLOP3.LUT P1, PT, P2, PT, PT, 0x8, 0x80 ;  /* 0x000000000080781c */ /* 0x000fe4000172e170 */
[----:B------:R-:W-:Y:S01]  /*48a0*/  FSEL R15, R15, RZ, !P2 ;  /* 0x000000ff0f0f7208 */ /* 0x000fe20005000000 */
[----:B------:R-:W-:Y:S10]  /*48b0*/  @!P3 BRA `(.L_x_226) ;  /* 0x000000040004b947 */ /* 0x000ff40003800000 */
        /* <DEDUP_REMOVED lines=8> */
.L_x_227:
        /* <DEDUP_REMOVED lines=13> */
.L_x_229:
[----:B------:R-:W-:Y:S05]  /*4a10*/  BSYNC.RECONVERGENT B2 ;  /* 0x0000000000027941 */ /* 0x000fea0003800200 */
.L_x_228:
[----:B------:R-:W-:Y:S01]  /*4a20*/  IMAD.WIDE.U32 R46, R9, -0x326172a9, RZ ;  /* 0xcd9e8d57092e7825 */ /* 0x000fe200078e00ff */
[----:B------:R-:W-:Y:S02]  /*4a30*/  LOP3.LUT R38, R2, UR9, R5, 0x96, !PT ;  /* 0x0000000902267c12 */ /* 0x000fe4000f8e9605 */
[----:B------:R-:W-:Y:S01]  /*4a40*/  MOV R14, R54 ;  /* 0x00000036000e7202 */ /* 0x000fe20000000f00 */
[----:B------:R-:W-:Y:S01]  /*4a50*/  IMAD.MOV.U32 R41, RZ, RZ, RZ ;  /* 0x000000ffff297224 */ /* 0x000fe200078e00ff */
        /* <DEDUP_REMOVED lines=38> */
[----:B------:R-:W-:-:S07]  /*4cc0*/  IMAD.MOV.U32 R54, RZ, RZ, R38 ;  /* 0x000000ffff367224 */ /* 0x000fce00078e0026 */
.L_x_226:
[----:B------:R-:W-:Y:S05]  /*4cd0*/  BSYNC.RECONVERGENT B1 ;  /* 0x0000000000017941 */ /* 0x000fea0003800200 */
.L_x_225:
[----:B------:R-:W-:Y:S01]  /*4ce0*/  I2FP.F32.U32 R37, R14 ;  /* 0x0000000e00257245 */ /* 0x000fe20000201000 */
[----:B------:R-:W-:Y:S01]  /*4cf0*/  BSSY.RECONVERGENT B1, `(.L_x_230) ;  /* 0x000004d000017945 */ /* 0x000fe20003800200 */
[----:B------:R-:W-:Y:S01]  /*4d00*/  ISETP.NE.AND P4, PT, R41, 0x1, PT ;  /* 0x000000012900780c */ /* 0x000fe20003f85270 */
[----:B------:R-:W-:Y:S01]  /*4d10*/  IMAD.MOV.U32 R52, RZ, RZ, 0x2 ;  /* 0x00000002ff347424 */ /* 0x000fe200078e00ff */
[----:B------:R-:W-:Y:S01]  /*4d20*/  SHF.L.U32 R3, R3, 0x10, RZ ;  /* 0x0000001003037819 */ /* 0x000fe200000006ff */
[----:B------:R-:W-:-:S04]  /*4d30*/  FFMA.FTZ R14, R37, R60, 1.1641532182693481445e-10 ;  /* 0x2f000000250e7423 */ /* 0x000fc8000001003c */
[----:B------:R-:W-:Y:S01]  /*4d40*/  FMUL.FTZ R38, R3, UR4 ;  /* 0x0000000403267c20 */ /* 0x000fe20008410000 */
[----:B------:R-:W-:Y:S01]  /*4d50*/  FSETP.GTU.FTZ.AND P3, PT, R14, R55, PT ;  /* 0x000000370e00720b */ /* 0x000fe20003f7c000 */
[----:B------:R-:W-:Y:S02]  /*4d60*/  IMAD.MOV.U32 R3, RZ, RZ, R0 ;  /* 0x000000ffff037224 */ /* 0x000fe400078e0000 */
[----:B------:R-:W-:Y:S01]  /*4d70*/  FMUL.FTZ R14, R38, R51 ;  /* 0x00000033260e7220 */ /* 0x000fe20000410000 */
[----:B------:R-:W-:-:S04]  /*4d80*/  PLOP3.LUT P2, PT, P3, PT, PT, 0x8, 0x80 ;  /* 0x000000000080781c */ /* 0x000fc80001f4e170 */
[----:B------:R-:W-:Y:S01]  /*4d90*/  FSEL R14, R14, RZ, !P3 ;  /* 0x000000ff0e0e7208 */ /* 0x000fe20005800000 */
[----:B------:R-:W-:Y:S08]  /*4da0*/  @!P4 BRA `(.L_x_231) ;  /* 0x000000040004c947 */ /* 0x000ff00003800000 */
        /* <DEDUP_REMOVED lines=8> */
.L_x_232:
        /* <DEDUP_REMOVED lines=13> */
.L_x_234:
[----:B------:R-:W-:Y:S05]  /*4f00*/  BSYNC.RECONVERGENT B2 ;  /* 0x0000000000027941 */ /* 0x000fea0003800200 */
.L_x_233:
        /* <DEDUP_REMOVED lines=43> */
.L_x_231:
[----:B------:R-:W-:Y:S05]  /*51c0*/  BSYNC.RECONVERGENT B1 ;  /* 0x0000000000017941 */ /* 0x000fea0003800200 */
.L_x_230:
[----:B------:R-:W-:Y:S01]  /*51d0*/  I2FP.F32.U32 R3, R3 ;  /* 0x0000000300037245 */ /* 0x000fe20000201000 */
[----:B------:R-:W-:Y:S01]  /*51e0*/  BSSY.RECONVERGENT B1, `(.L_x_235) ;  /* 0x000004f000017945 */ /* 0x000fe20003800200 */
[----:B------:R-:W-:Y:S01]  /*51f0*/  SHF.L.U32 R37, R42, 0x10, RZ ;  /* 0x000000102a257819 */ /* 0x000fe200000006ff */
[----:B------:R-:W-:Y:S01]  /*5200*/  IMAD.MOV.U32 R41, RZ, RZ, 0x2 ;  /* 0x00000002ff297424 */ /* 0x000fe200078e00ff */
[----:B------:R-:W-:Y:S01]  /*5210*/  ISETP.NE.AND P4, PT, R52, 0x1, PT ;  /* 0x000000013400780c */ /* 0x000fe20003f85270 */
[----:B------:R-:W-:Y:S01]  /*5220*/  FFMA.FTZ R38, R3, R60, 1.1641532182693481445e-10 ;  /* 0x2f00000003267423 */ /* 0x000fe2000001003c */
[----:B------:R-:W-:Y:S01]  /*5230*/  PRMT R3, R42, 0x7632, R3 ;  /* 0x000076322a037816 */ /* 0x000fe20000000003 */
[----:B------:R-:W-:Y:S01]  /*5240*/  FMUL.FTZ R46, R37, UR4 ;  /* 0x00000004252e7c20 */ /* 0x000fe20008410000 */
[----:B------:R-:W-:Y:S02]  /*5250*/  IMAD.MOV.U32 R39, RZ, RZ, R0 ;  /* 0x000000ffff277224 */ /* 0x000fe400078e0000 */
[----:B------:R-:W-:Y:S01]  /*5260*/  FSETP.GTU.FTZ.AND P3, PT, R38, R55, PT ;  /* 0x000000372600720b */ /* 0x000fe20003f7c000 */
[----:B------:R-:W-:-:S05]  /*5270*/  FMUL.FTZ R37, R46, R51 ;  /* 0x000000332e257220 */ /* 0x000fca0000410000 */
[----:B------:R-:W-:Y:S02]  /*5280*/  FSEL R37, R37, RZ, !P3 ;  /* 0x000000ff25257208 */ /* 0x000fe40005800000 */
[----:B------:R-:W-:Y:S02]  /*5290*/  PLOP3.LUT P3, PT, P3, PT, PT, 0x8, 0x80 ;  /* 0x000000000080781c */ /* 0x000fe40001f6e170 */
[----:B------:R-:W-:Y:S01]  /*52a0*/  MOV R47, R37 ;  /* 0x00000025002f7202 */ /* 0x000fe20000000f00 */
[----:B------:R-:W-:Y:S10]  /*52b0*/  @!P4 BRA `(.L_x_236) ;  /* 0x000000040004c947 */ /* 0x000ff40003800000 */
        /* <DEDUP_REMOVED lines=8> */
.L_x_237:
        /* <DEDUP_REMOVED lines=13> */
.L_x_239:
[----:B------:R-:W-:Y:S05]  /*5410*/  BSYNC.RECONVERGENT B2 ;  /* 0x0000000000027941 */ /* 0x000fea0003800200 */
.L_x_238:
        /* <DEDUP_REMOVED lines=39> */
[----:B------:R-:W-:-:S04]  /*5690*/  MOV R0, R58 ;  /* 0x0000003a00007202 */ /* 0x000fc80000000f00 */
[----:B------:R-:W-:Y:S01]  /*56a0*/  LOP3.LUT R5, R56, UR35, R39, 0x96, !PT ;  /* 0x0000002338057c12 */ /* 0x000fe2000f8e9627 */
[----:B------:R-:W-:Y:S02]  /*56b0*/  IMAD.MOV.U32 R39, RZ, RZ, R54 ;  /* 0x000000ffff277224 */ /* 0x000fe400078e0036 */
[----:B------:R-:W-:-:S07]  /*56c0*/  IMAD.MOV.U32 R54, RZ, RZ, R38 ;  /* 0x000000ffff367224 */ /* 0x000fce00078e0026 */
.L_x_236:
[----:B------:R-:W-:Y:S05]  /*56d0*/  BSYNC.RECONVERGENT B1 ;  /* 0x0000000000017941 */ /* 0x000fea0003800200 */
.L_x_235:
[----:B------:R-:W-:Y:S01]  /*56e0*/  I2FP.F32.U32 R39, R39 ;  /* 0x0000002700277245 */ /* 0x000fe20000201000 */
[----:B------:R-:W-:Y:S01]  /*56f0*/  IMAD.U32 R3, R3, 0x10000, RZ ;  /* 0x0001000003037824 */ /* 0x000fe200078e00ff */
[----:B------:R-:W-:Y:S01]  /*5700*/  ISETP.NE.AND P5, PT, R41, 0x1, PT ;  /* 0x000000012900780c */ /* 0x000fe20003fa5270 */
[----:B------:R-:W-:Y:S01]  /*5710*/  BSSY.RECONVERGENT B1, `(.L_x_240) ;  /* 0x000004c000017945 */ /* 0x000fe20003800200 */
[----:B------:R-:W-:Y:S02]  /*5720*/  IMAD.MOV.U32 R56, RZ, RZ, 0x2 ;  /* 0x00000002ff387424 */ /* 0x000fe400078e00ff */
[----:B------:R-:W-:Y:S01]  /*5730*/  FFMA.FTZ R38, R39, R60, 1.1641532182693481445e-10 ;  /* 0x2f00000027267423 */ /* 0x000fe2000001003c */
[----:B------:R-:W-:Y:S01]  /*5740*/  FMUL.FTZ R42, R3, UR4 ;  /* 0x00000004032a7c20 */ /* 0x000fe20008410000 */
[----:B------:R-:W-:-:S03]  /*5750*/  MOV R3, R0 ;  /* 0x0000000000037202 */ /* 0x000fc60000000f00 */
        /* <DEDUP_REMOVED lines=14> */
.L_x_242:
        /* <DEDUP_REMOVED lines=13> */
.L_x_244:
[----:B------:R-:W-:Y:S05]  /*5910*/  BSYNC.RECONVERGENT B2 ;  /* 0x0000000000027941 */ /* 0x000fea0003800200 */
.L_x_243:
[----:B------:R-:W-:Y:S01]  /*5920*/  LOP3.LUT R56, R2, UR9, R59, 0x96, !PT ;  /* 0x0000000902387c12 */ /* 0x000fe2000f8e963b */
[----:B------:R-:W-:-:S04]  /*5930*/  IMAD.WIDE.U32 R4, R9, -0x326172a9, RZ ;  /* 0xcd9e8d5709047825 */ /* 0x000fc800078e00ff */
        /* <DEDUP_REMOVED lines=38> */
[----:B------:R-:W-:Y:S01]  /*5ba0*/  MOV R54, R56 ;  /* 0x0000003800367202 */ /* 0x000fe20000000f00 */
[----:B------:R-:W-:Y:S01]  /*5bb0*/  IMAD.MOV.U32 R56, RZ, RZ, RZ ;  /* 0x000000ffff387224 */ /* 0x000fe200078e00ff */
[----:B------:R-:W-:-:S07]  /*5bc0*/  LOP3.LUT R5, R58, UR35, R57, 0x96, !PT ;  /* 0x000000233a057c12 */ /* 0x000fce000f8e9639 */
.L_x_241:
[----:B------:R-:W-:Y:S05]  /*5bd0*/  BSYNC.RECONVERGENT B1 ;  /* 0x0000000000017941 */ /* 0x000fea0003800200 */
.L_x_240:
[----:B------:R-:W-:Y:S01]  /*5be0*/  I2FP.F32.U32 R3, R3 ;  /* 0x0000000300037245 */ /* 0x000fe20000201000 */
[C---:B------:R-:W-:Y:S01]  /*5bf0*/  IMAD.U32 R39, R43.reuse, 0x10000, RZ ;  /* 0x000100002b277824 */ /* 0x040fe200078e00ff */
[----:B------:R-:W-:Y:S01]  /*5c00*/  ISETP.NE.AND P6, PT, R56, 0x1, PT ;  /* 0x000000013800780c */ /* 0x000fe20003fc5270 */
[----:B------:R-:W-:Y:S01]  /*5c10*/  BSSY.RECONVERGENT B1, `(.L_x_245) ;  /* 0x000004f000017945 */ /* 0x000fe20003800200 */
[----:B------:R-:W-:Y:S01]  /*5c20*/  PRMT R41, R43, 0x7632, R41 ;  /* 0x000076322b297816 */ /* 0x000fe20000000029 */
[----:B------:R-:W-:Y:S01]  /*5c30*/  FFMA.FTZ R42, R3, R60, 1.1641532182693481445e-10 ;  /* 0x2f000000032a7423 */ /* 0x000fe2000001003c */
[----:B------:R-:W-:Y:S01]  /*5c40*/  FMUL.FTZ R52, R39, UR4 ;  /* 0x0000000427347c20 */ /* 0x000fe20008410000 */
[----:B------:R-:W-:Y:S02]  /*5c50*/  HFMA2 R3, -RZ, RZ, 0, 1.1920928955078125e-07 ;  /* 0x00000002ff037431 */ /* 0x000fe400000001ff */
[----:B------:R-:W-:Y:S02]  /*5c60*/  IMAD.MOV.U32 R43, RZ, RZ, R0 ;  /* 0x000000ffff2b7224 */ /* 0x000fe400078e0000 */
        /* <DEDUP_REMOVED lines=14> */
.L_x_247:
[----:B------:R-:W-:Y:S01]  /*5d50*/  VIADD R7, R7, 0x1 ;  /* 0x0000000107077836 */ /* 0x000fe20000000000 */
[----:B------:R-:W-:Y:S03]  /*5d60*/  BSSY.RECONVERGENT B2, `(.L_x_248) ;  /* 0x000000e000027945 */ /* 0x000fe60003800200 */
[C---:B------:R-:W-:Y:S01]  /*5d70*/  IMAD.WIDE.U32 R56, R7.reuse, -0x2daee0ad, RZ ;  /* 0xd2511f5307387825 */ /* 0x040fe200078e00ff */
[----:B------:R-:W-:-:S13]  /*5d80*/  ISETP.NE.AND P6, PT, R7, RZ, PT ;  /* 0x000000ff0700720c */ /* 0x000fda0003fc5270 */
[----:B------:R-:W-:Y:S05]  /*5d90*/  @P6 BRA `(.L_x_249) ;  /* 0x0000000000286947 */ /* 0x000fea0003800000 */
[----:B------:R-:W-:Y:S01]  /*5da0*/  VIADD R6, R6, 0x1 ;  /* 0x0000000106067836 */ /* 0x000fe20000000000 */
[----:B------:R-:W-:-:S04]  /*5db0*/  P2R R0, PR, RZ, 0x1 ;  /* 0x00000001ff007803 */ /* 0x000fc80000000000 */
[----:B------:R-:W-:-:S13]  /*5dc0*/  ISETP.NE.AND P6, PT, R6, RZ, PT ;  /* 0x000000ff0600720c */ /* 0x000fda0003fc5270 */
[----:B------:R-:W-:Y:S01]  /*5dd0*/  @!P6 IADD3 R9, PT, PT, R9, 0x1, RZ ;  /* 0x000000010909e810 */ /* 0x000fe20007ffe0ff */
[----:B------:R-:W-:Y:S02]  /*5de0*/  @!P6 VIADD R3, R2, 0x1 ;  /* 0x000000010203e836 */ /* 0x000fe40000000000 */
[----:B------:R-:W-:Y:S01]  /*5df0*/  @!P6 IMAD.MOV.U32 R6, RZ, RZ, RZ ;  /* 0x000000ffff06e224 */ /* 0x000fe200078e00ff */
[----:B------:R-:W-:-:S13]  /*5e00*/  ISETP.NE.AND P0, PT, R9, RZ, !P6 ;  /* 0x000000ff0900720c */ /* 0x000fda0007705270 */
[----:B------:R-:W-:Y:S01]  /*5e10*/  @P0 IMAD.MOV R3, RZ, RZ, R2 ;  /* 0x000000ffff030224 */ /* 0x000fe200078e0202 */
[----:B------:R-:W-:-:S04]  /*5e20*/  ISETP.NE.AND P0, PT, R0, RZ, PT ;  /* 0x000000ff0000720c */ /* 0x000fc80003f05270 */
[----:B------:R-:W-:-:S09]  /*5e30*/  @!P6 MOV R2, R3 ;  /* 0x000000030002e202 */ /* 0x000fd20000000f00 */
.L_x_249:
[----:B------:R-:W-:Y:S05]  /*5e40*/  BSYNC.RECONVERGENT B2 ;  /* 0x0000000000027941 */ /* 0x000fea0003800200 */
.L_x_248:
        /* <DEDUP_REMOVED lines=39> */
[----:B------:R-:W-:Y:S01]  /*60c0*/  IMAD.MOV.U32 R3, RZ, RZ, RZ ;  /* 0x000000ffff037224 */ /* 0x000fe200078e00ff */
[----:B------:R-:W-:Y:S02]  /*60d0*/  LOP3.LUT R5, R56, UR35, R43, 0x96, !PT ;  /* 0x0000002338057c12 */ /* 0x000fe4000f8e962b */
[----:B------:R-:W-:Y:S01]  /*60e0*/  MOV R43, R54 ;  /* 0x00000036002b7202 */ /* 0x000fe20000000f00 */
[----:B------:R-:W-:-:S07]  /*60f0*/  IMAD.MOV.U32 R54, RZ, RZ, R42 ;  /* 0x000000ffff367224 */ /* 0x000fce00078e002a */
.L_x_246:
[----:B------:R-:W-:Y:S05]  /*6100*/  BSYNC.RECONVERGENT B1 ;  /* 0x0000000000017941 */ /* 0x000fea0003800200 */
.L_x_245:
[----:B------:R-:W-:Y:S02]  /*6110*/  I2FP.F32.U32 R43, R43 ;  /* 0x0000002b002b7245 */ /* 0x000fe40000201000 */
[----:B------:R-:W-:Y:S02]  /*6120*/  SHF.L.U32 R41, R41, 0x10, RZ ;  /* 0x0000001029297819 */ /* 0x000fe400000006ff */
[----:B------:R-:W-:Y:S01]  /*6130*/  F2FP.BF16.F32.PACK_AB R38, R38, R37 ;  /* 0x000000252626723e */ /* 0x000fe200000010ff */
[----:B------:R-:W-:Y:S01]  /*6140*/  FFMA.FTZ R60, R43, R60, 1.1641532182693481445e-10 ;  /* 0x2f0000002b3c7423 */ /* 0x000fe2000001003c */
[----:B------:R-:W-:Y:S01]  /*6150*/  F2FP.BF16.F32.PACK_AB R37, R14, R15 ;  /* 0x0000000f0e25723e */ /* 0x000fe200000010ff */
[----:B------:R-:W-:Y:S01]  /*6160*/  FMUL.FTZ R42, R41, UR4 ;  /* 0x00000004292a7c20 */ /* 0x000fe20008410000 */
[----:B------:R-:W-:Y:S02]  /*6170*/  F2FP.BF16.F32.PACK_AB R36, R36, R10 ;  /* 0x0000000a2424723e */ /* 0x000fe400000010ff */
[----:B------:R-:W-:Y:S01]  /*6180*/  FSETP.GTU.FTZ.AND P6, PT, R60, R55, PT ;  /* 0x000000373c00720b */ /* 0x000fe20003fdc000 */
[----:B------:R-:W-:-:S05]  /*6190*/  FMUL.FTZ R42, R42, R51 ;  /* 0x000000332a2a7220 */ /* 0x000fca0000410000 */
[----:B------:R-:W-:Y:S02]  /*61a0*/  FSEL R51, R42, RZ, !P6 ;  /* 0x000000ff2a337208 */ /* 0x000fe40007000000 */
[----:B------:R-:W-:Y:S02]  /*61b0*/  PLOP3.LUT P6, PT, P6, PT, PT, 0x8, 0x80 ;  /* 0x000000000080781c */ /* 0x000fe400037ce170 */
[----:B------:R-:W-:-:S11]  /*61c0*/  F2FP.BF16.F32.PACK_AB R39, R51, R39 ;  /* 0x000000273327723e */ /* 0x000fd600000010ff */
.L_x_209:
[----:B------:R-:W-:Y:S01]  /*61d0*/  SEL R60, RZ, 0x1000000, !P6 ;  /* 0x01000000ff3c7807 */ /* 0x000fe20007000000 */
[----:B------:R-:W0:Y:S01]  /*61e0*/  LDC.64 R42, c[0x0][0x3b0] ;  /* 0x0000ec00ff2a7b82 */ /* 0x000e220000000a00 */
[----:B------:R-:W-:Y:S02]  /*61f0*/  ISETP.NE.AND P6, PT, R40, RZ, PT ;  /* 0x000000ff2800720c */ /* 0x000fe40003fc5270 */
[----:B------:R-:W-:Y:S02]  /*6200*/  SEL R57, RZ, 0x1000000, !P2 ;  /* 0x01000000ff397807 */ /* 0x000fe40005000000 */
[----:B------:R-:W-:Y:S02]  /*6210*/  SEL R56, RZ, 0x10000, !P1 ;  /* 0x00010000ff387807 */ /* 0x000fe40004800000 */
[----:B------:R-:W-:Y:S01]  /*6220*/  SEL R55, RZ, 0x100, !P0 ;  /* 0x00000100ff377807 */ /* 0x000fe20004000000 */
[----:B------:R-:W1:Y:S01]  /*6230*/  LDC.64 R40, c[0x0][0x3a8] ;  /* 0x0000ea00ff287b82 */ /* 0x000e620000000a00 */
[----:B------:R-:W-:-:S02]  /*6240*/  SEL R59, RZ, 0x10000, !P5 ;  /* 0x00010000ff3b7807 */ /* 0x000fc40006800000 */
[----:B------:R-:W-:Y:S02]  /*6250*/  SEL R58, RZ, 0x100, !P4 ;  /* 0x00000100ff3a7807 */ /* 0x000fe40006000000 */
[----:B------:R-:W-:Y:S02]  /*6260*/  LOP3.LUT R55, R55, R57, R56, 0xfe, !PT ;  /* 0x0000003937377212 */ /* 0x000fe400078efe38 */
[----:B------:R-:W-:Y:S02]  /*6270*/  LOP3.LUT R58, R58, R60, R59, 0xfe, !PT ;  /* 0x0000003c3a3a7212 */ /* 0x000fe400078efe3b */
[----:B------:R-:W-:Y:S02]  /*6280*/  SEL R57, RZ, 0x1, !P3 ;  /* 0x00000001ff397807 */ /* 0x000fe40005800000 */
[----:B------:R-:W-:Y:S01]  /*6290*/  SEL R56, RZ, 0x1, !P6 ;  /* 0x00000001ff387807 */ /* 0x000fe20007000000 */
[----:B-1----:R-:W-:-:S05]  /*62a0*/  IMAD.WIDE.U32 R40, R11, 0x10, R40 ;  /* 0x000000100b287825 */ /* 0x002fca00078e0028 */
[----:B------:R1:W-:Y:S02]  /*62b0*/  STG.E.128 desc[UR6][R40.64], R36 ;  /* 0x0000002428007986 */ /* 0x0003e4000c101d06 */
[----:B-1----:R-:W-:Y:S01]  /*62c0*/  LOP3.LUT R37, R58, R57, RZ, 0xfc, !PT ;  /* 0x000000393a257212 */ /* 0x002fe200078efcff */
[----:B0-----:R-:W-:Y:S01]  /*62d0*/  IMAD.WIDE.U32 R38, R11, 0x8, R42 ;  /* 0x000000080b267825 */ /* 0x001fe200078e002a */
[----:B------:R-:W-:-:S03]  /*62e0*/  LOP3.LUT R36, R55, R56, RZ, 0xfc, !PT ;  /* 0x0000003837247212 */ /* 0x000fc600078efcff */
[----:B------:R-:W-:Y:S02]  /*62f0*/  IMAD.MOV.U32 R56, RZ, RZ, R54 ;  /* 0x000000ffff387224 */ /* 0x000fe400078e0036 */
[----:B------:R0:W-:Y:S01]  /*6300*/  STG.E.64 desc[UR6][R38.64], R36 ;  /* 0x0000002426007986 */ /* 0x0001e2000c101b06 */
[----:B------:R-:W-:-:S07]  /*6310*/  VIADD R54, R11, 0x80 ;  /* 0x000000800b367836 */ /* 0x000fce0000000000 */
.L_x_168:
[----:B------:R-:W-:Y:S05]  /*6320*/  BSYNC.RECONVERGENT B0 ;  /* 0x0000000000007941 */ /* 0x000fea0003800200 */
.L_x_167:
[----:B------:R-:W-:Y:S01]  /*6330*/  ISETP.GE.U32.AND P0, PT, R8, 0x100, PT ;  /* 0x000001000800780c */ /* 0x000fe20003f06070 */
[----:B------:R-:W-:Y:S03]  /*6340*/  BSSY.RECONVERGENT B0, `(.L_x_250) ;  /* 0x0000552000007945 */ /* 0x000fe60003800200 */
[----:B------:R-:W-:-:S09]  /*6350*/  P2R R67, PR, RZ, 0x1 ;  /* 0x00000001ff437803 */ /* 0x000fd20000000000 */
[----:B------:R-:W-:Y:S05]  /*6360*/  @!P0 BRA `(.L_x_251) ;  /* 0x00000054003c8947 */ /* 0x000fea0003800000 */
[----:B------:R-:W1:Y:S02]  /*6370*/  LDC.64 R12, c[0x0][0x390] ;  /* 0x0000e400ff0c7b82 */ /* 0x000e640000000a00 */
[----:B-1----:R-:W-:-:S05]  /*6380*/  IMAD.WIDE.U32 R12, R54, 0x10, R12 ;  /* 0x00000010360c7825 */ /* 0x002fca00078e000c */
[----:B------:R1:W5:Y:S01]  /*6390*/  LDG.E.128 R40, desc[UR6][R12.64] ;  /* 0x000000060c287981 */ /* 0x000362000c1e1d00 */
[----:B------:R-:W-:-:S04]  /*63a0*/  UISETP.NE.U32.AND UP1, UPT, UR12, URZ, UPT ;  /* 0x000000ff0c00728c */ /* 0x000fc8000bf25070 */
[----:B------:R-:W-:-:S09]  /*63b0*/  UISETP.NE.AND.EX UP1, UPT, UR13, URZ, UPT, UP1 ;  /* 0x000000ff0d00728c */ /* 0x000fd2000bf25310 */
[----:B-1----:R-:W-:Y:S05]  /*63c0*/  BRA.U !UP1, `(.L_x_252) ;  /* 0x0000002909987547 */ /* 0x002fea000b800000 */
[----:B------:R-:W1:Y:S02]  /*63d0*/  LDC.64 R12, c[0x0][0x3a0] ;  /* 0x0000e800ff0c7b82 */ /* 0x000e640000000a00 */
[----:B-1----:R-:W-:-:S05]  /*63e0*/  IMAD.WIDE.U32 R12, R54, 0x10, R12 ;  /* 0x00000010360c7825 */ /* 0x002fca00078e000c */
[----:B0-----:R0:W5:Y:S01]  /*63f0*/  LDG.E.128 R36, desc[UR6][R12.64] ;  /* 0x000000060c247981 */ /* 0x001162000c1e1d00 */
[----:B------:R-:W-:Y:S01]  /*6400*/  ISETP.NE.AND P0, PT, R3, 0x1, PT ;  /* 0x000000010300780c */ /* 0x000fe20003f05270 */
[----:B------:R-:W-:Y:S01]  /*6410*/  BSSY.RECONVERGENT B1, `(.L_x_253) ;  /* 0x0000048000017945 */ /* 0x000fe20003800200 */
[----:B------:R-:W-:Y:S02]  /*6420*/  HFMA2 R44, -RZ, RZ, 0, 1.1920928955078125e-07 ;  /* 0x00000002ff2c7431 */ /* 0x000fe400000001ff */
[----:B------:R-:W-:Y:S02]  /*6430*/  IMAD.MOV.U32 R45, RZ, RZ, R0 ;  /* 0x000000ffff2d7224 */ /* 0x000fe400078e0000 */
[----:B------:R-:W-:-:S07]  /*6440*/  IMAD.MOV.U32 R55, RZ, RZ, R56 ;  /* 0x000000ffff377224 */ /* 0x000fce00078e0038 */
[----:B0-----:R-:W-:Y:S05]  /*6450*/  @!P0 BRA `(.L_x_254) ;  /* 0x00000004000c8947 */ /* 0x001fea0003800000 */
        /* <DEDUP_REMOVED lines=10> */
.L_x_255:
        /* <DEDUP_REMOVED lines=13> */
.L_x_257:
[----:B------:R-:W-:Y:S05]  /*65d0*/  BSYNC.RECONVERGENT B2 ;  /* 0x0000000000027941 */ /* 0x000fea0003800200 */
.L_x_256:
        /* <DEDUP_REMOVED lines=33> */
[----:B------:R-:W-:Y:S02]  /*67f0*/  LOP3.LUT R58, R58, UR33, R45, 0x96, !PT ;  /* 0x000000213a3a7c12 */ /* 0x000fe4000f8e962d */
[----:B------:R-:W-:Y:S02]  /*6800*/  MOV R45, R56 ;  /* 0x00000038002d7202 */ /* 0x000fe40000000f00 */
        /* <DEDUP_REMOVED lines=8> */
.L_x_254:
[----:B------:R-:W-:Y:S05]  /*6890*/  BSYNC.RECONVERGENT B1 ;  /* 0x0000000000017941 */ /* 0x000fea0003800200 */
.L_x_253:
[----:B------:R-:W0:Y:S01]  /*68a0*/  LDC R57, c[0x0][0x408] ;  /* 0x00010200ff397b82 */ /* 0x000e220000000800 */
[----:B------:R-:W-:Y:S01]  /*68b0*/  I2FP.F32.U32 R3, R45 ;  /* 0x0000002d00037245 */ /* 0x000fe20000201000 */
[----:B------:R-:W-:Y:S01]  /*68c0*/  IMAD.MOV.U32 R78, RZ, RZ, 0x2f800000 ;  /* 0x2f800000ff4e7424 */ /* 0x000fe200078e00ff */
[----:B-----5:R-:W-:Y:S01]  /*68d0*/  SHF.L.U32 R13, R40, 0x10, RZ ;  /* 0x00000010280d7819 */ /* 0x020fe200000006ff */
[----:B------:R-:W-:Y:S01]  /*68e0*/  BSSY.RECONVERGENT B1, `(.L_x_258) ;  /* 0x0000053000017945 */ /* 0x000fe20003800200 */
[----:B------:R-:W-:Y:S01]  /*68f0*/  ISETP.NE.AND P1, PT, R44, 0x1, PT ;  /* 0x000000012c00780c */ /* 0x000fe20003f25270 */
[----:B------:R-:W-:Y:S01]  /*6900*/  FFMA.FTZ R12, R3, R78, 1.1641532182693481445e-10 ;  /* 0x2f000000030c7423 */ /* 0x000fe2000001004e */
[----:B------:R-:W-:Y:S01]  /*6910*/  IMAD.U32 R3, R36, 0x10000, RZ ;  /* 0x0001000024037824 */ /* 0x000fe200078e00ff */
[----:B------:R-:W1:Y:S01]  /*6920*/  LDC R77, c[0x0][0x404] ;  /* 0x00010100ff4d7b82 */ /* 0x000e620000000800 */
[----:B------:R-:W-:Y:S01]  /*6930*/  FMUL.FTZ R50, R13, UR4 ;  /* 0x000000040d327c20 */ /* 0x000fe20008410000 */
[----:B------:R-:W-:Y:S01]  /*6940*/  IMAD.MOV.U32 R45, RZ, RZ, 0x2 ;  /* 0x00000002ff2d7424 */ /* 0x000fe200078e00ff */
[----:B------:R-:W-:-:S02]  /*6950*/  MOV R13, R0 ;  /* 0x00000000000d7202 */ /* 0x000fc40000000f00 */
[----:B0-----:R-:W-:Y:S01]  /*6960*/  FMUL.FTZ R50, R50, R57 ;  /* 0x0000003932327220 */ /* 0x001fe20000410000 */
[----:B-1----:R-:W-:Y:S02]  /*6970*/  FSETP.GTU.FTZ.AND P0, PT, R12, R77, PT ;  /* 0x0000004d0c00720b */ /* 0x002fe40003f1c000 */
[----:B------:R-:W-:Y:S02]  /*6980*/  PRMT R12, R36, 0x7632, R12 ;  /* 0x00007632240c7816 */ /* 0x000fe4000000000c */
[----:B------:R-:W-:Y:S02]  /*6990*/  FSEL R50, R50, RZ, !P0 ;  /* 0x000000ff32327208 */ /* 0x000fe40004000000 */
[----:B------:R-:W-:-:S03]  /*69a0*/  PLOP3.LUT P0, PT, P0, PT, PT, 0x8, 0x80 ;  /* 0x000000000080781c */ /* 0x000fc6000070e170 */
[--C-:B------:R-:W-:Y:S01]  /*69b0*/  FADD.FTZ R56, R50, R3.reuse ;  /* 0x0000000332387221 */ /* 0x100fe20000010000 */
[----:B------:R-:W-:Y:S02]  /*69c0*/  PRMT R3, R40, 0x7632, R3 ;  /* 0x0000763228037816 */ /* 0x000fe40000000003 */
[----:B------:R-:W-:Y:S01]  /*69d0*/  P2R R40, PR, RZ, 0x1 ;  /* 0x00000001ff287803 */ /* 0x000fe20000000000 */
        /* <DEDUP_REMOVED lines=10> */
.L_x_260:
        /* <DEDUP_REMOVED lines=13> */
.L_x_262:
[----:B------:R-:W-:Y:S05]  /*6b50*/  BSYNC.RECONVERGENT B2 ;  /* 0x0000000000027941 */ /* 0x000fea0003800200 */
.L_x_261:
        /* <DEDUP_REMOVED lines=43> */
.L_x_259:
[----:B------:R-:W-:Y:S05]  /*6e10*/  BSYNC.RECONVERGENT B1 ;  /* 0x0000000000017941 */ /* 0x000fea0003800200 */
.L_x_258:
        /* <DEDUP_REMOVED lines=8> */
[----:B------:R-:W-:-:S04]  /*6ea0*/  FSETP.GTU.FTZ.AND P0, PT, R36, R77, PT ;  /* 0x0000004d2400720b */ /* 0x000fc80003f1c000 */
[----:B------:R-:W-:Y:S01]  /*6eb0*/  FSEL R36, R44, RZ, !P0 ;  /* 0x000000ff2c247208 */ /* 0x000fe20004000000 */
[----:B------:R-:W-:Y:S01]  /*6ec0*/  IMAD.MOV.U32 R44, RZ, RZ, 0x2 ;  /* 0x00000002ff2c7424 */ /* 0x000fe200078e00ff */
[----:B------:R-:W-:-:S03]  /*6ed0*/  PLOP3.LUT P0, PT, P0, PT, PT, 0x8, 0x80 ;  /* 0x000000000080781c */ /* 0x000fc6000070e170 */
[----:B------:R-:W-:Y:S01]  /*6ee0*/  FADD.FTZ R36, R36, R3 ;  /* 0x0000000324247221 */ /* 0x000fe20000010000 */
[----:B------:R-:W-:-:S04]  /*6ef0*/  IMAD.MOV.U32 R3, RZ, RZ, R0 ;  /* 0x000000ffff037224 */ /* 0x000fc800078e0000 */
[----:B------:R-:W-:Y:S01]  /*6f00*/  MOV R64, R36 ;  /* 0x0000002400407202 */ /* 0x000fe20000000f00 */
        /* <DEDUP_REMOVED lines=9> */
.L_x_265:
        /* <DEDUP_REMOVED lines=13> */
.L_x_267:
[----:B------:R-:W-:Y:S05]  /*7070*/  BSYNC.RECONVERGENT B2 ;  /* 0x0000000000027941 */ /* 0x000fea0003800200 */
.L_x_266:
        /* <DEDUP_REMOVED lines=39> */
[----:B------:R-:W-:Y:S01]  /*72f0*/  MOV R0, R58 ;  /* 0x0000003a00007202 */ /* 0x000fe20000000f00 */
[----:B------:R-:W-:Y:S01]  /*7300*/  IMAD.MOV.U32 R55, RZ, RZ, R12 ;  /* 0x000000ffff377224 */ /* 0x000fe200078e000c */
[----:B------:R-:W-:Y:S01]  /*7310*/  LOP3.LUT R5, R44, UR35, R13, 0x96, !PT ;  /* 0x000000232c057c12 */ /* 0x000fe2000f8e960d */
[----:B------:R-:W-:-:S07]  /*7320*/  HFMA2 R44, -RZ, RZ, 0, 0 ;  /* 0x00000000ff2c7431 */ /* 0x000fce00000001ff */
.L_x_264:
[----:B------:R-:W-:Y:S05]  /*7330*/  BSYNC.RECONVERGENT B1 ;  /* 0x0000000000017941 */ /* 0x000fea0003800200 */
.L_x_263:
[----:B------:R-:W-:Y:S01]  /*7340*/  I2FP.F32.U32 R3, R3 ;  /* 0x0000000300037245 */ /* 0x000fe20000201000 */
[----:B------:R-:W-:Y:S01]  /*7350*/  IMAD.U32 R13, R41, 0x10000, RZ ;  /* 0x00010000290d7824 */ /* 0x000fe200078e00ff */
[----:B------:R-:W-:Y:S01]  /*7360*/  ISETP.NE.AND P2, PT, R44, 0x1, PT ;  /* 0x000000012c00780c */ /* 0x000fe20003f45270 */
[----:B------:R-:W-:Y:S01]  /*7370*/  BSSY.RECONVERGENT B1, `(.L_x_268) ;  /* 0x000004f000017945 */ /* 0x000fe20003800200 */
[----:B------:R-:W-:Y:S02]  /*7380*/  HFMA2 R45, -RZ, RZ, 0, 1.1920928955078125e-07 ;  /* 0x00000002ff2d7431 */ /* 0x000fe400000001ff */
[----:B------:R-:W-:Y:S01]  /*7390*/  FFMA.FTZ R12, R3, R78, 1.1641532182693481445e-10 ;  /* 0x2f000000030c7423 */ /* 0x000fe2000001004e */
[----:B------:R-:W-:Y:S01]  /*73a0*/  FMUL.FTZ R50, R13, UR4 ;  /* 0x000000040d327c20 */ /* 0x000fe20008410000 */
[----:B------:R-:W-:-:S03]  /*73b0*/  PRMT R3, R37, 0x7632, R3 ;  /* 0x0000763225037816 */ /* 0x000fc60000000003 */
[----:B------:R-:W-:Y:S01]  /*73c0*/  FMUL.FTZ R50, R50, R57 ;  /* 0x0000003932327220 */ /* 0x000fe20000410000 */
[----:B------:R-:W-:Y:S01]  /*73d0*/  FSETP.GTU.FTZ.AND P1, PT, R12, R77, PT ;  /* 0x0000004d0c00720b */ /* 0x000fe20003f3c000 */
[----:B------:R-:W-:Y:S02]  /*73e0*/  IMAD.U32 R12, R37, 0x10000, RZ ;  /* 0x00010000250c7824 */ /* 0x000fe400078e00ff */
[----:B------:R-:W-:Y:S01]  /*73f0*/  IMAD.MOV.U32 R37, RZ, RZ, R0 ;  /* 0x000000ffff257224 */ /* 0x000fe200078e0000 */
[----:B------:R-:W-:Y:S02]  /*7400*/  FSEL R13, R50, RZ, !P1 ;  /* 0x000000ff320d7208 */ /* 0x000fe40004800000 */
[----:B------:R-:W-:-:S03]  /*7410*/  PLOP3.LUT P1, PT, P1, PT, PT, 0x8, 0x80 ;  /* 0x000000000080781c */ /* 0x000fc60000f2e170 */
[--C-:B------:R-:W-:Y:S01]  /*7420*/  FADD.FTZ R13, R13, R12.reuse ;  /* 0x0000000c0d0d7221 */ /* 0x100fe20000010000 */
[----:B------:R-:W-:Y:S01]  /*7430*/  PRMT R12, R41, 0x7632, R12 ;  /* 0x00007632290c7816 */ /* 0x000fe2000000000c */
        /* <DEDUP_REMOVED lines=9> */
.L_x_270:
        /* <DEDUP_REMOVED lines=13> */
.L_x_272:
[----:B------:R-:W-:Y:S05]  /*75a0*/  BSYNC.RECONVERGENT B2 ;  /* 0x0000000000027941 */ /* 0x000fea0003800200 */
.L_x_271:
[----:B------:R-:W-:Y:S01]  /*75b0*/  LOP3.LUT R44, R2, UR9, R59, 0x96, !PT ;  /* 0x00000009022c7c12 */ /* 0x000fe2000f8e963b */
[----:B------:R-:W-:-:S04]  /*75c0*/  IMAD.WIDE.U32 R4, R9, -0x326172a9, RZ ;  /* 0xcd9e8d5709047825 */ /* 0x000fc800078e00ff */
        /* <DEDUP_REMOVED lines=37> */
[----:B------:R-:W-:-:S05]  /*7820*/  IMAD.WIDE.U32 R44, R5, -0x2daee0ad, RZ ;  /* 0xd2511f53052c7825 */ /* 0x000fca00078e00ff */
[----:B------:R-:W-:Y:S01]  /*7830*/  LOP3.LUT R5, R58, UR35, R45, 0x96, !PT ;  /* 0x000000233a057c12 */ /* 0x000fe2000f8e962d */
[----:B------:R-:W-:Y:S01]  /*7840*/  IMAD.MOV.U32 R45, RZ, RZ, RZ ;  /* 0x000000ffff2d7224 */ /* 0x000fe200078e00ff */
[----:B------:R-:W-:-:S07]  /*7850*/  MOV R55, R44 ;  /* 0x0000002c00377202 */ /* 0x000fce0000000f00 */
.L_x_269:
[----:B------:R-:W-:Y:S05]  /*7860*/  BSYNC.RECONVERGENT B1 ;  /* 0x0000000000017941 */ /* 0x000fea0003800200 */
.L_x_268:
[----:B------:R-:W-:Y:S01]  /*7870*/  I2FP.F32.U32 R37, R37 ;  /* 0x0000002500257245 */ /* 0x000fe20000201000 */
[----:B------:R-:W-:Y:S01]  /*7880*/  IMAD.U32 R41, R12, 0x10000, RZ ;  /* 0x000100000c297824 */ /* 0x000fe200078e00ff */
[----:B------:R-:W-:Y:S01]  /*7890*/  ISETP.NE.AND P3, PT, R45, 0x1, PT ;  /* 0x000000012d00780c */ /* 0x000fe20003f65270 */
[----:B------:R-:W-:Y:S01]  /*78a0*/  BSSY.RECONVERGENT B1, `(.L_x_273) ;  /* 0x000004d000017945 */ /* 0x000fe20003800200 */
[----:B------:R-:W-:Y:S01]  /*78b0*/  SHF.L.U32 R3, R3, 0x10, RZ ;  /* 0x0000001003037819 */ /* 0x000fe200000006ff */
[----:B------:R-:W-:Y:S01]  /*78c0*/  FFMA.FTZ R12, R37, R78, 1.1641532182693481445e-10 ;  /* 0x2f000000250c7423 */ /* 0x000fe2000001004e */
[----:B------:R-:W-:Y:S01]  /*78d0*/  FMUL.FTZ R44, R41, UR4 ;  /* 0x00000004292c7c20 */ /* 0x000fe20008410000 */
[----:B------:R-:W-:-:S03]  /*78e0*/  IMAD.MOV.U32 R41, RZ, RZ, 0x2 ;  /* 0x00000002ff297424 */ /* 0x000fc600078e00ff */
[----:B------:R-:W-:Y:S01]  /*78f0*/  FMUL.FTZ R44, R44, R57 ;  /* 0x000000392c2c7220 */ /* 0x000fe20000410000 */
[----:B------:R-:W-:-:S04]  /*7900*/  FSETP.GTU.FTZ.AND P2, PT, R12, R77, PT ;  /* 0x0000004d0c00720b */ /* 0x000fc80003f5c000 */
[----:B------:R-:W-:Y:S02]  /*7910*/  FSEL R12, R44, RZ, !P2 ;  /* 0x000000ff2c0c7208 */ /* 0x000fe40005000000 */
[----:B------:R-:W-:-:S03]  /*7920*/  PLOP3.LUT P2, PT, P2, PT, PT, 0x8, 0x80 ;  /* 0x000000000080781c */ /* 0x000fc6000174e170 */
[----:B------:R-:W-:Y:S01]  /*7930*/  FADD.FTZ R12, R12, R3 ;  /* 0x000000030c0c7221 */ /* 0x000fe20000010000 */
[----:B------:R-:W-:Y:S01]  /*7940*/  IMAD.MOV.U32 R3, RZ, RZ, R0 ;  /* 0x000000ffff037224 */ /* 0x000fe200078e0000 */
        /* <DEDUP_REMOVED lines=9> */
.L_x_275:
        /* <DEDUP_REMOVED lines=13> */
.L_x_277:
[----:B------:R-:W-:Y:S05]  /*7ab0*/  BSYNC.RECONVERGENT B2 ;  /* 0x0000000000027941 */ /* 0x000fea0003800200 */
.L_x_276:
        /* <DEDUP_REMOVED lines=39> */
[----:B------:R-:W-:Y:S01]  /*7d30*/  IMAD.WIDE.U32 R44, R3, -0x2daee0ad, RZ ;  /* 0xd2511f53032c7825 */ /* 0x000fe200078e00ff */
[----:B------:R-:W-:-:S03]  /*7d40*/  MOV R3, R55 ;  /* 0x0000003700037202 */ /* 0x000fc60000000f00 */
[----:B------:R-:W-:Y:S01]  /*7d50*/  IMAD.MOV.U32 R55, RZ, RZ, R44 ;  /* 0x000000ffff377224 */ /* 0x000fe200078e002c */
[----:B------:R-:W-:-:S07]  /*7d60*/  LOP3.LUT R5, R58, UR35, R45, 0x96, !PT ;  /* 0x000000233a057c12 */ /* 0x000fce000f8e962d */
.L_x_274:
[----:B------:R-:W-:Y:S05]  /*7d70*/  BSYNC.RECONVERGENT B1 ;  /* 0x0000000000017941 */ /* 0x000fea0003800200 */
.L_x_273:
[----:B------:R-:W-:Y:S01]  /*7d80*/  I2FP.F32.U32 R3, R3 ;  /* 0x0000000300037245 */ /* 0x000fe20000201000 */
[----:B------:R-:W-:Y:S01]  /*7d90*/  BSSY.RECONVERGENT B1, `(.L_x_278) ;  /* 0x0000052000017945 */ /* 0x000fe20003800200 */
[C---:B------:R-:W-:Y:S01]  /*7da0*/  SHF.L.U32 R37, R42.reuse, 0x10, RZ ;  /* 0x000000102a257819 */ /* 0x040fe200000006ff */
[----:B------:R-:W-:Y:S01]  /*7db0*/  IMAD.MOV.U32 R49, RZ, RZ, 0x2 ;  /* 0x00000002ff317424 */ /* 0x000fe200078e00ff */
[----:B------:R-:W-:Y:S01]  /*7dc0*/  ISETP.NE.AND P4, PT, R41, 0x1, PT ;  /* 0x000000012900780c */ /* 0x000fe20003f85270 */
[----:B------:R-:W-:Y:S01]  /*7dd0*/  FFMA.FTZ R44, R3, R78, 1.1641532182693481445e-10 ;  /* 0x2f000000032c7423 */ /* 0x000fe2000001004e */
[----:B------:R-:W-:Y:S01]  /*7de0*/  PRMT R3, R42, 0x7632, R3 ;  /* 0x000076322a037816 */ /* 0x000fe20000000003 */
[----:B------:R-:W-:Y:S01]  /*7df0*/  FMUL.FTZ R50, R37, UR4 ;  /* 0x0000000425327c20 */ /* 0x000fe20008410000 */
[----:B------:R-:W-:Y:S02]  /*7e00*/  MOV R42, R0 ;  /* 0x00000000002a7202 */ /* 0x000fe40000000f00 */
[----:B------:R-:W-:Y:S01]  /*7e10*/  FSETP.GTU.FTZ.AND P3, PT, R44, R77, PT ;  /* 0x0000004d2c00720b */ /* 0x000fe20003f7c000 */
[----:B------:R-:W-:Y:S01]  /*7e20*/  FMUL.FTZ R50, R50, R57 ;  /* 0x0000003932327220 */ /* 0x000fe20000410000 */
[C---:B------:R-:W-:Y:S01]  /*7e30*/  IMAD.U32 R44, R38.reuse, 0x10000, RZ ;  /* 0x00010000262c7824 */ /* 0x040fe200078e00ff */
[----:B------:R-:W-:-:S03]  /*7e40*/  PRMT R38, R38, 0x7632, R38 ;  /* 0x0000763226267816 */ /* 0x000fc60000000026 */
[----:B------:R-:W-:Y:S02]  /*7e50*/  FSEL R37, R50, RZ, !P3 ;  /* 0x000000ff32257208 */ /* 0x000fe40005800000 */
[----:B------:R-:W-:-:S03]  /*7e60*/  PLOP3.LUT P3, PT, P3, PT, PT, 0x8, 0x80 ;  /* 0x000000000080781c */ /* 0x000fc60001f6e170 */
[----:B------:R-:W-:-:S04]  /*7e70*/  FADD.FTZ R37, R37, R44 ;  /* 0x0000002c25257221 */ /* 0x000fc80000010000 */
        /* <DEDUP_REMOVED lines=10> */
.L_x_280:
        /* <DEDUP_REMOVED lines=8> */
[----:B------:R-:W-:Y:S02]  /*7fa0*/  @!P4 IADD3 R0, PT, PT, R2, 0x1, RZ ;  /* 0x000000010200c810 */ /* 0x000fe40007ffe0ff */
[----:B------:R-:W-:Y:S02]  /*7fb0*/  @!P4 MOV R6, RZ ;  /* 0x000000ff0006c202 */ /* 0x000fe40000000f00 */
[----:B------:R-:W-:-:S13]  /*7fc0*/  ISETP.NE.AND P5, PT, R9, RZ, !P4 ;  /* 0x000000ff0900720c */ /* 0x000fda00067a5270 */
[----:B------:R-:W-:-:S04]  /*7fd0*/  @P5 IMAD.MOV R0, RZ, RZ, R2 ;  /* 0x000000ffff005224 */ /* 0x000fc800078e0202 */
[----:B------:R-:W-:-:S07]  /*7fe0*/  @!P4 IMAD.MOV.U32 R2, RZ, RZ, R0 ;  /* 0x000000ffff02c224 */ /* 0x000fce00078e0000 */
.L_x_282:
[----:B------:R-:W-:Y:S05]  /*7ff0*/  BSYNC.RECONVERGENT B2 ;  /* 0x0000000000027941 */ /* 0x000fea0003800200 */
.L_x_281:
[----:B------:R-:W-:Y:S01]  /*8000*/  LOP3.LUT R58, R2, UR9, R61, 0x96, !PT ;  /* 0x00000009023a7c12 */ /* 0x000fe2000f8e963d */
[----:B------:R-:W-:-:S04]  /*8010*/  IMAD.WIDE.U32 R4, R9, -0x326172a9, RZ ;  /* 0xcd9e8d5709047825 */ /* 0x000fc800078e00ff */
[----:B------:R-:W-:Y:S01]  /*8020*/  IMAD.WIDE.U32 R58, R58, -0x326172a9, RZ ;  /* 0xcd9e8d573a3a7825 */ /* 0x000fe200078e00ff */
[----:B------:R-:W-:-:S03]  /*8030*/  LOP3.LUT R5, R6, UR8, R5, 0x96, !PT ;  /* 0x0000000806057c12 */ /* 0x000fc6000f8e9605 */
[----:B------:R-:W-:Y:S01]  /*8040*/  IMAD.MOV.U32 R42, RZ, RZ, R55 ;  /* 0x000000ffff2a7224 */ /* 0x000fe200078e0037 */
[----:B------:R-:W-:Y:S01]  /*8050*/  LOP3.LUT R61, R4, UR18, R59, 0x96, !PT ;  /* 0x00000012043d7c12 */ /* 0x000fe2000f8e963b */
[----:B------:R-:W-:-:S04]  /*8060*/  IMAD.WIDE.U32 R4, R5, -0x2daee0ad, RZ ;  /* 0xd2511f5305047825 */ /* 0x000fc800078e00ff */
        /* <DEDUP_REMOVED lines=34> */
[----:B------:R-:W-:Y:S02]  /*8290*/  LOP3.LUT R5, R60, UR35, R59, 0x96, !PT ;  /* 0x000000233c057c12 */ /* 0x000fe4000f8e963b */
[----:B------:R-:W-:-:S07]  /*82a0*/  MOV R55, R58 ;  /* 0x0000003a00377202 */ /* 0x000fce0000000f00 */
.L_x_279:
[----:B------:R-:W-:Y:S05]  /*82b0*/  BSYNC.RECONVERGENT B1 ;  /* 0x0000000000017941 */ /* 0x000fea0003800200 */
.L_x_278:
        /* <DEDUP_REMOVED lines=8> */
[----:B------:R-:W-:Y:S01]  /*8340*/  FSETP.GTU.FTZ.AND P4, PT, R42, R77, PT ;  /* 0x0000004d2a00720b */ /* 0x000fe20003f9c000 */
[----:B------:R-:W-:-:S03]  /*8350*/  IMAD.MOV.U32 R42, RZ, RZ, 0x2 ;  /* 0x00000002ff2a7424 */ /* 0x000fc600078e00ff */
[----:B------:R-:W-:Y:S02]  /*8360*/  FSEL R38, R44, RZ, !P4 ;  /* 0x000000ff2c267208 */ /* 0x000fe40006000000 */
        /* <DEDUP_REMOVED lines=13> */
.L_x_285:
        /* <DEDUP_REMOVED lines=13> */
.L_x_287:
[----:B------:R-:W-:Y:S05]  /*8510*/  BSYNC.RECONVERGENT B2 ;  /* 0x0000000000027941 */ /* 0x000fea0003800200 */
.L_x_286:
        /* <DEDUP_REMOVED lines=37> */
[----:B------:R-:W-:Y:S02]  /*8770*/  LOP3.LUT R4, R4, UR34, R59, 0x96, !PT ;  /* 0x0000002204047c12 */ /* 0x000fe4000f8e963b */
[----:B------:R-:W-:Y:S01]  /*8780*/  MOV R0, R58 ;  /* 0x0000003a00007202 */ /* 0x000fe20000000f00 */
[----:B------:R-:W-:-:S04]  /*8790*/  IMAD.WIDE.U32 R58, R3, -0x2daee0ad, RZ ;  /* 0xd2511f53033a7825 */ /* 0x000fc800078e00ff */
[----:B------:R-:W-:Y:S01]  /*87a0*/  IMAD.MOV.U32 R3, RZ, RZ, R55 ;  /* 0x000000ffff037224 */ /* 0x000fe200078e0037 */
[----:B------:R-:W-:Y:S01]  /*87b0*/  LOP3.LUT R5, R60, UR35, R59, 0x96, !PT ;  /* 0x000000233c057c12 */ /* 0x000fe2000f8e963b */
[----:B------:R-:W-:-:S07]  /*87c0*/  IMAD.MOV.U32 R55, RZ, RZ, R58 ;  /* 0x000000ffff377224 */ /* 0x000fce00078e003a */
.L_x_284:
[----:B------:R-:W-:Y:S05]  /*87d0*/  BSYNC.RECONVERGENT B1 ;  /* 0x0000000000017941 */ /* 0x000fea0003800200 */
.L_x_283:
[----:B------:R-:W-:Y:S01]  /*87e0*/  I2FP.F32.U32 R3, R3 ;  /* 0x0000000300037245 */ /* 0x000fe20000201000 */
[C---:B------:R-:W-:Y:S01]  /*87f0*/  IMAD.U32 R41, R43.reuse, 0x10000, RZ ;  /* 0x000100002b297824 */ /* 0x040fe200078e00ff */
[----:B------:R-:W-:Y:S01]  /*8800*/  ISETP.NE.AND P6, PT, R42, 0x1, PT ;  /* 0x000000012a00780c */ /* 0x000fe20003fc5270 */
[----:B------:R-:W-:Y:S01]  /*8810*/  BSSY.RECONVERGENT B1, `(.L_x_288) ;  /* 0x0000052000017945 */ /* 0x000fe20003800200 */
[----:B------:R-:W-:Y:S01]  /*8820*/  PRMT R49, R43, 0x7632, R49 ;  /* 0x000076322b317816 */ /* 0x000fe20000000031 */
[----:B------:R-:W-:Y:S01]  /*8830*/  FFMA.FTZ R50, R3, R78, 1.1641532182693481445e-10 ;  /* 0x2f00000003327423 */ /* 0x000fe2000001004e */
[----:B------:R-:W-:Y:S01]  /*8840*/  FMUL.FTZ R58, R41, UR4 ;  /* 0x00000004293a7c20 */ /* 0x000fe20008410000 */
[----:B------:R-:W-:-:S03]  /*8850*/  HFMA2 R3, -RZ, RZ, 0, 1.1920928955078125e-07 ;  /* 0x00000002ff037431 */ /* 0x000fc600000001ff */
[----:B------:R-:W-:Y:S01]  /*8860*/  FMUL.FTZ R58, R58, R57 ;  /* 0x000000393a3a7220 */ /* 0x000fe20000410000 */
[----:B------:R-:W-:Y:S01]  /*8870*/  FSETP.GTU.FTZ.AND P5, PT, R50, R77, PT ;  /* 0x0000004d3200720b */ /* 0x000fe20003fbc000 */
[C---:B------:R-:W-:Y:S01]  /*8880*/  IMAD.U32 R50, R39.reuse, 0x10000, RZ ;  /* 0x0001000027327824 */ /* 0x040fe200078e00ff */
[----:B------:R-:W-:Y:S02]  /*8890*/  PRMT R39, R39, 0x7632, R39 ;  /* 0x0000763227277816 */ /* 0x000fe40000000027 */
[----:B------:R-:W-:Y:S01]  /*88a0*/  FSEL R41, R58, RZ, !P5 ;  /* 0x000000ff3a297208 */ /* 0x000fe20006800000 */
[----:B------:R-:W-:Y:S01]  /*88b0*/  IMAD.MOV.U32 R58, RZ, RZ, R0 ;  /* 0x000000ffff3a7224 */ /* 0x000fe200078e0000 */
[----:B------:R-:W-:-:S03]  /*88c0*/  PLOP3.LUT P5, PT, P5, PT, PT, 0x8, 0x80 ;  /* 0x000000000080781c */ /* 0x000fc60002fae170 */
        /* <DEDUP_REMOVED lines=11> */
.L_x_290:
        /* <DEDUP_REMOVED lines=15> */
.L_x_292:
[----:B------:R-:W-:Y:S05]  /*8a70*/  BSYNC.RECONVERGENT B2 ;  /* 0x0000000000027941 */ /* 0x000fea0003800200 */
.L_x_291:
        /* <DEDUP_REMOVED lines=38> */
[----:B------:R-:W-:Y:S01]  /*8ce0*/  IMAD.MOV.U32 R58, RZ, RZ, R55 ;  /* 0x000000ffff3a7224 */ /* 0x000fe200078e0037 */
[----:B------:R-:W-:Y:S01]  /*8cf0*/  MOV R55, R42 ;  /* 0x0000002a00377202 */ /* 0x000fe20000000f00 */
[----:B------:R-:W-:-:S04]  /*8d00*/  IMAD.WIDE.U32 R42, R0, -0x326172a9, RZ ;  /* 0xcd9e8d57002a7825 */ /* 0x000fc800078e00ff */
[----:B------:R-:W-:Y:S01]  /*8d10*/  IMAD.MOV.U32 R0, RZ, RZ, R42 ;  /* 0x000000ffff007224 */ /* 0x000fe200078e002a */
[----:B------:R-:W-:-:S07]  /*8d20*/  LOP3.LUT R4, R4, UR34, R43, 0x96, !PT ;  /* 0x0000002204047c12 */ /* 0x000fce000f8e962b */
.L_x_289:
[----:B------:R-:W-:Y:S05]  /*8d30*/  BSYNC.RECONVERGENT B1 ;  /* 0x0000000000017941 */ /* 0x000fea0003800200 */
.L_x_288:
[----:B------:R-:W-:Y:S01]  /*8d40*/  I2FP.F32.U32 R43, R58 ;  /* 0x0000003a002b7245 */ /* 0x000fe20000201000 */
[----:B------:R-:W-:Y:S01]  /*8d50*/  IMAD.U32 R39, R39, 0x10000, RZ ;  /* 0x0001000027277824 */ /* 0x000fe200078e00ff */
        /* <DEDUP_REMOVED lines=9> */
[----:B------:R-:W-:-:S03]  /*8df0*/  PLOP3.LUT P6, PT, P6, PT, PT, 0x8, 0x80 ;  /* 0x000000000080781c */ /* 0x000fc600037ce170 */
[----:B------:R-:W-:-:S05]  /*8e00*/  FADD.FTZ R49, R42, R39 ;  /* 0x000000272a317221 */ /* 0x000fca0000010000 */
[----:B------:R-:W-:Y:S01]  /*8e10*/  F2FP.BF16.F32.PACK_AB R39, R49, R41 ;  /* 0x000000293127723e */ /* 0x000fe200000010ff */
[----:B------:R-:W-:Y:S06]  /*8e20*/  BRA `(.L_x_293) ;  /* 0x0000002800387947 */ /* 0x000fec0003800000 */
.L_x_252:
[----:B------:R-:W-:Y:S01]  /*8e30*/  ISETP.NE.AND P0, PT, R3, 0x1, PT ;  /* 0x000000010300780c */ /* 0x000fe20003f05270 */
[----:B------:R-:W-:Y:S01]  /*8e40*/  BSSY.RECONVERGENT B1, `(.L_x_294) ;  /* 0x0000048000017945 */ /* 0x000fe20003800200 */
[----:B0-----:R-:W-:Y:S01]  /*8e50*/  IMAD.MOV.U32 R37, RZ, RZ, 0x2 ;  /* 0x00000002ff257424 */ /* 0x001fe200078e00ff */
[----:B------:R-:W-:Y:S01]  /*8e60*/  MOV R12, R0 ;  /* 0x00000000000c7202 */ /* 0x000fe20000000f00 */
[----:B------:R-:W-:-:S09]  /*8e70*/  IMAD.MOV.U32 R55, RZ, RZ, R56 ;  /* 0x000000ffff377224 */ /* 0x000fd200078e0038 */
[----:B------:R-:W-:Y:S05]  /*8e80*/  @!P0 BRA `(.L_x_295) ;  /* 0x00000004000c8947 */ /* 0x000fea0003800000 */
[----:B------:R-:W-:-:S13]  /*8e90*/  ISETP.NE.AND P0, PT, R3, 0x3, PT ;  /* 0x000000030300780c */ /* 0x000fda0003f05270 */
[----:B------:R-:W-:Y:S05]  /*8ea0*/  @!P0 BRA `(.L_x_296) ;  /* 0x0000000000208947 */ /* 0x000fea0003800000 */
[----:B------:R-:W-:-:S13]  /*8eb0*/  ISETP.NE.AND P0, PT, R3, 0x2, PT ;  /* 0x000000020300780c */ /* 0x000fda0003f05270 */
[----:B------:R-:W-:Y:S01]  /*8ec0*/  @!P0 IMAD.MOV.U32 R37, RZ, RZ, 0x3 ;  /* 0x00000003ff258424 */ /* 0x000fe200078e00ff */
[-C--:B------:R-:W-:Y:S01]  /*8ed0*/  @!P0 MOV R55, R56.reuse ;  /* 0x0000003800378202 */ /* 0x080fe20000000f00 */
[----:B------:R-:W-:Y:S01]  /*8ee0*/  @!P0 IMAD.MOV.U32 R12, RZ, RZ, R5 ;  /* 0x000000ffff0c8224 */ /* 0x000fe200078e0005 */
[----:B------:R-:W-:Y:S01]  /*8ef0*/  @P0 MOV R55, R56 ;  /* 0x0000003800370202 */ /* 0x000fe20000000f00 */
[----:B------:R-:W-:Y:S02]  /*8f00*/  @P0 VIADD R37, R3, 0x1 ;  /* 0x0000000103250836 */ /* 0x000fe40000000000 */
[----:B------:R-:W-:Y:S01]  /*8f10*/  @P0 IMAD.MOV.U32 R12, RZ, RZ, R4 ;  /* 0x000000ffff0c0224 */ /* 0x000fe200078e0004 */
[----:B------:R-:W-:Y:S06]  /*8f20*/  BRA `(.L_x_295) ;  /* 0x0000000000e47947 */ /* 0x000fec0003800000 */
.L_x_296:
        /* <DEDUP_REMOVED lines=13> */
.L_x_298:
[----:B------:R-:W-:Y:S05]  /*9000*/  BSYNC.RECONVERGENT B2 ;  /* 0x0000000000027941 */ /* 0x000fea0003800200 */
.L_x_297:
        /* <DEDUP_REMOVED lines=34> */
[----:B------:R-:W-:Y:S01]  /*9230*/  HFMA2 R37, -RZ, RZ, 0, 0 ;  /* 0x00000000ff257431 */ /* 0x000fe200000001ff */
[----:B------:R-:W-:Y:S01]  /*9240*/  LOP3.LUT R12, R12, UR32, R5, 0x96, !PT ;  /* 0x000000200c0c7c12 */ /* 0x000fe2000f8e9605 */
[----:B------:R-:W-:-:S04]  /*9250*/  IMAD.WIDE.U32 R38, R38, -0x326172a9, RZ ;  /* 0xcd9e8d5726267825 */ /* 0x000fc800078e00ff */
[----:B------:R-:W-:Y:S01]  /*9260*/  IMAD.WIDE.U32 R12, R12, -0x2daee0ad, RZ ;  /* 0xd2511f530c0c7825 */ /* 0x000fe200078e00ff */
[----:B------:R-:W-:Y:S02]  /*9270*/  LOP3.LUT R4, R4, UR34, R39, 0x96, !PT ;  /* 0x0000002204047c12 */ /* 0x000fe4000f8e9627 */
[----:B------:R-:W-:Y:S01]  /*9280*/  MOV R0, R38 ;  /* 0x0000002600007202 */ /* 0x000fe20000000f00 */
[----:B------:R-:W-:Y:S01]  /*9290*/  IMAD.MOV.U32 R55, RZ, RZ, R12 ;  /* 0x000000ffff377224 */ /* 0x000fe200078e000c */
[----:B------:R-:W-:Y:S01]  /*92a0*/  LOP3.LUT R5, R36, UR35, R13, 0x96, !PT ;  /* 0x0000002324057c12 */ /* 0x000fe2000f8e960d */
[----:B------:R-:W-:-:S07]  /*92b0*/  IMAD.MOV.U32 R12, RZ, RZ, R56 ;  /* 0x000000ffff0c7224 */ /* 0x000fce00078e0038 */
.L_x_295:
[----:B------:R-:W-:Y:S05]  /*92c0*/  BSYNC.RECONVERGENT B1 ;  /* 0x0000000000017941 */ /* 0x000fea0003800200 */
.L_x_294:
        /* <DEDUP_REMOVED lines=10> */
[----:B------:R-:W-:-:S03]  /*9370*/  IMAD.MOV.U32 R13, RZ, RZ, R0 ;  /* 0x000000ffff0d7224 */ /* 0x000fc600078e0000 */
[----:B0-----:R-:W-:Y:S01]  /*9380*/  FMUL.FTZ R3, R3, R60 ;  /* 0x0000003c03037220 */ /* 0x001fe20000410000 */
[----:B-1----:R-:W-:-:S04]  /*9390*/  FSETP.GTU.FTZ.AND P0, PT, R12, R61, PT ;  /* 0x0000003d0c00720b */ /* 0x002fc80003f1c000 */
[----:B------:R-:W-:Y:S02]  /*93a0*/  FSEL R36, R3, RZ, !P0 ;  /* 0x000000ff03247208 */ /* 0x000fe40004000000 */
[----:B------:R-:W-:Y:S02]  /*93b0*/  PLOP3.LUT P2, PT, P0, PT, PT, 0x8, 0x80 ;  /* 0x000000000080781c */ /* 0x000fe4000074e170 */
[----:B------:R-:W-:Y:S01]  /*93c0*/  PRMT R3, R40, 0x7632, R3 ;  /* 0x0000763228037816 */ /* 0x000fe20000000003 */
[----:B------:R-:W-:Y:S01]  /*93d0*/  IMAD.MOV.U32 R63, RZ, RZ, R36 ;  /* 0x000000ffff3f7224 */ /* 0x000fe200078e0024 */
[----:B------:R-:W-:Y:S01]  /*93e0*/  P2R R40, PR, RZ, 0x4 ;  /* 0x00000004ff287803 */ /* 0x000fe20000000000 */
        /* <DEDUP_REMOVED lines=9> */
.L_x_301:
        /* <DEDUP_REMOVED lines=13> */
.L_x_303:
[----:B------:R-:W-:Y:S05]  /*9550*/  BSYNC.RECONVERGENT B2 ;  /* 0x0000000000027941 */ /* 0x000fea0003800200 */
.L_x_302:
        /* <DEDUP_REMOVED lines=41> */
[----:B------:R-:W-:Y:S01]  /*97f0*/  MOV R13, R55 ;  /* 0x00000037000d7202 */ /* 0x000fe20000000f00 */
[----:B------:R-:W-:-:S07]  /*9800*/  IMAD.MOV.U32 R55, RZ, RZ, R12 ;  /* 0x000000ffff377224 */ /* 0x000fce00078e000c */
.L_x_300:
[----:B------:R-:W-:Y:S05]  /*9810*/  BSYNC.RECONVERGENT B1 ;  /* 0x0000000000017941 */ /* 0x000fea0003800200 */
.L_x_299:
        /* <DEDUP_REMOVED lines=8> */
[----:B------:R-:W-:-:S03]  /*98a0*/  FMUL.FTZ R3, R3, R60 ;  /* 0x0000003c03037220 */ /* 0x000fc60000410000 */
[----:B------:R-:W-:Y:S02]  /*98b0*/  PLOP3.LUT P0, PT, P1, PT, PT, 0x8, 0x80 ;  /* 0x000000000080781c */ /* 0x000fe40000f0e170 */
[----:B------:R-:W-:Y:S01]  /*98c0*/  FSEL R39, R3, RZ, !P1 ;  /* 0x000000ff03277208 */ /* 0x000fe20004800000 */
[----:B------:R-:W-:-:S03]  /*98d0*/  IMAD.MOV.U32 R3, RZ, RZ, R0 ;  /* 0x000000ffff037224 */ /* 0x000fc600078e0000 */
        /* <DEDUP_REMOVED lines=10> */
.L_x_306:
        /* <DEDUP_REMOVED lines=13> */
.L_x_308:
[----:B------:R-:W-:Y:S05]  /*9a50*/  BSYNC.RECONVERGENT B2 ;  /* 0x0000000000027941 */ /* 0x000fea0003800200 */
.L_x_307:
        /* <DEDUP_REMOVED lines=43> */
.L_x_305:
[----:B------:R-:W-:Y:S05]  /*9d10*/  BSYNC.RECONVERGENT B1 ;  /* 0x0000000000017941 */ /* 0x000fea0003800200 */
.L_x_304:
[----:B------:R-:W-:Y:S01]  /*9d20*/  I2FP.F32.U32 R12, R3 ;  /* 0x00000003000c7245 */ /* 0x000fe20000201000 */
[----:B------:R-:W-:Y:S01]  /*9d30*/  IMAD.U32 R3, R41, 0x10000, RZ ;  /* 0x0001000029037824 */ /* 0x000fe200078e00ff */
[----:B------:R-:W-:Y:S01]  /*9d40*/  ISETP.NE.AND P3, PT, R44, 0x1, PT ;  /* 0x000000012c00780c */ /* 0x000fe20003f65270 */
[----:B------:R-:W-:Y:S01]  /*9d50*/  BSSY.RECONVERGENT B1, `(.L_x_309) ;  /* 0x000004c000017945 */ /* 0x000fe20003800200 */
[----:B------:R-:W-:Y:S02]  /*9d60*/  IMAD.MOV.U32 R37, RZ, RZ, 0x2 ;  /* 0x00000002ff257424 */ /* 0x000fe400078e00ff */
[----:B------:R-:W-:Y:S01]  /*9d70*/  FFMA.FTZ R12, R12, R77, 1.1641532182693481445e-10 ;  /* 0x2f0000000c0c7423 */ /* 0x000fe2000001004d */
[----:B------:R-:W-:-:S04]  /*9d80*/  FMUL.FTZ R3, R3, UR4 ;  /* 0x0000000403037c20 */ /* 0x000fc80008410000 */
[----:B------:R-:W-:Y:S01]  /*9d90*/  FMUL.FTZ R3, R3, R60 ;  /* 0x0000003c03037220 */ /* 0x000fe20000410000 */
[----:B------:R-:W-:Y:S02]  /*9da0*/  FSETP.GTU.FTZ.AND P2, PT, R12, R61, PT ;  /* 0x0000003d0c00720b */ /* 0x000fe40003f5c000 */
[----:B------:R-:W-:Y:S02]  /*9db0*/  MOV R12, R0 ;  /* 0x00000000000c7202 */ /* 0x000fe40000000f00 */
[----:B------:R-:W-:Y:S02]  /*9dc0*/  FSEL R13, R3, RZ, !P2 ;  /* 0x000000ff030d7208 */ /* 0x000fe40005000000 */
[----:B------:R-:W-:Y:S02]  /*9dd0*/  PLOP3.LUT P1, PT, P2, PT, PT, 0x8, 0x80 ;  /* 0x000000000080781c */ /* 0x000fe4000172e170 */
[----:B------:R-:W-:Y:S01]  /*9de0*/  PRMT R3, R41, 0x7632, R3 ;  /* 0x0000763229037816 */ /* 0x000fe20000000003 */
        /* <DEDUP_REMOVED lines=9> */
.L_x_311:
        /* <DEDUP_REMOVED lines=13> */
.L_x_313:
[----:B------:R-:W-:Y:S05]  /*9f50*/  BSYNC.RECONVERGENT B2 ;  /* 0x0000000000027941 */ /* 0x000fea0003800200 */
.L_x_312:
[----:B------:R-:W-:Y:S01]  /*9f60*/  IMAD.WIDE.U32 R56, R9, -0x326172a9, RZ ;  /* 0xcd9e8d5709387825 */ /* 0x000fe200078e00ff */
[----:B------:R-:W-:-:S03]  /*9f70*/  LOP3.LUT R44, R2, UR9, R5, 0x96, !PT ;  /* 0x00000009022c7c12 */ /* 0x000fc6000f8e9605 */
[----:B------:R-:W-:Y:S02]  /*9f80*/  HFMA2 R37, -RZ, RZ, 0, 0 ;  /* 0x00000000ff257431 */ /* 0x000fe400000001ff */
        /* <DEDUP_REMOVED lines=39> */
[----:B------:R-:W-:-:S07]  /*a200*/  LOP3.LUT R5, R56, UR35, R45, 0x96, !PT ;  /* 0x0000002338057c12 */ /* 0x000fce000f8e962d */
.L_x_310:
[----:B------:R-:W-:Y:S05]  /*a210*/  BSYNC.RECONVERGENT B1 ;  /* 0x0000000000017941 */ /* 0x000fea0003800200 */
.L_x_309:
        /* <DEDUP_REMOVED lines=8> */
[----:B------:R-:W-:-:S04]  /*a2a0*/  FSETP.GTU.FTZ.AND P2, PT, R12, R61, PT ;  /* 0x0000003d0c00720b */ /* 0x000fc80003f5c000 */
        /* <DEDUP_REMOVED lines=12> */
.L_x_316:
        /* <DEDUP_REMOVED lines=13> */
.L_x_318:
[----:B------:R-:W-:Y:S05]  /*a440*/  BSYNC.RECONVERGENT B2 ;  /* 0x0000000000027941 */ /* 0x000fea0003800200 */
.L_x_317:
        /* <DEDUP_REMOVED lines=40> */
[----:B------:R-:W-:Y:S02]  /*a6d0*/  IMAD.MOV.U32 R55, RZ, RZ, R44 ;  /* 0x000000ffff377224 */ /* 0x000fe400078e002c */
[----:B------:R-:W-:Y:S01]  /*a6e0*/  HFMA2 R44, -RZ, RZ, 0, 0 ;  /* 0x00000000ff2c7431 */ /* 0x000fe200000001ff */
[----:B------:R-:W-:-:S07]  /*a6f0*/  LOP3.LUT R5, R56, UR35, R45, 0x96, !PT ;  /* 0x0000002338057c12 */ /* 0x000fce000f8e962d */
.L_x_315:
[----:B------:R-:W-:Y:S05]  /*a700*/  BSYNC.RECONVERGENT B1 ;  /* 0x0000000000017941 */ /* 0x000fea0003800200 */
.L_x_314:
        /* <DEDUP_REMOVED lines=9> */
[----:B------:R-:W-:Y:S02]  /*a7a0*/  PRMT R3, R42, 0x7632, R3 ;  /* 0x000076322a037816 */ /* 0x000fe40000000003 */
[----:B------:R-:W-:Y:S02]  /*a7b0*/  FSEL R38, R37, RZ, !P3 ;  /* 0x000000ff25267208 */ /* 0x000fe40005800000 */
[----:B------:R-:W-:Y:S02]  /*a7c0*/  PLOP3.LUT P3, PT, P3, PT, PT, 0x8, 0x80 ;  /* 0x000000000080781c */ /* 0x000fe40001f6e170 */
[----:B------:R-:W-:Y:S01]  /*a7d0*/  MOV R37, R0 ;  /* 0x0000000000257202 */ /* 0x000fe20000000f00 */
        /* <DEDUP_REMOVED lines=10> */
.L_x_321:
        /* <DEDUP_REMOVED lines=13> */
.L_x_323:
[----:B------:R-:W-:Y:S05]  /*a950*/  BSYNC.RECONVERGENT B2 ;  /* 0x0000000000027941 */ /* 0x000fea0003800200 */
.L_x_322:
        /* <DEDUP_REMOVED lines=43> */
.L_x_320:
[----:B------:R-:W-:Y:S05]  /*ac10*/  BSYNC.RECONVERGENT B1 ;  /* 0x0000000000017941 */ /* 0x000fea0003800200 */
.L_x_319:
        /* <DEDUP_REMOVED lines=8> */
[----:B------:R-:W-:-:S03]  /*aca0*/  HFMA2 R42, -RZ, RZ, 0, 1.1920928955078125e-07 ;  /* 0x00000002ff2a7431 */ /* 0x000fc600000001ff */
[----:B------:R-:W-:Y:S01]  /*acb0*/  FSEL R37, R3, RZ, !P4 ;  /* 0x000000ff03257208 */ /* 0x000fe20006000000 */
[----:B------:R-:W-:Y:S01]  /*acc0*/  IMAD.MOV.U32 R3, RZ, RZ, R0 ;  /* 0x000000ffff037224 */ /* 0x000fe200078e0000 */
        /* <DEDUP_REMOVED lines=11> */
.L_x_326:
        /* <DEDUP_REMOVED lines=13> */
.L_x_328:
[----:B------:R-:W-:Y:S05]  /*ae50*/  BSYNC.RECONVERGENT B2 ;  /* 0x0000000000027941 */ /* 0x000fea0003800200 */
.L_x_327:
        /* <DEDUP_REMOVED lines=43> */
.L_x_325:
[----:B------:R-:W-:Y:S05]  /*b110*/  BSYNC.RECONVERGENT B1 ;  /* 0x0000000000017941 */ /* 0x000fea0003800200 */
.L_x_324:
[----:B------:R-:W-:Y:S01]  /*b120*/  I2FP.F32.U32 R50, R3 ;  /* 0x0000000300327245 */ /* 0x000fe20000201000 */
[----:B------:R-:W-:Y:S01]  /*b130*/  BSSY.RECONVERGENT B1, `(.L_x_329) ;  /* 0x0000051000017945 */ /* 0x000fe20003800200 */
[C---:B------:R-:W-:Y:S02]  /*b140*/  SHF.L.U32 R3, R43.reuse, 0x10, RZ ;  /* 0x000000102b037819 */ /* 0x040fe400000006ff */
[----:B------:R-:W-:Y:S01]  /*b150*/  ISETP.NE.AND P6, PT, R42, 0x1, PT ;  /* 0x000000012a00780c */ /* 0x000fe20003fc5270 */
[----:B------:R-:W-:Y:S01]  /*b160*/  FFMA.FTZ R50, R50, R77, 1.1641532182693481445e-10 ;  /* 0x2f00000032327423 */ /* 0x000fe2000001004d */
[----:B------:R-:W-:Y:S01]  /*b170*/  PRMT R49, R43, 0x7632, R49 ;  /* 0x000076322b317816 */ /* 0x000fe20000000031 */
[----:B------:R-:W-:Y:S01]  /*b180*/  FMUL.FTZ R3, R3, UR4 ;  /* 0x0000000403037c20 */ /* 0x000fe20008410000 */
[----:B------:R-:W-:Y:S02]  /*b190*/  IMAD.MOV.U32 R43, RZ, RZ, R0 ;  /* 0x000000ffff2b7224 */ /* 0x000fe400078e0000 */
[----:B------:R-:W-:Y:S01]  /*b1a0*/  FSETP.GTU.FTZ.AND P5, PT, R50, R61, PT ;  /* 0x0000003d3200720b */ /* 0x000fe20003fbc000 */
[----:B------:R-:W-:-:S05]  /*b1b0*/  FMUL.FTZ R3, R3, R60 ;  /* 0x0000003c03037220 */ /* 0x000fca0000410000 */
[----:B------:R-:W-:Y:S01]  /*b1c0*/  FSEL R41, R3, RZ, !P5 ;  /* 0x000000ff03297208 */ /* 0x000fe20006800000 */
[----:B------:R-:W-:Y:S01]  /*b1d0*/  IMAD.MOV.U32 R3, RZ, RZ, 0x2 ;  /* 0x00000002ff037424 */ /* 0x000fe200078e00ff */
[----:B------:R-:W-:Y:S02]  /*b1e0*/  PLOP3.LUT P5, PT, P5, PT, PT, 0x8, 0x80 ;  /* 0x000000000080781c */ /* 0x000fe40002fae170 */
[----:B------:R-:W-:Y:S01]  /*b1f0*/  MOV R50, R41 ;  /* 0x0000002900327202 */ /* 0x000fe20000000f00 */
[----:B------:R-:W-:Y:S10]  /*b200*/  @!P6 BRA `(.L_x_330) ;  /* 0x00000004000ce947 */ /* 0x000ff40003800000 */
        /* <DEDUP_REMOVED lines=8> */
.L_x_331:
        /* <DEDUP_REMOVED lines=15> */
.L_x_333:
[----:B------:R-:W-:Y:S05]  /*b380*/  BSYNC.RECONVERGENT B2 ;  /* 0x0000000000027941 */ /* 0x000fea0003800200 */
.L_x_332:
        /* <DEDUP_REMOVED lines=43> */
.L_x_330:
[----:B------:R-:W-:Y:S05]  /*b640*/  BSYNC.RECONVERGENT B1 ;  /* 0x0000000000017941 */ /* 0x000fea0003800200 */
.L_x_329:
[----:B------:R-:W-:Y:S01]  /*b650*/  I2FP.F32.U32 R42, R43 ;  /* 0x0000002b002a7245 */ /* 0x000fe20000201000 */
[----:B------:R-:W-:Y:S01]  /*b660*/  IMAD.U32 R49, R49, 0x10000, RZ ;  /* 0x0001000031317824 */ /* 0x000fe200078e00ff */
[----:B------:R-:W-:Y:S02]  /*b670*/  F2FP.BF16.F32.PACK_AB R38, R37, R38 ;  /* 0x000000262526723e */ /* 0x000fe400000010ff */
[----:B------:R-:W-:Y:S01]  /*b680*/  F2FP.BF16.F32.PACK_AB R36, R39, R36 ;  /* 0x000000242724723e */ /* 0x000fe200000010ff */
[----:B------:R-:W-:Y:S01]  /*b690*/  FFMA.FTZ R42, R42, R77, 1.1641532182693481445e-10 ;  /* 0x2f0000002a2a7423 */ /* 0x000fe2000001004d */
[----:B------:R-:W-:Y:S01]  /*b6a0*/  FMUL.FTZ R49, R49, UR4 ;  /* 0x0000000431317c20 */ /* 0x000fe20008410000 */
[----:B------:R-:W-:-:S03]  /*b6b0*/  F2FP.BF16.F32.PACK_AB R37, R12, R13 ;  /* 0x0000000d0c25723e */ /* 0x000fc600000010ff */
[----:B------:R-:W-:Y:S01]  /*b6c0*/  FMUL.FTZ R49, R49, R60 ;  /* 0x0000003c31317220 */ /* 0x000fe20000410000 */
[----:B------:R-:W-:-:S04]  /*b6d0*/  FSETP.GTU.FTZ.AND P6, PT, R42, R61, PT ;  /* 0x0000003d2a00720b */ /* 0x000fc80003fdc000 */
[----:B------:R-:W-:Y:S02]  /*b6e0*/  FSEL R49, R49, RZ, !P6 ;  /* 0x000000ff31317208 */ /* 0x000fe40007000000 */
[----:B------:R-:W-:Y:S02]  /*b6f0*/  PLOP3.LUT P6, PT, P6, PT, PT, 0x8, 0x80 ;  /* 0x000000000080781c */ /* 0x000fe400037ce170 */
[----:B------:R-:W-:-:S11]  /*b700*/  F2FP.BF16.F32.PACK_AB R39, R49, R41 ;  /* 0x000000293127723e */ /* 0x000fd600000010ff */
.L_x_293:
        /* <DEDUP_REMOVED lines=17> */
[----:B------:R-:W-:Y:S02]  /*b820*/  LOP3.LUT R36, R56, R57, RZ, 0xfc, !PT ;  /* 0x0000003938247212 */ /* 0x000fe400078efcff */
[----:B------:R-:W-:Y:S01]  /*b830*/  IADD3 R54, PT, PT, R54, 0x80, RZ ;  /* 0x0000008036367810 */ /* 0x000fe20007ffe0ff */
[----:B------:R-:W-:Y:S02]  /*b840*/  IMAD.MOV.U32 R56, RZ, RZ, R55 ;  /* 0x000000ffff387224 */ /* 0x000fe400078e0037 */
[----:B------:R1:W-:Y:S05]  /*b850*/  STG.E.64 desc[UR6][R38.64], R36 ;  /* 0x0000002426007986 */ /* 0x0003ea000c101b06 */
.L_x_251:
[----:B------:R-:W-:Y:S05]  /*b860*/  BSYNC.RECONVERGENT B0 ;  /* 0x0000000000007941 */ /* 0x000fea0003800200 */
.L_x_250:
[----:B------:R-:W-:Y:S01]  /*b870*/  ISETP.GE.U32.AND P0, PT, R8, 0x180, PT ;  /* 0x000001800800780c */ /* 0x000fe20003f06070 */
[----:B------:R-:W-:-:S12]  /*b880*/  BSSY.RECONVERGENT B0, `(.L_x_334) ;  /* 0x0000550000007945 */ /* 0x000fd80003800200 */
[----:B------:R-:W-:Y:S05]  /*b890*/  @!P0 BRA `(.L_x_335) ;  /* 0x0000005400388947 */ /* 0x000fea0003800000 */
[----:B------:R-:W2:Y:S02]  /*b8a0*/  LDC.64 R16, c[0x0][0x390] ;  /* 0x0000e400ff107b82 */ /* 0x000ea40000000a00 */
[----:B--2---:R-:W-:-:S05]  /*b8b0*/  IMAD.WIDE.U32 R16, R54, 0x10, R16 ;  /* 0x0000001036107825 */ /* 0x004fca00078e0010 */
[----:B01----:R0:W5:Y:S01]  /*b8c0*/  LDG.E.128 R36, desc[UR6][R16.64] ;  /* 0x0000000610247981 */ /* 0x003162000c1e1d00 */
[----:B------:R-:W-:-:S04]  /*b8d0*/  UISETP.NE.U32.AND UP1, UPT, UR12, URZ, UPT ;  /* 0x000000ff0c00728c */ /* 0x000fc8000bf25070 */
[----:B------:R-:W-:-:S09]  /*b8e0*/  UISETP.NE.AND.EX UP1, UPT, UR13, URZ, UPT, UP1 ;  /* 0x000000ff0d00728c */ /* 0x000fd2000bf25310 */
[----:B0-----:R-:W-:Y:S05]  /*b8f0*/  BRA.U !UP1, `(.L_x_336) ;  /* 0x0000002909987547 */ /* 0x001fea000b800000 */
[----:B------:R-:W0:Y:S02]  /*b900*/  LDC.64 R16, c[0x0][0x3a0] ;  /* 0x0000e800ff107b82 */ /* 0x000e240000000a00 */
[----:B0-----:R-:W-:-:S06]  /*b910*/  IMAD.WIDE.U32 R16, R54, 0x10, R16 ;  /* 0x0000001036107825 */ /* 0x001fcc00078e0010 */
[----:B------:R-:W5:Y:S01]  /*b920*/  LDG.E.128 R16, desc[UR6][R16.64] ;  /* 0x0000000610107981 */ /* 0x000f62000c1e1d00 */
[----:B------:R-:W-:Y:S01]  /*b930*/  ISETP.NE.AND P1, PT, R3, 0x1, PT ;  /* 0x000000010300780c */ /* 0x000fe20003f25270 */
[----:B------:R-:W-:Y:S01]  /*b940*/  BSSY.RECONVERGENT B1, `(.L_x_337) ;  /* 0x0000047000017945 */ /* 0x000fe20003800200 */
[----:B------:R-:W-:Y:S01]  /*b950*/  IMAD.MOV.U32 R42, RZ, RZ, 0x2 ;  /* 0x00000002ff2a7424 */ /* 0x000fe200078e00ff */
[----:B------:R-:W-:Y:S01]  /*b960*/  MOV R40, R56 ;  /* 0x0000003800287202 */ /* 0x000fe20000000f00 */
[----:B------:R-:W-:-:S09]  /*b970*/  IMAD.MOV.U32 R41, RZ, RZ, R0 ;  /* 0x000000ffff297224 */ /* 0x000fd200078e0000 */
[----:B------:R-:W-:Y:S05]  /*b980*/  @!P1 BRA `(.L_x_338) ;  /* 0x0000000400089947 */ /* 0x000fea0003800000 */
[----:B------:R-:W-:-:S13]  /*b990*/  ISETP.NE.AND P1, PT, R3, 0x3, PT ;  /* 0x000000030300780c */ /* 0x000fda0003f25270 */
[----:B------:R-:W-:Y:S05]  /*b9a0*/  @!P1 BRA `(.L_x_339) ;  /* 0x0000000000209947 */ /* 0x000fea0003800000 */
[----:B------:R-:W-:-:S13]  /*b9b0*/  ISETP.NE.AND P1, PT, R3, 0x2, PT ;  /* 0x000000020300780c */ /* 0x000fda0003f25270 */
[----:B------:R-:W-:Y:S01]  /*b9c0*/  @!P1 IMAD.MOV.U32 R42, RZ, RZ, 0x3 ;  /* 0x00000003ff2a9424 */ /* 0x000fe200078e00ff */
[----:B------:R-:W-:Y:S01]  /*b9d0*/  @!P1 MOV R41, R5 ;  /* 0x0000000500299202 */ /* 0x000fe20000000f00 */
[--C-:B------:R-:W-:Y:S01]  /*b9e0*/  @!P1 IMAD.MOV.U32 R40, RZ, RZ, R56.reuse ;  /* 0x000000ffff289224 */ /* 0x100fe200078e0038 */
[----:B------:R-:W-:Y:S01]  /*b9f0*/  @P1 MOV R41, R4 ;  /* 0x0000000400291202 */ /* 0x000fe20000000f00 */
[----:B------:R-:W-:Y:S02]  /*ba00*/  @P1 VIADD R42, R3, 0x1 ;  /* 0x00000001032a1836 */ /* 0x000fe40000000000 */
[----:B------:R-:W-:Y:S01]  /*ba10*/  @P1 IMAD.MOV.U32 R40, RZ, RZ, R56 ;  /* 0x000000ffff281224 */ /* 0x000fe200078e0038 */
[----:B------:R-:W-:Y:S06]  /*ba20*/  BRA `(.L_x_338) ;  /* 0x0000000000e07947 */ /* 0x000fec0003800000 */
.L_x_339:
        /* <DEDUP_REMOVED lines=13> */
.L_x_341:
[----:B------:R-:W-:Y:S05]  /*bb00*/  BSYNC.RECONVERGENT B2 ;  /* 0x0000000000027941 */ /* 0x000fea0003800200 */
.L_x_340:
        /* <DEDUP_REMOVED lines=42> */
.L_x_338:
[----:B------:R-:W-:Y:S05]  /*bdb0*/  BSYNC.RECONVERGENT B1 ;  /* 0x0000000000017941 */ /* 0x000fea0003800200 */
.L_x_337:
[----:B------:R-:W0:Y:S01]  /*bdc0*/  LDC R77, c[0x0][0x408] ;  /* 0x00010200ff4d7b82 */ /* 0x000e220000000800 */
[----:B------:R-:W-:Y:S01]  /*bdd0*/  I2FP.F32.U32 R48, R41 ;  /* 0x0000002900307245 */ /* 0x000fe20000201000 */
[----:B------:R-:W-:Y:S01]  /*bde0*/  IMAD.MOV.U32 R79, RZ, RZ, 0x2f800000 ;  /* 0x2f800000ff4f7424 */ /* 0x000fe200078e00ff */
[----:B-----5:R-:W-:Y:S01]  /*bdf0*/  SHF.L.U32 R41, R36, 0x10, RZ ;  /* 0x0000001024297819 */ /* 0x020fe200000006ff */
[----:B------:R-:W-:Y:S01]  /*be00*/  IMAD.U32 R56, R16, 0x10000, RZ ;  /* 0x0001000010387824 */ /* 0x000fe200078e00ff */
[----:B------:R-:W-:Y:S01]  /*be10*/  ISETP.NE.AND P2, PT, R42, 0x1, PT ;  /* 0x000000012a00780c */ /* 0x000fe20003f45270 */
[----:B------:R-:W-:Y:S01]  /*be20*/  FFMA.FTZ R3, R48, R79, 1.1641532182693481445e-10 ;  /* 0x2f00000030037423 */ /* 0x000fe2000001004f */
[----:B------:R-:W-:Y:S01]  /*be30*/  BSSY.RECONVERGENT B1, `(.L_x_342) ;  /* 0x0000050000017945 */ /* 0x000fe20003800200 */
[----:B------:R-:W1:Y:S01]  /*be40*/  LDC R78, c[0x0][0x404] ;  /* 0x00010100ff4e7b82 */ /* 0x000e620000000800 */
[----:B------:R-:W-:Y:S01]  /*be50*/  FMUL.FTZ R48, R41, UR4 ;  /* 0x0000000429307c20 */ /* 0x000fe20008410000 */
[----:B------:R-:W-:Y:S01]  /*be60*/  PRMT R16, R16, 0x7632, R16 ;  /* 0x0000763210107816 */ /* 0x000fe20000000010 */
[----:B------:R-:W-:-:S02]  /*be70*/  IMAD.MOV.U32 R43, RZ, RZ, 0x2 ;  /* 0x00000002ff2b7424 */ /* 0x000fc400078e00ff */
[----:B0-----:R-:W-:Y:S01]  /*be80*/  FMUL.FTZ R48, R48, R77 ;  /* 0x0000004d30307220 */ /* 0x001fe20000410000 */
[----:B-1----:R-:W-:Y:S02]  /*be90*/  FSETP.GTU.FTZ.AND P1, PT, R3, R78, PT ;  /* 0x0000004e0300720b */ /* 0x002fe40003f3c000 */
[----:B------:R-:W-:Y:S02]  /*bea0*/  PRMT R3, R36, 0x7632, R3 ;  /* 0x0000763224037816 */ /* 0x000fe40000000003 */
[----:B------:R-:W-:Y:S02]  /*beb0*/  FSEL R41, R48, RZ, !P1 ;  /* 0x000000ff30297208 */ /* 0x000fe40004800000 */
[----:B------:R-:W-:Y:S02]  /*bec0*/  PLOP3.LUT P1, PT, P1, PT, PT, 0x8, 0x80 ;  /* 0x000000000080781c */ /* 0x000fe40000f2e170 */
[----:B------:R-:W-:Y:S01]  /*bed0*/  MOV R36, R0 ;  /* 0x0000000000247202 */ /* 0x000fe20000000f00 */
[----:B------:R-:W-:Y:S01]  /*bee0*/  FADD.FTZ R41, R41, R56 ;  /* 0x0000003829297221 */ /* 0x000fe20000010000 */
[----:B------:R-:W-:-:S03]  /*bef0*/  P2R R55, PR, RZ, 0x2 ;  /* 0x00000002ff377803 */ /* 0x000fc60000000000 */
        /* <DEDUP_REMOVED lines=10> */
.L_x_344:
        /* <DEDUP_REMOVED lines=13> */
.L_x_346:
[----:B------:R-:W-:Y:S05]  /*c070*/  BSYNC.RECONVERGENT B2 ;  /* 0x0000000000027941 */ /* 0x000fea0003800200 */
.L_x_345:
        /* <DEDUP_REMOVED lines=43> */
.L_x_343:
[----:B------:R-:W-:Y:S05]  /*c330*/  BSYNC.RECONVERGENT B1 ;  /* 0x0000000000017941 */ /* 0x000fea0003800200 */
.L_x_342:
        /* <DEDUP_REMOVED lines=9> */
[----:B------:R-:W-:Y:S02]  /*c3d0*/  SHF.L.U32 R3, R16, 0x10, RZ ;  /* 0x0000001010037819 */ /* 0x000fe400000006ff */
[----:B------:R-:W-:Y:S02]  /*c3e0*/  FSEL R36, R42, RZ, !P1 ;  /* 0x000000ff2a247208 */ /* 0x000fe40004800000 */
[----:B------:R-:W-:-:S03]  /*c3f0*/  PLOP3.LUT P1, PT, P1, PT, PT, 0x8, 0x80 ;  /* 0x000000000080781c */ /* 0x000fc60000f2e170 */
[----:B------:R-:W-:Y:S01]  /*c400*/  FADD.FTZ R36, R36, R3 ;  /* 0x0000000324247221 */ /* 0x000fe20000010000 */
[----:B------:R-:W-:Y:S01]  /*c410*/  P2R R42, PR, RZ, 0x2 ;  /* 0x00000002ff2a7803 */ /* 0x000fe20000000000 */
        /* <DEDUP_REMOVED lines=11> */
.L_x_349:
        /* <DEDUP_REMOVED lines=13> */
.L_x_351:
[----:B------:R-:W-:Y:S05]  /*c5a0*/  BSYNC.RECONVERGENT B2 ;  /* 0x0000000000027941 */ /* 0x000fea0003800200 */
.L_x_350:
        /* <DEDUP_REMOVED lines=43> */
.L_x_348:
[----:B------:R-:W-:Y:S05]  /*c860*/  BSYNC.RECONVERGENT B1 ;  /* 0x0000000000017941 */ /* 0x000fea0003800200 */
.L_x_347:
[----:B------:R-:W-:Y:S01]  /*c870*/  I2FP.F32.U32 R16, R3 ;  /* 0x0000000300107245 */ /* 0x000fe20000201000 */
[----:B------:R-:W-:Y:S01]  /*c880*/  IMAD.U32 R43, R37, 0x10000, RZ ;  /* 0x00010000252b7824 */ /* 0x000fe200078e00ff */
[----:B------:R-:W-:Y:S01]  /*c890*/  ISETP.NE.AND P2, PT, R48, 0x1, PT ;  /* 0x000000013000780c */ /* 0x000fe20003f45270 */
[----:B------:R-:W-:Y:S02]  /*c8a0*/  BSSY.RECONVERGENT B1, `(.L_x_352) ;  /* 0x000004f000017945 */ /* 0x000fe40003800200 */
[----:B------:R-:W-:Y:S01]  /*c8b0*/  FFMA.FTZ R3, R16, R79, 1.1641532182693481445e-10 ;  /* 0x2f00000010037423 */ /* 0x000fe2000001004f */
[----:B------:R-:W-:Y:S01]  /*c8c0*/  FMUL.FTZ R16, R43, UR4 ;  /* 0x000000042b107c20 */ /* 0x000fe20008410000 */
[----:B------:R-:W-:-:S03]  /*c8d0*/  HFMA2 R43, -RZ, RZ, 0, 1.1920928955078125e-07 ;  /* 0x00000002ff2b7431 */ /* 0x000fc600000001ff */
[----:B------:R-:W-:Y:S01]  /*c8e0*/  FMUL.FTZ R16, R16, R77 ;  /* 0x0000004d10107220 */ /* 0x000fe20000410000 */
[----:B------:R-:W-:Y:S01]  /*c8f0*/  FSETP.GTU.FTZ.AND P1, PT, R3, R78, PT ;  /* 0x0000004e0300720b */ /* 0x000fe20003f3c000 */
[----:B------:R-:W-:Y:S01]  /*c900*/  IMAD.U32 R3, R17, 0x10000, RZ ;  /* 0x0001000011037824 */ /* 0x000fe200078e00ff */
[----:B------:R-:W-:Y:S01]  /*c910*/  PRMT R17, R37, 0x7632, R17 ;  /* 0x0000763225117816 */ /* 0x000fe20000000011 */
        /* <DEDUP_REMOVED lines=14> */
.L_x_354:
        /* <DEDUP_REMOVED lines=13> */
.L_x_356:
[----:B------:R-:W-:Y:S05]  /*cad0*/  BSYNC.RECONVERGENT B2 ;  /* 0x0000000000027941 */ /* 0x000fea0003800200 */
.L_x_355:
        /* <DEDUP_REMOVED lines=43> */
.L_x_353:
[----:B------:R-:W-:Y:S05]  /*cd90*/  BSYNC.RECONVERGENT B1 ;  /* 0x0000000000017941 */ /* 0x000fea0003800200 */
.L_x_352:
[----:B------:R-:W-:Y:S01]  /*cda0*/  I2FP.F32.U32 R48, R37 ;  /* 0x0000002500307245 */ /* 0x000fe20000201000 */
[----:B------:R-:W-:Y:S01]  /*cdb0*/  IMAD.U32 R37, R17, 0x10000, RZ ;  /* 0x0001000011257824 */ /* 0x000fe200078e00ff */
[----:B------:R-:W-:Y:S01]  /*cdc0*/  ISETP.NE.AND P3, PT, R43, 0x1, PT ;  /* 0x000000012b00780c */ /* 0x000fe20003f65270 */
[----:B------:R-:W-:Y:S01]  /*cdd0*/  BSSY.RECONVERGENT B1, `(.L_x_357) ;  /* 0x000004d000017945 */ /* 0x000fe20003800200 */
[----:B------:R-:W-:Y:S01]  /*cde0*/  SHF.L.U32 R56, R3, 0x10, RZ ;  /* 0x0000001003387819 */ /* 0x000fe200000006ff */
[----:B------:R-:W-:Y:S01]  /*cdf0*/  FFMA.FTZ R17, R48, R79, 1.1641532182693481445e-10 ;  /* 0x2f00000030117423 */ /* 0x000fe2000001004f */
[----:B------:R-:W-:Y:S01]  /*ce00*/  FMUL.FTZ R48, R37, UR4 ;  /* 0x0000000425307c20 */ /* 0x000fe20008410000 */
[----:B------:R-:W-:-:S03]  /*ce10*/  IMAD.MOV.U32 R3, RZ, RZ, R0 ;  /* 0x000000ffff037224 */ /* 0x000fc600078e0000 */
[----:B------:R-:W-:Y:S01]  /*ce20*/  FMUL.FTZ R48, R48, R77 ;  /* 0x0000004d30307220 */ /* 0x000fe20000410000 */
[----:B------:R-:W-:-:S04]  /*ce30*/  FSETP.GTU.FTZ.AND P2, PT, R17, R78, PT ;  /* 0x0000004e1100720b */ /* 0x000fc80003f5c000 */
[----:B------:R-:W-:Y:S01]  /*ce40*/  FSEL R17, R48, RZ, !P2 ;  /* 0x000000ff30117208 */ /* 0x000fe20005000000 */
[----:B------:R-:W-:Y:S01]  /*ce50*/  IMAD.MOV.U32 R48, RZ, RZ, 0x2 ;  /* 0x00000002ff307424 */ /* 0x000fe200078e00ff */
[----:B------:R-:W-:-:S03]  /*ce60*/  PLOP3.LUT P2, PT, P2, PT, PT, 0x8, 0x80 ;  /* 0x000000000080781c */ /* 0x000fc6000174e170 */
[----:B------:R-:W-:Y:S01]  /*ce70*/  FADD.FTZ R17, R17, R56 ;  /* 0x0000003811117221 */ /* 0x000fe20000010000 */
        /* <DEDUP_REMOVED lines=9> */
.L_x_359:
        /* <DEDUP_REMOVED lines=13> */
.L_x_361:
[----:B------:R-:W-:Y:S05]  /*cfe0*/  BSYNC.RECONVERGENT B2 ;  /* 0x0000000000027941 */ /* 0x000fea0003800200 */
.L_x_360:
        /* <DEDUP_REMOVED lines=43> */
.L_x_358:
[----:B------:R-:W-:Y:S05]  /*d2a0*/  BSYNC.RECONVERGENT B1 ;  /* 0x0000000000017941 */ /* 0x000fea0003800200 */
.L_x_357:
[----:B------:R-:W-:Y:S01]  /*d2b0*/  I2FP.F32.U32 R56, R3 ;  /* 0x0000000300387245 */ /* 0x000fe20000201000 */
[----:B------:R-:W-:Y:S01]  /*d2c0*/  BSSY.RECONVERGENT B1, `(.L_x_362) ;  /* 0x0000052000017945 */ /* 0x000fe20003800200 */
[----:B------:R-:W-:Y:S01]  /*d2d0*/  SHF.L.U32 R37, R38, 0x10, RZ ;  /* 0x0000001026257819 */ /* 0x000fe200000006ff */
[----:B------:R-:W-:Y:S01]  /*d2e0*/  IMAD.MOV.U32 R43, RZ, RZ, 0x2 ;  /* 0x00000002ff2b7424 */ /* 0x000fe200078e00ff */
[----:B------:R-:W-:Y:S01]  /*d2f0*/  ISETP.NE.AND P4, PT, R48, 0x1, PT ;  /* 0x000000013000780c */ /* 0x000fe20003f85270 */
[----:B------:R-:W-:Y:S01]  /*d300*/  FFMA.FTZ R3, R56, R79, 1.1641532182693481445e-10 ;  /* 0x2f00000038037423 */ /* 0x000fe2000001004f */
[----:B------:R-:W-:Y:S01]  /*d310*/  MOV R53, R0 ;  /* 0x0000000000357202 */ /* 0x000fe20000000f00 */
[----:B------:R-:W-:-:S03]  /*d320*/  FMUL.FTZ R56, R37, UR4 ;  /* 0x0000000425387c20 */ /* 0x000fc60008410000 */
[----:B------:R-:W-:Y:S01]  /*d330*/  FSETP.GTU.FTZ.AND P3, PT, R3, R78, PT ;  /* 0x0000004e0300720b */ /* 0x000fe20003f7c000 */
[----:B------:R-:W-:Y:S01]  /*d340*/  FMUL.FTZ R56, R56, R77 ;  /* 0x0000004d38387220 */ /* 0x000fe20000410000 */
[----:B------:R-:W-:Y:S02]  /*d350*/  PRMT R3, R38, 0x7632, R3 ;  /* 0x0000763226037816 */ /* 0x000fe40000000003 */
[----:B------:R-:W-:Y:S02]  /*d360*/  PRMT R38, R18, 0x7632, R38 ;  /* 0x0000763212267816 */ /* 0x000fe40000000026 */
[----:B------:R-:W-:Y:S01]  /*d370*/  FSEL R37, R56, RZ, !P3 ;  /* 0x000000ff38257208 */ /* 0x000fe20005800000 */
[----:B------:R-:W-:Y:S01]  /*d380*/  IMAD.U32 R56, R18, 0x10000, RZ ;  /* 0x0001000012387824 */ /* 0x000fe200078e00ff */
        /* <DEDUP_REMOVED lines=12> */
.L_x_364:
        /* <DEDUP_REMOVED lines=13> */
.L_x_366:
[----:B------:R-:W-:Y:S05]  /*d520*/  BSYNC.RECONVERGENT B2 ;  /* 0x0000000000027941 */ /* 0x000fea0003800200 */
.L_x_365:
        /* <DEDUP_REMOVED lines=43> */
.L_x_363:
[----:B------:R-:W-:Y:S05]  /*d7e0*/  BSYNC.RECONVERGENT B1 ;  /* 0x0000000000017941 */ /* 0x000fea0003800200 */
.L_x_362:
[----:B------:R-:W-:Y:S01]  /*d7f0*/  I2FP.F32.U32 R48, R53 ;  /* 0x0000003500307245 */ /* 0x000fe20000201000 */
[----:B------:R-:W-:Y:S01]  /*d800*/  IMAD.U32 R53, R3, 0x10000, RZ ;  /* 0x0001000003357824 */ /* 0x000fe200078e00ff */
[----:B------:R-:W-:Y:S01]  /*d810*/  ISETP.NE.AND P5, PT, R43, 0x1, PT ;  /* 0x000000012b00780c */ /* 0x000fe20003fa5270 */
[----:B------:R-:W-:Y:S01]  /*d820*/  BSSY.RECONVERGENT B1, `(.L_x_367) ;  /* 0x000004e000017945 */ /* 0x000fe20003800200 */
[----:B------:R-:W-:Y:S02]  /*d830*/  IMAD.MOV.U32 R56, RZ, RZ, 0x2 ;  /* 0x00000002ff387424 */ /* 0x000fe400078e00ff */
[----:B------:R-:W-:Y:S01]  /*d840*/  FFMA.FTZ R3, R48, R79, 1.1641532182693481445e-10 ;  /* 0x2f00000030037423 */ /* 0x000fe2000001004f */
[----:B------:R-:W-:Y:S01]  /*d850*/  FMUL.FTZ R48, R53, UR4 ;  /* 0x0000000435307c20 */ /* 0x000fe20008410000 */
[----:B------:R-:W-:-:S03]  /*d860*/  SHF.L.U32 R53, R38, 0x10, RZ ;  /* 0x0000001026357819 */ /* 0x000fc600000006ff */
[----:B------:R-:W-:Y:S01]  /*d870*/  FMUL.FTZ R48, R48, R77 ;  /* 0x0000004d30307220 */ /* 0x000fe20000410000 */
[----:B------:R-:W-:Y:S01]  /*d880*/  FSETP.GTU.FTZ.AND P4, PT, R3, R78, PT ;  /* 0x0000004e0300720b */ /* 0x000fe20003f9c000 */
[----:B------:R-:W-:-:S03]  /*d890*/  IMAD.MOV.U32 R3, RZ, RZ, R0 ;  /* 0x000000ffff037224 */ /* 0x000fc600078e0000 */
[----:B------:R-:W-:Y:S02]  /*d8a0*/  FSEL R38, R48, RZ, !P4 ;  /* 0x000000ff30267208 */ /* 0x000fe40006000000 */
[----:B------:R-:W-:-:S03]  /*d8b0*/  PLOP3.LUT P4, PT, P4, PT, PT, 0x8, 0x80 ;  /* 0x000000000080781c */ /* 0x000fc6000278e170 */
[----:B------:R-:W-:-:S05]  /*d8c0*/  FADD.FTZ R38, R38, R53 ;  /* 0x0000003526267221 */ /* 0x000fca0000010000 */
        /* <DEDUP_REMOVED lines=10> */
.L_x_369:
        /* <DEDUP_REMOVED lines=13> */
.L_x_371:
[----:B------:R-:W-:Y:S05]  /*da40*/  BSYNC.RECONVERGENT B2 ;  /* 0x0000000000027941 */ /* 0x000fea0003800200 */
.L_x_370:
        /* <DEDUP_REMOVED lines=41> */
[----:B------:R-:W-:Y:S02]  /*dce0*/  IMAD.MOV.U32 R40, RZ, RZ, R56 ;  /* 0x000000ffff287224 */ /* 0x000fe400078e0038 */
[----:B------:R-:W-:-:S07]  /*dcf0*/  HFMA2 R56, -RZ, RZ, 0, 0 ;  /* 0x00000000ff387431 */ /* 0x000fce00000001ff */
.L_x_368:
[----:B------:R-:W-:Y:S05]  /*dd00*/  BSYNC.RECONVERGENT B1 ;  /* 0x0000000000017941 */ /* 0x000fea0003800200 */
.L_x_367:
[----:B------:R-:W-:Y:S01]  /*dd10*/  I2FP.F32.U32 R58, R3 ;  /* 0x00000003003a7245 */ /* 0x000fe20000201000 */
[C---:B------:R-:W-:Y:S01]  /*dd20*/  IMAD.U32 R43, R39.reuse, 0x10000, RZ ;  /* 0x00010000272b7824 */ /* 0x040fe200078e00ff */
[----:B------:R-:W-:Y:S01]  /*dd30*/  ISETP.NE.AND P6, PT, R56, 0x1, PT ;  /* 0x000000013800780c */ /* 0x000fe20003fc5270 */
[----:B------:R-:W-:Y:S01]  /*dd40*/  BSSY.RECONVERGENT B1, `(.L_x_372) ;  /* 0x0000052000017945 */ /* 0x000fe20003800200 */
[----:B------:R-:W-:Y:S01]  /*dd50*/  PRMT R39, R39, 0x7632, R39 ;  /* 0x0000763227277816 */ /* 0x000fe20000000027 */
[----:B------:R-:W-:Y:S01]  /*dd60*/  FFMA.FTZ R3, R58, R79, 1.1641532182693481445e-10 ;  /* 0x2f0000003a037423 */ /* 0x000fe2000001004f */
[----:B------:R-:W-:-:S04]  /*dd70*/  FMUL.FTZ R58, R43, UR4 ;  /* 0x000000042b3a7c20 */ /* 0x000fc80008410000 */
[----:B------:R-:W-:Y:S01]  /*dd80*/  FMUL.FTZ R58, R58, R77 ;  /* 0x0000004d3a3a7220 */ /* 0x000fe20000410000 */
[----:B------:R-:W-:Y:S01]  /*dd90*/  FSETP.GTU.FTZ.AND P5, PT, R3, R78, PT ;  /* 0x0000004e0300720b */ /* 0x000fe20003fbc000 */
[----:B------:R-:W-:-:S03]  /*dda0*/  HFMA2 R3, -RZ, RZ, 0, 1.1920928955078125e-07 ;  /* 0x00000002ff037431 */ /* 0x000fc600000001ff */
[----:B------:R-:W-:Y:S01]  /*ddb0*/  FSEL R43, R58, RZ, !P5 ;  /* 0x000000ff3a2b7208 */ /* 0x000fe20006800000 */
[C---:B------:R-:W-:Y:S01]  /*ddc0*/  IMAD.U32 R58, R19.reuse, 0x10000, RZ ;  /* 0x00010000133a7824 */ /* 0x040fe200078e00ff */
[----:B------:R-:W-:Y:S02]  /*ddd0*/  PRMT R19, R19, 0x7632, R19 ;  /* 0x0000763213137816 */ /* 0x000fe40000000013 */
[----:B------:R-:W-:Y:S01]  /*dde0*/  PLOP3.LUT P5, PT, P5, PT, PT, 0x8, 0x80 ;  /* 0x000000000080781c */ /* 0x000fe20002fae170 */
[----:B------:R-:W-:Y:S01]  /*ddf0*/  FADD.FTZ R43, R43, R58 ;  /* 0x0000003a2b2b7221 */ /* 0x000fe20000010000 */
[----:B------:R-:W-:-:S03]  /*de00*/  IMAD.MOV.U32 R58, RZ, RZ, R0 ;  /* 0x000000ffff3a7224 */ /* 0x000fc600078e0000 */
        /* <DEDUP_REMOVED lines=10> */
.L_x_374:
        /* <DEDUP_REMOVED lines=15> */
.L_x_376:
[----:B------:R-:W-:Y:S05]  /*dfa0*/  BSYNC.RECONVERGENT B2 ;  /* 0x0000000000027941 */ /* 0x000fea0003800200 */
.L_x_375:
        /* <DEDUP_REMOVED lines=43> */
.L_x_373:
[----:B------:R-:W-:Y:S05]  /*e260*/  BSYNC.RECONVERGENT B1 ;  /* 0x0000000000017941 */ /* 0x000fea0003800200 */
.L_x_372:
        /* <DEDUP_REMOVED lines=15> */
.L_x_336:
        /* <DEDUP_REMOVED lines=16> */
.L_x_380:
        /* <DEDUP_REMOVED lines=13> */
.L_x_382:
[----:B------:R-:W-:Y:S05]  /*e530*/  BSYNC.RECONVERGENT B2 ;  /* 0x0000000000027941 */ /* 0x000fea0003800200 */
.L_x_381:
        /* <DEDUP_REMOVED lines=38> */
[----:B------:R-:W-:Y:S02]  /*e7a0*/  LOP3.LUT R4, R4, UR34, R19, 0x96, !PT ;  /* 0x0000002204047c12 */ /* 0x000fe4000f8e9613 */
[----:B------:R-:W-:Y:S02]  /*e7b0*/  MOV R0, R18 ;  /* 0x0000001200007202 */ /* 0x000fe40000000f00 */
[----:B------:R-:W-:Y:S01]  /*e7c0*/  LOP3.LUT R5, R16, UR35, R41, 0x96, !PT ;  /* 0x0000002310057c12 */ /* 0x000fe2000f8e9629 */
[----:B------:R-:W-:-:S07]  /*e7d0*/  IMAD.MOV.U32 R16, RZ, RZ, R56 ;  /* 0x000000ffff107224 */ /* 0x000fce00078e0038 */
.L_x_379:
[----:B------:R-:W-:Y:S05]  /*e7e0*/  BSYNC.RECONVERGENT B1 ;  /* 0x0000000000017941 */ /* 0x000fea0003800200 */
.L_x_378:
[----:B------:R-:W0:Y:S01]  /*e7f0*/  LDC R60, c[0x0][0x408] ;  /* 0x00010200ff3c7b82 */ /* 0x000e220000000800 */
[----:B------:R-:W-:Y:S01]  /*e800*/  HFMA2 R77, -RZ, RZ, 0.1171875, 0 ;  /* 0x2f800000ff4d7431 */ /* 0x000fe200000001ff */
[----:B------:R-:W-:Y:S01]  /*e810*/  I2FP.F32.U32 R16, R16 ;  /* 0x0000001000107245 */ /* 0x000fe20000201000 */
[C---:B-----5:R-:W-:Y:S01]  /*e820*/  IMAD.U32 R3, R36.reuse, 0x10000, RZ ;  /* 0x0001000024037824 */ /* 0x060fe200078e00ff */
[----:B------:R-:W-:Y:S01]  /*e830*/  ISETP.NE.AND P2, PT, R17, 0x1, PT ;  /* 0x000000011100780c */ /* 0x000fe20003f45270 */
[----:B------:R-:W-:Y:S01]  /*e840*/  BSSY.RECONVERGENT B1, `(.L_x_383) ;  /* 0x000004f000017945 */ /* 0x000fe20003800200 */
[----:B------:R-:W-:Y:S01]  /*e850*/  PRMT R36, R36, 0x7632, R36 ;  /* 0x0000763224247816 */ /* 0x000fe20000000024 */
[----:B------:R-:W-:Y:S01]  /*e860*/  FMUL.FTZ R3, R3, UR4 ;  /* 0x0000000403037c20 */ /* 0x000fe20008410000 */
[----:B------:R-:W1:Y:S01]  /*e870*/  LDC R61, c[0x0][0x404] ;  /* 0x00010100ff3d7b82 */ /* 0x000e620000000800 */
[----:B------:R-:W-:Y:S02]  /*e880*/  IMAD.MOV.U32 R19, RZ, RZ, 0x2 ;  /* 0x00000002ff137424 */ /* 0x000fe400078e00ff */
[----:B------:R-:W-:Y:S01]  /*e890*/  FFMA.FTZ R16, R16, R77, 1.1641532182693481445e-10 ;  /* 0x2f00000010107423 */ /* 0x000fe2000001004d */
[----:B0-----:R-:W-:-:S04]  /*e8a0*/  FMUL.FTZ R3, R3, R60 ;  /* 0x0000003c03037220 */ /* 0x001fc80000410000 */
[----:B-1----:R-:W-:-:S04]  /*e8b0*/  FSETP.GTU.FTZ.AND P1, PT, R16, R61, PT ;  /* 0x0000003d1000720b */ /* 0x002fc80003f3c000 */
[----:B------:R-:W-:Y:S02]  /*e8c0*/  FSEL R41, R3, RZ, !P1 ;  /* 0x000000ff03297208 */ /* 0x000fe40004800000 */
[----:B------:R-:W-:Y:S02]  /*e8d0*/  PLOP3.LUT P3, PT, P1, PT, PT, 0x8, 0x80 ;  /* 0x000000000080781c */ /* 0x000fe40000f6e170 */
[----:B------:R-:W-:Y:S01]  /*e8e0*/  MOV R3, R0 ;  /* 0x0000000000037202 */ /* 0x000fe20000000f00 */
[----:B------:R-:W-:Y:S01]  /*e8f0*/  IMAD.MOV.U32 R66, RZ, RZ, R41 ;  /* 0x000000ffff427224 */ /* 0x000fe200078e0029 */
[----:B------:R-:W-:Y:S01]  /*e900*/  P2R R55, PR, RZ, 0x8 ;  /* 0x00000008ff377803 */ /* 0x000fe20000000000 */
[----:B------:R-:W-:Y:S08]  /*e910*/  @!P2 BRA `(.L_x_384) ;  /* 0x000000040004a947 */ /* 0x000ff00003800000 */
        /* <DEDUP_REMOVED lines=8> */
.L_x_385:
        /* <DEDUP_REMOVED lines=13> */
.L_x_387:
[----:B------:R-:W-:Y:S05]  /*ea70*/  BSYNC.RECONVERGENT B2 ;  /* 0x0000000000027941 */ /* 0x000fea0003800200 */
.L_x_386:
        /* <DEDUP_REMOVED lines=41> */
[----:B------:R-:W-:Y:S02]  /*ed10*/  LOP3.LUT R5, R18, UR35, R17, 0x96, !PT ;  /* 0x0000002312057c12 */ /* 0x000fe4000f8e9611 */
[----:B------:R-:W-:-:S07]  /*ed20*/  MOV R40, R16 ;  /* 0x0000001000287202 */ /* 0x000fce0000000f00 */
.L_x_384:
[----:B------:R-:W-:Y:S05]  /*ed30*/  BSYNC.RECONVERGENT B1 ;  /* 0x0000000000017941 */ /* 0x000fea0003800200 */
.L_x_383:
[----:B------:R-:W-:Y:S01]  /*ed40*/  I2FP.F32.U32 R16, R3 ;  /* 0x0000000300107245 */ /* 0x000fe20000201000 */
[----:B------:R-:W-:Y:S01]  /*ed50*/  IMAD.U32 R36, R36, 0x10000, RZ ;  /* 0x0001000024247824 */ /* 0x000fe200078e00ff */
[----:B------:R-:W-:Y:S01]  /*ed60*/  ISETP.NE.AND P2, PT, R19, 0x1, PT ;  /* 0x000000011300780c */ /* 0x000fe20003f45270 */
[----:B------:R-:W-:Y:S01]  /*ed70*/  BSSY.RECONVERGENT B1, `(.L_x_388) ;  /* 0x000004d000017945 */ /* 0x000fe20003800200 */
[----:B------:R-:W-:Y:S02]  /*ed80*/  HFMA2 R18, -RZ, RZ, 0, 1.1920928955078125e-07 ;  /* 0x00000002ff127431 */ /* 0x000fe400000001ff */
[----:B------:R-:W-:Y:S01]  /*ed90*/  FFMA.FTZ R16, R16, R77, 1.1641532182693481445e-10 ;  /* 0x2f00000010107423 */ /* 0x000fe2000001004d */
[----:B------:R-:W-:-:S04]  /*eda0*/  FMUL.FTZ R3, R36, UR4 ;  /* 0x0000000424037c20 */ /* 0x000fc80008410000 */
[----:B------:R-:W-:Y:S01]  /*edb0*/  FMUL.FTZ R3, R3, R60 ;  /* 0x0000003c03037220 */ /* 0x000fe20000410000 */
[----:B------:R-:W-:-:S04]  /*edc0*/  FSETP.GTU.FTZ.AND P1, PT, R16, R61, PT ;  /* 0x0000003d1000720b */ /* 0x000fc80003f3c000 */
[----:B------:R-:W-:Y:S01]  /*edd0*/  FSEL R36, R3, RZ, !P1 ;  /* 0x000000ff03247208 */ /* 0x000fe20004800000 */
[----:B------:R-:W-:Y:S01]  /*ede0*/  IMAD.MOV.U32 R3, RZ, RZ, R0 ;  /* 0x000000ffff037224 */ /* 0x000fe200078e0000 */
[----:B------:R-:W-:-:S03]  /*edf0*/  PLOP3.LUT P3, PT, P1, PT, PT, 0x8, 0x80 ;  /* 0x000000000080781c */ /* 0x000fc60000f6e170 */
        /* <DEDUP_REMOVED lines=11> */
.L_x_390:
        /* <DEDUP_REMOVED lines=13> */
.L_x_392:
[----:B------:R-:W-:Y:S05]  /*ef80*/  BSYNC.RECONVERGENT B2 ;  /* 0x0000000000027941 */ /* 0x000fea0003800200 */
.L_x_391:
        /* <DEDUP_REMOVED lines=43> */
.L_x_389:
[----:B------:R-:W-:Y:S05]  /*f240*/  BSYNC.RECONVERGENT B1 ;  /* 0x0000000000017941 */ /* 0x000fea0003800200 */
.L_x_388:
[----:B------:R-:W-:Y:S01]  /*f250*/  I2FP.F32.U32 R16, R3 ;  /* 0x0000000300107245 */ /* 0x000fe20000201000 */
[----:B------:R-:W-:Y:S01]  /*f260*/  BSSY.RECONVERGENT B1, `(.L_x_393) ;  /* 0x000004e000017945 */ /* 0x000fe20003800200 */
[----:B------:R-:W-:Y:S01]  /*f270*/  SHF.L.U32 R3, R37, 0x10, RZ ;  /* 0x0000001025037819 */ /* 0x000fe200000006ff */
[----:B------:R-:W-:Y:S01]  /*f280*/  IMAD.MOV.U32 R19, RZ, RZ, 0x2 ;  /* 0x00000002ff137424 */ /* 0x000fe200078e00ff */
[----:B------:R-:W-:Y:S01]  /*f290*/  ISETP.NE.AND P2, PT, R18, 0x1, PT ;  /* 0x000000011200780c */ /* 0x000fe20003f45270 */
[----:B------:R-:W-:Y:S01]  /*f2a0*/  FFMA.FTZ R16, R16, R77, 1.1641532182693481445e-10 ;  /* 0x2f00000010107423 */ /* 0x000fe2000001004d */
[----:B------:R-:W-:Y:S02]  /*f2b0*/  IMAD.MOV.U32 R17, RZ, RZ, R0 ;  /* 0x000000ffff117224 */ /* 0x000fe400078e0000 */
[----:B------:R-:W-:Y:S02]  /*f2c0*/  FMUL.FTZ R3, R3, UR4 ;  /* 0x0000000403037c20 */ /* 0x000fe40008410000 */
[----:B------:R-:W-:-:S02]  /*f2d0*/  FSETP.GTU.FTZ.AND P1, PT, R16, R61, PT ;  /* 0x0000003d1000720b */ /* 0x000fc40003f3c000 */
[----:B------:R-:W-:-:S05]  /*f2e0*/  FMUL.FTZ R3, R3, R60 ;  /* 0x0000003c03037220 */ /* 0x000fca0000410000 */
[----:B------:R-:W-:Y:S02]  /*f2f0*/  FSEL R16, R3, RZ, !P1 ;  /* 0x000000ff03107208 */ /* 0x000fe40004800000 */
[----:B------:R-:W-:Y:S02]  /*f300*/  PLOP3.LUT P1, PT, P1, PT, PT, 0x8, 0x80 ;  /* 0x000000000080781c */ /* 0x000fe40000f2e170 */
[----:B------:R-:W-:Y:S01]  /*f310*/  PRMT R3, R37, 0x7632, R3 ;  /* 0x0000763225037816 */ /* 0x000fe20000000003 */
        /* <DEDUP_REMOVED lines=9> */
.L_x_395:
        /* <DEDUP_REMOVED lines=13> */
.L_x_397:
[----:B------:R-:W-:Y:S05]  /*f480*/  BSYNC.RECONVERGENT B2 ;  /* 0x0000000000027941 */ /* 0x000fea0003800200 */
.L_x_396:
        /* <DEDUP_REMOVED lines=43> */
.L_x_394:
[----:B------:R-:W-:Y:S05]  /*f740*/  BSYNC.RECONVERGENT B1 ;  /* 0x0000000000017941 */ /* 0x000fea0003800200 */
.L_x_393:
        /* <DEDUP_REMOVED lines=8> */
[----:B------:R-:W-:-:S05]  /*f7d0*/  FMUL.FTZ R3, R3, R60 ;  /* 0x0000003c03037220 */ /* 0x000fca0000410000 */
[----:B------:R-:W-:Y:S01]  /*f7e0*/  FSEL R17, R3, RZ, !P2 ;  /* 0x000000ff03117208 */ /* 0x000fe20005000000 */
[----:B------:R-:W-:Y:S01]  /*f7f0*/  IMAD.MOV.U32 R3, RZ, RZ, R0 ;  /* 0x000000ffff037224 */ /* 0x000fe200078e0000 */
[----:B------:R-:W-:Y:S01]  /*f800*/  PLOP3.LUT P2, PT, P2, PT, PT, 0x8, 0x80 ;  /* 0x000000000080781c */ /* 0x000fe2000174e170 */
[----:B------:R-:W-:-:S12]  /*f810*/  @!P3 BRA `(.L_x_399) ;  /* 0x000000040004b947 */ /* 0x000fd80003800000 */
        /* <DEDUP_REMOVED lines=8> */
.L_x_400:
        /* <DEDUP_REMOVED lines=13> */
.L_x_402:
[----:B------:R-:W-:Y:S05]  /*f970*/  BSYNC.RECONVERGENT B2 ;  /* 0x0000000000027941 */ /* 0x000fea0003800200 */
.L_x_401:
        /* <DEDUP_REMOVED lines=43> */
.L_x_399:
[----:B------:R-:W-:Y:S05]  /*fc30*/  BSYNC.RECONVERGENT B1 ;  /* 0x0000000000017941 */ /* 0x000fea0003800200 */
.L_x_398:
[----:B------:R-:W-:Y:S01]  /*fc40*/  I2FP.F32.U32 R18, R3 ;  /* 0x0000000300127245 */ /* 0x000fe20000201000 */
[----:B------:R-:W-:Y:S01]  /*fc50*/  BSSY.RECONVERGENT B1, `(.L_x_403) ;  /* 0x000004e000017945 */ /* 0x000fe20003800200 */
[----:B------:R-:W-:Y:S01]  /*fc60*/  SHF.L.U32 R3, R38, 0x10, RZ ;  /* 0x0000001026037819 */ /* 0x000fe200000006ff */
[----:B------:R-:W-:Y:S01]  /*fc70*/  IMAD.MOV.U32 R53, RZ, RZ, 0x2 ;  /* 0x00000002ff357424 */ /* 0x000fe200078e00ff */
[----:B------:R-:W-:Y:S01]  /*fc80*/  ISETP.NE.AND P4, PT, R37, 0x1, PT ;  /* 0x000000012500780c */ /* 0x000fe20003f85270 */
[----:B------:R-:W-:Y:S02]  /*fc90*/  FFMA.FTZ R18, R18, R77, 1.1641532182693481445e-10 ;  /* 0x2f00000012127423 */ /* 0x000fe4000001004d */
[----:B------:R-:W-:Y:S01]  /*fca0*/  FMUL.FTZ R19, R3, UR4 ;  /* 0x0000000403137c20 */ /* 0x000fe20008410000 */
[----:B------:R-:W-:Y:S02]  /*fcb0*/  PRMT R3, R38, 0x7632, R3 ;  /* 0x0000763226037816 */ /* 0x000fe40000000003 */
        /* <DEDUP_REMOVED lines=14> */
.L_x_405:
        /* <DEDUP_REMOVED lines=13> */
.L_x_407:
[----:B------:R-:W-:Y:S05]  /*fe70*/  BSYNC.RECONVERGENT B2 ;  /* 0x0000000000027941 */ /* 0x000fea0003800200 */
.L_x_406:
        /* <DEDUP_REMOVED lines=40> */
[----:B------:R-:W-:-:S05]  /*10100*/  IMAD.WIDE.U32 R56, R5, -0x2daee0ad, RZ ;  /* 0xd2511f5305387825 */ /* 0x000fca00078e00ff */
[----:B------:R-:W-:Y:S02]  /*10110*/  LOP3.LUT R5, R58, UR35, R57, 0x96, !PT ;  /* 0x000000233a057c12 */ /* 0x000fe4000f8e9639 */
[----:B------:R-:W-:-:S07]  /*10120*/  MOV R40, R56 ;  /* 0x0000003800287202 */ /* 0x000fce0000000f00 */
.L_x_404:
[----:B------:R-:W-:Y:S05]  /*10130*/  BSYNC.RECONVERGENT B1 ;  /* 0x0000000000017941 */ /* 0x000fea0003800200 */
.L_x_403:
        /* <DEDUP_REMOVED lines=17> */
[----:B------:R-:W-:Y:S01]  /*10250*/  @!P5 MOV R43, 0x3 ;  /* 0x00000003002bd802 */ /* 0x000fe20000000f00 */
[----:B------:R-:W-:Y:S01]  /*10260*/  @P5 VIADD R43, R53, 0x1 ;  /* 0x00000001352b5836 */ /* 0x000fe20000000000 */
[----:B------:R-:W-:Y:S01]  /*10270*/  @!P5 MOV R3, R5 ;  /* 0x000000050003d202 */ /* 0x000fe20000000f00 */
[----:B------:R-:W-:Y:S01]  /*10280*/  @P5 IMAD.MOV.U32 R3, RZ, RZ, R4 ;  /* 0x000000ffff035224 */ /* 0x000fe200078e0004 */
[----:B------:R-:W-:Y:S06]  /*10290*/  BRA `(.L_x_409) ;  /* 0x0000000000e47947 */ /* 0x000fec0003800000 */
.L_x_410:
[----:B------:R-:W-:Y:S01]  /*102a0*/  IADD3 R7, PT, PT, R7, 0x1, RZ ;  /* 0x0000000107077810 */ /* 0x000fe20007ffe0ff */
[----:B------:R-:W-:Y:S03]  /*102b0*/  BSSY.RECONVERGENT B2, `(.L_x_411) ;  /* 0x000000c000027945 */ /* 0x000fe60003800200 */
[C---:B------:R-:W-:Y:S01]  /*102c0*/  ISETP.NE.AND P5, PT, R7.reuse, RZ, PT ;  /* 0x000000ff0700720c */ /* 0x040fe20003fa5270 */
[----:B------:R-:W-:-:S12]  /*102d0*/  IMAD.WIDE.U32 R58, R7, -0x2daee0ad, RZ ;  /* 0xd2511f53073a7825 */ /* 0x000fd800078e00ff */
[----:B------:R-:W-:Y:S05]  /*102e0*/  @P5 BRA `(.L_x_412) ;  /* 0x0000000000205947 */ /* 0x000fea0003800000 */
[----:B------:R-:W-:-:S05]  /*102f0*/  VIADD R6, R6, 0x1 ;  /* 0x0000000106067836 */ /* 0x000fca0000000000 */
[----:B------:R-:W-:-:S13]  /*10300*/  ISETP.NE.AND P5, PT, R6, RZ, PT ;  /* 0x000000ff0600720c */ /* 0x000fda0003fa5270 */
[----:B------:R-:W-:Y:S01]  /*10310*/  @!P5 IADD3 R9, PT, PT, R9, 0x1, RZ ;  /* 0x000000010909d810 */ /* 0x000fe20007ffe0ff */
[----:B------:R-:W-:Y:S02]  /*10320*/  @!P5 VIADD R0, R2, 0x1 ;  /* 0x000000010200d836 */ /* 0x000fe40000000000 */
[----:B------:R-:W-:Y:S01]  /*10330*/  @!P5 IMAD.MOV.U32 R6, RZ, RZ, RZ ;  /* 0x000000ffff06d224 */ /* 0x000fe200078e00ff */
[----:B------:R-:W-:-:S13]  /*10340*/  ISETP.NE.AND P6, PT, R9, RZ, !P5 ;  /* 0x000000ff0900720c */ /* 0x000fda0006fc5270 */
[----:B------:R-:W-:-:S04]  /*10350*/  @P6 IADD3 R0, PT, PT, R2, RZ, RZ ;  /* 0x000000ff02006210 */ /* 0x000fc80007ffe0ff */
[----:B------:R-:W-:-:S07]  /*10360*/  @!P5 MOV R2, R0 ;  /* 0x000000000002d202 */ /* 0x000fce0000000f00 */
.L_x_412:
[----:B------:R-:W-:Y:S05]  /*10370*/  BSYNC.RECONVERGENT B2 ;  /* 0x0000000000027941 */ /* 0x000fea0003800200 */
.L_x_411:
        /* <DEDUP_REMOVED lines=43> */
.L_x_409:
[----:B------:R-:W-:Y:S05]  /*10630*/  BSYNC.RECONVERGENT B1 ;  /* 0x0000000000017941 */ /* 0x000fea0003800200 */
.L_x_408:
[----:B------:R-:W-:Y:S01]  /*10640*/  I2FP.F32.U32 R38, R3 ;  /* 0x0000000300267245 */ /* 0x000fe20000201000 */
[----:B------:R-:W-:Y:S01]  /*10650*/  IMAD.U32 R3, R39, 0x10000, RZ ;  /* 0x0001000027037824 */ /* 0x000fe200078e00ff */
[----:B------:R-:W-:Y:S01]  /*10660*/  ISETP.NE.AND P6, PT, R43, 0x1, PT ;  /* 0x000000012b00780c */ /* 0x000fe20003fc5270 */
[----:B------:R-:W-:Y:S01]  /*10670*/  BSSY.RECONVERGENT B1, `(.L_x_413) ;  /* 0x000004f000017945 */ /* 0x000fe20003800200 */
[----:B------:R-:W-:Y:S01]  /*10680*/  PRMT R19, R39, 0x7632, R19 ;  /* 0x0000763227137816 */ /* 0x000fe20000000013 */
[----:B------:R-:W-:Y:S01]  /*10690*/  FFMA.FTZ R38, R38, R77, 1.1641532182693481445e-10 ;  /* 0x2f00000026267423 */ /* 0x000fe2000001004d */
[----:B------:R-:W-:-:S04]  /*106a0*/  FMUL.FTZ R3, R3, UR4 ;  /* 0x0000000403037c20 */ /* 0x000fc80008410000 */
[----:B------:R-:W-:Y:S01]  /*106b0*/  FMUL.FTZ R3, R3, R60 ;  /* 0x0000003c03037220 */ /* 0x000fe20000410000 */
[----:B------:R-:W-:Y:S01]  /*106c0*/  FSETP.GTU.FTZ.AND P5, PT, R38, R61, PT ;  /* 0x0000003d2600720b */ /* 0x000fe20003fbc000 */
[----:B------:R-:W-:-:S03]  /*106d0*/  IMAD.MOV.U32 R38, RZ, RZ, R0 ;  /* 0x000000ffff267224 */ /* 0x000fc600078e0000 */
[----:B------:R-:W-:Y:S01]  /*106e0*/  FSEL R39, R3, RZ, !P5 ;  /* 0x000000ff03277208 */ /* 0x000fe20006800000 */
[----:B------:R-:W-:Y:S01]  /*106f0*/  HFMA2 R3, -RZ, RZ, 0, 1.1920928955078125e-07 ;  /* 0x00000002ff037431 */ /* 0x000fe200000001ff */
        /* <DEDUP_REMOVED lines=8> */
[----:B------:R-:W-:Y:S01]  /*10780*/  @!P6 IMAD.MOV.U32 R38, RZ, RZ, R5 ;  /* 0x000000ffff26e224 */ /* 0x000fe200078e0005 */
[----:B------:R-:W-:Y:S01]  /*10790*/  @P6 MOV R38, R4 ;  /* 0x0000000400266202 */ /* 0x000fe20000000f00 */
[----:B------:R-:W-:Y:S06]  /*107a0*/  BRA `(.L_x_414) ;  /* 0x0000000000ec7947 */ /* 0x000fec0003800000 */
.L_x_415:
        /* <DEDUP_REMOVED lines=8> */
[----:B------:R-:W-:Y:S01]  /*10830*/  @!P6 VIADD R9, R9, 0x1 ;  /* 0x000000010909e836 */ /* 0x000fe20000000000 */
[----:B------:R-:W-:Y:S01]  /*10840*/  @!P6 IADD3 R3, PT, PT, R2, 0x1, RZ ;  /* 0x000000010203e810 */ /* 0x000fe20007ffe0ff */
[----:B------:R-:W-:-:S03]  /*10850*/  @!P6 IMAD.MOV.U32 R6, RZ, RZ, RZ ;  /* 0x000000ffff06e224 */ /* 0x000fc600078e00ff */
[----:B------:R-:W-:-:S13]  /*10860*/  ISETP.NE.AND P0, PT, R9, RZ, !P6 ;  /* 0x000000ff0900720c */ /* 0x000fda0007705270 */
[----:B------:R-:W-:Y:S01]  /*10870*/  @P0 IMAD.MOV R3, RZ, RZ, R2 ;  /* 0x000000ffff030224 */ /* 0x000fe200078e0202 */
[----:B------:R-:W-:-:S04]  /*10880*/  ISETP.NE.AND P0, PT, R0, RZ, PT ;  /* 0x000000ff0000720c */ /* 0x000fc80003f05270 */
[----:B------:R-:W-:-:S09]  /*10890*/  @!P6 MOV R2, R3 ;  /* 0x000000030002e202 */ /* 0x000fd20000000f00 */
.L_x_417:
[----:B------:R-:W-:Y:S05]  /*108a0*/  BSYNC.RECONVERGENT B2 ;  /* 0x0000000000027941 */ /* 0x000fea0003800200 */
.L_x_416:
        /* <DEDUP_REMOVED lines=39> */
[----:B------:R-:W-:Y:S01]  /*10b20*/  IMAD.WIDE.U32 R58, R59, -0x326172a9, RZ ;  /* 0xcd9e8d573b3a7825 */ /* 0x000fe200078e00ff */
[----:B------:R-:W-:-:S04]  /*10b30*/  MOV R40, R56 ;  /* 0x0000003800287202 */ /* 0x000fc80000000f00 */
[----:B------:R-:W-:Y:S02]  /*10b40*/  LOP3.LUT R4, R4, UR34, R59, 0x96, !PT ;  /* 0x0000002204047c12 */ /* 0x000fe4000f8e963b */
[----:B------:R-:W-:-:S07]  /*10b50*/  MOV R0, R58 ;  /* 0x0000003a00007202 */ /* 0x000fce0000000f00 */
.L_x_414:
[----:B------:R-:W-:Y:S05]  /*10b60*/  BSYNC.RECONVERGENT B1 ;  /* 0x0000000000017941 */ /* 0x000fea0003800200 */
.L_x_413:
[----:B------:R-:W-:Y:S02]  /*10b70*/  I2FP.F32.U32 R38, R38 ;  /* 0x0000002600267245 */ /* 0x000fe40000201000 */
[----:B------:R-:W-:Y:S02]  /*10b80*/  SHF.L.U32 R19, R19, 0x10, RZ ;  /* 0x0000001013137819 */ /* 0x000fe400000006ff */
[----:B------:R-:W-:Y:S01]  /*10b90*/  F2FP.BF16.F32.PACK_AB R36, R36, R41 ;  /* 0x000000292424723e */ /* 0x000fe200000010ff */
[----:B------:R-:W-:Y:S02]  /*10ba0*/  FFMA.FTZ R38, R38, R77, 1.1641532182693481445e-10 ;  /* 0x2f00000026267423 */ /* 0x000fe4000001004d */
[----:B------:R-:W-:-:S03]  /*10bb0*/  FMUL.FTZ R19, R19, UR4 ;  /* 0x0000000413137c20 */ /* 0x000fc60008410000 */
[----:B------:R-:W-:Y:S01]  /*10bc0*/  FSETP.GTU.FTZ.AND P6, PT, R38, R61, PT ;  /* 0x0000003d2600720b */ /* 0x000fe20003fdc000 */
[----:B------:R-:W-:Y:S01]  /*10bd0*/  FMUL.FTZ R19, R19, R60 ;  /* 0x0000003c13137220 */ /* 0x000fe20000410000 */
[----:B------:R-:W-:Y:S02]  /*10be0*/  F2FP.BF16.F32.PACK_AB R38, R37, R18 ;  /* 0x000000122526723e */ /* 0x000fe400000010ff */
[----:B------:R-:W-:Y:S02]  /*10bf0*/  F2FP.BF16.F32.PACK_AB R37, R17, R16 ;  /* 0x000000101125723e */ /* 0x000fe400000010ff */
[----:B------:R-:W-:Y:S02]  /*10c00*/  FSEL R19, R19, RZ, !P6 ;  /* 0x000000ff13137208 */ /* 0x000fe40007000000 */
[----:B------:R-:W-:Y:S02]  /*10c10*/  PLOP3.LUT P6, PT, P6, PT, PT, 0x8, 0x80 ;  /* 0x000000000080781c */ /* 0x000fe400037ce170 */
[----:B------:R-:W-:-:S11]  /*10c20*/  F2FP.BF16.F32.PACK_AB R39, R19, R39 ;  /* 0x000000271327723e */ /* 0x000fd600000010ff */
.L_x_377:
[----:B------:R-:W-:Y:S01]  /*10c30*/  SEL R58, RZ, 0x10000, !P5 ;  /* 0x00010000ff3a7807 */ /* 0x000fe20006800000 */
[----:B------:R-:W0:Y:S01]  /*10c40*/  LDC.64 R56, c[0x0][0x3b0] ;  /* 0x0000ec00ff387b82 */ /* 0x000e220000000a00 */
[----:B------:R-:W-:Y:S02]  /*10c50*/  ISETP.NE.AND P5, PT, R42, RZ, PT ;  /* 0x000000ff2a00720c */ /* 0x000fe40003fa5270 */
[----:B------:R-:W-:Y:S02]  /*10c60*/  SEL R41, RZ, 0x1000000, !P6 ;  /* 0x01000000ff297807 */ /* 0x000fe40007000000 */
[----:B------:R-:W-:Y:S02]  /*10c70*/  ISETP.NE.AND P6, PT, R55, RZ, PT ;  /* 0x000000ff3700720c */ /* 0x000fe40003fc5270 */
[----:B------:R-:W-:Y:S01]  /*10c80*/  SEL R59, RZ, 0x100, !P4 ;  /* 0x00000100ff3b7807 */ /* 0x000fe20006000000 */
[----:B------:R-:W1:Y:S01]  /*10c90*/  LDC.64 R42, c[0x0][0x3a8] ;  /* 0x0000ea00ff2a7b82 */ /* 0x000e620000000a00 */
[----:B------:R-:W-:-:S02]  /*10ca0*/  SEL R55, RZ, 0x1000000, !P2 ;  /* 0x01000000ff377807 */ /* 0x000fc40005000000 */
[----:B------:R-:W-:Y:S02]  /*10cb0*/  SEL R61, RZ, 0x10000, !P1 ;  /* 0x00010000ff3d7807 */ /* 0x000fe40004800000 */
        /* <DEDUP_REMOVED lines=11> */
[----:B------:R2:W-:Y:S05]  /*10d70*/  STG.E.64 desc[UR6][R38.64], R36 ;  /* 0x0000002426007986 */ /* 0x0005ea000c101b06 */
.L_x_335:
[----:B------:R-:W-:Y:S05]  /*10d80*/  BSYNC.RECONVERGENT B0 ;  /* 0x0000000000007941 */ /* 0x000fea0003800200 */
.L_x_334:
[----:B012---:R-:W-:Y:S01]  /*10d90*/  FADD.FTZ R37, RZ, R10 ;  /* 0x0000000aff257221 */ /* 0x007fe20000010000 */
[----:B------:R-:W-:Y:S01]  /*10da0*/  ISETP.NE.AND P3, PT, R76, RZ, PT ;  /* 0x000000ff4c00720c */ /* 0x000fe20003f65270 */
[----:B------:R-:W0:Y:S01]  /*10db0*/  S2R R61, SR_TID.X ;  /* 0x00000000003d7919 */ /* 0x000e220000002100 */
[----:B------:R-:W-:Y:S01]  /*10dc0*/  ISETP.GT.U32.AND P2, PT, R8, 0xff, PT ;  /* 0x000000ff0800780c */ /* 0x000fe20003f44070 */
[----:B------:R-:W-:Y:S01]  /*10dd0*/  FADD.FTZ R36, R62, R37 ;  /* 0x000000253e247221 */ /* 0x000fe20000010000 */
[----:B------:R-:W-:Y:S01]  /*10de0*/  ISETP.GT.U32.AND P1, PT, R8, 0x17f, PT ;  /* 0x0000017f0800780c */ /* 0x000fe20003f24070 */
[----:B------:R-:W1:Y:S01]  /*10df0*/  S2UR UR5, SR_CgaCtaId ;  /* 0x00000000000579c3 */ /* 0x000e620000008800 */
[----:B------:R-:W-:Y:S01]  /*10e00*/  UMOV UR4, 0x400 ;  /* 0x0000040000047882 */ /* 0x000fe20000000000 */
[----:B------:R-:W-:Y:S01]  /*10e10*/  FADD.FTZ R37, R15, R36 ;  /* 0x000000240f257221 */ /* 0x000fe20000010000 */
[----:B------:R-:W-:Y:S01]  /*10e20*/  IMAD.MOV.U32 R54, RZ, RZ, RZ ;  /* 0x000000ffff367224 */ /* 0x000fe200078e00ff */
[----:B------:R-:W-:Y:S02]  /*10e30*/  BSSY.RECONVERGENT B0, `(.L_x_418) ;  /* 0x00000cf000007945 */ /* 0x000fe40003800200 */
[----:B------:R-:W-:-:S04]  /*10e40*/  FADD.FTZ R36, R14, R37 ;  /* 0x000000250e247221 */ /* 0x000fc80000010000 */
[----:B------:R-:W-:-:S04]  /*10e50*/  FADD.FTZ R37, R47, R36 ;  /* 0x000000242f257221 */ /* 0x000fc80000010000 */
[----:B------:R-:W-:-:S04]  /*10e60*/  FADD.FTZ R37, R46, R37 ;  /* 0x000000252e257221 */ /* 0x000fc80000010000 */
[----:B------:R-:W-:-:S04]  /*10e70*/  FADD.FTZ R36, R52, R37 ;  /* 0x0000002534247221 */ /* 0x000fc80000010000 */
[----:B------:R-:W-:Y:S01]  /*10e80*/  FADD.FTZ R36, R51, R36 ;  /* 0x0000002433247221 */ /* 0x000fe20000010000 */
[----:B-1----:R-:W-:-:S04]  /*10e90*/  ULEA UR4, UR5, UR4, 0x18 ;  /* 0x0000000405047291 */ /* 0x002fc8000f8ec0ff */
[----:B------:R-:W-:Y:S01]  /*10ea0*/  FSEL R37, R36, RZ, P3 ;  /* 0x000000ff24257208 */ /* 0x000fe20001800000 */
[----:B------:R-:W-:-:S04]  /*10eb0*/  @UP2 UIADD3 UR4, UPT, UPT, UR4, 0x20, URZ ;  /* 0x0000002004042890 */ /* 0x000fc8000fffe0ff */
        /* <DEDUP_REMOVED lines=16> */
[----:B------:R-:W1:Y:S02]  /*10fc0*/  SHFL.BFLY PT, R36, R37, 0x1, 0x1f ;  /* 0x0c201f0025247f89 */ /* 0x000e6400000e0000 */
[----:B-1----:R-:W-:-:S05]  /*10fd0*/  FADD.FTZ R38, R37, R36 ;  /* 0x0000002425267221 */ /* 0x002fca0000010000 */
[----:B------:R-:W1:Y:S02]  /*10fe0*/  SHFL.BFLY PT, R39, R38, 0x2, 0x1f ;  /* 0x0c401f0026277f89 */ /* 0x000e6400000e0000 */
[----:B-1----:R-:W-:-:S05]  /*10ff0*/  FADD.FTZ R39, R38, R39 ;  /* 0x0000002726277221 */ /* 0x002fca0000010000 */
[----:B------:R-:W1:Y:S02]  /*11000*/  SHFL.BFLY PT, R36, R39, 0x4, 0x1f ;  /* 0x0c801f0027247f89 */ /* 0x000e6400000e0000 */
[----:B-1----:R-:W-:-:S05]  /*11010*/  FADD.FTZ R40, R39, R36 ;  /* 0x0000002427287221 */ /* 0x002fca0000010000 */
[----:B------:R-:W1:Y:S02]  /*11020*/  SHFL.BFLY PT, R41, R40, 0x8, 0x1f ;  /* 0x0d001f0028297f89 */ /* 0x000e6400000e0000 */
[----:B-1----:R-:W-:-:S05]  /*11030*/  FADD.FTZ R41, R40, R41 ;  /* 0x0000002928297221 */ /* 0x002fca0000010000 */
[----:B------:R-:W1:Y:S02]  /*11040*/  SHFL.BFLY PT, R36, R41, 0x10, 0x1f ;  /* 0x0e001f0029247f89 */ /* 0x000e6400000e0000 */
[----:B-1----:R-:W-:-:S04]  /*11050*/  FADD.FTZ R36, R41, R36 ;  /* 0x0000002429247221 */ /* 0x002fc80000010000 */
        /* <DEDUP_REMOVED lines=50> */
[----:B------:R-:W1:Y:S02]  /*11380*/  SHFL.BFLY PT, R38, R37, 0x1, 0x1f ;  /* 0x0c201f0025267f89 */ /* 0x000e6400000e0000 */
[----:B-1----:R-:W-:-:S05]  /*11390*/  FADD.FTZ R39, R37, R38 ;  /* 0x0000002625277221 */ /* 0x002fca0000010000 */
[----:B------:R-:W1:Y:S02]  /*113a0*/  SHFL.BFLY PT, R38, R39, 0x2, 0x1f ;  /* 0x0c401f0027267f89 */ /* 0x000e6400000e0000 */
[----:B-1----:R-:W-:-:S05]  /*113b0*/  FADD.FTZ R40, R39, R38 ;  /* 0x0000002627287221 */ /* 0x002fca0000010000 */
[----:B------:R-:W1:Y:S02]  /*113c0*/  SHFL.BFLY PT, R41, R40, 0x4, 0x1f ;  /* 0x0c801f0028297f89 */ /* 0x000e6400000e0000 */
[----:B-1----:R-:W-:-:S05]  /*113d0*/  FADD.FTZ R41, R40, R41 ;  /* 0x0000002928297221 */ /* 0x002fca0000010000 */
[----:B------:R-:W1:Y:S02]  /*113e0*/  SHFL.BFLY PT, R38, R41, 0x8, 0x1f ;  /* 0x0d001f0029267f89 */ /* 0x000e6400000e0000 */
[----:B-1----:R-:W-:Y:S01]  /*113f0*/  FADD.FTZ R42, R41, R38 ;  /* 0x00000026292a7221 */ /* 0x002fe20000010000 */
[----:B0-----:R-:W-:-:S04]  /*11400*/  LOP3.LUT P1, R38, R61, 0x1f, RZ, 0xc0, !PT ;  /* 0x0000001f3d267812 */ /* 0x001fc8000782c0ff */
[----:B------:R-:W0:Y:S01]  /*11410*/  SHFL.BFLY PT, R43, R42, 0x10, 0x1f ;  /* 0x0e001f002a2b7f89 */ /* 0x000e2200000e0000 */
[----:B------:R-:W-:-:S08]  /*11420*/  ISETP.GT.U32.AND P2, PT, R38, 0x3, PT ;  /* 0x000000032600780c */ /* 0x000fd00003f44070 */
[----:B------:R-:W-:-:S05]  /*11430*/  @!P1 SHF.R.U32.HI R38, RZ, 0x2, R61 ;  /* 0x00000002ff269819 */ /* 0x000fca000001163d */
[----:B------:R-:W-:Y:S02]  /*11440*/  @!P2 SHF.L.U32 R40, R61, 0x3, RZ ;  /* 0x000000033d28a819 */ /* 0x000fe400000006ff */
[----:B------:R-:W-:Y:S02]  /*11450*/  @!P2 MOV R54, R80 ;  /* 0x000000500036a202 */ /* 0x000fe40000000f00 */
[----:B------:R-:W-:-:S03]  /*11460*/  @!P2 LOP3.LUT R55, R40, 0xf8, RZ, 0xc0, !PT ;  /* 0x000000f82837a812 */ /* 0x000fc600078ec0ff */
[----:B------:R-:W1:Y:S01]  /*11470*/  SHFL.DOWN PT, R57, R54, 0x2, 0x1f ;  /* 0x08401f0036397f89 */ /* 0x000e6200000e0000 */
[----:B0-----:R-:W-:Y:S01]  /*11480*/  FADD.FTZ R37, R42, R43 ;  /* 0x0000002b2a257221 */ /* 0x001fe20000010000 */
[----:B------:R-:W-:Y:S02]  /*11490*/  @!P1 LOP3.LUT R43, R38, 0x18, RZ, 0xc0, !PT ;  /* 0x00000018262b9812 */ /* 0x000fe400078ec0ff */
[----:B------:R-:W-:-:S03]  /*114a0*/  CS2R R38, SRZ ;  /* 0x0000000000267805 */ /* 0x000fc6000001ff00 */
[----:B------:R0:W-:Y:S01]  /*114b0*/  @!P1 STS.64 [R43+UR4], R36 ;  /* 0x000000242b009988 */ /* 0x0001e20008000a04 */
[----:B------:R-:W-:Y:S01]  /*114c0*/  BAR.SYNC.DEFER_BLOCKING 0x0 ;  /* 0x0000000000007b1d */ /* 0x000fe20000010000 */
[----:B------:R-:W-:Y:S02]  /*114d0*/  ISETP.NE.AND P1, PT, RZ, UR14, PT ;  /* 0x0000000eff007c0c */ /* 0x000fe4000bf25270 */
[----:B0-----:R-:W-:Y:S01]  /*114e0*/  I2FP.F32.S32 R37, R54 ;  /* 0x0000003600257245 */ /* 0x001fe20000201400 */
[----:B-1----:R-:W-:Y:S01]  /*114f0*/  IMAD.IADD R41, R57, 0x1, R54 ;  /* 0x0000000139297824 */ /* 0x002fe200078e0236 */
[----:B------:R-:W-:-:S04]  /*11500*/  I2FP.F32.S32 R58, R57 ;  /* 0x00000039003a7245 */ /* 0x000fc80000201400 */
[----:B------:R-:W-:Y:S01]  /*11510*/  I2FP.F32.S32 R40, R41 ;  /* 0x0000002900287245 */ /* 0x000fe20000201400 */
[----:B------:R-:W-:Y:S03]  /*11520*/  SHFL.DOWN PT, R54, R41, 0x1, 0x1f ;  /* 0x08201f0029367f89 */ /* 0x000fe600000e0000 */
[----:B------:R-:W0:Y:S01]  /*11530*/  MUFU.RCP R42, R40 ;  /* 0x00000028002a7308 */ /* 0x000e220000001000 */
[----:B------:R-:W1:Y:S01]  /*11540*/  @!P2 LDS.64 R38, [R55+UR4] ;  /* 0x000000043726a984 */ /* 0x000e620008000a00 */
[----:B------:R-:W-:-:S03]  /*11550*/  ISETP.NE.AND P2, PT, R61, RZ, PT ;  /* 0x000000ff3d00720c */ /* 0x000fc60003f45270 */
[----:B-1----:R-:W1:Y:S04]  /*11560*/  SHFL.DOWN PT, R59, R38, 0x2, 0x1f ;  /* 0x08401f00263b7f89 */ /* 0x002e6800000e0000 */
[----:B------:R-:W2:Y:S01]  /*11570*/  SHFL.DOWN PT, R36, R39, 0x2, 0x1f ;  /* 0x08401f0027247f89 */ /* 0x000ea200000e0000 */
[C---:B-1----:R-:W-:Y:S01]  /*11580*/  FMUL.FTZ R60, R59.reuse, R58 ;  /* 0x0000003a3b3c7220 */ /* 0x042fe20000410000 */
[----:B------:R-:W-:-:S03]  /*11590*/  FADD.FTZ R59, -R59, R38 ;  /* 0x000000263b3b7221 */ /* 0x000fc60000010100 */
[----:B------:R-:W-:Y:S01]  /*115a0*/  FFMA.FTZ R43, R37, R38, R60 ;  /* 0x00000026252b7223 */ /* 0x000fe2000001003c */
[----:B------:R-:W-:Y:S01]  /*115b0*/  FMUL.FTZ R59, R59, R59 ;  /* 0x0000003b3b3b7220 */ /* 0x000fe20000410000 */
[----:B--2---:R-:W-:-:S03]  /*115c0*/  FADD.FTZ R39, R36, R39 ;  /* 0x0000002724277221 */ /* 0x004fc60000010000 */
[----:B------:R-:W-:Y:S01]  /*115d0*/  FMUL.FTZ R59, R59, R37 ;  /* 0x000000253b3b7220 */ /* 0x000fe20000410000 */
[----:B0-----:R-:W-:-:S03]  /*115e0*/  FMUL.FTZ R37, R42, R43 ;  /* 0x0000002b2a257220 */ /* 0x001fc60000410000 */
[----:B------:R-:W-:Y:S02]  /*115f0*/  FMUL.FTZ R59, R59, R58 ;  /* 0x0000003a3b3b7220 */ /* 0x000fe40000410000 */
[----:B------:R-:W0:Y:S02]  /*11600*/  SHFL.DOWN PT, R38, R37, 0x1, 0x1f ;  /* 0x08201f0025267f89 */ /* 0x000e2400000e0000 */
[----:B------:R-:W-:Y:S01]  /*11610*/  FFMA.FTZ R39, R42, R59, R39 ;  /* 0x0000003b2a277223 */ /* 0x000fe20000010027 */
[-C--:B------:R-:W-:Y:S02]  /*11620*/  IADD3 R42, PT, PT, R41, R54.reuse, RZ ;  /* 0x00000036292a7210 */ /* 0x080fe40007ffe0ff */
[----:B------:R-:W-:Y:S02]  /*11630*/  I2FP.F32.S32 R54, R54 ;  /* 0x0000003600367245 */ /* 0x000fe40000201400 */
[----:B------:R-:W-:Y:S01]  /*11640*/  I2FP.F32.S32 R42, R42 ;  /* 0x0000002a002a7245 */ /* 0x000fe20000201400 */
[----:B------:R-:W1:Y:S05]  /*11650*/  SHFL.DOWN PT, R36, R39, 0x1, 0x1f ;  /* 0x08201f0027247f89 */ /* 0x000e6a00000e0000 */
[----:B------:R-:W2:Y:S01]  /*11660*/  MUFU.RCP R42, R42 ;  /* 0x0000002a002a7308 */ /* 0x000ea20000001000 */
[----:B0-----:R-:W-:Y:S01]  /*11670*/  FADD.FTZ R41, R37, -R38 ;  /* 0x8000002625297221 */ /* 0x001fe20000010000 */
[----:B------:R-:W-:-:S03]  /*11680*/  FMUL.FTZ R43, R38, R54 ;  /* 0x00000036262b7220 */ /* 0x000fc60000410000 */
[----:B------:R-:W-:Y:S01]  /*11690*/  FMUL.FTZ R41, R41, R41 ;  /* 0x0000002929297220 */ /* 0x000fe20000410000 */
[----:B------:R-:W-:-:S03]  /*116a0*/  FFMA.FTZ R43, R40, R37, R43 ;  /* 0x00000025282b7223 */ /* 0x000fc6000001002b */
[----:B------:R-:W-:Y:S01]  /*116b0*/  FMUL.FTZ R41, R40, R41 ;  /* 0x0000002928297220 */ /* 0x000fe20000410000 */
[C---:B--2---:R-:W-:Y:S01]  /*116c0*/  FMUL.FTZ R43, R42.reuse, R43 ;  /* 0x0000002b2a2b7220 */ /* 0x044fe20000410000 */
[----:B-1----:R-:W-:Y:S02]  /*116d0*/  FADD.FTZ R37, R39, R36 ;  /* 0x0000002427257221 */ /* 0x002fe40000010000 */
[----:B------:R-:W-:Y:S01]  /*116e0*/  FMUL.FTZ R54, R41, R54 ;  /* 0x0000003629367220 */ /* 0x000fe20000410000 */
[----:B------:R-:W0:Y:S01]  /*116f0*/  @!P2 LDC.64 R38, c[0x0][0x3c0] ;  /* 0x0000f000ff26ab82 */ /* 0x000e220000000a00 */
[----:B------:R1:W2:Y:S02]  /*11700*/  SHFL.IDX PT, R41, R43, RZ, 0x1f ;  /* 0x00001fff2b297589 */ /* 0x0002a400000e0000 */
[----:B------:R-:W-:-:S05]  /*11710*/  FFMA.FTZ R54, R42, R54, R37 ;  /* 0x000000362a367223 */ /* 0x000fca0000010025 */
[----:B------:R-:W3:Y:S01]  /*11720*/  LDC R42, c[0x0][0x448] ;  /* 0x00011200ff2a7b82 */ /* 0x000ee20000000800 */
[----:B------:R-:W3:Y:S01]  /*11730*/  SHFL.IDX PT, R57, R54, RZ, 0x1f ;  /* 0x00001fff36397589 */ /* 0x000ee200000e0000 */
[----:B-1----:R-:W-:-:S06]  /*11740*/  IMAD.U32 R43, RZ, RZ, UR10 ;  /* 0x0000000aff2b7e24 */ /* 0x002fcc000f8e00ff */
[----:B------:R-:W1:Y:S01]  /*11750*/  @!P2 LDC.64 R36, c[0x0][0x3c8] ;  /* 0x0000f200ff24ab82 */ /* 0x000e620000000a00 */
[----:B0-----:R-:W-:-:S04]  /*11760*/  @!P2 IMAD.WIDE R38, R43, 0x4, R38 ;  /* 0x000000042b26a825 */ /* 0x001fc800078e0226 */
[C---:B--2---:R-:W-:Y:S01]  /*11770*/  FMUL.FTZ R40, R41.reuse, R41 ;  /* 0x0000002929287220 */ /* 0x044fe20000410000 */
[----:B------:R-:W-:Y:S01]  /*11780*/  FSEL R43, R41, RZ, !P1 ;  /* 0x000000ff292b7208 */ /* 0x000fe20004800000 */
[----:B------:R0:W-:Y:S03]  /*11790*/  @!P2 STG.E desc[UR6][R38.64], R41 ;  /* 0x000000292600a986 */ /* 0x0001e6000c101906 */
[----:B------:R-:W-:Y:S01]  /*117a0*/  FSEL R55, R40, RZ, P1 ;  /* 0x000000ff28377208 */ /* 0x000fe20000800000 */
[----:B---3--:R-:W-:-:S04]  /*117b0*/  FFMA.FTZ R40, R57, UR15, R42 ;  /* 0x0000000f39287c23 */ /* 0x008fc8000801002a */
[----:B------:R-:W-:Y:S01]  /*117c0*/  FADD.FTZ R40, R40, R55 ;  /* 0x0000003728287221 */ /* 0x000fe20000010000 */
[----:B------:R-:W-:-:S03]  /*117d0*/  MOV R55, UR10 ;  /* 0x0000000a00377c02 */ /* 0x000fc60008000f00 */
[----:B------:R-:W2:Y:S02]  /*117e0*/  MUFU.RSQ R42, R40 ;  /* 0x00000028002a7308 */ /* 0x000ea40000001400 */
[----:B-1----:R-:W-:-:S05]  /*117f0*/  @!P2 IMAD.WIDE R36, R55, 0x4, R36 ;  /* 0x000000043724a825 */ /* 0x002fca00078e0224 */
[----:B--2---:R0:W-:Y:S01]  /*11800*/  @!P2 STG.E desc[UR6][R36.64], R42 ;  /* 0x0000002a2400a986 */ /* 0x0041e2000c101906 */
[----:B------:R-:W-:Y:S05]  /*11810*/  @!P3 BRA `(.L_x_419) ;  /* 0x0000000000c0b947 */ /* 0x000fea0003800000 */
[--C-:B0-----:R-:W-:Y:S01]  /*11820*/  FADD.FTZ R37, R10, -R43.reuse ;  /* 0x8000002b0a257221 */ /* 0x101fe20000010000 */
[----:B------:R-:W-:Y:S01]  /*11830*/  SHF.L.U32 R41, R68, 0x10, RZ ;  /* 0x0000001044297819 */ /* 0x000fe200000006ff */
[----:B------:R-:W-:Y:S01]  /*11840*/  IMAD.U32 R39, R72, 0x10000, RZ ;  /* 0x0001000048277824 */ /* 0x000fe200078e00ff */
[----:B------:R-:W-:Y:S01]  /*11850*/  SHF.L.U32 R40, R69, 0x10, RZ ;  /* 0x0000001045287819 */ /* 0x000fe200000006ff */
[----:B------:R-:W-:Y:S01]  /*11860*/  FMUL.FTZ R36, R42, R37 ;  /* 0x000000252a247220 */ /* 0x000fe20000410000 */
[----:B------:R-:W-:Y:S01]  /*11870*/  FADD.FTZ R37, R15, -R43 ;  /* 0x8000002b0f257221 */ /* 0x000fe20000010000 */
[----:B------:R-:W-:Y:S01]  /*11880*/  IMAD.U32 R38, R73, 0x10000, RZ ;  /* 0x0001000049267824 */ /* 0x000fe200078e00ff */
[----:B------:R-:W-:Y:S01]  /*11890*/  SHF.L.U32 R58, R85, 0x10, RZ ;  /* 0x00000010553a7819 */ /* 0x000fe200000006ff */
[----:B------:R-:W-:Y:S01]  /*118a0*/  FFMA.FTZ R36, R36, R39, R41 ;  /* 0x0000002724247223 */ /* 0x000fe20000010029 */
[--C-:B------:R-:W-:Y:S01]  /*118b0*/  FADD.FTZ R39, R14, -R43.reuse ;  /* 0x8000002b0e277221 */ /* 0x100fe20000010000 */
[----:B------:R-:W-:Y:S01]  /*118c0*/  FMUL.FTZ R37, R42, R37 ;  /* 0x000000252a257220 */ /* 0x000fe20000410000 */
[----:B------:R-:W-:Y:S01]  /*118d0*/  FADD.FTZ R41, R47, -R43 ;  /* 0x8000002b2f297221 */ /* 0x000fe20000010000 */
[----:B------:R-:W-:-:S02]  /*118e0*/  IMAD.U32 R54, R84, 0x10000, RZ ;  /* 0x0001000054367824 */ /* 0x000fc400078e00ff */
[C---:B------:R-:W-:Y:S01]  /*118f0*/  FMUL.FTZ R39, R42.reuse, R39 ;  /* 0x000000272a277220 */ /* 0x040fe20000410000 */
[----:B------:R-:W-:Y:S01]  /*11900*/  FFMA.FTZ R37, R37, R38, R40 ;  /* 0x0000002625257223 */ /* 0x000fe20000010028 */
[----:B------:R-:W-:Y:S01]  /*11910*/  FMUL.FTZ R38, R42, R41 ;  /* 0x000000292a267220 */ /* 0x000fe20000410000 */
[----:B------:R-:W-:Y:S01]  /*11920*/  SHF.L.U32 R55, R70, 0x10, RZ ;  /* 0x0000001046377819 */ /* 0x000fe200000006ff */
[----:B------:R-:W-:Y:S01]  /*11930*/  FFMA.FTZ R54, R39, R54, R58 ;  /* 0x0000003627367223 */ /* 0x000fe2000001003a */
[----:B------:R-:W-:Y:S01]  /*11940*/  FADD.FTZ R41, R46, -R43 ;  /* 0x8000002b2e297221 */ /* 0x000fe20000010000 */
[----:B------:R-:W-:Y:S01]  /*11950*/  IMAD.U32 R39, R74, 0x10000, RZ ;  /* 0x000100004a277824 */ /* 0x000fe200078e00ff */
[----:B------:R-:W-:Y:S01]  /*11960*/  SHF.L.U32 R58, R87, 0x10, RZ ;  /* 0x00000010573a7819 */ /* 0x000fe200000006ff */
[----:B------:R-:W-:Y:S02]  /*11970*/  IMAD.U32 R40, R86, 0x10000, RZ ;  /* 0x0001000056287824 */ /* 0x000fe400078e00ff */
[----:B------:R-:W-:Y:S01]  /*11980*/  FMUL.FTZ R41, R42, R41 ;  /* 0x000000292a297220 */ /* 0x000fe20000410000 */
[----:B------:R-:W-:Y:S01]  /*11990*/  FFMA.FTZ R38, R38, R39, R55 ;  /* 0x0000002726267223 */ /* 0x000fe20000010037 */
[--C-:B------:R-:W-:Y:S01]  /*119a0*/  FADD.FTZ R39, R52, -R43.reuse ;  /* 0x8000002b34277221 */ /* 0x100fe20000010000 */
[----:B------:R-:W-:Y:S01]  /*119b0*/  FADD.FTZ R57, R62, -R43 ;  /* 0x8000002b3e397221 */ /* 0x000fe20000010000 */
[----:B------:R-:W-:Y:S01]  /*119c0*/  FFMA.FTZ R55, R41, R40, R58 ;  /* 0x0000002829377223 */ /* 0x000fe2000001003a */
[----:B------:R-:W-:Y:S01]  /*119d0*/  SHF.L.U32 R58, R71, 0x10, RZ ;  /* 0x00000010473a7819 */ /* 0x000fe200000006ff */
[----:B------:R-:W-:Y:S01]  /*119e0*/  FMUL.FTZ R39, R42, R39 ;  /* 0x000000272a277220 */ /* 0x000fe20000410000 */
[----:B------:R-:W-:-:S02]  /*119f0*/  IMAD.U32 R40, R75, 0x10000, RZ ;  /* 0x000100004b287824 */ /* 0x000fc400078e00ff */
[----:B------:R-:W-:Y:S01]  /*11a00*/  FADD.FTZ R41, R51, -R43 ;  /* 0x8000002b33297221 */ /* 0x000fe20000010000 */
[----:B------:R-:W-:Y:S01]  /*11a10*/  SHF.L.U32 R60, R83, 0x10, RZ ;  /* 0x00000010533c7819 */ /* 0x000fe200000006ff */
[C---:B------:R-:W-:Y:S01]  /*11a20*/  FMUL.FTZ R57, R42.reuse, R57 ;  /* 0x000000392a397220 */ /* 0x040fe20000410000 */
[----:B------:R-:W-:Y:S01]  /*11a30*/  FFMA.FTZ R39, R39, R40, R58 ;  /* 0x0000002827277223 */ /* 0x000fe2000001003a */
[----:B------:R-:W-:Y:S01]  /*11a40*/  FMUL.FTZ R41, R42, R41 ;  /* 0x000000292a297220 */ /* 0x000fe20000410000 */
[----:B------:R-:W-:Y:S01]  /*11a50*/  IMAD.U32 R40, R88, 0x10000, RZ ;  /* 0x0001000058287824 */ /* 0x000fe200078e00ff */
[----:B------:R-:W-:Y:S02]  /*11a60*/  SHF.L.U32 R58, R89, 0x10, RZ ;  /* 0x00000010593a7819 */ /* 0x000fe400000006ff */
[----:B------:R-:W-:Y:S02]  /*11a70*/  F2FP.BF16.F32.PACK_AB R38, R55, R38 ;  /* 0x000000263726723e */ /* 0x000fe400000010ff */
[----:B------:R-:W-:Y:S01]  /*11a80*/  F2FP.BF16.F32.PACK_AB R37, R54, R37 ;  /* 0x000000253625723e */ /* 0x000fe200000010ff */
[----:B------:R-:W-:Y:S01]  /*11a90*/  FFMA.FTZ R76, R41, R40, R58 ;  /* 0x00000028294c7223 */ /* 0x000fe2000001003a */
[----:B------:R-:W-:Y:S01]  /*11aa0*/  IMAD.U32 R58, R82, 0x10000, RZ ;  /* 0x00010000523a7824 */ /* 0x000fe200078e00ff */
[----:B------:R-:W0:Y:S03]  /*11ab0*/  LDC.64 R40, c[0x0][0x428] ;  /* 0x00010a00ff287b82 */ /* 0x000e260000000a00 */
[----:B------:R-:W-:Y:S01]  /*11ac0*/  FFMA.FTZ R57, R57, R58, R60 ;  /* 0x0000003a39397223 */ /* 0x000fe2000001003c */
[----:B------:R-:W-:-:S04]  /*11ad0*/  F2FP.BF16.F32.PACK_AB R39, R76, R39 ;  /* 0x000000274c27723e */ /* 0x000fc800000010ff */
[----:B------:R-:W-:Y:S01]  /*11ae0*/  F2FP.BF16.F32.PACK_AB R36, R57, R36 ;  /* 0x000000243924723e */ /* 0x000fe200000010ff */
[----:B0-----:R-:W-:-:S04]  /*11af0*/  IMAD.WIDE.U32 R40, R11, 0x10, R40 ;  /* 0x000000100b287825 */ /* 0x001fc800078e0028 */
[----:B------:R-:W-:Y:S01]  /*11b00*/  VIADD R11, R11, 0x80 ;  /* 0x000000800b0b7836 */ /* 0x000fe20000000000 */
[----:B------:R1:W-:Y:S06]  /*11b10*/  STG.E.128 desc[UR6][R40.64], R36 ;  /* 0x0000002428007986 */ /* 0x0003ec000c101d06 */
.L_x_419:
[----:B------:R-:W-:Y:S05]  /*11b20*/  BSYNC.RECONVERGENT B0 ;  /* 0x0000000000007941 */ /* 0x000fea0003800200 */
.L_x_418:
[----:B------:R-:W-:Y:S01]  /*11b30*/  ISETP.NE.AND P1, PT, R67, RZ, PT ;  /* 0x000000ff4300720c */ /* 0x000fe20003f25270 */
[----:B------:R-:W-:-:S12]  /*11b40*/  BSSY.RECONVERGENT B0, `(.L_x_420) ;  /* 0x0000036000007945 */ /* 0x000fd80003800200 */
[----:B------:R-:W-:Y:S05]  /*11b50*/  @!P1 BRA `(.L_x_421) ;  /* 0x0000000000d09947 */ /* 0x000fea0003800000 */
[----:B01----:R-:W2:Y:S01]  /*11b60*/  LDL R36, [R1] ;  /* 0x0000000001247983 */ /* 0x003ea20000100800 */
[----:B------:R-:W-:Y:S01]  /*11b70*/  PRMT R55, R30, 0x7632, R55 ;  /* 0x000076321e377816 */ /* 0x000fe20000000037 */
[--C-:B------:R-:W-:Y:S01]  /*11b80*/  FADD.FTZ R37, R44, -R43.reuse ;  /* 0x8000002b2c257221 */ /* 0x100fe20000010000 */
[----:B------:R-:W-:Y:S01]  /*11b90*/  PRMT R40, R35, 0x7632, R40 ;  /* 0x0000763223287816 */ /* 0x000fe20000000028 */
[----:B------:R-:W-:Y:S01]  /*11ba0*/  IMAD.U32 R58, R30, 0x10000, RZ ;  /* 0x000100001e3a7824 */ /* 0x000fe200078e00ff */
[----:B------:R-:W-:Y:S01]  /*11bb0*/  PRMT R54, R31, 0x7632, R54 ;  /* 0x000076321f367816 */ /* 0x000fe20000000036 */
[----:B------:R-:W-:Y:S02]  /*11bc0*/  IMAD.U32 R55, R55, 0x10000, RZ ;  /* 0x0001000037377824 */ /* 0x000fe400078e00ff */
[----:B------:R-:W-:Y:S01]  /*11bd0*/  FMUL.FTZ R38, R42, R37 ;  /* 0x000000252a267220 */ /* 0x000fe20000410000 */
[--C-:B------:R-:W-:Y:S01]  /*11be0*/  FADD.FTZ R37, R63, -R43.reuse ;  /* 0x8000002b3f257221 */ /* 0x100fe20000010000 */
[----:B------:R-:W-:Y:S01]  /*11bf0*/  SHF.L.U32 R39, R32, 0x10, RZ ;  /* 0x0000001020277819 */ /* 0x000fe200000006ff */
[----:B------:R-:W-:Y:S01]  /*11c00*/  IMAD.U32 R54, R54, 0x10000, RZ ;  /* 0x0001000036367824 */ /* 0x000fe200078e00ff */
[----:B------:R-:W-:Y:S01]  /*11c10*/  SHF.L.U32 R40, R40, 0x10, RZ ;  /* 0x0000001028287819 */ /* 0x000fe200000006ff */
[----:B------:R-:W-:Y:S01]  /*11c20*/  FADD.FTZ R57, R64, -R43 ;  /* 0x8000002b40397221 */ /* 0x000fe20000010000 */
[----:B------:R-:W-:-:S03]  /*11c30*/  IMAD.U32 R60, R91, 0x10000, RZ ;  /* 0x000100005b3c7824 */ /* 0x000fc600078e00ff */
[----:B------:R-:W-:Y:S01]  /*11c40*/  FMUL.FTZ R57, R42, R57 ;  /* 0x000000392a397220 */ /* 0x000fe20000410000 */
[----:B--2---:R-:W-:Y:S01]  /*11c50*/  SHF.L.U32 R41, R36, 0x10, RZ ;  /* 0x0000001024297819 */ /* 0x004fe200000006ff */
[----:B------:R-:W-:Y:S01]  /*11c60*/  FMUL.FTZ R36, R42, R37 ;  /* 0x000000252a247220 */ /* 0x000fe20000410000 */
[----:B------:R-:W-:-:S03]  /*11c70*/  IMAD.U32 R37, R28, 0x10000, RZ ;  /* 0x000100001c257824 */ /* 0x000fc600078e00ff */
[----:B------:R-:W-:Y:S01]  /*11c80*/  FFMA.FTZ R38, R38, R41, R55 ;  /* 0x0000002926267223 */ /* 0x000fe20000010037 */
[----:B------:R-:W-:Y:S01]  /*11c90*/  FADD.FTZ R41, R49, -R43 ;  /* 0x8000002b31297221 */ /* 0x000fe20000010000 */
[----:B------:R-:W-:Y:S01]  /*11ca0*/  FFMA.FTZ R36, R36, R39, R37 ;  /* 0x0000002724247223 */ /* 0x000fe20000010025 */
[--C-:B------:R-:W-:Y:S01]  /*11cb0*/  FADD.FTZ R37, R13, -R43.reuse ;  /* 0x8000002b0d257221 */ /* 0x100fe20000010000 */
[----:B------:R-:W-:Y:S01]  /*11cc0*/  FADD.FTZ R55, R45, -R43 ;  /* 0x8000002b2d377221 */ /* 0x000fe20000010000 */
[C---:B------:R-:W-:Y:S02]  /*11cd0*/  FMUL.FTZ R41, R42.reuse, R41 ;  /* 0x000000292a297220 */ /* 0x040fe40000410000 */
[C---:B------:R-:W-:Y:S01]  /*11ce0*/  FMUL.FTZ R37, R42.reuse, R37 ;  /* 0x000000252a257220 */ /* 0x040fe20000410000 */
[----:B------:R-:W-:Y:S01]  /*11cf0*/  FMUL.FTZ R55, R42, R55 ;  /* 0x000000372a377220 */ /* 0x000fe20000410000 */
[----:B------:R-:W-:Y:S01]  /*11d00*/  FFMA.FTZ R39, R41, R40, R54 ;  /* 0x0000002829277223 */ /* 0x000fe20000010036 */
[----:B------:R-:W-:Y:S01]  /*11d10*/  SHF.L.U32 R40, R33, 0x10, RZ ;  /* 0x0000001021287819 */ /* 0x000fe200000006ff */
[----:B------:R-:W-:-:S02]  /*11d20*/  IMAD.U32 R54, R29, 0x10000, RZ ;  /* 0x000100001d367824 */ /* 0x000fc400078e00ff */
[----:B------:R-:W-:Y:S02]  /*11d30*/  FADD.FTZ R41, R12, -R43 ;  /* 0x8000002b0c297221 */ /* 0x000fe40000010000 */
[----:B------:R-:W-:Y:S01]  /*11d40*/  FFMA.FTZ R37, R37, R40, R54 ;  /* 0x0000002825257223 */ /* 0x000fe20000010036 */
[----:B------:R-:W-:Y:S01]  /*11d50*/  SHF.L.U32 R54, R92, 0x10, RZ ;  /* 0x000000105c367819 */ /* 0x000fe200000006ff */
[----:B------:R-:W-:Y:S02]  /*11d60*/  IMAD.U32 R40, R93, 0x10000, RZ ;  /* 0x000100005d287824 */ /* 0x000fe400078e00ff */
[----:B------:R-:W-:-:S04]  /*11d70*/  FMUL.FTZ R41, R42, R41 ;  /* 0x000000292a297220 */ /* 0x000fc80000410000 */
[----:B------:R-:W-:Y:S01]  /*11d80*/  FFMA.FTZ R54, R41, R54, R40 ;  /* 0x0000003629367223 */ /* 0x000fe20000010028 */
[----:B------:R-:W-:Y:S01]  /*11d90*/  SHF.L.U32 R40, R34, 0x10, RZ ;  /* 0x0000001022287819 */ /* 0x000fe200000006ff */
[----:B------:R-:W-:-:S03]  /*11da0*/  FADD.FTZ R41, R50, -R43 ;  /* 0x8000002b32297221 */ /* 0x000fc60000010000 */
[----:B------:R-:W-:Y:S01]  /*11db0*/  F2FP.BF16.F32.PACK_AB R37, R54, R37 ;  /* 0x000000253625723e */ /* 0x000fe200000010ff */
[----:B------:R-:W-:Y:S01]  /*11dc0*/  FFMA.FTZ R55, R55, R40, R58 ;  /* 0x0000002837377223 */ /* 0x000fe2000001003a */
[----:B------:R-:W-:Y:S01]  /*11dd0*/  FMUL.FTZ R41, R42, R41 ;  /* 0x000000292a297220 */ /* 0x000fe20000410000 */
[----:B------:R-:W-:Y:S01]  /*11de0*/  SHF.L.U32 R40, R35, 0x10, RZ ;  /* 0x0000001023287819 */ /* 0x000fe200000006ff */
[----:B------:R-:W-:Y:S02]  /*11df0*/  IMAD.U32 R58, R31, 0x10000, RZ ;  /* 0x000100001f3a7824 */ /* 0x000fe400078e00ff */
[----:B------:R-:W-:Y:S02]  /*11e00*/  F2FP.BF16.F32.PACK_AB R38, R38, R55 ;  /* 0x000000372626723e */ /* 0x000fe400000010ff */
        /* <DEDUP_REMOVED lines=9> */
.L_x_421:
[----:B------:R-:W-:Y:S05]  /*11ea0*/  BSYNC.RECONVERGENT B0 ;  /* 0x0000000000007941 */ /* 0x000fea0003800200 */
.L_x_420:
[----:B------:R-:W-:Y:S04]  /*11eb0*/  BSSY.RECONVERGENT B0, `(.L_x_422) ;  /* 0x0000039000007945 */ /* 0x000fe80003800200 */
[----:B------:R-:W-:Y:S05]  /*11ec0*/  @!P0 BRA `(.L_x_423) ;  /* 0x0000000000dc8947 */ /* 0x000fea0003800000 */
[----:B012---:R-:W-:Y:S01]  /*11ed0*/  PRMT R39, R24, 0x7632, R39 ;  /* 0x0000763218277816 */ /* 0x007fe20000000027 */
[----:B------:R-:W-:Y:S01]  /*11ee0*/  FADD.FTZ R37, R65, -R43 ;  /* 0x8000002b41257221 */ /* 0x000fe20000010000 */
[----:B------:R-:W-:Y:S01]  /*11ef0*/  PRMT R41, R20, 0x7632, R41 ;  /* 0x0000763214297816 */ /* 0x000fe20000000029 */
[--C-:B------:R-:W-:Y:S01]  /*11f00*/  FADD.FTZ R55, R18, -R43.reuse ;  /* 0x8000002b12377221 */ /* 0x100fe20000010000 */
[----:B------:R-:W-:Y:S01]  /*11f10*/  PRMT R38, R25, 0x7632, R38 ;  /* 0x0000763219267816 */ /* 0x000fe20000000026 */
[----:B------:R-:W-:Y:S01]  /*11f20*/  IMAD.U32 R39, R39, 0x10000, RZ ;  /* 0x0001000027277824 */ /* 0x000fe200078e00ff */
[----:B------:R-:W-:Y:S01]  /*11f30*/  SHF.L.U32 R41, R41, 0x10, RZ ;  /* 0x0000001029297819 */ /* 0x000fe200000006ff */
[----:B------:R-:W-:Y:S01]  /*11f40*/  FMUL.FTZ R36, R42, R37 ;  /* 0x000000252a247220 */ /* 0x000fe20000410000 */
[----:B------:R-:W-:Y:S01]  /*11f50*/  PRMT R40, R21, 0x7632, R40 ;  /* 0x0000763215287816 */ /* 0x000fe20000000028 */
[----:B------:R-:W-:Y:S01]  /*11f60*/  FADD.FTZ R37, R17, -R43 ;  /* 0x8000002b11257221 */ /* 0x000fe20000010000 */
[----:B------:R-:W-:Y:S01]  /*11f70*/  PRMT R54, R26, 0x7632, R54 ;  /* 0x000076321a367816 */ /* 0x000fe20000000036 */
[----:B------:R-:W-:Y:S01]  /*11f80*/  FFMA.FTZ R36, R36, R39, R41 ;  /* 0x0000002724247223 */ /* 0x000fe20000010029 */
[----:B------:R-:W-:Y:S01]  /*11f90*/  PRMT R58, R22, 0x7632, R58 ;  /* 0x00007632163a7816 */ /* 0x000fe2000000003a */
[----:B------:R-:W-:Y:S01]  /*11fa0*/  FADD.FTZ R39, R48, -R43 ;  /* 0x8000002b30277221 */ /* 0x000fe20000010000 */
[----:B------:R-:W-:Y:S01]  /*11fb0*/  SHF.L.U32 R40, R40, 0x10, RZ ;  /* 0x0000001028287819 */ /* 0x000fe200000006ff */
[----:B------:R-:W-:Y:S01]  /*11fc0*/  FMUL.FTZ R37, R42, R37 ;  /* 0x000000252a257220 */ /* 0x000fe20000410000 */
[----:B------:R-:W-:Y:S01]  /*11fd0*/  IMAD.U32 R38, R38, 0x10000, RZ ;  /* 0x0001000026267824 */ /* 0x000fe200078e00ff */
[----:B------:R-:W-:Y:S01]  /*11fe0*/  SHF.L.U32 R58, R58, 0x10, RZ ;  /* 0x000000103a3a7819 */ /* 0x000fe200000006ff */
[----:B------:R-:W-:-:S02]  /*11ff0*/  IMAD.U32 R54, R54, 0x10000, RZ ;  /* 0x0001000036367824 */ /* 0x000fc400078e00ff */
[----:B------:R-:W-:Y:S01]  /*12000*/  FMUL.FTZ R39, R42, R39 ;  /* 0x000000272a277220 */ /* 0x000fe20000410000 */
[--C-:B------:R-:W-:Y:S01]  /*12010*/  FFMA.FTZ R37, R37, R38, R40.reuse ;  /* 0x0000002625257223 */ /* 0x100fe20000010028 */
[----:B------:R-:W-:Y:S01]  /*12020*/  PRMT R40, R27, 0x7632, R40 ;  /* 0x000076321b287816 */ /* 0x000fe20000000028 */
[--C-:B------:R-:W-:Y:S01]  /*12030*/  FADD.FTZ R41, R16, -R43.reuse ;  /* 0x8000002b10297221 */ /* 0x100fe20000010000 */
[----:B------:R-:W-:Y:S01]  /*12040*/  FFMA.FTZ R38, R39, R54, R58 ;  /* 0x0000003627267223 */ /* 0x000fe2000001003a */
[----:B------:R-:W-:Y:S01]  /*12050*/  PRMT R54, R23, 0x7632, R54 ;  /* 0x0000763217367816 */ /* 0x000fe20000000036 */
[----:B------:R-:W-:Y:S01]  /*12060*/  FADD.FTZ R39, R19, -R43 ;  /* 0x8000002b13277221 */ /* 0x000fe20000010000 */
[----:B------:R-:W-:Y:S02]  /*12070*/  IMAD.U32 R40, R40, 0x10000, RZ ;  /* 0x0001000028287824 */ /* 0x000fe400078e00ff */
[----:B------:R-:W-:Y:S01]  /*12080*/  FMUL.FTZ R41, R42, R41 ;  /* 0x000000292a297220 */ /* 0x000fe20000410000 */
[----:B------:R-:W-:Y:S01]  /*12090*/  SHF.L.U32 R54, R54, 0x10, RZ ;  /* 0x0000001036367819 */ /* 0x000fe200000006ff */
[----:B------:R-:W-:Y:S01]  /*120a0*/  FMUL.FTZ R39, R42, R39 ;  /* 0x000000272a277220 */ /* 0x000fe20000410000 */
[----:B------:R-:W-:Y:S01]  /*120b0*/  SHF.L.U32 R58, R22, 0x10, RZ ;  /* 0x00000010163a7819 */ /* 0x000fe200000006ff */
[----:B------:R-:W-:Y:S01]  /*120c0*/  FMUL.FTZ R55, R42, R55 ;  /* 0x000000372a377220 */ /* 0x000fe20000410000 */
[----:B------:R-:W-:Y:S01]  /*120d0*/  SHF.L.U32 R60, R23, 0x10, RZ ;  /* 0x00000010173c7819 */ /* 0x000fe200000006ff */
[----:B------:R-:W-:Y:S01]  /*120e0*/  FFMA.FTZ R39, R39, R40, R54 ;  /* 0x0000002827277223 */ /* 0x000fe20000010036 */
[----:B------:R-:W-:Y:S01]  /*120f0*/  SHF.L.U32 R40, R21, 0x10, RZ ;  /* 0x0000001015287819 */ /* 0x000fe200000006ff */
[----:B------:R-:W-:-:S04]  /*12100*/  IMAD.U32 R54, R25, 0x10000, RZ ;  /* 0x0001000019367824 */ /* 0x000fc800078e00ff */
[----:B------:R-:W-:Y:S01]  /*12110*/  FFMA.FTZ R54, R41, R54, R40 ;  /* 0x0000003629367223 */ /* 0x000fe20000010028 */
[----:B------:R-:W-:Y:S02]  /*12120*/  IMAD.U32 R40, R26, 0x10000, RZ ;  /* 0x000100001a287824 */ /* 0x000fe400078e00ff */
[--C-:B------:R-:W-:Y:S01]  /*12130*/  FADD.FTZ R41, R53, -R43.reuse ;  /* 0x8000002b35297221 */ /* 0x100fe20000010000 */
[----:B------:R-:W-:Y:S01]  /*12140*/  FADD.FTZ R43, R66, -R43 ;  /* 0x8000002b422b7221 */ /* 0x000fe20000010000 */
[----:B------:R-:W-:Y:S02]  /*12150*/  FFMA.FTZ R55, R55, R40, R58 ;  /* 0x0000002837377223 */ /* 0x000fe4000001003a */
[C---:B------:R-:W-:Y:S01]  /*12160*/  FMUL.FTZ R57, R42.reuse, R41 ;  /* 0x000000292a397220 */ /* 0x040fe20000410000 */
[----:B------:R-:W-:Y:S01]  /*12170*/  IMAD.U32 R58, R27, 0x10000, RZ ;  /* 0x000100001b3a7824 */ /* 0x000fe200078e00ff */
[----:B------:R-:W0:Y:S01]  /*12180*/  LDC.64 R40, c[0x0][0x428] ;  /* 0x00010a00ff287b82 */ /* 0x000e220000000a00 */
[----:B------:R-:W-:Y:S01]  /*12190*/  FMUL.FTZ R43, R42, R43 ;  /* 0x0000002b2a2b7220 */ /* 0x000fe20000410000 */
[----:B------:R-:W-:-:S02]  /*121a0*/  IMAD.U32 R42, R24, 0x10000, RZ ;  /* 0x00010000182a7824 */ /* 0x000fc400078e00ff */
[----:B------:R-:W-:Y:S01]  /*121b0*/  FFMA.FTZ R60, R57, R58, R60 ;  /* 0x0000003a393c7223 */ /* 0x000fe2000001003c */
[----:B------:R-:W-:Y:S02]  /*121c0*/  SHF.L.U32 R58, R20, 0x10, RZ ;  /* 0x00000010143a7819 */ /* 0x000fe400000006ff */
[----:B------:R-:W-:Y:S02]  /*121d0*/  F2FP.BF16.F32.PACK_AB R38, R38, R55 ;  /* 0x000000372626723e */ /* 0x000fe400000010ff */
[----:B------:R-:W-:Y:S01]  /*121e0*/  F2FP.BF16.F32.PACK_AB R39, R39, R60 ;  /* 0x0000003c2727723e */ /* 0x000fe200000010ff */
[----:B------:R-:W-:Y:S01]  /*121f0*/  FFMA.FTZ R43, R43, R42, R58 ;  /* 0x0000002a2b2b7223 */ /* 0x000fe2000001003a */
[----:B------:R-:W-:-:S04]  /*12200*/  F2FP.BF16.F32.PACK_AB R37, R37, R54 ;  /* 0x000000362525723e */ /* 0x000fc800000010ff */
[----:B------:R-:W-:Y:S01]  /*12210*/  F2FP.BF16.F32.PACK_AB R36, R36, R43 ;  /* 0x0000002b2424723e */ /* 0x000fe200000010ff */
[----:B0-----:R-:W-:-:S05]  /*12220*/  IMAD.WIDE.U32 R40, R11, 0x10, R40 ;  /* 0x000000100b287825 */ /* 0x001fca00078e0028 */
[----:B------:R3:W-:Y:S02]  /*12230*/  STG.E.128 desc[UR6][R40.64], R36 ;  /* 0x0000002428007986 */ /* 0x0007e4000c101d06 */
.L_x_423:
[----:B------:R-:W-:Y:S05]  /*12240*/  BSYNC.RECONVERGENT B0 ;  /* 0x0000000000007941 */ /* 0x000fea0003800200 */
.L_x_422:
[----:B------:R-:W-:Y:S02]  /*12250*/  UIADD3 UR10, UPT, UPT, UR10, UR16, URZ ;  /* 0x000000100a0a7290 */ /* 0x000fe4000fffe0ff */
[----:B------:R-:W-:Y:S02]  /*12260*/  UPLOP3.LUT UP2, UPT, UPT, UPT, UP2, 0x40, 0x4 ;  /* 0x000000000004789c */ /* 0x000fe40003f4e820 */
[----:B------:R-:W-:-:S09]  /*12270*/  UISETP.GE.AND UP1, UPT, UR10, UR17, UPT ;  /* 0x000000110a00728c */ /* 0x000fd2000bf26270 */
[----:B------:R-:W-:Y:S05]  /*12280*/  BRA.U !UP1, `(.L_x_424) ;  /* 0xfffffee909947547 */ /* 0x000fea000b83ffff */
[----:B------:R-:W-:Y:S05]  /*12290*/  EXIT ;  /* 0x000000000000794d */ /* 0x000fea0003800000 */
.L_x_425:
        /* <DEDUP_REMOVED lines=14> */
.L_x_20739:


//--------------------- .text._ZN10layer_norm13ln_fwd_kernelINS_13Kernel_traitsI13__nv_bfloat16S2_S2_S2_fjLj3072ELj1ELj1ELj4ELj16ENS_18Kernel_traits_baseILj3072ES2_S2_S2_S2_fjLj128EEEEELb1ELb0ELb0ELb1EEEvNS_9FwdParamsE --------------------------
	.section	.text._ZN10layer_norm13ln_fwd_kernelINS_13Kernel_traitsI13__nv_bfloat16S2_S2_S2_fjLj3072ELj1ELj1ELj4ELj16ENS_18Kernel_traits_baseILj3072ES2_S2_S2_S2_fjLj128EEEEELb1ELb0ELb0ELb1EEEvNS_9FwdParamsE,"ax",@progbits
	.align	128
        .global         _ZN10layer_norm13ln_fwd_kernelINS_13Kernel_traitsI13__nv_bfloat16S2_S2_S2_fjLj3072ELj1ELj1ELj4ELj16ENS_18Kernel_traits_baseILj3072ES2_S2_S2_S2_fjLj128EEEEELb1ELb0ELb0ELb1EEEvNS_9FwdParamsE
        .type           _ZN10layer_norm13ln_fwd_kernelINS_13Kernel_traitsI13__nv_bfloat16S2_S2_S2_fjLj3072ELj1ELj1ELj4ELj16ENS_18Kernel_traits_baseILj3072ES2_S2_S2_S2_fjLj128EEEEELb1ELb0ELb0ELb1EEEvNS_9FwdParamsE,@function
        .size           _ZN10layer_norm13ln_fwd_kernelINS_13Kernel_traitsI13__nv_bfloat16S2_S2_S2_fjLj3072ELj1ELj1ELj4ELj16ENS_18Kernel_traits_baseILj3072ES2_S2_S2_S2_fjLj128EEEEELb1ELb0ELb0ELb1EEEvNS_9FwdParamsE,(.L_x_20740 - _ZN10layer_norm13ln_fwd_kernelINS_13Kernel_traitsI13__nv_bfloat16S2_S2_S2_fjLj3072ELj1ELj1ELj4ELj16ENS_18Kernel_traits_baseILj3072ES2_S2_S2_S2_fjLj128EEEEELb1ELb0ELb0ELb1EEEvNS_9FwdParamsE)
        .other          _ZN10layer_norm13ln_fwd_kernelINS_13Kernel_traitsI13__nv_bfloat16S2_S2_S2_fjLj3072ELj1ELj1ELj4ELj16ENS_18Kernel_traits_baseILj3072ES2_S2_S2_S2_fjLj128EEEEELb1ELb0ELb0ELb1EEEvNS_9FwdParamsE,@"STO_CUDA_ENTRY STV_DEFAULT"
_ZN10layer_norm13ln_fwd_kernelINS_13Kernel_traitsI13__nv_bfloat16S2_S2_S2_fjLj3072ELj1ELj1ELj4ELj16ENS_18Kernel_traits_baseILj3072ES2_S2_S2_S2_fjLj128EEEEELb1ELb0ELb0ELb1EEEvNS_9FwdParamsE:
.text._ZN10layer_norm13ln_fwd_kernelINS_13Kernel_traitsI13__nv_bfloat16S2_S2_S2_fjLj3072ELj1ELj1ELj4ELj16ENS_18Kernel_traits_baseILj3072ES2_S2_S2_S2_fjLj128EEEEELb1ELb0ELb0ELb1EEEvNS_9FwdParamsE:
[----:B------:R-:W-:Y:S01]  /*0000*/  LDC R1, c[0x0][0x37c] ;  /* 0x0000df00ff017b82 */ /* 0x000fe20000000800 */
[----:B------:R-:W0:Y:S01]  /*0010*/  LDCU.U8 UR4, c[0x0][0x464] ;  /* 0x00008c80ff0477ac */ /* 0x000e220008000000 */
[----:B------:R-:W1:Y:S06]  /*0020*/  S2R R65, SR_TID.X ;  /* 0x0000000000417919 */ /* 0x000e6c0000002100 */
[----:B------:R-:W1:Y:S01]  /*0030*/  LDC.64 R22, c[0x0][0x3d0] ;  /* 0x0000f400ff167b82 */ /* 0x000e620000000a00 */
[----:B------:R-:W2:Y:S01]  /*0040*/  LDCU.64 UR10, c[0x0][0x450] ;  /* 0x00008a00ff0a77ac */ /* 0x000ea20008000a00 */
[----:B------:R-:W3:Y:S06]  /*0050*/  LDCU.64 UR8, c[0x0][0x358] ;  /* 0x00006b00ff0877ac */ /* 0x000eec0008000a00 */
[----:B------:R-:W4:Y:S01]  /*0060*/  LDC R78, c[0x0][0x458] ;  /* 0x00011600ff4e7b82 */ /* 0x000f220000000800 */
[----:B0-----:R-:W-:Y:S01]  /*0070*/  ISETP.NE.AND P1, PT, RZ, UR4, PT ;  /* 0x00000004ff007c0c */ /* 0x001fe2000bf25270 */
[----:B------:R-:W0:Y:S06]  /*0080*/  LDCU.64 UR4, c[0x0][0x438] ;  /* 0x00008700ff0477ac */ /* 0x000e2c0008000a00 */
[----:B------:R-:W4:Y:S01]  /*0090*/  LDC R79, c[0x0][0x45c] ;  /* 0x00011700ff4f7b82 */ /* 0x000f220000000800 */
[----:B--2---:R-:W-:-:S02]  /*00a0*/  IMAD.U32 R2, RZ, RZ, UR10 ;  /* 0x0000000aff027e24 */ /* 0x004fc4000f8e00ff */
[----:B------:R-:W-:-:S06]  /*00b0*/  IMAD.U32 R3, RZ, RZ, UR11 ;  /* 0x0000000bff037e24 */ /* 0x000fcc000f8e00ff */
[----:B---3--:R-:W5:Y:S01]  /*00c0*/  @P1 LDG.E.64 R2, desc[UR8][R2.64] ;  /* 0x0000000802021981 */ /* 0x008f62000c1e1b00 */
[----:B------:R-:W2:Y:S01]  /*00d0*/  S2UR UR16, SR_CTAID.X ;  /* 0x00000000001079c3 */ /* 0x000ea20000002500 */
[----:B0-----:R-:W-:Y:S01]  /*00e0*/  ISETP.NE.U32.AND P0, PT, RZ, UR4, PT ;  /* 0x00000004ff007c0c */ /* 0x001fe2000bf05070 */
[C---:B-1----:R-:W-:Y:S01]  /*00f0*/  IMAD.WIDE.U32 R22, R65.reuse, 0x10, R22 ;  /* 0x0000001041167825 */ /* 0x042fe200078e0016 */
[----:B------:R-:W2:Y:S05]  /*0100*/  LDCU UR4, c[0x0][0x384] ;  /* 0x00007080ff0477ac */ /* 0x000eaa0008000800 */
[----:B------:R-:W0:Y:S01]  /*0110*/  @P1 LDC R27, c[0x0][0x460] ;  /* 0x00011800ff1b1b82 */ /* 0x000e220000000800 */
[----:B------:R-:W-:Y:S01]  /*0120*/  ISETP.NE.AND.EX P0, PT, RZ, UR5, PT, P0 ;  /* 0x00000005ff007c0c */ /* 0x000fe2000bf05300 */
[----:B------:R1:W5:Y:S04]  /*0130*/  LDG.E.128 R16, desc[UR8][R22.64] ;  /* 0x0000000816107981 */ /* 0x000368000c1e1d00 */
[----:B----4-:R1:W5:Y:S04]  /*0140*/  @P1 LDG.E.64 R20, desc[UR8][R78.64] ;  /* 0x000000084e141981 */ /* 0x010368000c1e1b00 */
[----:B------:R1:W5:Y:S04]  /*0150*/  LDG.E.128 R12, desc[UR8][R22.64+0x800] ;  /* 0x00080008160c7981 */ /* 0x000368000c1e1d00 */
[----:B------:R-:W3:Y:S01]  /*0160*/  @P0 LDC.64 R24, c[0x0][0x438] ;  /* 0x00010e00ff180b82 */ /* 0x000ee20000000a00 */
[----:B------:R1:W5:Y:S01]  /*0170*/  LDG.E.128 R8, desc[UR8][R22.64+0x1000] ;  /* 0x0010000816087981 */ /* 0x000362000c1e1d00 */
[----:B---3--:R-:W-:-:S05]  /*0180*/  @P0 IMAD.WIDE.U32 R24, R65, 0x10, R24 ;  /* 0x0000001041180825 */ /* 0x008fca00078e0018 */
[----:B------:R1:W5:Y:S04]  /*0190*/  @P0 LDG.E.128 R56, desc[UR8][R24.64+0x800] ;  /* 0x0008000818380981 */ /* 0x000368000c1e1d00 */
[----:B------:R1:W5:Y:S04]  /*01a0*/  @P0 LDG.E.128 R52, desc[UR8][R24.64+0x1000] ;  /* 0x0010000818340981 */ /* 0x000368000c1e1d00 */
[----:B------:R1:W5:Y:S01]  /*01b0*/  @P0 LDG.E.128 R4, desc[UR8][R24.64] ;  /* 0x0000000818040981 */ /* 0x000362000c1e1d00 */
[----:B--2---:R-:W-:-:S06]  /*01c0*/  UISETP.GE.AND UP0, UPT, UR16, UR4, UPT ;  /* 0x000000041000728c */ /* 0x004fcc000bf06270 */
[----:B------:R-:W-:-:S13]  /*01d0*/  PLOP3.LUT P2, PT, PT, PT, UP0, 0x80, 0x8 ;  /* 0x000000000008781c */ /* 0x000fda0003f4f008 */
[----:B01----:R-:W-:Y:S05]  /*01e0*/  @P2 EXIT ;  /* 0x000000000000294d */ /* 0x003fea0003800000 */
[----:B------:R-:W0:Y:S01]  /*01f0*/  LDC R62, c[0x0][0x360] ;  /* 0x0000d800ff3e7b82 */ /* 0x000e220000000800 */
[----:B-----5:R-:W-:Y:S01]  /*0200*/  @P1 IADD3 R78, P2, PT, R20, R27, RZ ;  /* 0x0000001b144e1210 */ /* 0x020fe20007f5e0ff */
[----:B------:R-:W1:Y:S01]  /*0210*/  LDCU.64 UR4, c[0x0][0x3e0] ;  /* 0x00007c00ff0477ac */ /* 0x000e620008000a00 */
[----:B------:R-:W-:Y:S02]  /*0220*/  @P1 R2UR UR10, R2 ;  /* 0x00000000020a12ca */ /* 0x000fe400000e0000 */
[----:B------:R-:W-:Y:S02]  /*0230*/  @!P0 CS2R R58, SRZ ;  /* 0x00000000003a8805 */ /* 0x000fe4000001ff00 */
[----:B------:R-:W-:Y:S02]  /*0240*/  @P1 IADD3.X R79, PT, PT, RZ, R21, RZ, P2, !PT ;  /* 0x00000015ff4f1210 */ /* 0x000fe400017fe4ff */
[----:B------:R-:W-:Y:S02]  /*0250*/  @!P0 CS2R R56, SRZ ;  /* 0x0000000000388805 */ /* 0x000fe4000001ff00 */
[----:B------:R-:W-:-:S02]  /*0260*/  @P1 R2UR UR11, R3 ;  /* 0x00000000030b12ca */ /* 0x000fc400000e0000 */
[----:B------:R-:W-:Y:S02]  /*0270*/  @!P0 CS2R R54, SRZ ;  /* 0x0000000000368805 */ /* 0x000fe4000001ff00 */
[--C-:B------:R-:W-:Y:S02]  /*0280*/  SHF.R.U64 R64, R78, 0x2, R79.reuse ;  /* 0x000000024e407819 */ /* 0x100fe4000000124f */
[----:B------:R-:W-:Y:S02]  /*0290*/  @!P0 CS2R R52, SRZ ;  /* 0x0000000000348805 */ /* 0x000fe4000001ff00 */
[----:B------:R-:W-:Y:S02]  /*02a0*/  SHF.R.U32.HI R60, RZ, 0x2, R79 ;  /* 0x00000002ff3c7819 */ /* 0x000fe4000001164f */
[----:B------:R-:W-:Y:S02]  /*02b0*/  @!P0 CS2R R6, SRZ ;  /* 0x0000000000068805 */ /* 0x000fe4000001ff00 */
[----:B------:R-:W-:Y:S01]  /*02c0*/  @!P0 CS2R R4, SRZ ;  /* 0x0000000000048805 */ /* 0x000fe2000001ff00 */
[C---:B------:R-:W-:Y:S01]  /*02d0*/  IMAD.HI.U32 R0, R64.reuse, -0x2daee0ad, RZ ;  /* 0xd2511f5340007827 */ /* 0x040fe200078e00ff */
[----:B------:R-:W-:Y:S01]  /*02e0*/  PRMT R29, R59, 0x7632, R29 ;  /* 0x000076323b1d7816 */ /* 0x000fe2000000001d */
[----:B------:R-:W-:Y:S01]  /*02f0*/  UIADD3 UR20, UPT, UPT, UR10, -0x61c88647, URZ ;  /* 0x9e3779b90a147890 */ /* 0x000fe2000fffe0ff */
[----:B------:R-:W-:Y:S01]  /*0300*/  PRMT R31, R57, 0x7632, R31 ;  /* 0x00007632391f7816 */ /* 0x000fe2000000001f */
[----:B------:R-:W-:Y:S01]  /*0310*/  IMAD R23, R64, -0x2daee0ad, RZ ;  /* 0xd2511f5340177824 */ /* 0x000fe200078e02ff */
[----:B------:R-:W-:Y:S01]  /*0320*/  UIADD3 UR22, UPT, UPT, UR10, 0x3c6ef372, URZ ;  /* 0x3c6ef3720a167890 */ /* 0x000fe2000fffe0ff */
[----:B------:R-:W-:Y:S01]  /*0330*/  LOP3.LUT R0, R0, UR11, RZ, 0x3c, !PT ;  /* 0x0000000b00007c12 */ /* 0x000fe2000f8e3cff */
[----:B------:R-:W-:Y:S01]  /*0340*/  UIADD3 UR21, UPT, UPT, UR11, -0x4498517b, URZ ;  /* 0xbb67ae850b157890 */ /* 0x000fe2000fffe0ff */
[----:B------:R-:W-:Y:S01]  /*0350*/  IMAD.U32 R63, R59, 0x10000, RZ ;  /* 0x000100003b3f7824 */ /* 0x000fe200078e00ff */
[----:B------:R-:W-:Y:S01]  /*0360*/  UIADD3 UR23, UPT, UPT, UR11, 0x76cf5d0a, URZ ;  /* 0x76cf5d0a0b177890 */ /* 0x000fe2000fffe0ff */
[----:B0-----:R-:W-:Y:S01]  /*0370*/  IMAD R62, R62, UR16, R65 ;  /* 0x000000103e3e7c24 */ /* 0x001fe2000f8e0241 */
[----:B------:R-:W-:Y:S01]  /*0380*/  UIADD3 UR24, UPT, UPT, UR10, -0x255992d5, URZ ;  /* 0xdaa66d2b0a187890 */ /* 0x000fe2000fffe0ff */
[----:B------:R-:W-:Y:S01]  /*0390*/  IMAD.HI.U32 R2, R0, -0x326172a9, RZ ;  /* 0xcd9e8d5700027827 */ /* 0x000fe200078e00ff */
[----:B------:R-:W-:Y:S01]  /*03a0*/  UIADD3 UR25, UPT, UPT, UR11, 0x32370b8f, URZ ;  /* 0x32370b8f0b197890 */ /* 0x000fe2000fffe0ff */
[----:B------:R-:W-:Y:S01]  /*03b0*/  SHF.L.U32 R61, R57, 0x10, RZ ;  /* 0x00000010393d7819 */ /* 0x000fe200000006ff */
[----:B------:R-:W-:Y:S01]  /*03c0*/  UIADD3 UR26, UPT, UPT, UR10, 0x78dde6e4, URZ ;  /* 0x78dde6e40a1a7890 */ /* 0x000fe2000fffe0ff */
[----:B------:R-:W-:Y:S01]  /*03d0*/  IMAD.HI.U32 R3, R62, -0x326172a9, RZ ;  /* 0xcd9e8d573e037827 */ /* 0x000fe200078e00ff */
[----:B------:R-:W-:Y:S01]  /*03e0*/  UIADD3 UR27, UPT, UPT, UR11, -0x126145ec, URZ ;  /* 0xed9eba140b1b7890 */ /* 0x000fe2000fffe0ff */
[----:B------:R-:W-:Y:S01]  /*03f0*/  PRMT R28, R52, 0x7632, R28 ;  /* 0x00007632341c7816 */ /* 0x000fe2000000001c */
[----:B------:R-:W-:Y:S01]  /*0400*/  UIADD3 UR28, UPT, UPT, UR10, 0x1715609d, URZ ;  /* 0x1715609d0a1c7890 */ /* 0x000fe2000fffe0ff */
[----:B------:R-:W-:Y:S01]  /*0410*/  IMAD R21, R62, -0x326172a9, RZ ;  /* 0xcd9e8d573e157824 */ /* 0x000fe200078e02ff */
[----:B------:R-:W-:Y:S01]  /*0420*/  LOP3.LUT R3, R60, UR10, R3, 0x96, !PT ;  /* 0x0000000a3c037c12 */ /* 0x000fe2000f8e9603 */
[----:B------:R-:W-:Y:S01]  /*0430*/  UIADD3 UR29, UPT, UPT, UR11, -0x56f99767, URZ ;  /* 0xa90668990b1d7890 */ /* 0x000fe2000fffe0ff */
[----:B------:R-:W-:Y:S01]  /*0440*/  IMAD.U32 R59, R55, 0x10000, RZ ;  /* 0x00010000373b7824 */ /* 0x000fe200078e00ff */
[----:B------:R-:W-:Y:S01]  /*0450*/  UIADD3 UR30, UPT, UPT, UR10, -0x4ab325aa, URZ ;  /* 0xb54cda560a1e7890 */ /* 0x000fe2000fffe0ff */
[----:B------:R-:W-:Y:S01]  /*0460*/  LOP3.LUT R2, R21, UR20, R2, 0x96, !PT ;  /* 0x0000001415027c12 */ /* 0x000fe2000f8e9602 */
[----:B------:R-:W-:Y:S01]  /*0470*/  IMAD.HI.U32 R20, R3, -0x2daee0ad, RZ ;  /* 0xd2511f5303147827 */ /* 0x000fe200078e00ff */
[----:B------:R-:W-:Y:S01]  /*0480*/  UIADD3 UR31, UPT, UPT, UR11, 0x646e171e, URZ ;  /* 0x646e171e0b1f7890 */ /* 0x000fe2000fffe0ff */
[----:B------:R-:W-:Y:S01]  /*0490*/  PRMT R33, R7, 0x7632, R33 ;  /* 0x0000763207217816 */ /* 0x000fe20000000021 */
[----:B------:R-:W-:Y:S01]  /*04a0*/  UIADD3 UR32, UPT, UPT, UR10, 0x5384540f, URZ ;  /* 0x5384540f0a207890 */ /* 0x000fe2000fffe0ff */
[----:B------:R-:W-:Y:S01]  /*04b0*/  IMAD R22, R3, -0x2daee0ad, RZ ;  /* 0xd2511f5303167824 */ /* 0x000fe200078e02ff */
[----:B------:R-:W-:Y:S01]  /*04c0*/  LOP3.LUT R20, R23, UR21, R20, 0x96, !PT ;  /* 0x0000001517147c12 */ /* 0x000fe2000f8e9614 */
[----:B------:R-:W-:Y:S01]  /*04d0*/  IMAD R3, R0, -0x326172a9, RZ ;  /* 0xcd9e8d5700037824 */ /* 0x000fe200078e02ff */
[----:B------:R-:W-:Y:S01]  /*04e0*/  UIADD3 UR33, UPT, UPT, UR11, 0x1fd5c5a3, URZ ;  /* 0x1fd5c5a30b217890 */ /* 0x000fe2000fffe0ff */
[----:B------:R-:W-:Y:S01]  /*04f0*/  IMAD.HI.U32 R21, R2, -0x2daee0ad, RZ ;  /* 0xd2511f5302157827 */ /* 0x000fe200078e00ff */
[----:B------:R-:W-:Y:S01]  /*0500*/  UIADD3 UR34, UPT, UPT, UR10, -0xe443238, URZ ;  /* 0xf1bbcdc80a227890 */ /* 0x000fe2000fffe0ff */
[----:B------:R-:W-:Y:S01]  /*0510*/  PRMT R25, R19, 0x7632, R25 ;  /* 0x0000763213197816 */ /* 0x000fe20000000019 */
[----:B------:R-:W-:Y:S01]  /*0520*/  UIADD3 UR35, UPT, UPT, UR11, -0x24c28bd8, URZ ;  /* 0xdb3d74280b237890 */ /* 0x000fe2000fffe0ff */
[----:B------:R-:W-:Y:S01]  /*0530*/  IMAD.HI.U32 R0, R20, -0x326172a9, RZ ;  /* 0xcd9e8d5714007827 */ /* 0x000fe200078e00ff */
[----:B------:R-:W-:Y:S01]  /*0540*/  LOP3.LUT R21, R22, UR23, R21, 0x96, !PT ;  /* 0x0000001716157c12 */ /* 0x000fe2000f8e9615 */
[----:B------:R-:W-:Y:S01]  /*0550*/  UIADD3 UR36, UPT, UPT, UR10, -0x700cb87f, URZ ;  /* 0x8ff347810a247890 */ /* 0x000fe2000fffe0ff */
[----:B------:R-:W-:Y:S01]  /*0560*/  SHF.L.U32 R47, R18, 0x10, RZ ;  /* 0x00000010122f7819 */ /* 0x000fe200000006ff */
[----:B------:R-:W-:Y:S01]  /*0570*/  IMAD R23, R2, -0x2daee0ad, RZ ;  /* 0xd2511f5302177824 */ /* 0x000fe200078e02ff */
[----:B------:R-:W-:Y:S01]  /*0580*/  LOP3.LUT R0, R3, UR22, R0, 0x96, !PT ;  /* 0x0000001603007c12 */ /* 0x000fe2000f8e9600 */
[----:B------:R-:W-:Y:S01]  /*0590*/  IMAD R20, R20, -0x326172a9, RZ ;  /* 0xcd9e8d5714147824 */ /* 0x000fe200078e02ff */
[----:B------:R-:W-:Y:S01]  /*05a0*/  UIADD3 UR37, UPT, UPT, UR11, -0x695add53, URZ ;  /* 0x96a522ad0b257890 */ /* 0x000fe2000fffe0ff */
[----:B------:R-:W-:Y:S01]  /*05b0*/  IMAD.HI.U32 R3, R21, -0x326172a9, RZ ;  /* 0xcd9e8d5715037827 */ /* 0x000fe200078e00ff */
[----:B------:R-:W-:Y:S01]  /*05c0*/  PRMT R30, R58, 0x7632, R30 ;  /* 0x000076323a1e7816 */ /* 0x000fe2000000001e */
[----:B-1----:R-:W-:Y:S01]  /*05d0*/  UISETP.NE.U32.AND UP0, UPT, UR4, URZ, UPT ;  /* 0x000000ff0400728c */ /* 0x002fe2000bf05070 */
[----:B------:R-:W-:Y:S01]  /*05e0*/  SHF.L.U32 R44, R15, 0x10, RZ ;  /* 0x000000100f2c7819 */ /* 0x000fe200000006ff */
[----:B------:R-:W-:Y:S01]  /*05f0*/  IMAD.HI.U32 R2, R0, -0x2daee0ad, RZ ;  /* 0xd2511f5300027827 */ /* 0x000fe200078e00ff */
[----:B------:R-:W-:Y:S01]  /*0600*/  LOP3.LUT R3, R20, UR24, R3, 0x96, !PT ;  /* 0x0000001814037c12 */ /* 0x000fe2000f8e9603 */
[----:B------:R-:W-:Y:S01]  /*0610*/  UISETP.NE.AND.EX UP0, UPT, UR5, URZ, UPT, UP0 ;  /* 0x000000ff0500728c */ /* 0x000fe2000bf05300 */
[----:B------:R-:W-:Y:S01]  /*0620*/  PRMT R32, R56, 0x7632, R32 ;  /* 0x0000763238207816 */ /* 0x000fe20000000020 */
[----:B------:R-:W-:Y:S01]  /*0630*/  IMAD R21, R21, -0x326172a9, RZ ;  /* 0xcd9e8d5715157824 */ /* 0x000fe200078e02ff */
[----:B------:R-:W-:Y:S01]  /*0640*/  LOP3.LUT R2, R23, UR25, R2, 0x96, !PT ;  /* 0x0000001917027c12 */ /* 0x000fe2000f8e9602 */
[----:B------:R-:W-:Y:S01]  /*0650*/  IMAD R23, R0, -0x2daee0ad, RZ ;  /* 0xd2511f5300177824 */ /* 0x000fe200078e02ff */
[----:B------:R-:W-:Y:S01]  /*0660*/  SHF.L.U32 R50, R4, 0x10, RZ ;  /* 0x0000001004327819 */ /* 0x000fe200000006ff */
[----:B------:R-:W-:Y:S01]  /*0670*/  IMAD.HI.U32 R20, R3, -0x2daee0ad, RZ ;  /* 0xd2511f5303147827 */ /* 0x000fe200078e00ff */
[----:B------:R-:W-:Y:S01]  /*0680*/  SHF.L.U32 R26, R9, 0x10, RZ ;  /* 0x00000010091a7819 */ /* 0x000fe200000006ff */
[----:B------:R-:W-:Y:S01]  /*0690*/  UPLOP3.LUT UP2, UPT, UPT, UPT, UPT, 0x40, 0x4 ;  /* 0x000000000004789c */ /* 0x000fe20003f4e870 */
[----:B------:R-:W-:Y:S01]  /*06a0*/  SHF.L.U32 R41, R12, 0x10, RZ ;  /* 0x000000100c297819 */ /* 0x000fe200000006ff */
[----:B------:R-:W-:Y:S01]  /*06b0*/  IMAD.HI.U32 R0, R2, -0x326172a9, RZ ;  /* 0xcd9e8d5702007827 */ /* 0x000fe200078e00ff */
[----:B------:R-:W-:Y:S01]  /*06c0*/  LOP3.LUT R20, R23, UR27, R20, 0x96, !PT ;  /* 0x0000001b17147c12 */ /* 0x000fe2000f8e9614 */
[----:B------:R-:W0:Y:S01]  /*06d0*/  LDCU UR6, c[0x0][0x404] ;  /* 0x00008080ff0677ac */ /* 0x000e220008000800 */
[----:B------:R-:W-:Y:S01]  /*06e0*/  LOP3.LUT R78, R78, 0x3, RZ, 0xc0, !PT ;  /* 0x000000034e4e7812 */ /* 0x000fe200078ec0ff */
[----:B------:R-:W-:Y:S01]  /*06f0*/  IMAD R22, R3, -0x2daee0ad, RZ ;  /* 0xd2511f5303167824 */ /* 0x000fe200078e02ff */
[----:B------:R-:W-:Y:S01]  /*0700*/  LOP3.LUT R0, R21, UR26, R0, 0x96, !PT ;  /* 0x0000001a15007c12 */ /* 0x000fe2000f8e9600 */
[----:B------:R-:W-:Y:S01]  /*0710*/  IMAD R21, R2, -0x326172a9, RZ ;  /* 0xcd9e8d5702157824 */ /* 0x000fe200078e02ff */
[----:B------:R-:W1:Y:S01]  /*0720*/  LDCU UR7, c[0x0][0x408] ;  /* 0x00008100ff0777ac */ /* 0x000e620008000800 */
[----:B------:R-:W-:Y:S01]  /*0730*/  IMAD.HI.U32 R2, R20, -0x326172a9, RZ ;  /* 0xcd9e8d5714027827 */ /* 0x000fe200078e00ff */
[----:B------:R-:W2:Y:S03]  /*0740*/  LDCU UR18, c[0x0][0x388] ;  /* 0x00007100ff1277ac */ /* 0x000ea60008000800 */
[C---:B------:R-:W-:Y:S01]  /*0750*/  IMAD.HI.U32 R3, R0.reuse, -0x2daee0ad, RZ ;  /* 0xd2511f5300037827 */ /* 0x040fe200078e00ff */
[----:B------:R-:W-:Y:S01]  /*0760*/  LOP3.LUT R2, R21, UR28, R2, 0x96, !PT ;  /* 0x0000001c15027c12 */ /* 0x000fe2000f8e9602 */
[----:B------:R-:W3:Y:S02]  /*0770*/  LDCU.U8 UR38, c[0x0][0x410] ;  /* 0x00008200ff2677ac */ /* 0x000ee40008000000 */
[----:B------:R-:W-:Y:S01]  /*0780*/  IMAD R23, R0, -0x2daee0ad, RZ ;  /* 0xd2511f5300177824 */ /* 0x000fe200078e02ff */
[----:B------:R-:W-:Y:S01]  /*0790*/  LOP3.LUT R3, R22, UR29, R3, 0x96, !PT ;  /* 0x0000001d16037c12 */ /* 0x000fe2000f8e9603 */
[----:B------:R-:W-:Y:S01]  /*07a0*/  IMAD.HI.U32 R22, R2, -0x2daee0ad, RZ ;  /* 0xd2511f5302167827 */ /* 0x000fe200078e00ff */
[----:B------:R-:W4:Y:S03]  /*07b0*/  LDCU UR19, c[0x0][0x400] ;  /* 0x00008000ff1377ac */ /* 0x000f260008000800 */
[----:B------:R-:W-:Y:S01]  /*07c0*/  IMAD R21, R20, -0x326172a9, RZ ;  /* 0xcd9e8d5714157824 */ /* 0x000fe200078e02ff */
[----:B------:R-:W-:Y:S01]  /*07d0*/  LOP3.LUT R22, R23, UR31, R22, 0x96, !PT ;  /* 0x0000001f17167c12 */ /* 0x000fe2000f8e9616 */
[C---:B------:R-:W-:Y:S01]  /*07e0*/  IMAD.HI.U32 R0, R3.reuse, -0x326172a9, RZ ;  /* 0xcd9e8d5703007827 */ /* 0x040fe200078e00ff */
[----:B------:R-:W0:Y:S03]  /*07f0*/  LDCU.64 UR12, c[0x0][0x3a0] ;  /* 0x00007400ff0c77ac */ /* 0x000e260008000a00 */
[----:B------:R-:W-:Y:S01]  /*0800*/  IMAD R20, R3, -0x326172a9, RZ ;  /* 0xcd9e8d5703147824 */ /* 0x000fe200078e02ff */
[----:B------:R-:W-:Y:S01]  /*0810*/  LOP3.LUT R0, R21, UR30, R0, 0x96, !PT ;  /* 0x0000001e15007c12 */ /* 0x000fe2000f8e9600 */
[----:B------:R-:W-:Y:S01]  /*0820*/  IMAD R21, R2, -0x2daee0ad, RZ ;  /* 0xd2511f5302157824 */ /* 0x000fe200078e02ff */
[----:B------:R-:W0:Y:S01]  /*0830*/  LDCU.64 UR14, c[0x0][0x380] ;  /* 0x00007000ff0e77ac */ /* 0x000e220008000a00 */
[----:B------:R-:W-:-:S04]  /*0840*/  IMAD.HI.U32 R3, R22, -0x326172a9, RZ ;  /* 0xcd9e8d5716037827 */ /* 0x000fc800078e00ff */
[----:B------:R-:W-:Y:S01]  /*0850*/  IMAD.HI.U32 R2, R0, -0x2daee0ad, RZ ;  /* 0xd2511f5300027827 */ /* 0x000fe200078e00ff */
[----:B------:R-:W-:Y:S02]  /*0860*/  LOP3.LUT R3, R20, UR32, R3, 0x96, !PT ;  /* 0x0000002014037c12 */ /* 0x000fe4000f8e9603 */
[----:B------:R-:W-:Y:S01]  /*0870*/  PRMT R20, R16, 0x7632, R20 ;  /* 0x0000763210147816 */ /* 0x000fe20000000014 */
[----:B------:R-:W-:Y:S01]  /*0880*/  IMAD R23, R0, -0x2daee0ad, RZ ;  /* 0xd2511f5300177824 */ /* 0x000fe200078e02ff */
[----:B------:R-:W-:Y:S01]  /*0890*/  LOP3.LUT R2, R21, UR33, R2, 0x96, !PT ;  /* 0x0000002115027c12 */ /* 0x000fe2000f8e9602 */
[----:B------:R-:W-:Y:S01]  /*08a0*/  IMAD R21, R22, -0x326172a9, RZ ;  /* 0xcd9e8d5716157824 */ /* 0x000fe200078e02ff */
[----:B------:R-:W-:Y:S01]  /*08b0*/  PRMT R0, R55, 0x7632, R0 ;  /* 0x0000763237007816 */ /* 0x000fe20000000000 */
[----:B------:R-:W-:Y:S01]  /*08c0*/  IMAD.HI.U32 R70, R3, -0x2daee0ad, RZ ;  /* 0xd2511f5303467827 */ /* 0x000fe200078e00ff */
[----:B------:R-:W-:Y:S02]  /*08d0*/  PRMT R22, R18, 0x7632, R22 ;  /* 0x0000763212167816 */ /* 0x000fe40000000016 */
[----:B------:R-:W-:Y:S01]  /*08e0*/  PRMT R18, R14, 0x7632, R18 ;  /* 0x000076320e127816 */ /* 0x000fe20000000012 */
[----:B------:R-:W-:Y:S01]  /*08f0*/  IMAD.HI.U32 R68, R2, -0x326172a9, RZ ;  /* 0xcd9e8d5702447827 */ /* 0x000fe200078e00ff */
[----:B------:R-:W-:-:S02]  /*0900*/  LOP3.LUT R70, R23, UR35, R70, 0x96, !PT ;  /* 0x0000002317467c12 */ /* 0x000fc4000f8e9646 */
[----:B------:R-:W-:Y:S01]  /*0910*/  PRMT R23, R17, 0x7632, R23 ;  /* 0x0000763211177816 */ /* 0x000fe20000000017 */
[----:B------:R-:W-:Y:S01]  /*0920*/  IMAD R3, R3, -0x2daee0ad, RZ ;  /* 0xd2511f5303037824 */ /* 0x000fe200078e02ff */
[----:B------:R-:W-:Y:S01]  /*0930*/  LOP3.LUT R68, R21, UR34, R68, 0x96, !PT ;  /* 0x0000002215447c12 */ /* 0x000fe2000f8e9644 */
[----:B------:R-:W-:Y:S01]  /*0940*/  IMAD R21, R2, -0x326172a9, RZ ;  /* 0xcd9e8d5702157824 */ /* 0x000fe200078e02ff */
[----:B------:R-:W-:Y:S01]  /*0950*/  PRMT R2, R53, 0x7632, R2 ;  /* 0x0000763235027816 */ /* 0x000fe20000000002 */
[----:B------:R-:W-:Y:S01]  /*0960*/  IMAD.HI.U32 R66, R70, -0x326172a9, RZ ;  /* 0xcd9e8d5746427827 */ /* 0x000fe200078e00ff */
[----:B------:R-:W-:Y:S02]  /*0970*/  SHF.L.U32 R22, R22, 0x10, RZ ;  /* 0x0000001016167819 */ /* 0x000fe400000006ff */
[----:B------:R-:W-:Y:S01]  /*0980*/  SHF.L.U32 R2, R2, 0x10, RZ ;  /* 0x0000001002027819 */ /* 0x000fe200000006ff */
[----:B------:R-:W-:Y:S01]  /*0990*/  IMAD.HI.U32 R72, R68, -0x2daee0ad, RZ ;  /* 0xd2511f5344487827 */ /* 0x000fe200078e00ff */
[----:B------:R-:W-:-:S02]  /*09a0*/  LOP3.LUT R66, R21, UR36, R66, 0x96, !PT ;  /* 0x0000002415427c12 */ /* 0x000fc4000f8e9642 */
[----:B------:R-:W-:Y:S01]  /*09b0*/  PRMT R21, R15, 0x7632, R21 ;  /* 0x000076320f157816 */ /* 0x000fe20000000015 */
[----:B------:R-:W-:Y:S01]  /*09c0*/  IMAD.U32 R57, R53, 0x10000, RZ ;  /* 0x0001000035397824 */ /* 0x000fe200078e00ff */
[----:B------:R-:W-:Y:S01]  /*09d0*/  SHF.L.U32 R53, R7, 0x10, RZ ;  /* 0x0000001007357819 */ /* 0x000fe200000006ff */
[----:B------:R-:W-:Y:S01]  /*09e0*/  IMAD.U32 R55, R52, 0x10000, RZ ;  /* 0x0001000034377824 */ /* 0x000fe200078e00ff */
[C---:B------:R-:W-:Y:S01]  /*09f0*/  PRMT R7, R6.reuse, 0x7632, R7 ;  /* 0x0000763206077816 */ /* 0x040fe20000000007 */
[----:B------:R-:W-:Y:S01]  /*0a00*/  IMAD.U32 R52, R6, 0x10000, RZ ;  /* 0x0001000006347824 */ /* 0x000fe200078e00ff */
[C---:B------:R-:W-:Y:S01]  /*0a10*/  PRMT R6, R5.reuse, 0x7632, R6 ;  /* 0x0000763205067816 */ /* 0x040fe20000000006 */
[----:B------:R-:W-:Y:S01]  /*0a20*/  IMAD.U32 R51, R5, 0x10000, RZ ;  /* 0x0001000005337824 */ /* 0x000fe200078e00ff */
[----:B------:R-:W-:Y:S01]  /*0a30*/  LOP3.LUT R72, R3, UR37, R72, 0x96, !PT ;  /* 0x0000002503487c12 */ /* 0x000fe2000f8e9648 */
[----:B------:R-:W-:Y:S01]  /*0a40*/  IMAD.U32 R48, R19, 0x10000, RZ ;  /* 0x0001000013307824 */ /* 0x000fe200078e00ff */
[----:B------:R-:W-:Y:S01]  /*0a50*/  PRMT R5, R4, 0x7632, R5 ;  /* 0x0000763204057816 */ /* 0x000fe20000000005 */
[----:B------:R-:W-:Y:S01]  /*0a60*/  IMAD.U32 R46, R17, 0x10000, RZ ;  /* 0x00010000112e7824 */ /* 0x000fe200078e00ff */
[C---:B------:R-:W-:Y:S01]  /*0a70*/  PRMT R19, R13.reuse, 0x7632, R19 ;  /* 0x000076320d137816 */ /* 0x040fe20000000013 */
[----:B------:R-:W-:Y:S01]  /*0a80*/  IMAD.U32 R43, R14, 0x10000, RZ ;  /* 0x000100000e2b7824 */ /* 0x000fe200078e00ff */
[----:B------:R-:W-:Y:S01]  /*0a90*/  PRMT R3, R54, 0x7632, R3 ;  /* 0x0000763236037816 */ /* 0x000fe20000000003 */
[----:B------:R-:W-:Y:S01]  /*0aa0*/  IMAD.U32 R42, R13, 0x10000, RZ ;  /* 0x000100000d2a7824 */ /* 0x000fe200078e00ff */
[C---:B------:R-:W-:Y:S01]  /*0ab0*/  PRMT R17, R11.reuse, 0x7632, R17 ;  /* 0x000076320b117816 */ /* 0x040fe20000000011 */
        /* <DEDUP_REMOVED lines=9> */
[----:B------:R-:W-:Y:S01]  /*0b50*/  SHF.L.U32 R11, R7, 0x10, RZ ;  /* 0x00000010070b7819 */ /* 0x000fe200000006ff */
        /* <DEDUP_REMOVED lines=8> */
[----:B------:R-:W-:Y:S01]  /*0be0*/  IMAD.MOV.U32 R49, RZ, RZ, RZ ;  /* 0x000000ffff317224 */ /* 0x000fe200078e00ff */
[----:B------:R-:W-:Y:S01]  /*0bf0*/  SHF.L.U32 R8, R29, 0x10, RZ ;  /* 0x000000101d087819 */ /* 0x000fe200000006ff */
[----:B------:R-:W-:Y:S01]  /*0c00*/  IMAD.U32 R25, R25, 0x10000, RZ ;  /* 0x0001000019197824 */ /* 0x000fe200078e00ff */
[----:B------:R-:W-:Y:S01]  /*0c10*/  SHF.L.U32 R5, R32, 0x10, RZ ;  /* 0x0000001020057819 */ /* 0x000fe200000006ff */
[----:B------:R-:W-:-:S02]  /*0c20*/  IMAD.U32 R23, R23, 0x10000, RZ ;  /* 0x0001000017177824 */ /* 0x000fc400078e00ff */
[----:B------:R-:W-:Y:S02]  /*0c30*/  IMAD.U32 R20, R20, 0x10000, RZ ;  /* 0x0001000014147824 */ /* 0x000fe400078e00ff */
[----:B------:R-:W-:Y:S02]  /*0c40*/  IMAD.U32 R18, R18, 0x10000, RZ ;  /* 0x0001000012127824 */ /* 0x000fe400078e00ff */
[----:B------:R-:W-:Y:S02]  /*0c50*/  IMAD.U32 R19, R19, 0x10000, RZ ;  /* 0x0001000013137824 */ /* 0x000fe400078e00ff */
[----:B------:R-:W-:Y:S02]  /*0c60*/  IMAD.U32 R17, R17, 0x10000, RZ ;  /* 0x0001000011117824 */ /* 0x000fe400078e00ff */
[----:B------:R-:W-:Y:S02]  /*0c70*/  IMAD.U32 R14, R14, 0x10000, RZ ;  /* 0x000100000e0e7824 */ /* 0x000fe400078e00ff */
[----:B------:R-:W-:-:S02]  /*0c80*/  IMAD.U32 R13, R13, 0x10000, RZ ;  /* 0x000100000d0d7824 */ /* 0x000fc400078e00ff */
[----:B------:R-:W-:Y:S02]  /*0c90*/  IMAD.U32 R12, R33, 0x10000, RZ ;  /* 0x00010000210c7824 */ /* 0x000fe400078e00ff */
[----:B------:R-:W-:Y:S02]  /*0ca0*/  IMAD.U32 R7, R30, 0x10000, RZ ;  /* 0x000100001e077824 */ /* 0x000fe400078e00ff */
[----:B------:R-:W-:Y:S02]  /*0cb0*/  IMAD.U32 R6, R31, 0x10000, RZ ;  /* 0x000100001f067824 */ /* 0x000fe400078e00ff */
[----:B------:R-:W-:Y:S02]  /*0cc0*/  IMAD.U32 R3, R3, 0x10000, RZ ;  /* 0x0001000003037824 */ /* 0x000fe400078e00ff */
[----:B------:R-:W-:Y:S02]  /*0cd0*/  IMAD.U32 R0, R28, 0x10000, RZ ;  /* 0x000100001c007824 */ /* 0x000fe400078e00ff */
[----:B------:R-:W-:-:S02]  /*0ce0*/  IMAD R70, R70, -0x326172a9, RZ ;  /* 0xcd9e8d5746467824 */ /* 0x000fc400078e02ff */
[----:B01234-:R-:W-:-:S07]  /*0cf0*/  IMAD R68, R68, -0x2daee0ad, RZ ;  /* 0xd2511f5344447824 */ /* 0x01ffce00078e02ff */
.L_x_579:
[----:B0-----:R-:W0:Y:S01]  /*0d00*/  @UP0 LDCU.64 UR4, c[0x0][0x3e0] ;  /* 0x00007c00ff0407ac */ /* 0x001e220008000a00 */
[----:B------:R-:W1:Y:S01]  /*0d10*/  LDC.64 R104, c[0x0][0x390] ;  /* 0x0000e400ff687b82 */ /* 0x000e620000000a00 */
[----:B------:R-:W-:Y:S01]  /*0d20*/  PLOP3.LUT P0, PT, PT, PT, UP0, 0x80, 0x8 ;  /* 0x000000000008781c */ /* 0x000fe20003f0f008 */
[----:B0-----:R-:W-:-:S06]  /*0d30*/  @UP0 UIMAD.WIDE UR4, UR16, 0x2, UR4 ;  /* 0x00000002100408a5 */ /* 0x001fcc000f8e0204 */
[----:B------:R-:W-:Y:S01]  /*0d40*/  IMAD.U32 R32, RZ, RZ, UR4 ;  /* 0x00000004ff207e24 */ /* 0x000fe2000f8e00ff */
[----:B------:R-:W-:Y:S01]  /*0d50*/  UIMAD UR4, UR16, UR18, URZ ;  /* 0x00000012100472a4 */ /* 0x000fe2000f8e02ff */
[----:B------:R-:W-:-:S03]  /*0d60*/  MOV R33, UR5 ;  /* 0x0000000500217c02 */ /* 0x000fc60008000f00 */
[----:B------:R-:W-:Y:S02]  /*0d70*/  USHF.R.S32.HI UR5, URZ, 0x1f, UR4 ;  /* 0x0000001fff057899 */ /* 0x000fe40008011404 */
[----:B------:R-:W2:Y:S02]  /*0d80*/  @P0 LDG.E.U16 R32, desc[UR8][R32.64] ;  /* 0x0000000820200981 */ /* 0x000ea4000c1e1500 */
[----:B------:R-:W-:-:S06]  /*0d90*/  ULEA.HI UR5, UR5, UR4, URZ, 0x3 ;  /* 0x0000000405057291 */ /* 0x000fcc000f8f18ff */
[----:B------:R-:W-:-:S05]  /*0da0*/  IMAD.U32 R28, RZ, RZ, UR5 ;  /* 0x00000005ff1c7e24 */ /* 0x000fca000f8e00ff */
[----:B------:R-:W-:-:S05]  /*0db0*/  LEA.HI.SX32 R67, R28, R65, 0x1d ;  /* 0x000000411c437211 */ /* 0x000fca00078feaff */
[----:B-1----:R-:W-:-:S06]  /*0dc0*/  IMAD.WIDE.U32 R28, R67, 0x10, R104 ;  /* 0x00000010431c7825 */ /* 0x002fcc00078e0068 */
[----:B------:R-:W5:Y:S01]  /*0dd0*/  LDG.E.128 R28, desc[UR8][R28.64] ;  /* 0x000000081c1c7981 */ /* 0x000f62000c1e1d00 */
[----:B------:R-:W-:Y:S01]  /*0de0*/  PLOP3.LUT P0, PT, PT, PT, UP0, 0x80, 0x8 ;  /* 0x000000000008781c */ /* 0x000fe20003f0f008 */
[----:B------:R-:W-:Y:S01]  /*0df0*/  UISETP.NE.U32.AND UP1, UPT, UR12, URZ, UPT ;  /* 0x000000ff0c00728c */ /* 0x000fe2000bf25070 */
[----:B------:R-:W-:Y:S01]  /*0e00*/  IMAD.MOV.U32 R74, RZ, RZ, 0x2f800000 ;  /* 0x2f800000ff4a7424 */ /* 0x000fe200078e00ff */
[----:B------:R-:W-:Y:S02]  /*0e10*/  UMOV UR17, 0x3f800000 ;  /* 0x3f80000000117882 */ /* 0x000fe40000000000 */
[----:B------:R-:W-:-:S08]  /*0e20*/  UISETP.NE.AND.EX UP1, UPT, UR13, URZ, UPT, UP1 ;  /* 0x000000ff0d00728c */ /* 0x000fd0000bf25310 */
[----:B--2---:R-:W-:-:S13]  /*0e30*/  @P0 R2UR UR4, R32 ;  /* 0x00000000200402ca */ /* 0x004fda00000e0000 */
[----:B------:R-:W-:Y:S01]  /*0e40*/  @UP0 USHF.L.U32 UR17, UR4, 0x10, URZ ;  /* 0x0000001004110899 */ /* 0x000fe200080006ff */
[----:B------:R-:W-:Y:S11]  /*0e50*/  BRA.U !UP1, `(.L_x_426) ;  /* 0x0000002909047547 */ /* 0x000ff6000b800000 */
[----:B------:R-:W0:Y:S02]  /*0e60*/  LDC.64 R32, c[0x0][0x3a0] ;  /* 0x0000e800ff207b82 */ /* 0x000e240000000a00 */
[----:B0-----:R-:W-:-:S06]  /*0e70*/  IMAD.WIDE.U32 R32, R67, 0x10, R32 ;  /* 0x0000001043207825 */ /* 0x001fcc00078e0020 */
[----:B------:R-:W5:Y:S01]  /*0e80*/  LDG.E.128 R32, desc[UR8][R32.64] ;  /* 0x0000000820207981 */ /* 0x000f62000c1e1d00 */
[----:B------:R-:W-:Y:S01]  /*0e90*/  ISETP.NE.AND P0, PT, R78, 0x1, PT ;  /* 0x000000014e00780c */ /* 0x000fe20003f05270 */
[----:B------:R-:W-:Y:S02]  /*0ea0*/  HFMA2 R37, -RZ, RZ, 0, 1.1920928955078125e-07 ;  /* 0x00000002ff257431 */ /* 0x000fe400000001ff */
[----:B------:R-:W-:Y:S02]  /*0eb0*/  IMAD.MOV.U32 R36, RZ, RZ, R70 ;  /* 0x000000ffff247224 */ /* 0x000fe400078e0046 */
[----:B------:R-:W-:-:S08]  /*0ec0*/  IMAD.MOV.U32 R80, RZ, RZ, R68 ;  /* 0x000000ffff507224 */ /* 0x000fd000078e0044 */
[----:B------:R-:W-:Y:S05]  /*0ed0*/  @!P0 BRA `(.L_x_427) ;  /* 0x00000004000c8947 */ /* 0x000fea0003800000 */
[----:B------:R-:W-:-:S04]  /*0ee0*/  MOV R37, 0x2 ;  /* 0x0000000200257802 */ /* 0x000fc80000000f00 */
[----:B------:R-:W-:-:S05]  /*0ef0*/  VIADDMNMX.U32 R36, R78, 0xfffffffe, R37, PT ;  /* 0xfffffffe4e247846 */ /* 0x000fca0003800025 */
[----:B------:R-:W-:-:S04]  /*0f00*/  IMAD.SHL.U32 R38, R36, 0x4, RZ ;  /* 0x0000000424267824 */ /* 0x000fc800078e00ff */
[----:B------:R-:W0:Y:S02]  /*0f10*/  LDC R36, c[0x2][R38] ;  /* 0x0080000026247b82 */ /* 0x000e240000000800 */
[----:B0-----:R-:W-:-:S04]  /*0f20*/  SHF.R.S32.HI R37, RZ, 0x1f, R36 ;  /* 0x0000001fff257819 */ /* 0x001fc80000011424 */
.L_x_20575:
[----:B------:R-:W-:Y:S05]  /*0f30*/  BRX R36 -0xf40                                         (*"BRANCH_TARGETS .L_x_20576,.L_x_20577,.L_x_20578"*) ;  /* 0xfffffff024307949 */ /* 0x000fea000383ffff */
.L_x_20578:
[----:B------:R-:W-:Y:S01]  /*0f40*/  VIADD R37, R78, 0x1 ;  /* 0x000000014e257836 */ /* 0x000fe20000000000 */
[----:B------:R-:W-:Y:S01]  /*0f50*/  MOV R80, R68 ;  /* 0x0000004400507202 */ /* 0x000fe20000000f00 */
[----:B------:R-:W-:Y:S01]  /*0f60*/  IMAD.MOV.U32 R36, RZ, RZ, R66 ;  /* 0x000000ffff247224 */ /* 0x000fe200078e0042 */
[----:B------:R-:W-:Y:S06]  /*0f70*/  BRA `(.L_x_427) ;  /* 0x0000000000e47947 */ /* 0x000fec0003800000 */
.L_x_20576:
[----:B------:R-:W-:Y:S02]  /*0f80*/  HFMA2 R37, -RZ, RZ, 0, 1.78813934326171875e-07 ;  /* 0x00000003ff257431 */ /* 0x000fe400000001ff */
[----:B------:R-:W-:Y:S02]  /*0f90*/  IMAD.MOV.U32 R80, RZ, RZ, R68 ;  /* 0x000000ffff507224 */ /* 0x000fe400078e0044 */
[----:B------:R-:W-:Y:S01]  /*0fa0*/  IMAD.MOV.U32 R36, RZ, RZ, R72 ;  /* 0x000000ffff247224 */ /* 0x000fe200078e0048 */
[----:B------:R-:W-:Y:S06]  /*0fb0*/  BRA `(.L_x_427) ;  /* 0x0000000000d47947 */ /* 0x000fec0003800000 */
.L_x_20577:
[----:B------:R-:W-:-:S04]  /*0fc0*/  VIADD R64, R64, 0x1 ;  /* 0x0000000140407836 */ /* 0x000fc80000000000 */
        /* <DEDUP_REMOVED lines=11> */
.L_x_428:
        /* <DEDUP_REMOVED lines=39> */
[----:B------:R-:W-:Y:S01]  /*12f0*/  IMAD.MOV.U32 R37, RZ, RZ, RZ ;  /* 0x000000ffff257224 */ /* 0x000fe200078e00ff */
[----:B------:R-:W-:-:S07]  /*1300*/  LOP3.LUT R72, R72, UR37, R81, 0x96, !PT ;  /* 0x0000002548487c12 */ /* 0x000fce000f8e9651 */
.L_x_427:
[----:B------:R-:W-:Y:S01]  /*1310*/  I2FP.F32.U32 R39, R36 ;  /* 0x0000002400277245 */ /* 0x000fe20000201000 */
[----:B-----5:R-:W-:Y:S01]  /*1320*/  IMAD.U32 R36, R28, 0x10000, RZ ;  /* 0x000100001c247824 */ /* 0x020fe200078e00ff */
[----:B------:R-:W-:Y:S01]  /*1330*/  ISETP.NE.AND P1, PT, R37, 0x1, PT ;  /* 0x000000012500780c */ /* 0x000fe20003f25270 */
[----:B------:R-:W-:Y:S01]  /*1340*/  UMOV UR5, UR7 ;  /* 0x0000000700057c82 */ /* 0x000fe20008000000 */
[----:B------:R-:W-:Y:S01]  /*1350*/  UMOV UR4, UR6 ;  /* 0x0000000600047c82 */ /* 0x000fe20008000000 */
[----:B------:R-:W-:Y:S01]  /*1360*/  FFMA.FTZ R39, R39, R74, 1.1641532182693481445e-10 ;  /* 0x2f00000027277423 */ /* 0x000fe2000001004a */
[----:B------:R-:W-:Y:S01]  /*1370*/  FMUL.FTZ R36, R36, UR17 ;  /* 0x0000001124247c20 */ /* 0x000fe20008410000 */
[----:B------:R-:W-:Y:S01]  /*1380*/  SHF.L.U32 R69, R32, 0x10, RZ ;  /* 0x0000001020457819 */ /* 0x000fe200000006ff */
[----:B------:R-:W-:Y:S01]  /*1390*/  IMAD.MOV.U32 R38, RZ, RZ, 0x2 ;  /* 0x00000002ff267424 */ /* 0x000fe200078e00ff */
[----:B------:R-:W-:Y:S01]  /*13a0*/  PRMT R28, R28, 0x7632, R28 ;  /* 0x000076321c1c7816 */ /* 0x000fe2000000001c */
[----:B------:R-:W-:Y:S01]  /*13b0*/  FMUL.FTZ R36, R36, UR5 ;  /* 0x0000000524247c20 */ /* 0x000fe20008410000 */
[----:B------:R-:W-:Y:S01]  /*13c0*/  FSETP.GTU.FTZ.AND P0, PT, R39, UR4, PT ;  /* 0x0000000427007c0b */ /* 0x000fe2000bf1c000 */
[----:B------:R-:W-:Y:S01]  /*13d0*/  IMAD.MOV.U32 R39, RZ, RZ, R70 ;  /* 0x000000ffff277224 */ /* 0x000fe200078e0046 */
[----:B------:R-:W-:-:S02]  /*13e0*/  PRMT R32, R32, 0x7632, R32 ;  /* 0x0000763220207816 */ /* 0x000fc40000000020 */
[----:B------:R-:W-:Y:S02]  /*13f0*/  FSEL R36, R36, RZ, !P0 ;  /* 0x000000ff24247208 */ /* 0x000fe40004000000 */
[----:B------:R-:W-:-:S03]  /*1400*/  PLOP3.LUT P0, PT, P0, PT, PT, 0x8, 0x80 ;  /* 0x000000000080781c */ /* 0x000fc6000070e170 */
[----:B------:R-:W-:Y:S01]  /*1410*/  FADD.FTZ R69, R36, R69 ;  /* 0x0000004524457221 */ /* 0x000fe20000010000 */
        /* <DEDUP_REMOVED lines=10> */
.L_x_430:
[----:B------:R-:W-:-:S04]  /*14c0*/  VIADD R64, R64, 0x1 ;  /* 0x0000000140407836 */ /* 0x000fc80000000000 */
        /* <DEDUP_REMOVED lines=11> */
.L_x_431:
        /* <DEDUP_REMOVED lines=39> */
[----:B------:R-:W-:Y:S01]  /*17f0*/  IMAD.MOV.U32 R39, RZ, RZ, R80 ;  /* 0x000000ffff277224 */ /* 0x000fe200078e0050 */
[----:B------:R-:W-:Y:S01]  /*1800*/  MOV R80, R38 ;  /* 0x0000002600507202 */ /* 0x000fe20000000f00 */
[----:B------:R-:W-:-:S07]  /*1810*/  IMAD.MOV.U32 R38, RZ, RZ, RZ ;  /* 0x000000ffff267224 */ /* 0x000fce00078e00ff */
.L_x_429:
[----:B------:R-:W-:Y:S01]  /*1820*/  I2FP.F32.U32 R37, R39 ;  /* 0x0000002700257245 */ /* 0x000fe20000201000 */
[----:B------:R-:W-:Y:S01]  /*1830*/  IMAD.U32 R28, R28, 0x10000, RZ ;  /* 0x000100001c1c7824 */ /* 0x000fe200078e00ff */
[----:B------:R-:W-:Y:S02]  /*1840*/  ISETP.NE.AND P1, PT, R38, 0x1, PT ;  /* 0x000000012600780c */ /* 0x000fe40003f25270 */
[----:B------:R-:W-:Y:S01]  /*1850*/  SHF.L.U32 R71, R32, 0x10, RZ ;  /* 0x0000001020477819 */ /* 0x000fe200000006ff */
[----:B------:R-:W-:Y:S01]  /*1860*/  FFMA.FTZ R37, R37, R74, 1.1641532182693481445e-10 ;  /* 0x2f00000025257423 */ /* 0x000fe2000001004a */
[----:B------:R-:W-:Y:S01]  /*1870*/  FMUL.FTZ R28, R28, UR17 ;  /* 0x000000111c1c7c20 */ /* 0x000fe20008410000 */
[----:B------:R-:W-:-:S03]  /*1880*/  IMAD.MOV.U32 R32, RZ, RZ, 0x2 ;  /* 0x00000002ff207424 */ /* 0x000fc600078e00ff */
[----:B------:R-:W-:Y:S01]  /*1890*/  FMUL.FTZ R28, R28, UR5 ;  /* 0x000000051c1c7c20 */ /* 0x000fe20008410000 */
[----:B------:R-:W-:-:S04]  /*18a0*/  FSETP.GTU.FTZ.AND P0, PT, R37, UR4, PT ;  /* 0x0000000425007c0b */ /* 0x000fc8000bf1c000 */
        /* <DEDUP_REMOVED lines=13> */
.L_x_433:
        /* <DEDUP_REMOVED lines=12> */
.L_x_434:
        /* <DEDUP_REMOVED lines=43> */
.L_x_432:
[----:B------:R-:W-:Y:S01]  /*1cf0*/  I2FP.F32.U32 R37, R28 ;  /* 0x0000001c00257245 */ /* 0x000fe20000201000 */
[----:B------:R-:W-:Y:S01]  /*1d00*/  IMAD.U32 R75, R33, 0x10000, RZ ;  /* 0x00010000214b7824 */ /* 0x000fe200078e00ff */
[----:B------:R-:W-:Y:S02]  /*1d10*/  SHF.L.U32 R28, R29, 0x10, RZ ;  /* 0x000000101d1c7819 */ /* 0x000fe400000006ff */
[----:B------:R-:W-:Y:S01]  /*1d20*/  ISETP.NE.AND P2, PT, R32, 0x1, PT ;  /* 0x000000012000780c */ /* 0x000fe20003f45270 */
[----:B------:R-:W-:Y:S01]  /*1d30*/  FFMA.FTZ R37, R37, R74, 1.1641532182693481445e-10 ;  /* 0x2f00000025257423 */ /* 0x000fe2000001004a */
[----:B------:R-:W-:Y:S01]  /*1d40*/  PRMT R68, R29, 0x7632, R68 ;  /* 0x000076321d447816 */ /* 0x000fe20000000044 */
[----:B------:R-:W-:Y:S01]  /*1d50*/  FMUL.FTZ R28, R28, UR17 ;  /* 0x000000111c1c7c20 */ /* 0x000fe20008410000 */
[----:B------:R-:W-:Y:S02]  /*1d60*/  MOV R29, R70 ;  /* 0x00000046001d7202 */ /* 0x000fe40000000f00 */
[----:B------:R-:W-:Y:S01]  /*1d70*/  FSETP.GTU.FTZ.AND P1, PT, R37, UR4, PT ;  /* 0x0000000425007c0b */ /* 0x000fe2000bf3c000 */
[----:B------:R-:W-:Y:S01]  /*1d80*/  FMUL.FTZ R28, R28, UR5 ;  /* 0x000000051c1c7c20 */ /* 0x000fe20008410000 */
[----:B------:R-:W-:-:S04]  /*1d90*/  PRMT R37, R33, 0x7632, R37 ;  /* 0x0000763221257816 */ /* 0x000fc80000000025 */
[----:B------:R-:W-:Y:S02]  /*1da0*/  FSEL R28, R28, RZ, !P1 ;  /* 0x000000ff1c1c7208 */ /* 0x000fe40004800000 */
[----:B------:R-:W-:-:S03]  /*1db0*/  PLOP3.LUT P1, PT, P1, PT, PT, 0x8, 0x80 ;  /* 0x000000000080781c */ /* 0x000fc60000f2e170 */
[----:B------:R-:W-:Y:S01]  /*1dc0*/  FADD.FTZ R75, R28, R75 ;  /* 0x0000004b1c4b7221 */ /* 0x000fe20000010000 */
[----:B------:R-:W-:Y:S01]  /*1dd0*/  IMAD.MOV.U32 R28, RZ, RZ, 0x2 ;  /* 0x00000002ff1c7424 */ /* 0x000fe200078e00ff */
        /* <DEDUP_REMOVED lines=9> */
.L_x_436:
        /* <DEDUP_REMOVED lines=12> */
.L_x_437:
        /* <DEDUP_REMOVED lines=40> */
[----:B------:R-:W-:Y:S02]  /*21b0*/  IMAD.MOV.U32 R29, RZ, RZ, R80 ;  /* 0x000000ffff1d7224 */ /* 0x000fe400078e0050 */
[----:B------:R-:W-:Y:S02]  /*21c0*/  IMAD.MOV.U32 R80, RZ, RZ, R28 ;  /* 0x000000ffff507224 */ /* 0x000fe400078e001c */
[----:B------:R-:W-:-:S07]  /*21d0*/  HFMA2 R28, -RZ, RZ, 0, 0 ;  /* 0x00000000ff1c7431 */ /* 0x000fce00000001ff */
.L_x_435:
[----:B------:R-:W-:Y:S01]  /*21e0*/  I2FP.F32.U32 R29, R29 ;  /* 0x0000001d001d7245 */ /* 0x000fe20000201000 */
[----:B------:R-:W-:Y:S01]  /*21f0*/  IMAD.U32 R68, R68, 0x10000, RZ ;  /* 0x0001000044447824 */ /* 0x000fe200078e00ff */
[----:B------:R-:W-:Y:S01]  /*2200*/  ISETP.NE.AND P3, PT, R28, 0x1, PT ;  /* 0x000000011c00780c */ /* 0x000fe20003f65270 */
[----:B------:R-:W-:Y:S01]  /*2210*/  IMAD.U32 R37, R37, 0x10000, RZ ;  /* 0x0001000025257824 */ /* 0x000fe200078e00ff */
[----:B------:R-:W-:Y:S01]  /*2220*/  MOV R32, 0x2 ;  /* 0x0000000200207802 */ /* 0x000fe20000000f00 */
[----:B------:R-:W-:Y:S01]  /*2230*/  FFMA.FTZ R29, R29, R74, 1.1641532182693481445e-10 ;  /* 0x2f0000001d1d7423 */ /* 0x000fe2000001004a */
[----:B------:R-:W-:-:S04]  /*2240*/  FMUL.FTZ R68, R68, UR17 ;  /* 0x0000001144447c20 */ /* 0x000fc80008410000 */
[----:B------:R-:W-:Y:S01]  /*2250*/  FMUL.FTZ R68, R68, UR5 ;  /* 0x0000000544447c20 */ /* 0x000fe20008410000 */
[----:B------:R-:W-:Y:S01]  /*2260*/  FSETP.GTU.FTZ.AND P2, PT, R29, UR4, PT ;  /* 0x000000041d007c0b */ /* 0x000fe2000bf5c000 */
[----:B------:R-:W-:-:S03]  /*2270*/  IMAD.MOV.U32 R29, RZ, RZ, R70 ;  /* 0x000000ffff1d7224 */ /* 0x000fc600078e0046 */
[----:B------:R-:W-:Y:S02]  /*2280*/  FSEL R68, R68, RZ, !P2 ;  /* 0x000000ff44447208 */ /* 0x000fe40005000000 */
[----:B------:R-:W-:-:S03]  /*2290*/  PLOP3.LUT P2, PT, P2, PT, PT, 0x8, 0x80 ;  /* 0x000000000080781c */ /* 0x000fc6000174e170 */
[----:B------:R-:W-:Y:S01]  /*22a0*/  FADD.FTZ R73, R68, R37 ;  /* 0x0000002544497221 */ /* 0x000fe20000010000 */
[----:B------:R-:W-:Y:S09]  /*22b0*/  @!P3 BRA `(.L_x_438) ;  /* 0x0000000000fcb947 */ /* 0x000ff20003800000 */
        /* <DEDUP_REMOVED lines=8> */
.L_x_439:
[----:B------:R-:W-:-:S04]  /*2340*/  IADD3 R64, PT, PT, R64, 0x1, RZ ;  /* 0x0000000140407810 */ /* 0x000fc80007ffe0ff */
        /* <DEDUP_REMOVED lines=11> */
.L_x_440:
        /* <DEDUP_REMOVED lines=40> */
[----:B------:R-:W-:Y:S01]  /*2680*/  IMAD.MOV.U32 R29, RZ, RZ, R80 ;  /* 0x000000ffff1d7224 */ /* 0x000fe200078e0050 */
[----:B------:R-:W-:Y:S01]  /*2690*/  MOV R80, R28 ;  /* 0x0000001c00507202 */ /* 0x000fe20000000f00 */
[----:B------:R-:W-:-:S07]  /*26a0*/  IMAD.MOV.U32 R32, RZ, RZ, RZ ;  /* 0x000000ffff207224 */ /* 0x000fce00078e00ff */
.L_x_438:
[----:B------:R-:W-:Y:S01]  /*26b0*/  I2FP.F32.U32 R29, R29 ;  /* 0x0000001d001d7245 */ /* 0x000fe20000201000 */
[----:B------:R-:W-:Y:S01]  /*26c0*/  IMAD.U32 R28, R30, 0x10000, RZ ;  /* 0x000100001e1c7824 */ /* 0x000fe200078e00ff */
[----:B------:R-:W-:Y:S02]  /*26d0*/  ISETP.NE.AND P4, PT, R32, 0x1, PT ;  /* 0x000000012000780c */ /* 0x000fe40003f85270 */
[----:B------:R-:W-:Y:S01]  /*26e0*/  SHF.L.U32 R79, R34, 0x10, RZ ;  /* 0x00000010224f7819 */ /* 0x000fe200000006ff */
[----:B------:R-:W-:Y:S01]  /*26f0*/  FFMA.FTZ R29, R29, R74, 1.1641532182693481445e-10 ;  /* 0x2f0000001d1d7423 */ /* 0x000fe2000001004a */
[----:B------:R-:W-:Y:S01]  /*2700*/  FMUL.FTZ R28, R28, UR17 ;  /* 0x000000111c1c7c20 */ /* 0x000fe20008410000 */
[----:B------:R-:W-:Y:S02]  /*2710*/  PRMT R30, R30, 0x7632, R30 ;  /* 0x000076321e1e7816 */ /* 0x000fe4000000001e */
[----:B------:R-:W-:Y:S01]  /*2720*/  PRMT R34, R34, 0x7632, R34 ;  /* 0x0000763222227816 */ /* 0x000fe20000000022 */
[----:B------:R-:W-:Y:S01]  /*2730*/  FMUL.FTZ R28, R28, UR5 ;  /* 0x000000051c1c7c20 */ /* 0x000fe20008410000 */
[----:B------:R-:W-:Y:S01]  /*2740*/  FSETP.GTU.FTZ.AND P3, PT, R29, UR4, PT ;  /* 0x000000041d007c0b */ /* 0x000fe2000bf7c000 */
[----:B------:R-:W-:-:S03]  /*2750*/  IMAD.MOV.U32 R29, RZ, RZ, R70 ;  /* 0x000000ffff1d7224 */ /* 0x000fc600078e0046 */
        /* <DEDUP_REMOVED lines=13> */
.L_x_442:
        /* <DEDUP_REMOVED lines=12> */
.L_x_443:
        /* <DEDUP_REMOVED lines=39> */
[----:B------:R-:W-:Y:S02]  /*2b60*/  LOP3.LUT R72, R32, UR37, R29, 0x96, !PT ;  /* 0x0000002520487c12 */ /* 0x000fe4000f8e961d */
[----:B------:R-:W-:Y:S01]  /*2b70*/  MOV R29, R80 ;  /* 0x00000050001d7202 */ /* 0x000fe20000000f00 */
[----:B------:R-:W-:Y:S02]  /*2b80*/  IMAD.MOV.U32 R80, RZ, RZ, R28 ;  /* 0x000000ffff507224 */ /* 0x000fe400078e001c */
[----:B------:R-:W-:-:S07]  /*2b90*/  IMAD.MOV.U32 R28, RZ, RZ, RZ ;  /* 0x000000ffff1c7224 */ /* 0x000fce00078e00ff */
.L_x_441:
[----:B------:R-:W-:Y:S01]  /*2ba0*/  I2FP.F32.U32 R29, R29 ;  /* 0x0000001d001d7245 */ /* 0x000fe20000201000 */
[----:B------:R-:W-:Y:S01]  /*2bb0*/  IMAD.U32 R77, R34, 0x10000, RZ ;  /* 0x00010000224d7824 */ /* 0x000fe200078e00ff */
[----:B------:R-:W-:Y:S02]  /*2bc0*/  SHF.L.U32 R30, R30, 0x10, RZ ;  /* 0x000000101e1e7819 */ /* 0x000fe400000006ff */
[----:B------:R-:W-:Y:S01]  /*2bd0*/  ISETP.NE.AND P5, PT, R28, 0x1, PT ;  /* 0x000000011c00780c */ /* 0x000fe20003fa5270 */
[----:B------:R-:W-:Y:S02]  /*2be0*/  FFMA.FTZ R29, R29, R74, 1.1641532182693481445e-10 ;  /* 0x2f0000001d1d7423 */ /* 0x000fe4000001004a */
[----:B------:R-:W-:-:S03]  /*2bf0*/  FMUL.FTZ R30, R30, UR17 ;  /* 0x000000111e1e7c20 */ /* 0x000fc60008410000 */
[----:B------:R-:W-:Y:S01]  /*2c00*/  FSETP.GTU.FTZ.AND P4, PT, R29, UR4, PT ;  /* 0x000000041d007c0b */ /* 0x000fe2000bf9c000 */
[----:B------:R-:W-:Y:S01]  /*2c10*/  FMUL.FTZ R30, R30, UR5 ;  /* 0x000000051e1e7c20 */ /* 0x000fe20008410000 */
[----:B------:R-:W-:-:S04]  /*2c20*/  MOV R29, R70 ;  /* 0x00000046001d7202 */ /* 0x000fc80000000f00 */
        /* <DEDUP_REMOVED lines=13> */
.L_x_445:
        /* <DEDUP_REMOVED lines=12> */
.L_x_446:
[----:B------:R-:W-:Y:S01]  /*2dc0*/  IMAD.WIDE.U32 R32, R62, -0x326172a9, RZ ;  /* 0xcd9e8d573e207825 */ /* 0x000fe200078e00ff */
[----:B------:R-:W-:-:S03]  /*2dd0*/  LOP3.LUT R28, R49, UR11, R83, 0x96, !PT ;  /* 0x0000000b311c7c12 */ /* 0x000fc6000f8e9653 */
[----:B------:R-:W-:Y:S01]  /*2de0*/  HFMA2 R30, -RZ, RZ, 0, 0 ;  /* 0x00000000ff1e7431 */ /* 0x000fe200000001ff */
        /* <DEDUP_REMOVED lines=39> */
[----:B------:R-:W-:-:S07]  /*3060*/  IMAD.MOV.U32 R80, RZ, RZ, R28 ;  /* 0x000000ffff507224 */ /* 0x000fce00078e001c */
.L_x_444:
[----:B------:R-:W-:Y:S01]  /*3070*/  I2FP.F32.U32 R29, R29 ;  /* 0x0000001d001d7245 */ /* 0x000fe20000201000 */
[----:B------:R-:W-:Y:S01]  /*3080*/  IMAD.U32 R28, R31, 0x10000, RZ ;  /* 0x000100001f1c7824 */ /* 0x000fe200078e00ff */
[----:B------:R-:W-:Y:S01]  /*3090*/  ISETP.NE.AND P6, PT, R30, 0x1, PT ;  /* 0x000000011e00780c */ /* 0x000fe20003fc5270 */
[----:B------:R-:W-:Y:S01]  /*30a0*/  IMAD.U32 R81, R35, 0x10000, RZ ;  /* 0x0001000023517824 */ /* 0x000fe200078e00ff */
[----:B------:R-:W-:Y:S01]  /*30b0*/  PRMT R38, R31, 0x7632, R38 ;  /* 0x000076321f267816 */ /* 0x000fe20000000026 */
[----:B------:R-:W-:Y:S01]  /*30c0*/  FFMA.FTZ R29, R29, R74, 1.1641532182693481445e-10 ;  /* 0x2f0000001d1d7423 */ /* 0x000fe2000001004a */
[----:B------:R-:W-:Y:S01]  /*30d0*/  FMUL.FTZ R28, R28, UR17 ;  /* 0x000000111c1c7c20 */ /* 0x000fe20008410000 */
[----:B------:R-:W-:Y:S02]  /*30e0*/  PRMT R37, R35, 0x7632, R37 ;  /* 0x0000763223257816 */ /* 0x000fe40000000025 */
[----:B------:R-:W-:Y:S01]  /*30f0*/  MOV R68, 0x2 ;  /* 0x0000000200447802 */ /* 0x000fe20000000f00 */
        /* <DEDUP_REMOVED lines=15> */
.L_x_448:
[----:B------:R-:W-:-:S04]  /*31f0*/  IADD3 R64, PT, PT, R64, 0x1, RZ ;  /* 0x0000000140407810 */ /* 0x000fc80007ffe0ff */
[C---:B------:R-:W-:Y:S01]  /*3200*/  ISETP.NE.AND P6, PT, R64.reuse, RZ, PT ;  /* 0x000000ff4000720c */ /* 0x040fe20003fc5270 */
[----:B------:R-:W-:-:S12]  /*3210*/  IMAD.WIDE.U32 R34, R64, -0x2daee0ad, RZ ;  /* 0xd2511f5340227825 */ /* 0x000fd800078e00ff */
[----:B------:R-:W-:Y:S05]  /*3220*/  @P6 BRA `(.L_x_449) ;  /* 0x0000000000286947 */ /* 0x000fea0003800000 */
[----:B------:R-:W-:Y:S01]  /*3230*/  VIADD R60, R60, 0x1 ;  /* 0x000000013c3c7836 */ /* 0x000fe20000000000 */
[----:B------:R-:W-:-:S04]  /*3240*/  P2R R28, PR, RZ, 0x1 ;  /* 0x00000001ff1c7803 */ /* 0x000fc80000000000 */
        /* <DEDUP_REMOVED lines=8> */
.L_x_449:
[----:B------:R-:W-:Y:S01]  /*32d0*/  IMAD.WIDE.U32 R30, R62, -0x326172a9, RZ ;  /* 0xcd9e8d573e1e7825 */ /* 0x000fe200078e00ff */
[----:B------:R-:W-:-:S03]  /*32e0*/  LOP3.LUT R28, R49, UR11, R35, 0x96, !PT ;  /* 0x0000000b311c7c12 */ /* 0x000fc6000f8e9623 */
        /* <DEDUP_REMOVED lines=41> */
.L_x_447:
[----:B------:R-:W-:Y:S01]  /*3580*/  I2FP.F32.U32 R29, R29 ;  /* 0x0000001d001d7245 */ /* 0x000fe20000201000 */
[----:B------:R-:W-:Y:S01]  /*3590*/  IMAD.U32 R38, R38, 0x10000, RZ ;  /* 0x0001000026267824 */ /* 0x000fe200078e00ff */
[----:B------:R-:W-:Y:S02]  /*35a0*/  SHF.L.U32 R37, R37, 0x10, RZ ;  /* 0x0000001025257819 */ /* 0x000fe400000006ff */
[----:B------:R-:W-:Y:S01]  /*35b0*/  F2FP.BF16.F32.PACK_AB R34, R77, R79 ;  /* 0x0000004f4d22723e */ /* 0x000fe200000010ff */
[----:B------:R-:W-:Y:S01]  /*35c0*/  FFMA.FTZ R29, R29, R74, 1.1641532182693481445e-10 ;  /* 0x2f0000001d1d7423 */ /* 0x000fe2000001004a */
[----:B------:R-:W-:Y:S01]  /*35d0*/  FMUL.FTZ R38, R38, UR17 ;  /* 0x0000001126267c20 */ /* 0x000fe20008410000 */
[----:B------:R-:W-:Y:S02]  /*35e0*/  F2FP.BF16.F32.PACK_AB R33, R73, R75 ;  /* 0x0000004b4921723e */ /* 0x000fe400000010ff */
[----:B------:R-:W-:Y:S01]  /*35f0*/  F2FP.BF16.F32.PACK_AB R32, R71, R69 ;  /* 0x000000454720723e */ /* 0x000fe200000010ff */
[----:B------:R-:W-:Y:S01]  /*3600*/  FMUL.FTZ R38, R38, UR5 ;  /* 0x0000000526267c20 */ /* 0x000fe20008410000 */
[----:B------:R-:W-:-:S04]  /*3610*/  FSETP.GTU.FTZ.AND P6, PT, R29, UR4, PT ;  /* 0x000000041d007c0b */ /* 0x000fc8000bfdc000 */
[----:B------:R-:W-:Y:S02]  /*3620*/  FSEL R38, R38, RZ, !P6 ;  /* 0x000000ff26267208 */ /* 0x000fe40007000000 */
[----:B------:R-:W-:-:S03]  /*3630*/  PLOP3.LUT P6, PT, P6, PT, PT, 0x8, 0x80 ;  /* 0x000000000080781c */ /* 0x000fc600037ce170 */
[----:B------:R-:W-:-:S05]  /*3640*/  FADD.FTZ R83, R38, R37 ;  /* 0x0000002526537221 */ /* 0x000fca0000010000 */
[----:B------:R-:W-:Y:S01]  /*3650*/  F2FP.BF16.F32.PACK_AB R35, R83, R81 ;  /* 0x000000515323723e */ /* 0x000fe200000010ff */
[----:B------:R-:W-:Y:S06]  /*3660*/  BRA `(.L_x_450) ;  /* 0x0000002400947947 */ /* 0x000fec0003800000 */
.L_x_426:
[----:B------:R-:W-:Y:S01]  /*3670*/  ISETP.NE.AND P0, PT, R78, 0x1, PT ;  /* 0x000000014e00780c */ /* 0x000fe20003f05270 */
[----:B------:R-:W-:Y:S01]  /*3680*/  IMAD.MOV.U32 R34, RZ, RZ, 0x2 ;  /* 0x00000002ff227424 */ /* 0x000fe200078e00ff */
[----:B------:R-:W-:Y:S01]  /*3690*/  MOV R80, R68 ;  /* 0x0000004400507202 */ /* 0x000fe20000000f00 */
[----:B------:R-:W-:-:S10]  /*36a0*/  IMAD.MOV.U32 R32, RZ, RZ, R70 ;  /* 0x000000ffff207224 */ /* 0x000fd400078e0046 */
        /* <DEDUP_REMOVED lines=11> */
.L_x_452:
        /* <DEDUP_REMOVED lines=12> */
.L_x_453:
        /* <DEDUP_REMOVED lines=36> */
[----:B------:R-:W-:Y:S02]  /*3a60*/  HFMA2 R34, -RZ, RZ, 0, 0 ;  /* 0x00000000ff227431 */ /* 0x000fe400000001ff */
[----:B------:R-:W-:Y:S01]  /*3a70*/  IMAD.WIDE.U32 R80, R80, -0x2daee0ad, RZ ;  /* 0xd2511f5350507825 */ /* 0x000fe200078e00ff */
[----:B------:R-:W-:-:S03]  /*3a80*/  LOP3.LUT R66, R32, UR36, R71, 0x96, !PT ;  /* 0x0000002420427c12 */ /* 0x000fc6000f8e9647 */
[----:B------:R-:W-:Y:S01]  /*3a90*/  IMAD.MOV.U32 R32, RZ, RZ, R68 ;  /* 0x000000ffff207224 */ /* 0x000fe200078e0044 */
[----:B------:R-:W-:-:S07]  /*3aa0*/  LOP3.LUT R72, R72, UR37, R81, 0x96, !PT ;  /* 0x0000002548487c12 */ /* 0x000fce000f8e9651 */
.L_x_451:
[----:B------:R-:W-:Y:S01]  /*3ab0*/  I2FP.F32.U32 R33, R32 ;  /* 0x0000002000217245 */ /* 0x000fe20000201000 */
[----:B-----5:R-:W-:Y:S01]  /*3ac0*/  IMAD.U32 R32, R28, 0x10000, RZ ;  /* 0x000100001c207824 */ /* 0x020fe200078e00ff */
[----:B------:R-:W-:Y:S01]  /*3ad0*/  ISETP.NE.AND P1, PT, R34, 0x1, PT ;  /* 0x000000012200780c */ /* 0x000fe20003f25270 */
[----:B------:R-:W-:Y:S01]  /*3ae0*/  UMOV UR4, UR6 ;  /* 0x0000000600047c82 */ /* 0x000fe20008000000 */
[----:B------:R-:W-:Y:S01]  /*3af0*/  UMOV UR5, UR7 ;  /* 0x0000000700057c82 */ /* 0x000fe20008000000 */
[----:B------:R-:W-:Y:S01]  /*3b00*/  FFMA.FTZ R33, R33, R74, 1.1641532182693481445e-10 ;  /* 0x2f00000021217423 */ /* 0x000fe2000001004a */
[----:B------:R-:W-:Y:S01]  /*3b10*/  FMUL.FTZ R32, R32, UR17 ;  /* 0x0000001120207c20 */ /* 0x000fe20008410000 */
[----:B------:R-:W-:-:S03]  /*3b20*/  PRMT R28, R28, 0x7632, R28 ;  /* 0x000076321c1c7816 */ /* 0x000fc6000000001c */
[----:B------:R-:W-:Y:S01]  /*3b30*/  FSETP.GTU.FTZ.AND P0, PT, R33, UR4, PT ;  /* 0x0000000421007c0b */ /* 0x000fe2000bf1c000 */
[----:B------:R-:W-:Y:S01]  /*3b40*/  FMUL.FTZ R32, R32, UR5 ;  /* 0x0000000520207c20 */ /* 0x000fe20008410000 */
[----:B------:R-:W-:Y:S02]  /*3b50*/  MOV R33, R70 ;  /* 0x0000004600217202 */ /* 0x000fe40000000f00 */
[----:B------:R-:W-:Y:S02]  /*3b60*/  PLOP3.LUT P2, PT, P0, PT, PT, 0x8, 0x80 ;  /* 0x000000000080781c */ /* 0x000fe4000074e170 */
[----:B------:R-:W-:Y:S01]  /*3b70*/  FSEL R69, R32, RZ, !P0 ;  /* 0x000000ff20457208 */ /* 0x000fe20004000000 */
[----:B------:R-:W-:Y:S01]  /*3b80*/  IMAD.MOV.U32 R32, RZ, RZ, 0x2 ;  /* 0x00000002ff207424 */ /* 0x000fe200078e00ff */
[----:B------:R-:W-:Y:S01]  /*3b90*/  P2R R36, PR, RZ, 0x4 ;  /* 0x00000004ff247803 */ /* 0x000fe20000000000 */
        /* <DEDUP_REMOVED lines=9> */
.L_x_455:
        /* <DEDUP_REMOVED lines=12> */
.L_x_456:
        /* <DEDUP_REMOVED lines=38> */
[----:B------:R-:W-:Y:S02]  /*3f50*/  LOP3.LUT R72, R72, UR37, R33, 0x96, !PT ;  /* 0x0000002548487c12 */ /* 0x000fe4000f8e9621 */
[----:B------:R-:W-:Y:S01]  /*3f60*/  MOV R33, R80 ;  /* 0x0000005000217202 */ /* 0x000fe20000000f00 */
[----:B------:R-:W-:Y:S02]  /*3f70*/  IMAD.MOV.U32 R80, RZ, RZ, R32 ;  /* 0x000000ffff507224 */ /* 0x000fe400078e0020 */
[----:B------:R-:W-:-:S07]  /*3f80*/  IMAD.MOV.U32 R32, RZ, RZ, RZ ;  /* 0x000000ffff207224 */ /* 0x000fce00078e00ff */
.L_x_454:
[----:B------:R-:W-:Y:S01]  /*3f90*/  I2FP.F32.U32 R33, R33 ;  /* 0x0000002100217245 */ /* 0x000fe20000201000 */
[----:B------:R-:W-:Y:S01]  /*3fa0*/  IMAD.MOV.U32 R34, RZ, RZ, 0x2 ;  /* 0x00000002ff227424 */ /* 0x000fe200078e00ff */
[----:B------:R-:W-:Y:S02]  /*3fb0*/  SHF.L.U32 R28, R28, 0x10, RZ ;  /* 0x000000101c1c7819 */ /* 0x000fe400000006ff */
[----:B------:R-:W-:Y:S01]  /*3fc0*/  ISETP.NE.AND P2, PT, R32, 0x1, PT ;  /* 0x000000012000780c */ /* 0x000fe20003f45270 */
[----:B------:R-:W-:Y:S02]  /*3fd0*/  FFMA.FTZ R33, R33, R74, 1.1641532182693481445e-10 ;  /* 0x2f00000021217423 */ /* 0x000fe4000001004a */
[----:B------:R-:W-:-:S03]  /*3fe0*/  FMUL.FTZ R28, R28, UR17 ;  /* 0x000000111c1c7c20 */ /* 0x000fc60008410000 */
[----:B------:R-:W-:Y:S01]  /*3ff0*/  FSETP.GTU.FTZ.AND P1, PT, R33, UR4, PT ;  /* 0x0000000421007c0b */ /* 0x000fe2000bf3c000 */
[----:B------:R-:W-:-:S03]  /*4000*/  FMUL.FTZ R28, R28, UR5 ;  /* 0x000000051c1c7c20 */ /* 0x000fc60008410000 */
[----:B------:R-:W-:Y:S02]  /*4010*/  PLOP3.LUT P0, PT, P1, PT, PT, 0x8, 0x80 ;  /* 0x000000000080781c */ /* 0x000fe40000f0e170 */
[----:B------:R-:W-:Y:S01]  /*4020*/  FSEL R71, R28, RZ, !P1 ;  /* 0x000000ff1c477208 */ /* 0x000fe20004800000 */
        /* <DEDUP_REMOVED lines=10> */
.L_x_458:
        /* <DEDUP_REMOVED lines=12> */
.L_x_459:
        /* <DEDUP_REMOVED lines=43> */
.L_x_457:
[----:B------:R-:W-:Y:S02]  /*4440*/  I2FP.F32.U32 R33, R28 ;  /* 0x0000001c00217245 */ /* 0x000fe40000201000 */
[----:B------:R-:W-:Y:S02]  /*4450*/  SHF.L.U32 R28, R29, 0x10, RZ ;  /* 0x000000101d1c7819 */ /* 0x000fe400000006ff */
[----:B------:R-:W-:Y:S01]  /*4460*/  ISETP.NE.AND P3, PT, R34, 0x1, PT ;  /* 0x000000012200780c */ /* 0x000fe20003f65270 */
[----:B------:R-:W-:Y:S01]  /*4470*/  FFMA.FTZ R33, R33, R74, 1.1641532182693481445e-10 ;  /* 0x2f00000021217423 */ /* 0x000fe2000001004a */
[----:B------:R-:W-:Y:S01]  /*4480*/  PRMT R37, R29, 0x7632, R37 ;  /* 0x000076321d257816 */ /* 0x000fe20000000025 */
[----:B------:R-:W-:Y:S01]  /*4490*/  FMUL.FTZ R28, R28, UR17 ;  /* 0x000000111c1c7c20 */ /* 0x000fe20008410000 */
[----:B------:R-:W-:Y:S02]  /*44a0*/  IMAD.MOV.U32 R29, RZ, RZ, R70 ;  /* 0x000000ffff1d7224 */ /* 0x000fe400078e0046 */
[----:B------:R-:W-:Y:S01]  /*44b0*/  FSETP.GTU.FTZ.AND P2, PT, R33, UR4, PT ;  /* 0x0000000421007c0b */ /* 0x000fe2000bf5c000 */
[----:B------:R-:W-:-:S03]  /*44c0*/  FMUL.FTZ R28, R28, UR5 ;  /* 0x000000051c1c7c20 */ /* 0x000fc60008410000 */
[----:B------:R-:W-:Y:S02]  /*44d0*/  PLOP3.LUT P1, PT, P2, PT, PT, 0x8, 0x80 ;  /* 0x000000000080781c */ /* 0x000fe4000172e170 */
[----:B------:R-:W-:Y:S01]  /*44e0*/  FSEL R75, R28, RZ, !P2 ;  /* 0x000000ff1c4b7208 */ /* 0x000fe20005000000 */
[----:B------:R-:W-:Y:S01]  /*44f0*/  IMAD.MOV.U32 R28, RZ, RZ, 0x2 ;  /* 0x00000002ff1c7424 */ /* 0x000fe200078e00ff */
        /* <DEDUP_REMOVED lines=9> */
.L_x_461:
        /* <DEDUP_REMOVED lines=12> */
.L_x_462:
        /* <DEDUP_REMOVED lines=43> */
.L_x_460:
[----:B------:R-:W-:Y:S01]  /*4900*/  ISETP.NE.AND P4, PT, R28, 0x1, PT ;  /* 0x000000011c00780c */ /* 0x000fe20003f85270 */
[----:B------:R-:W-:Y:S01]  /*4910*/  IMAD.MOV.U32 R32, RZ, RZ, 0x2 ;  /* 0x00000002ff207424 */ /* 0x000fe200078e00ff */
[----:B------:R-:W-:Y:S02]  /*4920*/  I2FP.F32.U32 R29, R29 ;  /* 0x0000001d001d7245 */ /* 0x000fe40000201000 */
[----:B------:R-:W-:-:S03]  /*4930*/  SHF.L.U32 R37, R37, 0x10, RZ ;  /* 0x0000001025257819 */ /* 0x000fc600000006ff */
[----:B------:R-:W-:Y:S02]  /*4940*/  FFMA.FTZ R29, R29, R74, 1.1641532182693481445e-10 ;  /* 0x2f0000001d1d7423 */ /* 0x000fe4000001004a */
[----:B------:R-:W-:-:S03]  /*4950*/  FMUL.FTZ R37, R37, UR17 ;  /* 0x0000001125257c20 */ /* 0x000fc60008410000 */
[----:B------:R-:W-:Y:S01]  /*4960*/  FSETP.GTU.FTZ.AND P3, PT, R29, UR4, PT ;  /* 0x000000041d007c0b */ /* 0x000fe2000bf7c000 */
[----:B------:R-:W-:Y:S01]  /*4970*/  FMUL.FTZ R37, R37, UR5 ;  /* 0x0000000525257c20 */ /* 0x000fe20008410000 */
        /* <DEDUP_REMOVED lines=12> */
.L_x_464:
        /* <DEDUP_REMOVED lines=12> */
.L_x_465:
        /* <DEDUP_REMOVED lines=43> */
.L_x_463:
[----:B------:R-:W-:Y:S02]  /*4db0*/  I2FP.F32.U32 R29, R29 ;  /* 0x0000001d001d7245 */ /* 0x000fe40000201000 */
[----:B------:R-:W-:Y:S02]  /*4dc0*/  SHF.L.U32 R28, R30, 0x10, RZ ;  /* 0x000000101e1c7819 */ /* 0x000fe400000006ff */
[----:B------:R-:W-:Y:S01]  /*4dd0*/  ISETP.NE.AND P5, PT, R32, 0x1, PT ;  /* 0x000000012000780c */ /* 0x000fe20003fa5270 */
[----:B------:R-:W-:Y:S01]  /*4de0*/  FFMA.FTZ R29, R29, R74, 1.1641532182693481445e-10 ;  /* 0x2f0000001d1d7423 */ /* 0x000fe2000001004a */
[----:B------:R-:W-:Y:S01]  /*4df0*/  PRMT R30, R30, 0x7632, R30 ;  /* 0x000076321e1e7816 */ /* 0x000fe2000000001e */
[----:B------:R-:W-:-:S03]  /*4e00*/  FMUL.FTZ R28, R28, UR17 ;  /* 0x000000111c1c7c20 */ /* 0x000fc60008410000 */
[----:B------:R-:W-:Y:S01]  /*4e10*/  FSETP.GTU.FTZ.AND P4, PT, R29, UR4, PT ;  /* 0x000000041d007c0b */ /* 0x000fe2000bf9c000 */
[----:B------:R-:W-:Y:S01]  /*4e20*/  FMUL.FTZ R28, R28, UR5 ;  /* 0x000000051c1c7c20 */ /* 0x000fe20008410000 */
[----:B------:R-:W-:Y:S02]  /*4e30*/  IMAD.MOV.U32 R29, RZ, RZ, R70 ;  /* 0x000000ffff1d7224 */ /* 0x000fe400078e0046 */
        /* <DEDUP_REMOVED lines=12> */
.L_x_467:
        /* <DEDUP_REMOVED lines=12> */
.L_x_468:
        /* <DEDUP_REMOVED lines=43> */
.L_x_466:
[----:B------:R-:W-:Y:S02]  /*5270*/  I2FP.F32.U32 R29, R29 ;  /* 0x0000001d001d7245 */ /* 0x000fe40000201000 */
[----:B------:R-:W-:Y:S02]  /*5280*/  SHF.L.U32 R30, R30, 0x10, RZ ;  /* 0x000000101e1e7819 */ /* 0x000fe400000006ff */
[----:B------:R-:W-:Y:S01]  /*5290*/  ISETP.NE.AND P5, PT, R28, 0x1, PT ;  /* 0x000000011c00780c */ /* 0x000fe20003fa5270 */
[----:B------:R-:W-:Y:S02]  /*52a0*/  FFMA.FTZ R29, R29, R74, 1.1641532182693481445e-10 ;  /* 0x2f0000001d1d7423 */ /* 0x000fe4000001004a */
[----:B------:R-:W-:-:S03]  /*52b0*/  FMUL.FTZ R30, R30, UR17 ;  /* 0x000000111e1e7c20 */ /* 0x000fc60008410000 */
[----:B------:R-:W-:Y:S01]  /*52c0*/  FSETP.GTU.FTZ.AND P4, PT, R29, UR4, PT ;  /* 0x000000041d007c0b */ /* 0x000fe2000bf9c000 */
[----:B------:R-:W-:Y:S01]  /*52d0*/  FMUL.FTZ R30, R30, UR5 ;  /* 0x000000051e1e7c20 */ /* 0x000fe20008410000 */
[----:B------:R-:W-:-:S04]  /*52e0*/  IMAD.MOV.U32 R29, RZ, RZ, R70 ;  /* 0x000000ffff1d7224 */ /* 0x000fc800078e0046 */
[----:B------:R-:W-:Y:S01]  /*52f0*/  FSEL R77, R30, RZ, !P4 ;  /* 0x000000ff1e4d7208 */ /* 0x000fe20006000000 */
[----:B------:R-:W-:Y:S01]  /*5300*/  IMAD.MOV.U32 R30, RZ, RZ, 0x2 ;  /* 0x00000002ff1e7424 */ /* 0x000fe200078e00ff */
        /* <DEDUP_REMOVED lines=10> */
.L_x_470:
[----:B------:R-:W-:-:S04]  /*53b0*/  VIADD R64, R64, 0x1 ;  /* 0x0000000140407836 */ /* 0x000fc80000000000 */
        /* <DEDUP_REMOVED lines=11> */
.L_x_471:
        /* <DEDUP_REMOVED lines=42> */
[----:B------:R-:W-:-:S07]  /*5710*/  IMAD.MOV.U32 R80, RZ, RZ, R28 ;  /* 0x000000ffff507224 */ /* 0x000fce00078e001c */
.L_x_469:
[----:B------:R-:W-:Y:S01]  /*5720*/  I2FP.F32.U32 R29, R29 ;  /* 0x0000001d001d7245 */ /* 0x000fe20000201000 */
[----:B------:R-:W-:Y:S01]  /*5730*/  IMAD.MOV.U32 R68, RZ, RZ, 0x2 ;  /* 0x00000002ff447424 */ /* 0x000fe200078e00ff */
[----:B------:R-:W-:Y:S02]  /*5740*/  SHF.L.U32 R28, R31, 0x10, RZ ;  /* 0x000000101f1c7819 */ /* 0x000fe400000006ff */
[----:B------:R-:W-:Y:S01]  /*5750*/  ISETP.NE.AND P6, PT, R30, 0x1, PT ;  /* 0x000000011e00780c */ /* 0x000fe20003fc5270 */
[----:B------:R-:W-:Y:S01]  /*5760*/  FFMA.FTZ R29, R29, R74, 1.1641532182693481445e-10 ;  /* 0x2f0000001d1d7423 */ /* 0x000fe2000001004a */
[----:B------:R-:W-:Y:S01]  /*5770*/  PRMT R37, R31, 0x7632, R37 ;  /* 0x000076321f257816 */ /* 0x000fe20000000025 */
[----:B------:R-:W-:-:S03]  /*5780*/  FMUL.FTZ R28, R28, UR17 ;  /* 0x000000111c1c7c20 */ /* 0x000fc60008410000 */
[----:B------:R-:W-:Y:S01]  /*5790*/  FSETP.GTU.FTZ.AND P5, PT, R29, UR4, PT ;  /* 0x000000041d007c0b */ /* 0x000fe2000bfbc000 */
[----:B------:R-:W-:Y:S01]  /*57a0*/  FMUL.FTZ R28, R28, UR5 ;  /* 0x000000051c1c7c20 */ /* 0x000fe20008410000 */
[----:B------:R-:W-:-:S04]  /*57b0*/  IMAD.MOV.U32 R29, RZ, RZ, R70 ;  /* 0x000000ffff1d7224 */ /* 0x000fc800078e0046 */
[----:B------:R-:W-:Y:S02]  /*57c0*/  FSEL R81, R28, RZ, !P5 ;  /* 0x000000ff1c517208 */ /* 0x000fe40006800000 */
        /* <DEDUP_REMOVED lines=10> */
.L_x_473:
[----:B------:R-:W-:-:S04]  /*5870*/  VIADD R64, R64, 0x1 ;  /* 0x0000000140407836 */ /* 0x000fc80000000000 */
[C---:B------:R-:W-:Y:S01]  /*5880*/  IMAD.WIDE.U32 R34, R64.reuse, -0x2daee0ad, RZ ;  /* 0xd2511f5340227825 */ /* 0x040fe200078e00ff */
[----:B------:R-:W-:-:S13]  /*5890*/  ISETP.NE.AND P6, PT, R64, RZ, PT ;  /* 0x000000ff4000720c */ /* 0x000fda0003fc5270 */
[----:B------:R-:W-:Y:S05]  /*58a0*/  @P6 BRA `(.L_x_474) ;  /* 0x0000000000286947 */ /* 0x000fea0003800000 */
[----:B------:R-:W-:Y:S01]  /*58b0*/  VIADD R60, R60, 0x1 ;  /* 0x000000013c3c7836 */ /* 0x000fe20000000000 */
[----:B------:R-:W-:-:S04]  /*58c0*/  P2R R28, PR, RZ, 0x1 ;  /* 0x00000001ff1c7803 */ /* 0x000fc80000000000 */
[----:B------:R-:W-:-:S13]  /*58d0*/  ISETP.NE.AND P6, PT, R60, RZ, PT ;  /* 0x000000ff3c00720c */ /* 0x000fda0003fc5270 */
[----:B------:R-:W-:Y:S01]  /*58e0*/  @!P6 IADD3 R62, PT, PT, R62, 0x1, RZ ;  /* 0x000000013e3ee810 */ /* 0x000fe20007ffe0ff */
[----:B------:R-:W-:Y:S01]  /*58f0*/  @!P6 VIADD R29, R49, 0x1 ;  /* 0x00000001311de836 */ /* 0x000fe20000000000 */
[----:B------:R-:W-:Y:S02]  /*5900*/  @!P6 MOV R60, RZ ;  /* 0x000000ff003ce202 */ /* 0x000fe40000000f00 */
[----:B------:R-:W-:-:S13]  /*5910*/  ISETP.NE.AND P0, PT, R62, RZ, !P6 ;  /* 0x000000ff3e00720c */ /* 0x000fda0007705270 */
[----:B------:R-:W-:Y:S01]  /*5920*/  @P0 IMAD.MOV R29, RZ, RZ, R49 ;  /* 0x000000ffff1d0224 */ /* 0x000fe200078e0231 */
[----:B------:R-:W-:-:S03]  /*5930*/  ISETP.NE.AND P0, PT, R28, RZ, PT ;  /* 0x000000ff1c00720c */ /* 0x000fc60003f05270 */
[----:B------:R-:W-:-:S10]  /*5940*/  @!P6 IMAD.MOV.U32 R49, RZ, RZ, R29 ;  /* 0x000000ffff31e224 */ /* 0x000fd400078e001d */
.L_x_474:
        /* <DEDUP_REMOVED lines=43> */
.L_x_472:
[----:B------:R-:W-:Y:S02]  /*5c00*/  I2FP.F32.U32 R29, R29 ;  /* 0x0000001d001d7245 */ /* 0x000fe40000201000 */
[----:B------:R-:W-:Y:S02]  /*5c10*/  SHF.L.U32 R37, R37, 0x10, RZ ;  /* 0x0000001025257819 */ /* 0x000fe400000006ff */
[----:B------:R-:W-:Y:S01]  /*5c20*/  F2FP.BF16.F32.PACK_AB R34, R77, R79 ;  /* 0x0000004f4d22723e */ /* 0x000fe200000010ff */
[----:B------:R-:W-:Y:S01]  /*5c30*/  FFMA.FTZ R29, R29, R74, 1.1641532182693481445e-10 ;  /* 0x2f0000001d1d7423 */ /* 0x000fe2000001004a */
[----:B------:R-:W-:Y:S01]  /*5c40*/  F2FP.BF16.F32.PACK_AB R33, R73, R75 ;  /* 0x0000004b4921723e */ /* 0x000fe200000010ff */
[----:B------:R-:W-:Y:S01]  /*5c50*/  FMUL.FTZ R37, R37, UR17 ;  /* 0x0000001125257c20 */ /* 0x000fe20008410000 */
[----:B------:R-:W-:Y:S02]  /*5c60*/  F2FP.BF16.F32.PACK_AB R32, R71, R69 ;  /* 0x000000454720723e */ /* 0x000fe400000010ff */
[----:B------:R-:W-:Y:S01]  /*5c70*/  FSETP.GTU.FTZ.AND P6, PT, R29, UR4, PT ;  /* 0x000000041d007c0b */ /* 0x000fe2000bfdc000 */
[----:B------:R-:W-:-:S05]  /*5c80*/  FMUL.FTZ R37, R37, UR5 ;  /* 0x0000000525257c20 */ /* 0x000fca0008410000 */
[----:B------:R-:W-:Y:S02]  /*5c90*/  FSEL R83, R37, RZ, !P6 ;  /* 0x000000ff25537208 */ /* 0x000fe40007000000 */
[----:B------:R-:W-:Y:S02]  /*5ca0*/  PLOP3.LUT P6, PT, P6, PT, PT, 0x8, 0x80 ;  /* 0x000000000080781c */ /* 0x000fe400037ce170 */
[----:B------:R-:W-:-:S11]  /*5cb0*/  F2FP.BF16.F32.PACK_AB R35, R83, R81 ;  /* 0x000000515323723e */ /* 0x000fd600000010ff */
.L_x_450:
[----:B------:R-:W-:Y:S01]  /*5cc0*/  SEL R31, RZ, 0x1000000, !P6 ;  /* 0x01000000ff1f7807 */ /* 0x000fe20007000000 */
[----:B------:R-:W0:Y:S01]  /*5cd0*/  LDC.64 R38, c[0x0][0x3b0] ;  /* 0x0000ec00ff267b82 */ /* 0x000e220000000a00 */
[----:B------:R-:W-:Y:S01]  /*5ce0*/  ISETP.NE.AND P6, PT, R36, RZ, PT ;  /* 0x000000ff2400720c */ /* 0x000fe20003fc5270 */
[----:B------:R-:W-:Y:S01]  /*5cf0*/  VIADD R85, R67, 0x80 ;  /* 0x0000008043557836 */ /* 0x000fe20000000000 */
[----:B------:R-:W-:Y:S02]  /*5d00*/  SEL R76, RZ, 0x10000, !P5 ;  /* 0x00010000ff4c7807 */ /* 0x000fe40006800000 */
[----:B------:R-:W-:Y:S02]  /*5d10*/  SEL R87, RZ, 0x100, !P4 ;  /* 0x00000100ff577807 */ /* 0x000fe40006000000 */
[----:B------:R-:W-:Y:S01]  /*5d20*/  SEL R30, RZ, 0x1000000, !P2 ;  /* 0x01000000ff1e7807 */ /* 0x000fe20005000000 */
[----:B------:R-:W1:Y:S01]  /*5d30*/  LDC.64 R36, c[0x0][0x3a8] ;  /* 0x0000ea00ff247b82 */ /* 0x000e620000000a00 */
[----:B------:R-:W-:-:S02]  /*5d40*/  SEL R29, RZ, 0x10000, !P1 ;  /* 0x00010000ff1d7807 */ /* 0x000fc40004800000 */
[----:B------:R-:W-:Y:S02]  /*5d50*/  SEL R28, RZ, 0x100, !P0 ;  /* 0x00000100ff1c7807 */ /* 0x000fe40004000000 */
[----:B------:R-:W-:Y:S02]  /*5d60*/  LOP3.LUT R87, R87, R31, R76, 0xfe, !PT ;  /* 0x0000001f57577212 */ /* 0x000fe400078efe4c */
[----:B------:R-:W-:Y:S02]  /*5d70*/  SEL R86, RZ, 0x1, !P3 ;  /* 0x00000001ff567807 */ /* 0x000fe40005800000 */
[----:B------:R-:W-:Y:S02]  /*5d80*/  LOP3.LUT R28, R28, R30, R29, 0xfe, !PT ;  /* 0x0000001e1c1c7212 */ /* 0x000fe400078efe1d */
[----:B------:R-:W-:Y:S02]  /*5d90*/  SEL R29, RZ, 0x1, !P6 ;  /* 0x00000001ff1d7807 */ /* 0x000fe40007000000 */
[----:B------:R-:W-:-:S02]  /*5da0*/  LOP3.LUT R87, R87, R86, RZ, 0xfc, !PT ;  /* 0x0000005657577212 */ /* 0x000fc400078efcff */
[----:B------:R-:W-:Y:S01]  /*5db0*/  LOP3.LUT R86, R28, R29, RZ, 0xfc, !PT ;  /* 0x0000001d1c567212 */ /* 0x000fe200078efcff */
[----:B0-----:R-:W-:-:S04]  /*5dc0*/  IMAD.WIDE.U32 R88, R67, 0x8, R38 ;  /* 0x0000000843587825 */ /* 0x001fc800078e0026 */
[----:B------:R-:W-:-:S04]  /*5dd0*/  IMAD.WIDE.U32 R28, R85, 0x10, R104 ;  /* 0x00000010551c7825 */ /* 0x000fc800078e0068 */
[----:B-1----:R-:W-:-:S05]  /*5de0*/  IMAD.WIDE.U32 R90, R67, 0x10, R36 ;  /* 0x00000010435a7825 */ /* 0x002fca00078e0024 */
[----:B------:R0:W-:Y:S04]  /*5df0*/  STG.E.128 desc[UR8][R90.64], R32 ;  /* 0x000000205a007986 */ /* 0x0001e8000c101d08 */
[----:B------:R0:W-:Y:S04]  /*5e00*/  STG.E.64 desc[UR8][R88.64], R86 ;  /* 0x0000005658007986 */ /* 0x0001e8000c101b08 */
[----:B------:R-:W5:Y:S01]  /*5e10*/  LDG.E.128 R28, desc[UR8][R28.64] ;  /* 0x000000081c1c7981 */ /* 0x000f62000c1e1d00 */
[----:B------:R-:W-:Y:S05]  /*5e20*/  BRA.U !UP1, `(.L_x_475) ;  /* 0x0000002509f87547 */ /* 0x000fea000b800000 */
[----:B0-----:R-:W0:Y:S02]  /*5e30*/  LDC.64 R32, c[0x0][0x3a0] ;  /* 0x0000e800ff207b82 */ /* 0x001e240000000a00 */
[----:B0-----:R-:W-:-:S06]  /*5e40*/  IMAD.WIDE.U32 R32, R85, 0x10, R32 ;  /* 0x0000001055207825 */ /* 0x001fcc00078e0020 */
[----:B------:R-:W5:Y:S01]  /*5e50*/  LDG.E.128 R32, desc[UR8][R32.64] ;  /* 0x0000000820207981 */ /* 0x000f62000c1e1d00 */
        /* <DEDUP_REMOVED lines=15> */
.L_x_477:
        /* <DEDUP_REMOVED lines=12> */
.L_x_478:
        /* <DEDUP_REMOVED lines=43> */
.L_x_476:
[----:B------:R-:W-:Y:S01]  /*62c0*/  I2FP.F32.U32 R87, R82 ;  /* 0x0000005200577245 */ /* 0x000fe20000201000 */
[----:B-----5:R-:W-:Y:S01]  /*62d0*/  IMAD.U32 R68, R28, 0x10000, RZ ;  /* 0x000100001c447824 */ /* 0x020fe200078e00ff */
[----:B------:R-:W-:Y:S01]  /*62e0*/  ISETP.NE.AND P1, PT, R78, 0x1, PT ;  /* 0x000000014e00780c */ /* 0x000fe20003f25270 */
[----:B------:R-:W-:Y:S01]  /*62f0*/  IMAD.U32 R89, R32, 0x10000, RZ ;  /* 0x0001000020597824 */ /* 0x000fe200078e00ff */
[----:B------:R-:W-:Y:S01]  /*6300*/  PRMT R28, R28, 0x7632, R28 ;  /* 0x000076321c1c7816 */ /* 0x000fe2000000001c */
[----:B------:R-:W-:Y:S01]  /*6310*/  FFMA.FTZ R87, R87, R74, 1.1641532182693481445e-10 ;  /* 0x2f00000057577423 */ /* 0x000fe2000001004a */
[----:B------:R-:W-:Y:S01]  /*6320*/  FMUL.FTZ R68, R68, UR17 ;  /* 0x0000001144447c20 */ /* 0x000fe20008410000 */
[----:B------:R-:W-:Y:S01]  /*6330*/  PRMT R32, R32, 0x7632, R32 ;  /* 0x0000763220207816 */ /* 0x000fe20000000020 */
[----:B------:R-:W-:Y:S01]  /*6340*/  IMAD.MOV.U32 R80, RZ, RZ, R70 ;  /* 0x000000ffff507224 */ /* 0x000fe200078e0046 */
[----:B------:R-:W-:Y:S01]  /*6350*/  MOV R82, 0x2 ;  /* 0x0000000200527802 */ /* 0x000fe20000000f00 */
[----:B------:R-:W-:Y:S01]  /*6360*/  FMUL.FTZ R68, R68, UR5 ;  /* 0x0000000544447c20 */ /* 0x000fe20008410000 */
[----:B------:R-:W-:-:S04]  /*6370*/  FSETP.GTU.FTZ.AND P0, PT, R87, UR4, PT ;  /* 0x0000000457007c0b */ /* 0x000fc8000bf1c000 */
        /* <DEDUP_REMOVED lines=13> */
.L_x_480:
        /* <DEDUP_REMOVED lines=12> */
.L_x_481:
[----:B------:R-:W-:Y:S01]  /*6510*/  IMAD.WIDE.U32 R90, R62, -0x326172a9, RZ ;  /* 0xcd9e8d573e5a7825 */ /* 0x000fe200078e00ff */
[----:B------:R-:W-:-:S03]  /*6520*/  LOP3.LUT R86, R49, UR11, R95, 0x96, !PT ;  /* 0x0000000b31567c12 */ /* 0x000fc6000f8e965f */
[----:B------:R-:W-:Y:S01]  /*6530*/  IMAD.MOV.U32 R80, RZ, RZ, R76 ;  /* 0x000000ffff507224 */ /* 0x000fe200078e004c */
        /* <DEDUP_REMOVED lines=39> */
[----:B------:R-:W-:-:S07]  /*67b0*/  MOV R76, R86 ;  /* 0x00000056004c7202 */ /* 0x000fce0000000f00 */
.L_x_479:
[----:B------:R-:W-:Y:S01]  /*67c0*/  I2FP.F32.U32 R87, R80 ;  /* 0x0000005000577245 */ /* 0x000fe20000201000 */
[----:B------:R-:W-:Y:S01]  /*67d0*/  IMAD.U32 R28, R28, 0x10000, RZ ;  /* 0x000100001c1c7824 */ /* 0x000fe200078e00ff */
[----:B------:R-:W-:-:S03]  /*67e0*/  ISETP.NE.AND P1, PT, R82, 0x1, PT ;  /* 0x000000015200780c */ /* 0x000fc60003f25270 */
[----:B------:R-:W-:Y:S01]  /*67f0*/  FFMA.FTZ R87, R87, R74, 1.1641532182693481445e-10 ;  /* 0x2f00000057577423 */ /* 0x000fe2000001004a */
[----:B------:R-:W-:-:S04]  /*6800*/  FMUL.FTZ R28, R28, UR17 ;  /* 0x000000111c1c7c20 */ /* 0x000fc80008410000 */
[----:B------:R-:W-:Y:S01]  /*6810*/  FMUL.FTZ R28, R28, UR5 ;  /* 0x000000051c1c7c20 */ /* 0x000fe20008410000 */
[----:B------:R-:W-:Y:S02]  /*6820*/  FSETP.GTU.FTZ.AND P0, PT, R87, UR4, PT ;  /* 0x0000000457007c0b */ /* 0x000fe4000bf1c000 */
[----:B------:R-:W-:Y:S01]  /*6830*/  SHF.L.U32 R87, R32, 0x10, RZ ;  /* 0x0000001020577819 */ /* 0x000fe200000006ff */
[----:B------:R-:W-:Y:S01]  /*6840*/  IMAD.MOV.U32 R32, RZ, RZ, 0x2 ;  /* 0x00000002ff207424 */ /* 0x000fe200078e00ff */
        /* <DEDUP_REMOVED lines=13> */
.L_x_483:
        /* <DEDUP_REMOVED lines=12> */
.L_x_484:
        /* <DEDUP_REMOVED lines=43> */
.L_x_482:
[----:B------:R-:W-:Y:S01]  /*6c90*/  I2FP.F32.U32 R91, R28 ;  /* 0x0000001c005b7245 */ /* 0x000fe20000201000 */
[----:B------:R-:W-:Y:S01]  /*6ca0*/  IMAD.U32 R93, R33, 0x10000, RZ ;  /* 0x00010000215d7824 */ /* 0x000fe200078e00ff */
[----:B------:R-:W-:Y:S02]  /*6cb0*/  SHF.L.U32 R28, R29, 0x10, RZ ;  /* 0x000000101d1c7819 */ /* 0x000fe400000006ff */
[----:B------:R-:W-:Y:S01]  /*6cc0*/  ISETP.NE.AND P2, PT, R32, 0x1, PT ;  /* 0x000000012000780c */ /* 0x000fe20003f45270 */
[----:B------:R-:W-:Y:S01]  /*6cd0*/  FFMA.FTZ R91, R91, R74, 1.1641532182693481445e-10 ;  /* 0x2f0000005b5b7423 */ /* 0x000fe2000001004a */
[----:B------:R-:W-:Y:S01]  /*6ce0*/  PRMT R80, R29, 0x7632, R80 ;  /* 0x000076321d507816 */ /* 0x000fe20000000050 */
[----:B------:R-:W-:Y:S01]  /*6cf0*/  FMUL.FTZ R28, R28, UR17 ;  /* 0x000000111c1c7c20 */ /* 0x000fe20008410000 */
[----:B------:R-:W-:Y:S02]  /*6d00*/  PRMT R78, R33, 0x7632, R78 ;  /* 0x00007632214e7816 */ /* 0x000fe4000000004e */
        /* <DEDUP_REMOVED lines=16> */
.L_x_486:
        /* <DEDUP_REMOVED lines=12> */
.L_x_487:
        /* <DEDUP_REMOVED lines=43> */
.L_x_485:
        /* <DEDUP_REMOVED lines=22> */
.L_x_489:
        /* <DEDUP_REMOVED lines=12> */
.L_x_490:
        /* <DEDUP_REMOVED lines=43> */
.L_x_488:
        /* <DEDUP_REMOVED lines=24> */
.L_x_492:
        /* <DEDUP_REMOVED lines=12> */
.L_x_493:
        /* <DEDUP_REMOVED lines=43> */
.L_x_491:
        /* <DEDUP_REMOVED lines=22> */
.L_x_495:
        /* <DEDUP_REMOVED lines=12> */
.L_x_496:
        /* <DEDUP_REMOVED lines=43> */
.L_x_494:
        /* <DEDUP_REMOVED lines=24> */
.L_x_498:
        /* <DEDUP_REMOVED lines=14> */
.L_x_499:
        /* <DEDUP_REMOVED lines=43> */
.L_x_497:
        /* <DEDUP_REMOVED lines=15> */
.L_x_475:
[----:B------:R-:W-:Y:S01]  /*8610*/  ISETP.NE.AND P0, PT, R68, 0x1, PT ;  /* 0x000000014400780c */ /* 0x000fe20003f05270 */
[----:B0-----:R-:W-:Y:S01]  /*8620*/  IMAD.MOV.U32 R34, RZ, RZ, 0x2 ;  /* 0x00000002ff227424 */ /* 0x001fe200078e00ff */
        /* <DEDUP_REMOVED lines=13> */
.L_x_502:
        /* <DEDUP_REMOVED lines=12> */
.L_x_503:
        /* <DEDUP_REMOVED lines=43> */
.L_x_501:
[----:B------:R-:W-:Y:S02]  /*8a70*/  I2FP.F32.U32 R33, R32 ;  /* 0x0000002000217245 */ /* 0x000fe40000201000 */
[----:B-----5:R-:W-:Y:S02]  /*8a80*/  SHF.L.U32 R32, R28, 0x10, RZ ;  /* 0x000000101c207819 */ /* 0x020fe400000006ff */
        /* <DEDUP_REMOVED lines=20> */
.L_x_505:
        /* <DEDUP_REMOVED lines=12> */
.L_x_506:
        /* <DEDUP_REMOVED lines=43> */
.L_x_504:
        /* <DEDUP_REMOVED lines=20> */
.L_x_508:
        /* <DEDUP_REMOVED lines=12> */
.L_x_509:
        /* <DEDUP_REMOVED lines=43> */
.L_x_507:
        /* <DEDUP_REMOVED lines=21> */
.L_x_511:
        /* <DEDUP_REMOVED lines=12> */
.L_x_512:
        /* <DEDUP_REMOVED lines=43> */
.L_x_510:
        /* <DEDUP_REMOVED lines=20> */
.L_x_514:
        /* <DEDUP_REMOVED lines=12> */
.L_x_515:
        /* <DEDUP_REMOVED lines=43> */
.L_x_513:
        /* <DEDUP_REMOVED lines=21> */
.L_x_517:
        /* <DEDUP_REMOVED lines=12> */
.L_x_518:
        /* <DEDUP_REMOVED lines=43> */
.L_x_516:
        /* <DEDUP_REMOVED lines=20> */
.L_x_520:
        /* <DEDUP_REMOVED lines=12> */
.L_x_521:
        /* <DEDUP_REMOVED lines=43> */
.L_x_519:
        /* <DEDUP_REMOVED lines=21> */
.L_x_523:
        /* <DEDUP_REMOVED lines=14> */
.L_x_524:
        /* <DEDUP_REMOVED lines=43> */
.L_x_522:
        /* <DEDUP_REMOVED lines=12> */
.L_x_500:
[----:B------:R-:W-:Y:S01]  /*ac70*/  SEL R31, RZ, 0x1000000, !P6 ;  /* 0x01000000ff1f7807 */ /* 0x000fe20007000000 */
[----:B------:R-:W-:Y:S01]  /*ac80*/  VIADD R103, R67, 0x100 ;  /* 0x0000010043677836 */ /* 0x000fe20000000000 */
[----:B------:R-:W-:Y:S01]  /*ac90*/  ISETP.NE.AND P6, PT, R68, RZ, PT ;  /* 0x000000ff4400720c */ /* 0x000fe20003fc5270 */
[C---:B------:R-:W-:Y:S01]  /*aca0*/  IMAD.WIDE.U32 R110, R85.reuse, 0x10, R36 ;  /* 0x00000010556e7825 */ /* 0x040fe200078e0024 */
[----:B------:R-:W-:Y:S02]  /*acb0*/  SEL R68, RZ, 0x10000, !P5 ;  /* 0x00010000ff447807 */ /* 0x000fe40006800000 */
[----:B------:R-:W-:Y:S01]  /*acc0*/  SEL R107, RZ, 0x100, !P4 ;  /* 0x00000100ff6b7807 */ /* 0x000fe20006000000 */
[----:B------:R-:W-:Y:S01]  /*acd0*/  IMAD.WIDE.U32 R108, R85, 0x8, R38 ;  /* 0x00000008556c7825 */ /* 0x000fe200078e0026 */
[----:B------:R-:W-:Y:S01]  /*ace0*/  SEL R30, RZ, 0x1000000, !P2 ;  /* 0x01000000ff1e7807 */ /* 0x000fe20005000000 */
[----:B------:R0:W-:Y:S01]  /*acf0*/  STG.E.128 desc[UR8][R110.64], R32 ;  /* 0x000000206e007986 */ /* 0x0001e2000c101d08 */
        /* <DEDUP_REMOVED lines=8> */
[----:B------:R-:W-:-:S04]  /*ad80*/  IMAD.WIDE.U32 R28, R103, 0x10, R104 ;  /* 0x00000010671c7825 */ /* 0x000fc800078e0068 */
        /* <DEDUP_REMOVED lines=21> */
.L_x_527:
        /* <DEDUP_REMOVED lines=12> */
.L_x_528:
        /* <DEDUP_REMOVED lines=43> */
.L_x_526:
[----:B------:R-:W-:Y:S01]  /*b250*/  I2FP.F32.U32 R105, R80 ;  /* 0x0000005000697245 */ /* 0x000fe20000201000 */
[----:B-----5:R-:W-:Y:S01]  /*b260*/  IMAD.U32 R76, R28, 0x10000, RZ ;  /* 0x000100001c4c7824 */ /* 0x020fe200078e00ff */
[----:B------:R-:W-:Y:S01]  /*b270*/  ISETP.NE.AND P1, PT, R78, 0x1, PT ;  /* 0x000000014e00780c */ /* 0x000fe20003f25270 */
[----:B------:R-:W-:Y:S01]  /*b280*/  IMAD.MOV.U32 R80, RZ, RZ, R70 ;  /* 0x000000ffff507224 */ /* 0x000fe200078e0046 */
[----:B------:R-:W-:Y:S01]  /*b290*/  PRMT R28, R28, 0x7632, R28 ;  /* 0x000076321c1c7816 */ /* 0x000fe2000000001c */
[----:B------:R-:W-:Y:S01]  /*b2a0*/  FFMA.FTZ R105, R105, R74, 1.1641532182693481445e-10 ;  /* 0x2f00000069697423 */ /* 0x000fe2000001004a */
[----:B------:R-:W-:Y:S01]  /*b2b0*/  FMUL.FTZ R76, R76, UR17 ;  /* 0x000000114c4c7c20 */ /* 0x000fe20008410000 */
[----:B------:R-:W-:-:S03]  /*b2c0*/  MOV R82, 0x2 ;  /* 0x0000000200527802 */ /* 0x000fc60000000f00 */
[----:B------:R-:W-:Y:S01]  /*b2d0*/  FMUL.FTZ R76, R76, UR5 ;  /* 0x000000054c4c7c20 */ /* 0x000fe20008410000 */
[----:B------:R-:W-:Y:S01]  /*b2e0*/  FSETP.GTU.FTZ.AND P0, PT, R105, UR4, PT ;  /* 0x0000000469007c0b */ /* 0x000fe2000bf1c000 */
[C---:B------:R-:W-:Y:S01]  /*b2f0*/  IMAD.U32 R105, R32.reuse, 0x10000, RZ ;  /* 0x0001000020697824 */ /* 0x040fe200078e00ff */
[----:B------:R-:W-:Y:S02]  /*b300*/  PRMT R32, R32, 0x7632, R32 ;  /* 0x0000763220207816 */ /* 0x000fe40000000020 */
        /* <DEDUP_REMOVED lines=13> */
.L_x_530:
        /* <DEDUP_REMOVED lines=12> */
.L_x_531:
        /* <DEDUP_REMOVED lines=43> */
.L_x_529:
        /* <DEDUP_REMOVED lines=22> */
.L_x_533:
        /* <DEDUP_REMOVED lines=12> */
.L_x_534:
        /* <DEDUP_REMOVED lines=43> */
.L_x_532:
        /* <DEDUP_REMOVED lines=24> */
.L_x_536:
        /* <DEDUP_REMOVED lines=12> */
.L_x_537:
        /* <DEDUP_REMOVED lines=43> */
.L_x_535:
        /* <DEDUP_REMOVED lines=22> */
.L_x_539:
        /* <DEDUP_REMOVED lines=12> */
.L_x_540:
        /* <DEDUP_REMOVED lines=43> */
.L_x_538:
        /* <DEDUP_REMOVED lines=24> */
.L_x_542:
        /* <DEDUP_REMOVED lines=12> */
.L_x_543:
        /* <DEDUP_REMOVED lines=43> */
.L_x_541:
        /* <DEDUP_REMOVED lines=22> */
.L_x_545:
        /* <DEDUP_REMOVED lines=12> */
.L_x_546:
        /* <DEDUP_REMOVED lines=43> */
.L_x_544:
        /* <DEDUP_REMOVED lines=24> */
.L_x_548:
        /* <DEDUP_REMOVED lines=14> */
.L_x_549:
        /* <DEDUP_REMOVED lines=43> */
.L_x_547:
[----:B------:R-:W-:Y:S01]  /*d4b0*/  I2FP.F32.U32 R29, R28 ;  /* 0x0000001c001d7245 */ /* 0x000fe20000201000 */
[----:B------:R-:W-:Y:S01]  /*d4c0*/  IMAD.U32 R80, R80, 0x10000, RZ ;  /* 0x0001000050507824 */ /* 0x000fe200078e00ff */
[----:B------:R-:W-:Y:S02]  /*d4d0*/  SHF.L.U32 R31, R82, 0x10, RZ ;  /* 0x00000010521f7819 */ /* 0x000fe400000006ff */
[----:B------:R-:W-:Y:S01]  /*d4e0*/  F2FP.BF16.F32.PACK_AB R30, R113, R115 ;  /* 0x00000073711e723e */ /* 0x000fe200000010ff */
[----:B------:R-:W-:Y:S01]  /*d4f0*/  FFMA.FTZ R29, R29, R74, 1.1641532182693481445e-10 ;  /* 0x2f0000001d1d7423 */ /* 0x000fe2000001004a */
[----:B------:R-:W-:Y:S01]  /*d500*/  FMUL.FTZ R80, R80, UR17 ;  /* 0x0000001150507c20 */ /* 0x000fe20008410000 */
[----:B------:R-:W-:-:S03]  /*d510*/  F2FP.BF16.F32.PACK_AB R28, R107, R105 ;  /* 0x000000696b1c723e */ /* 0x000fc600000010ff */
[----:B------:R-:W-:Y:S01]  /*d520*/  FMUL.FTZ R80, R80, UR5 ;  /* 0x0000000550507c20 */ /* 0x000fe20008410000 */
[----:B------:R-:W-:Y:S02]  /*d530*/  FSETP.GTU.FTZ.AND P6, PT, R29, UR4, PT ;  /* 0x000000041d007c0b */ /* 0x000fe4000bfdc000 */
[----:B------:R-:W-:Y:S02]  /*d540*/  F2FP.BF16.F32.PACK_AB R29, R109, R111 ;  /* 0x0000006f6d1d723e */ /* 0x000fe400000010ff */
[----:B------:R-:W-:Y:S02]  /*d550*/  FSEL R80, R80, RZ, !P6 ;  /* 0x000000ff50507208 */ /* 0x000fe40007000000 */
[----:B------:R-:W-:-:S03]  /*d560*/  PLOP3.LUT P6, PT, P6, PT, PT, 0x8, 0x80 ;  /* 0x000000000080781c */ /* 0x000fc600037ce170 */
[----:B------:R-:W-:-:S05]  /*d570*/  FADD.FTZ R74, R80, R31 ;  /* 0x0000001f504a7221 */ /* 0x000fca0000010000 */
[----:B------:R-:W-:Y:S01]  /*d580*/  F2FP.BF16.F32.PACK_AB R31, R74, R117 ;  /* 0x000000754a1f723e */ /* 0x000fe200000010ff */
[----:B------:R-:W-:Y:S06]  /*d590*/  BRA `(.L_x_550) ;  /* 0x0000002400987947 */ /* 0x000fec0003800000 */
.L_x_525:
        /* <DEDUP_REMOVED lines=15> */
.L_x_552:
        /* <DEDUP_REMOVED lines=12> */
.L_x_553:
        /* <DEDUP_REMOVED lines=43> */
.L_x_551:
        /* <DEDUP_REMOVED lines=22> */
.L_x_555:
        /* <DEDUP_REMOVED lines=12> */
.L_x_556:
        /* <DEDUP_REMOVED lines=42> */
[----:B------:R-:W-:-:S07]  /*dec0*/  HFMA2 R32, -RZ, RZ, 0, 0 ;  /* 0x00000000ff207431 */ /* 0x000fce00000001ff */
.L_x_554:
[----:B------:R-:W-:Y:S01]  /*ded0*/  I2FP.F32.U32 R33, R33 ;  /* 0x0000002100217245 */ /* 0x000fe20000201000 */
[----:B------:R-:W-:Y:S01]  /*dee0*/  IMAD.U32 R28, R28, 0x10000, RZ ;  /* 0x000100001c1c7824 */ /* 0x000fe200078e00ff */
[----:B------:R-:W-:Y:S02]  /*def0*/  ISETP.NE.AND P2, PT, R32, 0x1, PT ;  /* 0x000000012000780c */ /* 0x000fe40003f45270 */
[----:B------:R-:W-:Y:S01]  /*df00*/  MOV R34, 0x2 ;  /* 0x0000000200227802 */ /* 0x000fe20000000f00 */
[----:B------:R-:W-:Y:S01]  /*df10*/  FFMA.FTZ R33, R33, R74, 1.1641532182693481445e-10 ;  /* 0x2f00000021217423 */ /* 0x000fe2000001004a */
[----:B------:R-:W-:-:S04]  /*df20*/  FMUL.FTZ R28, R28, UR17 ;  /* 0x000000111c1c7c20 */ /* 0x000fc80008410000 */
[----:B------:R-:W-:Y:S01]  /*df30*/  FMUL.FTZ R28, R28, UR5 ;  /* 0x000000051c1c7c20 */ /* 0x000fe20008410000 */
[----:B------:R-:W-:-:S04]  /*df40*/  FSETP.GTU.FTZ.AND P1, PT, R33, UR4, PT ;  /* 0x0000000421007c0b */ /* 0x000fc8000bf3c000 */
        /* <DEDUP_REMOVED lines=9> */
[----:B------:R-:W-:Y:S01]  /*dfe0*/  @P1 IADD3 R34, PT, PT, R32, 0x1, RZ ;  /* 0x0000000120221810 */ /* 0x000fe20007ffe0ff */
[----:B------:R-:W-:Y:S01]  /*dff0*/  @P1 IMAD.MOV.U32 R28, RZ, RZ, R66 ;  /* 0x000000ffff1c1224 */ /* 0x000fe200078e0042 */
[----:B------:R-:W-:Y:S06]  /*e000*/  BRA `(.L_x_557) ;  /* 0x0000000000dc7947 */ /* 0x000fec0003800000 */
.L_x_558:
[----:B------:R-:W-:-:S04]  /*e010*/  IADD3 R64, PT, PT, R64, 0x1, RZ ;  /* 0x0000000140407810 */ /* 0x000fc80007ffe0ff */
        /* <DEDUP_REMOVED lines=11> */
.L_x_559:
        /* <DEDUP_REMOVED lines=41> */
[----:B------:R-:W-:Y:S02]  /*e360*/  HFMA2 R34, -RZ, RZ, 0, 0 ;  /* 0x00000000ff227431 */ /* 0x000fe400000001ff */
[----:B------:R-:W-:-:S07]  /*e370*/  IMAD.MOV.U32 R68, RZ, RZ, R32 ;  /* 0x000000ffff447224 */ /* 0x000fce00078e0020 */
.L_x_557:
[----:B------:R-:W-:Y:S01]  /*e380*/  I2FP.F32.U32 R33, R28 ;  /* 0x0000001c00217245 */ /* 0x000fe20000201000 */
[C---:B------:R-:W-:Y:S01]  /*e390*/  IMAD.U32 R28, R29.reuse, 0x10000, RZ ;  /* 0x000100001d1c7824 */ /* 0x040fe200078e00ff */
[----:B------:R-:W-:Y:S02]  /*e3a0*/  ISETP.NE.AND P3, PT, R34, 0x1, PT ;  /* 0x000000012200780c */ /* 0x000fe40003f65270 */
[----:B------:R-:W-:Y:S01]  /*e3b0*/  PRMT R78, R29, 0x7632, R78 ;  /* 0x000076321d4e7816 */ /* 0x000fe2000000004e */
[----:B------:R-:W-:Y:S01]  /*e3c0*/  FFMA.FTZ R33, R33, R74, 1.1641532182693481445e-10 ;  /* 0x2f00000021217423 */ /* 0x000fe2000001004a */
[----:B------:R-:W-:Y:S01]  /*e3d0*/  FMUL.FTZ R28, R28, UR17 ;  /* 0x000000111c1c7c20 */ /* 0x000fe20008410000 */
[----:B------:R-:W-:-:S03]  /*e3e0*/  IMAD.MOV.U32 R29, RZ, RZ, R70 ;  /* 0x000000ffff1d7224 */ /* 0x000fc600078e0046 */
[----:B------:R-:W-:Y:S01]  /*e3f0*/  FMUL.FTZ R28, R28, UR5 ;  /* 0x000000051c1c7c20 */ /* 0x000fe20008410000 */
[----:B------:R-:W-:-:S04]  /*e400*/  FSETP.GTU.FTZ.AND P2, PT, R33, UR4, PT ;  /* 0x0000000421007c0b */ /* 0x000fc8000bf5c000 */
[----:B------:R-:W-:Y:S02]  /*e410*/  FSEL R111, R28, RZ, !P2 ;  /* 0x000000ff1c6f7208 */ /* 0x000fe40005000000 */
[----:B------:R-:W-:Y:S02]  /*e420*/  PLOP3.LUT P1, PT, P2, PT, PT, 0x8, 0x80 ;  /* 0x000000000080781c */ /* 0x000fe4000172e170 */
[----:B------:R-:W-:Y:S01]  /*e430*/  MOV R28, 0x2 ;  /* 0x00000002001c7802 */ /* 0x000fe20000000f00 */
[----:B------:R-:W-:Y:S10]  /*e440*/  @!P3 BRA `(.L_x_560) ;  /* 0x0000000000fcb947 */ /* 0x000ff40003800000 */
        /* <DEDUP_REMOVED lines=8> */
.L_x_561:
        /* <DEDUP_REMOVED lines=12> */
.L_x_562:
        /* <DEDUP_REMOVED lines=43> */
.L_x_560:
[----:B------:R-:W-:Y:S01]  /*e840*/  ISETP.NE.AND P4, PT, R28, 0x1, PT ;  /* 0x000000011c00780c */ /* 0x000fe20003f85270 */
[----:B------:R-:W-:Y:S01]  /*e850*/  IMAD.U32 R78, R78, 0x10000, RZ ;  /* 0x000100004e4e7824 */ /* 0x000fe200078e00ff */
[----:B------:R-:W-:Y:S02]  /*e860*/  I2FP.F32.U32 R29, R29 ;  /* 0x0000001d001d7245 */ /* 0x000fe40000201000 */
[----:B------:R-:W-:Y:S01]  /*e870*/  MOV R32, 0x2 ;  /* 0x0000000200207802 */ /* 0x000fe20000000f00 */
[----:B------:R-:W-:Y:S02]  /*e880*/  FMUL.FTZ R78, R78, UR17 ;  /* 0x000000114e4e7c20 */ /* 0x000fe40008410000 */
[----:B------:R-:W-:Y:S02]  /*e890*/  FFMA.FTZ R29, R29, R74, 1.1641532182693481445e-10 ;  /* 0x2f0000001d1d7423 */ /* 0x000fe4000001004a */
[----:B------:R-:W-:-:S03]  /*e8a0*/  FMUL.FTZ R78, R78, UR5 ;  /* 0x000000054e4e7c20 */ /* 0x000fc60008410000 */
[----:B------:R-:W-:Y:S01]  /*e8b0*/  FSETP.GTU.FTZ.AND P3, PT, R29, UR4, PT ;  /* 0x000000041d007c0b */ /* 0x000fe2000bf7c000 */
[----:B------:R-:W-:-:S03]  /*e8c0*/  IMAD.MOV.U32 R29, RZ, RZ, R70 ;  /* 0x000000ffff1d7224 */ /* 0x000fc600078e0046 */
        /* <DEDUP_REMOVED lines=11> */
.L_x_564:
        /* <DEDUP_REMOVED lines=12> */
.L_x_565:
        /* <DEDUP_REMOVED lines=40> */
[----:B------:R-:W-:Y:S01]  /*ecc0*/  HFMA2 R32, -RZ, RZ, 0, 0 ;  /* 0x00000000ff207431 */ /* 0x000fe200000001ff */
[----:B------:R-:W-:Y:S01]  /*ecd0*/  MOV R29, R68 ;  /* 0x00000044001d7202 */ /* 0x000fe20000000f00 */
[----:B------:R-:W-:-:S07]  /*ece0*/  IMAD.MOV.U32 R68, RZ, RZ, R28 ;  /* 0x000000ffff447224 */ /* 0x000fce00078e001c */
.L_x_563:
[----:B------:R-:W-:Y:S01]  /*ecf0*/  I2FP.F32.U32 R29, R29 ;  /* 0x0000001d001d7245 */ /* 0x000fe20000201000 */
[----:B------:R-:W-:Y:S01]  /*ed00*/  IMAD.U32 R28, R30, 0x10000, RZ ;  /* 0x000100001e1c7824 */ /* 0x000fe200078e00ff */
[----:B------:R-:W-:Y:S02]  /*ed10*/  ISETP.NE.AND P5, PT, R32, 0x1, PT ;  /* 0x000000012000780c */ /* 0x000fe40003fa5270 */
[----:B------:R-:W-:Y:S01]  /*ed20*/  PRMT R30, R30, 0x7632, R30 ;  /* 0x000076321e1e7816 */ /* 0x000fe2000000001e */
[----:B------:R-:W-:Y:S01]  /*ed30*/  FFMA.FTZ R29, R29, R74, 1.1641532182693481445e-10 ;  /* 0x2f0000001d1d7423 */ /* 0x000fe2000001004a */
[----:B------:R-:W-:-:S04]  /*ed40*/  FMUL.FTZ R28, R28, UR17 ;  /* 0x000000111c1c7c20 */ /* 0x000fc80008410000 */
[----:B------:R-:W-:Y:S01]  /*ed50*/  FMUL.FTZ R28, R28, UR5 ;  /* 0x000000051c1c7c20 */ /* 0x000fe20008410000 */
[----:B------:R-:W-:Y:S01]  /*ed60*/  FSETP.GTU.FTZ.AND P4, PT, R29, UR4, PT ;  /* 0x000000041d007c0b */ /* 0x000fe2000bf9c000 */
[----:B------:R-:W-:-:S03]  /*ed70*/  IMAD.MOV.U32 R29, RZ, RZ, R70 ;  /* 0x000000ffff1d7224 */ /* 0x000fc600078e0046 */
        /* <DEDUP_REMOVED lines=12> */
.L_x_567:
        /* <DEDUP_REMOVED lines=12> */
.L_x_568:
        /* <DEDUP_REMOVED lines=43> */
.L_x_566:
[----:B------:R-:W-:Y:S01]  /*f1b0*/  I2FP.F32.U32 R29, R29 ;  /* 0x0000001d001d7245 */ /* 0x000fe20000201000 */
[----:B------:R-:W-:Y:S01]  /*f1c0*/  IMAD.U32 R30, R30, 0x10000, RZ ;  /* 0x000100001e1e7824 */ /* 0x000fe200078e00ff */
[----:B------:R-:W-:-:S03]  /*f1d0*/  ISETP.NE.AND P5, PT, R28, 0x1, PT ;  /* 0x000000011c00780c */ /* 0x000fc60003fa5270 */
        /* <DEDUP_REMOVED lines=17> */
.L_x_570:
[----:B------:R-:W-:-:S04]  /*f2f0*/  IADD3 R64, PT, PT, R64, 0x1, RZ ;  /* 0x0000000140407810 */ /* 0x000fc80007ffe0ff */
[C---:B------:R-:W-:Y:S01]  /*f300*/  ISETP.NE.AND P5, PT, R64.reuse, RZ, PT ;  /* 0x000000ff4000720c */ /* 0x040fe20003fa5270 */
[----:B------:R-:W-:-:S12]  /*f310*/  IMAD.WIDE.U32 R116, R64, -0x2daee0ad, RZ ;  /* 0xd2511f5340747825 */ /* 0x000fd800078e00ff */
[----:B------:R-:W-:Y:S05]  /*f320*/  @P5 BRA `(.L_x_571) ;  /* 0x0000000000205947 */ /* 0x000fea0003800000 */
[----:B------:R-:W-:-:S05]  /*f330*/  VIADD R60, R60, 0x1 ;  /* 0x000000013c3c7836 */ /* 0x000fca0000000000 */
[----:B------:R-:W-:-:S13]  /*f340*/  ISETP.NE.AND P5, PT, R60, RZ, PT ;  /* 0x000000ff3c00720c */ /* 0x000fda0003fa5270 */
[----:B------:R-:W-:Y:S01]  /*f350*/  @!P5 IADD3 R62, PT, PT, R62, 0x1, RZ ;  /* 0x000000013e3ed810 */ /* 0x000fe20007ffe0ff */
[----:B------:R-:W-:Y:S01]  /*f360*/  @!P5 VIADD R28, R49, 0x1 ;  /* 0x00000001311cd836 */ /* 0x000fe20000000000 */
[----:B------:R-:W-:Y:S02]  /*f370*/  @!P5 MOV R60, RZ ;  /* 0x000000ff003cd202 */ /* 0x000fe40000000f00 */
[----:B------:R-:W-:-:S13]  /*f380*/  ISETP.NE.AND P6, PT, R62, RZ, !P5 ;  /* 0x000000ff3e00720c */ /* 0x000fda0006fc5270 */
[----:B------:R-:W-:-:S05]  /*f390*/  @P6 IADD3 R28, PT, PT, R49, RZ, RZ ;  /* 0x000000ff311c6210 */ /* 0x000fca0007ffe0ff */
[----:B------:R-:W-:-:S07]  /*f3a0*/  @!P5 IMAD.MOV.U32 R49, RZ, RZ, R28 ;  /* 0x000000ffff31d224 */ /* 0x000fce00078e001c */
.L_x_571:
        /* <DEDUP_REMOVED lines=43> */
.L_x_569:
[----:B------:R-:W-:Y:S01]  /*f660*/  I2FP.F32.U32 R29, R29 ;  /* 0x0000001d001d7245 */ /* 0x000fe20000201000 */
[C---:B------:R-:W-:Y:S01]  /*f670*/  IMAD.U32 R28, R31.reuse, 0x10000, RZ ;  /* 0x000100001f1c7824 */ /* 0x040fe200078e00ff */
[----:B------:R-:W-:Y:S02]  /*f680*/  ISETP.NE.AND P6, PT, R30, 0x1, PT ;  /* 0x000000011e00780c */ /* 0x000fe40003fc5270 */
[----:B------:R-:W-:Y:S01]  /*f690*/  PRMT R80, R31, 0x7632, R80 ;  /* 0x000076321f507816 */ /* 0x000fe20000000050 */
[----:B------:R-:W-:Y:S01]  /*f6a0*/  FFMA.FTZ R29, R29, R74, 1.1641532182693481445e-10 ;  /* 0x2f0000001d1d7423 */ /* 0x000fe2000001004a */
[----:B------:R-:W-:Y:S01]  /*f6b0*/  FMUL.FTZ R28, R28, UR17 ;  /* 0x000000111c1c7c20 */ /* 0x000fe20008410000 */
[----:B------:R-:W-:-:S03]  /*f6c0*/  MOV R78, 0x2 ;  /* 0x00000002004e7802 */ /* 0x000fc60000000f00 */
[----:B------:R-:W-:Y:S01]  /*f6d0*/  FMUL.FTZ R28, R28, UR5 ;  /* 0x000000051c1c7c20 */ /* 0x000fe20008410000 */
[----:B------:R-:W-:Y:S01]  /*f6e0*/  FSETP.GTU.FTZ.AND P5, PT, R29, UR4, PT ;  /* 0x000000041d007c0b */ /* 0x000fe2000bfbc000 */
[----:B------:R-:W-:-:S03]  /*f6f0*/  IMAD.MOV.U32 R29, RZ, RZ, R70 ;  /* 0x000000ffff1d7224 */ /* 0x000fc600078e0046 */
        /* <DEDUP_REMOVED lines=11> */
.L_x_573:
[----:B------:R-:W-:-:S04]  /*f7b0*/  IADD3 R64, PT, PT, R64, 0x1, RZ ;  /* 0x0000000140407810 */ /* 0x000fc80007ffe0ff */
[C---:B------:R-:W-:Y:S01]  /*f7c0*/  ISETP.NE.AND P6, PT, R64.reuse, RZ, PT ;  /* 0x000000ff4000720c */ /* 0x040fe20003fc5270 */
[----:B------:R-:W-:-:S12]  /*f7d0*/  IMAD.WIDE.U32 R34, R64, -0x2daee0ad, RZ ;  /* 0xd2511f5340227825 */ /* 0x000fd800078e00ff */
        /* <DEDUP_REMOVED lines=8> */
[----:B------:R-:W-:Y:S02]  /*f860*/  @P0 IADD3 R29, PT, PT, R49, RZ, RZ ;  /* 0x000000ff311d0210 */ /* 0x000fe40007ffe0ff */
[----:B------:R-:W-:Y:S02]  /*f870*/  ISETP.NE.AND P0, PT, R28, RZ, PT ;  /* 0x000000ff1c00720c */ /* 0x000fe40003f05270 */
[----:B------:R-:W-:-:S11]  /*f880*/  @!P6 MOV R49, R29 ;  /* 0x0000001d0031e202 */ /* 0x000fd60000000f00 */
.L_x_574:
        /* <DEDUP_REMOVED lines=43> */
.L_x_572:
[----:B------:R-:W-:Y:S01]  /*fb40*/  I2FP.F32.U32 R29, R29 ;  /* 0x0000001d001d7245 */ /* 0x000fe20000201000 */
[----:B------:R-:W-:Y:S01]  /*fb50*/  IMAD.U32 R80, R80, 0x10000, RZ ;  /* 0x0001000050507824 */ /* 0x000fe200078e00ff */
[----:B------:R-:W-:Y:S02]  /*fb60*/  F2FP.BF16.F32.PACK_AB R30, R113, R115 ;  /* 0x00000073711e723e */ /* 0x000fe400000010ff */
[----:B------:R-:W-:Y:S01]  /*fb70*/  F2FP.BF16.F32.PACK_AB R28, R107, R105 ;  /* 0x000000696b1c723e */ /* 0x000fe200000010ff */
[----:B------:R-:W-:Y:S01]  /*fb80*/  FFMA.FTZ R29, R29, R74, 1.1641532182693481445e-10 ;  /* 0x2f0000001d1d7423 */ /* 0x000fe2000001004a */
[----:B------:R-:W-:-:S04]  /*fb90*/  FMUL.FTZ R80, R80, UR17 ;  /* 0x0000001150507c20 */ /* 0x000fc80008410000 */
[----:B------:R-:W-:Y:S01]  /*fba0*/  FMUL.FTZ R80, R80, UR5 ;  /* 0x0000000550507c20 */ /* 0x000fe20008410000 */
[----:B------:R-:W-:Y:S02]  /*fbb0*/  FSETP.GTU.FTZ.AND P6, PT, R29, UR4, PT ;  /* 0x000000041d007c0b */ /* 0x000fe4000bfdc000 */
[----:B------:R-:W-:Y:S02]  /*fbc0*/  F2FP.BF16.F32.PACK_AB R29, R109, R111 ;  /* 0x0000006f6d1d723e */ /* 0x000fe400000010ff */
[----:B------:R-:W-:Y:S02]  /*fbd0*/  FSEL R74, R80, RZ, !P6 ;  /* 0x000000ff504a7208 */ /* 0x000fe40007000000 */
[----:B------:R-:W-:Y:S02]  /*fbe0*/  PLOP3.LUT P6, PT, P6, PT, PT, 0x8, 0x80 ;  /* 0x000000000080781c */ /* 0x000fe400037ce170 */
[----:B------:R-:W-:-:S11]  /*fbf0*/  F2FP.BF16.F32.PACK_AB R31, R74, R117 ;  /* 0x000000754a1f723e */ /* 0x000fd600000010ff */
.L_x_550:
[----:B------:R-:W-:Y:S01]  /*fc00*/  FADD.FTZ R32, RZ, R69 ;  /* 0x00000045ff207221 */ /* 0x000fe20000010000 */
[----:B------:R-:W-:Y:S01]  /*fc10*/  SEL R34, RZ, 0x1000000, !P6 ;  /* 0x01000000ff227807 */ /* 0x000fe20007000000 */
[----:B------:R-:W-:Y:S01]  /*fc20*/  IMAD.WIDE.U32 R36, R103, 0x10, R36 ;  /* 0x0000001067247825 */ /* 0x000fe200078e0024 */
[----:B------:R-:W-:-:S03]  /*fc30*/  ISETP.NE.AND P6, PT, R76, RZ, PT ;  /* 0x000000ff4c00720c */ /* 0x000fc60003fc5270 */
[----:B------:R-:W-:Y:S01]  /*fc40*/  FADD.FTZ R32, R32, R71 ;  /* 0x0000004720207221 */ /* 0x000fe20000010000 */
[----:B------:R-:W-:Y:S01]  /*fc50*/  SEL R86, RZ, 0x10000, !P5 ;  /* 0x00010000ff567807 */ /* 0x000fe20006800000 */
[----:B------:R-:W-:Y:S01]  /*fc60*/  IMAD.WIDE.U32 R38, R103, 0x8, R38 ;  /* 0x0000000867267825 */ /* 0x000fe200078e0026 */
[----:B------:R-:W-:Y:S03]  /*fc70*/  STG.E.128 desc[UR8][R36.64], R28 ;  /* 0x0000001c24007986 */ /* 0x000fe6000c101d08 */
[----:B------:R-:W-:Y:S01]  /*fc80*/  FADD.FTZ R32, R32, R75 ;  /* 0x0000004b20207221 */ /* 0x000fe20000010000 */
        /* <DEDUP_REMOVED lines=32> */
[----:B------:R-:W-:-:S03]  /*fe90*/  SEL R121, RZ, 0x100, !P4 ;  /* 0x00000100ff797807 */ /* 0x000fc60006000000 */
[----:B------:R-:W-:Y:S01]  /*fea0*/  FMUL.FTZ R32, R32, 0.001302083372138440609 ;  /* 0x3aaaaaab20207820 */ /* 0x000fe20000410000 */
[----:B------:R-:W-:Y:S02]  /*feb0*/  LOP3.LUT R121, R121, R34, R86, 0xfe, !PT ;  /* 0x0000002279797212 */ /* 0x000fe400078efe56 */
[----:B------:R-:W-:Y:S01]  /*fec0*/  SEL R34, RZ, 0x1, !P6 ;  /* 0x00000001ff227807 */ /* 0x000fe20007000000 */
[C---:B------:R-:W-:Y:S01]  /*fed0*/  FADD.FTZ R33, -R32.reuse, R69 ;  /* 0x0000004520217221 */ /* 0x040fe20000010100 */
[C---:B------:R-:W-:Y:S01]  /*fee0*/  FADD.FTZ R82, -R32.reuse, R71 ;  /* 0x0000004720527221 */ /* 0x040fe20000010100 */
[C---:B------:R-:W-:Y:S01]  /*fef0*/  FADD.FTZ R84, -R32.reuse, R75 ;  /* 0x0000004b20547221 */ /* 0x040fe20000010100 */
[C---:B------:R-:W-:Y:S01]  /*ff00*/  FADD.FTZ R76, -R32.reuse, R73 ;  /* 0x00000049204c7221 */ /* 0x040fe20000010100 */
[----:B------:R-:W-:Y:S01]  /*ff10*/  FFMA.FTZ R33, R33, R33, RZ ;  /* 0x0000002121217223 */ /* 0x000fe200000100ff */
[----:B------:R-:W-:-:S03]  /*ff20*/  FADD.FTZ R80, -R32, R81 ;  /* 0x0000005120507221 */ /* 0x000fc60000010100 */
[----:B------:R-:W-:Y:S01]  /*ff30*/  FFMA.FTZ R33, R82, R82, R33 ;  /* 0x0000005252217223 */ /* 0x000fe20000010021 */
[----:B------:R-:W-:-:S03]  /*ff40*/  FADD.FTZ R82, -R32, R79 ;  /* 0x0000004f20527221 */ /* 0x000fc60000010100 */
[----:B------:R-:W-:Y:S01]  /*ff50*/  FFMA.FTZ R33, R84, R84, R33 ;  /* 0x0000005454217223 */ /* 0x000fe20000010021 */
[----:B------:R-:W-:-:S03]  /*ff60*/  SEL R84, RZ, 0x1000000, !P2 ;  /* 0x01000000ff547807 */ /* 0x000fc60005000000 */
[----:B------:R-:W-:Y:S01]  /*ff70*/  FFMA.FTZ R33, R76, R76, R33 ;  /* 0x0000004c4c217223 */ /* 0x000fe20000010021 */
[----:B------:R-:W-:-:S03]  /*ff80*/  FADD.FTZ R76, -R32, R77 ;  /* 0x0000004d204c7221 */ /* 0x000fc60000010100 */
[----:B------:R-:W-:Y:S01]  /*ff90*/  FFMA.FTZ R33, R82, R82, R33 ;  /* 0x0000005252217223 */ /* 0x000fe20000010021 */
[----:B------:R-:W-:-:S03]  /*ffa0*/  SEL R82, RZ, 0x10000, !P1 ;  /* 0x00010000ff527807 */ /* 0x000fc60004800000 */
[----:B------:R-:W-:Y:S01]  /*ffb0*/  FFMA.FTZ R33, R76, R76, R33 ;  /* 0x0000004c4c217223 */ /* 0x000fe20000010021 */
[----:B------:R-:W-:-:S03]  /*ffc0*/  FADD.FTZ R76, -R32, R83 ;  /* 0x00000053204c7221 */ /* 0x000fc60000010100 */
        /* <DEDUP_REMOVED lines=32> */
[----:B------:R-:W-:-:S04]  /*101d0*/  FFMA.FTZ R33, R80, R80, R33 ;  /* 0x0000005050217223 */ /* 0x000fc80000010021 */
[----:B------:R-:W-:-:S05]  /*101e0*/  FFMA.FTZ R33, R76, R76, R33 ;  /* 0x0000004c4c217223 */ /* 0x000fca0000010021 */
[----:B------:R-:W0:Y:S02]  /*101f0*/  SHFL.BFLY PT, R76, R33, 0x1, 0x1f ;  /* 0x0c201f00214c7f89 */ /* 0x000e2400000e0000 */
[----:B0-----:R-:W-:Y:S01]  /*10200*/  FADD.FTZ R76, R33, R76 ;  /* 0x0000004c214c7221 */ /* 0x001fe20000010000 */
[----:B------:R-:W-:-:S04]  /*10210*/  SEL R33, RZ, 0x100, !P0 ;  /* 0x00000100ff217807 */ /* 0x000fc80004000000 */
[----:B------:R-:W0:Y:S01]  /*10220*/  SHFL.BFLY PT, R35, R76, 0x2, 0x1f ;  /* 0x0c401f004c237f89 */ /* 0x000e2200000e0000 */
[----:B------:R-:W-:-:S04]  /*10230*/  LOP3.LUT R33, R33, R84, R82, 0xfe, !PT ;  /* 0x0000005421217212 */ /* 0x000fc800078efe52 */
[----:B------:R-:W-:Y:S01]  /*10240*/  LOP3.LUT R34, R33, R34, RZ, 0xfc, !PT ;  /* 0x0000002221227212 */ /* 0x000fe200078efcff */
[----:B0-----:R-:W-:Y:S01]  /*10250*/  FADD.FTZ R35, R76, R35 ;  /* 0x000000234c237221 */ /* 0x001fe20000010000 */
[----:B------:R-:W-:-:S04]  /*10260*/  SEL R76, RZ, 0x1, !P3 ;  /* 0x00000001ff4c7807 */ /* 0x000fc80005800000 */
[----:B------:R-:W0:Y:S02]  /*10270*/  SHFL.BFLY PT, R80, R35, 0x4, 0x1f ;  /* 0x0c801f0023507f89 */ /* 0x000e2400000e0000 */
[----:B0-----:R-:W-:Y:S01]  /*10280*/  FADD.FTZ R80, R35, R80 ;  /* 0x0000005023507221 */ /* 0x001fe20000010000 */
[----:B------:R-:W-:Y:S02]  /*10290*/  LOP3.LUT R35, R121, R76, RZ, 0xfc, !PT ;  /* 0x0000004c79237212 */ /* 0x000fe400078efcff */
[----:B------:R-:W-:Y:S02]  /*102a0*/  LOP3.LUT P0, R76, R65, 0x1f, RZ, 0xc0, !PT ;  /* 0x0000001f414c7812 */ /* 0x000fe4000780c0ff */
[----:B------:R-:W0:Y:S04]  /*102b0*/  SHFL.BFLY PT, R119, R80, 0x8, 0x1f ;  /* 0x0d001f0050777f89 */ /* 0x000e2800000e0000 */
[----:B------:R-:W-:Y:S01]  /*102c0*/  STG.E.64 desc[UR8][R38.64], R34 ;  /* 0x0000002226007986 */ /* 0x000fe2000c101b08 */
        /* <DEDUP_REMOVED lines=11> */
.L_x_576:
[----:B------:R-:W-:Y:S05]  /*10380*/  BSYNC.RECONVERGENT B0 ;  /* 0x0000000000007941 */ /* 0x000fea0003800200 */
.L_x_575:
        /* <DEDUP_REMOVED lines=14> */
.L_x_578:
[----:B------:R-:W-:Y:S05]  /*10470*/  BSYNC.RECONVERGENT B0 ;  /* 0x0000000000007941 */ /* 0x000fea0003800200 */
.L_x_577:
[----:B------:R-:W1:Y:S01]  /*10480*/  SHFL.DOWN PT, R31, R30, 0x2, 0x1f ;  /* 0x08401f001e1f7f89 */ /* 0x000e6200000e0000 */
[----:B------:R-:W-:Y:S01]  /*10490*/  ISETP.NE.AND P0, PT, R65, RZ, PT ;  /* 0x000000ff4100720c */ /* 0x000fe20003f05270 */
[----:B------:R-:W-:Y:S01]  /*104a0*/  UPLOP3.LUT UP2, UPT, UPT, UPT, UP2, 0x40, 0x4 ;  /* 0x000000000004789c */ /* 0x000fe20003f4e820 */
[----:B------:R-:W-:Y:S01]  /*104b0*/  ISETP.NE.AND P1, PT, RZ, UR38, PT ;  /* 0x00000026ff007c0c */ /* 0x000fe2000bf25270 */
[----:B0-----:R-:W0:Y:S04]  /*104c0*/  SHFL.DOWN PT, R33, R28, 0x2, 0x1f ;  /* 0x08401f001c217f89 */ /* 0x001e2800000e0000 */
[----:B------:R-:W2:Y:S01]  /*104d0*/  SHFL.DOWN PT, R32, R29, 0x2, 0x1f ;  /* 0x08401f001d207f89 */ /* 0x000ea200000e0000 */
[----:B-1----:R-:W-:Y:S01]  /*104e0*/  IMAD.IADD R34, R31, 0x1, R30 ;  /* 0x000000011f227824 */ /* 0x002fe200078e021e */
[----:B------:R-:W-:-:S02]  /*104f0*/  I2FP.F32.S32 R38, R31 ;  /* 0x0000001f00267245 */ /* 0x000fc40000201400 */
[----:B------:R-:W-:Y:S02]  /*10500*/  I2FP.F32.U32 R31, R30 ;  /* 0x0000001e001f7245 */ /* 0x000fe40000201000 */
[----:B------:R-:W-:Y:S01]  /*10510*/  I2FP.F32.S32 R35, R34 ;  /* 0x0000002200237245 */ /* 0x000fe20000201400 */
[----:B------:R-:W1:Y:S01]  /*10520*/  SHFL.DOWN PT, R39, R34, 0x1, 0x1f ;  /* 0x08201f0022277f89 */ /* 0x000e6200000e0000 */
[C---:B0-----:R-:W-:Y:S01]  /*10530*/  FMUL.FTZ R76, R33.reuse, R38 ;  /* 0x00000026214c7220 */ /* 0x041fe20000410000 */
[----:B------:R-:W-:Y:S01]  /*10540*/  FADD.FTZ R33, -R33, R28 ;  /* 0x0000001c21217221 */ /* 0x000fe20000010100 */
[----:B------:R-:W0:Y:S01]  /*10550*/  MUFU.RCP R36, R35 ;  /* 0x0000002300247308 */ /* 0x000e220000001000 */
[----:B--2---:R-:W-:Y:S01]  /*10560*/  FADD.FTZ R29, R32, R29 ;  /* 0x0000001d201d7221 */ /* 0x004fe20000010000 */
[----:B------:R-:W-:Y:S01]  /*10570*/  FFMA.FTZ R37, R31, R28, R76 ;  /* 0x0000001c1f257223 */ /* 0x000fe2000001004c */
[----:B------:R-:W-:-:S04]  /*10580*/  FMUL.FTZ R33, R33, R33 ;  /* 0x0000002121217220 */ /* 0x000fc80000410000 */
[----:B------:R-:W-:-:S04]  /*10590*/  FMUL.FTZ R33, R33, R31 ;  /* 0x0000001f21217220 */ /* 0x000fc80000410000 */
[----:B------:R-:W-:Y:S01]  /*105a0*/  FMUL.FTZ R33, R33, R38 ;  /* 0x0000002621217220 */ /* 0x000fe20000410000 */
[----:B0-----:R-:W-:-:S03]  /*105b0*/  FMUL.FTZ R28, R36, R37 ;  /* 0x00000025241c7220 */ /* 0x001fc60000410000 */
[----:B------:R-:W-:Y:S01]  /*105c0*/  FFMA.FTZ R29, R36, R33, R29 ;  /* 0x00000021241d7223 */ /* 0x000fe2000001001d */
[----:B------:R-:W-:Y:S01]  /*105d0*/  IMAD.U32 R37, RZ, RZ, UR16 ;  /* 0x00000010ff257e24 */ /* 0x000fe2000f8e00ff */
[-C--:B-1----:R-:W-:Y:S01]  /*105e0*/  IADD3 R34, PT, PT, R34, R39.reuse, RZ ;  /* 0x0000002722227210 */ /* 0x082fe20007ffe0ff */
[----:B------:R-:W0:Y:S01]  /*105f0*/  SHFL.DOWN PT, R31, R28, 0x1, 0x1f ;  /* 0x08201f001c1f7f89 */ /* 0x000e2200000e0000 */
        /* <DEDUP_REMOVED lines=13> */
[----:B------:R-:W-:Y:S01]  /*106d0*/  MOV R39, UR16 ;  /* 0x0000001000277c02 */ /* 0x000fe20008000f00 */
[----:B------:R-:W1:Y:S01]  /*106e0*/  SHFL.IDX PT, R119, R119, RZ, 0x1f ;  /* 0x00001fff77777589 */ /* 0x000e6200000e0000 */
[----:B------:R-:W-:Y:S01]  /*106f0*/  FFMA.FTZ R31, R34, R32, R31 ;  /* 0x00000020221f7223 */ /* 0x000fe2000001001f */
[----:B------:R-:W-:-:S04]  /*10700*/  UIADD3 UR16, UPT, UPT, UR16, UR14, URZ ;  /* 0x0000000e10107290 */ /* 0x000fc8000fffe0ff */
[----:B------:R-:W2:Y:S01]  /*10710*/  @!P0 LDC.64 R32, c[0x0][0x3c0] ;  /* 0x0000f000ff208b82 */ /* 0x000ea20000000a00 */
[----:B------:R-:W0:Y:S01]  /*10720*/  SHFL.IDX PT, R31, R31, RZ, 0x1f ;  /* 0x00001fff1f1f7589 */ /* 0x000e2200000e0000 */
[----:B------:R-:W-:Y:S01]  /*10730*/  UISETP.GE.AND UP1, UPT, UR16, UR15, UPT ;  /* 0x0000000f1000728c */ /* 0x000fe2000bf26270 */
[C---:B-1----:R-:W-:Y:S01]  /*10740*/  FMUL.FTZ R28, R119.reuse, R119 ;  /* 0x00000077771c7220 */ /* 0x042fe20000410000 */
[----:B------:R-:W-:-:S04]  /*10750*/  FSEL R114, R119, RZ, !P1 ;  /* 0x000000ff77727208 */ /* 0x000fc80004800000 */
[----:B------:R-:W-:Y:S01]  /*10760*/  FSEL R29, R28, RZ, P1 ;  /* 0x000000ff1c1d7208 */ /* 0x000fe20000800000 */
[C---:B------:R-:W-:Y:S01]  /*10770*/  FADD.FTZ R34, -R114.reuse, R71 ;  /* 0x0000004772227221 */ /* 0x040fe20000010100 */
[----:B0-----:R-:W-:Y:S01]  /*10780*/  FFMA.FTZ R28, R31, UR19, R30 ;  /* 0x000000131f1c7c23 */ /* 0x001fe2000801001e */
[C---:B------:R-:W-:Y:S01]  /*10790*/  FADD.FTZ R118, -R114.reuse, R83 ;  /* 0x0000005372767221 */ /* 0x040fe20000010100 */
[----:B------:R-:W0:Y:S01]  /*107a0*/  @!P0 LDC.64 R30, c[0x0][0x3c8] ;  /* 0x0000f200ff1e8b82 */ /* 0x000e220000000a00 */
[----:B------:R-:W-:Y:S01]  /*107b0*/  FADD.FTZ R69, -R114, R69 ;  /* 0x0000004572457221 */ /* 0x000fe20000010100 */
[----:B------:R-:W-:Y:S01]  /*107c0*/  FADD.FTZ R35, R28, R29 ;  /* 0x0000001d1c237221 */ /* 0x000fe20000010000 */
[C---:B------:R-:W-:Y:S01]  /*107d0*/  FADD.FTZ R38, -R114.reuse, R75 ;  /* 0x0000004b72267221 */ /* 0x040fe20000010100 */
[C---:B------:R-:W-:Y:S01]  /*107e0*/  FADD.FTZ R88, -R114.reuse, R73 ;  /* 0x0000004972587221 */ /* 0x040fe20000010100 */
[C---:B------:R-:W-:Y:S01]  /*107f0*/  FADD.FTZ R80, -R114.reuse, R79 ;  /* 0x0000004f72507221 */ /* 0x040fe20000010100 */
[----:B------:R-:W1:Y:S01]  /*10800*/  MUFU.RSQ R71, R35 ;  /* 0x0000002300477308 */ /* 0x000e620000001400 */
[C---:B------:R-:W-:Y:S01]  /*10810*/  FADD.FTZ R82, -R114.reuse, R77 ;  /* 0x0000004d72527221 */ /* 0x040fe20000010100 */
[----:B------:R-:W3:Y:S01]  /*10820*/  LDC.64 R28, c[0x0][0x428] ;  /* 0x00010a00ff1c7b82 */ /* 0x000ee20000000a00 */
        /* <DEDUP_REMOVED lines=17> */
[----:B--2---:R-:W-:-:S04]  /*10940*/  @!P0 IMAD.WIDE R74, R37, 0x4, R32 ;  /* 0x00000004254a8825 */ /* 0x004fc800078e0220 */
[C---:B-1----:R-:W-:Y:S01]  /*10950*/  FMUL.FTZ R33, R71.reuse, R118 ;  /* 0x0000007647217220 */ /* 0x042fe20000410000 */
[C---:B------:R-:W-:Y:S01]  /*10960*/  FMUL.FTZ R82, R71.reuse, R82 ;  /* 0x0000005247527220 */ /* 0x040fe20000410000 */
[----:B------:R-:W-:Y:S01]  /*10970*/  FMUL.FTZ R84, R71, R84 ;  /* 0x0000005447547220 */ /* 0x000fe20000410000 */
[----:B0-----:R-:W-:-:S04]  /*10980*/  @!P0 IMAD.WIDE R76, R39, 0x4, R30 ;  /* 0x00000004274c8825 */ /* 0x001fc800078e021e */
[----:B------:R-:W-:Y:S01]  /*10990*/  FMUL.FTZ R31, R71, R80 ;  /* 0x00000050471f7220 */ /* 0x000fe20000410000 */
[----:B------:R-:W-:Y:S01]  /*109a0*/  FFMA.FTZ R32, R33, R25, R12 ;  /* 0x0000001921207223 */ /* 0x000fe2000001000c */
[----:B------:R-:W-:Y:S01]  /*109b0*/  FFMA.FTZ R33, R82, R22, R11 ;  /* 0x0000001652217223 */ /* 0x000fe2000001000b */
[----:B------:R-:W-:Y:S01]  /*109c0*/  FMUL.FTZ R69, R71, R69 ;  /* 0x0000004547457220 */ /* 0x000fe20000410000 */
[----:B------:R-:W-:Y:S01]  /*109d0*/  FFMA.FTZ R30, R31, R47, R52 ;  /* 0x0000002f1f1e7223 */ /* 0x000fe20000010034 */
[C---:B------:R-:W-:Y:S01]  /*109e0*/  FMUL.FTZ R34, R71.reuse, R34 ;  /* 0x0000002247227220 */ /* 0x040fe20000410000 */
[C---:B------:R-:W-:Y:S01]  /*109f0*/  FMUL.FTZ R96, R71.reuse, R96 ;  /* 0x0000006047607220 */ /* 0x040fe20000410000 */
[----:B------:R-:W-:Y:S01]  /*10a00*/  FMUL.FTZ R37, R71, R102 ;  /* 0x0000006647257220 */ /* 0x000fe20000410000 */
[----:B------:R-:W-:Y:S01]  /*10a10*/  FFMA.FTZ R31, R84, R48, R53 ;  /* 0x00000030541f7223 */ /* 0x000fe20000010035 */
[----:B---3--:R-:W-:-:S04]  /*10a20*/  IMAD.WIDE.U32 R82, R85, 0x10, R28 ;  /* 0x0000001055527825 */ /* 0x008fc800078e001c */
[----:B------:R-:W-:Y:S01]  /*10a30*/  FMUL.FTZ R39, R71, R104 ;  /* 0x0000006847277220 */ /* 0x000fe20000410000 */
[----:B------:R-:W-:Y:S01]  /*10a40*/  F2FP.BF16.F32.PACK_AB R30, R33, R30 ;  /* 0x0000001e211e723e */ /* 0x000fe200000010ff */
[----:B------:R-:W-:Y:S01]  /*10a50*/  FMUL.FTZ R108, R71, R108 ;  /* 0x0000006c476c7220 */ /* 0x000fe20000410000 */
[----:B------:R-:W-:-:S04]  /*10a60*/  IMAD.WIDE.U32 R80, R67, 0x10, R28 ;  /* 0x0000001043507825 */ /* 0x000fc800078e001c */
[C---:B------:R-:W-:Y:S01]  /*10a70*/  FMUL.FTZ R38, R71.reuse, R38 ;  /* 0x0000002647267220 */ /* 0x040fe20000410000 */
[----:B------:R-:W-:Y:S01]  /*10a80*/  FMUL.FTZ R35, R71, R88 ;  /* 0x0000005847237220 */ /* 0x000fe20000410000 */
[----:B------:R-:W-:Y:S01]  /*10a90*/  FFMA.FTZ R33, R34, R20, R9 ;  /* 0x0000001422217223 */ /* 0x000fe20000010009 */
[----:B------:R-:W-:-:S04]  /*10aa0*/  IMAD.WIDE.U32 R84, R103, 0x10, R28 ;  /* 0x0000001067547825 */ /* 0x000fc800078e001c */
[----:B------:R-:W-:Y:S01]  /*10ab0*/  FFMA.FTZ R28, R69, R45, R50 ;  /* 0x0000002d451c7223 */ /* 0x000fe20000010032 */
[C---:B------:R-:W-:Y:S01]  /*10ac0*/  FMUL.FTZ R112, R71.reuse, R112 ;  /* 0x0000007047707220 */ /* 0x040fe20000410000 */
[----:B------:R-:W-:Y:S01]  /*10ad0*/  FMUL.FTZ R67, R71, R116 ;  /* 0x0000007447437220 */ /* 0x000fe20000410000 */
[----:B------:R-:W-:Y:S01]  /*10ae0*/  FFMA.FTZ R96, R96, R42, R61 ;  /* 0x0000002a60607223 */ /* 0x000fe2000001003d */
[----:B------:R-:W-:Y:S01]  /*10af0*/  FFMA.FTZ R37, R37, R19, R6 ;  /* 0x0000001325257223 */ /* 0x000fe20000010006 */
[----:B------:R-:W-:Y:S01]  /*10b00*/  FFMA.FTZ R34, R39, R43, R58 ;  /* 0x0000002b27227223 */ /* 0x000fe2000001003a */
[----:B------:R-:W-:Y:S01]  /*10b10*/  F2FP.BF16.F32.PACK_AB R31, R32, R31 ;  /* 0x0000001f201f723e */ /* 0x000fe200000010ff */
[----:B------:R-:W-:Y:S01]  /*10b20*/  FFMA.FTZ R39, R108, R18, R7 ;  /* 0x000000126c277223 */ /* 0x000fe20000010007 */
[----:B------:R-:W-:Y:S01]  /*10b30*/  FFMA.FTZ R29, R38, R46, R51 ;  /* 0x0000002e261d7223 */ /* 0x000fe20000010033 */
[----:B------:R-:W-:Y:S01]  /*10b40*/  FFMA.FTZ R32, R35, R23, R10 ;  /* 0x0000001723207223 */ /* 0x000fe2000001000a */
[----:B------:R-:W-:Y:S01]  /*10b50*/  FFMA.FTZ R35, R112, R44, R63 ;  /* 0x0000002c70237223 */ /* 0x000fe2000001003f */
[----:B------:R-:W-:Y:S01]  /*10b60*/  FFMA.FTZ R38, R67, R21, R8 ;  /* 0x0000001543267223 */ /* 0x000fe20000010008 */
[----:B------:R-:W-:Y:S01]  /*10b70*/  F2FP.BF16.F32.PACK_AB R28, R33, R28 ;  /* 0x0000001c211c723e */ /* 0x000fe200000010ff */
[----:B------:R-:W-:Y:S01]  /*10b80*/  FMUL.FTZ R69, R71, R100 ;  /* 0x0000006447457220 */ /* 0x000fe20000410000 */
[----:B------:R-:W-:Y:S01]  /*10b90*/  F2FP.BF16.F32.PACK_AB R33, R37, R96 ;  /* 0x000000602521723e */ /* 0x000fe200000010ff */
[----:B------:R-:W-:Y:S01]  /*10ba0*/  FMUL.FTZ R37, R71, R36 ;  /* 0x0000002447257220 */ /* 0x000fe20000410000 */
[----:B------:R-:W-:Y:S01]  /*10bb0*/  F2FP.BF16.F32.PACK_AB R34, R39, R34 ;  /* 0x000000222722723e */ /* 0x000fe200000010ff */
[C---:B------:R-:W-:Y:S01]  /*10bc0*/  FMUL.FTZ R86, R71.reuse, R86 ;  /* 0x0000005647567220 */ /* 0x040fe20000410000 */
[C---:B------:R-:W-:Y:S01]  /*10bd0*/  FMUL.FTZ R67, R71.reuse, R98 ;  /* 0x0000006247437220 */ /* 0x040fe20000410000 */
[C---:B------:R-:W-:Y:S01]  /*10be0*/  FMUL.FTZ R73, R71.reuse, R114 ;  /* 0x0000007247497220 */ /* 0x040fe20000410000 */
[C---:B------:R-:W-:Y:S01]  /*10bf0*/  FMUL.FTZ R90, R71.reuse, R90 ;  /* 0x0000005a475a7220 */ /* 0x040fe20000410000 */
[C---:B------:R-:W-:Y:S01]  /*10c00*/  FMUL.FTZ R39, R71.reuse, R92 ;  /* 0x0000005c47277220 */ /* 0x040fe20000410000 */
[C---:B------:R-:W-:Y:S01]  /*10c10*/  FMUL.FTZ R94, R71.reuse, R94 ;  /* 0x0000005e475e7220 */ /* 0x040fe20000410000 */
[C---:B------:R-:W-:Y:S01]  /*10c20*/  FMUL.FTZ R106, R71.reuse, R106 ;  /* 0x0000006a476a7220 */ /* 0x040fe20000410000 */
[----:B------:R-:W-:Y:S01]  /*10c30*/  FMUL.FTZ R110, R71, R110 ;  /* 0x0000006e476e7220 */ /* 0x000fe20000410000 */
[----:B------:R-:W-:Y:S01]  /*10c40*/  F2FP.BF16.F32.PACK_AB R29, R32, R29 ;  /* 0x0000001d201d723e */ /* 0x000fe200000010ff */
        /* <DEDUP_REMOVED lines=11> */
[----:B------:R-:W-:Y:S01]  /*10d00*/  F2FP.BF16.F32.PACK_AB R32, R37, R32 ;  /* 0x000000202520723e */ /* 0x000fe200000010ff */
[----:B------:R0:W-:Y:S01]  /*10d10*/  @!P0 STG.E desc[UR8][R74.64], R119 ;  /* 0x000000774a008986 */ /* 0x0001e2000c101908 */
[----:B------:R-:W-:-:S02]  /*10d20*/  F2FP.BF16.F32.PACK_AB R39, R79, R110 ;  /* 0x0000006e4f27723e */ /* 0x000fc400000010ff */
[----:B------:R-:W-:Y:S01]  /*10d30*/  F2FP.BF16.F32.PACK_AB R38, R73, R38 ;  /* 0x000000264926723e */ /* 0x000fe200000010ff */
[----:B------:R0:W-:Y:S01]  /*10d40*/  @!P0 STG.E desc[UR8][R76.64], R71 ;  /* 0x000000474c008986 */ /* 0x0001e2000c101908 */
[----:B------:R-:W-:Y:S02]  /*10d50*/  F2FP.BF16.F32.PACK_AB R37, R69, R94 ;  /* 0x0000005e4525723e */ /* 0x000fe400000010ff */
[----:B------:R-:W-:Y:S01]  /*10d60*/  F2FP.BF16.F32.PACK_AB R36, R67, R36 ;  /* 0x000000244324723e */ /* 0x000fe200000010ff */
[----:B------:R0:W-:Y:S04]  /*10d70*/  STG.E.128 desc[UR8][R80.64], R28 ;  /* 0x0000001c50007986 */ /* 0x0001e8000c101d08 */
[----:B------:R0:W-:Y:S04]  /*10d80*/  STG.E.128 desc[UR8][R82.64], R32 ;  /* 0x0000002052007986 */ /* 0x0001e8000c101d08 */
[----:B------:R0:W-:Y:S01]  /*10d90*/  STG.E.128 desc[UR8][R84.64], R36 ;  /* 0x0000002454007986 */ /* 0x0001e2000c101d08 */
[----:B------:R-:W-:Y:S05]  /*10da0*/  BRA.U !UP1, `(.L_x_579) ;  /* 0xfffffefd09d47547 */ /* 0x000fea000b83ffff */
[----:B------:R-:W-:Y:S05]  /*10db0*/  EXIT ;  /* 0x000000000000794d */ /* 0x000fea0003800000 */
.L_x_580:
        /* <DEDUP_REMOVED lines=12> */
.L_x_20740:


//--------------------- .text._ZN10layer_norm13ln_fwd_kernelINS_13Kernel_traitsI13__nv_bfloat16S2_S2_S2_fjLj3072ELj1ELj1ELj4ELj16ENS_18Kernel_traits_baseILj3072ES2_S2_S2_S2_fjLj128EEEEELb1ELb0ELb1ELb0EEEvNS_9FwdParamsE --------------------------
	.section	.text._ZN10layer_norm13ln_fwd_kernelINS_13Kernel_traitsI13__nv_bfloat16S2_S2_S2_fjLj3072ELj1ELj1ELj4ELj16ENS_18Kernel_traits_baseILj3072ES2_S2_S2_S2_fjLj128EEEEELb1ELb0ELb1ELb0EEEvNS_9FwdParamsE,"ax",@progbits
	.align	128
        .global         _ZN10layer_norm13ln_fwd_kernelINS_13Kernel_traitsI13__nv_bfloat16S2_S2_S2_fjLj3072ELj1ELj1ELj4ELj16ENS_18Kernel_traits_baseILj3072ES2_S2_S2_S2_fjLj128EEEEELb1ELb0ELb1ELb0EEEvNS_9FwdParamsE
        .type           _ZN10layer_norm13ln_fwd_kernelINS_13Kernel_traitsI13__nv_bfloat16S2_S2_S2_fjLj3072ELj1ELj1ELj4ELj16ENS_18Kernel_traits_baseILj3072ES2_S2_S2_S2_fjLj128EEEEELb1ELb0ELb1ELb0EEEvNS_9FwdParamsE,@function
        .size           _ZN10layer_norm13ln_fwd_kernelINS_13Kernel_traitsI13__nv_bfloat16S2_S2_S2_fjLj3072ELj1ELj1ELj4ELj16ENS_18Kernel_traits_baseILj3072ES2_S2_S2_S2_fjLj128EEEEELb1ELb0ELb1ELb0EEEvNS_9FwdParamsE,(.L_x_20741 - _ZN10layer_norm13ln_fwd_kernelINS_13Kernel_traitsI13__nv_bfloat16S2_S2_S2_fjLj3072ELj1ELj1ELj4ELj16ENS_18Kernel_traits_baseILj3072ES2_S2_S2_S2_fjLj128EEEEELb1ELb0ELb1ELb0EEEvNS_9FwdParamsE)
        .other          _ZN10layer_norm13ln_fwd_kernelINS_13Kernel_traitsI13__nv_bfloat16S2_S2_S2_fjLj3072ELj1ELj1ELj4ELj16ENS_18Kernel_traits_baseILj3072ES2_S2_S2_S2_fjLj128EEEEELb1ELb0ELb1ELb0EEEvNS_9FwdParamsE,@"STO_CUDA_ENTRY STV_DEFAULT"
_ZN10layer_norm13ln_fwd_kernelINS_13Kernel_traitsI13__nv_bfloat16S2_S2_S2_fjLj3072ELj1ELj1ELj4ELj16ENS_18Kernel_traits_baseILj3072ES2_S2_S2_S2_fjLj128EEEEELb1ELb0ELb1ELb0EEEvNS_9FwdParamsE:
.text._ZN10layer_norm13ln_fwd_kernelINS_13Kernel_traitsI13__nv_bfloat16S2_S2_S2_fjLj3072ELj1ELj1ELj4ELj16ENS_18Kernel_traits_baseILj3072ES2_S2_S2_S2_fjLj128EEEEELb1ELb0ELb1ELb0EEEvNS_9FwdParamsE:
[----:B------:R-:W-:Y:S01]  /*0000*/  LDC R1, c[0x0][0x37c] ;  /* 0x0000df00ff017b82 */ /* 0x000fe20000000800 */
[----:B------:R-:W0:Y:S07]  /*0010*/  LDCU.U8 UR4, c[0x0][0x464] ;  /* 0x00008c80ff0477ac */ /* 0x000e2e0008000000 */
[----:B------:R-:W1:Y:S01]  /*0020*/  LDC R0, c[0x0][0x458] ;  /* 0x00011600ff007b82 */ /* 0x000e620000000800 */
[----:B------:R-:W2:Y:S01]  /*0030*/  LDCU.64 UR14, c[0x0][0x450] ;  /* 0x00008a00ff0e77ac */ /* 0x000ea20008000a00 */
[----:B------:R-:W3:Y:S06]  /*0040*/  LDCU.64 UR12, c[0x0][0x358] ;  /* 0x00006b00ff0c77ac */ /* 0x000eec0008000a00 */
[----:B------:R-:W4:Y:S01]  /*0050*/  LDC R69, c[0x0][0x45c] ;  /* 0x00011700ff457b82 */ /* 0x000f220000000800 */
[----:B------:R-:W5:Y:S07]  /*0060*/  S2R R7, SR_TID.X ;  /* 0x0000000000077919 */ /* 0x000f6e0000002100 */
[----:B------:R-:W5:Y:S01]  /*0070*/  LDC R6, c[0x0][0x388] ;  /* 0x0000e200ff067b82 */ /* 0x000f620000000800 */
[----:B0-----:R-:W-:Y:S01]  /*0080*/  ISETP.NE.AND P0, PT, RZ, UR4, PT ;  /* 0x00000004ff007c0c */ /* 0x001fe2000bf05270 */
[----:B------:R-:W0:Y:S01]  /*0090*/  LDCU.64 UR4, c[0x0][0x438] ;  /* 0x00008700ff0477ac */ /* 0x000e220008000a00 */
[----:B--2---:R-:W-:-:S02]  /*00a0*/  IMAD.U32 R2, RZ, RZ, UR14 ;  /* 0x0000000eff027e24 */ /* 0x004fc4000f8e00ff */
[----:B------:R-:W-:-:S09]  /*00b0*/  IMAD.U32 R3, RZ, RZ, UR15 ;  /* 0x0000000fff037e24 */ /* 0x000fd2000f8e00ff */
[----:B-1----:R-:W-:Y:S01]  /*00c0*/  @P0 MOV R4, R0 ;  /* 0x0000000000040202 */ /* 0x002fe20000000f00 */
[----:B---3--:R-:W2:Y:S01]  /*00d0*/  @P0 LDG.E.64 R2, desc[UR12][R2.64] ;  /* 0x0000000c02020981 */ /* 0x008ea2000c1e1b00 */
[----:B----4-:R-:W-:Y:S01]  /*00e0*/  @P0 IMAD.MOV.U32 R5, RZ, RZ, R69 ;  /* 0x000000ffff050224 */ /* 0x010fe200078e0045 */
[----:B------:R-:W1:Y:S05]  /*00f0*/  @P0 LDC R9, c[0x0][0x460] ;  /* 0x00011800ff090b82 */ /* 0x000e6a0000000800 */
[----:B------:R-:W1:Y:S01]  /*0100*/  @P0 LDG.E.64 R4, desc[UR12][R4.64] ;  /* 0x0000000c04040981 */ /* 0x000e62000c1e1b00 */
[----:B0-----:R-:W-:Y:S01]  /*0110*/  UISETP.NE.U32.AND UP0, UPT, UR4, URZ, UPT ;  /* 0x000000ff0400728c */ /* 0x001fe2000bf05070 */
[----:B------:R-:W-:Y:S01]  /*0120*/  BSSY.RECONVERGENT B0, `(.L_x_581) ;  /* 0x0000055000007945 */ /* 0x000fe20003800200 */
[----:B------:R-:W0:Y:S01]  /*0130*/  S2UR UR24, SR_CTAID.X ;  /* 0x00000000001879c3 */ /* 0x000e220000002500 */
[----:B-----5:R-:W-:Y:S01]  /*0140*/  LOP3.LUT R12, R7, 0x1f, RZ, 0xc0, !PT ;  /* 0x0000001f070c7812 */ /* 0x020fe200078ec0ff */
[----:B------:R-:W-:-:S06]  /*0150*/  UISETP.NE.AND.EX UP0, UPT, UR5, URZ, UPT, UP0 ;  /* 0x000000ff0500728c */ /* 0x000fcc000bf05300 */
[----:B------:R-:W0:Y:S02]  /*0160*/  LDC R72, c[0x0][0x360] ;  /* 0x0000d800ff487b82 */ /* 0x000e240000000800 */
[----:B0-----:R-:W-:Y:S01]  /*0170*/  IMAD R72, R72, UR24, R7 ;  /* 0x0000001848487c24 */ /* 0x001fe2000f8e0207 */
[----:B--2---:R-:W-:Y:S02]  /*0180*/  @P0 R2UR UR14, R2 ;  /* 0x00000000020e02ca */ /* 0x004fe400000e0000 */
[----:B------:R-:W-:Y:S02]  /*0190*/  @P0 R2UR UR15, R3 ;  /* 0x00000000030f02ca */ /* 0x000fe400000e0000 */
[----:B------:R-:W-:Y:S02]  /*01a0*/  LOP3.LUT R2, R7, 0x60, RZ, 0xc0, !PT ;  /* 0x0000006007027812 */ /* 0x000fe400078ec0ff */
[----:B------:R-:W-:Y:S02]  /*01b0*/  SHF.R.S32.HI R3, RZ, 0x1f, R6 ;  /* 0x0000001fff037819 */ /* 0x000fe40000011406 */
[----:B-1----:R-:W-:-:S02]  /*01c0*/  @P0 IADD3 R0, P1, PT, R4, R9, RZ ;  /* 0x0000000904000210 */ /* 0x002fc40007f3e0ff */
[----:B------:R-:W-:Y:S02]  /*01d0*/  LOP3.LUT R13, R2, 0x1f, R7, 0xf8, !PT ;  /* 0x0000001f020d7812 */ /* 0x000fe400078ef807 */
[----:B------:R-:W-:Y:S01]  /*01e0*/  LEA.HI R3, R3, R6, RZ, 0x3 ;  /* 0x0000000603037211 */ /* 0x000fe200078f18ff */
[----:B------:R-:W-:Y:S01]  /*01f0*/  @P0 IMAD.X R69, RZ, RZ, R5, P1 ;  /* 0x000000ffff450224 */ /* 0x000fe200008e0605 */
[----:B------:R-:W-:Y:S01]  /*0200*/  LOP3.LUT R4, R13, 0x7f, RZ, 0x3c, !PT ;  /* 0x0000007f0d047812 */ /* 0x000fe200078e3cff */
[----:B------:R-:W-:Y:S01]  /*0210*/  UIADD3 UR22, UPT, UPT, UR14, -0x61c88647, URZ ;  /* 0x9e3779b90e167890 */ /* 0x000fe2000fffe0ff */
[----:B------:R-:W-:Y:S01]  /*0220*/  SHF.R.S32.HI R3, RZ, 0x3, R3 ;  /* 0x00000003ff037819 */ /* 0x000fe20000011403 */
[----:B------:R-:W-:Y:S01]  /*0230*/  UIADD3 UR23, UPT, UPT, UR15, -0x4498517b, URZ ;  /* 0xbb67ae850f177890 */ /* 0x000fe2000fffe0ff */
[--C-:B------:R-:W-:Y:S01]  /*0240*/  SHF.R.U64 R70, R0, 0x2, R69.reuse ;  /* 0x0000000200467819 */ /* 0x100fe20000001245 */
[----:B------:R-:W-:Y:S01]  /*0250*/  UIADD3 UR5, UPT, UPT, UR14, 0x3c6ef372, URZ ;  /* 0x3c6ef3720e057890 */ /* 0x000fe2000fffe0ff */
[----:B------:R-:W-:Y:S01]  /*0260*/  IADD3 R71, PT, PT, R3, R4, RZ ;  /* 0x0000000403477210 */ /* 0x000fe20007ffe0ff */
[----:B------:R-:W-:Y:S01]  /*0270*/  UIADD3 UR6, UPT, UPT, UR15, 0x76cf5d0a, URZ ;  /* 0x76cf5d0a0f067890 */ /* 0x000fe2000fffe0ff */
[----:B------:R-:W-:Y:S01]  /*0280*/  SHF.R.U32.HI R69, RZ, 0x2, R69 ;  /* 0x00000002ff457819 */ /* 0x000fe20000011645 */
[----:B------:R-:W-:-:S02]  /*0290*/  UIADD3 UR25, UPT, UPT, UR14, -0x255992d5, URZ ;  /* 0xdaa66d2b0e197890 */ /* 0x000fc4000fffe0ff */
[----:B------:R-:W-:Y:S02]  /*02a0*/  UIADD3 UR7, UPT, UPT, UR15, 0x32370b8f, URZ ;  /* 0x32370b8f0f077890 */ /* 0x000fe4000fffe0ff */
[----:B------:R-:W-:Y:S02]  /*02b0*/  UIADD3 UR26, UPT, UPT, UR14, 0x78dde6e4, URZ ;  /* 0x78dde6e40e1a7890 */ /* 0x000fe4000fffe0ff */
[----:B------:R-:W-:Y:S02]  /*02c0*/  UIADD3 UR27, UPT, UPT, UR15, -0x126145ec, URZ ;  /* 0xed9eba140f1b7890 */ /* 0x000fe4000fffe0ff */
[----:B------:R-:W-:Y:S02]  /*02d0*/  UIADD3 UR28, UPT, UPT, UR14, 0x1715609d, URZ ;  /* 0x1715609d0e1c7890 */ /* 0x000fe4000fffe0ff */
[----:B------:R-:W-:Y:S02]  /*02e0*/  UIADD3 UR29, UPT, UPT, UR15, -0x56f99767, URZ ;  /* 0xa90668990f1d7890 */ /* 0x000fe4000fffe0ff */
[----:B------:R-:W-:-:S02]  /*02f0*/  UIADD3 UR30, UPT, UPT, UR14, -0x4ab325aa, URZ ;  /* 0xb54cda560e1e7890 */ /* 0x000fc4000fffe0ff */
[----:B------:R-:W-:Y:S02]  /*0300*/  UIADD3 UR31, UPT, UPT, UR15, 0x646e171e, URZ ;  /* 0x646e171e0f1f7890 */ /* 0x000fe4000fffe0ff */
[----:B------:R-:W-:Y:S02]  /*0310*/  UIADD3 UR32, UPT, UPT, UR14, 0x5384540f, URZ ;  /* 0x5384540f0e207890 */ /* 0x000fe4000fffe0ff */
[----:B------:R-:W-:Y:S02]  /*0320*/  UIADD3 UR33, UPT, UPT, UR15, 0x1fd5c5a3, URZ ;  /* 0x1fd5c5a30f217890 */ /* 0x000fe4000fffe0ff */
[----:B------:R-:W-:Y:S02]  /*0330*/  UIADD3 UR34, UPT, UPT, UR14, -0xe443238, URZ ;  /* 0xf1bbcdc80e227890 */ /* 0x000fe4000fffe0ff */
[----:B------:R-:W-:Y:S02]  /*0340*/  UIADD3 UR8, UPT, UPT, UR15, -0x24c28bd8, URZ ;  /* 0xdb3d74280f087890 */ /* 0x000fe4000fffe0ff */
[----:B------:R-:W-:-:S02]  /*0350*/  UIADD3 UR9, UPT, UPT, UR14, -0x700cb87f, URZ ;  /* 0x8ff347810e097890 */ /* 0x000fc4000fffe0ff */
        /* <DEDUP_REMOVED lines=27> */
.L_x_582:
        /* <DEDUP_REMOVED lines=9> */
[----:B-1----:R-:W-:-:S04]  /*05a0*/  @P1 IMAD.WIDE.U32 R8, R13, 0x10, R8 ;  /* 0x000000100d081825 */ /* 0x002fc800078e0008 */
[----:B------:R-:W-:Y:S01]  /*05b0*/  @P1 VIADD R13, R13, 0x80 ;  /* 0x000000800d0d1836 */ /* 0x000fe20000000000 */
[----:B------:R0:W5:Y:S03]  /*05c0*/  @P1 LDG.E.128 R40, desc[UR12][R8.64] ;  /* 0x0000000c08281981 */ /* 0x000166000c1e1d00 */
[----:B--2---:R-:W-:-:S05]  /*05d0*/  @P2 IMAD.WIDE.U32 R4, R13, 0x10, R10 ;  /* 0x000000100d042825 */ /* 0x004fca00078e000a */
[----:B------:R0:W5:Y:S01]  /*05e0*/  @P2 LDG.E.128 R32, desc[UR12][R4.64] ;  /* 0x0000000c04202981 */ /* 0x000162000c1e1d00 */
[----:B------:R-:W-:Y:S01]  /*05f0*/  HFMA2 R38, -RZ, RZ, 0, 0 ;  /* 0x00000000ff267431 */ /* 0x000fe200000001ff */
[----:B------:R-:W-:Y:S01]  /*0600*/  CS2R R36, SRZ ;  /* 0x0000000000247805 */ /* 0x000fe2000001ff00 */
[----:B------:R-:W-:Y:S01]  /*0610*/  IMAD.MOV.U32 R46, RZ, RZ, RZ ;  /* 0x000000ffff2e7224 */ /* 0x000fe200078e00ff */
[----:B------:R-:W-:Y:S02]  /*0620*/  CS2R R44, SRZ ;  /* 0x00000000002c7805 */ /* 0x000fe4000001ff00 */
[----:B------:R-:W-:Y:S02]  /*0630*/  @P2 CS2R R30, SRZ ;  /* 0x00000000001e2805 */ /* 0x000fe4000001ff00 */
[----:B------:R-:W-:Y:S01]  /*0640*/  @P2 CS2R R28, SRZ ;  /* 0x00000000001c2805 */ /* 0x000fe2000001ff00 */
[----:B------:R-:W-:Y:S01]  /*0650*/  @P0 IMAD.MOV.U32 R47, RZ, RZ, RZ ;  /* 0x000000ffff2f0224 */ /* 0x000fe200078e00ff */
[----:B0-----:R-:W-:-:S07]  /*0660*/  @P1 MOV R39, RZ ;  /* 0x000000ff00271202 */ /* 0x001fce0000000f00 */
.L_x_583:
[----:B------:R-:W-:Y:S05]  /*0670*/  BSYNC.RECONVERGENT B0 ;  /* 0x0000000000007941 */ /* 0x000fea0003800200 */
.L_x_581:
[----:B------:R-:W0:Y:S02]  /*0680*/  LDCU UR4, c[0x0][0x384] ;  /* 0x00007080ff0477ac */ /* 0x000e240008000800 */
[----:B0-----:R-:W-:-:S06]  /*0690*/  UISETP.GE.AND UP0, UPT, UR24, UR4, UPT ;  /* 0x000000041800728c */ /* 0x001fcc000bf06270 */
[----:B------:R-:W-:-:S13]  /*06a0*/  PLOP3.LUT P0, PT, PT, PT, UP0, 0x80, 0x8 ;  /* 0x000000000008781c */ /* 0x000fda0003f0f008 */
[----:B------:R-:W-:Y:S05]  /*06b0*/  @P0 EXIT ;  /* 0x000000000000094d */ /* 0x000fea0003800000 */
[----:B------:R-:W-:Y:S01]  /*06c0*/  IMAD.HI.U32 R4, R72, -0x326172a9, RZ ;  /* 0xcd9e8d5748047827 */ /* 0x000fe200078e00ff */
[----:B------:R-:W-:Y:S01]  /*06d0*/  LOP3.LUT R11, R3, 0x7f, RZ, 0xc0, !PT ;  /* 0x0000007f030b7812 */ /* 0x000fe200078ec0ff */
[----:B------:R-:W-:Y:S01]  /*06e0*/  UPLOP3.LUT UP1, UPT, UPT, UPT, UPT, 0x40, 0x4 ;  /* 0x000000000004789c */ /* 0x000fe20003f2e870 */
[----:B------:R-:W-:Y:S01]  /*06f0*/  LOP3.LUT R65, R0, 0x3, RZ, 0xc0, !PT ;  /* 0x0000000300417812 */ /* 0x000fe200078ec0ff */
[C---:B------:R-:W-:Y:S01]  /*0700*/  IMAD.HI.U32 R5, R70.reuse, -0x2daee0ad, RZ ;  /* 0xd2511f5346057827 */ /* 0x040fe200078e00ff */
[----:B------:R-:W-:Y:S01]  /*0710*/  LOP3.LUT R4, R69, UR14, R4, 0x96, !PT ;  /* 0x0000000e45047c12 */ /* 0x000fe2000f8e9604 */
[----:B------:R-:W0:Y:S01]  /*0720*/  LDCU UR35, c[0x0][0x404] ;  /* 0x00008080ff2377ac */ /* 0x000e220008000800 */
[----:B------:R-:W-:Y:S01]  /*0730*/  VIADDMNMX R2, R11, -R2, RZ, !PT ;  /* 0x800000020b027246 */ /* 0x000fe200078001ff */
[----:B------:R-:W-:Y:S01]  /*0740*/  IMAD R9, R70, -0x2daee0ad, RZ ;  /* 0xd2511f5346097824 */ /* 0x000fe200078e02ff */
[----:B------:R-:W-:Y:S01]  /*0750*/  LOP3.LUT R5, R5, UR15, RZ, 0x3c, !PT ;  /* 0x0000000f05057c12 */ /* 0x000fe2000f8e3cff */
[----:B------:R-:W-:Y:S01]  /*0760*/  IMAD.HI.U32 R8, R4, -0x2daee0ad, RZ ;  /* 0xd2511f5304087827 */ /* 0x000fe200078e00ff */
[----:B------:R-:W-:Y:S01]  /*0770*/  VIMNMX R2, PT, PT, R2, 0x20, PT ;  /* 0x0000002002027848 */ /* 0x000fe20003fe0100 */
[----:B------:R-:W1:Y:S01]  /*0780*/  LDCU UR36, c[0x0][0x388] ;  /* 0x00007100ff2477ac */ /* 0x000e620008000800 */
[----:B-----5:R-:W-:Y:S01]  /*0790*/  PRMT R64, R32, 0x7632, R64 ;  /* 0x0000763220407816 */ /* 0x020fe20000000040 */
[----:B------:R-:W-:Y:S01]  /*07a0*/  IMAD R7, R72, -0x326172a9, RZ ;  /* 0xcd9e8d5748077824 */ /* 0x000fe200078e02ff */
[----:B------:R-:W-:Y:S01]  /*07b0*/  LOP3.LUT R8, R9, UR23, R8, 0x96, !PT ;  /* 0x0000001709087c12 */ /* 0x000fe2000f8e9608 */
[----:B------:R-:W-:Y:S01]  /*07c0*/  IMAD.HI.U32 R6, R5, -0x326172a9, RZ ;  /* 0xcd9e8d5705067827 */ /* 0x000fe200078e00ff */
[----:B------:R-:W-:Y:S01]  /*07d0*/  PRMT R63, R39, 0x7632, R63 ;  /* 0x00007632273f7816 */ /* 0x000fe2000000003f */
[----:B------:R-:W2:Y:S01]  /*07e0*/  LDCU.U8 UR37, c[0x0][0x410] ;  /* 0x00008200ff2577ac */ /* 0x000ea20008000000 */
[----:B------:R-:W-:Y:S01]  /*07f0*/  PRMT R62, R43, 0x7632, R62 ;  /* 0x000076322b3e7816 */ /* 0x000fe2000000003e */
[----:B------:R-:W-:Y:S01]  /*0800*/  IMAD R10, R5, -0x326172a9, RZ ;  /* 0xcd9e8d57050a7824 */ /* 0x000fe200078e02ff */
[----:B------:R-:W-:Y:S01]  /*0810*/  LOP3.LUT R6, R7, UR22, R6, 0x96, !PT ;  /* 0x0000001607067c12 */ /* 0x000fe2000f8e9606 */
[----:B------:R-:W-:Y:S01]  /*0820*/  IMAD R7, R4, -0x2daee0ad, RZ ;  /* 0xd2511f5304077824 */ /* 0x000fe200078e02ff */
[----:B------:R-:W-:Y:S01]  /*0830*/  PRMT R61, R38, 0x7632, R61 ;  /* 0x00007632263d7816 */ /* 0x000fe2000000003d */
[----:B------:R-:W-:Y:S01]  /*0840*/  IMAD.HI.U32 R5, R8, -0x326172a9, RZ ;  /* 0xcd9e8d5708057827 */ /* 0x000fe200078e00ff */
[----:B------:R-:W-:Y:S01]  /*0850*/  PRMT R60, R42, 0x7632, R60 ;  /* 0x000076322a3c7816 */ /* 0x000fe2000000003c */
[----:B------:R-:W3:Y:S01]  /*0860*/  LDCU UR38, c[0x0][0x400] ;  /* 0x00008000ff2677ac */ /* 0x000ee20008000800 */
[----:B------:R-:W-:Y:S01]  /*0870*/  PRMT R59, R37, 0x7632, R59 ;  /* 0x00007632253b7816 */ /* 0x000fe2000000003b */
[----:B------:R-:W-:Y:S01]  /*0880*/  IMAD.HI.U32 R4, R6, -0x2daee0ad, RZ ;  /* 0xd2511f5306047827 */ /* 0x000fe200078e00ff */
[----:B------:R-:W-:Y:S01]  /*0890*/  LOP3.LUT R5, R10, UR5, R5, 0x96, !PT ;  /* 0x000000050a057c12 */ /* 0x000fe2000f8e9605 */
[----:B------:R-:W4:Y:S01]  /*08a0*/  LDCU.64 UR16, c[0x0][0x408] ;  /* 0x00008100ff1077ac */ /* 0x000f220008000a00 */
[----:B------:R-:W-:Y:S01]  /*08b0*/  PRMT R58, R41, 0x7632, R58 ;  /* 0x00007632293a7816 */ /* 0x000fe2000000003a */
[----:B------:R-:W-:Y:S01]  /*08c0*/  IMAD R10, R6, -0x2daee0ad, RZ ;  /* 0xd2511f53060a7824 */ /* 0x000fe200078e02ff */
[----:B------:R-:W-:Y:S01]  /*08d0*/  LOP3.LUT R4, R7, UR6, R4, 0x96, !PT ;  /* 0x0000000607047c12 */ /* 0x000fe2000f8e9604 */
[----:B------:R-:W-:Y:S01]  /*08e0*/  IMAD.HI.U32 R9, R5, -0x2daee0ad, RZ ;  /* 0xd2511f5305097827 */ /* 0x000fe200078e00ff */
[----:B------:R-:W-:Y:S01]  /*08f0*/  PRMT R57, R36, 0x7632, R57 ;  /* 0x0000763224397816 */ /* 0x000fe20000000039 */
[----:B------:R-:W0:Y:S01]  /*0900*/  LDCU.64 UR18, c[0x0][0x3a0] ;  /* 0x00007400ff1277ac */ /* 0x000e220008000a00 */
[----:B------:R-:W-:Y:S01]  /*0910*/  PRMT R56, R40, 0x7632, R56 ;  /* 0x0000763228387816 */ /* 0x000fe20000000038 */
[----:B------:R-:W-:Y:S01]  /*0920*/  IMAD R7, R8, -0x326172a9, RZ ;  /* 0xcd9e8d5708077824 */ /* 0x000fe200078e02ff */
[----:B------:R-:W-:Y:S01]  /*0930*/  LOP3.LUT R9, R10, UR7, R9, 0x96, !PT ;  /* 0x000000070a097c12 */ /* 0x000fe2000f8e9609 */
[C---:B------:R-:W-:Y:S01]  /*0940*/  IMAD.HI.U32 R6, R4.reuse, -0x326172a9, RZ ;  /* 0xcd9e8d5704067827 */ /* 0x040fe200078e00ff */
[----:B------:R-:W-:Y:S01]  /*0950*/  PRMT R23, R47, 0x7632, R23 ;  /* 0x000076322f177816 */ /* 0x000fe20000000017 */
[----:B------:R-:W0:Y:S01]  /*0960*/  LDCU.64 UR20, c[0x0][0x380] ;  /* 0x00007000ff1477ac */ /* 0x000e220008000a00 */
[----:B------:R-:W-:Y:S01]  /*0970*/  PRMT R21, R51, 0x7632, R21 ;  /* 0x0000763233157816 */ /* 0x000fe20000000015 */
[----:B------:R-:W-:Y:S01]  /*0980*/  IMAD R8, R5, -0x2daee0ad, RZ ;  /* 0xd2511f5305087824 */ /* 0x000fe200078e02ff */
[----:B------:R-:W-:Y:S01]  /*0990*/  LOP3.LUT R6, R7, UR25, R6, 0x96, !PT ;  /* 0x0000001907067c12 */ /* 0x000fe2000f8e9606 */
[----:B------:R-:W-:Y:S01]  /*09a0*/  IMAD R7, R4, -0x326172a9, RZ ;  /* 0xcd9e8d5704077824 */ /* 0x000fe200078e02ff */
[----:B------:R-:W-:Y:S01]  /*09b0*/  PRMT R20, R46, 0x7632, R20 ;  /* 0x000076322e147816 */ /* 0x000fe20000000014 */
[----:B------:R-:W-:Y:S01]  /*09c0*/  IMAD.HI.U32 R4, R9, -0x326172a9, RZ ;  /* 0xcd9e8d5709047827 */ /* 0x000fe200078e00ff */
[----:B------:R-:W-:-:S02]  /*09d0*/  PRMT R19, R50, 0x7632, R19 ;  /* 0x0000763232137816 */ /* 0x000fc40000000013 */
[----:B------:R-:W-:Y:S01]  /*09e0*/  PRMT R18, R45, 0x7632, R18 ;  /* 0x000076322d127816 */ /* 0x000fe20000000012 */
        /* <DEDUP_REMOVED lines=8> */
[----:B------:R-:W-:-:S03]  /*0a70*/  PRMT R15, R48, 0x7632, R15 ;  /* 0x00007632300f7816 */ /* 0x000fc6000000000f */
        /* <DEDUP_REMOVED lines=8> */
[----:B------:R-:W-:Y:S01]  /*0b00*/  IMAD.SHL.U32 R3, R3, 0x2, RZ ;  /* 0x0000000203037824 */ /* 0x000fe200078e00ff */
[----:B------:R-:W-:Y:S01]  /*0b10*/  LOP3.LUT R4, R9, UR31, R4, 0x96, !PT ;  /* 0x0000001f09047c12 */ /* 0x000fe2000f8e9604 */
[----:B------:R-:W-:Y:S02]  /*0b20*/  IMAD R9, R6, -0x2daee0ad, RZ ;  /* 0xd2511f5306097824 */ /* 0x000fe400078e02ff */
[----:B------:R-:W-:Y:S01]  /*0b30*/  IMAD.HI.U32 R8, R5, -0x2daee0ad, RZ ;  /* 0xd2511f5305087827 */ /* 0x000fe200078e00ff */
[----:B------:R-:W-:-:S03]  /*0b40*/  LOP3.LUT R3, R3, 0xffffff00, RZ, 0xc0, !PT ;  /* 0xffffff0003037812 */ /* 0x000fc600078ec0ff */
[----:B------:R-:W-:Y:S01]  /*0b50*/  IMAD R7, R7, -0x326172a9, RZ ;  /* 0xcd9e8d5707077824 */ /* 0x000fe200078e02ff */
[----:B------:R-:W-:Y:S01]  /*0b60*/  LOP3.LUT R8, R9, UR33, R8, 0x96, !PT ;  /* 0x0000002109087c12 */ /* 0x000fe2000f8e9608 */
[----:B------:R-:W-:-:S04]  /*0b70*/  IMAD.HI.U32 R6, R4, -0x326172a9, RZ ;  /* 0xcd9e8d5704067827 */ /* 0x000fc800078e00ff */
[----:B------:R-:W-:Y:S01]  /*0b80*/  IMAD R2, R2, 0x8, R3 ;  /* 0x0000000802027824 */ /* 0x000fe200078e0203 */
[----:B------:R-:W-:Y:S01]  /*0b90*/  LOP3.LUT R6, R7, UR32, R6, 0x96, !PT ;  /* 0x0000002007067c12 */ /* 0x000fe2000f8e9606 */
[----:B------:R-:W-:Y:S02]  /*0ba0*/  IMAD R12, R12, -0x20, R11 ;  /* 0xffffffe00c0c7824 */ /* 0x000fe400078e020b */
[----:B------:R-:W-:Y:S01]  /*0bb0*/  IMAD R7, R4, -0x326172a9, RZ ;  /* 0xcd9e8d5704077824 */ /* 0x000fe200078e02ff */
[----:B------:R-:W-:Y:S01]  /*0bc0*/  I2FP.F32.U32 R2, R2 ;  /* 0x0000000200027245 */ /* 0x000fe20000201000 */
[----:B------:R-:W-:Y:S01]  /*0bd0*/  IMAD R10, R5, -0x2daee0ad, RZ ;  /* 0xd2511f53050a7824 */ /* 0x000fe200078e02ff */
[----:B------:R-:W-:Y:S01]  /*0be0*/  VIMNMX R12, PT, PT, RZ, R12, !PT ;  /* 0x0000000cff0c7248 */ /* 0x000fe20007fe0100 */
[----:B------:R-:W-:Y:S01]  /*0bf0*/  IMAD.HI.U32 R4, R8, -0x326172a9, RZ ;  /* 0xcd9e8d5708047827 */ /* 0x000fe200078e00ff */
[----:B------:R0:W0:Y:S02]  /*0c00*/  MUFU.RCP R22, R2 ;  /* 0x0000000200167308 */ /* 0x0000240000001000 */
[----:B------:R-:W-:Y:S01]  /*0c10*/  VIMNMX R12, PT, PT, R12, 0x20, PT ;  /* 0x000000200c0c7848 */ /* 0x000fe20003fe0100 */
[----:B------:R-:W-:Y:S01]  /*0c20*/  IMAD.HI.U32 R5, R6, -0x2daee0ad, RZ ;  /* 0xd2511f5306057827 */ /* 0x000fe200078e00ff */
[----:B------:R-:W-:-:S02]  /*0c30*/  LOP3.LUT R4, R7, UR34, R4, 0x96, !PT ;  /* 0x0000002207047c12 */ /* 0x000fc4000f8e9604 */
[----:B------:R-:W-:Y:S01]  /*0c40*/  LEA R68, R12, R3, 0x3 ;  /* 0x000000030c447211 */ /* 0x000fe200078e18ff */
[----:B------:R-:W-:Y:S01]  /*0c50*/  IMAD R7, R8, -0x326172a9, RZ ;  /* 0xcd9e8d5708077824 */ /* 0x000fe200078e02ff */
[----:B------:R-:W-:Y:S01]  /*0c60*/  LOP3.LUT R5, R10, UR8, R5, 0x96, !PT ;  /* 0x000000080a057c12 */ /* 0x000fe2000f8e9605 */
[----:B------:R-:W-:Y:S02]  /*0c70*/  IMAD R6, R6, -0x2daee0ad, RZ ;  /* 0xd2511f5306067824 */ /* 0x000fe400078e02ff */
[----:B------:R-:W-:-:S04]  /*0c80*/  IMAD.HI.U32 R67, R4, -0x2daee0ad, RZ ;  /* 0xd2511f5304437827 */ /* 0x000fc800078e00ff */
[----:B------:R-:W-:Y:S01]  /*0c90*/  IMAD.HI.U32 R66, R5, -0x326172a9, RZ ;  /* 0xcd9e8d5705427827 */ /* 0x000fe200078e00ff */
[----:B------:R-:W-:-:S03]  /*0ca0*/  LOP3.LUT R67, R6, UR10, R67, 0x96, !PT ;  /* 0x0000000a06437c12 */ /* 0x000fc6000f8e9643 */
[----:B------:R-:W-:Y:S01]  /*0cb0*/  IMAD.MOV.U32 R14, RZ, RZ, RZ ;  /* 0x000000ffff0e7224 */ /* 0x000fe200078e00ff */
[----:B------:R-:W-:Y:S01]  /*0cc0*/  LOP3.LUT R66, R7, UR9, R66, 0x96, !PT ;  /* 0x0000000907427c12 */ /* 0x000fe2000f8e9642 */
[----:B------:R-:W-:Y:S01]  /*0cd0*/  IMAD R80, R4, -0x2daee0ad, RZ ;  /* 0xd2511f5304507824 */ /* 0x000fe200078e02ff */
[----:B------:R-:W0:Y:S01]  /*0ce0*/  LDCU.128 UR8, c[0x0][0x3f0] ;  /* 0x00007e00ff0877ac */ /* 0x000e220008000c00 */
[----:B-1234-:R-:W-:-:S07]  /*0cf0*/  IMAD R12, R5, -0x326172a9, RZ ;  /* 0xcd9e8d57050c7824 */ /* 0x01efce00078e02ff */
.L_x_899:
[----:B0-----:R-:W-:-:S06]  /*0d00*/  UIMAD.WIDE UR4, UR24, 0x4, UR8 ;  /* 0x00000004180478a5 */ /* 0x001fcc000f8e0208 */
[----:B-123--:R-:W-:Y:S01]  /*0d10*/  IMAD.U32 R54, RZ, RZ, UR4 ;  /* 0x00000004ff367e24 */ /* 0x00efe2000f8e00ff */
[----:B------:R-:W-:-:S05]  /*0d20*/  MOV R55, UR5 ;  /* 0x0000000500377c02 */ /* 0x000fca0008000f00 */
[----:B------:R-:W2:Y:S01]  /*0d30*/  LDG.E R54, desc[UR12][R54.64] ;  /* 0x0000000c36367981 */ /* 0x000ea2000c1e1900 */
[----:B------:R-:W-:-:S06]  /*0d40*/  UIMAD.WIDE UR4, UR24, 0x4, UR10 ;  /* 0x00000004180478a5 */ /* 0x000fcc000f8e020a */
[----:B------:R-:W-:Y:S02]  /*0d50*/  IMAD.U32 R52, RZ, RZ, UR4 ;  /* 0x00000004ff347e24 */ /* 0x000fe4000f8e00ff */
[----:B------:R-:W-:-:S05]  /*0d60*/  IMAD.U32 R53, RZ, RZ, UR5 ;  /* 0x00000005ff357e24 */ /* 0x000fca000f8e00ff */
[----:B------:R-:W3:Y:S01]  /*0d70*/  LDG.E R52, desc[UR12][R52.64] ;  /* 0x0000000c34347981 */ /* 0x000ee2000c1e1900 */
[----:B------:R-:W-:Y:S01]  /*0d80*/  UIMAD UR4, UR24, UR36, URZ ;  /* 0x00000024180472a4 */ /* 0x000fe2000f8e02ff */
[----:B------:R-:W-:Y:S01]  /*0d90*/  ISETP.GE.U32.AND P0, PT, R71, 0x80, PT ;  /* 0x000000804700780c */ /* 0x000fe20003f06070 */
[----:B------:R-:W-:Y:S01]  /*0da0*/  HFMA2 R76, -RZ, RZ, 0, 0 ;  /* 0x00000000ff4c7431 */ /* 0x000fe200000001ff */
[----:B------:R-:W0:Y:S01]  /*0db0*/  S2R R74, SR_TID.X ;  /* 0x00000000004a7919 */ /* 0x000e220000002100 */
        /* <DEDUP_REMOVED lines=8> */
[----:B------:R-:W-:Y:S01]  /*0e40*/  ULEA.HI UR5, UR5, UR4, URZ, 0x3 ;  /* 0x0000000405057291 */ /* 0x000fe2000f8f18ff */
[----:B---3--:R-:W-:Y:S01]  /*0e50*/  R2UR UR4, R52 ;  /* 0x00000000340472ca */ /* 0x008fe200000e0000 */
[----:B------:R-:W-:-:S04]  /*0e60*/  @UP2 ULEA.HI UR7, UR7, UR6, URZ, 0x3 ;  /* 0x0000000607072291 */ /* 0x000fc8000f8f18ff */
[----:B------:R-:W-:Y:S02]  /*0e70*/  IMAD.U32 R53, RZ, RZ, UR5 ;  /* 0x00000005ff357e24 */ /* 0x000fe4000f8e00ff */
[----:B------:R-:W-:-:S03]  /*0e80*/  IMAD.U32 R55, RZ, RZ, UR7 ;  /* 0x00000007ff377e24 */ /* 0x000fc6000f8e00ff */
[-C--:B0-----:R-:W-:Y:S02]  /*0e90*/  LEA.HI.SX32 R78, R53, R74.reuse, 0x1d ;  /* 0x0000004a354e7211 */ /* 0x081fe400078feaff */
[----:B------:R-:W-:Y:S01]  /*0ea0*/  @P1 LEA.HI.SX32 R76, R55, R74, 0x1d ;  /* 0x0000004a374c1211 */ /* 0x000fe200078feaff */
[----:B-----5:R-:W-:Y:S06]  /*0eb0*/  @!P0 BRA `(.L_x_585) ;  /* 0x0000006000288947 */ /* 0x020fec0003800000 */
[----:B------:R-:W-:-:S04]  /*0ec0*/  UISETP.NE.U32.AND UP0, UPT, UR18, URZ, UPT ;  /* 0x000000ff1200728c */ /* 0x000fc8000bf05070 */
[----:B------:R-:W-:Y:S01]  /*0ed0*/  UISETP.NE.AND.EX UP0, UPT, UR19, URZ, UPT, UP0 ;  /* 0x000000ff1300728c */ /* 0x000fe2000bf05300 */
[----:B------:R-:W-:Y:S10]  /*0ee0*/  BRA.U !UP2, `(.L_x_586) ;  /* 0x000000010a0c7547 */ /* 0x000ff4000b800000 */
[----:B------:R-:W0:Y:S02]  /*0ef0*/  LDC.64 R24, c[0x0][0x390] ;  /* 0x0000e400ff187b82 */ /* 0x000e240000000a00 */
[----:B0-----:R-:W-:-:S06]  /*0f00*/  IMAD.WIDE.U32 R24, R76, 0x10, R24 ;  /* 0x000000104c187825 */ /* 0x001fcc00078e0018 */
[----:B------:R-:W5:Y:S02]  /*0f10*/  LDG.E.128 R24, desc[UR12][R24.64] ;  /* 0x0000000c18187981 */ /* 0x000f64000c1e1d00 */
.L_x_586:
[----:B------:R-:W-:Y:S05]  /*0f20*/  BRA.U !UP0, `(.L_x_587) ;  /* 0x00000031084c7547 */ /* 0x000fea000b800000 */
[----:B------:R-:W0:Y:S02]  /*0f30*/  LDC.64 R52, c[0x0][0x3a0] ;  /* 0x0000e800ff347b82 */ /* 0x000e240000000a00 */
[----:B0-----:R-:W-:-:S06]  /*0f40*/  IMAD.WIDE.U32 R52, R78, 0x10, R52 ;  /* 0x000000104e347825 */ /* 0x001fcc00078e0034 */
[----:B------:R-:W2:Y:S01]  /*0f50*/  LDG.E.128 R52, desc[UR12][R52.64] ;  /* 0x0000000c34347981 */ /* 0x000ea2000c1e1d00 */
[----:B------:R-:W-:-:S13]  /*0f60*/  ISETP.LT.AND P1, PT, RZ, UR39, PT ;  /* 0x00000027ff007c0c */ /* 0x000fda000bf21270 */
[----:B------:R-:W-:Y:S01]  /*0f70*/  @!P1 MOV R84, R65 ;  /* 0x0000004100549202 */ /* 0x000fe20000000f00 */
[----:B------:R-:W-:Y:S02]  /*0f80*/  @!P1 IMAD.MOV.U32 R82, RZ, RZ, R80 ;  /* 0x000000ffff529224 */ /* 0x000fe400078e0050 */
[----:B--2---:R-:W-:Y:S01]  /*0f90*/  @!P1 IMAD.U32 R13, R52, 0x10000, RZ ;  /* 0x00010000340d9824 */ /* 0x004fe200078e00ff */
[----:B------:R-:W-:Y:S06]  /*0fa0*/  @!P1 BRA `(.L_x_588) ;  /* 0x0000000400689947 */ /* 0x000fec0003800000 */
        /* <DEDUP_REMOVED lines=16> */
.L_x_591:
        /* <DEDUP_REMOVED lines=13> */
.L_x_593:
[----:B------:R-:W-:Y:S05]  /*1180*/  BSYNC.RECONVERGENT B2 ;  /* 0x0000000000027941 */ /* 0x000fea0003800200 */
.L_x_592:
[----:B------:R-:W-:Y:S01]  /*1190*/  IMAD.WIDE.U32 R66, R72, -0x326172a9, RZ ;  /* 0xcd9e8d5748427825 */ /* 0x000fe200078e00ff */
[----:B------:R-:W-:Y:S01]  /*11a0*/  LOP3.LUT R10, R14, UR15, R85, 0x96, !PT ;  /* 0x0000000f0e0a7c12 */ /* 0x000fe2000f8e9655 */
[----:B------:R-:W-:Y:S02]  /*11b0*/  UIADD3 UR6, UPT, UPT, UR15, 0x76cf5d0a, URZ ;  /* 0x76cf5d0a0f067890 */ /* 0x000fe4000fffe0ff */
[----:B------:R-:W-:Y:S02]  /*11c0*/  UIADD3 UR5, UPT, UPT, UR14, 0x3c6ef372, URZ ;  /* 0x3c6ef3720e057890 */ /* 0x000fe4000fffe0ff */
[----:B------:R-:W-:Y:S01]  /*11d0*/  LOP3.LUT R12, R69, UR14, R67, 0x96, !PT ;  /* 0x0000000e450c7c12 */ /* 0x000fe2000f8e9643 */
[----:B------:R-:W-:-:S04]  /*11e0*/  IMAD.WIDE.U32 R10, R10, -0x326172a9, RZ ;  /* 0xcd9e8d570a0a7825 */ /* 0x000fc800078e00ff */
[----:B------:R-:W-:Y:S01]  /*11f0*/  IMAD.WIDE.U32 R12, R12, -0x2daee0ad, RZ ;  /* 0xd2511f530c0c7825 */ /* 0x000fe200078e00ff */
[----:B------:R-:W-:-:S04]  /*1200*/  LOP3.LUT R85, R66, UR22, R11, 0x96, !PT ;  /* 0x0000001642557c12 */ /* 0x000fc8000f8e960b */
[----:B------:R-:W-:Y:S01]  /*1210*/  LOP3.LUT R66, R84, UR23, R13, 0x96, !PT ;  /* 0x0000001754427c12 */ /* 0x000fe2000f8e960d */
[----:B------:R-:W-:-:S04]  /*1220*/  IMAD.WIDE.U32 R84, R85, -0x2daee0ad, RZ ;  /* 0xd2511f5355547825 */ /* 0x000fc800078e00ff */
[----:B------:R-:W-:Y:S01]  /*1230*/  IMAD.WIDE.U32 R66, R66, -0x326172a9, RZ ;  /* 0xcd9e8d5742427825 */ /* 0x000fe200078e00ff */
[----:B------:R-:W-:Y:S01]  /*1240*/  LOP3.LUT R11, R12, UR6, R85, 0x96, !PT ;  /* 0x000000060c0b7c12 */ /* 0x000fe2000f8e9655 */
[----:B------:R-:W-:-:S03]  /*1250*/  UIADD3 UR6, UPT, UPT, UR15, -0x695add53, URZ ;  /* 0x96a522ad0f067890 */ /* 0x000fc6000fffe0ff */
[----:B------:R-:W-:Y:S01]  /*1260*/  LOP3.LUT R12, R10, UR5, R67, 0x96, !PT ;  /* 0x000000050a0c7c12 */ /* 0x000fe2000f8e9643 */
[----:B------:R-:W-:Y:S01]  /*1270*/  IMAD.WIDE.U32 R10, R11, -0x326172a9, RZ ;  /* 0xcd9e8d570b0a7825 */ /* 0x000fe200078e00ff */
[----:B------:R-:W-:-:S03]  /*1280*/  UIADD3 UR5, UPT, UPT, UR15, 0x32370b8f, URZ ;  /* 0x32370b8f0f057890 */ /* 0x000fc6000fffe0ff */
[----:B------:R-:W-:Y:S01]  /*1290*/  IMAD.WIDE.U32 R12, R12, -0x2daee0ad, RZ ;  /* 0xd2511f530c0c7825 */ /* 0x000fe200078e00ff */
[----:B------:R-:W-:-:S04]  /*12a0*/  LOP3.LUT R85, R66, UR25, R11, 0x96, !PT ;  /* 0x0000001942557c12 */ /* 0x000fc8000f8e960b */
[----:B------:R-:W-:Y:S01]  /*12b0*/  LOP3.LUT R66, R84, UR5, R13, 0x96, !PT ;  /* 0x0000000554427c12 */ /* 0x000fe2000f8e960d */
[----:B------:R-:W-:Y:S01]  /*12c0*/  IMAD.WIDE.U32 R84, R85, -0x2daee0ad, RZ ;  /* 0xd2511f5355547825 */ /* 0x000fe200078e00ff */
[----:B------:R-:W-:-:S03]  /*12d0*/  UIADD3 UR5, UPT, UPT, UR15, -0x24c28bd8, URZ ;  /* 0xdb3d74280f057890 */ /* 0x000fc6000fffe0ff */
        /* <DEDUP_REMOVED lines=27> */
.L_x_590:
[----:B------:R-:W-:Y:S05]  /*1490*/  BSYNC.RECONVERGENT B1 ;  /* 0x0000000000017941 */ /* 0x000fea0003800200 */
.L_x_589:
[----:B------:R-:W-:Y:S01]  /*14a0*/  I2FP.F32.U32 R10, R10 ;  /* 0x0000000a000a7245 */ /* 0x000fe20000201000 */
[----:B------:R-:W-:Y:S01]  /*14b0*/  IMAD.MOV.U32 R13, RZ, RZ, 0x2f800000 ;  /* 0x2f800000ff0d7424 */ /* 0x000fe200078e00ff */
[----:B------:R-:W-:Y:S01]  /*14c0*/  SHF.L.U32 R80, R52, 0x10, RZ ;  /* 0x0000001034507819 */ /* 0x000fe200000006ff */
[----:B-----5:R-:W-:Y:S02]  /*14d0*/  IMAD.U32 R11, R24, 0x10000, RZ ;  /* 0x00010000180b7824 */ /* 0x020fe400078e00ff */
[----:B------:R-:W-:Y:S02]  /*14e0*/  FFMA.FTZ R10, R10, R13, 1.1641532182693481445e-10 ;  /* 0x2f0000000a0a7423 */ /* 0x000fe4000001000d */
[----:B------:R-:W-:-:S03]  /*14f0*/  FMUL.FTZ R11, R11, UR17 ;  /* 0x000000110b0b7c20 */ /* 0x000fc60008410000 */
[----:B------:R-:W-:Y:S01]  /*1500*/  FSETP.GTU.FTZ.AND P2, PT, R10, UR35, PT ;  /* 0x000000230a007c0b */ /* 0x000fe2000bf5c000 */
[----:B------:R-:W-:-:S03]  /*1510*/  FMUL.FTZ R11, R11, UR16 ;  /* 0x000000100b0b7c20 */ /* 0x000fc60008410000 */
[----:B------:R-:W-:Y:S02]  /*1520*/  SEL R10, RZ, 0x1, P2 ;  /* 0x00000001ff0a7807 */ /* 0x000fe40001000000 */
[----:B------:R-:W-:-:S05]  /*1530*/  FSEL R11, R11, RZ, !P2 ;  /* 0x000000ff0b0b7208 */ /* 0x000fca0005000000 */
[----:B------:R-:W-:-:S07]  /*1540*/  FADD.FTZ R13, R80, R11 ;  /* 0x0000000b500d7221 */ /* 0x000fce0000010000 */
.L_x_588:
[----:B------:R-:W-:Y:S01]  /*1550*/  @!P1 PRMT R11, R52, 0x7632, R11 ;  /* 0x00007632340b9816 */ /* 0x000fe2000000000b */
[----:B------:R-:W-:Y:S01]  /*1560*/  @!P1 IMAD.MOV.U32 R65, RZ, RZ, R84 ;  /* 0x000000ffff419224 */ /* 0x000fe200078e0054 */
[----:B------:R-:W-:Y:S01]  /*1570*/  F2FP.BF16.F32.PACK_AB R80, RZ, R13 ;  /* 0x0000000dff50723e */ /* 0x000fe200000010ff */
[----:B------:R-:W-:Y:S01]  /*1580*/  @!P1 IMAD.MOV.U32 R90, RZ, RZ, R82 ;  /* 0x000000ffff5a9224 */ /* 0x000fe200078e0052 */
[----:B------:R-:W-:Y:S01]  /*1590*/  @!P1 SHF.L.U32 R11, R11, 0x10, RZ ;  /* 0x000000100b0b9819 */ /* 0x000fe200000006ff */
[----:B------:R-:W-:Y:S06]  /*15a0*/  @!P1 BRA `(.L_x_594) ;  /* 0x0000000400709947 */ /* 0x000fec0003800000 */
        /* <DEDUP_REMOVED lines=16> */
.L_x_597:
        /* <DEDUP_REMOVED lines=13> */
.L_x_599:
[----:B------:R-:W-:Y:S05]  /*1780*/  BSYNC.RECONVERGENT B2 ;  /* 0x0000000000027941 */ /* 0x000fea0003800200 */
.L_x_598:
[----:B------:R-:W-:Y:S01]  /*1790*/  IMAD.WIDE.U32 R66, R72, -0x326172a9, RZ ;  /* 0xcd9e8d5748427825 */ /* 0x000fe200078e00ff */
[----:B------:R-:W-:Y:S01]  /*17a0*/  LOP3.LUT R86, R14, UR15, R85, 0x96, !PT ;  /* 0x0000000f0e567c12 */ /* 0x000fe2000f8e9655 */
[----:B------:R-:W-:Y:S01]  /*17b0*/  UIADD3 UR6, UPT, UPT, UR15, 0x76cf5d0a, URZ ;  /* 0x76cf5d0a0f067890 */ /* 0x000fe2000fffe0ff */
[----:B------:R-:W-:Y:S01]  /*17c0*/  MOV R9, R82 ;  /* 0x0000005200097202 */ /* 0x000fe20000000f00 */
[----:B------:R-:W-:Y:S02]  /*17d0*/  UIADD3 UR5, UPT, UPT, UR14, 0x3c6ef372, URZ ;  /* 0x3c6ef3720e057890 */ /* 0x000fe4000fffe0ff */
        /* <DEDUP_REMOVED lines=42> */
[----:B------:R-:W-:-:S07]  /*1a80*/  LOP3.LUT R67, R84, UR6, R91, 0x96, !PT ;  /* 0x0000000654437c12 */ /* 0x000fce000f8e965b */
.L_x_596:
[----:B------:R-:W-:Y:S05]  /*1a90*/  BSYNC.RECONVERGENT B1 ;  /* 0x0000000000017941 */ /* 0x000fea0003800200 */
.L_x_595:
[----:B-----5:R-:W-:Y:S01]  /*1aa0*/  PRMT R11, R24, 0x7632, R11 ;  /* 0x00007632180b7816 */ /* 0x020fe2000000000b */
[----:B------:R-:W-:Y:S01]  /*1ab0*/  IMAD.MOV.U32 R82, RZ, RZ, 0x2f800000 ;  /* 0x2f800000ff527424 */ /* 0x000fe200078e00ff */
[----:B------:R-:W-:Y:S02]  /*1ac0*/  I2FP.F32.U32 R9, R9 ;  /* 0x0000000900097245 */ /* 0x000fe40000201000 */
[----:B------:R-:W-:Y:S02]  /*1ad0*/  SHF.L.U32 R11, R11, 0x10, RZ ;  /* 0x000000100b0b7819 */ /* 0x000fe400000006ff */
[----:B------:R-:W-:Y:S01]  /*1ae0*/  PRMT R52, R52, 0x7632, R52 ;  /* 0x0000763234347816 */ /* 0x000fe20000000034 */
[----:B------:R-:W-:Y:S02]  /*1af0*/  FFMA.FTZ R9, R9, R82, 1.1641532182693481445e-10 ;  /* 0x2f00000009097423 */ /* 0x000fe40000010052 */
[----:B------:R-:W-:Y:S02]  /*1b00*/  FMUL.FTZ R11, R11, UR17 ;  /* 0x000000110b0b7c20 */ /* 0x000fe40008410000 */
[----:B------:R-:W-:Y:S01]  /*1b10*/  IMAD.U32 R52, R52, 0x10000, RZ ;  /* 0x0001000034347824 */ /* 0x000fe200078e00ff */
[----:B------:R-:W-:Y:S01]  /*1b20*/  FSETP.GTU.FTZ.AND P2, PT, R9, UR35, PT ;  /* 0x0000002309007c0b */ /* 0x000fe2000bf5c000 */
[----:B------:R-:W-:-:S03]  /*1b30*/  FMUL.FTZ R11, R11, UR16 ;  /* 0x000000100b0b7c20 */ /* 0x000fc60008410000 */
[----:B------:R-:W-:Y:S02]  /*1b40*/  SEL R9, RZ, 0x1, P2 ;  /* 0x00000001ff097807 */ /* 0x000fe40001000000 */
[----:B------:R-:W-:-:S05]  /*1b50*/  FSEL R11, R11, RZ, !P2 ;  /* 0x000000ff0b0b7208 */ /* 0x000fca0005000000 */
[----:B------:R-:W-:-:S07]  /*1b60*/  FADD.FTZ R11, R52, R11 ;  /* 0x0000000b340b7221 */ /* 0x000fce0000010000 */
.L_x_594:
[----:B------:R-:W-:Y:S01]  /*1b70*/  F2FP.BF16.F32.PACK_AB R82, RZ, R11 ;  /* 0x0000000bff52723e */ /* 0x000fe200000010ff */
[----:B------:R-:W-:Y:S01]  /*1b80*/  @!P1 IMAD.U32 R87, R53, 0x10000, RZ ;  /* 0x0001000035579824 */ /* 0x000fe200078e00ff */
[----:B------:R-:W-:Y:S01]  /*1b90*/  @!P1 MOV R88, R65 ;  /* 0x0000004100589202 */ /* 0x000fe20000000f00 */
[----:B------:R-:W-:Y:S01]  /*1ba0*/  @!P1 IMAD.MOV.U32 R52, RZ, RZ, R90 ;  /* 0x000000ffff349224 */ /* 0x000fe200078e005a */
        /* <DEDUP_REMOVED lines=17> */
.L_x_603:
        /* <DEDUP_REMOVED lines=13> */
.L_x_605:
[----:B------:R-:W-:Y:S05]  /*1d90*/  BSYNC.RECONVERGENT B2 ;  /* 0x0000000000027941 */ /* 0x000fea0003800200 */
.L_x_604:
[----:B------:R-:W-:Y:S01]  /*1da0*/  IMAD.WIDE.U32 R66, R72, -0x326172a9, RZ ;  /* 0xcd9e8d5748427825 */ /* 0x000fe200078e00ff */
[----:B------:R-:W-:Y:S01]  /*1db0*/  LOP3.LUT R84, R14, UR15, R87, 0x96, !PT ;  /* 0x0000000f0e547c12 */ /* 0x000fe2000f8e9657 */
[----:B------:R-:W-:Y:S02]  /*1dc0*/  UIADD3 UR6, UPT, UPT, UR15, 0x76cf5d0a, URZ ;  /* 0x76cf5d0a0f067890 */ /* 0x000fe4000fffe0ff */
[----:B------:R-:W-:Y:S02]  /*1dd0*/  UIADD3 UR5, UPT, UPT, UR14, 0x3c6ef372, URZ ;  /* 0x3c6ef3720e057890 */ /* 0x000fe4000fffe0ff */
[----:B------:R-:W-:Y:S01]  /*1de0*/  LOP3.LUT R88, R69, UR14, R67, 0x96, !PT ;  /* 0x0000000e45587c12 */ /* 0x000fe2000f8e9643 */
[----:B------:R-:W-:-:S04]  /*1df0*/  IMAD.WIDE.U32 R84, R84, -0x326172a9, RZ ;  /* 0xcd9e8d5754547825 */ /* 0x000fc800078e00ff */
[----:B------:R-:W-:Y:S01]  /*1e00*/  IMAD.WIDE.U32 R88, R88, -0x2daee0ad, RZ ;  /* 0xd2511f5358587825 */ /* 0x000fe200078e00ff */
[----:B------:R-:W-:-:S03]  /*1e10*/  LOP3.LUT R87, R66, UR22, R85, 0x96, !PT ;  /* 0x0000001642577c12 */ /* 0x000fc6000f8e9655 */
[----:B------:R-:W-:Y:S01]  /*1e20*/  IMAD.MOV.U32 R8, RZ, RZ, R90 ;  /* 0x000000ffff087224 */ /* 0x000fe200078e005a */
        /* <DEDUP_REMOVED lines=35> */
[----:B------:R-:W-:-:S03]  /*2060*/  MOV R12, R88 ;  /* 0x00000058000c7202 */ /* 0x000fc60000000f00 */
[----:B------:R-:W-:Y:S01]  /*2070*/  HFMA2 R88, -RZ, RZ, 0, 0 ;  /* 0x00000000ff587431 */ /* 0x000fe200000001ff */
[----:B------:R-:W-:Y:S01]  /*2080*/  LOP3.LUT R66, R66, UR5, R89, 0x96, !PT ;  /* 0x0000000542427c12 */ /* 0x000fe2000f8e9659 */
[----:B------:R-:W-:Y:S01]  /*2090*/  IMAD.MOV.U32 R52, RZ, RZ, R84 ;  /* 0x000000ffff347224 */ /* 0x000fe200078e0054 */
[----:B------:R-:W-:-:S07]  /*20a0*/  LOP3.LUT R67, R86, UR6, R85, 0x96, !PT ;  /* 0x0000000656437c12 */ /* 0x000fce000f8e9655 */
.L_x_602:
[----:B------:R-:W-:Y:S05]  /*20b0*/  BSYNC.RECONVERGENT B1 ;  /* 0x0000000000017941 */ /* 0x000fea0003800200 */
.L_x_601:
        /* <DEDUP_REMOVED lines=11> */
.L_x_600:
        /* <DEDUP_REMOVED lines=22> */
.L_x_609:
        /* <DEDUP_REMOVED lines=13> */
.L_x_611:
[----:B------:R-:W-:Y:S05]  /*23a0*/  BSYNC.RECONVERGENT B2 ;  /* 0x0000000000027941 */ /* 0x000fea0003800200 */
.L_x_610:
        /* <DEDUP_REMOVED lines=13> */
[----:B------:R-:W-:Y:S02]  /*2480*/  UIADD3 UR6, UPT, UPT, UR15, -0x695add53, URZ ;  /* 0x96a522ad0f067890 */ /* 0x000fe4000fffe0ff */
[----:B------:R-:W-:Y:S01]  /*2490*/  IMAD.MOV.U32 R65, RZ, RZ, RZ ;  /* 0x000000ffff417224 */ /* 0x000fe200078e00ff */
        /* <DEDUP_REMOVED lines=32> */
[----:B------:R-:W-:Y:S02]  /*26a0*/  LOP3.LUT R67, R90, UR6, R89, 0x96, !PT ;  /* 0x000000065a437c12 */ /* 0x000fe4000f8e9659 */
[----:B------:R-:W-:-:S07]  /*26b0*/  MOV R86, R88 ;  /* 0x0000005800567202 */ /* 0x000fce0000000f00 */
.L_x_608:
[----:B------:R-:W-:Y:S05]  /*26c0*/  BSYNC.RECONVERGENT B1 ;  /* 0x0000000000017941 */ /* 0x000fea0003800200 */
.L_x_607:
[----:B------:R-:W-:Y:S01]  /*26d0*/  HFMA2 R88, -RZ, RZ, 0.1171875, 0 ;  /* 0x2f800000ff587431 */ /* 0x000fe200000001ff */
[----:B-----5:R-:W-:Y:S02]  /*26e0*/  PRMT R52, R25, 0x7632, R52 ;  /* 0x0000763219347816 */ /* 0x020fe40000000034 */
[----:B------:R-:W-:Y:S02]  /*26f0*/  I2FP.F32.U32 R7, R7 ;  /* 0x0000000700077245 */ /* 0x000fe40000201000 */
[----:B------:R-:W-:Y:S01]  /*2700*/  PRMT R53, R53, 0x7632, R53 ;  /* 0x0000763235357816 */ /* 0x000fe20000000035 */
[----:B------:R-:W-:Y:S02]  /*2710*/  IMAD.U32 R52, R52, 0x10000, RZ ;  /* 0x0001000034347824 */ /* 0x000fe400078e00ff */
[----:B------:R-:W-:Y:S02]  /*2720*/  FFMA.FTZ R7, R7, R88, 1.1641532182693481445e-10 ;  /* 0x2f00000007077423 */ /* 0x000fe40000010058 */
[----:B------:R-:W-:Y:S01]  /*2730*/  FMUL.FTZ R52, R52, UR17 ;  /* 0x0000001134347c20 */ /* 0x000fe20008410000 */
[----:B------:R-:W-:-:S03]  /*2740*/  IMAD.U32 R53, R53, 0x10000, RZ ;  /* 0x0001000035357824 */ /* 0x000fc600078e00ff */
[----:B------:R-:W-:Y:S01]  /*2750*/  FMUL.FTZ R52, R52, UR16 ;  /* 0x0000001034347c20 */ /* 0x000fe20008410000 */
[----:B------:R-:W-:-:S04]  /*2760*/  FSETP.GTU.FTZ.AND P2, PT, R7, UR35, PT ;  /* 0x0000002307007c0b */ /* 0x000fc8000bf5c000 */
[----:B------:R-:W-:Y:S02]  /*2770*/  FSEL R52, R52, RZ, !P2 ;  /* 0x000000ff34347208 */ /* 0x000fe40005000000 */
[----:B------:R-:W-:-:S03]  /*2780*/  SEL R7, RZ, 0x1, P2 ;  /* 0x00000001ff077807 */ /* 0x000fc60001000000 */
[----:B------:R-:W-:-:S07]  /*2790*/  FADD.FTZ R85, R53, R52 ;  /* 0x0000003435557221 */ /* 0x000fce0000010000 */
.L_x_606:
[----:B------:R-:W-:Y:S01]  /*27a0*/  F2FP.BF16.F32.PACK_AB R88, RZ, R85 ;  /* 0x00000055ff58723e */ /* 0x000fe200000010ff */
[----:B------:R-:W-:Y:S01]  /*27b0*/  @!P1 IMAD.MOV.U32 R52, RZ, RZ, R65 ;  /* 0x000000ffff349224 */ /* 0x000fe200078e0041 */
[----:B------:R-:W-:Y:S01]  /*27c0*/  @!P1 SHF.L.U32 R89, R54, 0x10, RZ ;  /* 0x0000001036599819 */ /* 0x000fe200000006ff */
[----:B------:R-:W-:Y:S01]  /*27d0*/  @!P1 IMAD.MOV.U32 R92, RZ, RZ, R86 ;  /* 0x000000ffff5c9224 */ /* 0x000fe200078e0056 */
[----:B------:R-:W-:Y:S06]  /*27e0*/  @!P1 BRA `(.L_x_612) ;  /* 0x00000004006c9947 */ /* 0x000fec0003800000 */
[----:B------:R-:W-:Y:S01]  /*27f0*/  ISETP.NE.AND P2, PT, R65, 0x1, PT ;  /* 0x000000014100780c */ /* 0x000fe20003f45270 */
[----:B------:R-:W-:Y:S01]  /*2800*/  BSSY.RECONVERGENT B1, `(.L_x_613) ;  /* 0x000004e000017945 */ /* 0x000fe20003800200 */
[----:B------:R-:W-:Y:S01]  /*2810*/  MOV R52, 0x2 ;  /* 0x0000000200347802 */ /* 0x000fe20000000f00 */
[----:B------:R-:W-:Y:S02]  /*2820*/  IMAD.MOV.U32 R6, RZ, RZ, R12 ;  /* 0x000000ffff067224 */ /* 0x000fe400078e000c */
[----:B------:R-:W-:-:S08]  /*2830*/  IMAD.MOV.U32 R92, RZ, RZ, R86 ;  /* 0x000000ffff5c7224 */ /* 0x000fd000078e0056 */
        /* <DEDUP_REMOVED lines=11> */
.L_x_615:
        /* <DEDUP_REMOVED lines=13> */
.L_x_617:
[----:B------:R-:W-:Y:S05]  /*29c0*/  BSYNC.RECONVERGENT B2 ;  /* 0x0000000000027941 */ /* 0x000fea0003800200 */
.L_x_616:
        /* <DEDUP_REMOVED lines=49> */
.L_x_614:
[----:B------:R-:W-:Y:S05]  /*2ce0*/  BSYNC.RECONVERGENT B1 ;  /* 0x0000000000017941 */ /* 0x000fea0003800200 */
.L_x_613:
[----:B------:R-:W-:Y:S01]  /*2cf0*/  I2FP.F32.U32 R6, R6 ;  /* 0x0000000600067245 */ /* 0x000fe20000201000 */
[----:B------:R-:W-:Y:S01]  /*2d00*/  IMAD.MOV.U32 R65, RZ, RZ, 0x2f800000 ;  /* 0x2f800000ff417424 */ /* 0x000fe200078e00ff */
[----:B-----5:R-:W-:Y:S01]  /*2d10*/  SHF.L.U32 R53, R26, 0x10, RZ ;  /* 0x000000101a357819 */ /* 0x020fe200000006ff */
[----:B------:R-:W-:Y:S02]  /*2d20*/  IMAD.U32 R86, R54, 0x10000, RZ ;  /* 0x0001000036567824 */ /* 0x000fe400078e00ff */
[----:B------:R-:W-:Y:S02]  /*2d30*/  FFMA.FTZ R6, R6, R65, 1.1641532182693481445e-10 ;  /* 0x2f00000006067423 */ /* 0x000fe40000010041 */
[----:B------:R-:W-:-:S03]  /*2d40*/  FMUL.FTZ R53, R53, UR17 ;  /* 0x0000001135357c20 */ /* 0x000fc60008410000 */
[----:B------:R-:W-:Y:S01]  /*2d50*/  FSETP.GTU.FTZ.AND P2, PT, R6, UR35, PT ;  /* 0x0000002306007c0b */ /* 0x000fe2000bf5c000 */
[----:B------:R-:W-:-:S03]  /*2d60*/  FMUL.FTZ R53, R53, UR16 ;  /* 0x0000001035357c20 */ /* 0x000fc60008410000 */
[----:B------:R-:W-:Y:S02]  /*2d70*/  SEL R6, RZ, 0x1, P2 ;  /* 0x00000001ff067807 */ /* 0x000fe40001000000 */
[----:B------:R-:W-:-:S05]  /*2d80*/  FSEL R53, R53, RZ, !P2 ;  /* 0x000000ff35357208 */ /* 0x000fca0005000000 */
[----:B------:R-:W-:-:S07]  /*2d90*/  FADD.FTZ R89, R86, R53 ;  /* 0x0000003556597221 */ /* 0x000fce0000010000 */
.L_x_612:
[----:B------:R-:W-:Y:S01]  /*2da0*/  @!P1 PRMT R91, R54, 0x7632, R91 ;  /* 0x00007632365b9816 */ /* 0x000fe2000000005b */
[----:B------:R-:W-:Y:S01]  /*2db0*/  @!P1 IMAD.MOV.U32 R53, RZ, RZ, R52 ;  /* 0x000000ffff359224 */ /* 0x000fe200078e0034 */
[----:B------:R-:W-:Y:S02]  /*2dc0*/  F2FP.BF16.F32.PACK_AB R90, RZ, R89 ;  /* 0x00000059ff5a723e */ /* 0x000fe400000010ff */
[----:B------:R-:W-:Y:S01]  /*2dd0*/  @!P1 MOV R86, R92 ;  /* 0x0000005c00569202 */ /* 0x000fe20000000f00 */
[----:B------:R-:W-:Y:S01]  /*2de0*/  @!P1 IMAD.U32 R91, R91, 0x10000, RZ ;  /* 0x000100005b5b9824 */ /* 0x000fe200078e00ff */
        /* <DEDUP_REMOVED lines=17> */
.L_x_621:
        /* <DEDUP_REMOVED lines=13> */
.L_x_623:
[----:B------:R-:W-:Y:S05]  /*2fd0*/  BSYNC.RECONVERGENT B2 ;  /* 0x0000000000027941 */ /* 0x000fea0003800200 */
.L_x_622:
        /* <DEDUP_REMOVED lines=49> */
.L_x_620:
[----:B------:R-:W-:Y:S05]  /*32f0*/  BSYNC.RECONVERGENT B1 ;  /* 0x0000000000017941 */ /* 0x000fea0003800200 */
.L_x_619:
[----:B-----5:R-:W-:Y:S01]  /*3300*/  PRMT R52, R26, 0x7632, R52 ;  /* 0x000076321a347816 */ /* 0x020fe20000000034 */
[----:B------:R-:W-:Y:S01]  /*3310*/  IMAD.MOV.U32 R65, RZ, RZ, 0x2f800000 ;  /* 0x2f800000ff417424 */ /* 0x000fe200078e00ff */
[----:B------:R-:W-:Y:S02]  /*3320*/  I2FP.F32.U32 R4, R4 ;  /* 0x0000000400047245 */ /* 0x000fe40000201000 */
[----:B------:R-:W-:Y:S01]  /*3330*/  PRMT R54, R54, 0x7632, R54 ;  /* 0x0000763236367816 */ /* 0x000fe20000000036 */
[----:B------:R-:W-:Y:S02]  /*3340*/  IMAD.U32 R52, R52, 0x10000, RZ ;  /* 0x0001000034347824 */ /* 0x000fe400078e00ff */
[----:B------:R-:W-:Y:S01]  /*3350*/  FFMA.FTZ R4, R4, R65, 1.1641532182693481445e-10 ;  /* 0x2f00000004047423 */ /* 0x000fe20000010041 */
[----:B------:R-:W-:Y:S01]  /*3360*/  SHF.L.U32 R91, R54, 0x10, RZ ;  /* 0x00000010365b7819 */ /* 0x000fe200000006ff */
[----:B------:R-:W-:-:S03]  /*3370*/  FMUL.FTZ R52, R52, UR17 ;  /* 0x0000001134347c20 */ /* 0x000fc60008410000 */
[----:B------:R-:W-:Y:S01]  /*3380*/  FSETP.GTU.FTZ.AND P2, PT, R4, UR35, PT ;  /* 0x0000002304007c0b */ /* 0x000fe2000bf5c000 */
[----:B------:R-:W-:-:S03]  /*3390*/  FMUL.FTZ R52, R52, UR16 ;  /* 0x0000001034347c20 */ /* 0x000fc60008410000 */
[----:B------:R-:W-:Y:S02]  /*33a0*/  SEL R4, RZ, 0x1, P2 ;  /* 0x00000001ff047807 */ /* 0x000fe40001000000 */
[----:B------:R-:W-:-:S05]  /*33b0*/  FSEL R52, R52, RZ, !P2 ;  /* 0x000000ff34347208 */ /* 0x000fca0005000000 */
[----:B------:R-:W-:-:S07]  /*33c0*/  FADD.FTZ R91, R91, R52 ;  /* 0x000000345b5b7221 */ /* 0x000fce0000010000 */
.L_x_618:
        /* <DEDUP_REMOVED lines=21> */
.L_x_627:
        /* <DEDUP_REMOVED lines=13> */
.L_x_629:
[----:B------:R-:W-:Y:S05]  /*35f0*/  BSYNC.RECONVERGENT B2 ;  /* 0x0000000000027941 */ /* 0x000fea0003800200 */
.L_x_628:
        /* <DEDUP_REMOVED lines=46> */
[----:B------:R-:W-:Y:S01]  /*38e0*/  MOV R92, R52 ;  /* 0x00000034005c7202 */ /* 0x000fe20000000f00 */
[----:B------:R-:W-:Y:S01]  /*38f0*/  IMAD.MOV.U32 R52, RZ, RZ, RZ ;  /* 0x000000ffff347224 */ /* 0x000fe200078e00ff */
[----:B------:R-:W-:-:S07]  /*3900*/  LOP3.LUT R67, R100, UR6, R53, 0x96, !PT ;  /* 0x0000000664437c12 */ /* 0x000fce000f8e9635 */
.L_x_626:
[----:B------:R-:W-:Y:S05]  /*3910*/  BSYNC.RECONVERGENT B1 ;  /* 0x0000000000017941 */ /* 0x000fea0003800200 */
.L_x_625:
[----:B------:R-:W-:Y:S01]  /*3920*/  HFMA2 R65, -RZ, RZ, 0.1171875, 0 ;  /* 0x2f800000ff417431 */ /* 0x000fe200000001ff */
[----:B------:R-:W-:Y:S01]  /*3930*/  I2FP.F32.U32 R2, R2 ;  /* 0x0000000200027245 */ /* 0x000fe20000201000 */
[----:B-----5:R-:W-:Y:S02]  /*3940*/  IMAD.U32 R53, R27, 0x10000, RZ ;  /* 0x000100001b357824 */ /* 0x020fe400078e00ff */
[----:B------:R-:W-:Y:S02]  /*3950*/  IMAD.U32 R86, R55, 0x10000, RZ ;  /* 0x0001000037567824 */ /* 0x000fe400078e00ff */
[----:B------:R-:W-:Y:S01]  /*3960*/  FMUL.FTZ R53, R53, UR17 ;  /* 0x0000001135357c20 */ /* 0x000fe20008410000 */
[----:B------:R-:W-:-:S03]  /*3970*/  FFMA.FTZ R2, R2, R65, 1.1641532182693481445e-10 ;  /* 0x2f00000002027423 */ /* 0x000fc60000010041 */
[----:B------:R-:W-:Y:S02]  /*3980*/  FMUL.FTZ R53, R53, UR16 ;  /* 0x0000001035357c20 */ /* 0x000fe40008410000 */
[----:B------:R-:W-:-:S04]  /*3990*/  FSETP.GTU.FTZ.AND P2, PT, R2, UR35, PT ;  /* 0x0000002302007c0b */ /* 0x000fc8000bf5c000 */
[----:B------:R-:W-:Y:S02]  /*39a0*/  FSEL R53, R53, RZ, !P2 ;  /* 0x000000ff35357208 */ /* 0x000fe40005000000 */
[----:B------:R-:W-:-:S03]  /*39b0*/  SEL R2, RZ, 0x1, P2 ;  /* 0x00000001ff027807 */ /* 0x000fc60001000000 */
[----:B------:R-:W-:-:S07]  /*39c0*/  FADD.FTZ R101, R86, R53 ;  /* 0x0000003556657221 */ /* 0x000fce0000010000 */
.L_x_624:
        /* <DEDUP_REMOVED lines=22> */
.L_x_633:
        /* <DEDUP_REMOVED lines=13> */
.L_x_635:
[----:B------:R-:W-:Y:S05]  /*3c00*/  BSYNC.RECONVERGENT B2 ;  /* 0x0000000000027941 */ /* 0x000fea0003800200 */
.L_x_634:
        /* <DEDUP_REMOVED lines=48> */
[----:B------:R-:W-:-:S07]  /*3f10*/  IMAD.MOV.U32 R94, RZ, RZ, R52 ;  /* 0x000000ffff5e7224 */ /* 0x000fce00078e0034 */
.L_x_632:
[----:B------:R-:W-:Y:S05]  /*3f20*/  BSYNC.RECONVERGENT B1 ;  /* 0x0000000000017941 */ /* 0x000fea0003800200 */
.L_x_631:
        /* <DEDUP_REMOVED lines=13> */
.L_x_630:
[----:B------:R-:W-:Y:S02]  /*4000*/  F2FP.BF16.F32.PACK_AB R55, RZ, R103 ;  /* 0x00000067ff37723e */ /* 0x000fe400000010ff */
[----:B------:R-:W-:Y:S02]  /*4010*/  PRMT R54, R90, 0x5410, R54 ;  /* 0x000054105a367816 */ /* 0x000fe40000000036 */
[----:B------:R-:W-:Y:S02]  /*4020*/  PRMT R53, R84, 0x5410, R88 ;  /* 0x0000541054357816 */ /* 0x000fe40000000058 */
[----:B------:R-:W-:Y:S02]  /*4030*/  PRMT R52, R80, 0x5410, R82 ;  /* 0x0000541050347816 */ /* 0x000fe40000000052 */
[----:B------:R-:W-:Y:S01]  /*4040*/  PRMT R55, R86, 0x5410, R55 ;  /* 0x0000541056377816 */ /* 0x000fe20000000037 */
[----:B------:R-:W-:Y:S06]  /*4050*/  BRA `(.L_x_636) ;  /* 0x0000002c00547947 */ /* 0x000fec0003800000 */
.L_x_587:
[----:B------:R-:W-:Y:S02]  /*4060*/  IMAD.U32 R113, RZ, RZ, UR15 ;  /* 0x0000000fff717e24 */ /* 0x000fe4000f8e00ff */
[----:B------:R-:W-:Y:S02]  /*4070*/  HFMA2 R13, -RZ, RZ, 0, 0 ;  /* 0x00000000ff0d7431 */ /* 0x000fe400000001ff */
[----:B------:R-:W-:Y:S02]  /*4080*/  IMAD.MOV.U32 R52, RZ, RZ, R65 ;  /* 0x000000ffff347224 */ /* 0x000fe400078e0041 */
[----:B------:R-:W-:Y:S01]  /*4090*/  IMAD.MOV.U32 R94, RZ, RZ, R80 ;  /* 0x000000ffff5e7224 */ /* 0x000fe200078e0050 */
[----:B------:R-:W-:Y:S01]  /*40a0*/  IADD3 R113, PT, PT, R113, 0x32370b8f, RZ ;  /* 0x32370b8f71717810 */ /* 0x000fe20007ffe0ff */
[----:B------:R-:W-:Y:S06]  /*40b0*/  BRA.U !UP2, `(.L_x_637) ;  /* 0x000000050a5c7547 */ /* 0x000fec000b800000 */
        /* <DEDUP_REMOVED lines=16> */
.L_x_640:
        /* <DEDUP_REMOVED lines=13> */
.L_x_642:
[----:B------:R-:W-:Y:S05]  /*4290*/  BSYNC.RECONVERGENT B2 ;  /* 0x0000000000027941 */ /* 0x000fea0003800200 */
.L_x_641:
        /* <DEDUP_REMOVED lines=15> */
[----:B------:R-:W-:-:S03]  /*4390*/  UIADD3 UR5, UPT, UPT, UR15, -0x24c28bd8, URZ ;  /* 0xdb3d74280f057890 */ /* 0x000fc6000fffe0ff */
[----:B------:R-:W-:Y:S01]  /*43a0*/  IMAD.WIDE.U32 R12, R12, -0x2daee0ad, RZ ;  /* 0xd2511f530c0c7825 */ /* 0x000fe200078e00ff */
[----:B------:R-:W-:-:S04]  /*43b0*/  LOP3.LUT R52, R52, UR25, R11, 0x96, !PT ;  /* 0x0000001934347c12 */ /* 0x000fc8000f8e960b */
[----:B------:R-:W-:Y:S01]  /*43c0*/  LOP3.LUT R54, R113, R54, R13, 0x96, !PT ;  /* 0x0000003671367212 */ /* 0x000fe200078e960d */
        /* <DEDUP_REMOVED lines=28> */
.L_x_639:
[----:B------:R-:W-:Y:S05]  /*4590*/  BSYNC.RECONVERGENT B1 ;  /* 0x0000000000017941 */ /* 0x000fea0003800200 */
.L_x_638:
[----:B------:R-:W-:Y:S01]  /*45a0*/  I2FP.F32.U32 R10, R10 ;  /* 0x0000000a000a7245 */ /* 0x000fe20000201000 */
[----:B------:R-:W-:Y:S01]  /*45b0*/  IMAD.MOV.U32 R11, RZ, RZ, 0x2f800000 ;  /* 0x2f800000ff0b7424 */ /* 0x000fe200078e00ff */
[----:B-----5:R-:W-:-:S03]  /*45c0*/  SHF.L.U32 R13, R24, 0x10, RZ ;  /* 0x00000010180d7819 */ /* 0x020fc600000006ff */
[----:B------:R-:W-:Y:S02]  /*45d0*/  FFMA.FTZ R10, R10, R11, 1.1641532182693481445e-10 ;  /* 0x2f0000000a0a7423 */ /* 0x000fe4000001000b */
[----:B------:R-:W-:-:S03]  /*45e0*/  FMUL.FTZ R13, R13, UR17 ;  /* 0x000000110d0d7c20 */ /* 0x000fc60008410000 */
[----:B------:R-:W-:Y:S01]  /*45f0*/  FSETP.GTU.FTZ.AND P1, PT, R10, UR35, PT ;  /* 0x000000230a007c0b */ /* 0x000fe2000bf3c000 */
[----:B------:R-:W-:-:S03]  /*4600*/  FMUL.FTZ R13, R13, UR16 ;  /* 0x000000100d0d7c20 */ /* 0x000fc60008410000 */
[----:B------:R-:W-:Y:S02]  /*4610*/  SEL R10, RZ, 0x1, P1 ;  /* 0x00000001ff0a7807 */ /* 0x000fe40000800000 */
[----:B------:R-:W-:-:S07]  /*4620*/  FSEL R13, R13, RZ, !P1 ;  /* 0x000000ff0d0d7208 */ /* 0x000fce0004800000 */
.L_x_637:
[----:B------:R-:W-:Y:S01]  /*4630*/  F2FP.BF16.F32.PACK_AB R84, RZ, R13 ;  /* 0x0000000dff54723e */ /* 0x000fe200000010ff */
[----:B------:R-:W-:Y:S02]  /*4640*/  IMAD.MOV.U32 R11, RZ, RZ, RZ ;  /* 0x000000ffff0b7224 */ /* 0x000fe400078e00ff */
[----:B------:R-:W-:Y:S01]  /*4650*/  IMAD.MOV.U32 R53, RZ, RZ, R52 ;  /* 0x000000ffff357224 */ /* 0x000fe200078e0034 */
[----:B------:R-:W-:Y:S06]  /*4660*/  BRA.U !UP2, `(.L_x_643) ;  /* 0x000000050a587547 */ /* 0x000fec000b800000 */
[----:B------:R-:W-:Y:S01]  /*4670*/  ISETP.NE.AND P1, PT, R52, 0x1, PT ;  /* 0x000000013400780c */ /* 0x000fe20003f25270 */
[----:B------:R-:W-:Y:S01]  /*4680*/  BSSY.RECONVERGENT B1, `(.L_x_644) ;  /* 0x000004a000017945 */ /* 0x000fe20003800200 */
[----:B------:R-:W-:Y:S02]  /*4690*/  HFMA2 R53, -RZ, RZ, 0, 1.1920928955078125e-07 ;  /* 0x00000002ff357431 */ /* 0x000fe400000001ff */
[----:B------:R-:W-:-:S09]  /*46a0*/  IMAD.MOV.U32 R9, RZ, RZ, R12 ;  /* 0x000000ffff097224 */ /* 0x000fd200078e000c */
[----:B------:R-:W-:Y:S05]  /*46b0*/  @!P1 BRA `(.L_x_645) ;  /* 0x0000000400189947 */ /* 0x000fea0003800000 */
        /* <DEDUP_REMOVED lines=8> */
.L_x_646:
        /* <DEDUP_REMOVED lines=13> */
.L_x_648:
[----:B------:R-:W-:Y:S05]  /*4810*/  BSYNC.RECONVERGENT B2 ;  /* 0x0000000000027941 */ /* 0x000fea0003800200 */
.L_x_647:
        /* <DEDUP_REMOVED lines=48> */
.L_x_645:
[----:B------:R-:W-:Y:S05]  /*4b20*/  BSYNC.RECONVERGENT B1 ;  /* 0x0000000000017941 */ /* 0x000fea0003800200 */
.L_x_644:
[----:B-----5:R-:W-:Y:S01]  /*4b30*/  PRMT R11, R24, 0x7632, R11 ;  /* 0x00007632180b7816 */ /* 0x020fe2000000000b */
[----:B------:R-:W-:Y:S01]  /*4b40*/  IMAD.MOV.U32 R52, RZ, RZ, 0x2f800000 ;  /* 0x2f800000ff347424 */ /* 0x000fe200078e00ff */
[----:B------:R-:W-:Y:S02]  /*4b50*/  I2FP.F32.U32 R9, R9 ;  /* 0x0000000900097245 */ /* 0x000fe40000201000 */
[----:B------:R-:W-:-:S03]  /*4b60*/  SHF.L.U32 R11, R11, 0x10, RZ ;  /* 0x000000100b0b7819 */ /* 0x000fc600000006ff */
[----:B------:R-:W-:Y:S02]  /*4b70*/  FFMA.FTZ R9, R9, R52, 1.1641532182693481445e-10 ;  /* 0x2f00000009097423 */ /* 0x000fe40000010034 */
[----:B------:R-:W-:-:S03]  /*4b80*/  FMUL.FTZ R11, R11, UR17 ;  /* 0x000000110b0b7c20 */ /* 0x000fc60008410000 */
[----:B------:R-:W-:Y:S01]  /*4b90*/  FSETP.GTU.FTZ.AND P1, PT, R9, UR35, PT ;  /* 0x0000002309007c0b */ /* 0x000fe2000bf3c000 */
[----:B------:R-:W-:-:S03]  /*4ba0*/  FMUL.FTZ R11, R11, UR16 ;  /* 0x000000100b0b7c20 */ /* 0x000fc60008410000 */
[----:B------:R-:W-:Y:S02]  /*4bb0*/  SEL R9, RZ, 0x1, P1 ;  /* 0x00000001ff097807 */ /* 0x000fe40000800000 */
[----:B------:R-:W-:-:S07]  /*4bc0*/  FSEL R11, R11, RZ, !P1 ;  /* 0x000000ff0b0b7208 */ /* 0x000fce0004800000 */
.L_x_643:
        /* <DEDUP_REMOVED lines=17> */
.L_x_652:
        /* <DEDUP_REMOVED lines=13> */
.L_x_654:
[----:B------:R-:W-:Y:S05]  /*4db0*/  BSYNC.RECONVERGENT B2 ;  /* 0x0000000000027941 */ /* 0x000fea0003800200 */
.L_x_653:
        /* <DEDUP_REMOVED lines=48> */
.L_x_651:
[----:B------:R-:W-:Y:S05]  /*50c0*/  BSYNC.RECONVERGENT B1 ;  /* 0x0000000000017941 */ /* 0x000fea0003800200 */
.L_x_650:
        /* <DEDUP_REMOVED lines=9> */
.L_x_649:
        /* <DEDUP_REMOVED lines=17> */
.L_x_658:
        /* <DEDUP_REMOVED lines=13> */
.L_x_660:
[----:B------:R-:W-:Y:S05]  /*5340*/  BSYNC.RECONVERGENT B2 ;  /* 0x0000000000027941 */ /* 0x000fea0003800200 */
.L_x_659:
        /* <DEDUP_REMOVED lines=48> */
.L_x_657:
[----:B------:R-:W-:Y:S05]  /*5650*/  BSYNC.RECONVERGENT B1 ;  /* 0x0000000000017941 */ /* 0x000fea0003800200 */
.L_x_656:
        /* <DEDUP_REMOVED lines=10> */
.L_x_655:
        /* <DEDUP_REMOVED lines=17> */
.L_x_664:
        /* <DEDUP_REMOVED lines=13> */
.L_x_666:
[----:B------:R-:W-:Y:S05]  /*58e0*/  BSYNC.RECONVERGENT B2 ;  /* 0x0000000000027941 */ /* 0x000fea0003800200 */
.L_x_665:
        /* <DEDUP_REMOVED lines=48> */
.L_x_663:
[----:B------:R-:W-:Y:S05]  /*5bf0*/  BSYNC.RECONVERGENT B1 ;  /* 0x0000000000017941 */ /* 0x000fea0003800200 */
.L_x_662:
        /* <DEDUP_REMOVED lines=9> */
.L_x_661:
        /* <DEDUP_REMOVED lines=17> */
.L_x_670:
        /* <DEDUP_REMOVED lines=13> */
.L_x_672:
[----:B------:R-:W-:Y:S05]  /*5e70*/  BSYNC.RECONVERGENT B2 ;  /* 0x0000000000027941 */ /* 0x000fea0003800200 */
.L_x_671:
        /* <DEDUP_REMOVED lines=48> */
.L_x_669:
[----:B------:R-:W-:Y:S05]  /*6180*/  BSYNC.RECONVERGENT B1 ;  /* 0x0000000000017941 */ /* 0x000fea0003800200 */
.L_x_668:
        /* <DEDUP_REMOVED lines=10> */
.L_x_667:
        /* <DEDUP_REMOVED lines=17> */
.L_x_676:
        /* <DEDUP_REMOVED lines=13> */
.L_x_678:
[----:B------:R-:W-:Y:S05]  /*6410*/  BSYNC.RECONVERGENT B2 ;  /* 0x0000000000027941 */ /* 0x000fea0003800200 */
.L_x_677:
        /* <DEDUP_REMOVED lines=48> */
.L_x_675:
[----:B------:R-:W-:Y:S05]  /*6720*/  BSYNC.RECONVERGENT B1 ;  /* 0x0000000000017941 */ /* 0x000fea0003800200 */
.L_x_674:
        /* <DEDUP_REMOVED lines=9> */
.L_x_673:
        /* <DEDUP_REMOVED lines=17> */
.L_x_682:
        /* <DEDUP_REMOVED lines=13> */
.L_x_684:
[----:B------:R-:W-:Y:S05]  /*69a0*/  BSYNC.RECONVERGENT B2 ;  /* 0x0000000000027941 */ /* 0x000fea0003800200 */
.L_x_683:
        /* <DEDUP_REMOVED lines=48> */
.L_x_681:
[----:B------:R-:W-:Y:S05]  /*6cb0*/  BSYNC.RECONVERGENT B1 ;  /* 0x0000000000017941 */ /* 0x000fea0003800200 */
.L_x_680:
        /* <DEDUP_REMOVED lines=10> */
.L_x_679:
[----:B------:R-:W-:Y:S02]  /*6d60*/  F2FP.BF16.F32.PACK_AB R55, RZ, R103 ;  /* 0x00000067ff37723e */ /* 0x000fe400000010ff */
[----:B------:R-:W-:Y:S02]  /*6d70*/  PRMT R54, R90, 0x5410, R92 ;  /* 0x000054105a367816 */ /* 0x000fe4000000005c */
[----:B------:R-:W-:Y:S02]  /*6d80*/  PRMT R53, R88, 0x5410, R86 ;  /* 0x0000541058357816 */ /* 0x000fe40000000056 */
[----:B------:R-:W-:Y:S02]  /*6d90*/  PRMT R52, R84, 0x5410, R82 ;  /* 0x0000541054347816 */ /* 0x000fe40000000052 */
[----:B------:R-:W-:-:S07]  /*6da0*/  PRMT R55, R80, 0x5410, R55 ;  /* 0x0000541050377816 */ /* 0x000fce0000000037 */
.L_x_636:
[----:B------:R-:W0:Y:S01]  /*6db0*/  LDC.64 R112, c[0x0][0x3a8] ;  /* 0x0000ea00ff707b82 */ /* 0x000e220000000a00 */
[----:B------:R-:W-:Y:S02]  /*6dc0*/  IMAD.MOV.U32 R80, RZ, RZ, R94 ;  /* 0x000000ffff507224 */ /* 0x000fe400078e005e */
[----:B0-----:R-:W-:-:S05]  /*6dd0*/  IMAD.WIDE.U32 R112, R78, 0x10, R112 ;  /* 0x000000104e707825 */ /* 0x001fca00078e0070 */
[----:B------:R0:W-:Y:S01]  /*6de0*/  STG.E.128 desc[UR12][R112.64], R52 ;  /* 0x0000003470007986 */ /* 0x0001e2000c101d0c */
[----:B------:R-:W-:Y:S05]  /*6df0*/  BRA.U !UP2, `(.L_x_685) ;  /* 0x000000010a507547 */ /* 0x000fea000b800000 */
[----:B0-----:R-:W-:Y:S01]  /*6e00*/  IMAD.U32 R55, R2, 0x10000, RZ ;  /* 0x0001000002377824 */ /* 0x001fe200078e00ff */
[----:B------:R-:W0:Y:S01]  /*6e10*/  LDC.64 R52, c[0x0][0x3b0] ;  /* 0x0000ec00ff347b82 */ /* 0x000e220000000a00 */
[----:B------:R-:W-:Y:S02]  /*6e20*/  LOP3.LUT R54, R0, 0xffff, RZ, 0xc0, !PT ;  /* 0x0000ffff00367812 */ /* 0x000fe400078ec0ff */
[----:B------:R-:W-:Y:S02]  /*6e30*/  LOP3.LUT R114, R7, 0xff, RZ, 0xc0, !PT ;  /* 0x000000ff07727812 */ /* 0x000fe400078ec0ff */
[----:B------:R-:W-:Y:S02]  /*6e40*/  LOP3.LUT R113, R55, 0xff0000, RZ, 0xc0, !PT ;  /* 0x00ff000037717812 */ /* 0x000fe400078ec0ff */
[----:B------:R-:W-:Y:S01]  /*6e50*/  PRMT R55, R4, 0x7104, RZ ;  /* 0x0000710404377816 */ /* 0x000fe200000000ff */
[----:B------:R-:W-:Y:S01]  /*6e60*/  IMAD.WIDE.U32 R114, R114, 0x1000000, RZ ;  /* 0x0100000072727825 */ /* 0x000fe200078e00ff */
[----:B------:R-:W-:-:S02]  /*6e70*/  PRMT R82, R113, 0x4210, R54 ;  /* 0x0000421071527816 */ /* 0x000fc40000000036 */
[----:B------:R-:W-:Y:S02]  /*6e80*/  LOP3.LUT R112, R8, 0xff, RZ, 0xc0, !PT ;  /* 0x000000ff08707812 */ /* 0x000fe400078ec0ff */
[----:B------:R-:W-:Y:S02]  /*6e90*/  LOP3.LUT R54, R9, 0xff, RZ, 0xc0, !PT ;  /* 0x000000ff09367812 */ /* 0x000fe400078ec0ff */
[----:B------:R-:W-:Y:S01]  /*6ea0*/  LOP3.LUT R119, R82, 0xff00, R55, 0xf8, !PT ;  /* 0x0000ff0052777812 */ /* 0x000fe200078ef837 */
[----:B------:R-:W-:-:S03]  /*6eb0*/  IMAD.WIDE.U32 R112, R112, 0x10000, RZ ;  /* 0x0001000070707825 */ /* 0x000fc600078e00ff */
[----:B------:R-:W-:Y:S01]  /*6ec0*/  LOP3.LUT R119, R119, 0xff, R6, 0xf8, !PT ;  /* 0x000000ff77777812 */ /* 0x000fe200078ef806 */
[----:B------:R-:W-:-:S03]  /*6ed0*/  IMAD.WIDE.U32 R54, R54, 0x100, RZ ;  /* 0x0000010036367825 */ /* 0x000fc600078e00ff */
[----:B------:R-:W-:Y:S01]  /*6ee0*/  LOP3.LUT R113, R113, R119, R115, 0xfe, !PT ;  /* 0x0000007771717212 */ /* 0x000fe200078efe73 */
[----:B0-----:R-:W-:Y:S01]  /*6ef0*/  IMAD.WIDE.U32 R52, R76, 0x8, R52 ;  /* 0x000000084c347825 */ /* 0x001fe200078e0034 */
[----:B------:R-:W-:Y:S02]  /*6f00*/  LOP3.LUT R117, R54, R114, R112, 0xfe, !PT ;  /* 0x0000007236757212 */ /* 0x000fe400078efe70 */
[----:B------:R-:W-:Y:S02]  /*6f10*/  LOP3.LUT R55, R113, R55, RZ, 0xfc, !PT ;  /* 0x0000003771377212 */ /* 0x000fe400078efcff */
[----:B------:R-:W-:-:S05]  /*6f20*/  LOP3.LUT R54, R117, 0xff, R10, 0xf8, !PT ;  /* 0x000000ff75367812 */ /* 0x000fca00078ef80a */
[----:B------:R1:W-:Y:S02]  /*6f30*/  STG.E.64 desc[UR12][R52.64], R54 ;  /* 0x0000003634007986 */ /* 0x0003e4000c101b0c */
.L_x_685:
[----:B------:R-:W-:Y:S01]  /*6f40*/  IADD3 R78, PT, PT, R78, 0x80, RZ ;  /* 0x000000804e4e7810 */ /* 0x000fe20007ffe0ff */
[----:B------:R-:W-:-:S07]  /*6f50*/  VIADD R76, R76, 0x80 ;  /* 0x000000804c4c7836 */ /* 0x000fce0000000000 */
.L_x_585:
[----:B------:R-:W-:Y:S05]  /*6f60*/  BSYNC.RECONVERGENT B0 ;  /* 0x0000000000007941 */ /* 0x000fea0003800200 */
.L_x_584:
[----:B------:R-:W-:Y:S01]  /*6f70*/  ISETP.GE.U32.AND P1, PT, R71, 0x100, PT ;  /* 0x000001004700780c */ /* 0x000fe20003f26070 */
[----:B------:R-:W-:-:S12]  /*6f80*/  BSSY.RECONVERGENT B0, `(.L_x_686) ;  /* 0x000060d000007945 */ /* 0x000fd80003800200 */
[----:B------:R-:W-:Y:S05]  /*6f90*/  @!P1 BRA `(.L_x_687) ;  /* 0x00000060002c9947 */ /* 0x000fea0003800000 */
[----:B------:R-:W-:-:S04]  /*6fa0*/  UISETP.NE.U32.AND UP0, UPT, UR18, URZ, UPT ;  /* 0x000000ff1200728c */ /* 0x000fc8000bf05070 */
[----:B------:R-:W-:Y:S01]  /*6fb0*/  UISETP.NE.AND.EX UP0, UPT, UR19, URZ, UPT, UP0 ;  /* 0x000000ff1300728c */ /* 0x000fe2000bf05300 */
[----:B------:R-:W-:Y:S10]  /*6fc0*/  BRA.U !UP2, `(.L_x_688) ;  /* 0x000000010a0c7547 */ /* 0x000ff4000b800000 */
[----:B-----5:R-:W2:Y:S02]  /*6fd0*/  LDC.64 R24, c[0x0][0x390] ;  /* 0x0000e400ff187b82 */ /* 0x020ea40000000a00 */
[----:B--2---:R-:W-:-:S06]  /*6fe0*/  IMAD.WIDE.U32 R24, R76, 0x10, R24 ;  /* 0x000000104c187825 */ /* 0x004fcc00078e0018 */
[----:B------:R-:W5:Y:S02]  /*6ff0*/  LDG.E.128 R24, desc[UR12][R24.64] ;  /* 0x0000000c18187981 */ /* 0x000f64000c1e1d00 */
.L_x_688:
[----:B------:R-:W-:Y:S05]  /*7000*/  BRA.U !UP0, `(.L_x_689) ;  /* 0x0000003108507547 */ /* 0x000fea000b800000 */
[----:B01----:R-:W0:Y:S02]  /*7010*/  LDC.64 R52, c[0x0][0x3a0] ;  /* 0x0000e800ff347b82 */ /* 0x003e240000000a00 */
[----:B0-----:R-:W-:-:S06]  /*7020*/  IMAD.WIDE.U32 R52, R78, 0x10, R52 ;  /* 0x000000104e347825 */ /* 0x001fcc00078e0034 */
[----:B------:R-:W2:Y:S01]  /*7030*/  LDG.E.128 R52, desc[UR12][R52.64] ;  /* 0x0000000c34347981 */ /* 0x000ea2000c1e1d00 */
[----:B------:R-:W-:-:S13]  /*7040*/  ISETP.LT.AND P2, PT, RZ, UR39, PT ;  /* 0x00000027ff007c0c */ /* 0x000fda000bf41270 */
[----:B------:R-:W-:Y:S01]  /*7050*/  @!P2 IMAD.MOV.U32 R81, RZ, RZ, R65 ;  /* 0x000000ffff51a224 */ /* 0x000fe200078e0041 */
[----:B------:R-:W-:Y:S01]  /*7060*/  @!P2 MOV R86, R80 ;  /* 0x000000500056a202 */ /* 0x000fe20000000f00 */
[----:B--2---:R-:W-:Y:S01]  /*7070*/  @!P2 IMAD.U32 R5, R52, 0x10000, RZ ;  /* 0x000100003405a824 */ /* 0x004fe200078e00ff */
        /* <DEDUP_REMOVED lines=17> */
.L_x_693:
        /* <DEDUP_REMOVED lines=13> */
.L_x_695:
[----:B------:R-:W-:Y:S05]  /*7260*/  BSYNC.RECONVERGENT B2 ;  /* 0x0000000000027941 */ /* 0x000fea0003800200 */
.L_x_694:
[----:B------:R-:W-:Y:S01]  /*7270*/  IMAD.WIDE.U32 R66, R72, -0x326172a9, RZ ;  /* 0xcd9e8d5748427825 */ /* 0x000fe200078e00ff */
[----:B------:R-:W-:Y:S01]  /*7280*/  LOP3.LUT R82, R14, UR15, R93, 0x96, !PT ;  /* 0x0000000f0e527c12 */ /* 0x000fe2000f8e965d */
[----:B------:R-:W-:Y:S02]  /*7290*/  UIADD3 UR6, UPT, UPT, UR15, 0x76cf5d0a, URZ ;  /* 0x76cf5d0a0f067890 */ /* 0x000fe4000fffe0ff */
[----:B------:R-:W-:Y:S01]  /*72a0*/  HFMA2 R81, -RZ, RZ, 0, 0 ;  /* 0x00000000ff517431 */ /* 0x000fe200000001ff */
        /* <DEDUP_REMOVED lines=44> */
[----:B------:R-:W-:-:S07]  /*7570*/  LOP3.LUT R67, R92, UR6, R83, 0x96, !PT ;  /* 0x000000065c437c12 */ /* 0x000fce000f8e9653 */
.L_x_692:
[----:B------:R-:W-:Y:S05]  /*7580*/  BSYNC.RECONVERGENT B1 ;  /* 0x0000000000017941 */ /* 0x000fea0003800200 */
.L_x_691:
        /* <DEDUP_REMOVED lines=11> */
.L_x_690:
        /* <DEDUP_REMOVED lines=22> */
.L_x_699:
        /* <DEDUP_REMOVED lines=13> */
.L_x_701:
[----:B------:R-:W-:Y:S05]  /*7870*/  BSYNC.RECONVERGENT B2 ;  /* 0x0000000000027941 */ /* 0x000fea0003800200 */
.L_x_700:
        /* <DEDUP_REMOVED lines=49> */
.L_x_698:
[----:B------:R-:W-:Y:S05]  /*7b90*/  BSYNC.RECONVERGENT B1 ;  /* 0x0000000000017941 */ /* 0x000fea0003800200 */
.L_x_697:
[----:B------:R-:W-:Y:S01]  /*7ba0*/  HFMA2 R82, -RZ, RZ, 0.1171875, 0 ;  /* 0x2f800000ff527431 */ /* 0x000fe200000001ff */
[----:B-----5:R-:W-:Y:S02]  /*7bb0*/  PRMT R9, R24, 0x7632, R9 ;  /* 0x0000763218097816 */ /* 0x020fe40000000009 */
[----:B------:R-:W-:Y:S02]  /*7bc0*/  I2FP.F32.U32 R3, R3 ;  /* 0x0000000300037245 */ /* 0x000fe40000201000 */
[----:B------:R-:W-:Y:S01]  /*7bd0*/  PRMT R52, R52, 0x7632, R52 ;  /* 0x0000763234347816 */ /* 0x000fe20000000034 */
[----:B------:R-:W-:Y:S02]  /*7be0*/  IMAD.U32 R9, R9, 0x10000, RZ ;  /* 0x0001000009097824 */ /* 0x000fe400078e00ff */
[----:B------:R-:W-:Y:S02]  /*7bf0*/  FFMA.FTZ R3, R3, R82, 1.1641532182693481445e-10 ;  /* 0x2f00000003037423 */ /* 0x000fe40000010052 */
[----:B------:R-:W-:Y:S01]  /*7c00*/  FMUL.FTZ R9, R9, UR17 ;  /* 0x0000001109097c20 */ /* 0x000fe20008410000 */
[----:B------:R-:W-:-:S02]  /*7c10*/  IMAD.U32 R52, R52, 0x10000, RZ ;  /* 0x0001000034347824 */ /* 0x000fc400078e00ff */
[----:B------:R-:W-:Y:S01]  /*7c20*/  FSETP.GTU.FTZ.AND P3, PT, R3, UR35, PT ;  /* 0x0000002303007c0b */ /* 0x000fe2000bf7c000 */
[----:B------:R-:W-:-:S03]  /*7c30*/  FMUL.FTZ R3, R9, UR16 ;  /* 0x0000001009037c20 */ /* 0x000fc60008410000 */
[----:B------:R-:W-:Y:S02]  /*7c40*/  SEL R9, RZ, 0x1, P3 ;  /* 0x00000001ff097807 */ /* 0x000fe40001800000 */
[----:B------:R-:W-:-:S05]  /*7c50*/  FSEL R3, R3, RZ, !P3 ;  /* 0x000000ff03037208 */ /* 0x000fca0005800000 */
[----:B------:R-:W-:-:S07]  /*7c60*/  FADD.FTZ R3, R52, R3 ;  /* 0x0000000334037221 */ /* 0x000fce0000010000 */
.L_x_696:
        /* <DEDUP_REMOVED lines=21> */
.L_x_705:
        /* <DEDUP_REMOVED lines=13> */
.L_x_707:
[----:B------:R-:W-:Y:S05]  /*7e90*/  BSYNC.RECONVERGENT B2 ;  /* 0x0000000000027941 */ /* 0x000fea0003800200 */
.L_x_706:
        /* <DEDUP_REMOVED lines=49> */
.L_x_704:
[----:B------:R-:W-:Y:S05]  /*81b0*/  BSYNC.RECONVERGENT B1 ;  /* 0x0000000000017941 */ /* 0x000fea0003800200 */
.L_x_703:
        /* <DEDUP_REMOVED lines=11> */
.L_x_702:
        /* <DEDUP_REMOVED lines=22> */
.L_x_711:
        /* <DEDUP_REMOVED lines=13> */
.L_x_713:
[----:B------:R-:W-:Y:S05]  /*84a0*/  BSYNC.RECONVERGENT B2 ;  /* 0x0000000000027941 */ /* 0x000fea0003800200 */
.L_x_712:
        /* <DEDUP_REMOVED lines=49> */
.L_x_710:
[----:B------:R-:W-:Y:S05]  /*87c0*/  BSYNC.RECONVERGENT B1 ;  /* 0x0000000000017941 */ /* 0x000fea0003800200 */
.L_x_709:
        /* <DEDUP_REMOVED lines=13> */
.L_x_708:
        /* <DEDUP_REMOVED lines=21> */
.L_x_717:
        /* <DEDUP_REMOVED lines=13> */
.L_x_719:
[----:B------:R-:W-:Y:S05]  /*8ac0*/  BSYNC.RECONVERGENT B2 ;  /* 0x0000000000027941 */ /* 0x000fea0003800200 */
.L_x_718:
        /* <DEDUP_REMOVED lines=47> */
[----:B------:R-:W-:-:S07]  /*8dc0*/  IMAD.MOV.U32 R52, RZ, RZ, RZ ;  /* 0x000000ffff347224 */ /* 0x000fce00078e00ff */
.L_x_716:
[----:B------:R-:W-:Y:S05]  /*8dd0*/  BSYNC.RECONVERGENT B1 ;  /* 0x0000000000017941 */ /* 0x000fea0003800200 */
.L_x_715:
        /* <DEDUP_REMOVED lines=11> */
.L_x_714:
        /* <DEDUP_REMOVED lines=22> */
.L_x_723:
        /* <DEDUP_REMOVED lines=13> */
.L_x_725:
[----:B------:R-:W-:Y:S05]  /*90c0*/  BSYNC.RECONVERGENT B2 ;  /* 0x0000000000027941 */ /* 0x000fea0003800200 */
.L_x_724:
        /* <DEDUP_REMOVED lines=49> */
.L_x_722:
[----:B------:R-:W-:Y:S05]  /*93e0*/  BSYNC.RECONVERGENT B1 ;  /* 0x0000000000017941 */ /* 0x000fea0003800200 */
.L_x_721:
        /* <DEDUP_REMOVED lines=13> */
.L_x_720:
        /* <DEDUP_REMOVED lines=21> */
.L_x_729:
        /* <DEDUP_REMOVED lines=13> */
.L_x_731:
[----:B------:R-:W-:Y:S05]  /*96e0*/  BSYNC.RECONVERGENT B2 ;  /* 0x0000000000027941 */ /* 0x000fea0003800200 */
.L_x_730:
        /* <DEDUP_REMOVED lines=49> */
.L_x_728:
[----:B------:R-:W-:Y:S05]  /*9a00*/  BSYNC.RECONVERGENT B1 ;  /* 0x0000000000017941 */ /* 0x000fea0003800200 */
.L_x_727:
        /* <DEDUP_REMOVED lines=11> */
.L_x_726:
        /* <DEDUP_REMOVED lines=22> */
.L_x_735:
        /* <DEDUP_REMOVED lines=13> */
.L_x_737:
[----:B------:R-:W-:Y:S05]  /*9cf0*/  BSYNC.RECONVERGENT B2 ;  /* 0x0000000000027941 */ /* 0x000fea0003800200 */
.L_x_736:
        /* <DEDUP_REMOVED lines=49> */
.L_x_734:
[----:B------:R-:W-:Y:S05]  /*a010*/  BSYNC.RECONVERGENT B1 ;  /* 0x0000000000017941 */ /* 0x000fea0003800200 */
.L_x_733:
        /* <DEDUP_REMOVED lines=13> */
.L_x_732:
[----:B------:R-:W-:Y:S02]  /*a0f0*/  F2FP.BF16.F32.PACK_AB R55, RZ, R107 ;  /* 0x0000006bff37723e */ /* 0x000fe400000010ff */
[----:B------:R-:W-:Y:S02]  /*a100*/  PRMT R54, R90, 0x5410, R54 ;  /* 0x000054105a367816 */ /* 0x000fe40000000036 */
[----:B------:R-:W-:Y:S02]  /*a110*/  PRMT R53, R84, 0x5410, R88 ;  /* 0x0000541054357816 */ /* 0x000fe40000000058 */
[----:B------:R-:W-:Y:S02]  /*a120*/  PRMT R52, R80, 0x5410, R82 ;  /* 0x0000541050347816 */ /* 0x000fe40000000052 */
[----:B------:R-:W-:Y:S01]  /*a130*/  PRMT R55, R86, 0x5410, R55 ;  /* 0x0000541056377816 */ /* 0x000fe20000000037 */
[----:B------:R-:W-:Y:S06]  /*a140*/  BRA `(.L_x_738) ;  /* 0x0000002c00547947 */ /* 0x000fec0003800000 */
.L_x_689:
[----:B0-----:R-:W-:Y:S02]  /*a150*/  IMAD.U32 R113, RZ, RZ, UR15 ;  /* 0x0000000fff717e24 */ /* 0x001fe4000f8e00ff */
[----:B------:R-:W-:Y:S02]  /*a160*/  HFMA2 R5, -RZ, RZ, 0, 0 ;  /* 0x00000000ff057431 */ /* 0x000fe400000001ff */
[----:B-1----:R-:W-:Y:S02]  /*a170*/  IMAD.MOV.U32 R52, RZ, RZ, R65 ;  /* 0x000000ffff347224 */ /* 0x002fe400078e0041 */
        /* <DEDUP_REMOVED lines=19> */
.L_x_742:
        /* <DEDUP_REMOVED lines=13> */
.L_x_744:
[----:B------:R-:W-:Y:S05]  /*a380*/  BSYNC.RECONVERGENT B2 ;  /* 0x0000000000027941 */ /* 0x000fea0003800200 */
.L_x_743:
        /* <DEDUP_REMOVED lines=47> */
.L_x_741:
[----:B------:R-:W-:Y:S05]  /*a680*/  BSYNC.RECONVERGENT B1 ;  /* 0x0000000000017941 */ /* 0x000fea0003800200 */
.L_x_740:
        /* <DEDUP_REMOVED lines=9> */
.L_x_739:
        /* <DEDUP_REMOVED lines=17> */
.L_x_748:
        /* <DEDUP_REMOVED lines=13> */
.L_x_750:
[----:B------:R-:W-:Y:S05]  /*a900*/  BSYNC.RECONVERGENT B2 ;  /* 0x0000000000027941 */ /* 0x000fea0003800200 */
.L_x_749:
        /* <DEDUP_REMOVED lines=48> */
.L_x_747:
[----:B------:R-:W-:Y:S05]  /*ac10*/  BSYNC.RECONVERGENT B1 ;  /* 0x0000000000017941 */ /* 0x000fea0003800200 */
.L_x_746:
        /* <DEDUP_REMOVED lines=10> */
.L_x_745:
        /* <DEDUP_REMOVED lines=17> */
.L_x_754:
        /* <DEDUP_REMOVED lines=13> */
.L_x_756:
[----:B------:R-:W-:Y:S05]  /*aea0*/  BSYNC.RECONVERGENT B2 ;  /* 0x0000000000027941 */ /* 0x000fea0003800200 */
.L_x_755:
        /* <DEDUP_REMOVED lines=48> */
.L_x_753:
[----:B------:R-:W-:Y:S05]  /*b1b0*/  BSYNC.RECONVERGENT B1 ;  /* 0x0000000000017941 */ /* 0x000fea0003800200 */
.L_x_752:
        /* <DEDUP_REMOVED lines=9> */
.L_x_751:
        /* <DEDUP_REMOVED lines=17> */
.L_x_760:
        /* <DEDUP_REMOVED lines=13> */
.L_x_762:
[----:B------:R-:W-:Y:S05]  /*b430*/  BSYNC.RECONVERGENT B2 ;  /* 0x0000000000027941 */ /* 0x000fea0003800200 */
.L_x_761:
        /* <DEDUP_REMOVED lines=48> */
.L_x_759:
[----:B------:R-:W-:Y:S05]  /*b740*/  BSYNC.RECONVERGENT B1 ;  /* 0x0000000000017941 */ /* 0x000fea0003800200 */
.L_x_758:
        /* <DEDUP_REMOVED lines=10> */
.L_x_757:
        /* <DEDUP_REMOVED lines=17> */
.L_x_766:
        /* <DEDUP_REMOVED lines=13> */
.L_x_768:
[----:B------:R-:W-:Y:S05]  /*b9d0*/  BSYNC.RECONVERGENT B2 ;  /* 0x0000000000027941 */ /* 0x000fea0003800200 */
.L_x_767:
        /* <DEDUP_REMOVED lines=48> */
.L_x_765:
[----:B------:R-:W-:Y:S05]  /*bce0*/  BSYNC.RECONVERGENT B1 ;  /* 0x0000000000017941 */ /* 0x000fea0003800200 */
.L_x_764:
        /* <DEDUP_REMOVED lines=9> */
.L_x_763:
        /* <DEDUP_REMOVED lines=17> */
.L_x_772:
        /* <DEDUP_REMOVED lines=13> */
.L_x_774:
[----:B------:R-:W-:Y:S05]  /*bf60*/  BSYNC.RECONVERGENT B2 ;  /* 0x0000000000027941 */ /* 0x000fea0003800200 */
.L_x_773:
        /* <DEDUP_REMOVED lines=48> */
.L_x_771:
[----:B------:R-:W-:Y:S05]  /*c270*/  BSYNC.RECONVERGENT B1 ;  /* 0x0000000000017941 */ /* 0x000fea0003800200 */
.L_x_770:
        /* <DEDUP_REMOVED lines=10> */
.L_x_769:
        /* <DEDUP_REMOVED lines=17> */
.L_x_778:
        /* <DEDUP_REMOVED lines=13> */
.L_x_780:
[----:B------:R-:W-:Y:S05]  /*c500*/  BSYNC.RECONVERGENT B2 ;  /* 0x0000000000027941 */ /* 0x000fea0003800200 */
.L_x_779:
        /* <DEDUP_REMOVED lines=48> */
.L_x_777:
[----:B------:R-:W-:Y:S05]  /*c810*/  BSYNC.RECONVERGENT B1 ;  /* 0x0000000000017941 */ /* 0x000fea0003800200 */
.L_x_776:
        /* <DEDUP_REMOVED lines=9> */
.L_x_775:
        /* <DEDUP_REMOVED lines=17> */
.L_x_784:
        /* <DEDUP_REMOVED lines=13> */
.L_x_786:
[----:B------:R-:W-:Y:S05]  /*ca90*/  BSYNC.RECONVERGENT B2 ;  /* 0x0000000000027941 */ /* 0x000fea0003800200 */
.L_x_785:
        /* <DEDUP_REMOVED lines=48> */
.L_x_783:
[----:B------:R-:W-:Y:S05]  /*cda0*/  BSYNC.RECONVERGENT B1 ;  /* 0x0000000000017941 */ /* 0x000fea0003800200 */
.L_x_782:
        /* <DEDUP_REMOVED lines=10> */
.L_x_781:
[----:B------:R-:W-:Y:S02]  /*ce50*/  F2FP.BF16.F32.PACK_AB R55, RZ, R107 ;  /* 0x0000006bff37723e */ /* 0x000fe400000010ff */
[----:B------:R-:W-:Y:S02]  /*ce60*/  PRMT R54, R90, 0x5410, R92 ;  /* 0x000054105a367816 */ /* 0x000fe4000000005c */
[----:B------:R-:W-:Y:S02]  /*ce70*/  PRMT R53, R88, 0x5410, R86 ;  /* 0x0000541058357816 */ /* 0x000fe40000000056 */
[----:B------:R-:W-:Y:S02]  /*ce80*/  PRMT R52, R84, 0x5410, R82 ;  /* 0x0000541054347816 */ /* 0x000fe40000000052 */
[----:B------:R-:W-:-:S07]  /*ce90*/  PRMT R55, R80, 0x5410, R55 ;  /* 0x0000541050377816 */ /* 0x000fce0000000037 */
.L_x_738:
        /* <DEDUP_REMOVED lines=8> */
[----:B------:R-:W-:Y:S02]  /*cf20*/  PRMT R113, R4, 0x7104, RZ ;  /* 0x0000710404717816 */ /* 0x000fe400000000ff */
[----:B------:R-:W-:Y:S02]  /*cf30*/  LOP3.LUT R55, R55, 0xff0000, RZ, 0xc0, !PT ;  /* 0x00ff000037377812 */ /* 0x000fe400078ec0ff */
[----:B------:R-:W-:Y:S02]  /*cf40*/  LOP3.LUT R114, R7, 0xff, RZ, 0xc0, !PT ;  /* 0x000000ff07727812 */ /* 0x000fe400078ec0ff */
[----:B------:R-:W-:-:S02]  /*cf50*/  PRMT R54, R55, 0x4210, R54 ;  /* 0x0000421037367816 */ /* 0x000fc40000000036 */
[----:B------:R-:W-:Y:S01]  /*cf60*/  LOP3.LUT R112, R8, 0xff, RZ, 0xc0, !PT ;  /* 0x000000ff08707812 */ /* 0x000fe200078ec0ff */
[----:B------:R-:W-:Y:S01]  /*cf70*/  IMAD.WIDE.U32 R114, R114, 0x1000000, RZ ;  /* 0x0100000072727825 */ /* 0x000fe200078e00ff */
        /* <DEDUP_REMOVED lines=11> */
.L_x_787:
[----:B------:R-:W-:Y:S01]  /*d030*/  IADD3 R78, PT, PT, R78, 0x80, RZ ;  /* 0x000000804e4e7810 */ /* 0x000fe20007ffe0ff */
[----:B------:R-:W-:-:S07]  /*d040*/  VIADD R76, R76, 0x80 ;  /* 0x000000804c4c7836 */ /* 0x000fce0000000000 */
.L_x_687:
[----:B------:R-:W-:Y:S05]  /*d050*/  BSYNC.RECONVERGENT B0 ;  /* 0x0000000000007941 */ /* 0x000fea0003800200 */
.L_x_686:
        /* <DEDUP_REMOVED lines=9> */
.L_x_790:
        /* <DEDUP_REMOVED lines=25> */
.L_x_795:
        /* <DEDUP_REMOVED lines=13> */
.L_x_797:
[----:B------:R-:W-:Y:S05]  /*d350*/  BSYNC.RECONVERGENT B2 ;  /* 0x0000000000027941 */ /* 0x000fea0003800200 */
.L_x_796:
        /* <DEDUP_REMOVED lines=49> */
.L_x_794:
[----:B------:R-:W-:Y:S05]  /*d670*/  BSYNC.RECONVERGENT B1 ;  /* 0x0000000000017941 */ /* 0x000fea0003800200 */
.L_x_793:
        /* <DEDUP_REMOVED lines=11> */
.L_x_792:
        /* <DEDUP_REMOVED lines=22> */
.L_x_801:
        /* <DEDUP_REMOVED lines=13> */
.L_x_803:
[----:B------:R-:W-:Y:S05]  /*d960*/  BSYNC.RECONVERGENT B2 ;  /* 0x0000000000027941 */ /* 0x000fea0003800200 */
.L_x_802:
        /* <DEDUP_REMOVED lines=49> */
.L_x_800:
[----:B------:R-:W-:Y:S05]  /*dc80*/  BSYNC.RECONVERGENT B1 ;  /* 0x0000000000017941 */ /* 0x000fea0003800200 */
.L_x_799:
[----:B------:R-:W-:Y:S01]  /*dc90*/  HFMA2 R84, -RZ, RZ, 0.1171875, 0 ;  /* 0x2f800000ff547431 */ /* 0x000fe200000001ff */
[----:B-----5:R-:W-:Y:S02]  /*dca0*/  PRMT R52, R24, 0x7632, R52 ;  /* 0x0000763218347816 */ /* 0x020fe40000000034 */
[----:B------:R-:W-:-:S03]  /*dcb0*/  I2FP.F32.U32 R9, R9 ;  /* 0x0000000900097245 */ /* 0x000fc60000201000 */
[C---:B------:R-:W-:Y:S01]  /*dcc0*/  IMAD.U32 R75, R52.reuse, 0x10000, RZ ;  /* 0x00010000344b7824 */ /* 0x040fe200078e00ff */
[----:B------:R-:W-:Y:S01]  /*dcd0*/  PRMT R52, R52, 0x7632, R52 ;  /* 0x0000763234347816 */ /* 0x000fe20000000034 */
[----:B------:R-:W-:Y:S02]  /*dce0*/  FFMA.FTZ R9, R9, R84, 1.1641532182693481445e-10 ;  /* 0x2f00000009097423 */ /* 0x000fe40000010054 */
[----:B------:R-:W-:Y:S02]  /*dcf0*/  FMUL.FTZ R75, R75, UR17 ;  /* 0x000000114b4b7c20 */ /* 0x000fe40008410000 */
[----:B------:R-:W-:Y:S02]  /*dd00*/  IMAD.U32 R52, R52, 0x10000, RZ ;  /* 0x0001000034347824 */ /* 0x000fe400078e00ff */
[----:B------:R-:W-:Y:S01]  /*dd10*/  FMUL.FTZ R75, R75, UR16 ;  /* 0x000000104b4b7c20 */ /* 0x000fe20008410000 */
[----:B------:R-:W-:-:S04]  /*dd20*/  FSETP.GTU.FTZ.AND P4, PT, R9, UR35, PT ;  /* 0x0000002309007c0b */ /* 0x000fc8000bf9c000 */
[----:B------:R-:W-:Y:S02]  /*dd30*/  FSEL R75, R75, RZ, !P4 ;  /* 0x000000ff4b4b7208 */ /* 0x000fe40006000000 */
[----:B------:R-:W-:-:S03]  /*dd40*/  SEL R9, RZ, 0x1, P4 ;  /* 0x00000001ff097807 */ /* 0x000fc60002000000 */
[----:B------:R-:W-:-:S07]  /*dd50*/  FADD.FTZ R75, R52, R75 ;  /* 0x0000004b344b7221 */ /* 0x000fce0000010000 */
.L_x_798:
        /* <DEDUP_REMOVED lines=21> */
.L_x_807:
        /* <DEDUP_REMOVED lines=13> */
.L_x_809:
[----:B------:R-:W-:Y:S05]  /*df80*/  BSYNC.RECONVERGENT B2 ;  /* 0x0000000000027941 */ /* 0x000fea0003800200 */
.L_x_808:
        /* <DEDUP_REMOVED lines=49> */
.L_x_806:
[----:B------:R-:W-:Y:S05]  /*e2a0*/  BSYNC.RECONVERGENT B1 ;  /* 0x0000000000017941 */ /* 0x000fea0003800200 */
.L_x_805:
        /* <DEDUP_REMOVED lines=11> */
.L_x_804:
        /* <DEDUP_REMOVED lines=22> */
.L_x_813:
        /* <DEDUP_REMOVED lines=13> */
.L_x_815:
[----:B------:R-:W-:Y:S05]  /*e590*/  BSYNC.RECONVERGENT B2 ;  /* 0x0000000000027941 */ /* 0x000fea0003800200 */
.L_x_814:
        /* <DEDUP_REMOVED lines=49> */
.L_x_812:
[----:B------:R-:W-:Y:S05]  /*e8b0*/  BSYNC.RECONVERGENT B1 ;  /* 0x0000000000017941 */ /* 0x000fea0003800200 */
.L_x_811:
        /* <DEDUP_REMOVED lines=13> */
.L_x_810:
        /* <DEDUP_REMOVED lines=21> */
.L_x_819:
        /* <DEDUP_REMOVED lines=13> */
.L_x_821:
[----:B------:R-:W-:Y:S05]  /*ebb0*/  BSYNC.RECONVERGENT B2 ;  /* 0x0000000000027941 */ /* 0x000fea0003800200 */
.L_x_820:
        /* <DEDUP_REMOVED lines=49> */
.L_x_818:
[----:B------:R-:W-:Y:S05]  /*eed0*/  BSYNC.RECONVERGENT B1 ;  /* 0x0000000000017941 */ /* 0x000fea0003800200 */
.L_x_817:
        /* <DEDUP_REMOVED lines=11> */
.L_x_816:
        /* <DEDUP_REMOVED lines=22> */
.L_x_825:
        /* <DEDUP_REMOVED lines=13> */
.L_x_827:
[----:B------:R-:W-:Y:S05]  /*f1c0*/  BSYNC.RECONVERGENT B2 ;  /* 0x0000000000027941 */ /* 0x000fea0003800200 */
.L_x_826:
        /* <DEDUP_REMOVED lines=49> */
.L_x_824:
[----:B------:R-:W-:Y:S05]  /*f4e0*/  BSYNC.RECONVERGENT B1 ;  /* 0x0000000000017941 */ /* 0x000fea0003800200 */
.L_x_823:
        /* <DEDUP_REMOVED lines=13> */
.L_x_822:
        /* <DEDUP_REMOVED lines=21> */
.L_x_831:
        /* <DEDUP_REMOVED lines=13> */
.L_x_833:
[----:B------:R-:W-:Y:S05]  /*f7e0*/  BSYNC.RECONVERGENT B2 ;  /* 0x0000000000027941 */ /* 0x000fea0003800200 */
.L_x_832:
        /* <DEDUP_REMOVED lines=49> */
.L_x_830:
[----:B------:R-:W-:Y:S05]  /*fb00*/  BSYNC.RECONVERGENT B1 ;  /* 0x0000000000017941 */ /* 0x000fea0003800200 */
.L_x_829:
        /* <DEDUP_REMOVED lines=11> */
.L_x_828:
        /* <DEDUP_REMOVED lines=22> */
.L_x_837:
        /* <DEDUP_REMOVED lines=13> */
.L_x_839:
[----:B------:R-:W-:Y:S05]  /*fdf0*/  BSYNC.RECONVERGENT B2 ;  /* 0x0000000000027941 */ /* 0x000fea0003800200 */
.L_x_838:
        /* <DEDUP_REMOVED lines=49> */
.L_x_836:
[----:B------:R-:W-:Y:S05]  /*10110*/  BSYNC.RECONVERGENT B1 ;  /* 0x0000000000017941 */ /* 0x000fea0003800200 */
.L_x_835:
        /* <DEDUP_REMOVED lines=13> */
.L_x_834:
[----:B------:R-:W-:Y:S02]  /*101f0*/  F2FP.BF16.F32.PACK_AB R55, RZ, R111 ;  /* 0x0000006fff37723e */ /* 0x000fe400000010ff */
[----:B------:R-:W-:Y:S02]  /*10200*/  PRMT R54, R92, 0x5410, R94 ;  /* 0x000054105c367816 */ /* 0x000fe4000000005e */
[----:B------:R-:W-:Y:S02]  /*10210*/  PRMT R53, R86, 0x5410, R90 ;  /* 0x0000541056357816 */ /* 0x000fe4000000005a */
[----:B------:R-:W-:Y:S02]  /*10220*/  PRMT R52, R82, 0x5410, R84 ;  /* 0x0000541052347816 */ /* 0x000fe40000000054 */
[----:B------:R-:W-:Y:S01]  /*10230*/  PRMT R55, R88, 0x5410, R55 ;  /* 0x0000541058377816 */ /* 0x000fe20000000037 */
[----:B------:R-:W-:Y:S06]  /*10240*/  BRA `(.L_x_840) ;  /* 0x0000002c005c7947 */ /* 0x000fec0003800000 */
.L_x_791:
[----:B0-----:R-:W-:Y:S01]  /*10250*/  MOV R113, UR15 ;  /* 0x0000000f00717c02 */ /* 0x001fe20008000f00 */
[----:B------:R-:W-:Y:S01]  /*10260*/  IMAD.MOV.U32 R73, RZ, RZ, RZ ;  /* 0x000000ffff497224 */ /* 0x000fe200078e00ff */
[----:B------:R-:W-:Y:S01]  /*10270*/  MOV R92, R80 ;  /* 0x00000050005c7202 */ /* 0x000fe20000000f00 */
[----:B-1----:R-:W-:Y:S02]  /*10280*/  IMAD.MOV.U32 R52, RZ, RZ, R65 ;  /* 0x000000ffff347224 */ /* 0x002fe400078e0041 */
[----:B------:R-:W-:Y:S01]  /*10290*/  VIADD R113, R113, 0x32370b8f ;  /* 0x32370b8f71717836 */ /* 0x000fe20000000000 */
        /* <DEDUP_REMOVED lines=12> */
[----:B------:R-:W-:Y:S01]  /*10360*/  @!P3 IMAD.MOV.U32 R10, RZ, RZ, R67 ;  /* 0x000000ffff0ab224 */ /* 0x000fe200078e0043 */
[----:B------:R-:W-:Y:S01]  /*10370*/  @P3 IADD3 R52, PT, PT, R65, 0x1, RZ ;  /* 0x0000000141343810 */ /* 0x000fe20007ffe0ff */
[----:B------:R-:W-:Y:S01]  /*10380*/  @P3 IMAD.MOV.U32 R92, RZ, RZ, R80 ;  /* 0x000000ffff5c3224 */ /* 0x000fe200078e0050 */
[----:B------:R-:W-:Y:S01]  /*10390*/  @P3 MOV R10, R66 ;  /* 0x00000042000a3202 */ /* 0x000fe20000000f00 */
[----:B------:R-:W-:Y:S06]  /*103a0*/  BRA `(.L_x_843) ;  /* 0x0000000000f87947 */ /* 0x000fec0003800000 */
.L_x_844:
[----:B------:R-:W-:Y:S01]  /*103b0*/  VIADD R70, R70, 0x1 ;  /* 0x0000000146467836 */ /* 0x000fe20000000000 */
[----:B------:R-:W-:Y:S03]  /*103c0*/  BSSY.RECONVERGENT B2, `(.L_x_845) ;  /* 0x000000c000027945 */ /* 0x000fe60003800200 */
[C---:B------:R-:W-:Y:S01]  /*103d0*/  IMAD.WIDE.U32 R66, R70.reuse, -0x2daee0ad, RZ ;  /* 0xd2511f5346427825 */ /* 0x040fe200078e00ff */
[----:B------:R-:W-:-:S13]  /*103e0*/  ISETP.NE.AND P3, PT, R70, RZ, PT ;  /* 0x000000ff4600720c */ /* 0x000fda0003f65270 */
[----:B------:R-:W-:Y:S05]  /*103f0*/  @P3 BRA `(.L_x_846) ;  /* 0x0000000000203947 */ /* 0x000fea0003800000 */
[----:B------:R-:W-:-:S04]  /*10400*/  IADD3 R69, PT, PT, R69, 0x1, RZ ;  /* 0x0000000145457810 */ /* 0x000fc80007ffe0ff */
[----:B------:R-:W-:-:S13]  /*10410*/  ISETP.NE.AND P3, PT, R69, RZ, PT ;  /* 0x000000ff4500720c */ /* 0x000fda0003f65270 */
[----:B------:R-:W-:Y:S01]  /*10420*/  @!P3 VIADD R72, R72, 0x1 ;  /* 0x000000014848b836 */ /* 0x000fe20000000000 */
[----:B------:R-:W-:Y:S02]  /*10430*/  @!P3 IADD3 R10, PT, PT, R14, 0x1, RZ ;  /* 0x000000010e0ab810 */ /* 0x000fe40007ffe0ff */
[----:B------:R-:W-:Y:S02]  /*10440*/  @!P3 MOV R69, RZ ;  /* 0x000000ff0045b202 */ /* 0x000fe40000000f00 */
[----:B------:R-:W-:-:S13]  /*10450*/  ISETP.NE.AND P4, PT, R72, RZ, !P3 ;  /* 0x000000ff4800720c */ /* 0x000fda0005f85270 */
[----:B------:R-:W-:-:S04]  /*10460*/  @P4 IMAD.MOV R10, RZ, RZ, R14 ;  /* 0x000000ffff0a4224 */ /* 0x000fc800078e020e */
[----:B------:R-:W-:-:S07]  /*10470*/  @!P3 IMAD.MOV.U32 R14, RZ, RZ, R10 ;  /* 0x000000ffff0eb224 */ /* 0x000fce00078e000a */
.L_x_846:
[----:B------:R-:W-:Y:S05]  /*10480*/  BSYNC.RECONVERGENT B2 ;  /* 0x0000000000027941 */ /* 0x000fea0003800200 */
.L_x_845:
        /* <DEDUP_REMOVED lines=47> */
[----:B------:R-:W-:-:S07]  /*10780*/  IMAD.MOV.U32 R52, RZ, RZ, RZ ;  /* 0x000000ffff347224 */ /* 0x000fce00078e00ff */
.L_x_843:
[----:B------:R-:W-:Y:S05]  /*10790*/  BSYNC.RECONVERGENT B1 ;  /* 0x0000000000017941 */ /* 0x000fea0003800200 */
.L_x_842:
[----:B------:R-:W-:Y:S01]  /*107a0*/  HFMA2 R53, -RZ, RZ, 0.1171875, 0 ;  /* 0x2f800000ff357431 */ /* 0x000fe200000001ff */
[----:B------:R-:W-:Y:S01]  /*107b0*/  I2FP.F32.U32 R10, R10 ;  /* 0x0000000a000a7245 */ /* 0x000fe20000201000 */
[----:B-----5:R-:W-:-:S04]  /*107c0*/  IMAD.U32 R54, R24, 0x10000, RZ ;  /* 0x0001000018367824 */ /* 0x020fc800078e00ff */
[----:B------:R-:W-:Y:S01]  /*107d0*/  FMUL.FTZ R54, R54, UR17 ;  /* 0x0000001136367c20 */ /* 0x000fe20008410000 */
[----:B------:R-:W-:-:S03]  /*107e0*/  FFMA.FTZ R10, R10, R53, 1.1641532182693481445e-10 ;  /* 0x2f0000000a0a7423 */ /* 0x000fc60000010035 */
[----:B------:R-:W-:Y:S02]  /*107f0*/  FMUL.FTZ R54, R54, UR16 ;  /* 0x0000001036367c20 */ /* 0x000fe40008410000 */
[----:B------:R-:W-:-:S04]  /*10800*/  FSETP.GTU.FTZ.AND P3, PT, R10, UR35, PT ;  /* 0x000000230a007c0b */ /* 0x000fc8000bf7c000 */
[----:B------:R-:W-:Y:S02]  /*10810*/  SEL R10, RZ, 0x1, P3 ;  /* 0x00000001ff0a7807 */ /* 0x000fe40001800000 */
[----:B------:R-:W-:-:S07]  /*10820*/  FSEL R73, R54, RZ, !P3 ;  /* 0x000000ff36497208 */ /* 0x000fce0005800000 */
.L_x_841:
[----:B------:R-:W-:Y:S01]  /*10830*/  F2FP.BF16.F32.PACK_AB R86, RZ, R73 ;  /* 0x00000049ff56723e */ /* 0x000fe200000010ff */
[----:B------:R-:W-:Y:S01]  /*10840*/  IMAD.MOV.U32 R53, RZ, RZ, R52 ;  /* 0x000000ffff357224 */ /* 0x000fe200078e0034 */
[----:B------:R-:W-:Y:S01]  /*10850*/  MOV R75, RZ ;  /* 0x000000ff004b7202 */ /* 0x000fe20000000f00 */
[----:B------:R-:W-:Y:S06]  /*10860*/  BRA.U !UP2, `(.L_x_847) ;  /* 0x000000050a587547 */ /* 0x000fec000b800000 */
[----:B------:R-:W-:Y:S01]  /*10870*/  ISETP.NE.AND P3, PT, R52, 0x1, PT ;  /* 0x000000013400780c */ /* 0x000fe20003f65270 */
[----:B------:R-:W-:Y:S01]  /*10880*/  BSSY.RECONVERGENT B1, `(.L_x_848) ;  /* 0x000004a000017945 */ /* 0x000fe20003800200 */
[----:B------:R-:W-:Y:S01]  /*10890*/  MOV R53, 0x2 ;  /* 0x0000000200357802 */ /* 0x000fe20000000f00 */
[----:B------:R-:W-:-:S10]  /*108a0*/  IMAD.MOV.U32 R9, RZ, RZ, R12 ;  /* 0x000000ffff097224 */ /* 0x000fd400078e000c */
[----:B------:R-:W-:Y:S05]  /*108b0*/  @!P3 BRA `(.L_x_849) ;  /* 0x000000040018b947 */ /* 0x000fea0003800000 */
        /* <DEDUP_REMOVED lines=8> */
.L_x_850:
        /* <DEDUP_REMOVED lines=13> */
.L_x_852:
[----:B------:R-:W-:Y:S05]  /*10a10*/  BSYNC.RECONVERGENT B2 ;  /* 0x0000000000027941 */ /* 0x000fea0003800200 */
.L_x_851:
        /* <DEDUP_REMOVED lines=48> */
.L_x_849:
[----:B------:R-:W-:Y:S05]  /*10d20*/  BSYNC.RECONVERGENT B1 ;  /* 0x0000000000017941 */ /* 0x000fea0003800200 */
.L_x_848:
        /* <DEDUP_REMOVED lines=10> */
.L_x_847:
[----:B------:R-:W-:Y:S01]  /*10dd0*/  F2FP.BF16.F32.PACK_AB R84, RZ, R75 ;  /* 0x0000004bff54723e */ /* 0x000fe200000010ff */
[----:B------:R-:W-:Y:S01]  /*10de0*/  IMAD.MOV.U32 R79, RZ, RZ, RZ ;  /* 0x000000ffff4f7224 */ /* 0x000fe200078e00ff */
[----:B------:R-:W-:Y:S01]  /*10df0*/  MOV R52, R53 ;  /* 0x0000003500347202 */ /* 0x000fe20000000f00 */
[----:B------:R-:W-:Y:S06]  /*10e00*/  BRA.U !UP2, `(.L_x_853) ;  /* 0x000000050a547547 */ /* 0x000fec000b800000 */
[----:B------:R-:W-:Y:S01]  /*10e10*/  ISETP.NE.AND P3, PT, R53, 0x1, PT ;  /* 0x000000013500780c */ /* 0x000fe20003f65270 */
[----:B------:R-:W-:Y:S01]  /*10e20*/  BSSY.RECONVERGENT B1, `(.L_x_854) ;  /* 0x000004a000017945 */ /* 0x000fe20003800200 */
[----:B------:R-:W-:Y:S01]  /*10e30*/  IMAD.MOV.U32 R52, RZ, RZ, 0x2 ;  /* 0x00000002ff347424 */ /* 0x000fe200078e00ff */
[----:B------:R-:W-:-:S10]  /*10e40*/  MOV R8, R12 ;  /* 0x0000000c00087202 */ /* 0x000fd40000000f00 */
[----:B------:R-:W-:Y:S05]  /*10e50*/  @!P3 BRA `(.L_x_855) ;  /* 0x000000040018b947 */ /* 0x000fea0003800000 */
[----:B------:R-:W-:-:S13]  /*10e60*/  ISETP.NE.AND P3, PT, R53, 0x3, PT ;  /* 0x000000033500780c */ /* 0x000fda0003f65270 */
[----:B------:R-:W-:Y:S05]  /*10e70*/  @!P3 BRA `(.L_x_856) ;  /* 0x000000000018b947 */ /* 0x000fea0003800000 */
[----:B------:R-:W-:-:S13]  /*10e80*/  ISETP.NE.AND P3, PT, R53, 0x2, PT ;  /* 0x000000023500780c */ /* 0x000fda0003f65270 */
[----:B------:R-:W-:Y:S01]  /*10e90*/  @!P3 IMAD.MOV.U32 R52, RZ, RZ, 0x3 ;  /* 0x00000003ff34b424 */ /* 0x000fe200078e00ff */
[----:B------:R-:W-:Y:S01]  /*10ea0*/  @!P3 MOV R8, R67 ;  /* 0x000000430008b202 */ /* 0x000fe20000000f00 */
[----:B------:R-:W-:Y:S01]  /*10eb0*/  @P3 VIADD R52, R53, 0x1 ;  /* 0x0000000135343836 */ /* 0x000fe20000000000 */
[----:B------:R-:W-:Y:S01]  /*10ec0*/  @P3 MOV R8, R66 ;  /* 0x0000004200083202 */ /* 0x000fe20000000f00 */
[----:B------:R-:W-:Y:S06]  /*10ed0*/  BRA `(.L_x_855) ;  /* 0x0000000000f87947 */ /* 0x000fec0003800000 */
.L_x_856:
        /* <DEDUP_REMOVED lines=13> */
.L_x_858:
[----:B------:R-:W-:Y:S05]  /*10fb0*/  BSYNC.RECONVERGENT B2 ;  /* 0x0000000000027941 */ /* 0x000fea0003800200 */
.L_x_857:
        /* <DEDUP_REMOVED lines=44> */
[----:B------:R-:W-:Y:S02]  /*11280*/  MOV R12, R96 ;  /* 0x00000060000c7202 */ /* 0x000fe40000000f00 */
[----:B------:R-:W-:Y:S01]  /*11290*/  MOV R92, R52 ;  /* 0x00000034005c7202 */ /* 0x000fe20000000f00 */
[----:B------:R-:W-:Y:S01]  /*112a0*/  IMAD.MOV.U32 R52, RZ, RZ, RZ ;  /* 0x000000ffff347224 */ /* 0x000fe200078e00ff */
[----:B------:R-:W-:-:S07]  /*112b0*/  LOP3.LUT R67, R54, UR6, R53, 0x96, !PT ;  /* 0x0000000636437c12 */ /* 0x000fce000f8e9635 */
.L_x_855:
[----:B------:R-:W-:Y:S05]  /*112c0*/  BSYNC.RECONVERGENT B1 ;  /* 0x0000000000017941 */ /* 0x000fea0003800200 */
.L_x_854:
        /* <DEDUP_REMOVED lines=9> */
.L_x_853:
        /* <DEDUP_REMOVED lines=17> */
.L_x_862:
        /* <DEDUP_REMOVED lines=13> */
.L_x_864:
[----:B------:R-:W-:Y:S05]  /*11540*/  BSYNC.RECONVERGENT B2 ;  /* 0x0000000000027941 */ /* 0x000fea0003800200 */
.L_x_863:
        /* <DEDUP_REMOVED lines=48> */
.L_x_861:
[----:B------:R-:W-:Y:S05]  /*11850*/  BSYNC.RECONVERGENT B1 ;  /* 0x0000000000017941 */ /* 0x000fea0003800200 */
.L_x_860:
        /* <DEDUP_REMOVED lines=10> */
.L_x_859:
        /* <DEDUP_REMOVED lines=17> */
.L_x_868:
        /* <DEDUP_REMOVED lines=13> */
.L_x_870:
[----:B------:R-:W-:Y:S05]  /*11ae0*/  BSYNC.RECONVERGENT B2 ;  /* 0x0000000000027941 */ /* 0x000fea0003800200 */
.L_x_869:
        /* <DEDUP_REMOVED lines=48> */
.L_x_867:
[----:B------:R-:W-:Y:S05]  /*11df0*/  BSYNC.RECONVERGENT B1 ;  /* 0x0000000000017941 */ /* 0x000fea0003800200 */
.L_x_866:
        /* <DEDUP_REMOVED lines=9> */
.L_x_865:
        /* <DEDUP_REMOVED lines=17> */
.L_x_874:
        /* <DEDUP_REMOVED lines=13> */
.L_x_876:
[----:B------:R-:W-:Y:S05]  /*12070*/  BSYNC.RECONVERGENT B2 ;  /* 0x0000000000027941 */ /* 0x000fea0003800200 */
.L_x_875:
        /* <DEDUP_REMOVED lines=48> */
.L_x_873:
[----:B------:R-:W-:Y:S05]  /*12380*/  BSYNC.RECONVERGENT B1 ;  /* 0x0000000000017941 */ /* 0x000fea0003800200 */
.L_x_872:
        /* <DEDUP_REMOVED lines=10> */
.L_x_871:
        /* <DEDUP_REMOVED lines=17> */
.L_x_880:
        /* <DEDUP_REMOVED lines=13> */
.L_x_882:
[----:B------:R-:W-:Y:S05]  /*12610*/  BSYNC.RECONVERGENT B2 ;  /* 0x0000000000027941 */ /* 0x000fea0003800200 */
.L_x_881:
        /* <DEDUP_REMOVED lines=48> */
.L_x_879:
[----:B------:R-:W-:Y:S05]  /*12920*/  BSYNC.RECONVERGENT B1 ;  /* 0x0000000000017941 */ /* 0x000fea0003800200 */
.L_x_878:
        /* <DEDUP_REMOVED lines=9> */
.L_x_877:
        /* <DEDUP_REMOVED lines=17> */
.L_x_886:
        /* <DEDUP_REMOVED lines=13> */
.L_x_888:
[----:B------:R-:W-:Y:S05]  /*12ba0*/  BSYNC.RECONVERGENT B2 ;  /* 0x0000000000027941 */ /* 0x000fea0003800200 */
.L_x_887:
[----:B------:R-:W-:Y:S01]  /*12bb0*/  IMAD.WIDE.U32 R54, R72, -0x326172a9, RZ ;  /* 0xcd9e8d5748367825 */ /* 0x000fe200078e00ff */
[----:B------:R-:W-:Y:S01]  /*12bc0*/  LOP3.LUT R52, R14, UR15, R67, 0x96, !PT ;  /* 0x0000000f0e347c12 */ /* 0x000fe2000f8e9643 */
[----:B------:R-:W-:Y:S02]  /*12bd0*/  UIADD3 UR6, UPT, UPT, UR15, 0x76cf5d0a, URZ ;  /* 0x76cf5d0a0f067890 */ /* 0x000fe4000fffe0ff */
[----:B------:R-:W-:Y:S01]  /*12be0*/  HFMA2 R65, -RZ, RZ, 0, 0 ;  /* 0x00000000ff417431 */ /* 0x000fe200000001ff */
[----:B------:R-:W-:Y:S02]  /*12bf0*/  UIADD3 UR5, UPT, UPT, UR14, 0x3c6ef372, URZ ;  /* 0x3c6ef3720e057890 */ /* 0x000fe4000fffe0ff */
[----:B------:R-:W-:Y:S01]  /*12c00*/  LOP3.LUT R110, R69, UR14, R55, 0x96, !PT ;  /* 0x0000000e456e7c12 */ /* 0x000fe2000f8e9637 */
[----:B------:R-:W-:Y:S01]  /*12c10*/  IMAD.WIDE.U32 R52, R52, -0x326172a9, RZ ;  /* 0xcd9e8d5734347825 */ /* 0x000fe200078e00ff */
[----:B------:R-:W-:-:S03]  /*12c20*/  MOV R0, R92 ;  /* 0x0000005c00007202 */ /* 0x000fc60000000f00 */
        /* <DEDUP_REMOVED lines=40> */
.L_x_885:
[----:B------:R-:W-:Y:S05]  /*12eb0*/  BSYNC.RECONVERGENT B1 ;  /* 0x0000000000017941 */ /* 0x000fea0003800200 */
.L_x_884:
        /* <DEDUP_REMOVED lines=10> */
.L_x_883:
[----:B------:R-:W-:Y:S01]  /*12f60*/  F2FP.BF16.F32.PACK_AB R55, RZ, R111 ;  /* 0x0000006fff37723e */ /* 0x000fe200000010ff */
[----:B------:R-:W-:Y:S01]  /*12f70*/  IMAD.MOV.U32 R80, RZ, RZ, R92 ;  /* 0x000000ffff507224 */ /* 0x000fe200078e005c */
[----:B------:R-:W-:Y:S02]  /*12f80*/  PRMT R54, R94, 0x5410, R96 ;  /* 0x000054105e367816 */ /* 0x000fe40000000060 */
[----:B------:R-:W-:Y:S02]  /*12f90*/  PRMT R53, R88, 0x5410, R90 ;  /* 0x0000541058357816 */ /* 0x000fe4000000005a */
[----:B------:R-:W-:Y:S02]  /*12fa0*/  PRMT R52, R86, 0x5410, R84 ;  /* 0x0000541056347816 */ /* 0x000fe40000000054 */
[----:B------:R-:W-:-:S07]  /*12fb0*/  PRMT R55, R82, 0x5410, R55 ;  /* 0x0000541052377816 */ /* 0x000fce0000000037 */
.L_x_840:
[----:B------:R-:W0:Y:S02]  /*12fc0*/  LDC.64 R112, c[0x0][0x3a8] ;  /* 0x0000ea00ff707b82 */ /* 0x000e240000000a00 */
[----:B0-----:R-:W-:-:S05]  /*12fd0*/  IMAD.WIDE.U32 R112, R78, 0x10, R112 ;  /* 0x000000104e707825 */ /* 0x001fca00078e0070 */
[----:B------:R2:W-:Y:S01]  /*12fe0*/  STG.E.128 desc[UR12][R112.64], R52 ;  /* 0x0000003470007986 */ /* 0x0005e2000c101d0c */
[----:B------:R-:W-:Y:S05]  /*12ff0*/  BRA.U !UP2, `(.L_x_789) ;  /* 0x000000010a507547 */ /* 0x000fea000b800000 */
[----:B--2---:R-:W-:Y:S01]  /*13000*/  SHF.L.U32 R55, R2, 0x10, RZ ;  /* 0x0000001002377819 */ /* 0x004fe200000006ff */
[----:B------:R-:W0:Y:S01]  /*13010*/  LDC.64 R52, c[0x0][0x3b0] ;  /* 0x0000ec00ff347b82 */ /* 0x000e220000000a00 */
[----:B------:R-:W-:Y:S02]  /*13020*/  LOP3.LUT R54, R0, 0xffff, RZ, 0xc0, !PT ;  /* 0x0000ffff00367812 */ /* 0x000fe400078ec0ff */
[----:B------:R-:W-:Y:S02]  /*13030*/  LOP3.LUT R55, R55, 0xff0000, RZ, 0xc0, !PT ;  /* 0x00ff000037377812 */ /* 0x000fe400078ec0ff */
[----:B------:R-:W-:Y:S02]  /*13040*/  PRMT R113, R4, 0x7104, RZ ;  /* 0x0000710404717816 */ /* 0x000fe400000000ff */
[----:B------:R-:W-:Y:S02]  /*13050*/  PRMT R54, R55, 0x4210, R54 ;  /* 0x0000421037367816 */ /* 0x000fe40000000036 */
[----:B------:R-:W-:-:S02]  /*13060*/  LOP3.LUT R114, R7, 0xff, RZ, 0xc0, !PT ;  /* 0x000000ff07727812 */ /* 0x000fc400078ec0ff */
[----:B------:R-:W-:Y:S02]  /*13070*/  LOP3.LUT R112, R8, 0xff, RZ, 0xc0, !PT ;  /* 0x000000ff08707812 */ /* 0x000fe400078ec0ff */
[----:B------:R-:W-:Y:S01]  /*13080*/  LOP3.LUT R55, R9, 0xff, RZ, 0xc0, !PT ;  /* 0x000000ff09377812 */ /* 0x000fe200078ec0ff */
[----:B------:R-:W-:Y:S01]  /*13090*/  IMAD.WIDE.U32 R114, R114, 0x1000000, RZ ;  /* 0x0100000072727825 */ /* 0x000fe200078e00ff */
[----:B------:R-:W-:-:S03]  /*130a0*/  LOP3.LUT R117, R54, 0xff00, R113, 0xf8, !PT ;  /* 0x0000ff0036757812 */ /* 0x000fc600078ef871 */
[----:B------:R-:W-:Y:S01]  /*130b0*/  IMAD.WIDE.U32 R112, R112, 0x10000, RZ ;  /* 0x0001000070707825 */ /* 0x000fe200078e00ff */
[----:B------:R-:W-:-:S03]  /*130c0*/  LOP3.LUT R117, R117, 0xff, R6, 0xf8, !PT ;  /* 0x000000ff75757812 */ /* 0x000fc600078ef806 */
[----:B------:R-:W-:Y:S01]  /*130d0*/  IMAD.WIDE.U32 R54, R55, 0x100, RZ ;  /* 0x0000010037367825 */ /* 0x000fe200078e00ff */
[----:B------:R-:W-:-:S03]  /*130e0*/  LOP3.LUT R117, R113, R117, R115, 0xfe, !PT ;  /* 0x0000007571757212 */ /* 0x000fc600078efe73 */
[----:B0-----:R-:W-:Y:S01]  /*130f0*/  IMAD.WIDE.U32 R52, R76, 0x8, R52 ;  /* 0x000000084c347825 */ /* 0x001fe200078e0034 */
[----:B------:R-:W-:Y:S02]  /*13100*/  LOP3.LUT R119, R54, R114, R112, 0xfe, !PT ;  /* 0x0000007236777212 */ /* 0x000fe400078efe70 */
[----:B------:R-:W-:Y:S02]  /*13110*/  LOP3.LUT R55, R117, R55, RZ, 0xfc, !PT ;  /* 0x0000003775377212 */ /* 0x000fe400078efcff */
[----:B------:R-:W-:-:S05]  /*13120*/  LOP3.LUT R54, R119, 0xff, R10, 0xf8, !PT ;  /* 0x000000ff77367812 */ /* 0x000fca00078ef80a */
[----:B------:R3:W-:Y:S02]  /*13130*/  STG.E.64 desc[UR12][R52.64], R54 ;  /* 0x0000003634007986 */ /* 0x0007e4000c101b0c */
.L_x_789:
[----:B------:R-:W-:Y:S05]  /*13140*/  BSYNC.RECONVERGENT B0 ;  /* 0x0000000000007941 */ /* 0x000fea0003800200 */
.L_x_788:
[----:B0123--:R-:W-:Y:S01]  /*13150*/  FADD.FTZ R52, RZ, R13 ;  /* 0x0000000dff347221 */ /* 0x00ffe20000010000 */
[C---:B------:R-:W-:Y:S01]  /*13160*/  ISETP.GT.U32.AND P4, PT, R71.reuse, 0xff, PT ;  /* 0x000000ff4700780c */ /* 0x040fe20003f84070 */
[----:B------:R-:W-:Y:S01]  /*13170*/  BSSY.RECONVERGENT B0, `(.L_x_889) ;  /* 0x000006b000007945 */ /* 0x000fe20003800200 */
[----:B------:R-:W-:Y:S01]  /*13180*/  ISETP.GT.U32.AND P3, PT, R71, 0x17f, PT ;  /* 0x0000017f4700780c */ /* 0x000fe20003f64070 */
[----:B------:R-:W-:-:S04]  /*13190*/  FADD.FTZ R52, R11, R52 ;  /* 0x000000340b347221 */ /* 0x000fc80000010000 */
        /* <DEDUP_REMOVED lines=44> */
[----:B------:R-:W-:-:S03]  /*13460*/  IMAD.MOV.U32 R84, RZ, RZ, RZ ;  /* 0x000000ffff547224 */ /* 0x000fc600078e00ff */
        /* <DEDUP_REMOVED lines=8> */
[----:B------:R-:W-:-:S05]  /*134f0*/  FFMA.FTZ R53, R54, R54, R53 ;  /* 0x0000003636357223 */ /* 0x000fca0000010035 */
[----:B------:R-:W-:Y:S01]  /*13500*/  FSEL R54, R53, RZ, P0 ;  /* 0x000000ff35367208 */ /* 0x000fe20000000000 */
[----:B------:R-:W-:-:S04]  /*13510*/  FADD.FTZ R53, R5, -R52 ;  /* 0x8000003405357221 */ /* 0x000fc80000010000 */
        /* <DEDUP_REMOVED lines=39> */
[----:B0-----:R-:W-:-:S07]  /*13790*/  FADD.FTZ R53, R82, R113 ;  /* 0x0000007152357221 */ /* 0x001fce0000010000 */
        /* <DEDUP_REMOVED lines=8> */
.L_x_890:
[----:B------:R-:W-:Y:S05]  /*13820*/  BSYNC.RECONVERGENT B0 ;  /* 0x0000000000007941 */ /* 0x000fea0003800200 */
.L_x_889:
[----:B------:R-:W-:Y:S01]  /*13830*/  BAR.SYNC.DEFER_BLOCKING 0x0 ;  /* 0x0000000000007b1d */ /* 0x000fe20000010000 */
[----:B0-----:R-:W-:-:S05]  /*13840*/  CS2R R52, SRZ ;  /* 0x0000000000347805 */ /* 0x001fca000001ff00 */
[----:B------:R-:W-:Y:S04]  /*13850*/  BSSY.RECONVERGENT B0, `(.L_x_891) ;  /* 0x000000a000007945 */ /* 0x000fe80003800200 */
[----:B------:R-:W-:Y:S05]  /*13860*/  @P4 BRA `(.L_x_892) ;  /* 0x0000000000204947 */ /* 0x000fea0003800000 */
[----:B------:R-:W0:Y:S01]  /*13870*/  S2UR UR6, SR_CgaCtaId ;  /* 0x00000000000679c3 */ /* 0x000e220000008800 */
[----:B------:R-:W-:Y:S01]  /*13880*/  UMOV UR5, 0x400 ;  /* 0x0000040000057882 */ /* 0x000fe20000000000 */
[----:B------:R-:W-:Y:S01]  /*13890*/  SHF.L.U32 R52, R74, 0x3, RZ ;  /* 0x000000034a347819 */ /* 0x000fe200000006ff */
[----:B------:R-:W-:-:S03]  /*138a0*/  IMAD.MOV.U32 R84, RZ, RZ, R68 ;  /* 0x000000ffff547224 */ /* 0x000fc600078e0044 */
[----:B------:R-:W-:Y:S01]  /*138b0*/  LOP3.LUT R52, R52, 0xf8, RZ, 0xc0, !PT ;  /* 0x000000f834347812 */ /* 0x000fe200078ec0ff */
[----:B0-----:R-:W-:-:S04]  /*138c0*/  ULEA UR5, UR6, UR5, 0x18 ;  /* 0x0000000506057291 */ /* 0x001fc8000f8ec0ff */
[----:B------:R-:W-:-:S09]  /*138d0*/  @UP1 UIADD3 UR5, UPT, UPT, UR5, 0x20, URZ ;  /* 0x0000002005051890 */ /* 0x000fd2000fffe0ff */
[----:B------:R-:W0:Y:S03]  /*138e0*/  LDS.64 R52, [R52+UR5] ;  /* 0x0000000534347984 */ /* 0x000e260008000a00 */
.L_x_892:
[----:B------:R-:W-:Y:S05]  /*138f0*/  BSYNC.RECONVERGENT B0 ;  /* 0x0000000000007941 */ /* 0x000fea0003800200 */
.L_x_891:
[----:B------:R-:W1:Y:S01]  /*13900*/  SHFL.DOWN PT, R55, R84, 0x2, 0x1f ;  /* 0x08401f0054377f89 */ /* 0x000e6200000e0000 */
[----:B------:R-:W-:Y:S01]  /*13910*/  ISETP.NE.AND P4, PT, R74, RZ, PT ;  /* 0x000000ff4a00720c */ /* 0x000fe20003f85270 */
[----:B------:R-:W-:Y:S01]  /*13920*/  IMAD.U32 R119, RZ, RZ, UR24 ;  /* 0x00000018ff777e24 */ /* 0x000fe2000f8e00ff */
[----:B------:R-:W-:Y:S01]  /*13930*/  ISETP.NE.AND P3, PT, RZ, UR37, PT ;  /* 0x00000025ff007c0c */ /* 0x000fe2000bf65270 */
[----:B0-----:R-:W0:Y:S01]  /*13940*/  SHFL.DOWN PT, R113, R52, 0x2, 0x1f ;  /* 0x08401f0034717f89 */ /* 0x001e2200000e0000 */
[----:B------:R-:W-:-:S03]  /*13950*/  UISETP.GE.AND UP0, UPT, UR4, 0x1, UPT ;  /* 0x000000010400788c */ /* 0x000fc6000bf06270 */
[----:B------:R-:W2:Y:S01]  /*13960*/  SHFL.DOWN PT, R54, R53, 0x2, 0x1f ;  /* 0x08401f0035367f89 */ /* 0x000ea200000e0000 */
[----:B-1----:R-:W-:Y:S02]  /*13970*/  IADD3 R76, PT, PT, R55, R84, RZ ;  /* 0x00000054374c7210 */ /* 0x002fe40007ffe0ff */
[----:B------:R-:W-:Y:S02]  /*13980*/  I2FP.F32.S32 R86, R55 ;  /* 0x0000003700567245 */ /* 0x000fe40000201400 */
[----:B------:R-:W-:Y:S01]  /*13990*/  I2FP.F32.S32 R78, R76 ;  /* 0x0000004c004e7245 */ /* 0x000fe20000201400 */
[----:B------:R-:W1:Y:S01]  /*139a0*/  SHFL.DOWN PT, R117, R76, 0x1, 0x1f ;  /* 0x08201f004c757f89 */ /* 0x000e6200000e0000 */
[----:B------:R-:W-:Y:S01]  /*139b0*/  I2FP.F32.S32 R55, R84 ;  /* 0x0000005400377245 */ /* 0x000fe20000201400 */
[C---:B0-----:R-:W-:Y:S01]  /*139c0*/  FMUL.FTZ R88, R113.reuse, R86 ;  /* 0x0000005671587220 */ /* 0x041fe20000410000 */
[----:B------:R-:W0:Y:S01]  /*139d0*/  MUFU.RCP R82, R78 ;  /* 0x0000004e00527308 */ /* 0x000e220000001000 */
[----:B------:R-:W-:Y:S01]  /*139e0*/  FADD.FTZ R113, -R113, R52 ;  /* 0x0000003471717221 */ /* 0x000fe20000010100 */
[----:B--2---:R-:W-:Y:S01]  /*139f0*/  FADD.FTZ R53, R54, R53 ;  /* 0x0000003536357221 */ /* 0x004fe20000010000 */
[----:B------:R-:W-:-:S02]  /*13a00*/  FFMA.FTZ R115, R55, R52, R88 ;  /* 0x0000003437737223 */ /* 0x000fc40000010058 */
[----:B------:R-:W-:-:S04]  /*13a10*/  FMUL.FTZ R113, R113, R113 ;  /* 0x0000007171717220 */ /* 0x000fc80000410000 */
[----:B------:R-:W-:-:S04]  /*13a20*/  FMUL.FTZ R113, R113, R55 ;  /* 0x0000003771717220 */ /* 0x000fc80000410000 */
[----:B------:R-:W-:Y:S01]  /*13a30*/  FMUL.FTZ R113, R113, R86 ;  /* 0x0000005671717220 */ /* 0x000fe20000410000 */
[----:B0-----:R-:W-:-:S03]  /*13a40*/  FMUL.FTZ R115, R82, R115 ;  /* 0x0000007352737220 */ /* 0x001fc60000410000 */
[----:B------:R-:W-:Y:S02]  /*13a50*/  FFMA.FTZ R53, R82, R113, R53 ;  /* 0x0000007152357223 */ /* 0x000fe40000010035 */
[----:B------:R-:W0:Y:S01]  /*13a60*/  LDC R82, c[0x0][0x448] ;  /* 0x00011200ff527b82 */ /* 0x000e220000000800 */
[----:B-1----:R-:W-:Y:S01]  /*13a70*/  IMAD.IADD R76, R76, 0x1, R117 ;  /* 0x000000014c4c7824 */ /* 0x002fe200078e0275 */
[----:B------:R-:W1:Y:S01]  /*13a80*/  SHFL.DOWN PT, R52, R115, 0x1, 0x1f ;  /* 0x08201f0073347f89 */ /* 0x000e6200000e0000 */
[----:B------:R-:W-:-:S03]  /*13a90*/  I2FP.F32.S32 R117, R117 ;  /* 0x0000007500757245 */ /* 0x000fc60000201400 */
[----:B------:R-:W-:Y:S01]  /*13aa0*/  I2FP.F32.S32 R76, R76 ;  /* 0x0000004c004c7245 */ /* 0x000fe20000201400 */
[----:B------:R-:W2:Y:S05]  /*13ab0*/  SHFL.DOWN PT, R54, R53, 0x1, 0x1f ;  /* 0x08201f0035367f89 */ /* 0x000eaa00000e0000 */
[----:B------:R-:W3:Y:S01]  /*13ac0*/  MUFU.RCP R76, R76 ;  /* 0x0000004c004c7308 */ /* 0x000ee20000001000 */
[----:B-1----:R-:W-:Y:S01]  /*13ad0*/  FADD.FTZ R55, R115, -R52 ;  /* 0x8000003473377221 */ /* 0x002fe20000010000 */
[----:B------:R-:W-:-:S03]  /*13ae0*/  FMUL.FTZ R113, R52, R117 ;  /* 0x0000007534717220 */ /* 0x000fc60000410000 */
[----:B------:R-:W-:Y:S01]  /*13af0*/  FMUL.FTZ R55, R55, R55 ;  /* 0x0000003737377220 */ /* 0x000fe20000410000 */
[----:B------:R-:W-:-:S03]  /*13b00*/  FFMA.FTZ R113, R78, R115, R113 ;  /* 0x000000734e717223 */ /* 0x000fc60000010071 */
[----:B------:R-:W-:Y:S01]  /*13b10*/  FMUL.FTZ R78, R78, R55 ;  /* 0x000000374e4e7220 */ /* 0x000fe20000410000 */
[----:B---3--:R-:W-:Y:S01]  /*13b20*/  FMUL.FTZ R113, R76, R113 ;  /* 0x000000714c717220 */ /* 0x008fe20000410000 */
[----:B--2---:R-:W-:Y:S02]  /*13b30*/  FADD.FTZ R55, R53, R54 ;  /* 0x0000003635377221 */ /* 0x004fe40000010000 */
[----:B------:R-:W-:Y:S01]  /*13b40*/  FMUL.FTZ R78, R78, R117 ;  /* 0x000000754e4e7220 */ /* 0x000fe20000410000 */
[----:B------:R-:W1:Y:S02]  /*13b50*/  @!P4 LDC.64 R52, c[0x0][0x3c8] ;  /* 0x0000f200ff34cb82 */ /* 0x000e640000000a00 */
[----:B------:R-:W2:Y:S01]  /*13b60*/  SHFL.IDX PT, R113, R113, RZ, 0x1f ;  /* 0x00001fff71717589 */ /* 0x000ea200000e0000 */
[----:B------:R-:W-:-:S05]  /*13b70*/  FFMA.FTZ R78, R76, R78, R55 ;  /* 0x0000004e4c4e7223 */ /* 0x000fca0000010037 */
[----:B------:R-:W0:Y:S01]  /*13b80*/  SHFL.IDX PT, R117, R78, RZ, 0x1f ;  /* 0x00001fff4e757589 */ /* 0x000e2200000e0000 */
[----:B------:R-:W3:Y:S01]  /*13b90*/  @!P4 LDC.64 R54, c[0x0][0x3c0] ;  /* 0x0000f000ff36cb82 */ /* 0x000ee20000000a00 */
[----:B-1----:R-:W-:-:S04]  /*13ba0*/  @!P4 IMAD.WIDE R52, R119, 0x4, R52 ;  /* 0x000000047734c825 */ /* 0x002fc800078e0234 */
[----:B--2---:R-:W-:-:S05]  /*13bb0*/  FMUL.FTZ R76, R113, R113 ;  /* 0x00000071714c7220 */ /* 0x004fca0000410000 */
        /* <DEDUP_REMOVED lines=15> */
[----:B------:R-:W-:-:S04]  /*13cb0*/  MOV R117, UR5 ;  /* 0x0000000500757c02 */ /* 0x000fc80008000f00 */
[----:B------:R-:W-:Y:S01]  /*13cc0*/  LEA.HI.SX32 R117, R117, R74, 0x1d ;  /* 0x0000004a75757211 */ /* 0x000fe200078feaff */
[----:B------:R-:W-:Y:S06]  /*13cd0*/  @!P0 BRA `(.L_x_895) ;  /* 0x0000000000c08947 */ /* 0x000fec0003800000 */
[--C-:B-1----:R-:W-:Y:S01]  /*13ce0*/  FADD.FTZ R52, R13, -R76.reuse ;  /* 0x8000004c0d347221 */ /* 0x102fe20000010000 */
[--C-:B------:R-:W-:Y:S01]  /*13cf0*/  FADD.FTZ R54, R87, -R76.reuse ;  /* 0x8000004c57367221 */ /* 0x100fe20000010000 */
[----:B------:R-:W-:Y:S01]  /*13d00*/  SHF.L.U32 R55, R44, 0x10, RZ ;  /* 0x000000102c377819 */ /* 0x000fe200000006ff */
[----:B------:R-:W-:Y:S01]  /*13d10*/  IMAD.U32 R53, R48, 0x10000, RZ ;  /* 0x0001000030357824 */ /* 0x000fe200078e00ff */
[----:B------:R-:W-:Y:S01]  /*13d20*/  SHF.L.U32 R119, R45, 0x10, RZ ;  /* 0x000000102d777819 */ /* 0x000fe200000006ff */
[----:B------:R-:W-:Y:S02]  /*13d30*/  IMAD.U32 R113, R49, 0x10000, RZ ;  /* 0x0001000031717824 */ /* 0x000fe400078e00ff */
[C---:B------:R-:W-:Y:S01]  /*13d40*/  FMUL.FTZ R52, R115.reuse, R52 ;  /* 0x0000003473347220 */ /* 0x040fe20000410000 */
[----:B------:R-:W-:Y:S01]  /*13d50*/  FMUL.FTZ R54, R115, R54 ;  /* 0x0000003673367220 */ /* 0x000fe20000410000 */
[--C-:B------:R-:W-:Y:S01]  /*13d60*/  FADD.FTZ R74, R89, -R76.reuse ;  /* 0x8000004c594a7221 */ /* 0x100fe20000010000 */
[----:B------:R-:W-:Y:S01]  /*13d70*/  FADD.FTZ R78, R101, -R76 ;  /* 0x8000004c654e7221 */ /* 0x000fe20000010000 */
[----:B------:R-:W-:Y:S01]  /*13d80*/  FFMA.FTZ R52, R52, R53, R55 ;  /* 0x0000003534347223 */ /* 0x000fe20000010037 */
[----:B------:R-:W-:Y:S01]  /*13d90*/  FFMA.FTZ R53, R54, R113, R119 ;  /* 0x0000007136357223 */ /* 0x000fe20000010077 */
[----:B------:R-:W-:Y:S01]  /*13da0*/  SHF.L.U32 R123, R46, 0x10, RZ ;  /* 0x000000102e7b7819 */ /* 0x000fe200000006ff */
[----:B------:R-:W0:Y:S01]  /*13db0*/  LDC.64 R112, c[0x0][0x428] ;  /* 0x00010a00ff707b82 */ /* 0x000e220000000a00 */
[----:B------:R-:W-:Y:S01]  /*13dc0*/  SHF.L.U32 R84, R47, 0x10, RZ ;  /* 0x000000102f547819 */ /* 0x000fe200000006ff */
[----:B------:R-:W-:-:S02]  /*13dd0*/  IMAD.U32 R121, R50, 0x10000, RZ ;  /* 0x0001000032797824 */ /* 0x000fc400078e00ff */
[----:B------:R-:W-:Y:S01]  /*13de0*/  FMUL.FTZ R74, R115, R74 ;  /* 0x0000004a734a7220 */ /* 0x000fe20000410000 */
[----:B------:R-:W-:Y:S02]  /*13df0*/  IMAD.U32 R125, R51, 0x10000, RZ ;  /* 0x00010000337d7824 */ /* 0x000fe400078e00ff */
[----:B------:R-:W-:Y:S01]  /*13e00*/  FMUL.FTZ R82, R115, R78 ;  /* 0x0000004e73527220 */ /* 0x000fe20000410000 */
[--C-:B------:R-:W-:Y:S01]  /*13e10*/  FADD.FTZ R54, R11, -R76.reuse ;  /* 0x8000004c0b367221 */ /* 0x100fe20000010000 */
[----:B------:R-:W-:Y:S01]  /*13e20*/  FFMA.FTZ R78, R74, R121, R123 ;  /* 0x000000794a4e7223 */ /* 0x000fe2000001007b */
[----:B------:R-:W-:Y:S01]  /*13e30*/  FADD.FTZ R74, R85, -R76 ;  /* 0x8000004c554a7221 */ /* 0x000fe20000010000 */
[----:B------:R-:W-:Y:S01]  /*13e40*/  FFMA.FTZ R86, R82, R125, R84 ;  /* 0x0000007d52567223 */ /* 0x000fe20000010054 */
[--C-:B------:R-:W-:Y:S01]  /*13e50*/  FADD.FTZ R82, R91, -R76.reuse ;  /* 0x8000004c5b527221 */ /* 0x100fe20000010000 */
[----:B------:R-:W-:Y:S01]  /*13e60*/  FADD.FTZ R88, R103, -R76 ;  /* 0x8000004c67587221 */ /* 0x000fe20000010000 */
[----:B------:R-:W-:Y:S01]  /*13e70*/  SHF.L.U32 R119, R16, 0x10, RZ ;  /* 0x0000001010777819 */ /* 0x000fe200000006ff */
[----:B------:R-:W-:Y:S01]  /*13e80*/  IMAD.U32 R55, R15, 0x10000, RZ ;  /* 0x000100000f377824 */ /* 0x000fe200078e00ff */
[----:B------:R-:W-:Y:S01]  /*13e90*/  SHF.L.U32 R123, R18, 0x10, RZ ;  /* 0x00000010127b7819 */ /* 0x000fe200000006ff */
[----:B------:R-:W-:Y:S01]  /*13ea0*/  IMAD.U32 R121, R17, 0x10000, RZ ;  /* 0x0001000011797824 */ /* 0x000fe200078e00ff */
[----:B------:R-:W-:Y:S01]  /*13eb0*/  SHF.L.U32 R84, R20, 0x10, RZ ;  /* 0x0000001014547819 */ /* 0x000fe200000006ff */
[----:B------:R-:W-:Y:S01]  /*13ec0*/  IMAD.U32 R125, R19, 0x10000, RZ ;  /* 0x00010000137d7824 */ /* 0x000fe200078e00ff */
[----:B------:R-:W-:Y:S01]  /*13ed0*/  SHF.L.U32 R92, R23, 0x10, RZ ;  /* 0x00000010175c7819 */ /* 0x000fe200000006ff */
[----:B------:R-:W-:-:S02]  /*13ee0*/  IMAD.U32 R90, R21, 0x10000, RZ ;  /* 0x00010000155a7824 */ /* 0x000fc400078e00ff */
        /* <DEDUP_REMOVED lines=8> */
[----:B0-----:R-:W-:Y:S01]  /*13f70*/  IMAD.WIDE.U32 R112, R117, 0x10, R112 ;  /* 0x0000001075707825 */ /* 0x001fe200078e0070 */
[----:B------:R-:W-:Y:S02]  /*13f80*/  F2FP.BF16.F32.PACK_AB R55, R88, R86 ;  /* 0x000000565837723e */ /* 0x000fe400000010ff */
[----:B------:R-:W-:Y:S01]  /*13f90*/  F2FP.BF16.F32.PACK_AB R54, R125, R78 ;  /* 0x0000004e7d36723e */ /* 0x000fe200000010ff */
[----:B------:R-:W-:Y:S01]  /*13fa0*/  VIADD R117, R117, 0x80 ;  /* 0x0000008075757836 */ /* 0x000fe20000000000 */
[----:B------:R-:W-:-:S02]  /*13fb0*/  F2FP.BF16.F32.PACK_AB R53, R74, R53 ;  /* 0x000000354a35723e */ /* 0x000fc400000010ff */
[----:B------:R-:W-:-:S05]  /*13fc0*/  F2FP.BF16.F32.PACK_AB R52, R119, R52 ;  /* 0x000000347734723e */ /* 0x000fca00000010ff */
[----:B------:R0:W-:Y:S02]  /*13fd0*/  STG.E.128 desc[UR12][R112.64], R52 ;  /* 0x0000003470007986 */ /* 0x0001e4000c101d0c */
.L_x_895:
[----:B------:R-:W-:Y:S05]  /*13fe0*/  BSYNC.RECONVERGENT B0 ;  /* 0x0000000000007941 */ /* 0x000fea0003800200 */
.L_x_894:
[----:B------:R-:W-:Y:S04]  /*13ff0*/  BSSY.RECONVERGENT B0, `(.L_x_896) ;  /* 0x0000032000007945 */ /* 0x000fe80003800200 */
[----:B------:R-:W-:Y:S05]  /*14000*/  @!P1 BRA `(.L_x_897) ;  /* 0x0000000000c09947 */ /* 0x000fea0003800000 */
[--C-:B01----:R-:W-:Y:S01]  /*14010*/  FADD.FTZ R52, R5, -R76.reuse ;  /* 0x8000004c05347221 */ /* 0x103fe20000010000 */
[--C-:B------:R-:W-:Y:S01]  /*14020*/  FADD.FTZ R54, R83, -R76.reuse ;  /* 0x8000004c53367221 */ /* 0x100fe20000010000 */
[----:B------:R-:W-:Y:S01]  /*14030*/  SHF.L.U32 R53, R40, 0x10, RZ ;  /* 0x0000001028357819 */ /* 0x000fe200000006ff */
[----:B------:R-:W-:Y:S01]  /*14040*/  IMAD.U32 R55, R36, 0x10000, RZ ;  /* 0x0001000024377824 */ /* 0x000fe200078e00ff */
[----:B------:R-:W-:Y:S01]  /*14050*/  SHF.L.U32 R113, R41, 0x10, RZ ;  /* 0x0000001029717819 */ /* 0x000fe200000006ff */
[----:B------:R-:W-:Y:S01]  /*14060*/  FMUL.FTZ R52, R115, R52 ;  /* 0x0000003473347220 */ /* 0x000fe20000410000 */
[----:B------:R-:W-:Y:S02]  /*14070*/  IMAD.U32 R119, R37, 0x10000, RZ ;  /* 0x0001000025777824 */ /* 0x000fe400078e00ff */
[----:B------:R-:W-:Y:S01]  /*14080*/  FMUL.FTZ R54, R115, R54 ;  /* 0x0000003673367220 */ /* 0x000fe20000410000 */
[--C-:B------:R-:W-:Y:S01]  /*14090*/  FADD.FTZ R74, R93, -R76.reuse ;  /* 0x8000004c5d4a7221 */ /* 0x100fe20000010000 */
[----:B------:R-:W-:Y:S01]  /*140a0*/  FFMA.FTZ R52, R52, R53, R55 ;  /* 0x0000003534347223 */ /* 0x000fe20000010037 */
[----:B------:R-:W-:Y:S01]  /*140b0*/  FADD.FTZ R78, R105, -R76 ;  /* 0x8000004c694e7221 */ /* 0x000fe20000010000 */
        /* <DEDUP_REMOVED lines=32> */
[----:B------:R-:W-:-:S02]  /*142c0*/  F2FP.BF16.F32.PACK_AB R54, R125, R78 ;  /* 0x0000004e7d36723e */ /* 0x000fc400000010ff */
[----:B------:R-:W-:Y:S02]  /*142d0*/  F2FP.BF16.F32.PACK_AB R53, R74, R53 ;  /* 0x000000354a35723e */ /* 0x000fe400000010ff */
[----:B------:R-:W-:Y:S02]  /*142e0*/  F2FP.BF16.F32.PACK_AB R52, R119, R52 ;  /* 0x000000347734723e */ /* 0x000fe400000010ff */
[----:B------:R-:W-:-:S03]  /*142f0*/  IADD3 R117, PT, PT, R117, 0x80, RZ ;  /* 0x0000008075757810 */ /* 0x000fc60007ffe0ff */
[----:B------:R2:W-:Y:S04]  /*14300*/  STG.E.128 desc[UR12][R112.64], R52 ;  /* 0x0000003470007986 */ /* 0x0005e8000c101d0c */
.L_x_897:
[----:B------:R-:W-:Y:S05]  /*14310*/  BSYNC.RECONVERGENT B0 ;  /* 0x0000000000007941 */ /* 0x000fea0003800200 */
.L_x_896:
[----:B------:R-:W-:Y:S04]  /*14320*/  BSSY.RECONVERGENT B0, `(.L_x_893) ;  /* 0x0000038000007945 */ /* 0x000fe80003800200 */
[----:B------:R-:W-:Y:S05]  /*14330*/  @!P2 BRA `(.L_x_898) ;  /* 0x0000000000d8a947 */ /* 0x000fea0003800000 */
[--C-:B012---:R-:W-:Y:S01]  /*14340*/  FADD.FTZ R52, R73, -R76.reuse ;  /* 0x8000004c49347221 */ /* 0x107fe20000010000 */
[----:B------:R-:W-:Y:S01]  /*14350*/  IMAD.U32 R113, R32, 0x10000, RZ ;  /* 0x0001000020717824 */ /* 0x000fe200078e00ff */
[----:B------:R-:W-:Y:S01]  /*14360*/  SHF.L.U32 R119, R28, 0x10, RZ ;  /* 0x000000101c777819 */ /* 0x000fe200000006ff */
[--C-:B------:R-:W-:Y:S01]  /*14370*/  FADD.FTZ R78, R79, -R76.reuse ;  /* 0x8000004c4f4e7221 */ /* 0x100fe20000010000 */
[----:B------:R-:W-:Y:S01]  /*14380*/  FMUL.FTZ R74, R115, R52 ;  /* 0x00000034734a7220 */ /* 0x000fe20000410000 */
[--C-:B------:R-:W-:Y:S01]  /*14390*/  FADD.FTZ R84, R97, -R76.reuse ;  /* 0x8000004c61547221 */ /* 0x100fe20000010000 */
[--C-:B------:R-:W-:Y:S01]  /*143a0*/  FADD.FTZ R54, R75, -R76.reuse ;  /* 0x8000004c4b367221 */ /* 0x100fe20000010000 */
[--C-:B------:R-:W-:Y:S01]  /*143b0*/  FADD.FTZ R82, R77, -R76.reuse ;  /* 0x8000004c4d527221 */ /* 0x100fe20000010000 */
[----:B------:R-:W-:Y:S01]  /*143c0*/  FFMA.FTZ R74, R74, R113, R119 ;  /* 0x000000714a4a7223 */ /* 0x000fe20000010077 */
[--C-:B------:R-:W-:Y:S01]  /*143d0*/  FADD.FTZ R88, R99, -R76.reuse ;  /* 0x8000004c63587221 */ /* 0x100fe20000010000 */
[----:B------:R-:W0:Y:S01]  /*143e0*/  LDC.64 R112, c[0x0][0x428] ;  /* 0x00010a00ff707b82 */ /* 0x000e220000000a00 */
[--C-:B------:R-:W-:Y:S01]  /*143f0*/  FADD.FTZ R90, R109, -R76.reuse ;  /* 0x8000004c6d5a7221 */ /* 0x100fe20000010000 */
[----:B------:R-:W-:Y:S01]  /*14400*/  FADD.FTZ R92, R111, -R76 ;  /* 0x8000004c6f5c7221 */ /* 0x000fe20000010000 */
[----:B------:R-:W-:Y:S01]  /*14410*/  SHF.L.U32 R123, R29, 0x10, RZ ;  /* 0x000000101d7b7819 */ /* 0x000fe200000006ff */
[----:B------:R-:W-:Y:S01]  /*14420*/  IMAD.U32 R121, R33, 0x10000, RZ ;  /* 0x0001000021797824 */ /* 0x000fe200078e00ff */
[----:B------:R-:W-:Y:S01]  /*14430*/  SHF.L.U32 R86, R30, 0x10, RZ ;  /* 0x000000101e567819 */ /* 0x000fe200000006ff */
[----:B------:R-:W-:-:S02]  /*14440*/  IMAD.U32 R125, R34, 0x10000, RZ ;  /* 0x00010000227d7824 */ /* 0x000fc400078e00ff */
[C---:B------:R-:W-:Y:S01]  /*14450*/  FMUL.FTZ R76, R115.reuse, R78 ;  /* 0x0000004e734c7220 */ /* 0x040fe20000410000 */
        /* <DEDUP_REMOVED lines=8> */
[----:B------:R-:W-:Y:S01]  /*144e0*/  PRMT R121, R28, 0x7632, R121 ;  /* 0x000076321c797816 */ /* 0x000fe20000000079 */
[----:B------:R-:W-:Y:S01]  /*144f0*/  IMAD.U32 R119, R64, 0x10000, RZ ;  /* 0x0001000040777824 */ /* 0x000fe200078e00ff */
[----:B------:R-:W-:Y:S01]  /*14500*/  PRMT R78, R33, 0x7632, R78 ;  /* 0x00007632214e7816 */ /* 0x000fe2000000004e */
[----:B------:R-:W-:Y:S01]  /*14510*/  IMAD.U32 R88, R31, 0x10000, RZ ;  /* 0x000100001f587824 */ /* 0x000fe200078e00ff */
[----:B------:R-:W-:-:S02]  /*14520*/  PRMT R82, R29, 0x7632, R82 ;  /* 0x000076321d527816 */ /* 0x000fc40000000052 */
[----:B------:R-:W-:Y:S02]  /*14530*/  PRMT R123, R34, 0x7632, R123 ;  /* 0x00007632227b7816 */ /* 0x000fe4000000007b */
[----:B------:R-:W-:Y:S01]  /*14540*/  PRMT R125, R30, 0x7632, R125 ;  /* 0x000076321e7d7816 */ /* 0x000fe2000000007d */
[----:B------:R-:W-:Y:S01]  /*14550*/  IMAD.U32 R82, R82, 0x10000, RZ ;  /* 0x0001000052527824 */ /* 0x000fe200078e00ff */
[----:B------:R-:W-:Y:S01]  /*14560*/  PRMT R90, R35, 0x7632, R90 ;  /* 0x00007632235a7816 */ /* 0x000fe2000000005a */
[----:B------:R-:W-:Y:S01]  /*14570*/  IMAD.U32 R123, R123, 0x10000, RZ ;  /* 0x000100007b7b7824 */ /* 0x000fe200078e00ff */
[----:B------:R-:W-:Y:S01]  /*14580*/  PRMT R92, R31, 0x7632, R92 ;  /* 0x000076321f5c7816 */ /* 0x000fe2000000005c */
[----:B0-----:R-:W-:Y:S01]  /*14590*/  IMAD.WIDE.U32 R112, R117, 0x10, R112 ;  /* 0x0000001075707825 */ /* 0x001fe200078e0070 */
[----:B------:R-:W-:Y:S02]  /*145a0*/  SHF.L.U32 R86, R35, 0x10, RZ ;  /* 0x0000001023567819 */ /* 0x000fe400000006ff */
[----:B------:R-:W-:Y:S01]  /*145b0*/  SHF.L.U32 R78, R78, 0x10, RZ ;  /* 0x000000104e4e7819 */ /* 0x000fe200000006ff */
[----:B------:R-:W-:Y:S01]  /*145c0*/  IMAD.U32 R92, R92, 0x10000, RZ ;  /* 0x000100005c5c7824 */ /* 0x000fe200078e00ff */
[----:B------:R-:W-:Y:S01]  /*145d0*/  SHF.L.U32 R90, R90, 0x10, RZ ;  /* 0x000000105a5a7819 */ /* 0x000fe200000006ff */
[----:B------:R-:W-:Y:S01]  /*145e0*/  FFMA.FTZ R55, R55, R86, R88 ;  /* 0x0000005637377223 */ /* 0x000fe20000010058 */
[----:B------:R-:W-:Y:S01]  /*145f0*/  SHF.L.U32 R125, R125, 0x10, RZ ;  /* 0x000000107d7d7819 */ /* 0x000fe200000006ff */
[----:B------:R-:W-:Y:S01]  /*14600*/  FFMA.FTZ R53, R53, R78, R82 ;  /* 0x0000004e35357223 */ /* 0x000fe20000010052 */
[----:B------:R-:W-:Y:S01]  /*14610*/  SHF.L.U32 R121, R121, 0x10, RZ ;  /* 0x0000001079797819 */ /* 0x000fe200000006ff */
[----:B------:R-:W-:-:S02]  /*14620*/  FFMA.FTZ R90, R115, R90, R92 ;  /* 0x0000005a735a7223 */ /* 0x000fc4000001005c */
[----:B------:R-:W-:Y:S01]  /*14630*/  FFMA.FTZ R123, R54, R123, R125 ;  /* 0x0000007b367b7223 */ /* 0x000fe2000001007d */
[----:B------:R-:W-:Y:S01]  /*14640*/  F2FP.BF16.F32.PACK_AB R53, R53, R76 ;  /* 0x0000004c3535723e */ /* 0x000fe200000010ff */
[----:B------:R-:W-:Y:S01]  /*14650*/  FFMA.FTZ R119, R52, R119, R121 ;  /* 0x0000007734777223 */ /* 0x000fe20000010079 */
[----:B------:R-:W-:Y:S02]  /*14660*/  F2FP.BF16.F32.PACK_AB R55, R90, R55 ;  /* 0x000000375a37723e */ /* 0x000fe400000010ff */
[----:B------:R-:W-:Y:S02]  /*14670*/  F2FP.BF16.F32.PACK_AB R54, R123, R84 ;  /* 0x000000547b36723e */ /* 0x000fe400000010ff */
[----:B------:R-:W-:-:S05]  /*14680*/  F2FP.BF16.F32.PACK_AB R52, R119, R74 ;  /* 0x0000004a7734723e */ /* 0x000fca00000010ff */
[----:B------:R3:W-:Y:S02]  /*14690*/  STG.E.128 desc[UR12][R112.64], R52 ;  /* 0x0000003470007986 */ /* 0x0007e4000c101d0c */
.L_x_898:
[----:B------:R-:W-:Y:S05]  /*146a0*/  BSYNC.RECONVERGENT B0 ;  /* 0x0000000000007941 */ /* 0x000fea0003800200 */
.L_x_893:
[----:B------:R-:W-:Y:S02]  /*146b0*/  UIADD3 UR24, UPT, UPT, UR24, UR20, URZ ;  /* 0x0000001418187290 */ /* 0x000fe4000fffe0ff */
[----:B------:R-:W-:Y:S02]  /*146c0*/  UPLOP3.LUT UP1, UPT, UPT, UPT, UP1, 0x40, 0x4 ;  /* 0x000000000004789c */ /* 0x000fe40003f2e810 */
[----:B------:R-:W-:-:S09]  /*146d0*/  UISETP.GE.AND UP0, UPT, UR24, UR21, UPT ;  /* 0x000000151800728c */ /* 0x000fd2000bf06270 */
[----:B------:R-:W-:Y:S05]  /*146e0*/  BRA.U !UP0, `(.L_x_899) ;  /* 0xfffffec508847547 */ /* 0x000fea000b83ffff */
[----:B------:R-:W-:Y:S05]  /*146f0*/  EXIT ;  /* 0x000000000000794d */ /* 0x000fea0003800000 */
.L_x_900:
        /* <DEDUP_REMOVED lines=16> */
.L_x_20741:


//--------------------- .text._ZN10layer_norm13ln_fwd_kernelINS_13Kernel_traitsI13__nv_bfloat16S2_S2_S2_fjLj3072ELj1ELj1ELj4ELj16ENS_18Kernel_traits_baseILj3072ES2_S2_S2_S2_fjLj128EEEEELb1ELb0ELb1ELb1EEEvNS_9FwdParamsE --------------------------
	.section	.text._ZN10layer_norm13ln_fwd_kernelINS_13Kernel_traitsI13__nv_bfloat16S2_S2_S2_fjLj3072ELj1ELj1ELj4ELj16ENS_18Kernel_traits_baseILj3072ES2_S2_S2_S2_fjLj128EEEEELb1ELb0ELb1ELb1EEEvNS_9FwdParamsE,"ax",@progbits
	.align	128
        .global         _ZN10layer_norm13ln_fwd_kernelINS_13Kernel_traitsI13__nv_bfloat16S2_S2_S2_fjLj3072ELj1ELj1ELj4ELj16ENS_18Kernel_traits_baseILj3072ES2_S2_S2_S2_fjLj128EEEEELb1ELb0ELb1ELb1EEEvNS_9FwdParamsE
        .type           _ZN10layer_norm13ln_fwd_kernelINS_13Kernel_traitsI13__nv_bfloat16S2_S2_S2_fjLj3072ELj1ELj1ELj4ELj16ENS_18Kernel_traits_baseILj3072ES2_S2_S2_S2_fjLj128EEEEELb1ELb0ELb1ELb1EEEvNS_9FwdParamsE,@function
        .size           _ZN10layer_norm13ln_fwd_kernelINS_13Kernel_traitsI13__nv_bfloat16S2_S2_S2_fjLj3072ELj1ELj1ELj4ELj16ENS_18Kernel_traits_baseILj3072ES2_S2_S2_S2_fjLj128EEEEELb1ELb0ELb1ELb1EEEvNS_9FwdParamsE,(.L_x_20742 - _ZN10layer_norm13ln_fwd_kernelINS_13Kernel_traitsI13__nv_bfloat16S2_S2_S2_fjLj3072ELj1ELj1ELj4ELj16ENS_18Kernel_traits_baseILj3072ES2_S2_S2_S2_fjLj128EEEEELb1ELb0ELb1ELb1EEEvNS_9FwdParamsE)
        .other          _ZN10layer_norm13ln_fwd_kernelINS_13Kernel_traitsI13__nv_bfloat16S2_S2_S2_fjLj3072ELj1ELj1ELj4ELj16ENS_18Kernel_traits_baseILj3072ES2_S2_S2_S2_fjLj128EEEEELb1ELb0ELb1ELb1EEEvNS_9FwdParamsE,@"STO_CUDA_ENTRY STV_DEFAULT"
_ZN10layer_norm13ln_fwd_kernelINS_13Kernel_traitsI13__nv_bfloat16S2_S2_S2_fjLj3072ELj1ELj1ELj4ELj16ENS_18Kernel_traits_baseILj3072ES2_S2_S2_S2_fjLj128EEEEELb1ELb0ELb1ELb1EEEvNS_9FwdParamsE:
.text._ZN10layer_norm13ln_fwd_kernelINS_13Kernel_traitsI13__nv_bfloat16S2_S2_S2_fjLj3072ELj1ELj1ELj4ELj16ENS_18Kernel_traits_baseILj3072ES2_S2_S2_S2_fjLj128EEEEELb1ELb0ELb1ELb1EEEvNS_9FwdParamsE:
[----:B------:R-:W-:Y:S01]  /*0000*/  LDC R1, c[0x0][0x37c] ;  /* 0x0000df00ff017b82 */ /* 0x000fe20000000800 */
[----:B------:R-:W0:Y:S01]  /*0010*/  LDCU.64 UR4, c[0x0][0x438] ;  /* 0x00008700ff0477ac */ /* 0x000e220008000a00 */
[----:B------:R-:W1:Y:S06]  /*0020*/  S2R R117, SR_TID.X ;  /* 0x0000000000757919 */ /* 0x000e6c0000002100 */
[----:B------:R-:W1:Y:S01]  /*0030*/  LDC.64 R8, c[0x0][0x3d0] ;  /* 0x0000f400ff087b82 */ /* 0x000e620000000a00 */
[----:B------:R-:W2:Y:S01]  /*0040*/  LDCU.64 UR14, c[0x0][0x358] ;  /* 0x00006b00ff0e77ac */ /* 0x000ea20008000a00 */
[----:B0-----:R-:W-:Y:S01]  /*0050*/  ISETP.NE.U32.AND P0, PT, RZ, UR4, PT ;  /* 0x00000004ff007c0c */ /* 0x001fe2000bf05070 */
[----:B------:R-:W0:Y:S03]  /*0060*/  LDCU.U8 UR4, c[0x0][0x464] ;  /* 0x00008c80ff0477ac */ /* 0x000e260008000000 */
[----:B------:R-:W-:-:S13]  /*0070*/  ISETP.NE.AND.EX P0, PT, RZ, UR5, PT, P0 ;  /* 0x00000005ff007c0c */ /* 0x000fda000bf05300 */
[----:B-1----:R-:W-:Y:S01]  /*0080*/  @P0 IMAD.WIDE.U32 R6, R117, 0x10, R8 ;  /* 0x0000001075060825 */ /* 0x002fe200078e0008 */
[----:B------:R-:W1:Y:S04]  /*0090*/  LDC R84, c[0x0][0x458] ;  /* 0x00011600ff547b82 */ /* 0x000e680000000800 */
[----:B--2---:R-:W5:Y:S04]  /*00a0*/  @P0 LDG.E.128 R24, desc[UR14][R6.64] ;  /* 0x0000000e06180981 */ /* 0x004f68000c1e1d00 */
[----:B------:R-:W5:Y:S01]  /*00b0*/  @P0 LDG.E.128 R28, desc[UR14][R6.64+0x800] ;  /* 0x0008000e061c0981 */ /* 0x000f62000c1e1d00 */
[----:B------:R-:W2:Y:S03]  /*00c0*/  LDC R85, c[0x0][0x45c] ;  /* 0x00011700ff557b82 */ /* 0x000ea60000000800 */
[----:B------:R3:W5:Y:S01]  /*00d0*/  @P0 LDG.E.128 R32, desc[UR14][R6.64+0x1000] ;  /* 0x0010000e06200981 */ /* 0x000762000c1e1d00 */
[----:B------:R-:W4:Y:S01]  /*00e0*/  LDCU.64 UR12, c[0x0][0x450] ;  /* 0x00008a00ff0c77ac */ /* 0x000f220008000a00 */
[----:B0-----:R-:W-:-:S03]  /*00f0*/  ISETP.NE.AND P1, PT, RZ, UR4, PT ;  /* 0x00000004ff007c0c */ /* 0x001fc6000bf25270 */
[----:B------:R-:W3:Y:S01]  /*0100*/  @P0 LDC.64 R10, c[0x0][0x438] ;  /* 0x00010e00ff0a0b82 */ /* 0x000ee20000000a00 */
[----:B------:R-:W-:Y:S01]  /*0110*/  @!P0 IMAD.WIDE.U32 R8, R117, 0x10, R8 ;  /* 0x0000001075088825 */ /* 0x000fe200078e0008 */
[----:B------:R-:W0:Y:S08]  /*0120*/  LDCU UR4, c[0x0][0x384] ;  /* 0x00007080ff0477ac */ /* 0x000e300008000800 */
[----:B-1----:R-:W-:Y:S01]  /*0130*/  @P1 MOV R4, R84 ;  /* 0x0000005400041202 */ /* 0x002fe20000000f00 */
[----:B----4-:R-:W-:-:S02]  /*0140*/  IMAD.U32 R2, RZ, RZ, UR12 ;  /* 0x0000000cff027e24 */ /* 0x010fc4000f8e00ff */
[----:B------:R-:W-:Y:S02]  /*0150*/  IMAD.U32 R3, RZ, RZ, UR13 ;  /* 0x0000000dff037e24 */ /* 0x000fe4000f8e00ff */
[----:B--2---:R-:W-:-:S04]  /*0160*/  @P1 IMAD.MOV.U32 R5, RZ, RZ, R85 ;  /* 0x000000ffff051224 */ /* 0x004fc800078e0055 */
[----:B------:R-:W5:Y:S01]  /*0170*/  @P1 LDG.E.64 R2, desc[UR14][R2.64] ;  /* 0x0000000e02021981 */ /* 0x000f62000c1e1b00 */
[----:B---3--:R-:W-:-:S03]  /*0180*/  @P0 IMAD.WIDE.U32 R6, R117, 0x10, R10 ;  /* 0x0000001075060825 */ /* 0x008fc600078e000a */
[----:B------:R-:W5:Y:S01]  /*0190*/  @P1 LDG.E.64 R4, desc[UR14][R4.64] ;  /* 0x0000000e04041981 */ /* 0x000f62000c1e1b00 */
[----:B------:R-:W0:Y:S03]  /*01a0*/  S2UR UR7, SR_CTAID.X ;  /* 0x00000000000779c3 */ /* 0x000e260000002500 */
[----:B------:R1:W5:Y:S04]  /*01b0*/  @P0 LDG.E.128 R36, desc[UR14][R6.64] ;  /* 0x0000000e06240981 */ /* 0x000368000c1e1d00 */
[----:B------:R1:W5:Y:S01]  /*01c0*/  @P0 LDG.E.128 R40, desc[UR14][R6.64+0x800] ;  /* 0x0008000e06280981 */ /* 0x000362000c1e1d00 */
[----:B------:R-:W2:Y:S03]  /*01d0*/  @P1 LDC R11, c[0x0][0x460] ;  /* 0x00011800ff0b1b82 */ /* 0x000ea60000000800 */
[----:B------:R1:W5:Y:S04]  /*01e0*/  @P0 LDG.E.128 R44, desc[UR14][R6.64+0x1000] ;  /* 0x0010000e062c0981 */ /* 0x000368000c1e1d00 */
[----:B------:R1:W5:Y:S04]  /*01f0*/  @!P0 LDG.E.128 R24, desc[UR14][R8.64] ;  /* 0x0000000e08188981 */ /* 0x000368000c1e1d00 */
[----:B------:R1:W5:Y:S04]  /*0200*/  @!P0 LDG.E.128 R28, desc[UR14][R8.64+0x800] ;  /* 0x0008000e081c8981 */ /* 0x000368000c1e1d00 */
[----:B------:R1:W5:Y:S01]  /*0210*/  @!P0 LDG.E.128 R32, desc[UR14][R8.64+0x1000] ;  /* 0x0010000e08208981 */ /* 0x000362000c1e1d00 */
[----:B0-----:R-:W-:-:S06]  /*0220*/  UISETP.GE.AND UP0, UPT, UR7, UR4, UPT ;  /* 0x000000040700728c */ /* 0x001fcc000bf06270 */
[----:B------:R-:W-:-:S13]  /*0230*/  PLOP3.LUT P2, PT, PT, PT, UP0, 0x80, 0x8 ;  /* 0x000000000008781c */ /* 0x000fda0003f4f008 */
[----:B-12---:R-:W-:Y:S05]  /*0240*/  @P2 EXIT ;  /* 0x000000000000294d */ /* 0x006fea0003800000 */
[----:B------:R-:W0:Y:S01]  /*0250*/  LDC R6, c[0x0][0x360] ;  /* 0x0000d800ff067b82 */ /* 0x000e220000000800 */
[----:B-----5:R-:W-:Y:S02]  /*0260*/  @P1 IADD3 R84, P2, PT, R4, R11, RZ ;  /* 0x0000000b04541210 */ /* 0x020fe40007f5e0ff */
[----:B------:R-:W-:Y:S02]  /*0270*/  @!P0 CS2R R38, SRZ ;  /* 0x0000000000268805 */ /* 0x000fe4000001ff00 */
[----:B------:R-:W-:Y:S02]  /*0280*/  @P1 R2UR UR12, R2 ;  /* 0x00000000020c12ca */ /* 0x000fe400000e0000 */
[----:B------:R-:W-:Y:S02]  /*0290*/  @!P0 CS2R R36, SRZ ;  /* 0x0000000000248805 */ /* 0x000fe4000001ff00 */
[----:B------:R-:W-:Y:S01]  /*02a0*/  @P1 R2UR UR13, R3 ;  /* 0x00000000030d12ca */ /* 0x000fe200000e0000 */
[----:B------:R-:W-:Y:S01]  /*02b0*/  @P1 IMAD.X R85, RZ, RZ, R5, P2 ;  /* 0x000000ffff551224 */ /* 0x000fe200010e0605 */
[----:B------:R-:W-:-:S02]  /*02c0*/  @!P0 CS2R R42, SRZ ;  /* 0x00000000002a8805 */ /* 0x000fc4000001ff00 */
[----:B------:R-:W-:Y:S02]  /*02d0*/  @!P0 CS2R R40, SRZ ;  /* 0x0000000000288805 */ /* 0x000fe4000001ff00 */
[----:B------:R-:W-:Y:S02]  /*02e0*/  PRMT R11, R29, 0x7632, R11 ;  /* 0x000076321d0b7816 */ /* 0x000fe4000000000b */
[----:B------:R-:W-:Y:S02]  /*02f0*/  @!P0 CS2R R46, SRZ ;  /* 0x00000000002e8805 */ /* 0x000fe4000001ff00 */
[C-C-:B------:R-:W-:Y:S02]  /*0300*/  SHF.R.U64 R0, R84.reuse, 0x2, R85.reuse ;  /* 0x0000000254007819 */ /* 0x140fe40000001255 */
[----:B------:R-:W-:Y:S02]  /*0310*/  @!P0 CS2R R44, SRZ ;  /* 0x00000000002c8805 */ /* 0x000fe4000001ff00 */
[----:B------:R-:W-:Y:S01]  /*0320*/  SHF.R.U32.HI R3, RZ, 0x2, R85 ;  /* 0x00000002ff037819 */ /* 0x000fe20000011655 */
[----:B------:R-:W-:Y:S01]  /*0330*/  UPLOP3.LUT UP1, UPT, UPT, UPT, UPT, 0x40, 0x4 ;  /* 0x000000000004789c */ /* 0x000fe20003f2e870 */
[----:B------:R-:W-:Y:S01]  /*0340*/  LOP3.LUT R84, R84, 0x3, RZ, 0xc0, !PT ;  /* 0x0000000354547812 */ /* 0x000fe200078ec0ff */
[----:B------:R-:W-:Y:S01]  /*0350*/  IMAD.HI.U32 R5, R0, -0x2daee0ad, RZ ;  /* 0xd2511f5300057827 */ /* 0x000fe200078e00ff */
[----:B------:R-:W-:Y:S01]  /*0360*/  UIADD3 UR26, UPT, UPT, UR12, -0x61c88647, URZ ;  /* 0x9e3779b90c1a7890 */ /* 0x000fe2000fffe0ff */
[----:B------:R-:W-:Y:S01]  /*0370*/  PRMT R12, R28, 0x7632, R12 ;  /* 0x000076321c0c7816 */ /* 0x000fe2000000000c */
[----:B------:R-:W-:Y:S01]  /*0380*/  UIADD3 UR27, UPT, UPT, UR13, -0x4498517b, URZ ;  /* 0xbb67ae850d1b7890 */ /* 0x000fe2000fffe0ff */
[----:B------:R-:W-:Y:S01]  /*0390*/  IMAD R9, R0, -0x2daee0ad, RZ ;  /* 0xd2511f5300097824 */ /* 0x000fe200078e02ff */
[----:B------:R-:W-:Y:S01]  /*03a0*/  LOP3.LUT R5, R5, UR13, RZ, 0x3c, !PT ;  /* 0x0000000d05057c12 */ /* 0x000fe2000f8e3cff */
[----:B------:R-:W-:Y:S01]  /*03b0*/  UIADD3 UR28, UPT, UPT, UR12, 0x3c6ef372, URZ ;  /* 0x3c6ef3720c1c7890 */ /* 0x000fe2000fffe0ff */
[----:B------:R-:W-:Y:S01]  /*03c0*/  PRMT R13, R32, 0x7632, R13 ;  /* 0x00007632200d7816 */ /* 0x000fe2000000000d */
[----:B0-----:R-:W-:Y:S01]  /*03d0*/  IMAD R2, R6, UR7, R117 ;  /* 0x0000000706027c24 */ /* 0x001fe2000f8e0275 */
[----:B------:R-:W-:Y:S01]  /*03e0*/  UIADD3 UR29, UPT, UPT, UR13, 0x76cf5d0a, URZ ;  /* 0x76cf5d0a0d1d7890 */ /* 0x000fe2000fffe0ff */
[----:B------:R-:W-:Y:S01]  /*03f0*/  IMAD.HI.U32 R6, R5, -0x326172a9, RZ ;  /* 0xcd9e8d5705067827 */ /* 0x000fe200078e00ff */
[----:B------:R-:W-:Y:S01]  /*0400*/  UIADD3 UR30, UPT, UPT, UR12, -0x255992d5, URZ ;  /* 0xdaa66d2b0c1e7890 */ /* 0x000fe2000fffe0ff */
[----:B------:R-:W-:Y:S01]  /*0410*/  PRMT R14, R39, 0x7632, R14 ;  /* 0x00007632270e7816 */ /* 0x000fe2000000000e */
[----:B------:R-:W-:Y:S01]  /*0420*/  UIADD3 UR4, UPT, UPT, UR13, 0x32370b8f, URZ ;  /* 0x32370b8f0d047890 */ /* 0x000fe2000fffe0ff */
[----:B------:R-:W-:Y:S01]  /*0430*/  IMAD.HI.U32 R4, R2, -0x326172a9, RZ ;  /* 0xcd9e8d5702047827 */ /* 0x000fe200078e00ff */
[----:B------:R-:W-:Y:S01]  /*0440*/  UIADD3 UR31, UPT, UPT, UR12, 0x78dde6e4, URZ ;  /* 0x78dde6e40c1f7890 */ /* 0x000fe2000fffe0ff */
[----:B------:R-:W-:Y:S01]  /*0450*/  PRMT R15, R38, 0x7632, R15 ;  /* 0x00007632260f7816 */ /* 0x000fe2000000000f */
[----:B------:R-:W-:Y:S01]  /*0460*/  UIADD3 UR32, UPT, UPT, UR13, -0x126145ec, URZ ;  /* 0xed9eba140d207890 */ /* 0x000fe2000fffe0ff */
[----:B------:R-:W-:Y:S01]  /*0470*/  IMAD R7, R2, -0x326172a9, RZ ;  /* 0xcd9e8d5702077824 */ /* 0x000fe200078e02ff */
[----:B------:R-:W-:Y:S01]  /*0480*/  LOP3.LUT R4, R3, UR12, R4, 0x96, !PT ;  /* 0x0000000c03047c12 */ /* 0x000fe2000f8e9604 */
[----:B------:R-:W-:Y:S01]  /*0490*/  IMAD R5, R5, -0x326172a9, RZ ;  /* 0xcd9e8d5705057824 */ /* 0x000fe200078e02ff */
[----:B------:R-:W-:Y:S01]  /*04a0*/  UIADD3 UR33, UPT, UPT, UR12, 0x1715609d, URZ ;  /* 0x1715609d0c217890 */ /* 0x000fe2000fffe0ff */
[----:B------:R-:W-:Y:S01]  /*04b0*/  PRMT R16, R37, 0x7632, R16 ;  /* 0x0000763225107816 */ /* 0x000fe20000000010 */
[----:B------:R-:W-:Y:S01]  /*04c0*/  UIADD3 UR34, UPT, UPT, UR13, -0x56f99767, URZ ;  /* 0xa90668990d227890 */ /* 0x000fe2000fffe0ff */
[----:B------:R-:W-:Y:S01]  /*04d0*/  IMAD.HI.U32 R8, R4, -0x2daee0ad, RZ ;  /* 0xd2511f5304087827 */ /* 0x000fe200078e00ff */
[----:B------:R-:W-:Y:S01]  /*04e0*/  LOP3.LUT R6, R7, UR26, R6, 0x96, !PT ;  /* 0x0000001a07067c12 */ /* 0x000fe2000f8e9606 */
[----:B------:R-:W-:Y:S01]  /*04f0*/  UIADD3 UR35, UPT, UPT, UR12, -0x4ab325aa, URZ ;  /* 0xb54cda560c237890 */ /* 0x000fe2000fffe0ff */
[----:B------:R-:W-:Y:S01]  /*0500*/  PRMT R17, R36, 0x7632, R17 ;  /* 0x0000763224117816 */ /* 0x000fe20000000011 */
[----:B------:R-:W-:Y:S01]  /*0510*/  IMAD R10, R4, -0x2daee0ad, RZ ;  /* 0xd2511f53040a7824 */ /* 0x000fe200078e02ff */
[----:B------:R-:W-:Y:S01]  /*0520*/  LOP3.LUT R8, R9, UR27, R8, 0x96, !PT ;  /* 0x0000001b09087c12 */ /* 0x000fe2000f8e9608 */
[----:B------:R-:W-:Y:S01]  /*0530*/  IMAD.HI.U32 R7, R6, -0x2daee0ad, RZ ;  /* 0xd2511f5306077827 */ /* 0x000fe200078e00ff */
[----:B------:R-:W-:Y:S01]  /*0540*/  UIADD3 UR36, UPT, UPT, UR12, 0x5384540f, URZ ;  /* 0x5384540f0c247890 */ /* 0x000fe2000fffe0ff */
[----:B------:R-:W-:Y:S01]  /*0550*/  PRMT R18, R43, 0x7632, R18 ;  /* 0x000076322b127816 */ /* 0x000fe20000000012 */
[----:B------:R-:W-:Y:S01]  /*0560*/  UIADD3 UR37, UPT, UPT, UR13, 0x1fd5c5a3, URZ ;  /* 0x1fd5c5a30d257890 */ /* 0x000fe2000fffe0ff */
[----:B------:R-:W-:Y:S01]  /*0570*/  IMAD.HI.U32 R4, R8, -0x326172a9, RZ ;  /* 0xcd9e8d5708047827 */ /* 0x000fe200078e00ff */
[----:B------:R-:W-:Y:S01]  /*0580*/  LOP3.LUT R7, R10, UR29, R7, 0x96, !PT ;  /* 0x0000001d0a077c12 */ /* 0x000fe2000f8e9607 */
[----:B------:R-:W-:Y:S01]  /*0590*/  UIADD3 UR38, UPT, UPT, UR12, -0xe443238, URZ ;  /* 0xf1bbcdc80c267890 */ /* 0x000fe2000fffe0ff */
[----:B------:R-:W-:Y:S01]  /*05a0*/  PRMT R19, R42, 0x7632, R19 ;  /* 0x000076322a137816 */ /* 0x000fe20000000013 */
[----:B------:R-:W-:Y:S01]  /*05b0*/  IMAD R9, R6, -0x2daee0ad, RZ ;  /* 0xd2511f5306097824 */ /* 0x000fe200078e02ff */
[----:B------:R-:W-:Y:S01]  /*05c0*/  LOP3.LUT R4, R5, UR28, R4, 0x96, !PT ;  /* 0x0000001c05047c12 */ /* 0x000fe2000f8e9604 */
[----:B------:R-:W-:Y:S01]  /*05d0*/  IMAD R8, R8, -0x326172a9, RZ ;  /* 0xcd9e8d5708087824 */ /* 0x000fe200078e02ff */
[----:B------:R-:W-:Y:S01]  /*05e0*/  UIADD3 UR39, UPT, UPT, UR13, -0x24c28bd8, URZ ;  /* 0xdb3d74280d277890 */ /* 0x000fe2000fffe0ff */
[----:B------:R-:W-:Y:S01]  /*05f0*/  IMAD.HI.U32 R5, R7, -0x326172a9, RZ ;  /* 0xcd9e8d5707057827 */ /* 0x000fe200078e00ff */
[----:B------:R-:W-:Y:S01]  /*0600*/  UIADD3 UR40, UPT, UPT, UR12, -0x700cb87f, URZ ;  /* 0x8ff347810c287890 */ /* 0x000fe2000fffe0ff */
[----:B------:R-:W-:Y:S01]  /*0610*/  PRMT R20, R41, 0x7632, R20 ;  /* 0x0000763229147816 */ /* 0x000fe20000000014 */
[----:B------:R-:W-:Y:S01]  /*0620*/  UIADD3 UR41, UPT, UPT, UR13, -0x695add53, URZ ;  /* 0x96a522ad0d297890 */ /* 0x000fe2000fffe0ff */
[----:B------:R-:W-:Y:S01]  /*0630*/  IMAD.HI.U32 R6, R4, -0x2daee0ad, RZ ;  /* 0xd2511f5304067827 */ /* 0x000fe200078e00ff */
[----:B------:R-:W-:Y:S01]  /*0640*/  LOP3.LUT R5, R8, UR30, R5, 0x96, !PT ;  /* 0x0000001e08057c12 */ /* 0x000fe2000f8e9605 */
[----:B------:R-:W0:Y:S01]  /*0650*/  LDCU UR23, c[0x0][0x404] ;  /* 0x00008080ff1777ac */ /* 0x000e220008000800 */
[----:B------:R-:W-:Y:S01]  /*0660*/  PRMT R21, R40, 0x7632, R21 ;  /* 0x0000763228157816 */ /* 0x000fe20000000015 */
[----:B------:R-:W-:Y:S01]  /*0670*/  IMAD R7, R7, -0x326172a9, RZ ;  /* 0xcd9e8d5707077824 */ /* 0x000fe200078e02ff */
[----:B------:R-:W-:Y:S01]  /*0680*/  LOP3.LUT R6, R9, UR4, R6, 0x96, !PT ;  /* 0x0000000409067c12 */ /* 0x000fe2000f8e9606 */
[----:B------:R-:W-:Y:S01]  /*0690*/  IMAD R9, R4, -0x2daee0ad, RZ ;  /* 0xd2511f5304097824 */ /* 0x000fe200078e02ff */
[----:B------:R-:W-:Y:S01]  /*06a0*/  UIADD3 UR4, UPT, UPT, UR13, 0x646e171e, URZ ;  /* 0x646e171e0d047890 */ /* 0x000fe2000fffe0ff */
[----:B------:R-:W-:Y:S01]  /*06b0*/  IMAD.HI.U32 R8, R5, -0x2daee0ad, RZ ;  /* 0xd2511f5305087827 */ /* 0x000fe200078e00ff */
[----:B------:R-:W1:Y:S03]  /*06c0*/  LDCU UR22, c[0x0][0x388] ;  /* 0x00007100ff1677ac */ /* 0x000e660008000800 */
[C---:B------:R-:W-:Y:S01]  /*06d0*/  IMAD.HI.U32 R4, R6.reuse, -0x326172a9, RZ ;  /* 0xcd9e8d5706047827 */ /* 0x040fe200078e00ff */
[----:B------:R-:W-:Y:S01]  /*06e0*/  LOP3.LUT R8, R9, UR32, R8, 0x96, !PT ;  /* 0x0000002009087c12 */ /* 0x000fe2000f8e9608 */
[----:B------:R-:W2:Y:S02]  /*06f0*/  LDCU.U8 UR24, c[0x0][0x410] ;  /* 0x00008200ff1877ac */ /* 0x000ea40008000000 */
[----:B------:R-:W-:Y:S01]  /*0700*/  IMAD R10, R5, -0x2daee0ad, RZ ;  /* 0xd2511f53050a7824 */ /* 0x000fe200078e02ff */
[----:B------:R-:W-:Y:S01]  /*0710*/  LOP3.LUT R4, R7, UR31, R4, 0x96, !PT ;  /* 0x0000001f07047c12 */ /* 0x000fe2000f8e9604 */
[----:B------:R-:W-:Y:S01]  /*0720*/  IMAD R7, R6, -0x326172a9, RZ ;  /* 0xcd9e8d5706077824 */ /* 0x000fe200078e02ff */
[----:B------:R-:W3:Y:S01]  /*0730*/  LDCU UR25, c[0x0][0x400] ;  /* 0x00008000ff1977ac */ /* 0x000ee20008000800 */
[----:B------:R-:W-:Y:S01]  /*0740*/  IMAD.HI.U32 R6, R8, -0x326172a9, RZ ;  /* 0xcd9e8d5708067827 */ /* 0x000fe200078e00ff */
[----:B------:R-:W4:Y:S03]  /*0750*/  LDCU.64 UR16, c[0x0][0x408] ;  /* 0x00008100ff1077ac */ /* 0x000f260008000a00 */
[----:B------:R-:W-:Y:S01]  /*0760*/  IMAD.HI.U32 R5, R4, -0x2daee0ad, RZ ;  /* 0xd2511f5304057827 */ /* 0x000fe200078e00ff */
[----:B------:R-:W-:Y:S01]  /*0770*/  LOP3.LUT R6, R7, UR33, R6, 0x96, !PT ;  /* 0x0000002107067c12 */ /* 0x000fe2000f8e9606 */
[----:B------:R-:W0:Y:S02]  /*0780*/  LDCU.128 UR8, c[0x0][0x3f0] ;  /* 0x00007e00ff0877ac */ /* 0x000e240008000c00 */
[----:B------:R-:W-:Y:S01]  /*0790*/  IMAD R7, R8, -0x326172a9, RZ ;  /* 0xcd9e8d5708077824 */ /* 0x000fe200078e02ff */
[----:B------:R-:W-:Y:S01]  /*07a0*/  LOP3.LUT R5, R10, UR34, R5, 0x96, !PT ;  /* 0x000000220a057c12 */ /* 0x000fe2000f8e9605 */
[----:B------:R-:W-:Y:S01]  /*07b0*/  IMAD R10, R4, -0x2daee0ad, RZ ;  /* 0xd2511f53040a7824 */ /* 0x000fe200078e02ff */
[----:B------:R-:W0:Y:S01]  /*07c0*/  LDCU.64 UR18, c[0x0][0x3a0] ;  /* 0x00007400ff1277ac */ /* 0x000e220008000a00 */
[----:B------:R-:W-:Y:S01]  /*07d0*/  IMAD.HI.U32 R9, R6, -0x2daee0ad, RZ ;  /* 0xd2511f5306097827 */ /* 0x000fe200078e00ff */
[----:B------:R-:W0:Y:S03]  /*07e0*/  LDCU.64 UR20, c[0x0][0x380] ;  /* 0x00007000ff1477ac */ /* 0x000e260008000a00 */
[----:B------:R-:W-:Y:S01]  /*07f0*/  IMAD.HI.U32 R4, R5, -0x326172a9, RZ ;  /* 0xcd9e8d5705047827 */ /* 0x000fe200078e00ff */
[----:B------:R-:W-:-:S02]  /*0800*/  LOP3.LUT R9, R10, UR4, R9, 0x96, !PT ;  /* 0x000000040a097c12 */ /* 0x000fc4000f8e9609 */
[----:B------:R-:W-:Y:S01]  /*0810*/  PRMT R10, R30, 0x7632, R10 ;  /* 0x000076321e0a7816 */ /* 0x000fe2000000000a */
        /* <DEDUP_REMOVED lines=10> */
[--C-:B------:R-:W-:Y:S01]  /*08c0*/  LOP3.LUT R92, R8, UR39, R7.reuse, 0x96, !PT ;  /* 0x00000027085c7c12 */ /* 0x100fe2000f8e9607 */
[----:B------:R-:W-:Y:S01]  /*08d0*/  IMAD.HI.U32 R4, R6, -0x326172a9, RZ ;  /* 0xcd9e8d5706047827 */ /* 0x000fe200078e00ff */
[----:B------:R-:W-:Y:S02]  /*08e0*/  PRMT R7, R25, 0x7632, R7 ;  /* 0x0000763219077816 */ /* 0x000fe40000000007 */
[----:B------:R-:W-:Y:S01]  /*08f0*/  PRMT R8, R24, 0x7632, R8 ;  /* 0x0000763218087816 */ /* 0x000fe20000000008 */
[----:B------:R-:W-:Y:S01]  /*0900*/  IMAD R6, R6, -0x326172a9, RZ ;  /* 0xcd9e8d5706067824 */ /* 0x000fe200078e02ff */
[----:B------:R-:W-:Y:S01]  /*0910*/  LOP3.LUT R94, R9, UR38, R4, 0x96, !PT ;  /* 0x00000026095e7c12 */ /* 0x000fe2000f8e9604 */
[----:B------:R-:W-:-:S04]  /*0920*/  IMAD.HI.U32 R69, R92, -0x326172a9, RZ ;  /* 0xcd9e8d575c457827 */ /* 0x000fc800078e00ff */
[----:B------:R-:W-:Y:S01]  /*0930*/  HFMA2 R4, -RZ, RZ, 0, 0 ;  /* 0x00000000ff047431 */ /* 0x000fe200000001ff */
[----:B------:R-:W-:Y:S01]  /*0940*/  PRMT R9, R31, 0x7632, R9 ;  /* 0x000076321f097816 */ /* 0x000fe20000000009 */
[----:B------:R-:W-:Y:S01]  /*0950*/  IMAD R5, R5, -0x2daee0ad, RZ ;  /* 0xd2511f5305057824 */ /* 0x000fe200078e02ff */
[----:B------:R-:W-:Y:S01]  /*0960*/  LOP3.LUT R69, R6, UR40, R69, 0x96, !PT ;  /* 0x0000002806457c12 */ /* 0x000fe2000f8e9645 */
[----:B------:R-:W-:Y:S01]  /*0970*/  IMAD.HI.U32 R70, R94, -0x2daee0ad, RZ ;  /* 0xd2511f535e467827 */ /* 0x000fe200078e00ff */
[----:B------:R-:W-:-:S03]  /*0980*/  PRMT R6, R26, 0x7632, R6 ;  /* 0x000076321a067816 */ /* 0x000fc60000000006 */
[----:B------:R-:W-:Y:S01]  /*0990*/  IMAD R92, R92, -0x326172a9, RZ ;  /* 0xcd9e8d575c5c7824 */ /* 0x000fe200078e02ff */
[----:B------:R-:W-:Y:S01]  /*09a0*/  LOP3.LUT R70, R5, UR41, R70, 0x96, !PT ;  /* 0x0000002905467c12 */ /* 0x000fe2000f8e9646 */
[----:B------:R-:W-:Y:S01]  /*09b0*/  IMAD R94, R94, -0x2daee0ad, RZ ;  /* 0xd2511f535e5e7824 */ /* 0x000fe200078e02ff */
[----:B01234-:R-:W-:-:S07]  /*09c0*/  PRMT R5, R27, 0x7632, R5 ;  /* 0x000076321b057816 */ /* 0x01ffce0000000005 */
.L_x_1109:
[----:B------:R-:W-:-:S06]  /*09d0*/  UIMAD.WIDE UR4, UR7, 0x4, UR8 ;  /* 0x00000004070478a5 */ /* 0x000fcc000f8e0208 */
[----:B0-----:R-:W-:Y:S02]  /*09e0*/  IMAD.U32 R58, RZ, RZ, UR4 ;  /* 0x00000004ff3a7e24 */ /* 0x001fe4000f8e00ff */
[----:B------:R-:W-:-:S05]  /*09f0*/  IMAD.U32 R59, RZ, RZ, UR5 ;  /* 0x00000005ff3b7e24 */ /* 0x000fca000f8e00ff */
[----:B------:R-:W2:Y:S01]  /*0a00*/  LDG.E R58, desc[UR14][R58.64] ;  /* 0x0000000e3a3a7981 */ /* 0x000ea2000c1e1900 */
[----:B------:R-:W-:Y:S01]  /*0a10*/  UIMAD.WIDE UR4, UR7, 0x4, UR10 ;  /* 0x00000004070478a5 */ /* 0x000fe2000f8e020a */
[----:B------:R-:W-:-:S05]  /*0a20*/  MOV R60, RZ ;  /* 0x000000ff003c7202 */ /* 0x000fca0000000f00 */
[----:B-1----:R-:W-:Y:S01]  /*0a30*/  IMAD.U32 R55, RZ, RZ, UR5 ;  /* 0x00000005ff377e24 */ /* 0x002fe2000f8e00ff */
[----:B--2---:R-:W-:-:S13]  /*0a40*/  ISETP.GE.AND P0, PT, R58, 0x1, PT ;  /* 0x000000013a00780c */ /* 0x004fda0003f06270 */
[----:B------:R-:W0:Y:S01]  /*0a50*/  @P0 LDC.64 R52, c[0x0][0x390] ;  /* 0x0000e400ff340b82 */ /* 0x000e220000000a00 */
[----:B------:R-:W-:-:S05]  /*0a60*/  @P0 IADD3 R54, PT, PT, R58, -0x1, RZ ;  /* 0xffffffff3a360810 */ /* 0x000fca0007ffe0ff */
[----:B------:R-:W-:Y:S02]  /*0a70*/  @P0 IMAD R56, R54, UR22, RZ ;  /* 0x0000001636380c24 */ /* 0x000fe4000f8e02ff */
[----:B------:R-:W-:-:S03]  /*0a80*/  IMAD.U32 R54, RZ, RZ, UR4 ;  /* 0x00000004ff367e24 */ /* 0x000fc6000f8e00ff */
[----:B------:R-:W-:-:S03]  /*0a90*/  @P0 SHF.R.S32.HI R57, RZ, 0x1f, R56 ;  /* 0x0000001fff390819 */ /* 0x000fc60000011438 */
[----:B------:R-:W2:Y:S01]  /*0aa0*/  LDG.E R54, desc[UR14][R54.64] ;  /* 0x0000000e36367981 */ /* 0x000ea2000c1e1900 */
[----:B------:R-:W-:-:S04]  /*0ab0*/  @P0 LEA.HI R56, R57, R56, RZ, 0x3 ;  /* 0x0000003839380211 */ /* 0x000fc800078f18ff */
[----:B------:R-:W-:-:S05]  /*0ac0*/  @P0 LEA.HI.SX32 R60, R56, R117, 0x1d ;  /* 0x00000075383c0211 */ /* 0x000fca00078feaff */
[----:B0-----:R-:W-:-:S05]  /*0ad0*/  @P0 IMAD.WIDE.U32 R52, R60, 0x10, R52 ;  /* 0x000000103c340825 */ /* 0x001fca00078e0034 */
[----:B-----5:R0:W5:Y:S01]  /*0ae0*/  @P0 LDG.E.128 R48, desc[UR14][R52.64] ;  /* 0x0000000e34300981 */ /* 0x020162000c1e1d00 */
[----:B------:R-:W-:Y:S02]  /*0af0*/  UIMAD UR4, UR7, UR22, URZ ;  /* 0x00000016070472a4 */ /* 0x000fe4000f8e02ff */
[----:B------:R-:W-:Y:S02]  /*0b00*/  UISETP.NE.U32.AND UP0, UPT, UR18, URZ, UPT ;  /* 0x000000ff1200728c */ /* 0x000fe4000bf05070 */
[----:B------:R-:W-:Y:S02]  /*0b10*/  USHF.R.S32.HI UR5, URZ, 0x1f, UR4 ;  /* 0x0000001fff057899 */ /* 0x000fe40008011404 */
[----:B------:R-:W-:Y:S02]  /*0b20*/  UISETP.NE.AND.EX UP0, UPT, UR19, URZ, UPT, UP0 ;  /* 0x000000ff1300728c */ /* 0x000fe4000bf05300 */
[----:B------:R-:W-:Y:S02]  /*0b30*/  ULEA.HI UR5, UR5, UR4, URZ, 0x3 ;  /* 0x0000000405057291 */ /* 0x000fe4000f8f18ff */
[----:B------:R-:W-:-:S02]  /*0b40*/  UIADD3 UR4, UPT, UPT, UR13, 0x32370b8f, URZ ;  /* 0x32370b8f0d047890 */ /* 0x000fc4000fffe0ff */
[----:B------:R-:W-:Y:S01]  /*0b50*/  UIADD3 UR42, UPT, UPT, UR13, 0x646e171e, URZ ;  /* 0x646e171e0d2a7890 */ /* 0x000fe2000fffe0ff */
[----:B--2---:R-:W-:Y:S01]  /*0b60*/  R2UR UR6, R54 ;  /* 0x00000000360672ca */ /* 0x004fe200000e0000 */
[----:B------:R-:W-:-:S05]  /*0b70*/  IMAD.U32 R54, RZ, RZ, UR5 ;  /* 0x00000005ff367e24 */ /* 0x000fca000f8e00ff */
[----:B------:R-:W-:Y:S01]  /*0b80*/  LEA.HI.SX32 R117, R54, R117, 0x1d ;  /* 0x0000007536757211 */ /* 0x000fe200078feaff */
[----:B0-----:R-:W-:Y:S08]  /*0b90*/  BRA.U !UP0, `(.L_x_901) ;  /* 0x0000002908ec7547 */ /* 0x001ff0000b800000 */
[----:B------:R-:W0:Y:S02]  /*0ba0*/  LDC.64 R52, c[0x0][0x3a0] ;  /* 0x0000e800ff347b82 */ /* 0x000e240000000a00 */
[----:B0-----:R-:W-:-:S06]  /*0bb0*/  IMAD.WIDE.U32 R52, R117, 0x10, R52 ;  /* 0x0000001075347825 */ /* 0x001fcc00078e0034 */
[----:B------:R-:W2:Y:S01]  /*0bc0*/  LDG.E.128 R52, desc[UR14][R52.64] ;  /* 0x0000000e34347981 */ /* 0x000ea2000c1e1d00 */
[----:B------:R-:W-:-:S13]  /*0bd0*/  ISETP.GT.AND P1, PT, R58, RZ, PT ;  /* 0x000000ff3a00720c */ /* 0x000fda0003f24270 */
[----:B------:R-:W-:Y:S01]  /*0be0*/  @!P1 IMAD.MOV.U32 R61, RZ, RZ, R84 ;  /* 0x000000ffff3d9224 */ /* 0x000fe200078e0054 */
[----:B------:R-:W-:Y:S01]  /*0bf0*/  @!P1 MOV R62, R94 ;  /* 0x0000005e003e9202 */ /* 0x000fe20000000f00 */
[----:B--2---:R-:W-:Y:S01]  /*0c00*/  @!P1 IMAD.U32 R59, R52, 0x10000, RZ ;  /* 0x00010000343b9824 */ /* 0x004fe200078e00ff */
[----:B------:R-:W-:Y:S06]  /*0c10*/  @!P1 BRA `(.L_x_902) ;  /* 0x0000000400409947 */ /* 0x000fec0003800000 */
        /* <DEDUP_REMOVED lines=15> */
.L_x_904:
        /* <DEDUP_REMOVED lines=12> */
.L_x_905:
        /* <DEDUP_REMOVED lines=41> */
[----:B------:R-:W-:-:S07]  /*1060*/  MOV R62, R74 ;  /* 0x0000004a003e7202 */ /* 0x000fce0000000f00 */
.L_x_903:
        /* <DEDUP_REMOVED lines=11> */
.L_x_902:
[----:B------:R-:W-:Y:S01]  /*1120*/  @!P1 PRMT R57, R52, 0x7632, R57 ;  /* 0x0000763234399816 */ /* 0x000fe20000000039 */
[----:B------:R-:W-:Y:S01]  /*1130*/  @!P1 IMAD.MOV.U32 R74, RZ, RZ, R62 ;  /* 0x000000ffff4a9224 */ /* 0x000fe200078e003e */
[----:B------:R-:W-:Y:S02]  /*1140*/  F2FP.BF16.F32.PACK_AB R56, RZ, R59 ;  /* 0x0000003bff38723e */ /* 0x000fe400000010ff */
[----:B------:R-:W-:Y:S01]  /*1150*/  @!P1 MOV R71, R61 ;  /* 0x0000003d00479202 */ /* 0x000fe20000000f00 */
[----:B------:R-:W-:Y:S01]  /*1160*/  @!P1 IMAD.U32 R57, R57, 0x10000, RZ ;  /* 0x0001000039399824 */ /* 0x000fe200078e00ff */
[----:B------:R-:W-:Y:S06]  /*1170*/  @!P1 BRA `(.L_x_906) ;  /* 0x0000000400489947 */ /* 0x000fec0003800000 */
[----:B------:R-:W-:Y:S01]  /*1180*/  ISETP.NE.AND P2, PT, R61, 0x1, PT ;  /* 0x000000013d00780c */ /* 0x000fe20003f45270 */
[----:B------:R-:W-:Y:S01]  /*1190*/  IMAD.MOV.U32 R23, RZ, RZ, R92 ;  /* 0x000000ffff177224 */ /* 0x000fe200078e005c */
        /* <DEDUP_REMOVED lines=9> */
[----:B------:R-:W-:Y:S02]  /*1230*/  @!P2 IMAD.MOV.U32 R23, RZ, RZ, R70 ;  /* 0x000000ffff17a224 */ /* 0x000fe400078e0046 */
[----:B------:R-:W-:Y:S02]  /*1240*/  @P2 IMAD.MOV.U32 R74, RZ, RZ, R62 ;  /* 0x000000ffff4a2224 */ /* 0x000fe400078e003e */
[----:B------:R-:W-:Y:S01]  /*1250*/  @P2 IMAD.MOV.U32 R23, RZ, RZ, R69 ;  /* 0x000000ffff172224 */ /* 0x000fe200078e0045 */
[----:B------:R-:W-:Y:S06]  /*1260*/  BRA `(.L_x_907) ;  /* 0x0000000000d87947 */ /* 0x000fec0003800000 */
.L_x_908:
        /* <DEDUP_REMOVED lines=12> */
.L_x_909:
        /* <DEDUP_REMOVED lines=39> */
[----:B------:R-:W-:-:S03]  /*15a0*/  LOP3.LUT R69, R74, UR40, R93, 0x96, !PT ;  /* 0x000000284a457c12 */ /* 0x000fc6000f8e965d */
[----:B------:R-:W-:Y:S01]  /*15b0*/  IMAD.MOV.U32 R74, RZ, RZ, R76 ;  /* 0x000000ffff4a7224 */ /* 0x000fe200078e004c */
[----:B------:R-:W-:-:S07]  /*15c0*/  LOP3.LUT R70, R70, UR41, R77, 0x96, !PT ;  /* 0x0000002946467c12 */ /* 0x000fce000f8e964d */
.L_x_907:
[----:B-----5:R-:W-:Y:S01]  /*15d0*/  PRMT R52, R48, 0x7632, R52 ;  /* 0x0000763230347816 */ /* 0x020fe20000000034 */
[----:B------:R-:W-:Y:S01]  /*15e0*/  IMAD.MOV.U32 R62, RZ, RZ, 0x2f800000 ;  /* 0x2f800000ff3e7424 */ /* 0x000fe200078e00ff */
[----:B------:R-:W-:-:S03]  /*15f0*/  I2FP.F32.U32 R23, R23 ;  /* 0x0000001700177245 */ /* 0x000fc60000201000 */
[C---:B------:R-:W-:Y:S01]  /*1600*/  IMAD.U32 R57, R52.reuse, 0x10000, RZ ;  /* 0x0001000034397824 */ /* 0x040fe200078e00ff */
[----:B------:R-:W-:Y:S01]  /*1610*/  PRMT R52, R52, 0x7632, R52 ;  /* 0x0000763234347816 */ /* 0x000fe20000000034 */
[----:B------:R-:W-:Y:S02]  /*1620*/  FFMA.FTZ R23, R23, R62, 1.1641532182693481445e-10 ;  /* 0x2f00000017177423 */ /* 0x000fe4000001003e */
[----:B------:R-:W-:Y:S01]  /*1630*/  FMUL.FTZ R57, R57, UR17 ;  /* 0x0000001139397c20 */ /* 0x000fe20008410000 */
[----:B------:R-:W-:Y:S02]  /*1640*/  SHF.L.U32 R52, R52, 0x10, RZ ;  /* 0x0000001034347819 */ /* 0x000fe400000006ff */
[----:B------:R-:W-:Y:S01]  /*1650*/  FSETP.GTU.FTZ.AND P2, PT, R23, UR23, PT ;  /* 0x0000001717007c0b */ /* 0x000fe2000bf5c000 */
[----:B------:R-:W-:-:S03]  /*1660*/  FMUL.FTZ R57, R57, UR16 ;  /* 0x0000001039397c20 */ /* 0x000fc60008410000 */
[----:B------:R-:W-:Y:S02]  /*1670*/  SEL R23, RZ, 0x1, P2 ;  /* 0x00000001ff177807 */ /* 0x000fe40001000000 */
[----:B------:R-:W-:-:S05]  /*1680*/  FSEL R57, R57, RZ, !P2 ;  /* 0x000000ff39397208 */ /* 0x000fca0005000000 */
[----:B------:R-:W-:-:S07]  /*1690*/  FADD.FTZ R57, R52, R57 ;  /* 0x0000003934397221 */ /* 0x000fce0000010000 */
.L_x_906:
[----:B------:R-:W-:Y:S01]  /*16a0*/  F2FP.BF16.F32.PACK_AB R62, RZ, R57 ;  /* 0x00000039ff3e723e */ /* 0x000fe200000010ff */
[----:B------:R-:W-:Y:S01]  /*16b0*/  @!P1 IMAD.U32 R63, R53, 0x10000, RZ ;  /* 0x00010000353f9824 */ /* 0x000fe200078e00ff */
[----:B------:R-:W-:Y:S01]  /*16c0*/  @!P1 MOV R52, R74 ;  /* 0x0000004a00349202 */ /* 0x000fe20000000f00 */
[----:B------:R-:W-:Y:S01]  /*16d0*/  @!P1 IMAD.MOV.U32 R73, RZ, RZ, R71 ;  /* 0x000000ffff499224 */ /* 0x000fe200078e0047 */
        /* <DEDUP_REMOVED lines=16> */
.L_x_912:
        /* <DEDUP_REMOVED lines=12> */
.L_x_913:
        /* <DEDUP_REMOVED lines=41> */
[----:B------:R-:W-:-:S07]  /*1b30*/  LOP3.LUT R70, R70, UR41, R79, 0x96, !PT ;  /* 0x0000002946467c12 */ /* 0x000fce000f8e964f */
.L_x_911:
        /* <DEDUP_REMOVED lines=11> */
.L_x_910:
[----:B------:R-:W-:Y:S01]  /*1bf0*/  @!P1 PRMT R61, R53, 0x7632, R61 ;  /* 0x00007632353d9816 */ /* 0x000fe2000000003d */
[----:B------:R-:W-:Y:S01]  /*1c00*/  @!P1 IMAD.MOV.U32 R75, RZ, RZ, R73 ;  /* 0x000000ffff4b9224 */ /* 0x000fe200078e0049 */
[----:B------:R-:W-:Y:S02]  /*1c10*/  F2FP.BF16.F32.PACK_AB R74, RZ, R63 ;  /* 0x0000003fff4a723e */ /* 0x000fe400000010ff */
[----:B------:R-:W-:Y:S01]  /*1c20*/  @!P1 MOV R76, R52 ;  /* 0x00000034004c9202 */ /* 0x000fe20000000f00 */
[----:B------:R-:W-:Y:S01]  /*1c30*/  @!P1 IMAD.U32 R61, R61, 0x10000, RZ ;  /* 0x000100003d3d9824 */ /* 0x000fe200078e00ff */
        /* <DEDUP_REMOVED lines=16> */
.L_x_916:
        /* <DEDUP_REMOVED lines=12> */
.L_x_917:
        /* <DEDUP_REMOVED lines=42> */
.L_x_915:
[----:B------:R-:W-:Y:S01]  /*20a0*/  HFMA2 R65, -RZ, RZ, 0.1171875, 0 ;  /* 0x2f800000ff417431 */ /* 0x000fe200000001ff */
[----:B-----5:R-:W-:Y:S02]  /*20b0*/  PRMT R53, R49, 0x7632, R53 ;  /* 0x0000763231357816 */ /* 0x020fe40000000035 */
[----:B------:R-:W-:-:S03]  /*20c0*/  I2FP.F32.U32 R52, R61 ;  /* 0x0000003d00347245 */ /* 0x000fc60000201000 */
[C---:B------:R-:W-:Y:S01]  /*20d0*/  IMAD.U32 R61, R53.reuse, 0x10000, RZ ;  /* 0x00010000353d7824 */ /* 0x040fe200078e00ff */
[----:B------:R-:W-:Y:S01]  /*20e0*/  PRMT R53, R53, 0x7632, R53 ;  /* 0x0000763235357816 */ /* 0x000fe20000000035 */
[----:B------:R-:W-:Y:S02]  /*20f0*/  FFMA.FTZ R52, R52, R65, 1.1641532182693481445e-10 ;  /* 0x2f00000034347423 */ /* 0x000fe40000010041 */
[----:B------:R-:W-:-:S04]  /*2100*/  FMUL.FTZ R61, R61, UR17 ;  /* 0x000000113d3d7c20 */ /* 0x000fc80008410000 */
[----:B------:R-:W-:Y:S01]  /*2110*/  FMUL.FTZ R61, R61, UR16 ;  /* 0x000000103d3d7c20 */ /* 0x000fe20008410000 */
[----:B------:R-:W-:Y:S01]  /*2120*/  FSETP.GTU.FTZ.AND P2, PT, R52, UR23, PT ;  /* 0x0000001734007c0b */ /* 0x000fe2000bf5c000 */
[----:B------:R-:W-:-:S03]  /*2130*/  IMAD.U32 R52, R53, 0x10000, RZ ;  /* 0x0001000035347824 */ /* 0x000fc600078e00ff */
[----:B------:R-:W-:Y:S02]  /*2140*/  FSEL R61, R61, RZ, !P2 ;  /* 0x000000ff3d3d7208 */ /* 0x000fe40005000000 */
[----:B------:R-:W-:-:S03]  /*2150*/  SEL R65, RZ, 0x1, P2 ;  /* 0x00000001ff417807 */ /* 0x000fc60001000000 */
[----:B------:R-:W-:-:S07]  /*2160*/  FADD.FTZ R61, R52, R61 ;  /* 0x0000003d343d7221 */ /* 0x000fce0000010000 */
.L_x_914:
[----:B------:R-:W-:Y:S01]  /*2170*/  F2FP.BF16.F32.PACK_AB R84, RZ, R61 ;  /* 0x0000003dff54723e */ /* 0x000fe200000010ff */
[----:B------:R-:W-:Y:S01]  /*2180*/  @!P1 IMAD.MOV.U32 R52, RZ, RZ, R75 ;  /* 0x000000ffff349224 */ /* 0x000fe200078e004b */
[----:B------:R-:W-:Y:S01]  /*2190*/  @!P1 SHF.L.U32 R71, R54, 0x10, RZ ;  /* 0x0000001036479819 */ /* 0x000fe200000006ff */
[----:B------:R-:W-:Y:S01]  /*21a0*/  @!P1 IMAD.MOV.U32 R86, RZ, RZ, R76 ;  /* 0x000000ffff569224 */ /* 0x000fe200078e004c */
        /* <DEDUP_REMOVED lines=16> */
.L_x_920:
        /* <DEDUP_REMOVED lines=12> */
.L_x_921:
        /* <DEDUP_REMOVED lines=40> */
[----:B------:R-:W-:-:S07]  /*25f0*/  LOP3.LUT R70, R70, UR41, R87, 0x96, !PT ;  /* 0x0000002946467c12 */ /* 0x000fce000f8e9657 */
.L_x_919:
[----:B------:R-:W-:Y:S01]  /*2600*/  HFMA2 R76, -RZ, RZ, 0.1171875, 0 ;  /* 0x2f800000ff4c7431 */ /* 0x000fe200000001ff */
[----:B------:R-:W-:Y:S01]  /*2610*/  I2FP.F32.U32 R53, R53 ;  /* 0x0000003500357245 */ /* 0x000fe20000201000 */
[----:B-----5:R-:W-:-:S04]  /*2620*/  IMAD.U32 R66, R50, 0x10000, RZ ;  /* 0x0001000032427824 */ /* 0x020fc800078e00ff */
[----:B------:R-:W-:Y:S01]  /*2630*/  FMUL.FTZ R66, R66, UR17 ;  /* 0x0000001142427c20 */ /* 0x000fe20008410000 */
[----:B------:R-:W-:-:S03]  /*2640*/  FFMA.FTZ R53, R53, R76, 1.1641532182693481445e-10 ;  /* 0x2f00000035357423 */ /* 0x000fc6000001004c */
[----:B------:R-:W-:Y:S01]  /*2650*/  FMUL.FTZ R66, R66, UR16 ;  /* 0x0000001042427c20 */ /* 0x000fe20008410000 */
[----:B------:R-:W-:Y:S01]  /*2660*/  IMAD.U32 R76, R54, 0x10000, RZ ;  /* 0x00010000364c7824 */ /* 0x000fe200078e00ff */
[----:B------:R-:W-:-:S04]  /*2670*/  FSETP.GTU.FTZ.AND P2, PT, R53, UR23, PT ;  /* 0x0000001735007c0b */ /* 0x000fc8000bf5c000 */
[----:B------:R-:W-:Y:S02]  /*2680*/  FSEL R71, R66, RZ, !P2 ;  /* 0x000000ff42477208 */ /* 0x000fe40005000000 */
[----:B------:R-:W-:-:S03]  /*2690*/  SEL R66, RZ, 0x1, P2 ;  /* 0x00000001ff427807 */ /* 0x000fc60001000000 */
[----:B------:R-:W-:-:S07]  /*26a0*/  FADD.FTZ R71, R76, R71 ;  /* 0x000000474c477221 */ /* 0x000fce0000010000 */
.L_x_918:
        /* <DEDUP_REMOVED lines=21> */
.L_x_924:
        /* <DEDUP_REMOVED lines=12> */
.L_x_925:
        /* <DEDUP_REMOVED lines=42> */
.L_x_923:
        /* <DEDUP_REMOVED lines=13> */
.L_x_922:
        /* <DEDUP_REMOVED lines=20> */
.L_x_928:
        /* <DEDUP_REMOVED lines=12> */
.L_x_929:
        /* <DEDUP_REMOVED lines=42> */
.L_x_927:
[----:B------:R-:W-:Y:S01]  /*30d0*/  I2FP.F32.U32 R53, R68 ;  /* 0x0000004400357245 */ /* 0x000fe20000201000 */
[----:B------:R-:W-:Y:S01]  /*30e0*/  IMAD.MOV.U32 R76, RZ, RZ, 0x2f800000 ;  /* 0x2f800000ff4c7424 */ /* 0x000fe200078e00ff */
[----:B-----5:R-:W-:-:S03]  /*30f0*/  SHF.L.U32 R68, R51, 0x10, RZ ;  /* 0x0000001033447819 */ /* 0x020fc600000006ff */
[----:B------:R-:W-:Y:S01]  /*3100*/  FFMA.FTZ R53, R53, R76, 1.1641532182693481445e-10 ;  /* 0x2f00000035357423 */ /* 0x000fe2000001004c */
[----:B------:R-:W-:Y:S02]  /*3110*/  IMAD.U32 R76, R55, 0x10000, RZ ;  /* 0x00010000374c7824 */ /* 0x000fe400078e00ff */
[----:B------:R-:W-:Y:S02]  /*3120*/  FMUL.FTZ R68, R68, UR17 ;  /* 0x0000001144447c20 */ /* 0x000fe40008410000 */
[----:B------:R-:W-:Y:S02]  /*3130*/  FSETP.GTU.FTZ.AND P2, PT, R53, UR23, PT ;  /* 0x0000001735007c0b */ /* 0x000fe4000bf5c000 */
[----:B------:R-:W-:-:S05]  /*3140*/  FMUL.FTZ R68, R68, UR16 ;  /* 0x0000001044447c20 */ /* 0x000fca0008410000 */
[----:B------:R-:W-:Y:S02]  /*3150*/  FSEL R75, R68, RZ, !P2 ;  /* 0x000000ff444b7208 */ /* 0x000fe40005000000 */
[----:B------:R-:W-:-:S03]  /*3160*/  SEL R68, RZ, 0x1, P2 ;  /* 0x00000001ff447807 */ /* 0x000fc60001000000 */
[----:B------:R-:W-:-:S07]  /*3170*/  FADD.FTZ R75, R76, R75 ;  /* 0x0000004b4c4b7221 */ /* 0x000fce0000010000 */
.L_x_926:
        /* <DEDUP_REMOVED lines=21> */
.L_x_932:
        /* <DEDUP_REMOVED lines=12> */
.L_x_933:
        /* <DEDUP_REMOVED lines=39> */
[----:B------:R-:W-:-:S04]  /*3600*/  LOP3.LUT R69, R78, UR40, R93, 0x96, !PT ;  /* 0x000000284e457c12 */ /* 0x000fc8000f8e965d */
[----:B------:R-:W-:-:S07]  /*3610*/  LOP3.LUT R70, R52, UR41, R77, 0x96, !PT ;  /* 0x0000002934467c12 */ /* 0x000fce000f8e964d */
.L_x_931:
[----:B-----5:R-:W-:Y:S01]  /*3620*/  PRMT R55, R51, 0x7632, R55 ;  /* 0x0000763233377816 */ /* 0x020fe20000000037 */
[----:B------:R-:W-:Y:S01]  /*3630*/  IMAD.MOV.U32 R77, RZ, RZ, 0x2f800000 ;  /* 0x2f800000ff4d7424 */ /* 0x000fe200078e00ff */
[----:B------:R-:W-:Y:S02]  /*3640*/  I2FP.F32.U32 R52, R53 ;  /* 0x0000003500347245 */ /* 0x000fe40000201000 */
[C---:B------:R-:W-:Y:S02]  /*3650*/  SHF.L.U32 R53, R55.reuse, 0x10, RZ ;  /* 0x0000001037357819 */ /* 0x040fe400000006ff */
[----:B------:R-:W-:Y:S01]  /*3660*/  PRMT R55, R55, 0x7632, R55 ;  /* 0x0000763237377816 */ /* 0x000fe20000000037 */
[----:B------:R-:W-:Y:S02]  /*3670*/  FFMA.FTZ R52, R52, R77, 1.1641532182693481445e-10 ;  /* 0x2f00000034347423 */ /* 0x000fe4000001004d */
[----:B------:R-:W-:-:S03]  /*3680*/  FMUL.FTZ R53, R53, UR17 ;  /* 0x0000001135357c20 */ /* 0x000fc60008410000 */
[----:B------:R-:W-:Y:S01]  /*3690*/  FSETP.GTU.FTZ.AND P1, PT, R52, UR23, PT ;  /* 0x0000001734007c0b */ /* 0x000fe2000bf3c000 */
[----:B------:R-:W-:Y:S01]  /*36a0*/  FMUL.FTZ R53, R53, UR16 ;  /* 0x0000001035357c20 */ /* 0x000fe20008410000 */
[----:B------:R-:W-:Y:S02]  /*36b0*/  IMAD.U32 R52, R55, 0x10000, RZ ;  /* 0x0001000037347824 */ /* 0x000fe400078e00ff */
[----:B------:R-:W-:Y:S02]  /*36c0*/  SEL R72, RZ, 0x1, P1 ;  /* 0x00000001ff487807 */ /* 0x000fe40000800000 */
[----:B------:R-:W-:-:S05]  /*36d0*/  FSEL R53, R53, RZ, !P1 ;  /* 0x000000ff35357208 */ /* 0x000fca0004800000 */
[----:B------:R-:W-:-:S07]  /*36e0*/  FADD.FTZ R77, R52, R53 ;  /* 0x00000035344d7221 */ /* 0x000fce0000010000 */
.L_x_930:
[----:B------:R-:W-:Y:S02]  /*36f0*/  F2FP.BF16.F32.PACK_AB R55, RZ, R77 ;  /* 0x0000004dff37723e */ /* 0x000fe400000010ff */
[----:B------:R-:W-:Y:S02]  /*3700*/  PRMT R54, R85, 0x5410, R54 ;  /* 0x0000541055367816 */ /* 0x000fe40000000036 */
[----:B------:R-:W-:Y:S02]  /*3710*/  PRMT R53, R74, 0x5410, R84 ;  /* 0x000054104a357816 */ /* 0x000fe40000000054 */
[----:B------:R-:W-:Y:S02]  /*3720*/  PRMT R52, R56, 0x5410, R62 ;  /* 0x0000541038347816 */ /* 0x000fe4000000003e */
[----:B------:R-:W-:Y:S01]  /*3730*/  PRMT R55, R86, 0x5410, R55 ;  /* 0x0000541056377816 */ /* 0x000fe20000000037 */
[----:B------:R-:W-:Y:S06]  /*3740*/  BRA `(.L_x_934) ;  /* 0x00000028000c7947 */ /* 0x000fec0003800000 */
.L_x_901:
[----:B------:R-:W-:Y:S01]  /*3750*/  IMAD.MOV.U32 R59, RZ, RZ, RZ ;  /* 0x000000ffff3b7224 */ /* 0x000fe200078e00ff */
[----:B------:R-:W-:Y:S01]  /*3760*/  MOV R52, R84 ;  /* 0x0000005400347202 */ /* 0x000fe20000000f00 */
[----:B------:R-:W-:Y:S01]  /*3770*/  IMAD.MOV.U32 R76, RZ, RZ, R94 ;  /* 0x000000ffff4c7224 */ /* 0x000fe200078e005e */
        /* <DEDUP_REMOVED lines=16> */
.L_x_937:
        /* <DEDUP_REMOVED lines=12> */
.L_x_938:
        /* <DEDUP_REMOVED lines=41> */
.L_x_936:
        /* <DEDUP_REMOVED lines=9> */
.L_x_935:
[----:B------:R-:W-:Y:S01]  /*3c60*/  F2FP.BF16.F32.PACK_AB R56, RZ, R59 ;  /* 0x0000003bff38723e */ /* 0x000fe200000010ff */
[----:B------:R-:W-:Y:S02]  /*3c70*/  IMAD.MOV.U32 R57, RZ, RZ, RZ ;  /* 0x000000ffff397224 */ /* 0x000fe400078e00ff */
[----:B------:R-:W-:Y:S01]  /*3c80*/  IMAD.MOV.U32 R53, RZ, RZ, R52 ;  /* 0x000000ffff357224 */ /* 0x000fe200078e0034 */
[----:B------:R-:W-:Y:S06]  /*3c90*/  @!P0 BRA `(.L_x_939) ;  /* 0x0000000400308947 */ /* 0x000fec0003800000 */
[----:B------:R-:W-:Y:S01]  /*3ca0*/  ISETP.NE.AND P1, PT, R52, 0x1, PT ;  /* 0x000000013400780c */ /* 0x000fe20003f25270 */
[----:B------:R-:W-:Y:S02]  /*3cb0*/  HFMA2 R53, -RZ, RZ, 0, 1.1920928955078125e-07 ;  /* 0x00000002ff357431 */ /* 0x000fe400000001ff */
[----:B------:R-:W-:-:S10]  /*3cc0*/  IMAD.MOV.U32 R23, RZ, RZ, R92 ;  /* 0x000000ffff177224 */ /* 0x000fd400078e005c */
        /* <DEDUP_REMOVED lines=9> */
.L_x_941:
        /* <DEDUP_REMOVED lines=12> */
.L_x_942:
        /* <DEDUP_REMOVED lines=42> */
.L_x_940:
[----:B-----5:R-:W-:Y:S01]  /*40c0*/  PRMT R52, R48, 0x7632, R52 ;  /* 0x0000763230347816 */ /* 0x020fe20000000034 */
[----:B------:R-:W-:Y:S01]  /*40d0*/  IMAD.MOV.U32 R54, RZ, RZ, 0x2f800000 ;  /* 0x2f800000ff367424 */ /* 0x000fe200078e00ff */
[----:B------:R-:W-:-:S03]  /*40e0*/  I2FP.F32.U32 R23, R23 ;  /* 0x0000001700177245 */ /* 0x000fc60000201000 */
[----:B------:R-:W-:Y:S02]  /*40f0*/  IMAD.U32 R52, R52, 0x10000, RZ ;  /* 0x0001000034347824 */ /* 0x000fe400078e00ff */
[----:B------:R-:W-:Y:S02]  /*4100*/  FFMA.FTZ R23, R23, R54, 1.1641532182693481445e-10 ;  /* 0x2f00000017177423 */ /* 0x000fe40000010036 */
[----:B------:R-:W-:-:S03]  /*4110*/  FMUL.FTZ R52, R52, UR17 ;  /* 0x0000001134347c20 */ /* 0x000fc60008410000 */
[----:B------:R-:W-:Y:S01]  /*4120*/  FSETP.GTU.FTZ.AND P1, PT, R23, UR23, PT ;  /* 0x0000001717007c0b */ /* 0x000fe2000bf3c000 */
[----:B------:R-:W-:-:S03]  /*4130*/  FMUL.FTZ R52, R52, UR16 ;  /* 0x0000001034347c20 */ /* 0x000fc60008410000 */
[----:B------:R-:W-:Y:S02]  /*4140*/  SEL R23, RZ, 0x1, P1 ;  /* 0x00000001ff177807 */ /* 0x000fe40000800000 */
[----:B------:R-:W-:-:S07]  /*4150*/  FSEL R57, R52, RZ, !P1 ;  /* 0x000000ff34397208 */ /* 0x000fce0004800000 */
.L_x_939:
[----:B------:R-:W-:Y:S01]  /*4160*/  F2FP.BF16.F32.PACK_AB R62, RZ, R57 ;  /* 0x00000039ff3e723e */ /* 0x000fe200000010ff */
[----:B------:R-:W-:Y:S01]  /*4170*/  IMAD.MOV.U32 R52, RZ, RZ, R53 ;  /* 0x000000ffff347224 */ /* 0x000fe200078e0035 */
[----:B------:R-:W-:Y:S01]  /*4180*/  MOV R63, RZ ;  /* 0x000000ff003f7202 */ /* 0x000fe20000000f00 */
[----:B------:R-:W-:Y:S06]  /*4190*/  @!P0 BRA `(.L_x_943) ;  /* 0x00000004002c8947 */ /* 0x000fec0003800000 */
[----:B------:R-:W-:Y:S01]  /*41a0*/  ISETP.NE.AND P1, PT, R53, 0x1, PT ;  /* 0x000000013500780c */ /* 0x000fe20003f25270 */
[----:B------:R-:W-:Y:S01]  /*41b0*/  IMAD.MOV.U32 R52, RZ, RZ, 0x2 ;  /* 0x00000002ff347424 */ /* 0x000fe200078e00ff */
[----:B------:R-:W-:-:S11]  /*41c0*/  MOV R54, R92 ;  /* 0x0000005c00367202 */ /* 0x000fd60000000f00 */
[----:B------:R-:W-:Y:S05]  /*41d0*/  @!P1 BRA `(.L_x_944) ;  /* 0x0000000000f89947 */ /* 0x000fea0003800000 */
        /* <DEDUP_REMOVED lines=8> */
.L_x_945:
        /* <DEDUP_REMOVED lines=12> */
.L_x_946:
        /* <DEDUP_REMOVED lines=42> */
.L_x_944:
[----:B------:R-:W-:Y:S01]  /*45c0*/  I2FP.F32.U32 R53, R54 ;  /* 0x0000003600357245 */ /* 0x000fe20000201000 */
[----:B------:R-:W-:Y:S02]  /*45d0*/  HFMA2 R54, -RZ, RZ, 0.1171875, 0 ;  /* 0x2f800000ff367431 */ /* 0x000fe400000001ff */
[----:B-----5:R-:W-:-:S04]  /*45e0*/  IMAD.U32 R55, R49, 0x10000, RZ ;  /* 0x0001000031377824 */ /* 0x020fc800078e00ff */
[----:B------:R-:W-:-:S04]  /*45f0*/  FMUL.FTZ R55, R55, UR17 ;  /* 0x0000001137377c20 */ /* 0x000fc80008410000 */
[----:B------:R-:W-:Y:S01]  /*4600*/  FMUL.FTZ R55, R55, UR16 ;  /* 0x0000001037377c20 */ /* 0x000fe20008410000 */
[----:B------:R-:W-:-:S05]  /*4610*/  FFMA.FTZ R53, R53, R54, 1.1641532182693481445e-10 ;  /* 0x2f00000035357423 */ /* 0x000fca0000010036 */
[----:B------:R-:W-:-:S04]  /*4620*/  FSETP.GTU.FTZ.AND P1, PT, R53, UR23, PT ;  /* 0x0000001735007c0b */ /* 0x000fc8000bf3c000 */
[----:B------:R-:W-:Y:S02]  /*4630*/  SEL R64, RZ, 0x1, P1 ;  /* 0x00000001ff407807 */ /* 0x000fe40000800000 */
[----:B------:R-:W-:-:S07]  /*4640*/  FSEL R63, R55, RZ, !P1 ;  /* 0x000000ff373f7208 */ /* 0x000fce0004800000 */
.L_x_943:
[----:B------:R-:W-:Y:S01]  /*4650*/  F2FP.BF16.F32.PACK_AB R74, RZ, R63 ;  /* 0x0000003fff4a723e */ /* 0x000fe200000010ff */
[----:B------:R-:W-:Y:S01]  /*4660*/  IMAD.MOV.U32 R61, RZ, RZ, RZ ;  /* 0x000000ffff3d7224 */ /* 0x000fe200078e00ff */
[----:B------:R-:W-:Y:S01]  /*4670*/  MOV R53, R52 ;  /* 0x0000003400357202 */ /* 0x000fe20000000f00 */
[----:B------:R-:W-:Y:S06]  /*4680*/  @!P0 BRA `(.L_x_947) ;  /* 0x0000000400308947 */ /* 0x000fec0003800000 */
[----:B------:R-:W-:Y:S01]  /*4690*/  ISETP.NE.AND P1, PT, R52, 0x1, PT ;  /* 0x000000013400780c */ /* 0x000fe20003f25270 */
[----:B------:R-:W-:Y:S02]  /*46a0*/  IMAD.MOV.U32 R53, RZ, RZ, 0x2 ;  /* 0x00000002ff357424 */ /* 0x000fe400078e00ff */
[----:B------:R-:W-:-:S10]  /*46b0*/  IMAD.MOV.U32 R55, RZ, RZ, R92 ;  /* 0x000000ffff377224 */ /* 0x000fd400078e005c */
[----:B------:R-:W-:Y:S05]  /*46c0*/  @!P1 BRA `(.L_x_948) ;  /* 0x0000000000f89947 */ /* 0x000fea0003800000 */
        /* <DEDUP_REMOVED lines=8> */
.L_x_949:
        /* <DEDUP_REMOVED lines=12> */
.L_x_950:
        /* <DEDUP_REMOVED lines=40> */
[----:B------:R-:W-:Y:S01]  /*4a90*/  IMAD.MOV.U32 R55, RZ, RZ, R76 ;  /* 0x000000ffff377224 */ /* 0x000fe200078e004c */
[----:B------:R-:W-:-:S07]  /*4aa0*/  MOV R76, R54 ;  /* 0x00000036004c7202 */ /* 0x000fce0000000f00 */
.L_x_948:
[----:B-----5:R-:W-:Y:S02]  /*4ab0*/  PRMT R54, R49, 0x7632, R54 ;  /* 0x0000763231367816 */ /* 0x020fe40000000036 */
[----:B------:R-:W-:Y:S01]  /*4ac0*/  I2FP.F32.U32 R52, R55 ;  /* 0x0000003700347245 */ /* 0x000fe20000201000 */
[----:B------:R-:W-:Y:S01]  /*4ad0*/  IMAD.MOV.U32 R55, RZ, RZ, 0x2f800000 ;  /* 0x2f800000ff377424 */ /* 0x000fe200078e00ff */
[----:B------:R-:W-:-:S03]  /*4ae0*/  SHF.L.U32 R54, R54, 0x10, RZ ;  /* 0x0000001036367819 */ /* 0x000fc600000006ff */
[----:B------:R-:W-:Y:S02]  /*4af0*/  FFMA.FTZ R52, R52, R55, 1.1641532182693481445e-10 ;  /* 0x2f00000034347423 */ /* 0x000fe40000010037 */
[----:B------:R-:W-:-:S03]  /*4b00*/  FMUL.FTZ R54, R54, UR17 ;  /* 0x0000001136367c20 */ /* 0x000fc60008410000 */
[----:B------:R-:W-:Y:S01]  /*4b10*/  FSETP.GTU.FTZ.AND P1, PT, R52, UR23, PT ;  /* 0x0000001734007c0b */ /* 0x000fe2000bf3c000 */
[----:B------:R-:W-:-:S03]  /*4b20*/  FMUL.FTZ R54, R54, UR16 ;  /* 0x0000001036367c20 */ /* 0x000fc60008410000 */
[----:B------:R-:W-:Y:S02]  /*4b30*/  SEL R65, RZ, 0x1, P1 ;  /* 0x00000001ff417807 */ /* 0x000fe40000800000 */
[----:B------:R-:W-:-:S07]  /*4b40*/  FSEL R61, R54, RZ, !P1 ;  /* 0x000000ff363d7208 */ /* 0x000fce0004800000 */
.L_x_947:
        /* <DEDUP_REMOVED lines=16> */
.L_x_953:
        /* <DEDUP_REMOVED lines=12> */
.L_x_954:
        /* <DEDUP_REMOVED lines=41> */
[----:B------:R-:W-:-:S07]  /*4fa0*/  HFMA2 R52, -RZ, RZ, 0, 0 ;  /* 0x00000000ff347431 */ /* 0x000fce00000001ff */
.L_x_952:
[----:B------:R-:W-:Y:S01]  /*4fb0*/  I2FP.F32.U32 R53, R54 ;  /* 0x0000003600357245 */ /* 0x000fe20000201000 */
[----:B------:R-:W-:Y:S02]  /*4fc0*/  IMAD.MOV.U32 R54, RZ, RZ, 0x2f800000 ;  /* 0x2f800000ff367424 */ /* 0x000fe400078e00ff */
[----:B-----5:R-:W-:Y:S02]  /*4fd0*/  IMAD.U32 R55, R50, 0x10000, RZ ;  /* 0x0001000032377824 */ /* 0x020fe400078e00ff */
[----:B------:R-:W-:Y:S02]  /*4fe0*/  FFMA.FTZ R53, R53, R54, 1.1641532182693481445e-10 ;  /* 0x2f00000035357423 */ /* 0x000fe40000010036 */
[----:B------:R-:W-:-:S03]  /*4ff0*/  FMUL.FTZ R55, R55, UR17 ;  /* 0x0000001137377c20 */ /* 0x000fc60008410000 */
[----:B------:R-:W-:Y:S01]  /*5000*/  FSETP.GTU.FTZ.AND P1, PT, R53, UR23, PT ;  /* 0x0000001735007c0b */ /* 0x000fe2000bf3c000 */
[----:B------:R-:W-:-:S03]  /*5010*/  FMUL.FTZ R55, R55, UR16 ;  /* 0x0000001037377c20 */ /* 0x000fc60008410000 */
[----:B------:R-:W-:Y:S02]  /*5020*/  SEL R66, RZ, 0x1, P1 ;  /* 0x00000001ff427807 */ /* 0x000fe40000800000 */
[----:B------:R-:W-:-:S07]  /*5030*/  FSEL R71, R55, RZ, !P1 ;  /* 0x000000ff37477208 */ /* 0x000fce0004800000 */
.L_x_951:
        /* <DEDUP_REMOVED lines=16> */
.L_x_957:
        /* <DEDUP_REMOVED lines=12> */
.L_x_958:
        /* <DEDUP_REMOVED lines=39> */
[----:B------:R-:W-:Y:S02]  /*5470*/  LOP3.LUT R70, R52, UR41, R55, 0x96, !PT ;  /* 0x0000002934467c12 */ /* 0x000fe4000f8e9637 */
[----:B------:R-:W-:Y:S01]  /*5480*/  MOV R55, R76 ;  /* 0x0000004c00377202 */ /* 0x000fe20000000f00 */
[----:B------:R-:W-:-:S07]  /*5490*/  IMAD.MOV.U32 R76, RZ, RZ, R54 ;  /* 0x000000ffff4c7224 */ /* 0x000fce00078e0036 */
.L_x_956:
[----:B------:R-:W-:Y:S01]  /*54a0*/  I2FP.F32.U32 R52, R55 ;  /* 0x0000003700347245 */ /* 0x000fe20000201000 */
[----:B------:R-:W-:Y:S01]  /*54b0*/  HFMA2 R55, -RZ, RZ, 0.1171875, 0 ;  /* 0x2f800000ff377431 */ /* 0x000fe200000001ff */
[----:B-----5:R-:W-:-:S05]  /*54c0*/  PRMT R54, R50, 0x7632, R54 ;  /* 0x0000763232367816 */ /* 0x020fca0000000036 */
[----:B------:R-:W-:Y:S02]  /*54d0*/  IMAD.U32 R54, R54, 0x10000, RZ ;  /* 0x0001000036367824 */ /* 0x000fe400078e00ff */
[----:B------:R-:W-:Y:S02]  /*54e0*/  FFMA.FTZ R52, R52, R55, 1.1641532182693481445e-10 ;  /* 0x2f00000034347423 */ /* 0x000fe40000010037 */
[----:B------:R-:W-:-:S04]  /*54f0*/  FMUL.FTZ R54, R54, UR17 ;  /* 0x0000001136367c20 */ /* 0x000fc80008410000 */
[----:B------:R-:W-:Y:S01]  /*5500*/  FMUL.FTZ R54, R54, UR16 ;  /* 0x0000001036367c20 */ /* 0x000fe20008410000 */
[----:B------:R-:W-:-:S04]  /*5510*/  FSETP.GTU.FTZ.AND P1, PT, R52, UR23, PT ;  /* 0x0000001734007c0b */ /* 0x000fc8000bf3c000 */
[----:B------:R-:W-:Y:S02]  /*5520*/  SEL R67, RZ, 0x1, P1 ;  /* 0x00000001ff437807 */ /* 0x000fe40000800000 */
[----:B------:R-:W-:-:S07]  /*5530*/  FSEL R73, R54, RZ, !P1 ;  /* 0x000000ff36497208 */ /* 0x000fce0004800000 */
.L_x_955:
        /* <DEDUP_REMOVED lines=16> */
.L_x_961:
        /* <DEDUP_REMOVED lines=12> */
.L_x_962:
        /* <DEDUP_REMOVED lines=42> */
.L_x_960:
        /* <DEDUP_REMOVED lines=9> */
.L_x_959:
        /* <DEDUP_REMOVED lines=16> */
.L_x_965:
        /* <DEDUP_REMOVED lines=12> */
.L_x_966:
        /* <DEDUP_REMOVED lines=39> */
[----:B------:R-:W-:-:S03]  /*5e60*/  LOP3.LUT R69, R78, UR40, R93, 0x96, !PT ;  /* 0x000000284e457c12 */ /* 0x000fc6000f8e965d */
[----:B------:R-:W-:Y:S01]  /*5e70*/  IMAD.MOV.U32 R76, RZ, RZ, R54 ;  /* 0x000000ffff4c7224 */ /* 0x000fe200078e0036 */
[----:B------:R-:W-:-:S07]  /*5e80*/  LOP3.LUT R70, R52, UR41, R55, 0x96, !PT ;  /* 0x0000002934467c12 */ /* 0x000fce000f8e9637 */
.L_x_964:
[----:B------:R-:W-:Y:S01]  /*5e90*/  I2FP.F32.U32 R52, R53 ;  /* 0x0000003500347245 */ /* 0x000fe20000201000 */
[----:B------:R-:W-:Y:S01]  /*5ea0*/  IMAD.MOV.U32 R55, RZ, RZ, 0x2f800000 ;  /* 0x2f800000ff377424 */ /* 0x000fe200078e00ff */
[----:B-----5:R-:W-:-:S03]  /*5eb0*/  PRMT R53, R51, 0x7632, R53 ;  /* 0x0000763233357816 */ /* 0x020fc60000000035 */
[----:B------:R-:W-:Y:S02]  /*5ec0*/  FFMA.FTZ R52, R52, R55, 1.1641532182693481445e-10 ;  /* 0x2f00000034347423 */ /* 0x000fe40000010037 */
[----:B------:R-:W-:-:S03]  /*5ed0*/  IMAD.U32 R53, R53, 0x10000, RZ ;  /* 0x0001000035357824 */ /* 0x000fc600078e00ff */
[----:B------:R-:W-:Y:S01]  /*5ee0*/  FSETP.GTU.FTZ.AND P1, PT, R52, UR23, PT ;  /* 0x0000001734007c0b */ /* 0x000fe2000bf3c000 */
[----:B------:R-:W-:-:S03]  /*5ef0*/  FMUL.FTZ R53, R53, UR17 ;  /* 0x0000001135357c20 */ /* 0x000fc60008410000 */
[----:B------:R-:W-:Y:S01]  /*5f00*/  SEL R72, RZ, 0x1, P1 ;  /* 0x00000001ff487807 */ /* 0x000fe20000800000 */
[----:B------:R-:W-:-:S05]  /*5f10*/  FMUL.FTZ R53, R53, UR16 ;  /* 0x0000001035357c20 */ /* 0x000fca0008410000 */
[----:B------:R-:W-:-:S07]  /*5f20*/  FSEL R77, R53, RZ, !P1 ;  /* 0x000000ff354d7208 */ /* 0x000fce0004800000 */
.L_x_963:
[----:B------:R-:W-:Y:S02]  /*5f30*/  F2FP.BF16.F32.PACK_AB R55, RZ, R77 ;  /* 0x0000004dff37723e */ /* 0x000fe400000010ff */
[----:B------:R-:W-:Y:S02]  /*5f40*/  PRMT R54, R85, 0x5410, R86 ;  /* 0x0000541055367816 */ /* 0x000fe40000000056 */
[----:B------:R-:W-:Y:S02]  /*5f50*/  PRMT R53, R74, 0x5410, R84 ;  /* 0x000054104a357816 */ /* 0x000fe40000000054 */
[----:B------:R-:W-:Y:S02]  /*5f60*/  PRMT R52, R56, 0x5410, R62 ;  /* 0x0000541038347816 */ /* 0x000fe4000000003e */
[----:B------:R-:W-:-:S07]  /*5f70*/  PRMT R55, R88, 0x5410, R55 ;  /* 0x0000541058377816 */ /* 0x000fce0000000037 */
.L_x_934:
[----:B------:R-:W0:Y:S02]  /*5f80*/  LDC.64 R78, c[0x0][0x3a8] ;  /* 0x0000ea00ff4e7b82 */ /* 0x000e240000000a00 */
[----:B0-----:R-:W-:-:S05]  /*5f90*/  IMAD.WIDE.U32 R80, R117, 0x10, R78 ;  /* 0x0000001075507825 */ /* 0x001fca00078e004e */
[----:B------:R0:W-:Y:S01]  /*5fa0*/  STG.E.128 desc[UR14][R80.64], R52 ;  /* 0x0000003450007986 */ /* 0x0001e2000c101d0e */
[----:B------:R-:W-:Y:S05]  /*5fb0*/  @!P0 BRA `(.L_x_967) ;  /* 0x0000000000508947 */ /* 0x000fea0003800000 */
[----:B0-----:R-:W-:Y:S01]  /*5fc0*/  SHF.L.U32 R55, R68, 0x10, RZ ;  /* 0x0000001044377819 */ /* 0x001fe200000006ff */
[----:B------:R-:W0:Y:S01]  /*5fd0*/  LDC.64 R52, c[0x0][0x3b0] ;  /* 0x0000ec00ff347b82 */ /* 0x000e220000000a00 */
[----:B------:R-:W-:Y:S02]  /*5fe0*/  LOP3.LUT R54, R72, 0xffff, RZ, 0xc0, !PT ;  /* 0x0000ffff48367812 */ /* 0x000fe400078ec0ff */
[----:B------:R-:W-:Y:S02]  /*5ff0*/  LOP3.LUT R81, R55, 0xff0000, RZ, 0xc0, !PT ;  /* 0x00ff000037517812 */ /* 0x000fe400078ec0ff */
[----:B------:R-:W-:Y:S02]  /*6000*/  PRMT R55, R67, 0x7104, RZ ;  /* 0x0000710443377816 */ /* 0x000fe400000000ff */
[----:B------:R-:W-:Y:S02]  /*6010*/  PRMT R56, R81, 0x4210, R54 ;  /* 0x0000421051387816 */ /* 0x000fe40000000036 */
[----:B------:R-:W-:-:S02]  /*6020*/  LOP3.LUT R54, R65, 0xff, RZ, 0xc0, !PT ;  /* 0x000000ff41367812 */ /* 0x000fc400078ec0ff */
[----:B------:R-:W-:Y:S02]  /*6030*/  LOP3.LUT R80, R64, 0xff, RZ, 0xc0, !PT ;  /* 0x000000ff40507812 */ /* 0x000fe400078ec0ff */
[----:B------:R-:W-:Y:S02]  /*6040*/  LOP3.LUT R82, R23, 0xff, RZ, 0xc0, !PT ;  /* 0x000000ff17527812 */ /* 0x000fe400078ec0ff */
[----:B------:R-:W-:Y:S01]  /*6050*/  LOP3.LUT R89, R56, 0xff00, R55, 0xf8, !PT ;  /* 0x0000ff0038597812 */ /* 0x000fe200078ef837 */
[----:B------:R-:W-:-:S03]  /*6060*/  IMAD.WIDE.U32 R54, R54, 0x1000000, RZ ;  /* 0x0100000036367825 */ /* 0x000fc600078e00ff */
[----:B------:R-:W-:Y:S01]  /*6070*/  LOP3.LUT R89, R89, 0xff, R66, 0xf8, !PT ;  /* 0x000000ff59597812 */ /* 0x000fe200078ef842 */
[----:B------:R-:W-:-:S04]  /*6080*/  IMAD.WIDE.U32 R80, R80, 0x10000, RZ ;  /* 0x0001000050507825 */ /* 0x000fc800078e00ff */
[----:B------:R-:W-:Y:S01]  /*6090*/  IMAD.WIDE.U32 R82, R82, 0x100, RZ ;  /* 0x0000010052527825 */ /* 0x000fe200078e00ff */
[----:B------:R-:W-:-:S03]  /*60a0*/  LOP3.LUT R55, R81, R89, R55, 0xfe, !PT ;  /* 0x0000005951377212 */ /* 0x000fc600078efe37 */
[----:B0-----:R-:W-:Y:S01]  /*60b0*/  IMAD.WIDE.U32 R52, R60, 0x8, R52 ;  /* 0x000000083c347825 */ /* 0x001fe200078e0034 */
[----:B------:R-:W-:Y:S02]  /*60c0*/  LOP3.LUT R85, R82, R54, R80, 0xfe, !PT ;  /* 0x0000003652557212 */ /* 0x000fe400078efe50 */
[----:B------:R-:W-:Y:S02]  /*60d0*/  LOP3.LUT R55, R55, R83, RZ, 0xfc, !PT ;  /* 0x0000005337377212 */ /* 0x000fe400078efcff */
[----:B------:R-:W-:-:S05]  /*60e0*/  LOP3.LUT R54, R85, 0xff, R22, 0xf8, !PT ;  /* 0x000000ff55367812 */ /* 0x000fca00078ef816 */
[----:B------:R1:W-:Y:S02]  /*60f0*/  STG.E.64 desc[UR14][R52.64], R54 ;  /* 0x0000003634007986 */ /* 0x0003e4000c101b0e */
.L_x_967:
[----:B------:R-:W-:Y:S05]  /*6100*/  @!P0 BRA `(.L_x_968) ;  /* 0x0000000000108947 */ /* 0x000fea0003800000 */
[----:B-----5:R-:W2:Y:S01]  /*6110*/  LDC.64 R48, c[0x0][0x390] ;  /* 0x0000e400ff307b82 */ /* 0x020ea20000000a00 */
[----:B------:R-:W-:-:S04]  /*6120*/  VIADD R51, R60, 0x80 ;  /* 0x000000803c337836 */ /* 0x000fc80000000000 */
[----:B--2---:R-:W-:-:S06]  /*6130*/  IMAD.WIDE.U32 R48, R51, 0x10, R48 ;  /* 0x0000001033307825 */ /* 0x004fcc00078e0030 */
[----:B------:R-:W5:Y:S02]  /*6140*/  LDG.E.128 R48, desc[UR14][R48.64] ;  /* 0x0000000e30307981 */ /* 0x000f64000c1e1d00 */
.L_x_968:
[----:B------:R-:W-:Y:S05]  /*6150*/  BRA.U !UP0, `(.L_x_969) ;  /* 0x0000002908f47547 */ /* 0x000fea000b800000 */
[----:B01----:R-:W0:Y:S01]  /*6160*/  LDC.64 R52, c[0x0][0x3a0] ;  /* 0x0000e800ff347b82 */ /* 0x003e220000000a00 */
[----:B------:R-:W-:-:S04]  /*6170*/  VIADD R55, R117, 0x80 ;  /* 0x0000008075377836 */ /* 0x000fc80000000000 */
[----:B0-----:R-:W-:-:S06]  /*6180*/  IMAD.WIDE.U32 R52, R55, 0x10, R52 ;  /* 0x0000001037347825 */ /* 0x001fcc00078e0034 */
[----:B------:R-:W2:Y:S01]  /*6190*/  LDG.E.128 R52, desc[UR14][R52.64] ;  /* 0x0000000e34347981 */ /* 0x000ea2000c1e1d00 */
[----:B------:R-:W-:-:S13]  /*61a0*/  ISETP.GT.AND P1, PT, R58, RZ, PT ;  /* 0x000000ff3a00720c */ /* 0x000fda0003f24270 */
[----:B------:R-:W-:Y:S01]  /*61b0*/  @!P1 MOV R74, R87 ;  /* 0x00000057004a9202 */ /* 0x000fe20000000f00 */
[----:B------:R-:W-:Y:S02]  /*61c0*/  @!P1 IMAD.MOV.U32 R62, RZ, RZ, R76 ;  /* 0x000000ffff3e9224 */ /* 0x000fe400078e004c */
[----:B--2---:R-:W-:Y:S01]  /*61d0*/  @!P1 IMAD.U32 R81, R52, 0x10000, RZ ;  /* 0x0001000034519824 */ /* 0x004fe200078e00ff */
[----:B------:R-:W-:Y:S06]  /*61e0*/  @!P1 BRA `(.L_x_970) ;  /* 0x0000000400409947 */ /* 0x000fec0003800000 */
[----:B------:R-:W-:Y:S01]  /*61f0*/  ISETP.NE.AND P2, PT, R87, 0x1, PT ;  /* 0x000000015700780c */ /* 0x000fe20003f45270 */
[----:B------:R-:W-:Y:S02]  /*6200*/  HFMA2 R74, -RZ, RZ, 0, 1.1920928955078125e-07 ;  /* 0x00000002ff4a7431 */ /* 0x000fe400000001ff */
[----:B------:R-:W-:Y:S02]  /*6210*/  IMAD.MOV.U32 R22, RZ, RZ, R92 ;  /* 0x000000ffff167224 */ /* 0x000fe400078e005c */
[----:B------:R-:W-:-:S08]  /*6220*/  IMAD.MOV.U32 R62, RZ, RZ, R76 ;  /* 0x000000ffff3e7224 */ /* 0x000fd000078e004c */
        /* <DEDUP_REMOVED lines=11> */
.L_x_972:
        /* <DEDUP_REMOVED lines=12> */
.L_x_973:
        /* <DEDUP_REMOVED lines=42> */
.L_x_971:
        /* <DEDUP_REMOVED lines=11> */
.L_x_970:
[----:B------:R-:W-:Y:S01]  /*66f0*/  @!P1 PRMT R83, R52, 0x7632, R83 ;  /* 0x0000763234539816 */ /* 0x000fe20000000053 */
[----:B------:R-:W-:Y:S01]  /*6700*/  @!P1 IMAD.MOV.U32 R76, RZ, RZ, R74 ;  /* 0x000000ffff4c9224 */ /* 0x000fe200078e004a */
[----:B------:R-:W-:Y:S01]  /*6710*/  F2FP.BF16.F32.PACK_AB R56, RZ, R81 ;  /* 0x00000051ff38723e */ /* 0x000fe200000010ff */
[----:B------:R-:W-:Y:S01]  /*6720*/  @!P1 IMAD.MOV.U32 R82, RZ, RZ, R62 ;  /* 0x000000ffff529224 */ /* 0x000fe200078e003e */
[----:B------:R-:W-:Y:S01]  /*6730*/  @!P1 SHF.L.U32 R83, R83, 0x10, RZ ;  /* 0x0000001053539819 */ /* 0x000fe200000006ff */
        /* <DEDUP_REMOVED lines=16> */
.L_x_976:
        /* <DEDUP_REMOVED lines=12> */
.L_x_977:
        /* <DEDUP_REMOVED lines=40> */
[----:B------:R-:W-:-:S07]  /*6b80*/  LOP3.LUT R70, R84, UR41, R83, 0x96, !PT ;  /* 0x0000002954467c12 */ /* 0x000fce000f8e9653 */
.L_x_975:
        /* <DEDUP_REMOVED lines=13> */
.L_x_974:
        /* <DEDUP_REMOVED lines=20> */
.L_x_980:
        /* <DEDUP_REMOVED lines=12> */
.L_x_981:
        /* <DEDUP_REMOVED lines=42> */
.L_x_979:
        /* <DEDUP_REMOVED lines=11> */
.L_x_978:
        /* <DEDUP_REMOVED lines=21> */
.L_x_984:
        /* <DEDUP_REMOVED lines=12> */
.L_x_985:
        /* <DEDUP_REMOVED lines=42> */
.L_x_983:
[----:B------:R-:W-:Y:S01]  /*7660*/  HFMA2 R85, -RZ, RZ, 0.1171875, 0 ;  /* 0x2f800000ff557431 */ /* 0x000fe200000001ff */
[----:B-----5:R-:W-:Y:S02]  /*7670*/  PRMT R53, R49, 0x7632, R53 ;  /* 0x0000763231357816 */ /* 0x020fe40000000035 */
[----:B------:R-:W-:-:S03]  /*7680*/  I2FP.F32.U32 R52, R65 ;  /* 0x0000004100347245 */ /* 0x000fc60000201000 */
[C---:B------:R-:W-:Y:S01]  /*7690*/  IMAD.U32 R65, R53.reuse, 0x10000, RZ ;  /* 0x0001000035417824 */ /* 0x040fe200078e00ff */
        /* <DEDUP_REMOVED lines=9> */
.L_x_982:
        /* <DEDUP_REMOVED lines=20> */
.L_x_988:
        /* <DEDUP_REMOVED lines=12> */
.L_x_989:
        /* <DEDUP_REMOVED lines=40> */
[----:B------:R-:W-:Y:S01]  /*7bb0*/  LOP3.LUT R70, R88, UR41, R53, 0x96, !PT ;  /* 0x0000002958467c12 */ /* 0x000fe2000f8e9635 */
[----:B------:R-:W-:-:S07]  /*7bc0*/  IMAD.MOV.U32 R53, RZ, RZ, R76 ;  /* 0x000000ffff357224 */ /* 0x000fce00078e004c */
.L_x_987:
        /* <DEDUP_REMOVED lines=11> */
.L_x_986:
        /* <DEDUP_REMOVED lines=21> */
.L_x_992:
        /* <DEDUP_REMOVED lines=12> */
.L_x_993:
        /* <DEDUP_REMOVED lines=41> */
[----:B------:R-:W-:-:S07]  /*8120*/  IMAD.MOV.U32 R53, RZ, RZ, RZ ;  /* 0x000000ffff357224 */ /* 0x000fce00078e00ff */
.L_x_991:
[----:B-----5:R-:W-:Y:S01]  /*8130*/  PRMT R54, R50, 0x7632, R54 ;  /* 0x0000763232367816 */ /* 0x020fe20000000036 */
[----:B------:R-:W-:Y:S01]  /*8140*/  IMAD.MOV.U32 R89, RZ, RZ, 0x2f800000 ;  /* 0x2f800000ff597424 */ /* 0x000fe200078e00ff */
[----:B------:R-:W-:Y:S02]  /*8150*/  I2FP.F32.U32 R52, R67 ;  /* 0x0000004300347245 */ /* 0x000fe40000201000 */
[C---:B------:R-:W-:Y:S02]  /*8160*/  SHF.L.U32 R67, R54.reuse, 0x10, RZ ;  /* 0x0000001036437819 */ /* 0x040fe400000006ff */
        /* <DEDUP_REMOVED lines=9> */
.L_x_990:
        /* <DEDUP_REMOVED lines=20> */
.L_x_996:
        /* <DEDUP_REMOVED lines=12> */
.L_x_997:
        /* <DEDUP_REMOVED lines=42> */
.L_x_995:
[----:B------:R-:W-:Y:S01]  /*86a0*/  I2FP.F32.U32 R53, R68 ;  /* 0x0000004400357245 */ /* 0x000fe20000201000 */
[----:B------:R-:W-:Y:S02]  /*86b0*/  HFMA2 R68, -RZ, RZ, 0.1171875, 0 ;  /* 0x2f800000ff447431 */ /* 0x000fe400000001ff */
[----:B-----5:R-:W-:Y:S02]  /*86c0*/  IMAD.U32 R76, R51, 0x10000, RZ ;  /* 0x00010000334c7824 */ /* 0x020fe400078e00ff */
[----:B------:R-:W-:Y:S02]  /*86d0*/  IMAD.U32 R86, R55, 0x10000, RZ ;  /* 0x0001000037567824 */ /* 0x000fe400078e00ff */
[----:B------:R-:W-:-:S04]  /*86e0*/  FMUL.FTZ R76, R76, UR17 ;  /* 0x000000114c4c7c20 */ /* 0x000fc80008410000 */
[----:B------:R-:W-:Y:S01]  /*86f0*/  FMUL.FTZ R76, R76, UR16 ;  /* 0x000000104c4c7c20 */ /* 0x000fe20008410000 */
[----:B------:R-:W-:-:S05]  /*8700*/  FFMA.FTZ R53, R53, R68, 1.1641532182693481445e-10 ;  /* 0x2f00000035357423 */ /* 0x000fca0000010044 */
[----:B------:R-:W-:-:S04]  /*8710*/  FSETP.GTU.FTZ.AND P2, PT, R53, UR23, PT ;  /* 0x0000001735007c0b */ /* 0x000fc8000bf5c000 */
[----:B------:R-:W-:Y:S02]  /*8720*/  FSEL R101, R76, RZ, !P2 ;  /* 0x000000ff4c657208 */ /* 0x000fe40005000000 */
[----:B------:R-:W-:-:S03]  /*8730*/  SEL R68, RZ, 0x1, P2 ;  /* 0x00000001ff447807 */ /* 0x000fc60001000000 */
[----:B------:R-:W-:-:S07]  /*8740*/  FADD.FTZ R101, R86, R101 ;  /* 0x0000006556657221 */ /* 0x000fce0000010000 */
.L_x_994:
        /* <DEDUP_REMOVED lines=21> */
.L_x_1000:
        /* <DEDUP_REMOVED lines=12> */
.L_x_1001:
        /* <DEDUP_REMOVED lines=42> */
.L_x_999:
[----:B-----5:R-:W-:Y:S01]  /*8c00*/  PRMT R55, R51, 0x7632, R55 ;  /* 0x0000763233377816 */ /* 0x020fe20000000037 */
[----:B------:R-:W-:Y:S01]  /*8c10*/  IMAD.MOV.U32 R93, RZ, RZ, 0x2f800000 ;  /* 0x2f800000ff5d7424 */ /* 0x000fe200078e00ff */
[----:B------:R-:W-:-:S03]  /*8c20*/  I2FP.F32.U32 R52, R53 ;  /* 0x0000003500347245 */ /* 0x000fc60000201000 */
[C---:B------:R-:W-:Y:S01]  /*8c30*/  IMAD.U32 R53, R55.reuse, 0x10000, RZ ;  /* 0x0001000037357824 */ /* 0x040fe200078e00ff */
[----:B------:R-:W-:Y:S01]  /*8c40*/  PRMT R55, R55, 0x7632, R55 ;  /* 0x0000763237377816 */ /* 0x000fe20000000037 */
[----:B------:R-:W-:Y:S02]  /*8c50*/  FFMA.FTZ R52, R52, R93, 1.1641532182693481445e-10 ;  /* 0x2f00000034347423 */ /* 0x000fe4000001005d */
[----:B------:R-:W-:-:S03]  /*8c60*/  FMUL.FTZ R53, R53, UR17 ;  /* 0x0000001135357c20 */ /* 0x000fc60008410000 */
[----:B------:R-:W-:Y:S01]  /*8c70*/  FSETP.GTU.FTZ.AND P1, PT, R52, UR23, PT ;  /* 0x0000001734007c0b */ /* 0x000fe2000bf3c000 */
[----:B------:R-:W-:Y:S01]  /*8c80*/  FMUL.FTZ R53, R53, UR16 ;  /* 0x0000001035357c20 */ /* 0x000fe20008410000 */
[----:B------:R-:W-:Y:S02]  /*8c90*/  SHF.L.U32 R52, R55, 0x10, RZ ;  /* 0x0000001037347819 */ /* 0x000fe400000006ff */
[----:B------:R-:W-:Y:S02]  /*8ca0*/  SEL R72, RZ, 0x1, P1 ;  /* 0x00000001ff487807 */ /* 0x000fe40000800000 */
[----:B------:R-:W-:-:S05]  /*8cb0*/  FSEL R53, R53, RZ, !P1 ;  /* 0x000000ff35357208 */ /* 0x000fca0004800000 */
[----:B------:R-:W-:-:S07]  /*8cc0*/  FADD.FTZ R99, R52, R53 ;  /* 0x0000003534637221 */ /* 0x000fce0000010000 */
.L_x_998:
[----:B------:R-:W-:Y:S02]  /*8cd0*/  F2FP.BF16.F32.PACK_AB R55, RZ, R99 ;  /* 0x00000063ff37723e */ /* 0x000fe400000010ff */
[----:B------:R-:W-:Y:S02]  /*8ce0*/  PRMT R54, R82, 0x5410, R54 ;  /* 0x0000541052367816 */ /* 0x000fe40000000036 */
[----:B------:R-:W-:Y:S02]  /*8cf0*/  PRMT R53, R74, 0x5410, R80 ;  /* 0x000054104a357816 */ /* 0x000fe40000000050 */
[----:B------:R-:W-:Y:S02]  /*8d00*/  PRMT R52, R56, 0x5410, R62 ;  /* 0x0000541038347816 */ /* 0x000fe4000000003e */
[----:B------:R-:W-:Y:S01]  /*8d10*/  PRMT R55, R76, 0x5410, R55 ;  /* 0x000054104c377816 */ /* 0x000fe20000000037 */
[----:B------:R-:W-:Y:S06]  /*8d20*/  BRA `(.L_x_1002) ;  /* 0x00000028000c7947 */ /* 0x000fec0003800000 */
.L_x_969:
[----:B0-----:R-:W-:Y:S01]  /*8d30*/  IMAD.MOV.U32 R81, RZ, RZ, RZ ;  /* 0x000000ffff517224 */ /* 0x001fe200078e00ff */
[----:B------:R-:W-:Y:S01]  /*8d40*/  MOV R86, R76 ;  /* 0x0000004c00567202 */ /* 0x000fe20000000f00 */
[----:B-1----:R-:W-:Y:S01]  /*8d50*/  IMAD.MOV.U32 R52, RZ, RZ, R87 ;  /* 0x000000ffff347224 */ /* 0x002fe200078e0057 */
        /* <DEDUP_REMOVED lines=16> */
.L_x_1005:
        /* <DEDUP_REMOVED lines=12> */
.L_x_1006:
        /* <DEDUP_REMOVED lines=40> */
[----:B------:R-:W-:-:S07]  /*91a0*/  HFMA2 R52, -RZ, RZ, 0, 0 ;  /* 0x00000000ff347431 */ /* 0x000fce00000001ff */
.L_x_1004:
        /* <DEDUP_REMOVED lines=9> */
.L_x_1003:
        /* <DEDUP_REMOVED lines=16> */
.L_x_1009:
        /* <DEDUP_REMOVED lines=12> */
.L_x_1010:
        /* <DEDUP_REMOVED lines=41> */
[----:B------:R-:W-:-:S07]  /*9690*/  LOP3.LUT R70, R52, UR41, R55, 0x96, !PT ;  /* 0x0000002934467c12 */ /* 0x000fce000f8e9637 */
.L_x_1008:
[----:B------:R-:W-:Y:S01]  /*96a0*/  HFMA2 R54, -RZ, RZ, 0.1171875, 0 ;  /* 0x2f800000ff367431 */ /* 0x000fe200000001ff */
[----:B-----5:R-:W-:Y:S02]  /*96b0*/  PRMT R52, R48, 0x7632, R52 ;  /* 0x0000763230347816 */ /* 0x020fe40000000034 */
[----:B------:R-:W-:-:S03]  /*96c0*/  I2FP.F32.U32 R23, R23 ;  /* 0x0000001700177245 */ /* 0x000fc60000201000 */
[----:B------:R-:W-:Y:S02]  /*96d0*/  IMAD.U32 R52, R52, 0x10000, RZ ;  /* 0x0001000034347824 */ /* 0x000fe400078e00ff */
[----:B------:R-:W-:Y:S02]  /*96e0*/  FFMA.FTZ R23, R23, R54, 1.1641532182693481445e-10 ;  /* 0x2f00000017177423 */ /* 0x000fe40000010036 */
[----:B------:R-:W-:-:S04]  /*96f0*/  FMUL.FTZ R52, R52, UR17 ;  /* 0x0000001134347c20 */ /* 0x000fc80008410000 */
[----:B------:R-:W-:Y:S01]  /*9700*/  FMUL.FTZ R52, R52, UR16 ;  /* 0x0000001034347c20 */ /* 0x000fe20008410000 */
[----:B------:R-:W-:-:S04]  /*9710*/  FSETP.GTU.FTZ.AND P1, PT, R23, UR23, PT ;  /* 0x0000001717007c0b */ /* 0x000fc8000bf3c000 */
[----:B------:R-:W-:Y:S02]  /*9720*/  SEL R23, RZ, 0x1, P1 ;  /* 0x00000001ff177807 */ /* 0x000fe40000800000 */
[----:B------:R-:W-:-:S07]  /*9730*/  FSEL R83, R52, RZ, !P1 ;  /* 0x000000ff34537208 */ /* 0x000fce0004800000 */
.L_x_1007:
        /* <DEDUP_REMOVED lines=16> */
.L_x_1013:
        /* <DEDUP_REMOVED lines=12> */
.L_x_1014:
        /* <DEDUP_REMOVED lines=42> */
.L_x_1012:
        /* <DEDUP_REMOVED lines=9> */
.L_x_1011:
        /* <DEDUP_REMOVED lines=16> */
.L_x_1017:
        /* <DEDUP_REMOVED lines=12> */
.L_x_1018:
        /* <DEDUP_REMOVED lines=39> */
[----:B------:R-:W-:Y:S02]  /*a060*/  HFMA2 R53, -RZ, RZ, 0, 0 ;  /* 0x00000000ff357431 */ /* 0x000fe400000001ff */
[----:B------:R-:W-:Y:S02]  /*a070*/  IMAD.MOV.U32 R54, RZ, RZ, R86 ;  /* 0x000000ffff367224 */ /* 0x000fe400078e0056 */
[----:B------:R-:W-:-:S07]  /*a080*/  IMAD.MOV.U32 R86, RZ, RZ, R52 ;  /* 0x000000ffff567224 */ /* 0x000fce00078e0034 */
.L_x_1016:
        /* <DEDUP_REMOVED lines=10> */
.L_x_1015:
        /* <DEDUP_REMOVED lines=16> */
.L_x_1021:
        /* <DEDUP_REMOVED lines=12> */
.L_x_1022:
        /* <DEDUP_REMOVED lines=42> */
.L_x_1020:
        /* <DEDUP_REMOVED lines=9> */
.L_x_1019:
        /* <DEDUP_REMOVED lines=16> */
.L_x_1025:
        /* <DEDUP_REMOVED lines=12> */
.L_x_1026:
        /* <DEDUP_REMOVED lines=42> */
.L_x_1024:
[----:B------:R-:W-:Y:S01]  /*aa80*/  I2FP.F32.U32 R52, R54 ;  /* 0x0000003600347245 */ /* 0x000fe20000201000 */
[----:B------:R-:W-:Y:S01]  /*aa90*/  IMAD.MOV.U32 R55, RZ, RZ, 0x2f800000 ;  /* 0x2f800000ff377424 */ /* 0x000fe200078e00ff */
[----:B-----5:R-:W-:-:S03]  /*aaa0*/  PRMT R54, R50, 0x7632, R54 ;  /* 0x0000763232367816 */ /* 0x020fc60000000036 */
[----:B------:R-:W-:Y:S01]  /*aab0*/  FFMA.FTZ R52, R52, R55, 1.1641532182693481445e-10 ;  /* 0x2f00000034347423 */ /* 0x000fe20000010037 */
[----:B------:R-:W-:-:S04]  /*aac0*/  SHF.L.U32 R54, R54, 0x10, RZ ;  /* 0x0000001036367819 */ /* 0x000fc800000006ff */
[----:B------:R-:W-:Y:S01]  /*aad0*/  FSETP.GTU.FTZ.AND P1, PT, R52, UR23, PT ;  /* 0x0000001734007c0b */ /* 0x000fe2000bf3c000 */
[----:B------:R-:W-:-:S03]  /*aae0*/  FMUL.FTZ R54, R54, UR17 ;  /* 0x0000001136367c20 */ /* 0x000fc60008410000 */
[----:B------:R-:W-:Y:S01]  /*aaf0*/  SEL R67, RZ, 0x1, P1 ;  /* 0x00000001ff437807 */ /* 0x000fe20000800000 */
[----:B------:R-:W-:-:S05]  /*ab00*/  FMUL.FTZ R54, R54, UR16 ;  /* 0x0000001036367c20 */ /* 0x000fca0008410000 */
[----:B------:R-:W-:-:S07]  /*ab10*/  FSEL R89, R54, RZ, !P1 ;  /* 0x000000ff36597208 */ /* 0x000fce0004800000 */
.L_x_1023:
        /* <DEDUP_REMOVED lines=16> */
.L_x_1029:
        /* <DEDUP_REMOVED lines=12> */
.L_x_1030:
        /* <DEDUP_REMOVED lines=39> */
[----:B------:R-:W-:Y:S02]  /*af50*/  IMAD.MOV.U32 R54, RZ, RZ, R86 ;  /* 0x000000ffff367224 */ /* 0x000fe400078e0056 */
[----:B------:R-:W-:Y:S02]  /*af60*/  IMAD.MOV.U32 R86, RZ, RZ, R52 ;  /* 0x000000ffff567224 */ /* 0x000fe400078e0034 */
[----:B------:R-:W-:-:S07]  /*af70*/  HFMA2 R52, -RZ, RZ, 0, 0 ;  /* 0x00000000ff347431 */ /* 0x000fce00000001ff */
.L_x_1028:
        /* <DEDUP_REMOVED lines=9> */
.L_x_1027:
        /* <DEDUP_REMOVED lines=16> */
.L_x_1033:
        /* <DEDUP_REMOVED lines=12> */
.L_x_1034:
        /* <DEDUP_REMOVED lines=41> */
[----:B------:R-:W-:-:S07]  /*b460*/  IMAD.MOV.U32 R86, RZ, RZ, R52 ;  /* 0x000000ffff567224 */ /* 0x000fce00078e0034 */
.L_x_1032:
        /* <DEDUP_REMOVED lines=10> */
.L_x_1031:
[----:B------:R-:W-:Y:S02]  /*b510*/  F2FP.BF16.F32.PACK_AB R55, RZ, R99 ;  /* 0x00000063ff37723e */ /* 0x000fe400000010ff */
[----:B------:R-:W-:Y:S02]  /*b520*/  PRMT R54, R84, 0x5410, R82 ;  /* 0x0000541054367816 */ /* 0x000fe40000000052 */
[----:B------:R-:W-:Y:S02]  /*b530*/  PRMT R53, R80, 0x5410, R76 ;  /* 0x0000541050357816 */ /* 0x000fe4000000004c */
[----:B------:R-:W-:Y:S02]  /*b540*/  PRMT R52, R74, 0x5410, R62 ;  /* 0x000054104a347816 */ /* 0x000fe4000000003e */
[----:B------:R-:W-:-:S07]  /*b550*/  PRMT R55, R56, 0x5410, R55 ;  /* 0x0000541038377816 */ /* 0x000fce0000000037 */
.L_x_1002:
[----:B------:R-:W-:Y:S01]  /*b560*/  VIADD R95, R117, 0x80 ;  /* 0x00000080755f7836 */ /* 0x000fe20000000000 */
[----:B------:R-:W-:-:S03]  /*b570*/  IADD3 R56, PT, PT, R60, 0x100, RZ ;  /* 0x000001003c387810 */ /* 0x000fc60007ffe0ff */
[----:B------:R-:W-:-:S05]  /*b580*/  IMAD.WIDE.U32 R94, R95, 0x10, R78 ;  /* 0x000000105f5e7825 */ /* 0x000fca00078e004e */
[----:B------:R0:W-:Y:S01]  /*b590*/  STG.E.128 desc[UR14][R94.64], R52 ;  /* 0x000000345e007986 */ /* 0x0001e2000c101d0e */
[----:B------:R-:W-:Y:S05]  /*b5a0*/  @!P0 BRA `(.L_x_1035) ;  /* 0x0000000000548947 */ /* 0x000fea0003800000 */
        /* <DEDUP_REMOVED lines=14> */
[----:B------:R-:W-:Y:S02]  /*b690*/  LOP3.LUT R103, R54, R96, R94, 0xfe, !PT ;  /* 0x0000006036677212 */ /* 0x000fe400078efe5e */
[----:B------:R-:W-:Y:S01]  /*b6a0*/  LOP3.LUT R54, R95, R93, R97, 0xfe, !PT ;  /* 0x0000005d5f367212 */ /* 0x000fe200078efe61 */
[----:B------:R-:W-:-:S03]  /*b6b0*/  VIADD R93, R60, 0x80 ;  /* 0x000000803c5d7836 */ /* 0x000fc60000000000 */
[----:B------:R-:W-:Y:S01]  /*b6c0*/  LOP3.LUT R55, R54, R55, RZ, 0xfc, !PT ;  /* 0x0000003736377212 */ /* 0x000fe200078efcff */
[----:B0-----:R-:W-:Y:S01]  /*b6d0*/  IMAD.WIDE.U32 R52, R93, 0x8, R52 ;  /* 0x000000085d347825 */ /* 0x001fe200078e0034 */
[----:B------:R-:W-:-:S05]  /*b6e0*/  LOP3.LUT R54, R103, 0xff, R22, 0xf8, !PT ;  /* 0x000000ff67367812 */ /* 0x000fca00078ef816 */
[----:B------:R1:W-:Y:S02]  /*b6f0*/  STG.E.64 desc[UR14][R52.64], R54 ;  /* 0x0000003634007986 */ /* 0x0003e4000c101b0e */
.L_x_1035:
[----:B------:R-:W-:Y:S05]  /*b700*/  @!P0 BRA `(.L_x_1036) ;  /* 0x00000000000c8947 */ /* 0x000fea0003800000 */
[----:B-----5:R-:W2:Y:S02]  /*b710*/  LDC.64 R48, c[0x0][0x390] ;  /* 0x0000e400ff307b82 */ /* 0x020ea40000000a00 */
[----:B--2---:R-:W-:-:S06]  /*b720*/  IMAD.WIDE.U32 R48, R56, 0x10, R48 ;  /* 0x0000001038307825 */ /* 0x004fcc00078e0030 */
[----:B------:R-:W5:Y:S02]  /*b730*/  LDG.E.128 R48, desc[UR14][R48.64] ;  /* 0x0000000e30307981 */ /* 0x000f64000c1e1d00 */
.L_x_1036:
[----:B------:R-:W-:Y:S01]  /*b740*/  IADD3 R117, PT, PT, R117, 0x100, RZ ;  /* 0x0000010075757810 */ /* 0x000fe20007ffe0ff */
[----:B------:R-:W-:Y:S06]  /*b750*/  BRA.U !UP0, `(.L_x_1037) ;  /* 0x0000002908f07547 */ /* 0x000fec000b800000 */
[----:B01----:R-:W0:Y:S02]  /*b760*/  LDC.64 R52, c[0x0][0x3a0] ;  /* 0x0000e800ff347b82 */ /* 0x003e240000000a00 */
[----:B0-----:R-:W-:-:S06]  /*b770*/  IMAD.WIDE.U32 R52, R117, 0x10, R52 ;  /* 0x0000001075347825 */ /* 0x001fcc00078e0034 */
[----:B------:R-:W2:Y:S01]  /*b780*/  LDG.E.128 R52, desc[UR14][R52.64] ;  /* 0x0000000e34347981 */ /* 0x000ea2000c1e1d00 */
[----:B------:R-:W-:-:S13]  /*b790*/  ISETP.GT.AND P1, PT, R58, RZ, PT ;  /* 0x000000ff3a00720c */ /* 0x000fda0003f24270 */
[----:B------:R-:W-:Y:S02]  /*b7a0*/  @!P1 IMAD.MOV.U32 R74, RZ, RZ, R88 ;  /* 0x000000ffff4a9224 */ /* 0x000fe400078e0058 */
[----:B------:R-:W-:Y:S01]  /*b7b0*/  @!P1 IMAD.MOV.U32 R60, RZ, RZ, R86 ;  /* 0x000000ffff3c9224 */ /* 0x000fe200078e0056 */
[----:B--2---:R-:W-:Y:S01]  /*b7c0*/  @!P1 SHF.L.U32 R103, R52, 0x10, RZ ;  /* 0x0000001034679819 */ /* 0x004fe200000006ff */
        /* <DEDUP_REMOVED lines=16> */
.L_x_1040:
        /* <DEDUP_REMOVED lines=12> */
.L_x_1041:
        /* <DEDUP_REMOVED lines=42> */
.L_x_1039:
        /* <DEDUP_REMOVED lines=11> */
.L_x_1038:
        /* <DEDUP_REMOVED lines=21> */
.L_x_1044:
        /* <DEDUP_REMOVED lines=12> */
.L_x_1045:
        /* <DEDUP_REMOVED lines=42> */
.L_x_1043:
        /* <DEDUP_REMOVED lines=13> */
.L_x_1042:
        /* <DEDUP_REMOVED lines=20> */
.L_x_1048:
        /* <DEDUP_REMOVED lines=12> */
.L_x_1049:
        /* <DEDUP_REMOVED lines=42> */
.L_x_1047:
[----:B------:R-:W-:Y:S01]  /*c700*/  I2FP.F32.U32 R62, R64 ;  /* 0x00000040003e7245 */ /* 0x000fe20000201000 */
[----:B------:R-:W-:Y:S02]  /*c710*/  IMAD.MOV.U32 R93, RZ, RZ, 0x2f800000 ;  /* 0x2f800000ff5d7424 */ /* 0x000fe400078e00ff */
[----:B-----5:R-:W-:Y:S02]  /*c720*/  IMAD.U32 R64, R49, 0x10000, RZ ;  /* 0x0001000031407824 */ /* 0x020fe400078e00ff */
[----:B------:R-:W-:Y:S02]  /*c730*/  FFMA.FTZ R62, R62, R93, 1.1641532182693481445e-10 ;  /* 0x2f0000003e3e7423 */ /* 0x000fe4000001005d */
[----:B------:R-:W-:-:S03]  /*c740*/  FMUL.FTZ R64, R64, UR17 ;  /* 0x0000001140407c20 */ /* 0x000fc60008410000 */
[----:B------:R-:W-:Y:S01]  /*c750*/  FSETP.GTU.FTZ.AND P2, PT, R62, UR23, PT ;  /* 0x000000173e007c0b */ /* 0x000fe2000bf5c000 */
[----:B------:R-:W-:Y:S01]  /*c760*/  FMUL.FTZ R64, R64, UR16 ;  /* 0x0000001040407c20 */ /* 0x000fe20008410000 */
[----:B------:R-:W-:-:S04]  /*c770*/  SHF.L.U32 R62, R53, 0x10, RZ ;  /* 0x00000010353e7819 */ /* 0x000fc800000006ff */
[----:B------:R-:W-:Y:S02]  /*c780*/  FSEL R107, R64, RZ, !P2 ;  /* 0x000000ff406b7208 */ /* 0x000fe40005000000 */
[----:B------:R-:W-:-:S03]  /*c790*/  SEL R64, RZ, 0x1, P2 ;  /* 0x00000001ff407807 */ /* 0x000fc60001000000 */
[----:B------:R-:W-:-:S07]  /*c7a0*/  FADD.FTZ R107, R62, R107 ;  /* 0x0000006b3e6b7221 */ /* 0x000fce0000010000 */
.L_x_1046:
        /* <DEDUP_REMOVED lines=21> */
.L_x_1052:
        /* <DEDUP_REMOVED lines=12> */
.L_x_1053:
        /* <DEDUP_REMOVED lines=42> */
.L_x_1051:
        /* <DEDUP_REMOVED lines=13> */
.L_x_1050:
        /* <DEDUP_REMOVED lines=20> */
.L_x_1056:
        /* <DEDUP_REMOVED lines=12> */
.L_x_1057:
        /* <DEDUP_REMOVED lines=42> */
.L_x_1055:
        /* <DEDUP_REMOVED lines=11> */
.L_x_1054:
        /* <DEDUP_REMOVED lines=21> */
.L_x_1060:
        /* <DEDUP_REMOVED lines=12> */
.L_x_1061:
        /* <DEDUP_REMOVED lines=41> */
[----:B------:R-:W-:-:S07]  /*d720*/  HFMA2 R53, -RZ, RZ, 0, 0 ;  /* 0x00000000ff357431 */ /* 0x000fce00000001ff */
.L_x_1059:
        /* <DEDUP_REMOVED lines=13> */
.L_x_1058:
        /* <DEDUP_REMOVED lines=20> */
.L_x_1064:
        /* <DEDUP_REMOVED lines=12> */
.L_x_1065:
        /* <DEDUP_REMOVED lines=42> */
.L_x_1063:
        /* <DEDUP_REMOVED lines=11> */
.L_x_1062:
        /* <DEDUP_REMOVED lines=21> */
.L_x_1068:
        /* <DEDUP_REMOVED lines=12> */
.L_x_1069:
        /* <DEDUP_REMOVED lines=41> */
.L_x_1067:
[----:B-----5:R-:W-:Y:S02]  /*e1f0*/  PRMT R54, R51, 0x7632, R54 ;  /* 0x0000763233367816 */ /* 0x020fe40000000036 */
[----:B------:R-:W-:Y:S01]  /*e200*/  I2FP.F32.U32 R52, R53 ;  /* 0x0000003500347245 */ /* 0x000fe20000201000 */
[----:B------:R-:W-:Y:S01]  /*e210*/  IMAD.MOV.U32 R53, RZ, RZ, 0x2f800000 ;  /* 0x2f800000ff357424 */ /* 0x000fe200078e00ff */
        /* <DEDUP_REMOVED lines=10> */
.L_x_1066:
[----:B------:R-:W-:Y:S02]  /*e2c0*/  F2FP.BF16.F32.PACK_AB R55, RZ, R93 ;  /* 0x0000005dff37723e */ /* 0x000fe400000010ff */
[----:B------:R-:W-:Y:S02]  /*e2d0*/  PRMT R54, R80, 0x5410, R82 ;  /* 0x0000541050367816 */ /* 0x000fe40000000052 */
[----:B------:R-:W-:Y:S02]  /*e2e0*/  PRMT R53, R62, 0x5410, R76 ;  /* 0x000054103e357816 */ /* 0x000fe4000000004c */
[----:B------:R-:W-:Y:S02]  /*e2f0*/  PRMT R52, R58, 0x5410, R60 ;  /* 0x000054103a347816 */ /* 0x000fe4000000003c */
[----:B------:R-:W-:Y:S01]  /*e300*/  PRMT R55, R74, 0x5410, R55 ;  /* 0x000054104a377816 */ /* 0x000fe20000000037 */
[----:B------:R-:W-:Y:S06]  /*e310*/  BRA `(.L_x_1070) ;  /* 0x00000028000c7947 */ /* 0x000fec0003800000 */
.L_x_1037:
[----:B------:R-:W-:Y:S01]  /*e320*/  IMAD.MOV.U32 R103, RZ, RZ, RZ ;  /* 0x000000ffff677224 */ /* 0x000fe200078e00ff */
[----:B01----:R-:W-:Y:S01]  /*e330*/  MOV R52, R88 ;  /* 0x0000005800347202 */ /* 0x003fe20000000f00 */
        /* <DEDUP_REMOVED lines=17> */
.L_x_1073:
[----:B------:R-:W-:-:S04]  /*e450*/  VIADD R0, R0, 0x1 ;  /* 0x0000000100007836 */ /* 0x000fc80000000000 */
        /* <DEDUP_REMOVED lines=11> */
.L_x_1074:
        /* <DEDUP_REMOVED lines=40> */
[----:B------:R-:W-:-:S07]  /*e790*/  IMAD.MOV.U32 R52, RZ, RZ, RZ ;  /* 0x000000ffff347224 */ /* 0x000fce00078e00ff */
.L_x_1072:
        /* <DEDUP_REMOVED lines=9> */
.L_x_1071:
[----:B------:R-:W-:Y:S01]  /*e830*/  F2FP.BF16.F32.PACK_AB R62, RZ, R103 ;  /* 0x00000067ff3e723e */ /* 0x000fe200000010ff */
[----:B------:R-:W-:Y:S01]  /*e840*/  IMAD.MOV.U32 R53, RZ, RZ, R52 ;  /* 0x000000ffff357224 */ /* 0x000fe200078e0034 */
[----:B------:R-:W-:Y:S01]  /*e850*/  MOV R105, RZ ;  /* 0x000000ff00697202 */ /* 0x000fe20000000f00 */
[----:B------:R-:W-:Y:S06]  /*e860*/  @!P0 BRA `(.L_x_1075) ;  /* 0x0000000400308947 */ /* 0x000fec0003800000 */
[----:B------:R-:W-:Y:S01]  /*e870*/  ISETP.NE.AND P1, PT, R52, 0x1, PT ;  /* 0x000000013400780c */ /* 0x000fe20003f25270 */
[----:B------:R-:W-:Y:S01]  /*e880*/  IMAD.MOV.U32 R23, RZ, RZ, R92 ;  /* 0x000000ffff177224 */ /* 0x000fe200078e005c */
[----:B------:R-:W-:-:S11]  /*e890*/  MOV R53, 0x2 ;  /* 0x0000000200357802 */ /* 0x000fd60000000f00 */
        /* <DEDUP_REMOVED lines=9> */
.L_x_1077:
        /* <DEDUP_REMOVED lines=12> */
.L_x_1078:
        /* <DEDUP_REMOVED lines=40> */
[----:B------:R-:W-:Y:S01]  /*ec70*/  IMAD.MOV.U32 R53, RZ, RZ, RZ ;  /* 0x000000ffff357224 */ /* 0x000fe200078e00ff */
[----:B------:R-:W-:-:S07]  /*ec80*/  MOV R94, R52 ;  /* 0x00000034005e7202 */ /* 0x000fce0000000f00 */
.L_x_1076:
        /* <DEDUP_REMOVED lines=10> */
.L_x_1075:
        /* <DEDUP_REMOVED lines=16> */
.L_x_1081:
        /* <DEDUP_REMOVED lines=12> */
.L_x_1082:
        /* <DEDUP_REMOVED lines=42> */
.L_x_1080:
        /* <DEDUP_REMOVED lines=9> */
.L_x_1079:
        /* <DEDUP_REMOVED lines=16> */
.L_x_1085:
        /* <DEDUP_REMOVED lines=12> */
.L_x_1086:
        /* <DEDUP_REMOVED lines=42> */
.L_x_1084:
        /* <DEDUP_REMOVED lines=10> */
.L_x_1083:
        /* <DEDUP_REMOVED lines=16> */
.L_x_1089:
        /* <DEDUP_REMOVED lines=12> */
.L_x_1090:
        /* <DEDUP_REMOVED lines=42> */
.L_x_1088:
        /* <DEDUP_REMOVED lines=9> */
.L_x_1087:
        /* <DEDUP_REMOVED lines=16> */
.L_x_1093:
        /* <DEDUP_REMOVED lines=12> */
.L_x_1094:
        /* <DEDUP_REMOVED lines=42> */
.L_x_1092:
        /* <DEDUP_REMOVED lines=10> */
.L_x_1091:
        /* <DEDUP_REMOVED lines=16> */
.L_x_1097:
        /* <DEDUP_REMOVED lines=12> */
.L_x_1098:
        /* <DEDUP_REMOVED lines=42> */
.L_x_1096:
        /* <DEDUP_REMOVED lines=9> */
.L_x_1095:
        /* <DEDUP_REMOVED lines=16> */
.L_x_1101:
        /* <DEDUP_REMOVED lines=12> */
.L_x_1102:
        /* <DEDUP_REMOVED lines=41> */
[----:B------:R-:W-:-:S07]  /*10a50*/  MOV R94, R52 ;  /* 0x00000034005e7202 */ /* 0x000fce0000000f00 */
.L_x_1100:
        /* <DEDUP_REMOVED lines=10> */
.L_x_1099:
[----:B------:R-:W-:Y:S02]  /*10b00*/  F2FP.BF16.F32.PACK_AB R55, RZ, R93 ;  /* 0x0000005dff37723e */ /* 0x000fe400000010ff */
[----:B------:R-:W-:Y:S02]  /*10b10*/  PRMT R54, R80, 0x5410, R82 ;  /* 0x0000541050367816 */ /* 0x000fe40000000052 */
[----:B------:R-:W-:Y:S02]  /*10b20*/  PRMT R53, R74, 0x5410, R76 ;  /* 0x000054104a357816 */ /* 0x000fe4000000004c */
[----:B------:R-:W-:Y:S02]  /*10b30*/  PRMT R52, R62, 0x5410, R60 ;  /* 0x000054103e347816 */ /* 0x000fe4000000003c */
[----:B------:R-:W-:-:S07]  /*10b40*/  PRMT R55, R58, 0x5410, R55 ;  /* 0x000054103a377816 */ /* 0x000fce0000000037 */
.L_x_1070:
[----:B------:R-:W-:Y:S01]  /*10b50*/  FADD.FTZ R58, RZ, R59 ;  /* 0x0000003bff3a7221 */ /* 0x000fe20000010000 */
[----:B------:R-:W-:-:S04]  /*10b60*/  IMAD.WIDE.U32 R78, R117, 0x10, R78 ;  /* 0x00000010754e7825 */ /* 0x000fc800078e004e */
[----:B------:R-:W-:Y:S01]  /*10b70*/  FADD.FTZ R58, R58, R57 ;  /* 0x000000393a3a7221 */ /* 0x000fe20000010000 */
[----:B------:R0:W-:Y:S03]  /*10b80*/  STG.E.128 desc[UR14][R78.64], R52 ;  /* 0x000000344e007986 */ /* 0x0001e6000c101d0e */
        /* <DEDUP_REMOVED lines=21> */
[----:B------:R-:W-:Y:S01]  /*10ce0*/  FADD.FTZ R58, R58, R93 ;  /* 0x0000005d3a3a7221 */ /* 0x000fe20000010000 */
[----:B0-----:R-:W-:Y:S06]  /*10cf0*/  @!P0 BRA `(.L_x_1103) ;  /* 0x0000000000508947 */ /* 0x001fec0003800000 */
[----:B------:R-:W-:Y:S01]  /*10d00*/  SHF.L.U32 R55, R68, 0x10, RZ ;  /* 0x0000001044377819 */ /* 0x000fe200000006ff */
        /* <DEDUP_REMOVED lines=19> */
.L_x_1103:
[----:B0-----:R-:W0:Y:S01]  /*10e40*/  SHFL.BFLY PT, R53, R58, 0x1, 0x1f ;  /* 0x0c201f003a357f89 */ /* 0x001e2200000e0000 */
[----:B------:R-:W-:Y:S01]  /*10e50*/  BSSY.RECONVERGENT B0, `(.L_x_1104) ;  /* 0x0000051000007945 */ /* 0x000fe20003800200 */
[----:B------:R-:W1:Y:S01]  /*10e60*/  S2R R117, SR_TID.X ;  /* 0x0000000000757919 */ /* 0x000e620000002100 */
        /* <DEDUP_REMOVED lines=12> */
[C---:B------:R-:W-:Y:S01]  /*10f30*/  FADD.FTZ R54, -R52.reuse, R63 ;  /* 0x0000003f34367221 */ /* 0x040fe20000010100 */
[----:B------:R-:W-:Y:S01]  /*10f40*/  FADD.FTZ R56, -R52, R73 ;  /* 0x0000004934387221 */ /* 0x000fe20000010100 */
[----:B------:R-:W-:-:S04]  /*10f50*/  FFMA.FTZ R53, R53, R53, RZ ;  /* 0x0000003535357223 */ /* 0x000fc800000100ff */
[----:B------:R-:W-:Y:S01]  /*10f60*/  FFMA.FTZ R53, R58, R58, R53 ;  /* 0x0000003a3a357223 */ /* 0x000fe20000010035 */
[----:B------:R-:W-:-:S03]  /*10f70*/  FADD.FTZ R58, -R52, R61 ;  /* 0x0000003d343a7221 */ /* 0x000fc60000010100 */
[----:B------:R-:W-:Y:S01]  /*10f80*/  FFMA.FTZ R53, R54, R54, R53 ;  /* 0x0000003636357223 */ /* 0x000fe20000010035 */
[----:B------:R-:W-:-:S03]  /*10f90*/  FADD.FTZ R54, -R52, R71 ;  /* 0x0000004734367221 */ /* 0x000fc60000010100 */
[----:B------:R-:W-:-:S04]  /*10fa0*/  FFMA.FTZ R53, R58, R58, R53 ;  /* 0x0000003a3a357223 */ /* 0x000fc80000010035 */
        /* <DEDUP_REMOVED lines=40> */
[----:B------:R-:W-:-:S04]  /*11230*/  IMAD.MOV.U32 R56, RZ, RZ, RZ ;  /* 0x000000ffff387224 */ /* 0x000fc800078e00ff */
[----:B------:R-:W0:Y:S02]  /*11240*/  SHFL.BFLY PT, R53, R54, 0x2, 0x1f ;  /* 0x0c401f0036357f89 */ /* 0x000e2400000e0000 */
[----:B0-----:R-:W-:-:S05]  /*11250*/  FADD.FTZ R55, R54, R53 ;  /* 0x0000003536377221 */ /* 0x001fca0000010000 */
[----:B------:R-:W0:Y:S02]  /*11260*/  SHFL.BFLY PT, R58, R55, 0x4, 0x1f ;  /* 0x0c801f00373a7f89 */ /* 0x000e2400000e0000 */
[----:B0-----:R-:W-:-:S05]  /*11270*/  FADD.FTZ R58, R55, R58 ;  /* 0x0000003a373a7221 */ /* 0x001fca0000010000 */
[----:B------:R-:W0:Y:S02]  /*11280*/  SHFL.BFLY PT, R53, R58, 0x8, 0x1f ;  /* 0x0d001f003a357f89 */ /* 0x000e2400000e0000 */
[----:B0-----:R-:W-:Y:S01]  /*11290*/  FADD.FTZ R60, R58, R53 ;  /* 0x000000353a3c7221 */ /* 0x001fe20000010000 */
[----:B-1----:R-:W-:-:S04]  /*112a0*/  LOP3.LUT P0, R53, R117, 0x1f, RZ, 0xc0, !PT ;  /* 0x0000001f75357812 */ /* 0x002fc8000780c0ff */
        /* <DEDUP_REMOVED lines=11> */
.L_x_1105:
[----:B------:R-:W-:Y:S05]  /*11360*/  BSYNC.RECONVERGENT B0 ;  /* 0x0000000000007941 */ /* 0x000fea0003800200 */
.L_x_1104:
[----:B------:R-:W-:Y:S01]  /*11370*/  BAR.SYNC.DEFER_BLOCKING 0x0 ;  /* 0x0000000000007b1d */ /* 0x000fe20000010000 */
[----:B0-----:R-:W-:-:S05]  /*11380*/  CS2R R52, SRZ ;  /* 0x0000000000347805 */ /* 0x001fca000001ff00 */
[----:B------:R-:W-:Y:S04]  /*11390*/  BSSY.RECONVERGENT B0, `(.L_x_1106) ;  /* 0x000000a000007945 */ /* 0x000fe80003800200 */
[----:B------:R-:W-:Y:S05]  /*113a0*/  @P1 BRA `(.L_x_1107) ;  /* 0x0000000000201947 */ /* 0x000fea0003800000 */
[----:B------:R-:W0:Y:S01]  /*113b0*/  S2UR UR5, SR_CgaCtaId ;  /* 0x00000000000579c3 */ /* 0x000e220000008800 */
[----:B------:R-:W-:Y:S01]  /*113c0*/  UMOV UR4, 0x400 ;  /* 0x0000040000047882 */ /* 0x000fe20000000000 */
[----:B------:R-:W-:Y:S01]  /*113d0*/  SHF.L.U32 R52, R117, 0x3, RZ ;  /* 0x0000000375347819 */ /* 0x000fe200000006ff */
[----:B------:R-:W-:-:S03]  /*113e0*/  IMAD.MOV.U32 R56, RZ, RZ, 0x300 ;  /* 0x00000300ff387424 */ /* 0x000fc600078e00ff */
[----:B------:R-:W-:Y:S01]  /*113f0*/  LOP3.LUT R52, R52, 0xf8, RZ, 0xc0, !PT ;  /* 0x000000f834347812 */ /* 0x000fe200078ec0ff */
[----:B0-----:R-:W-:-:S04]  /*11400*/  ULEA UR4, UR5, UR4, 0x18 ;  /* 0x0000000405047291 */ /* 0x001fc8000f8ec0ff */
[----:B------:R-:W-:-:S09]  /*11410*/  @UP1 UIADD3 UR4, UPT, UPT, UR4, 0x20, URZ ;  /* 0x0000002004041890 */ /* 0x000fd2000fffe0ff */
[----:B------:R-:W0:Y:S03]  /*11420*/  LDS.64 R52, [R52+UR4] ;  /* 0x0000000434347984 */ /* 0x000e260008000a00 */
.L_x_1107:
[----:B------:R-:W-:Y:S05]  /*11430*/  BSYNC.RECONVERGENT B0 ;  /* 0x0000000000007941 */ /* 0x000fea0003800200 */
.L_x_1106:
        /* <DEDUP_REMOVED lines=8> */
[----:B------:R-:W-:Y:S01]  /*114c0*/  I2FP.F32.S32 R60, R58 ;  /* 0x0000003a003c7245 */ /* 0x000fe20000201400 */
[----:B------:R-:W1:Y:S01]  /*114d0*/  SHFL.DOWN PT, R97, R58, 0x1, 0x1f ;  /* 0x08201f003a617f89 */ /* 0x000e6200000e0000 */
[----:B------:R-:W-:Y:S01]  /*114e0*/  I2FP.F32.U32 R55, R56 ;  /* 0x0000003800377245 */ /* 0x000fe20000201000 */
[C---:B0-----:R-:W-:Y:S01]  /*114f0*/  FMUL.FTZ R76, R79.reuse, R74 ;  /* 0x0000004a4f4c7220 */ /* 0x041fe20000410000 */
[----:B------:R-:W0:Y:S01]  /*11500*/  MUFU.RCP R62, R60 ;  /* 0x0000003c003e7308 */ /* 0x000e220000001000 */
[----:B------:R-:W-:Y:S01]  /*11510*/  FADD.FTZ R79, -R79, R52 ;  /* 0x000000344f4f7221 */ /* 0x000fe20000010100 */
[----:B--2---:R-:W-:Y:S01]  /*11520*/  FADD.FTZ R53, R54, R53 ;  /* 0x0000003536357221 */ /* 0x004fe20000010000 */
[----:B------:R-:W-:Y:S02]  /*11530*/  FFMA.FTZ R95, R55, R52, R76 ;  /* 0x00000034375f7223 */ /* 0x000fe4000001004c */
[----:B------:R-:W-:-:S04]  /*11540*/  FMUL.FTZ R79, R79, R79 ;  /* 0x0000004f4f4f7220 */ /* 0x000fc80000410000 */
[----:B------:R-:W-:-:S04]  /*11550*/  FMUL.FTZ R79, R79, R55 ;  /* 0x000000374f4f7220 */ /* 0x000fc80000410000 */
[----:B------:R-:W-:Y:S01]  /*11560*/  FMUL.FTZ R79, R79, R74 ;  /* 0x0000004a4f4f7220 */ /* 0x000fe20000410000 */
[----:B0-----:R-:W-:-:S03]  /*11570*/  FMUL.FTZ R95, R62, R95 ;  /* 0x0000005f3e5f7220 */ /* 0x001fc60000410000 */
[----:B------:R-:W-:Y:S01]  /*11580*/  FFMA.FTZ R53, R62, R79, R53 ;  /* 0x0000004f3e357223 */ /* 0x000fe20000010035 */
[----:B-1----:R-:W-:Y:S01]  /*11590*/  IMAD.IADD R58, R58, 0x1, R97 ;  /* 0x000000013a3a7824 */ /* 0x002fe200078e0261 */
[----:B------:R-:W0:Y:S01]  /*115a0*/  SHFL.DOWN PT, R52, R95, 0x1, 0x1f ;  /* 0x08201f005f347f89 */ /* 0x000e2200000e0000 */
[----:B------:R-:W-:-:S03]  /*115b0*/  I2FP.F32.S32 R97, R97 ;  /* 0x0000006100617245 */ /* 0x000fc60000201400 */
        /* <DEDUP_REMOVED lines=11> */
[----:B------:R-:W0:Y:S01]  /*11670*/  @!P1 LDC.64 R52, c[0x0][0x3c8] ;  /* 0x0000f200ff349b82 */ /* 0x000e220000000a00 */
[----:B------:R-:W1:Y:S02]  /*11680*/  SHFL.IDX PT, R97, R79, RZ, 0x1f ;  /* 0x00001fff4f617589 */ /* 0x000e6400000e0000 */
[----:B------:R-:W-:-:S05]  /*11690*/  FFMA.FTZ R60, R58, R60, R55 ;  /* 0x0000003c3a3c7223 */ /* 0x000fca0000010037 */
[----:B------:R-:W2:Y:S01]  /*116a0*/  LDC R58, c[0x0][0x448] ;  /* 0x00011200ff3a7b82 */ /* 0x000ea20000000800 */
[----:B------:R-:W2:Y:S07]  /*116b0*/  SHFL.IDX PT, R119, R60, RZ, 0x1f ;  /* 0x00001fff3c777589 */ /* 0x000eae00000e0000 */
[----:B------:R-:W3:Y:S01]  /*116c0*/  @!P1 LDC.64 R54, c[0x0][0x3c0] ;  /* 0x0000f000ff369b82 */ /* 0x000ee20000000a00 */
[----:B-1----:R-:W-:-:S05]  /*116d0*/  FMUL.FTZ R56, R97, R97 ;  /* 0x0000006161387220 */ /* 0x002fca0000410000 */
[----:B------:R-:W-:Y:S01]  /*116e0*/  FSEL R95, R56, RZ, P0 ;  /* 0x000000ff385f7208 */ /* 0x000fe20000000000 */
[----:B--2---:R-:W-:Y:S01]  /*116f0*/  FFMA.FTZ R56, R119, UR25, R58 ;  /* 0x0000001977387c23 */ /* 0x004fe2000801003a */
[----:B------:R-:W-:-:S03]  /*11700*/  IMAD.U32 R119, RZ, RZ, UR7 ;  /* 0x00000007ff777e24 */ /* 0x000fc6000f8e00ff */
[----:B------:R-:W-:Y:S01]  /*11710*/  FADD.FTZ R56, R56, R95 ;  /* 0x0000005f38387221 */ /* 0x000fe20000010000 */
[----:B------:R-:W-:Y:S01]  /*11720*/  MOV R95, UR7 ;  /* 0x00000007005f7c02 */ /* 0x000fe20008000f00 */
[----:B0-----:R-:W-:Y:S02]  /*11730*/  @!P1 IMAD.WIDE R52, R119, 0x4, R52 ;  /* 0x0000000477349825 */ /* 0x001fe400078e0234 */
[----:B------:R-:W0:Y:S02]  /*11740*/  MUFU.RSQ R79, R56 ;  /* 0x00000038004f7308 */ /* 0x000e240000001400 */
[----:B---3--:R-:W-:-:S05]  /*11750*/  @!P1 IMAD.WIDE R54, R95, 0x4, R54 ;  /* 0x000000045f369825 */ /* 0x008fca00078e0236 */
[----:B------:R1:W-:Y:S04]  /*11760*/  @!P1 STG.E desc[UR14][R54.64], R97 ;  /* 0x0000006136009986 */ /* 0x0003e8000c10190e */
[----:B0-----:R1:W-:Y:S01]  /*11770*/  @!P1 STG.E desc[UR14][R52.64], R79 ;  /* 0x0000004f34009986 */ /* 0x0013e2000c10190e */
[----:B------:R-:W-:Y:S05]  /*11780*/  BRA.U !UP0, `(.L_x_1108) ;  /* 0x00000009086c7547 */ /* 0x000fea000b800000 */
[----:B-1----:R-:W-:Y:S01]  /*11790*/  FSEL R52, R97, RZ, !P0 ;  /* 0x000000ff61347208 */ /* 0x002fe20004000000 */
[----:B------:R-:W-:Y:S01]  /*117a0*/  IMAD.U32 R95, R20, 0x10000, RZ ;  /* 0x00010000145f7824 */ /* 0x000fe200078e00ff */
[----:B------:R-:W-:-:S03]  /*117b0*/  UIADD3 UR4, UPT, UPT, UR6, -0x1, URZ ;  /* 0xffffffff06047890 */ /* 0x000fc6000fffe0ff */
[C---:B------:R-:W-:Y:S01]  /*117c0*/  FADD.FTZ R54, -R52.reuse, R59 ;  /* 0x0000003b34367221 */ /* 0x040fe20000010100 */
[C---:B------:R-:W-:Y:S01]  /*117d0*/  FADD.FTZ R58, -R52.reuse, R57 ;  /* 0x00000039343a7221 */ /* 0x040fe20000010100 */
[C---:B------:R-:W-:Y:S01]  /*117e0*/  FADD.FTZ R62, -R52.reuse, R63 ;  /* 0x0000003f343e7221 */ /* 0x040fe20000010100 */
[----:B------:R-:W-:Y:S01]  /*117f0*/  FADD.FTZ R76, -R52, R71 ;  /* 0x00000047344c7221 */ /* 0x000fe20000010100 */
[----:B------:R-:W-:Y:S01]  /*11800*/  SHF.L.U32 R57, R24, 0x10, RZ ;  /* 0x0000001018397819 */ /* 0x000fe200000006ff */
[C---:B------:R-:W-:Y:S01]  /*11810*/  FADD.FTZ R78, -R52.reuse, R73 ;  /* 0x00000049344e7221 */ /* 0x040fe20000010100 */
[----:B------:R-:W-:Y:S01]  /*11820*/  FADD.FTZ R90, -R52, R83 ;  /* 0x00000053345a7221 */ /* 0x000fe20000010100 */
[----:B------:R-:W-:Y:S01]  /*11830*/  IMAD.U32 R63, R36, 0x10000, RZ ;  /* 0x00010000243f7824 */ /* 0x000fe200078e00ff */
[----:B------:R-:W-:Y:S01]  /*11840*/  SHF.L.U32 R71, R8, 0x10, RZ ;  /* 0x0000001008477819 */ /* 0x000fe200000006ff */
[----:B------:R-:W-:Y:S01]  /*11850*/  FMUL.FTZ R56, R79, R54 ;  /* 0x000000364f387220 */ /* 0x000fe20000410000 */
[C---:B------:R-:W-:Y:S01]  /*11860*/  FADD.FTZ R82, -R52.reuse, R75 ;  /* 0x0000004b34527221 */ /* 0x040fe20000010100 */
[----:B------:R-:W-:Y:S01]  /*11870*/  FADD.FTZ R86, -R52, R77 ;  /* 0x0000004d34567221 */ /* 0x000fe20000010100 */
[----:B------:R-:W-:-:S02]  /*11880*/  IMAD.U32 R83, R17, 0x10000, RZ ;  /* 0x0001000011537824 */ /* 0x000fc400078e00ff */
[C---:B------:R-:W-:Y:S01]  /*11890*/  FMUL.FTZ R60, R79.reuse, R58 ;  /* 0x0000003a4f3c7220 */ /* 0x040fe20000410000 */
[C---:B------:R-:W-:Y:S01]  /*118a0*/  FADD.FTZ R74, -R52.reuse, R61 ;  /* 0x0000003d344a7221 */ /* 0x040fe20000010100 */
[C---:B------:R-:W-:Y:S01]  /*118b0*/  FADD.FTZ R88, -R52.reuse, R81 ;  /* 0x0000005134587221 */ /* 0x040fe20000010100 */
[C---:B------:R-:W-:Y:S01]  /*118c0*/  FADD.FTZ R96, -R52.reuse, R87 ;  /* 0x0000005734607221 */ /* 0x040fe20000010100 */
[C---:B------:R-:W-:Y:S01]  /*118d0*/  FADD.FTZ R98, -R52.reuse, R85 ;  /* 0x0000005534627221 */ /* 0x040fe20000010100 */
[C---:B------:R-:W-:Y:S01]  /*118e0*/  FADD.FTZ R100, -R52.reuse, R91 ;  /* 0x0000005b34647221 */ /* 0x040fe20000010100 */
[C---:B------:R-:W-:Y:S01]  /*118f0*/  FADD.FTZ R102, -R52.reuse, R89 ;  /* 0x0000005934667221 */ /* 0x040fe20000010100 */
[----:B------:R-:W-:Y:S01]  /*11900*/  FADD.FTZ R104, -R52, R101 ;  /* 0x0000006534687221 */ /* 0x000fe20000010100 */
[C---:B------:R-:W-:Y:S01]  /*11910*/  FMUL.FTZ R87, R79.reuse, R76 ;  /* 0x0000004c4f577220 */ /* 0x040fe20000410000 */
[C---:B------:R-:W-:Y:S01]  /*11920*/  FMUL.FTZ R89, R79.reuse, R78 ;  /* 0x0000004e4f597220 */ /* 0x040fe20000410000 */
[----:B------:R-:W-:Y:S01]  /*11930*/  FFMA.FTZ R56, R56, R57, R63 ;  /* 0x0000003938387223 */ /* 0x000fe2000001003f */
[C---:B------:R-:W-:Y:S01]  /*11940*/  FMUL.FTZ R91, R79.reuse, R82 ;  /* 0x000000524f5b7220 */ /* 0x040fe20000410000 */
[C---:B------:R-:W-:Y:S01]  /*11950*/  FMUL.FTZ R76, R79.reuse, R86 ;  /* 0x000000564f4c7220 */ /* 0x040fe20000410000 */
[----:B------:R-:W-:Y:S01]  /*11960*/  FMUL.FTZ R78, R79, R90 ;  /* 0x0000005a4f4e7220 */ /* 0x000fe20000410000 */
[----:B------:R-:W-:Y:S01]  /*11970*/  FFMA.FTZ R57, R60, R71, R83 ;  /* 0x000000473c397223 */ /* 0x000fe20000010053 */
[----:B------:R-:W-:Y:S01]  /*11980*/  SHF.L.U32 R63, R25, 0x10, RZ ;  /* 0x00000010193f7819 */ /* 0x000fe200000006ff */
[C---:B------:R-:W-:Y:S01]  /*11990*/  FMUL.FTZ R80, R79.reuse, R62 ;  /* 0x0000003e4f507220 */ /* 0x040fe20000410000 */
[C---:B------:R-:W-:Y:S01]  /*119a0*/  FMUL.FTZ R85, R79.reuse, R74 ;  /* 0x0000004a4f557220 */ /* 0x040fe20000410000 */
[C---:B------:R-:W-:Y:S01]  /*119b0*/  FMUL.FTZ R77, R79.reuse, R88 ;  /* 0x000000584f4d7220 */ /* 0x040fe20000410000 */
[C---:B------:R-:W-:Y:S01]  /*119c0*/  FMUL.FTZ R81, R79.reuse, R96 ;  /* 0x000000604f517220 */ /* 0x040fe20000410000 */
[----:B------:R-:W-:Y:S01]  /*119d0*/  FMUL.FTZ R82, R79, R98 ;  /* 0x000000624f527220 */ /* 0x000fe20000410000 */
[----:B------:R-:W-:Y:S01]  /*119e0*/  IMAD.U32 R71, R37, 0x10000, RZ ;  /* 0x0001000025477824 */ /* 0x000fe200078e00ff */
[----:B------:R-:W-:Y:S01]  /*119f0*/  SHF.L.U32 R86, R7, 0x10, RZ ;  /* 0x0000001007567819 */ /* 0x000fe200000006ff */
[C---:B------:R-:W-:Y:S01]  /*11a00*/  FMUL.FTZ R75, R79.reuse, R100 ;  /* 0x000000644f4b7220 */ /* 0x040fe20000410000 */
[----:B------:R-:W-:Y:S01]  /*11a10*/  SHF.L.U32 R90, R26, 0x10, RZ ;  /* 0x000000101a5a7819 */ /* 0x000fe200000006ff */
[----:B------:R-:W-:Y:S01]  /*11a20*/  FMUL.FTZ R74, R79, R102 ;  /* 0x000000664f4a7220 */ /* 0x000fe20000410000 */
[----:B------:R-:W-:Y:S01]  /*11a30*/  IMAD.U32 R88, R16, 0x10000, RZ ;  /* 0x0001000010587824 */ /* 0x000fe200078e00ff */
[----:B------:R-:W-:Y:S01]  /*11a40*/  SHF.L.U32 R98, R6, 0x10, RZ ;  /* 0x0000001006627819 */ /* 0x000fe200000006ff */
[----:B------:R-:W-:-:S02]  /*11a50*/  IMAD.U32 R96, R38, 0x10000, RZ ;  /* 0x0001000026607824 */ /* 0x000fc400078e00ff */
[----:B------:R-:W-:Y:S01]  /*11a60*/  FMUL.FTZ R73, R79, R104 ;  /* 0x000000684f497220 */ /* 0x000fe20000410000 */
[----:B------:R-:W-:Y:S01]  /*11a70*/  IMAD.U32 R100, R15, 0x10000, RZ ;  /* 0x000100000f647824 */ /* 0x000fe200078e00ff */
[----:B------:R-:W-:Y:S01]  /*11a80*/  SHF.L.U32 R102, R27, 0x10, RZ ;  /* 0x000000101b667819 */ /* 0x000fe200000006ff */
[----:B------:R-:W-:Y:S02]  /*11a90*/  IMAD.U32 R104, R39, 0x10000, RZ ;  /* 0x0001000027687824 */ /* 0x000fe400078e00ff */
[----:B------:R-:W-:Y:S01]  /*11aa0*/  FFMA.FTZ R60, R80, R63, R71 ;  /* 0x0000003f503c7223 */ /* 0x000fe20000010047 */
[----:B------:R-:W-:Y:S01]  /*11ab0*/  FFMA.FTZ R63, R85, R86, R88 ;  /* 0x00000056553f7223 */ /* 0x000fe20000010058 */
[----:B------:R-:W-:Y:S01]  /*11ac0*/  FFMA.FTZ R71, R87, R90, R96 ;  /* 0x0000005a57477223 */ /* 0x000fe20000010060 */
[----:B------:R-:W-:Y:S01]  /*11ad0*/  SHF.L.U32 R83, R5, 0x10, RZ ;  /* 0x0000001005537819 */ /* 0x000fe200000006ff */
[----:B------:R-:W-:Y:S01]  /*11ae0*/  FFMA.FTZ R80, R89, R98, R100 ;  /* 0x0000006259507223 */ /* 0x000fe20000010064 */
[----:B------:R-:W-:Y:S01]  /*11af0*/  IMAD.U32 R87, R14, 0x10000, RZ ;  /* 0x000100000e577824 */ /* 0x000fe200078e00ff */
[----:B------:R-:W-:Y:S01]  /*11b00*/  SHF.L.U32 R86, R28, 0x10, RZ ;  /* 0x000000101c567819 */ /* 0x000fe200000006ff */
[----:B------:R-:W-:Y:S01]  /*11b10*/  FFMA.FTZ R85, R91, R102, R104 ;  /* 0x000000665b557223 */ /* 0x000fe20000010068 */
[----:B------:R-:W-:Y:S01]  /*11b20*/  IMAD.U32 R90, R40, 0x10000, RZ ;  /* 0x00010000285a7824 */ /* 0x000fe200078e00ff */
[----:B------:R-:W-:Y:S01]  /*11b30*/  SHF.L.U32 R89, R12, 0x10, RZ ;  /* 0x000000100c597819 */ /* 0x000fe200000006ff */
[----:B------:R-:W-:Y:S01]  /*11b40*/  FADD.FTZ R122, -R52, R93 ;  /* 0x0000005d347a7221 */ /* 0x000fe20000010100 */
[----:B------:R-:W-:Y:S01]  /*11b50*/  SHF.L.U32 R96, R29, 0x10, RZ ;  /* 0x000000101d607819 */ /* 0x000fe200000006ff */
[----:B------:R-:W-:Y:S01]  /*11b60*/  IMAD.U32 R91, R21, 0x10000, RZ ;  /* 0x00010000155b7824 */ /* 0x000fe200078e00ff */
[----:B------:R-:W-:Y:S01]  /*11b70*/  SHF.L.U32 R93, R11, 0x10, RZ ;  /* 0x000000100b5d7819 */ /* 0x000fe200000006ff */
[----:B------:R-:W-:-:S02]  /*11b80*/  IMAD.U32 R98, R41, 0x10000, RZ ;  /* 0x0001000029627824 */ /* 0x000fc400078e00ff */
[----:B------:R-:W-:Y:S01]  /*11b90*/  FFMA.FTZ R88, R76, R83, R87 ;  /* 0x000000534c587223 */ /* 0x000fe20000010057 */
[C---:B------:R-:W-:Y:S01]  /*11ba0*/  FADD.FTZ R106, -R52.reuse, R99 ;  /* 0x00000063346a7221 */ /* 0x040fe20000010100 */
[----:B------:R-:W-:Y:S01]  /*11bb0*/  FADD.FTZ R108, -R52, R103 ;  /* 0x00000067346c7221 */ /* 0x000fe20000010100 */
[----:B------:R-:W-:Y:S01]  /*11bc0*/  FFMA.FTZ R83, R77, R86, R90 ;  /* 0x000000564d537223 */ /* 0x000fe2000001005a */
[----:B------:R-:W-:Y:S01]  /*11bd0*/  FFMA.FTZ R86, R78, R89, R91 ;  /* 0x000000594e567223 */ /* 0x000fe2000001005b */
[----:B------:R-:W-:Y:S01]  /*11be0*/  FFMA.FTZ R81, R81, R96, R98 ;  /* 0x0000006051517223 */ /* 0x000fe20000010062 */
[----:B------:R-:W-:Y:S01]  /*11bf0*/  SHF.L.U32 R77, R10, 0x10, RZ ;  /* 0x000000100a4d7819 */ /* 0x000fe200000006ff */
[----:B------:R-:W-:Y:S01]  /*11c00*/  IMAD.U32 R89, R19, 0x10000, RZ ;  /* 0x0001000013597824 */ /* 0x000fe200078e00ff */
[----:B------:R-:W-:Y:S01]  /*11c10*/  SHF.L.U32 R96, R31, 0x10, RZ ;  /* 0x000000101f607819 */ /* 0x000fe200000006ff */
[C---:B------:R-:W-:Y:S01]  /*11c20*/  FADD.FTZ R110, -R52.reuse, R105 ;  /* 0x00000069346e7221 */ /* 0x040fe20000010100 */
[C---:B------:R-:W-:Y:S01]  /*11c30*/  FADD.FTZ R112, -R52.reuse, R107 ;  /* 0x0000006b34707221 */ /* 0x040fe20000010100 */
[C---:B------:R-:W-:Y:S01]  /*11c40*/  FADD.FTZ R114, -R52.reuse, R109 ;  /* 0x0000006d34727221 */ /* 0x040fe20000010100 */
[C---:B------:R-:W-:Y:S01]  /*11c50*/  FADD.FTZ R116, -R52.reuse, R111 ;  /* 0x0000006f34747221 */ /* 0x040fe20000010100 */
[C---:B------:R-:W-:Y:S01]  /*11c60*/  FADD.FTZ R118, -R52.reuse, R113 ;  /* 0x0000007134767221 */ /* 0x040fe20000010100 */
[----:B------:R-:W-:Y:S01]  /*11c70*/  FADD.FTZ R120, -R52, R115 ;  /* 0x0000007334787221 */ /* 0x000fe20000010100 */
[----:B------:R-:W-:Y:S01]  /*11c80*/  FFMA.FTZ R82, R82, R93, R95 ;  /* 0x0000005d52527223 */ /* 0x000fe2000001005f */
[----:B------:R-:W-:Y:S01]  /*11c90*/  IMAD.U32 R98, R43, 0x10000, RZ ;  /* 0x000100002b627824 */ /* 0x000fe200078e00ff */
[----:B------:R-:W-:Y:S01]  /*11ca0*/  SHF.L.U32 R91, R32, 0x10, RZ ;  /* 0x00000010205b7819 */ /* 0x000fe200000006ff */
[C---:B------:R-:W-:Y:S01]  /*11cb0*/  FMUL.FTZ R53, R79.reuse, R106 ;  /* 0x0000006a4f357220 */ /* 0x040fe20000410000 */
[----:B------:R-:W-:Y:S01]  /*11cc0*/  FMUL.FTZ R52, R79, R108 ;  /* 0x0000006c4f347220 */ /* 0x000fe20000410000 */
[----:B------:R-:W-:Y:S01]  /*11cd0*/  SHF.L.U32 R100, R9, 0x10, RZ ;  /* 0x0000001009647819 */ /* 0x000fe200000006ff */
[----:B------:R-:W-:-:S02]  /*11ce0*/  IMAD.U32 R93, R44, 0x10000, RZ ;  /* 0x000100002c5d7824 */ /* 0x000fc400078e00ff */
[----:B------:R-:W-:Y:S01]  /*11cf0*/  FFMA.FTZ R90, R74, R77, R89 ;  /* 0x0000004d4a5a7223 */ /* 0x000fe20000010059 */
[----:B------:R-:W-:Y:S01]  /*11d00*/  IMAD.U32 R102, R18, 0x10000, RZ ;  /* 0x0001000012667824 */ /* 0x000fe200078e00ff */
[----:B------:R-:W-:Y:S01]  /*11d10*/  UIMAD UR4, UR4, UR22, URZ ;  /* 0x00000016040472a4 */ /* 0x000fe2000f8e02ff */
[----:B------:R-:W-:Y:S01]  /*11d20*/  SHF.L.U32 R76, R30, 0x10, RZ ;  /* 0x000000101e4c7819 */ /* 0x000fe200000006ff */
[----:B------:R-:W-:Y:S01]  /*11d30*/  FFMA.FTZ R89, R73, R96, R98 ;  /* 0x0000006049597223 */ /* 0x000fe20000010062 */
[----:B------:R-:W-:Y:S02]  /*11d40*/  IMAD.U32 R78, R42, 0x10000, RZ ;  /* 0x000100002a4e7824 */ /* 0x000fe400078e00ff */
[----:B------:R-:W-:Y:S01]  /*11d50*/  FFMA.FTZ R73, R52, R91, R93 ;  /* 0x0000005b34497223 */ /* 0x000fe2000001005d */
[----:B------:R-:W-:Y:S01]  /*11d60*/  FFMA.FTZ R98, R53, R100, R102 ;  /* 0x0000006435627223 */ /* 0x000fe20000010066 */
[----:B------:R-:W-:Y:S01]  /*11d70*/  PRMT R77, R44, 0x7632, R77 ;  /* 0x000076322c4d7816 */ /* 0x000fe2000000004d */
[----:B------:R-:W0:Y:S01]  /*11d80*/  LDC.64 R52, c[0x0][0x428] ;  /* 0x00010a00ff347b82 */ /* 0x000e220000000a00 */
[----:B------:R-:W-:Y:S01]  /*11d90*/  PRMT R91, R33, 0x7632, R91 ;  /* 0x00007632215b7816 */ /* 0x000fe2000000005b */
[----:B------:R-:W-:Y:S01]  /*11da0*/  USHF.R.S32.HI UR5, URZ, 0x1f, UR4 ;  /* 0x0000001fff057899 */ /* 0x000fe20008011404 */
[----:B------:R-:W-:Y:S01]  /*11db0*/  PRMT R93, R45, 0x7632, R93 ;  /* 0x000076322d5d7816 */ /* 0x000fe2000000005d */
[----:B------:R-:W-:Y:S01]  /*11dc0*/  FFMA.FTZ R87, R75, R76, R78 ;  /* 0x0000004c4b577223 */ /* 0x000fe2000001004e */
[----:B------:R-:W-:Y:S01]  /*11dd0*/  SHF.L.U32 R75, R13, 0x10, RZ ;  /* 0x000000100d4b7819 */ /* 0x000fe200000006ff */
[----:B------:R-:W-:Y:S01]  /*11de0*/  FMUL.FTZ R62, R79, R110 ;  /* 0x0000006e4f3e7220 */ /* 0x000fe20000410000 */
[----:B------:R-:W-:Y:S01]  /*11df0*/  SHF.L.U32 R76, R45, 0x10, RZ ;  /* 0x000000102d4c7819 */ /* 0x000fe200000006ff */
[----:B------:R-:W-:Y:S01]  /*11e00*/  FMUL.FTZ R61, R79, R112 ;  /* 0x000000704f3d7220 */ /* 0x000fe20000410000 */
[----:B------:R-:W-:Y:S01]  /*11e10*/  SHF.L.U32 R91, R91, 0x10, RZ ;  /* 0x000000105b5b7819 */ /* 0x000fe200000006ff */
[----:B------:R-:W-:Y:S01]  /*11e20*/  FMUL.FTZ R58, R79, R114 ;  /* 0x000000724f3a7220 */ /* 0x000fe20000410000 */
[----:B------:R-:W-:Y:S01]  /*11e30*/  IMAD.U32 R74, R33, 0x10000, RZ ;  /* 0x00010000214a7824 */ /* 0x000fe200078e00ff */
[----:B------:R-:W-:Y:S01]  /*11e40*/  SHF.L.U32 R102, R46, 0x10, RZ ;  /* 0x000000102e667819 */ /* 0x000fe200000006ff */
[----:B------:R-:W-:Y:S01]  /*11e50*/  IMAD.U32 R77, R77, 0x10000, RZ ;  /* 0x000100004d4d7824 */ /* 0x000fe200078e00ff */
[----:B------:R-:W-:Y:S01]  /*11e60*/  ULEA.HI UR5, UR5, UR4, URZ, 0x3 ;  /* 0x0000000405057291 */ /* 0x000fe2000f8f18ff */
[----:B------:R-:W-:-:S02]  /*11e70*/  IMAD.U32 R93, R93, 0x10000, RZ ;  /* 0x000100005d5d7824 */ /* 0x000fc400078e00ff */
[----:B------:R-:W-:Y:S01]  /*11e80*/  FMUL.FTZ R59, R79, R116 ;  /* 0x000000744f3b7220 */ /* 0x000fe20000410000 */
[----:B------:R-:W-:Y:S02]  /*11e90*/  IMAD.U32 R78, R34, 0x10000, RZ ;  /* 0x00010000224e7824 */ /* 0x000fe400078e00ff */
[----:B------:R-:W-:Y:S01]  /*11ea0*/  FFMA.FTZ R96, R62, R75, R77 ;  /* 0x0000004b3e607223 */ /* 0x000fe2000001004d */
[----:B------:R-:W-:Y:S01]  /*11eb0*/  FFMA.FTZ R61, R61, R74, R76 ;  /* 0x0000004a3d3d7223 */ /* 0x000fe2000001004c */
[----:B------:R-:W-:Y:S01]  /*11ec0*/  FFMA.FTZ R100, R58, R91, R93 ;  /* 0x0000005b3a647223 */ /* 0x000fe2000001005d */
[----:B------:R-:W-:Y:S01]  /*11ed0*/  FFMA.FTZ R62, R59, R78, R102 ;  /* 0x0000004e3b3e7223 */ /* 0x000fe20000010066 */
[----:B------:R-:W-:Y:S01]  /*11ee0*/  PRMT R58, R34, 0x7632, R58 ;  /* 0x00007632223a7816 */ /* 0x000fe2000000003a */
[----:B------:R-:W-:Y:S01]  /*11ef0*/  IMAD.U32 R102, RZ, RZ, UR5 ;  /* 0x00000005ff667e24 */ /* 0x000fe2000f8e00ff */
[----:B------:R-:W-:Y:S01]  /*11f00*/  PRMT R74, R46, 0x7632, R74 ;  /* 0x000076322e4a7816 */ /* 0x000fe2000000004a */
[----:B------:R-:W-:Y:S01]  /*11f10*/  FMUL.FTZ R55, R79, R118 ;  /* 0x000000764f377220 */ /* 0x000fe20000410000 */
[----:B------:R-:W-:Y:S01]  /*11f20*/  PRMT R76, R35, 0x7632, R76 ;  /* 0x00007632234c7816 */ /* 0x000fe2000000004c */
[----:B------:R-:W-:Y:S01]  /*11f30*/  FMUL.FTZ R54, R79, R120 ;  /* 0x000000784f367220 */ /* 0x000fe20000410000 */
[----:B------:R-:W-:Y:S01]  /*11f40*/  PRMT R78, R47, 0x7632, R78 ;  /* 0x000076322f4e7816 */ /* 0x000fe2000000004e */
[----:B------:R-:W-:Y:S01]  /*11f50*/  IMAD.U32 R74, R74, 0x10000, RZ ;  /* 0x000100004a4a7824 */ /* 0x000fe200078e00ff */
[----:B------:R-:W-:Y:S01]  /*11f60*/  SHF.L.U32 R58, R58, 0x10, RZ ;  /* 0x000000103a3a7819 */ /* 0x000fe200000006ff */
[----:B------:R-:W-:Y:S01]  /*11f70*/  FMUL.FTZ R79, R79, R122 ;  /* 0x0000007a4f4f7220 */ /* 0x000fe20000410000 */
[----:B------:R-:W-:Y:S01]  /*11f80*/  LEA.HI.SX32 R75, R102, R117, 0x1d ;  /* 0x00000075664b7211 */ /* 0x000fe200078feaff */
[----:B------:R-:W-:Y:S01]  /*11f90*/  IMAD.U32 R76, R76, 0x10000, RZ ;  /* 0x000100004c4c7824 */ /* 0x000fe200078e00ff */
[----:B------:R-:W-:Y:S01]  /*11fa0*/  SHF.L.U32 R59, R35, 0x10, RZ ;  /* 0x00000010233b7819 */ /* 0x000fe200000006ff */
[----:B------:R-:W-:Y:S01]  /*11fb0*/  FFMA.FTZ R91, R55, R58, R74 ;  /* 0x0000003a375b7223 */ /* 0x000fe2000001004a */
[----:B------:R-:W-:Y:S01]  /*11fc0*/  SHF.L.U32 R93, R47, 0x10, RZ ;  /* 0x000000102f5d7819 */ /* 0x000fe200000006ff */
[----:B------:R-:W-:Y:S01]  /*11fd0*/  VIADD R77, R75, 0x80 ;  /* 0x000000804b4d7836 */ /* 0x000fe20000000000 */
[----:B------:R-:W-:-:S02]  /*11fe0*/  SHF.L.U32 R78, R78, 0x10, RZ ;  /* 0x000000104e4e7819 */ /* 0x000fc400000006ff */
[C---:B------:R-:W-:Y:S01]  /*11ff0*/  IADD3 R55, PT, PT, R75.reuse, 0x100, RZ ;  /* 0x000001004b377810 */ /* 0x040fe20007ffe0ff */
[----:B------:R-:W-:Y:S01]  /*12000*/  FFMA.FTZ R93, R54, R59, R93 ;  /* 0x0000003b365d7223 */ /* 0x000fe2000001005d */
[----:B0-----:R-:W-:-:S04]  /*12010*/  IMAD.WIDE.U32 R74, R75, 0x10, R52 ;  /* 0x000000104b4a7825 */ /* 0x001fc800078e0034 */
[----:B------:R-:W-:Y:S01]  /*12020*/  FFMA.FTZ R102, R79, R76, R78 ;  /* 0x0000004c4f667223 */ /* 0x000fe2000001004e */
[----:B------:R-:W-:Y:S01]  /*12030*/  F2FP.BF16.F32.PACK_AB R54, R80, R71 ;  /* 0x000000475036723e */ /* 0x000fe200000010ff */
[--C-:B------:R-:W-:Y:S01]  /*12040*/  IMAD.WIDE.U32 R76, R77, 0x10, R52.reuse ;  /* 0x000000104d4c7825 */ /* 0x100fe200078e0034 */
[----:B------:R-:W-:Y:S02]  /*12050*/  F2FP.BF16.F32.PACK_AB R59, R98, R89 ;  /* 0x00000059623b723e */ /* 0x000fe400000010ff */
[----:B------:R-:W-:Y:S01]  /*12060*/  F2FP.BF16.F32.PACK_AB R58, R90, R87 ;  /* 0x000000575a3a723e */ /* 0x000fe200000010ff */
[----:B------:R-:W-:Y:S01]  /*12070*/  IMAD.WIDE.U32 R78, R55, 0x10, R52 ;  /* 0x00000010374e7825 */ /* 0x000fe200078e0034 */
[----:B------:R-:W-:Y:S02]  /*12080*/  F2FP.BF16.F32.PACK_AB R55, R88, R85 ;  /* 0x000000555837723e */ /* 0x000fe400000010ff */
[----:B------:R-:W-:Y:S02]  /*12090*/  F2FP.BF16.F32.PACK_AB R53, R63, R60 ;  /* 0x0000003c3f35723e */ /* 0x000fe400000010ff */
[----:B------:R-:W-:-:S02]  /*120a0*/  F2FP.BF16.F32.PACK_AB R52, R57, R56 ;  /* 0x000000383934723e */ /* 0x000fc400000010ff */
[----:B------:R-:W-:Y:S02]  /*120b0*/  F2FP.BF16.F32.PACK_AB R57, R82, R81 ;  /* 0x000000515239723e */ /* 0x000fe400000010ff */
[----:B------:R-:W-:Y:S01]  /*120c0*/  F2FP.BF16.F32.PACK_AB R56, R86, R83 ;  /* 0x000000535638723e */ /* 0x000fe200000010ff */
[----:B------:R0:W-:Y:S01]  /*120d0*/  STG.E.128 desc[UR14][R74.64], R52 ;  /* 0x000000344a007986 */ /* 0x0001e2000c101d0e */
[----:B------:R-:W-:Y:S02]  /*120e0*/  F2FP.BF16.F32.PACK_AB R63, R102, R93 ;  /* 0x0000005d663f723e */ /* 0x000fe400000010ff */
[----:B------:R-:W-:Y:S01]  /*120f0*/  F2FP.BF16.F32.PACK_AB R62, R91, R62 ;  /* 0x0000003e5b3e723e */ /* 0x000fe200000010ff */
[----:B------:R0:W-:Y:S01]  /*12100*/  STG.E.128 desc[UR14][R76.64], R56 ;  /* 0x000000384c007986 */ /* 0x0001e2000c101d0e */
[----:B------:R-:W-:Y:S02]  /*12110*/  F2FP.BF16.F32.PACK_AB R61, R100, R61 ;  /* 0x0000003d643d723e */ /* 0x000fe400000010ff */
[----:B------:R-:W-:-:S05]  /*12120*/  F2FP.BF16.F32.PACK_AB R60, R96, R73 ;  /* 0x00000049603c723e */ /* 0x000fca00000010ff */
[----:B------:R0:W-:Y:S02]  /*12130*/  STG.E.128 desc[UR14][R78.64], R60 ;  /* 0x0000003c4e007986 */ /* 0x0001e4000c101d0e */
.L_x_1108:
[----:B------:R-:W-:Y:S02]  /*12140*/  UIADD3 UR7, UPT, UPT, UR7, UR20, URZ ;  /* 0x0000001407077290 */ /* 0x000fe4000fffe0ff */
[----:B------:R-:W-:Y:S02]  /*12150*/  UPLOP3.LUT UP1, UPT, UPT, UPT, UP1, 0x40, 0x4 ;  /* 0x000000000004789c */ /* 0x000fe40003f2e810 */
[----:B------:R-:W-:-:S09]  /*12160*/  UISETP.GE.AND UP0, UPT, UR7, UR21, UPT ;  /* 0x000000150700728c */ /* 0x000fd2000bf06270 */
[----:B------:R-:W-:Y:S05]  /*12170*/  BRA.U !UP0, `(.L_x_1109) ;  /* 0xfffffee908147547 */ /* 0x000fea000b83ffff */
[----:B------:R-:W-:Y:S05]  /*12180*/  EXIT ;  /* 0x000000000000794d */ /* 0x000fea0003800000 */
.L_x_1110:
        /* <DEDUP_REMOVED lines=15> */
.L_x_20742:


//--------------------- .text._ZN10layer_norm13ln_fwd_kernelINS_13Kernel_traitsI13__nv_bfloat16S2_S2_S2_fjLj3072ELj1ELj1ELj4ELj16ENS_18Kernel_traits_baseILj3072ES2_S2_S2_S2_fjLj128EEEEELb1ELb1ELb0ELb0EEEvNS_9FwdParamsE --------------------------
	.section	.text._ZN10layer_norm13ln_fwd_kernelINS_13Kernel_traitsI13__nv_bfloat16S2_S2_S2_fjLj3072ELj1ELj1ELj4ELj16ENS_18Kernel_traits_baseILj3072ES2_S2_S2_S2_fjLj128EEEEELb1ELb1ELb0ELb0EEEvNS_9FwdParamsE,"ax",@progbits
	.align	128
        .global         _ZN10layer_norm13ln_fwd_kernelINS_13Kernel_traitsI13__nv_bfloat16S2_S2_S2_fjLj3072ELj1ELj1ELj4ELj16ENS_18Kernel_traits_baseILj3072ES2_S2_S2_S2_fjLj128EEEEELb1ELb1ELb0ELb0EEEvNS_9FwdParamsE
        .type           _ZN10layer_norm13ln_fwd_kernelINS_13Kernel_traitsI13__nv_bfloat16S2_S2_S2_fjLj3072ELj1ELj1ELj4ELj16ENS_18Kernel_traits_baseILj3072ES2_S2_S2_S2_fjLj128EEEEELb1ELb1ELb0ELb0EEEvNS_9FwdParamsE,@function
        .size           _ZN10layer_norm13ln_fwd_kernelINS_13Kernel_traitsI13__nv_bfloat16S2_S2_S2_fjLj3072ELj1ELj1ELj4ELj16ENS_18Kernel_traits_baseILj3072ES2_S2_S2_S2_fjLj128EEEEELb1ELb1ELb0ELb0EEEvNS_9FwdParamsE,(.L_x_20743 - _ZN10layer_norm13ln_fwd_kernelINS_13Kernel_traitsI13__nv_bfloat16S2_S2_S2_fjLj3072ELj1ELj1ELj4ELj16ENS_18Kernel_traits_baseILj3072ES2_S2_S2_S2_fjLj128EEEEELb1ELb1ELb0ELb0EEEvNS_9FwdParamsE)
        .other          _ZN10layer_norm13ln_fwd_kernelINS_13Kernel_traitsI13__nv_bfloat16S2_S2_S2_fjLj3072ELj1ELj1ELj4ELj16ENS_18Kernel_traits_baseILj3072ES2_S2_S2_S2_fjLj128EEEEELb1ELb1ELb0ELb0EEEvNS_9FwdParamsE,@"STO_CUDA_ENTRY STV_DEFAULT"
_ZN10layer_norm13ln_fwd_kernelINS_13Kernel_traitsI13__nv_bfloat16S2_S2_S2_fjLj3072ELj1ELj1ELj4ELj16ENS_18Kernel_traits_baseILj3072ES2_S2_S2_S2_fjLj128EEEEELb1ELb1ELb0ELb0EEEvNS_9FwdParamsE:
.text._ZN10layer_norm13ln_fwd_kernelINS_13Kernel_traitsI13__nv_bfloat16S2_S2_S2_fjLj3072ELj1ELj1ELj4ELj16ENS_18Kernel_traits_baseILj3072ES2_S2_S2_S2_fjLj128EEEEELb1ELb1ELb0ELb0EEEvNS_9FwdParamsE:
[----:B------:R-:W-:Y:S01]  /*0000*/  LDC R1, c[0x0][0x37c] ;  /* 0x0000df00ff017b82 */ /* 0x000fe20000000800 */
[----:B------:R-:W0:Y:S07]  /*0010*/  LDCU.U8 UR4, c[0x0][0x464] ;  /* 0x00008c80ff0477ac */ /* 0x000e2e0008000000 */
[----:B------:R-:W1:Y:S01]  /*0020*/  LDC R108, c[0x0][0x458] ;  /* 0x00011600ff6c7b82 */ /* 0x000e620000000800 */
[----:B------:R-:W2:Y:S01]  /*0030*/  LDCU.64 UR8, c[0x0][0x450] ;  /* 0x00008a00ff0877ac */ /* 0x000ea20008000a00 */
[----:B------:R-:W3:Y:S06]  /*0040*/  LDCU.64 UR6, c[0x0][0x358] ;  /* 0x00006b00ff0677ac */ /* 0x000eec0008000a00 */
[----:B------:R-:W1:Y:S01]  /*0050*/  LDC R109, c[0x0][0x45c] ;  /* 0x00011700ff6d7b82 */ /* 0x000e620000000800 */
[----:B------:R-:W4:Y:S07]  /*0060*/  S2R R89, SR_TID.X ;  /* 0x0000000000597919 */ /* 0x000f2e0000002100 */
[----:B------:R-:W5:Y:S01]  /*0070*/  LDC R9, c[0x0][0x388] ;  /* 0x0000e200ff097b82 */ /* 0x000f620000000800 */
[----:B0-----:R-:W-:Y:S01]  /*0080*/  ISETP.NE.AND P0, PT, RZ, UR4, PT ;  /* 0x00000004ff007c0c */ /* 0x001fe2000bf05270 */
[----:B------:R-:W0:Y:S01]  /*0090*/  LDCU.64 UR4, c[0x0][0x438] ;  /* 0x00008700ff0477ac */ /* 0x000e220008000a00 */
[----:B--2---:R-:W-:-:S02]  /*00a0*/  IMAD.U32 R2, RZ, RZ, UR8 ;  /* 0x00000008ff027e24 */ /* 0x004fc4000f8e00ff */
[----:B------:R-:W-:-:S09]  /*00b0*/  IMAD.U32 R3, RZ, RZ, UR9 ;  /* 0x00000009ff037e24 */ /* 0x000fd2000f8e00ff */
[----:B---3--:R-:W2:Y:S01]  /*00c0*/  @P0 LDG.E.64 R2, desc[UR6][R2.64] ;  /* 0x0000000602020981 */ /* 0x008ea2000c1e1b00 */
[----:B------:R-:W3:Y:S03]  /*00d0*/  @P0 LDC R7, c[0x0][0x460] ;  /* 0x00011800ff070b82 */ /* 0x000ee60000000800 */
[----:B-1----:R-:W3:Y:S01]  /*00e0*/  @P0 LDG.E.64 R4, desc[UR6][R108.64] ;  /* 0x000000066c040981 */ /* 0x002ee2000c1e1b00 */
[----:B------:R-:W-:Y:S01]  /*00f0*/  BSSY.RECONVERGENT B0, `(.L_x_1111) ;  /* 0x000006a000007945 */ /* 0x000fe20003800200 */
[----:B0-----:R-:W-:-:S03]  /*0100*/  UISETP.NE.U32.AND UP0, UPT, UR4, URZ, UPT ;  /* 0x000000ff0400728c */ /* 0x001fc6000bf05070 */
[----:B------:R-:W0:Y:S01]  /*0110*/  S2UR UR10, SR_CTAID.X ;  /* 0x00000000000a79c3 */ /* 0x000e220000002500 */
[----:B------:R-:W-:Y:S01]  /*0120*/  UISETP.NE.AND.EX UP0, UPT, UR5, URZ, UPT, UP0 ;  /* 0x000000ff0500728c */ /* 0x000fe2000bf05300 */
[C---:B----4-:R-:W-:Y:S02]  /*0130*/  LOP3.LUT R0, R89.reuse, 0x60, RZ, 0xc0, !PT ;  /* 0x0000006059007812 */ /* 0x050fe400078ec0ff */
[----:B------:R-:W-:Y:S02]  /*0140*/  LOP3.LUT R14, R89, 0x1f, RZ, 0xc0, !PT ;  /* 0x0000001f590e7812 */ /* 0x000fe400078ec0ff */
[--C-:B------:R-:W-:Y:S02]  /*0150*/  LOP3.LUT R88, R0, 0x1f, R89.reuse, 0xf8, !PT ;  /* 0x0000001f00587812 */ /* 0x100fe400078ef859 */
[----:B------:R-:W0:Y:S02]  /*0160*/  LDC R6, c[0x0][0x360] ;  /* 0x0000d800ff067b82 */ /* 0x000e240000000800 */
[----:B------:R-:W-:Y:S01]  /*0170*/  LOP3.LUT R86, R88, 0x7f, RZ, 0x3c, !PT ;  /* 0x0000007f58567812 */ /* 0x000fe200078e3cff */
[----:B0-----:R-:W-:Y:S01]  /*0180*/  IMAD R87, R6, UR10, R89 ;  /* 0x0000000a06577c24 */ /* 0x001fe2000f8e0259 */
[----:B--2---:R-:W-:-:S02]  /*0190*/  @P0 R2UR UR8, R2 ;  /* 0x00000000020802ca */ /* 0x004fc400000e0000 */
[----:B-----5:R-:W-:Y:S02]  /*01a0*/  SHF.R.S32.HI R2, RZ, 0x1f, R9 ;  /* 0x0000001fff027819 */ /* 0x020fe40000011409 */
[----:B------:R-:W-:Y:S02]  /*01b0*/  @P0 R2UR UR9, R3 ;  /* 0x00000000030902ca */ /* 0x000fe400000e0000 */
[----:B------:R-:W-:Y:S02]  /*01c0*/  LEA.HI R2, R2, R9, RZ, 0x3 ;  /* 0x0000000902027211 */ /* 0x000fe400078f18ff */
[----:B---3--:R-:W-:Y:S02]  /*01d0*/  @P0 IADD3 R108, P1, PT, R4, R7, RZ ;  /* 0x00000007046c0210 */ /* 0x008fe40007f3e0ff */
[----:B------:R-:W-:Y:S02]  /*01e0*/  SHF.R.S32.HI R15, RZ, 0x3, R2 ;  /* 0x00000003ff0f7819 */ /* 0x000fe40000011402 */
[----:B------:R-:W-:Y:S01]  /*01f0*/  @P0 IADD3.X R109, PT, PT, RZ, R5, RZ, P1, !PT ;  /* 0x00000005ff6d0210 */ /* 0x000fe20000ffe4ff */
[----:B------:R-:W-:-:S02]  /*0200*/  UIADD3 UR15, UPT, UPT, UR8, -0x61c88647, URZ ;  /* 0x9e3779b9080f7890 */ /* 0x000fc4000fffe0ff */
[----:B------:R-:W-:Y:S01]  /*0210*/  IMAD.IADD R86, R15, 0x1, R86 ;  /* 0x000000010f567824 */ /* 0x000fe200078e0256 */
[--C-:B------:R-:W-:Y:S01]  /*0220*/  SHF.R.U64 R85, R108, 0x2, R109.reuse ;  /* 0x000000026c557819 */ /* 0x100fe2000000126d */
[----:B------:R-:W-:Y:S01]  /*0230*/  UIADD3 UR18, UPT, UPT, UR9, -0x4498517b, URZ ;  /* 0xbb67ae8509127890 */ /* 0x000fe2000fffe0ff */
[----:B------:R-:W-:Y:S01]  /*0240*/  SHF.R.U32.HI R84, RZ, 0x2, R109 ;  /* 0x00000002ff547819 */ /* 0x000fe2000001166d */
[----:B------:R-:W-:Y:S02]  /*0250*/  UIADD3 UR19, UPT, UPT, UR8, 0x3c6ef372, URZ ;  /* 0x3c6ef37208137890 */ /* 0x000fe4000fffe0ff */
[----:B------:R-:W-:Y:S02]  /*0260*/  UIADD3 UR20, UPT, UPT, UR9, 0x76cf5d0a, URZ ;  /* 0x76cf5d0a09147890 */ /* 0x000fe4000fffe0ff */
[----:B------:R-:W-:Y:S02]  /*0270*/  UIADD3 UR21, UPT, UPT, UR8, -0x255992d5, URZ ;  /* 0xdaa66d2b08157890 */ /* 0x000fe4000fffe0ff */
        /* <DEDUP_REMOVED lines=14> */
[C---:B------:R-:W-:Y:S01]  /*0360*/  ISETP.GE.U32.AND P1, PT, R86.reuse, 0x100, PT ;  /* 0x000001005600780c */ /* 0x040fe20003f26070 */
[----:B------:R-:W-:Y:S01]  /*0370*/  IMAD.MOV.U32 R17, RZ, RZ, R88 ;  /* 0x000000ffff117224 */ /* 0x000fe200078e0058 */
[----:B------:R-:W-:-:S11]  /*0380*/  ISETP.GE.U32.AND P0, PT, R86, 0x80, PT ;  /* 0x000000805600780c */ /* 0x000fd60003f06070 */
        /* <DEDUP_REMOVED lines=32> */
.L_x_1112:
[C---:B------:R-:W-:Y:S01]  /*0590*/  ISETP.GE.U32.AND P1, PT, R86.reuse, 0x100, PT ;  /* 0x000001005600780c */ /* 0x040fe20003f26070 */
[----:B------:R-:W-:Y:S01]  /*05a0*/  IMAD.MOV.U32 R17, RZ, RZ, R88 ;  /* 0x000000ffff117224 */ /* 0x000fe200078e0058 */
[C---:B------:R-:W-:Y:S02]  /*05b0*/  ISETP.GE.U32.AND P2, PT, R86.reuse, 0x180, PT ;  /* 0x000001805600780c */ /* 0x040fe40003f46070 */
[----:B------:R-:W-:-:S09]  /*05c0*/  ISETP.GE.U32.AND P0, PT, R86, 0x80, PT ;  /* 0x000000805600780c */ /* 0x000fd20003f06070 */
        /* <DEDUP_REMOVED lines=28> */
.L_x_1113:
[----:B------:R-:W-:Y:S05]  /*0790*/  BSYNC.RECONVERGENT B0 ;  /* 0x0000000000007941 */ /* 0x000fea0003800200 */
.L_x_1111:
[----:B------:R-:W0:Y:S02]  /*07a0*/  LDCU UR4, c[0x0][0x384] ;  /* 0x00007080ff0477ac */ /* 0x000e240008000800 */
[----:B0-----:R-:W-:-:S06]  /*07b0*/  UISETP.GE.AND UP0, UPT, UR10, UR4, UPT ;  /* 0x000000040a00728c */ /* 0x001fcc000bf06270 */
[----:B------:R-:W-:-:S13]  /*07c0*/  PLOP3.LUT P0, PT, PT, PT, UP0, 0x80, 0x8 ;  /* 0x000000000008781c */ /* 0x000fda0003f0f008 */
[----:B------:R-:W-:Y:S05]  /*07d0*/  @P0 EXIT ;  /* 0x000000000000094d */ /* 0x000fea0003800000 */
[----:B------:R-:W-:Y:S01]  /*07e0*/  IMAD.HI.U32 R3, R87, -0x326172a9, RZ ;  /* 0xcd9e8d5757037827 */ /* 0x000fe200078e00ff */
[----:B------:R-:W-:Y:S01]  /*07f0*/  LOP3.LUT R11, R15, 0x7f, RZ, 0xc0, !PT ;  /* 0x0000007f0f0b7812 */ /* 0x000fe200078ec0ff */
[----:B------:R-:W0:Y:S01]  /*0800*/  LDCU.64 UR4, c[0x0][0x3e0] ;  /* 0x00007c00ff0477ac */ /* 0x000e220008000a00 */
[----:B------:R-:W-:Y:S01]  /*0810*/  LOP3.LUT R108, R108, 0x3, RZ, 0xc0, !PT ;  /* 0x000000036c6c7812 */ /* 0x000fe200078ec0ff */
[----:B------:R-:W-:Y:S01]  /*0820*/  IMAD.HI.U32 R2, R85, -0x2daee0ad, RZ ;  /* 0xd2511f5355027827 */ /* 0x000fe200078e00ff */
[----:B------:R-:W-:Y:S01]  /*0830*/  LOP3.LUT R3, R84, UR8, R3, 0x96, !PT ;  /* 0x0000000854037c12 */ /* 0x000fe2000f8e9603 */
[----:B------:R-:W-:Y:S01]  /*0840*/  UPLOP3.LUT UP2, UPT, UPT, UPT, UPT, 0x40, 0x4 ;  /* 0x000000000004789c */ /* 0x000fe20003f4e870 */
[----:B------:R-:W-:Y:S01]  /*0850*/  VIADDMNMX R0, R11, -R0, RZ, !PT ;  /* 0x800000000b007246 */ /* 0x000fe200078001ff */
[----:B------:R-:W-:Y:S01]  /*0860*/  IMAD R5, R87, -0x326172a9, RZ ;  /* 0xcd9e8d5757057824 */ /* 0x000fe200078e02ff */
[----:B------:R-:W-:Y:S01]  /*0870*/  LOP3.LUT R2, R2, UR9, RZ, 0x3c, !PT ;  /* 0x0000000902027c12 */ /* 0x000fe2000f8e3cff */
[----:B------:R-:W-:Y:S01]  /*0880*/  IMAD R7, R85, -0x2daee0ad, RZ ;  /* 0xd2511f5355077824 */ /* 0x000fe200078e02ff */
[----:B------:R-:W-:Y:S01]  /*0890*/  VIMNMX R0, PT, PT, R0, 0x20, PT ;  /* 0x0000002000007848 */ /* 0x000fe20003fe0100 */
[----:B------:R-:W-:Y:S01]  /*08a0*/  IMAD.HI.U32 R6, R3, -0x2daee0ad, RZ ;  /* 0xd2511f5303067827 */ /* 0x000fe200078e00ff */
[----:B-----5:R-:W-:Y:S01]  /*08b0*/  PRMT R82, R43, 0x7632, R82 ;  /* 0x000076322b527816 */ /* 0x020fe20000000052 */
[----:B------:R-:W1:Y:S01]  /*08c0*/  LDCU UR35, c[0x0][0x388] ;  /* 0x00007100ff2377ac */ /* 0x000e620008000800 */
[----:B------:R-:W-:Y:S01]  /*08d0*/  PRMT R81, R47, 0x7632, R81 ;  /* 0x000076322f517816 */ /* 0x000fe20000000051 */
[----:B------:R-:W-:Y:S01]  /*08e0*/  IMAD.HI.U32 R4, R2, -0x326172a9, RZ ;  /* 0xcd9e8d5702047827 */ /* 0x000fe200078e00ff */
[----:B------:R-:W-:Y:S01]  /*08f0*/  LOP3.LUT R6, R7, UR18, R6, 0x96, !PT ;  /* 0x0000001207067c12 */ /* 0x000fe2000f8e9606 */
[----:B------:R-:W2:Y:S01]  /*0900*/  LDCU UR14, c[0x0][0x400] ;  /* 0x00008000ff0e77ac */ /* 0x000ea20008000800 */
[----:B------:R-:W-:Y:S01]  /*0910*/  PRMT R80, R42, 0x7632, R80 ;  /* 0x000076322a507816 */ /* 0x000fe20000000050 */
[----:B------:R-:W-:Y:S01]  /*0920*/  IMAD R8, R3, -0x2daee0ad, RZ ;  /* 0xd2511f5303087824 */ /* 0x000fe200078e02ff */
[----:B------:R-:W-:Y:S01]  /*0930*/  LOP3.LUT R4, R5, UR15, R4, 0x96, !PT ;  /* 0x0000000f05047c12 */ /* 0x000fe2000f8e9604 */
[----:B------:R-:W-:Y:S01]  /*0940*/  IMAD R5, R2, -0x326172a9, RZ ;  /* 0xcd9e8d5702057824 */ /* 0x000fe200078e02ff */
[----:B0-----:R-:W-:Y:S01]  /*0950*/  UISETP.NE.U32.AND UP0, UPT, UR4, URZ, UPT ;  /* 0x000000ff0400728c */ /* 0x001fe2000bf05070 */
[----:B------:R-:W-:Y:S01]  /*0960*/  IMAD.HI.U32 R2, R6, -0x326172a9, RZ ;  /* 0xcd9e8d5706027827 */ /* 0x000fe200078e00ff */
[----:B------:R-:W0:Y:S01]  /*0970*/  LDCU.U8 UR4, c[0x0][0x410] ;  /* 0x00008200ff0477ac */ /* 0x000e220008000000 */
[----:B------:R-:W-:-:S02]  /*0980*/  PRMT R79, R46, 0x7632, R79 ;  /* 0x000076322e4f7816 */ /* 0x000fc4000000004f */
[----:B------:R-:W-:Y:S01]  /*0990*/  IMAD.HI.U32 R3, R4, -0x2daee0ad, RZ ;  /* 0xd2511f5304037827 */ /* 0x000fe200078e00ff */
[----:B------:R-:W-:Y:S01]  /*09a0*/  LOP3.LUT R2, R5, UR19, R2, 0x96, !PT ;  /* 0x0000001305027c12 */ /* 0x000fe2000f8e9602 */
[----:B------:R-:W-:Y:S01]  /*09b0*/  UISETP.NE.AND.EX UP0, UPT, UR5, URZ, UPT, UP0 ;  /* 0x000000ff0500728c */ /* 0x000fe2000bf05300 */
[----:B------:R-:W-:Y:S01]  /*09c0*/  PRMT R78, R41, 0x7632, R78 ;  /* 0x00007632294e7816 */ /* 0x000fe2000000004e */
[----:B------:R-:W-:Y:S01]  /*09d0*/  IMAD R5, R6, -0x326172a9, RZ ;  /* 0xcd9e8d5706057824 */ /* 0x000fe200078e02ff */
[----:B------:R-:W-:Y:S01]  /*09e0*/  LOP3.LUT R3, R8, UR20, R3, 0x96, !PT ;  /* 0x0000001408037c12 */ /* 0x000fe2000f8e9603 */
[----:B------:R-:W-:Y:S01]  /*09f0*/  IMAD R7, R4, -0x2daee0ad, RZ ;  /* 0xd2511f5304077824 */ /* 0x000fe200078e02ff */
[----:B------:R-:W-:Y:S01]  /*0a00*/  PRMT R77, R45, 0x7632, R77 ;  /* 0x000076322d4d7816 */ /* 0x000fe2000000004d */
[----:B------:R-:W-:Y:S01]  /*0a10*/  IMAD.HI.U32 R6, R2, -0x2daee0ad, RZ ;  /* 0xd2511f5302067827 */ /* 0x000fe200078e00ff */
[----:B------:R-:W-:Y:S01]  /*0a20*/  PRMT R76, R40, 0x7632, R76 ;  /* 0x00007632284c7816 */ /* 0x000fe2000000004c */
[----:B------:R-:W3:Y:S01]  /*0a30*/  LDCU.64 UR12, c[0x0][0x3a0] ;  /* 0x00007400ff0c77ac */ /* 0x000ee20008000a00 */
[----:B------:R-:W-:Y:S01]  /*0a40*/  PRMT R31, R44, 0x7632, R31 ;  /* 0x000076322c1f7816 */ /* 0x000fe2000000001f */
[----:B------:R-:W-:Y:S01]  /*0a50*/  IMAD.HI.U32 R4, R3, -0x326172a9, RZ ;  /* 0xcd9e8d5703047827 */ /* 0x000fe200078e00ff */
[----:B------:R-:W-:Y:S01]  /*0a60*/  LOP3.LUT R6, R7, UR22, R6, 0x96, !PT ;  /* 0x0000001607067c12 */ /* 0x000fe2000f8e9606 */
[----:B------:R-:W4:Y:S01]  /*0a70*/  LDCU.64 UR16, c[0x0][0x380] ;  /* 0x00007000ff1077ac */ /* 0x000f220008000a00 */
[----:B------:R-:W-:Y:S01]  /*0a80*/  PRMT R30, R55, 0x7632, R30 ;  /* 0x00007632371e7816 */ /* 0x000fe2000000001e */
[----:B------:R-:W-:Y:S01]  /*0a90*/  IMAD R8, R2, -0x2daee0ad, RZ ;  /* 0xd2511f5302087824 */ /* 0x000fe200078e02ff */
[----:B------:R-:W-:Y:S01]  /*0aa0*/  LOP3.LUT R4, R5, UR21, R4, 0x96, !PT ;  /* 0x0000001505047c12 */ /* 0x000fe2000f8e9604 */
[----:B------:R-:W-:Y:S01]  /*0ab0*/  IMAD R3, R3, -0x326172a9, RZ ;  /* 0xcd9e8d5703037824 */ /* 0x000fe200078e02ff */
[----:B------:R-:W-:Y:S01]  /*0ac0*/  PRMT R29, R59, 0x7632, R29 ;  /* 0x000076323b1d7816 */ /* 0x000fe2000000001d */
[----:B------:R-:W-:Y:S01]  /*0ad0*/  IMAD.HI.U32 R2, R6, -0x326172a9, RZ ;  /* 0xcd9e8d5706027827 */ /* 0x000fe200078e00ff */
[----:B------:R-:W-:Y:S01]  /*0ae0*/  PRMT R28, R54, 0x7632, R28 ;  /* 0x00007632361c7816 */ /* 0x000fe2000000001c */
[----:B0-----:R-:W-:Y:S01]  /*0af0*/  UISETP.NE.AND UP3, UPT, UR4, URZ, UPT ;  /* 0x000000ff0400728c */ /* 0x001fe2000bf65270 */
        /* <DEDUP_REMOVED lines=24> */
[----:B------:R-:W-:Y:S01]  /*0c80*/  IMAD.SHL.U32 R15, R15, 0x2, RZ ;  /* 0x000000020f0f7824 */ /* 0x000fe200078e00ff */
[----:B------:R-:W-:Y:S01]  /*0c90*/  LOP3.LUT R6, R7, UR28, R6, 0x96, !PT ;  /* 0x0000001c07067c12 */ /* 0x000fe2000f8e9606 */
[----:B------:R-:W-:Y:S01]  /*0ca0*/  IMAD R8, R3, -0x2daee0ad, RZ ;  /* 0xd2511f5303087824 */ /* 0x000fe200078e02ff */
[----:B------:R-:W-:Y:S01]  /*0cb0*/  PRMT R17, R69, 0x7632, R17 ;  /* 0x0000763245117816 */ /* 0x000fe20000000011 */
[----:B------:R-:W-:Y:S01]  /*0cc0*/  IMAD R4, R4, -0x326172a9, RZ ;  /* 0xcd9e8d5704047824 */ /* 0x000fe200078e02ff */
[----:B------:R-:W-:Y:S01]  /*0cd0*/  LOP3.LUT R15, R15, 0xffffff00, RZ, 0xc0, !PT ;  /* 0xffffff000f0f7812 */ /* 0x000fe200078ec0ff */
[----:B------:R-:W-:Y:S01]  /*0ce0*/  IMAD.HI.U32 R5, R2, -0x2daee0ad, RZ ;  /* 0xd2511f5302057827 */ /* 0x000fe200078e00ff */
[----:B------:R-:W-:Y:S02]  /*0cf0*/  PRMT R16, R64, 0x7632, R16 ;  /* 0x0000763240107816 */ /* 0x000fe40000000010 */
[----:B------:R-:W-:Y:S01]  /*0d00*/  PRMT R13, R38, 0x7632, R13 ;  /* 0x00007632260d7816 */ /* 0x000fe2000000000d */
[----:B------:R-:W-:Y:S01]  /*0d10*/  IMAD.HI.U32 R3, R6, -0x326172a9, RZ ;  /* 0xcd9e8d5706037827 */ /* 0x000fe200078e00ff */
[----:B------:R-:W-:-:S02]  /*0d20*/  LOP3.LUT R5, R8, UR30, R5, 0x96, !PT ;  /* 0x0000001e08057c12 */ /* 0x000fc4000f8e9605 */
[----:B------:R-:W-:Y:S01]  /*0d30*/  PRMT R12, R37, 0x7632, R12 ;  /* 0x00007632250c7816 */ /* 0x000fe2000000000c */
[----:B------:R-:W-:Y:S01]  /*0d40*/  IMAD R0, R0, 0x8, R15 ;  /* 0x0000000800007824 */ /* 0x000fe200078e020f */
[----:B------:R-:W-:Y:S01]  /*0d50*/  LOP3.LUT R3, R4, UR29, R3, 0x96, !PT ;  /* 0x0000001d04037c12 */ /* 0x000fe2000f8e9603 */
[----:B------:R-:W-:Y:S01]  /*0d60*/  IMAD R9, R2, -0x2daee0ad, RZ ;  /* 0xd2511f5302097824 */ /* 0x000fe200078e02ff */
[----:B------:R-:W-:Y:S01]  /*0d70*/  PRMT R10, R51, 0x7632, R10 ;  /* 0x00007632330a7816 */ /* 0x000fe2000000000a */
[----:B------:R-:W-:Y:S01]  /*0d80*/  IMAD R7, R6, -0x326172a9, RZ ;  /* 0xcd9e8d5706077824 */ /* 0x000fe200078e02ff */
[----:B------:R-:W-:Y:S01]  /*0d90*/  I2FP.F32.U32 R8, R0 ;  /* 0x0000000000087245 */ /* 0x000fe20000201000 */
[----:B------:R-:W-:Y:S01]  /*0da0*/  IMAD.HI.U32 R4, R5, -0x326172a9, RZ ;  /* 0xcd9e8d5705047827 */ /* 0x000fe200078e00ff */
[----:B------:R-:W-:-:S03]  /*0db0*/  PRMT R6, R48, 0x7632, R6 ;  /* 0x0000763230067816 */ /* 0x000fc60000000006 */
[----:B------:R-:W-:Y:S01]  /*0dc0*/  IMAD.HI.U32 R2, R3, -0x2daee0ad, RZ ;  /* 0xd2511f5303027827 */ /* 0x000fe200078e00ff */
[----:B------:R-:W0:Y:S01]  /*0dd0*/  MUFU.RCP R8, R8 ;  /* 0x0000000800087308 */ /* 0x000e220000001000 */
[----:B------:R-:W-:Y:S02]  /*0de0*/  LOP3.LUT R98, R7, UR31, R4, 0x96, !PT ;  /* 0x0000001f07627c12 */ /* 0x000fe4000f8e9604 */
[--C-:B------:R-:W-:Y:S01]  /*0df0*/  IMAD R14, R14, -0x20, R11.reuse ;  /* 0xffffffe00e0e7824 */ /* 0x100fe200078e020b */
[----:B------:R-:W-:Y:S01]  /*0e00*/  LOP3.LUT R94, R9, UR32, R2, 0x96, !PT ;  /* 0x00000020095e7c12 */ /* 0x000fe2000f8e9602 */
[----:B------:R-:W-:Y:S01]  /*0e10*/  IMAD R5, R5, -0x326172a9, RZ ;  /* 0xcd9e8d5705057824 */ /* 0x000fe200078e02ff */
[----:B------:R-:W-:Y:S01]  /*0e20*/  PRMT R11, R36, 0x7632, R11 ;  /* 0x00007632240b7816 */ /* 0x000fe2000000000b */
[----:B------:R-:W-:Y:S01]  /*0e30*/  IMAD R3, R3, -0x2daee0ad, RZ ;  /* 0xd2511f5303037824 */ /* 0x000fe200078e02ff */
[----:B------:R-:W-:Y:S01]  /*0e40*/  VIMNMX R14, PT, PT, RZ, R14, !PT ;  /* 0x0000000eff0e7248 */ /* 0x000fe20007fe0100 */
[----:B------:R-:W-:Y:S01]  /*0e50*/  IMAD.HI.U32 R116, R98, -0x2daee0ad, RZ ;  /* 0xd2511f5362747827 */ /* 0x000fe200078e00ff */
[----:B------:R-:W-:-:S02]  /*0e60*/  PRMT R9, R50, 0x7632, R9 ;  /* 0x0000763232097816 */ /* 0x000fc40000000009 */
[----:B------:R-:W-:Y:S01]  /*0e70*/  VIMNMX R14, PT, PT, R14, 0x20, PT ;  /* 0x000000200e0e7848 */ /* 0x000fe20003fe0100 */
[----:B------:R-:W-:Y:S01]  /*0e80*/  IMAD.HI.U32 R118, R94, -0x326172a9, RZ ;  /* 0xcd9e8d575e767827 */ /* 0x000fe200078e00ff */
[----:B------:R-:W-:Y:S02]  /*0e90*/  LOP3.LUT R116, R3, UR34, R116, 0x96, !PT ;  /* 0x0000002203747c12 */ /* 0x000fe4000f8e9674 */
[----:B------:R-:W-:Y:S01]  /*0ea0*/  LEA R83, R14, R15, 0x3 ;  /* 0x0000000f0e537211 */ /* 0x000fe200078e18ff */
[----:B------:R-:W-:Y:S01]  /*0eb0*/  IMAD.MOV.U32 R0, RZ, RZ, RZ ;  /* 0x000000ffff007224 */ /* 0x000fe200078e00ff */
[----:B------:R-:W-:Y:S01]  /*0ec0*/  LOP3.LUT R118, R5, UR33, R118, 0x96, !PT ;  /* 0x0000002105767c12 */ /* 0x000fe2000f8e9676 */
[----:B------:R-:W-:Y:S01]  /*0ed0*/  IMAD R98, R98, -0x2daee0ad, RZ ;  /* 0xd2511f5362627824 */ /* 0x000fe200078e02ff */
[----:B------:R-:W-:Y:S01]  /*0ee0*/  PRMT R15, R68, 0x7632, R15 ;  /* 0x00007632440f7816 */ /* 0x000fe2000000000f */
[----:B------:R-:W-:Y:S01]  /*0ef0*/  IMAD R94, R94, -0x326172a9, RZ ;  /* 0xcd9e8d575e5e7824 */ /* 0x000fe200078e02ff */
[----:B------:R-:W-:-:S02]  /*0f00*/  PRMT R14, R39, 0x7632, R14 ;  /* 0x00007632270e7816 */ /* 0x000fc4000000000e */
[----:B------:R-:W-:Y:S02]  /*0f10*/  PRMT R7, R49, 0x7632, R7 ;  /* 0x0000763231077816 */ /* 0x000fe40000000007 */
[----:B------:R-:W-:Y:S02]  /*0f20*/  PRMT R5, R63, 0x7632, R5 ;  /* 0x000076323f057816 */ /* 0x000fe40000000005 */
[----:B------:R-:W-:Y:S02]  /*0f30*/  PRMT R4, R62, 0x7632, R4 ;  /* 0x000076323e047816 */ /* 0x000fe40000000004 */
[----:B------:R-:W-:Y:S02]  /*0f40*/  PRMT R3, R61, 0x7632, R3 ;  /* 0x000076323d037816 */ /* 0x000fe40000000003 */
[----:B01234-:R-:W-:-:S07]  /*0f50*/  PRMT R2, R60, 0x7632, R2 ;  /* 0x000076323c027816 */ /* 0x01ffce0000000002 */
.L_x_1371:
[----:B0-----:R-:W0:Y:S01]  /*0f60*/  @UP0 LDCU.64 UR4, c[0x0][0x3e0] ;  /* 0x00007c00ff0407ac */ /* 0x001e220008000a00 */
[----:B------:R-:W-:Y:S01]  /*0f70*/  PLOP3.LUT P0, PT, PT, PT, UP0, 0x80, 0x8 ;  /* 0x000000000008781c */ /* 0x000fe20003f0f008 */
[----:B0-----:R-:W-:-:S06]  /*0f80*/  @UP0 UIMAD.WIDE UR4, UR10, 0x2, UR4 ;  /* 0x000000020a0408a5 */ /* 0x001fcc000f8e0204 */
[----:B-123--:R-:W-:Y:S01]  /*0f90*/  IMAD.U32 R72, RZ, RZ, UR4 ;  /* 0x00000004ff487e24 */ /* 0x00efe2000f8e00ff */
[----:B------:R-:W-:-:S05]  /*0fa0*/  MOV R73, UR5 ;  /* 0x0000000500497c02 */ /* 0x000fca0008000f00 */
[----:B------:R-:W2:Y:S01]  /*0fb0*/  @P0 LDG.E.U16 R72, desc[UR6][R72.64] ;  /* 0x0000000648480981 */ /* 0x000ea2000c1e1500 */
[----:B------:R-:W-:Y:S01]  /*0fc0*/  PLOP3.LUT P0, PT, PT, PT, UP0, 0x80, 0x8 ;  /* 0x000000000008781c */ /* 0x000fe20003f0f008 */
[----:B------:R-:W-:Y:S01]  /*0fd0*/  UIMAD UR4, UR10, UR35, URZ ;  /* 0x000000230a0472a4 */ /* 0x000fe2000f8e02ff */
[----:B------:R-:W-:Y:S01]  /*0fe0*/  ISETP.GE.U32.AND P1, PT, R86, 0x80, PT ;  /* 0x000000805600780c */ /* 0x000fe20003f26070 */
[----:B------:R-:W-:Y:S02]  /*0ff0*/  BSSY.RECONVERGENT B0, `(.L_x_1114) ;  /* 0x0000568000007945 */ /* 0x000fe40003800200 */
[----:B------:R-:W-:-:S04]  /*1000*/  USHF.R.S32.HI UR5, URZ, 0x1f, UR4 ;  /* 0x0000001fff057899 */ /* 0x000fc80008011404 */
[----:B------:R-:W-:-:S03]  /*1010*/  ULEA.HI UR5, UR5, UR4, URZ, 0x3 ;  /* 0x0000000405057291 */ /* 0x000fc6000f8f18ff */
[----:B------:R-:W-:-:S03]  /*1020*/  UMOV UR4, 0x3f800000 ;  /* 0x3f80000000047882 */ /* 0x000fc60000000000 */
[----:B------:R-:W-:-:S05]  /*1030*/  IMAD.U32 R75, RZ, RZ, UR5 ;  /* 0x00000005ff4b7e24 */ /* 0x000fca000f8e00ff */
[----:B------:R-:W-:-:S05]  /*1040*/  LEA.HI.SX32 R90, R75, R88, 0x1d ;  /* 0x000000584b5a7211 */ /* 0x000fca00078feaff */
[----:B------:R-:W-:Y:S01]  /*1050*/  IMAD.MOV.U32 R92, RZ, RZ, R90 ;  /* 0x000000ffff5c7224 */ /* 0x000fe200078e005a */
[----:B--2---:R-:W-:Y:S02]  /*1060*/  @P0 R2UR UR11, R72 ;  /* 0x00000000480b02ca */ /* 0x004fe400000e0000 */
[----:B------:R-:W-:-:S11]  /*1070*/  P2R R72, PR, RZ, 0x2 ;  /* 0x00000002ff487803 */ /* 0x000fd60000000000 */
        /* <DEDUP_REMOVED lines=10> */
[----:B------:R-:W5:Y:S01]  /*1120*/  LDG.E.128 R32, desc[UR6][R32.64] ;  /* 0x0000000620207981 */ /* 0x000f62000c1e1d00 */
[----:B------:R-:W-:Y:S01]  /*1130*/  ISETP.NE.AND P0, PT, R108, 0x1, PT ;  /* 0x000000016c00780c */ /* 0x000fe20003f05270 */
[----:B------:R-:W-:Y:S01]  /*1140*/  BSSY.RECONVERGENT B1, `(.L_x_1117) ;  /* 0x000004b000017945 */ /* 0x000fe20003800200 */
[----:B------:R-:W-:Y:S02]  /*1150*/  HFMA2 R95, -RZ, RZ, 0, 1.1920928955078125e-07 ;  /* 0x00000002ff5f7431 */ /* 0x000fe400000001ff */
[----:B------:R-:W-:Y:S02]  /*1160*/  IMAD.MOV.U32 R96, RZ, RZ, R94 ;  /* 0x000000ffff607224 */ /* 0x000fe400078e005e */
[----:B------:R-:W-:-:S07]  /*1170*/  IMAD.MOV.U32 R92, RZ, RZ, R98 ;  /* 0x000000ffff5c7224 */ /* 0x000fce00078e0062 */
[----:B------:R-:W-:Y:S05]  /*1180*/  @!P0 BRA `(.L_x_1118) ;  /* 0x0000000400188947 */ /* 0x000fea0003800000 */
[----:B------:R-:W-:-:S04]  /*1190*/  MOV R95, 0x2 ;  /* 0x00000002005f7802 */ /* 0x000fc80000000f00 */
[----:B------:R-:W-:-:S05]  /*11a0*/  VIADDMNMX.U32 R92, R108, 0xfffffffe, R95, PT ;  /* 0xfffffffe6c5c7846 */ /* 0x000fca000380005f */
[----:B------:R-:W-:-:S04]  /*11b0*/  IMAD.SHL.U32 R92, R92, 0x4, RZ ;  /* 0x000000045c5c7824 */ /* 0x000fc800078e00ff */
[----:B------:R-:W0:Y:S02]  /*11c0*/  LDC R96, c[0x2][R92] ;  /* 0x008000005c607b82 */ /* 0x000e240000000800 */
[----:B0-----:R-:W-:-:S04]  /*11d0*/  SHF.R.S32.HI R97, RZ, 0x1f, R96 ;  /* 0x0000001fff617819 */ /* 0x001fc80000011460 */
.L_x_20579:
[----:B------:R-:W-:Y:S05]  /*11e0*/  BRX R96 -0x11f0                                        (*"BRANCH_TARGETS .L_x_20580,.L_x_20581,.L_x_20582"*) ;  /* 0xffffffec60847949 */ /* 0x000fea000383ffff */
.L_x_20582:
[----:B------:R-:W-:Y:S01]  /*11f0*/  VIADD R95, R108, 0x1 ;  /* 0x000000016c5f7836 */ /* 0x000fe20000000000 */
[----:B------:R-:W-:Y:S01]  /*1200*/  MOV R92, R98 ;  /* 0x00000062005c7202 */ /* 0x000fe20000000f00 */
[----:B------:R-:W-:Y:S01]  /*1210*/  IMAD.MOV.U32 R96, RZ, RZ, R118 ;  /* 0x000000ffff607224 */ /* 0x000fe200078e0076 */
[----:B------:R-:W-:Y:S06]  /*1220*/  BRA `(.L_x_1118) ;  /* 0x0000000000f07947 */ /* 0x000fec0003800000 */
.L_x_20580:
[----:B------:R-:W-:Y:S02]  /*1230*/  HFMA2 R95, -RZ, RZ, 0, 1.78813934326171875e-07 ;  /* 0x00000003ff5f7431 */ /* 0x000fe400000001ff */
[----:B------:R-:W-:Y:S02]  /*1240*/  IMAD.MOV.U32 R92, RZ, RZ, R98 ;  /* 0x000000ffff5c7224 */ /* 0x000fe400078e0062 */
[----:B------:R-:W-:Y:S01]  /*1250*/  IMAD.MOV.U32 R96, RZ, RZ, R116 ;  /* 0x000000ffff607224 */ /* 0x000fe200078e0074 */
[----:B------:R-:W-:Y:S06]  /*1260*/  BRA `(.L_x_1118) ;  /* 0x0000000000e07947 */ /* 0x000fec0003800000 */
.L_x_20581:
        /* <DEDUP_REMOVED lines=13> */
.L_x_1120:
[----:B------:R-:W-:Y:S05]  /*1340*/  BSYNC.RECONVERGENT B2 ;  /* 0x0000000000027941 */ /* 0x000fea0003800200 */
.L_x_1119:
        /* <DEDUP_REMOVED lines=39> */
[----:B------:R-:W-:Y:S01]  /*15c0*/  MOV R92, R96 ;  /* 0x00000060005c7202 */ /* 0x000fe20000000f00 */
[----:B------:R-:W-:Y:S01]  /*15d0*/  IMAD.MOV.U32 R96, RZ, RZ, R98 ;  /* 0x000000ffff607224 */ /* 0x000fe200078e0062 */
[----:B------:R-:W-:-:S07]  /*15e0*/  LOP3.LUT R116, R116, UR34, R97, 0x96, !PT ;  /* 0x0000002274747c12 */ /* 0x000fce000f8e9661 */
.L_x_1118:
[----:B------:R-:W-:Y:S05]  /*15f0*/  BSYNC.RECONVERGENT B1 ;  /* 0x0000000000017941 */ /* 0x000fea0003800200 */
.L_x_1117:
[----:B------:R-:W0:Y:S01]  /*1600*/  LDC R104, c[0x0][0x408] ;  /* 0x00010200ff687b82 */ /* 0x000e220000000800 */
[----:B------:R-:W-:Y:S01]  /*1610*/  HFMA2 R98, -RZ, RZ, 0.1171875, 0 ;  /* 0x2f800000ff627431 */ /* 0x000fe200000001ff */
[----:B------:R-:W-:Y:S01]  /*1620*/  I2FP.F32.U32 R97, R96 ;  /* 0x0000006000617245 */ /* 0x000fe20000201000 */
[----:B-----5:R-:W-:Y:S01]  /*1630*/  IMAD.U32 R96, R72, 0x10000, RZ ;  /* 0x0001000048607824 */ /* 0x020fe200078e00ff */
[----:B------:R-:W-:Y:S01]  /*1640*/  ISETP.NE.AND P1, PT, R95, 0x1, PT ;  /* 0x000000015f00780c */ /* 0x000fe20003f25270 */
[----:B------:R-:W-:Y:S01]  /*1650*/  BSSY.RECONVERGENT B1, `(.L_x_1121) ;  /* 0x0000050000017945 */ /* 0x000fe20003800200 */
[----:B------:R-:W-:Y:S01]  /*1660*/  SHF.L.U32 R106, R32, 0x10, RZ ;  /* 0x00000010206a7819 */ /* 0x000fe200000006ff */
[----:B------:R-:W-:Y:S01]  /*1670*/  FMUL.FTZ R107, R96, UR4 ;  /* 0x00000004606b7c20 */ /* 0x000fe20008410000 */
[----:B------:R-:W1:Y:S01]  /*1680*/  LDC R100, c[0x0][0x404] ;  /* 0x00010100ff647b82 */ /* 0x000e620000000800 */
[----:B------:R-:W-:Y:S01]  /*1690*/  IMAD.U32 R96, R60, 0x10000, RZ ;  /* 0x000100003c607824 */ /* 0x000fe200078e00ff */
[----:B------:R-:W-:Y:S01]  /*16a0*/  PRMT R72, R72, 0x7632, R72 ;  /* 0x0000763248487816 */ /* 0x000fe20000000048 */
[----:B------:R-:W-:Y:S01]  /*16b0*/  FFMA.FTZ R97, R97, R98, 1.1641532182693481445e-10 ;  /* 0x2f00000061617423 */ /* 0x000fe20000010062 */
[----:B------:R-:W-:-:S02]  /*16c0*/  IMAD.MOV.U32 R108, RZ, RZ, 0x2 ;  /* 0x00000002ff6c7424 */ /* 0x000fc400078e00ff */
[----:B0-----:R-:W-:Y:S02]  /*16d0*/  FMUL.FTZ R107, R107, R104 ;  /* 0x000000686b6b7220 */ /* 0x001fe40000410000 */
[----:B-1----:R-:W-:-:S04]  /*16e0*/  FSETP.GTU.FTZ.AND P0, PT, R97, R100, PT ;  /* 0x000000646100720b */ /* 0x002fc80003f1c000 */
[----:B------:R-:W-:Y:S01]  /*16f0*/  FSEL R97, R107, RZ, !P0 ;  /* 0x000000ff6b617208 */ /* 0x000fe20004000000 */
[----:B------:R-:W-:Y:S01]  /*1700*/  IMAD.MOV.U32 R107, RZ, RZ, R94 ;  /* 0x000000ffff6b7224 */ /* 0x000fe200078e005e */
[----:B------:R-:W-:-:S03]  /*1710*/  PLOP3.LUT P0, PT, P0, PT, PT, 0x8, 0x80 ;  /* 0x000000000080781c */ /* 0x000fc6000070e170 */
[----:B------:R-:W-:Y:S01]  /*1720*/  FFMA.FTZ R97, R97, R96, R106 ;  /* 0x0000006061617223 */ /* 0x000fe2000001006a */
        /* <DEDUP_REMOVED lines=10> */
.L_x_1123:
        /* <DEDUP_REMOVED lines=13> */
.L_x_1125:
[----:B------:R-:W-:Y:S05]  /*18a0*/  BSYNC.RECONVERGENT B2 ;  /* 0x0000000000027941 */ /* 0x000fea0003800200 */
.L_x_1124:
        /* <DEDUP_REMOVED lines=42> */
.L_x_1122:
[----:B------:R-:W-:Y:S05]  /*1b50*/  BSYNC.RECONVERGENT B1 ;  /* 0x0000000000017941 */ /* 0x000fea0003800200 */
.L_x_1121:
[----:B------:R-:W-:Y:S01]  /*1b60*/  I2FP.F32.U32 R95, R107 ;  /* 0x0000006b005f7245 */ /* 0x000fe20000201000 */
[----:B------:R-:W-:Y:S01]  /*1b70*/  IMAD.U32 R72, R72, 0x10000, RZ ;  /* 0x0001000048487824 */ /* 0x000fe200078e00ff */
[----:B------:R-:W-:Y:S01]  /*1b80*/  ISETP.NE.AND P1, PT, R108, 0x1, PT ;  /* 0x000000016c00780c */ /* 0x000fe20003f25270 */
[----:B------:R-:W-:Y:S01]  /*1b90*/  BSSY.RECONVERGENT B1, `(.L_x_1126) ;  /* 0x000004f000017945 */ /* 0x000fe20003800200 */
[----:B------:R-:W-:Y:S01]  /*1ba0*/  PRMT R106, R32, 0x7632, R106 ;  /* 0x00007632206a7816 */ /* 0x000fe2000000006a */
[----:B------:R-:W-:Y:S01]  /*1bb0*/  FFMA.FTZ R95, R95, R98, 1.1641532182693481445e-10 ;  /* 0x2f0000005f5f7423 */ /* 0x000fe20000010062 */
[----:B------:R-:W-:Y:S01]  /*1bc0*/  FMUL.FTZ R107, R72, UR4 ;  /* 0x00000004486b7c20 */ /* 0x000fe20008410000 */
[----:B------:R-:W-:Y:S01]  /*1bd0*/  SHF.L.U32 R72, R2, 0x10, RZ ;  /* 0x0000001002487819 */ /* 0x000fe200000006ff */
[----:B------:R-:W-:Y:S02]  /*1be0*/  IMAD.MOV.U32 R110, RZ, RZ, 0x2 ;  /* 0x00000002ff6e7424 */ /* 0x000fe400078e00ff */
[----:B------:R-:W-:Y:S01]  /*1bf0*/  FMUL.FTZ R107, R107, R104 ;  /* 0x000000686b6b7220 */ /* 0x000fe20000410000 */
[----:B------:R-:W-:Y:S01]  /*1c00*/  FSETP.GTU.FTZ.AND P0, PT, R95, R100, PT ;  /* 0x000000645f00720b */ /* 0x000fe20003f1c000 */
[----:B------:R-:W-:-:S03]  /*1c10*/  IMAD.U32 R106, R106, 0x10000, RZ ;  /* 0x000100006a6a7824 */ /* 0x000fc600078e00ff */
[----:B------:R-:W-:Y:S02]  /*1c20*/  FSEL R95, R107, RZ, !P0 ;  /* 0x000000ff6b5f7208 */ /* 0x000fe40004000000 */
[----:B------:R-:W-:-:S03]  /*1c30*/  PLOP3.LUT P0, PT, P0, PT, PT, 0x8, 0x80 ;  /* 0x000000000080781c */ /* 0x000fc6000070e170 */
[----:B------:R-:W-:Y:S01]  /*1c40*/  FFMA.FTZ R95, R95, R72, R106 ;  /* 0x000000485f5f7223 */ /* 0x000fe2000001006a */
        /* <DEDUP_REMOVED lines=10> */
.L_x_1128:
        /* <DEDUP_REMOVED lines=13> */
.L_x_1130:
[----:B------:R-:W-:Y:S05]  /*1dc0*/  BSYNC.RECONVERGENT B2 ;  /* 0x0000000000027941 */ /* 0x000fea0003800200 */
.L_x_1129:
        /* <DEDUP_REMOVED lines=43> */
.L_x_1127:
[----:B------:R-:W-:Y:S05]  /*2080*/  BSYNC.RECONVERGENT B1 ;  /* 0x0000000000017941 */ /* 0x000fea0003800200 */
.L_x_1126:
[----:B------:R-:W-:Y:S01]  /*2090*/  I2FP.F32.U32 R107, R72 ;  /* 0x00000048006b7245 */ /* 0x000fe20000201000 */
[----:B------:R-:W-:Y:S01]  /*20a0*/  IMAD.U32 R72, R73, 0x10000, RZ ;  /* 0x0001000049487824 */ /* 0x000fe200078e00ff */
[----:B------:R-:W-:Y:S01]  /*20b0*/  ISETP.NE.AND P2, PT, R110, 0x1, PT ;  /* 0x000000016e00780c */ /* 0x000fe20003f45270 */
[----:B------:R-:W-:Y:S01]  /*20c0*/  BSSY.RECONVERGENT B1, `(.L_x_1131) ;  /* 0x000004f000017945 */ /* 0x000fe20003800200 */
[----:B------:R-:W-:Y:S01]  /*20d0*/  SHF.L.U32 R106, R33, 0x10, RZ ;  /* 0x00000010216a7819 */ /* 0x000fe200000006ff */
[----:B------:R-:W-:Y:S01]  /*20e0*/  FFMA.FTZ R107, R107, R98, 1.1641532182693481445e-10 ;  /* 0x2f0000006b6b7423 */ /* 0x000fe20000010062 */
[----:B------:R-:W-:Y:S01]  /*20f0*/  FMUL.FTZ R109, R72, UR4 ;  /* 0x00000004486d7c20 */ /* 0x000fe20008410000 */
[----:B------:R-:W-:Y:S01]  /*2100*/  IMAD.U32 R72, R61, 0x10000, RZ ;  /* 0x000100003d487824 */ /* 0x000fe200078e00ff */
[----:B------:R-:W-:Y:S01]  /*2110*/  PRMT R108, R73, 0x7632, R108 ;  /* 0x00007632496c7816 */ /* 0x000fe2000000006c */
[----:B------:R-:W-:Y:S02]  /*2120*/  IMAD.MOV.U32 R112, RZ, RZ, 0x2 ;  /* 0x00000002ff707424 */ /* 0x000fe400078e00ff */
[----:B------:R-:W-:Y:S01]  /*2130*/  FMUL.FTZ R109, R109, R104 ;  /* 0x000000686d6d7220 */ /* 0x000fe20000410000 */
[----:B------:R-:W-:Y:S01]  /*2140*/  FSETP.GTU.FTZ.AND P1, PT, R107, R100, PT ;  /* 0x000000646b00720b */ /* 0x000fe20003f3c000 */
[----:B------:R-:W-:-:S03]  /*2150*/  IMAD.MOV.U32 R73, RZ, RZ, R94 ;  /* 0x000000ffff497224 */ /* 0x000fc600078e005e */
[----:B------:R-:W-:Y:S02]  /*2160*/  FSEL R109, R109, RZ, !P1 ;  /* 0x000000ff6d6d7208 */ /* 0x000fe40004800000 */
[----:B------:R-:W-:-:S03]  /*2170*/  PLOP3.LUT P1, PT, P1, PT, PT, 0x8, 0x80 ;  /* 0x000000000080781c */ /* 0x000fc60000f2e170 */
[----:B------:R-:W-:Y:S01]  /*2180*/  FFMA.FTZ R109, R109, R72, R106 ;  /* 0x000000486d6d7223 */ /* 0x000fe2000001006a */
        /* <DEDUP_REMOVED lines=9> */
.L_x_1133:
        /* <DEDUP_REMOVED lines=13> */
.L_x_1135:
[----:B------:R-:W-:Y:S05]  /*22f0*/  BSYNC.RECONVERGENT B2 ;  /* 0x0000000000027941 */ /* 0x000fea0003800200 */
.L_x_1134:
        /* <DEDUP_REMOVED lines=43> */
.L_x_1132:
[----:B------:R-:W-:Y:S05]  /*25b0*/  BSYNC.RECONVERGENT B1 ;  /* 0x0000000000017941 */ /* 0x000fea0003800200 */
.L_x_1131:
[----:B------:R-:W-:Y:S01]  /*25c0*/  I2FP.F32.U32 R73, R73 ;  /* 0x0000004900497245 */ /* 0x000fe20000201000 */
[----:B------:R-:W-:Y:S01]  /*25d0*/  IMAD.U32 R72, R3, 0x10000, RZ ;  /* 0x0001000003487824 */ /* 0x000fe200078e00ff */
[----:B------:R-:W-:Y:S01]  /*25e0*/  SHF.L.U32 R108, R108, 0x10, RZ ;  /* 0x000000106c6c7819 */ /* 0x000fe200000006ff */
[----:B------:R-:W-:Y:S01]  /*25f0*/  BSSY.RECONVERGENT B1, `(.L_x_1136) ;  /* 0x000004f000017945 */ /* 0x000fe20003800200 */
[----:B------:R-:W-:Y:S01]  /*2600*/  ISETP.NE.AND P3, PT, R112, 0x1, PT ;  /* 0x000000017000780c */ /* 0x000fe20003f65270 */
[----:B------:R-:W-:Y:S01]  /*2610*/  FFMA.FTZ R73, R73, R98, 1.1641532182693481445e-10 ;  /* 0x2f00000049497423 */ /* 0x000fe20000010062 */
[----:B------:R-:W-:Y:S01]  /*2620*/  PRMT R106, R33, 0x7632, R106 ;  /* 0x00007632216a7816 */ /* 0x000fe2000000006a */
[----:B------:R-:W-:Y:S01]  /*2630*/  FMUL.FTZ R107, R108, UR4 ;  /* 0x000000046c6b7c20 */ /* 0x000fe20008410000 */
[----:B------:R-:W-:Y:S02]  /*2640*/  HFMA2 R108, -RZ, RZ, 0, 1.1920928955078125e-07 ;  /* 0x00000002ff6c7431 */ /* 0x000fe400000001ff */
[----:B------:R-:W-:Y:S01]  /*2650*/  FSETP.GTU.FTZ.AND P2, PT, R73, R100, PT ;  /* 0x000000644900720b */ /* 0x000fe20003f5c000 */
[----:B------:R-:W-:Y:S01]  /*2660*/  FMUL.FTZ R107, R107, R104 ;  /* 0x000000686b6b7220 */ /* 0x000fe20000410000 */
[----:B------:R-:W-:-:S02]  /*2670*/  IMAD.U32 R106, R106, 0x10000, RZ ;  /* 0x000100006a6a7824 */ /* 0x000fc400078e00ff */
[----:B------:R-:W-:Y:S02]  /*2680*/  IMAD.MOV.U32 R73, RZ, RZ, R94 ;  /* 0x000000ffff497224 */ /* 0x000fe400078e005e */
[----:B------:R-:W-:Y:S02]  /*2690*/  FSEL R107, R107, RZ, !P2 ;  /* 0x000000ff6b6b7208 */ /* 0x000fe40005000000 */
[----:B------:R-:W-:-:S03]  /*26a0*/  PLOP3.LUT P2, PT, P2, PT, PT, 0x8, 0x80 ;  /* 0x000000000080781c */ /* 0x000fc6000174e170 */
[----:B------:R-:W-:Y:S01]  /*26b0*/  FFMA.FTZ R107, R107, R72, R106 ;  /* 0x000000486b6b7223 */ /* 0x000fe2000001006a */
        /* <DEDUP_REMOVED lines=9> */
.L_x_1138:
        /* <DEDUP_REMOVED lines=13> */
.L_x_1140:
[----:B------:R-:W-:Y:S05]  /*2820*/  BSYNC.RECONVERGENT B2 ;  /* 0x0000000000027941 */ /* 0x000fea0003800200 */
.L_x_1139:
        /* <DEDUP_REMOVED lines=43> */
.L_x_1137:
[----:B------:R-:W-:Y:S05]  /*2ae0*/  BSYNC.RECONVERGENT B1 ;  /* 0x0000000000017941 */ /* 0x000fea0003800200 */
.L_x_1136:
[----:B------:R-:W-:Y:S01]  /*2af0*/  I2FP.F32.U32 R73, R73 ;  /* 0x0000004900497245 */ /* 0x000fe20000201000 */
[----:B------:R-:W-:Y:S01]  /*2b00*/  IMAD.U32 R72, R74, 0x10000, RZ ;  /* 0x000100004a487824 */ /* 0x000fe200078e00ff */
[----:B------:R-:W-:Y:S01]  /*2b10*/  ISETP.NE.AND P4, PT, R108, 0x1, PT ;  /* 0x000000016c00780c */ /* 0x000fe20003f85270 */
[----:B------:R-:W-:Y:S01]  /*2b20*/  IMAD.U32 R106, R34, 0x10000, RZ ;  /* 0x00010000226a7824 */ /* 0x000fe200078e00ff */
[----:B------:R-:W-:Y:S01]  /*2b30*/  BSSY.RECONVERGENT B1, `(.L_x_1141) ;  /* 0x000004e000017945 */ /* 0x000fe20003800200 */
[----:B------:R-:W-:Y:S01]  /*2b40*/  FFMA.FTZ R73, R73, R98, 1.1641532182693481445e-10 ;  /* 0x2f00000049497423 */ /* 0x000fe20000010062 */
[----:B------:R-:W-:Y:S01]  /*2b50*/  FMUL.FTZ R117, R72, UR4 ;  /* 0x0000000448757c20 */ /* 0x000fe20008410000 */
[----:B------:R-:W-:Y:S02]  /*2b60*/  SHF.L.U32 R72, R62, 0x10, RZ ;  /* 0x000000103e487819 */ /* 0x000fe400000006ff */
[----:B------:R-:W-:Y:S01]  /*2b70*/  PRMT R74, R74, 0x7632, R74 ;  /* 0x000076324a4a7816 */ /* 0x000fe2000000004a */
[----:B------:R-:W-:Y:S01]  /*2b80*/  FMUL.FTZ R117, R117, R104 ;  /* 0x0000006875757220 */ /* 0x000fe20000410000 */
[----:B------:R-:W-:-:S02]  /*2b90*/  FSETP.GTU.FTZ.AND P3, PT, R73, R100, PT ;  /* 0x000000644900720b */ /* 0x000fc40003f7c000 */
[----:B------:R-:W-:Y:S02]  /*2ba0*/  MOV R73, R94 ;  /* 0x0000005e00497202 */ /* 0x000fe40000000f00 */
[----:B------:R-:W-:Y:S02]  /*2bb0*/  FSEL R117, R117, RZ, !P3 ;  /* 0x000000ff75757208 */ /* 0x000fe40005800000 */
[----:B------:R-:W-:-:S03]  /*2bc0*/  PLOP3.LUT P3, PT, P3, PT, PT, 0x8, 0x80 ;  /* 0x000000000080781c */ /* 0x000fc60001f6e170 */
[----:B------:R-:W-:Y:S01]  /*2bd0*/  FFMA.FTZ R129, R117, R72, R106 ;  /* 0x0000004875817223 */ /* 0x000fe2000001006a */
        /* <DEDUP_REMOVED lines=10> */
.L_x_1143:
        /* <DEDUP_REMOVED lines=13> */
.L_x_1145:
[----:B------:R-:W-:Y:S05]  /*2d50*/  BSYNC.RECONVERGENT B2 ;  /* 0x0000000000027941 */ /* 0x000fea0003800200 */
.L_x_1144:
        /* <DEDUP_REMOVED lines=43> */
.L_x_1142:
[----:B------:R-:W-:Y:S05]  /*3010*/  BSYNC.RECONVERGENT B1 ;  /* 0x0000000000017941 */ /* 0x000fea0003800200 */
.L_x_1141:
[----:B------:R-:W-:Y:S01]  /*3020*/  I2FP.F32.U32 R73, R73 ;  /* 0x0000004900497245 */ /* 0x000fe20000201000 */
[----:B------:R-:W-:Y:S01]  /*3030*/  IMAD.U32 R74, R74, 0x10000, RZ ;  /* 0x000100004a4a7824 */ /* 0x000fe200078e00ff */
[----:B------:R-:W-:Y:S01]  /*3040*/  ISETP.NE.AND P5, PT, R106, 0x1, PT ;  /* 0x000000016a00780c */ /* 0x000fe20003fa5270 */
[----:B------:R-:W-:Y:S01]  /*3050*/  IMAD.U32 R72, R4, 0x10000, RZ ;  /* 0x0001000004487824 */ /* 0x000fe200078e00ff */
[----:B------:R-:W-:Y:S01]  /*3060*/  BSSY.RECONVERGENT B1, `(.L_x_1146) ;  /* 0x000004e000017945 */ /* 0x000fe20003800200 */
[----:B------:R-:W-:Y:S01]  /*3070*/  FFMA.FTZ R73, R73, R98, 1.1641532182693481445e-10 ;  /* 0x2f00000049497423 */ /* 0x000fe20000010062 */
[----:B------:R-:W-:Y:S01]  /*3080*/  FMUL.FTZ R117, R74, UR4 ;  /* 0x000000044a757c20 */ /* 0x000fe20008410000 */
[----:B------:R-:W-:Y:S01]  /*3090*/  PRMT R74, R34, 0x7632, R74 ;  /* 0x00007632224a7816 */ /* 0x000fe2000000004a */
[----:B------:R-:W-:Y:S02]  /*30a0*/  IMAD.MOV.U32 R110, RZ, RZ, 0x2 ;  /* 0x00000002ff6e7424 */ /* 0x000fe400078e00ff */
[----:B------:R-:W-:Y:S01]  /*30b0*/  FMUL.FTZ R117, R117, R104 ;  /* 0x0000006875757220 */ /* 0x000fe20000410000 */
[----:B------:R-:W-:Y:S01]  /*30c0*/  FSETP.GTU.FTZ.AND P4, PT, R73, R100, PT ;  /* 0x000000644900720b */ /* 0x000fe20003f9c000 */
[----:B------:R-:W-:Y:S01]  /*30d0*/  IMAD.MOV.U32 R73, RZ, RZ, R94 ;  /* 0x000000ffff497224 */ /* 0x000fe200078e005e */
[----:B------:R-:W-:-:S02]  /*30e0*/  SHF.L.U32 R74, R74, 0x10, RZ ;  /* 0x000000104a4a7819 */ /* 0x000fc400000006ff */
        /* <DEDUP_REMOVED lines=12> */
.L_x_1148:
        /* <DEDUP_REMOVED lines=13> */
.L_x_1150:
[----:B------:R-:W-:Y:S05]  /*3280*/  BSYNC.RECONVERGENT B2 ;  /* 0x0000000000027941 */ /* 0x000fea0003800200 */
.L_x_1149:
        /* <DEDUP_REMOVED lines=43> */
.L_x_1147:
[----:B------:R-:W-:Y:S05]  /*3540*/  BSYNC.RECONVERGENT B1 ;  /* 0x0000000000017941 */ /* 0x000fea0003800200 */
.L_x_1146:
[----:B------:R-:W-:Y:S01]  /*3550*/  I2FP.F32.U32 R73, R73 ;  /* 0x0000004900497245 */ /* 0x000fe20000201000 */
[----:B------:R-:W-:Y:S01]  /*3560*/  IMAD.U32 R74, R35, 0x10000, RZ ;  /* 0x00010000234a7824 */ /* 0x000fe200078e00ff */
[----:B------:R-:W-:Y:S01]  /*3570*/  SHF.L.U32 R72, R75, 0x10, RZ ;  /* 0x000000104b487819 */ /* 0x000fe200000006ff */
[----:B------:R-:W-:Y:S01]  /*3580*/  BSSY.RECONVERGENT B1, `(.L_x_1151) ;  /* 0x0000051000017945 */ /* 0x000fe20003800200 */
[----:B------:R-:W-:Y:S01]  /*3590*/  ISETP.NE.AND P6, PT, R110, 0x1, PT ;  /* 0x000000016e00780c */ /* 0x000fe20003fc5270 */
[----:B------:R-:W-:Y:S01]  /*35a0*/  FFMA.FTZ R73, R73, R98, 1.1641532182693481445e-10 ;  /* 0x2f00000049497423 */ /* 0x000fe20000010062 */
[----:B------:R-:W-:Y:S02]  /*35b0*/  HFMA2 R108, -RZ, RZ, 0, 1.1920928955078125e-07 ;  /* 0x00000002ff6c7431 */ /* 0x000fe400000001ff */
[----:B------:R-:W-:Y:S01]  /*35c0*/  FMUL.FTZ R117, R72, UR4 ;  /* 0x0000000448757c20 */ /* 0x000fe20008410000 */
[----:B------:R-:W-:Y:S01]  /*35d0*/  IMAD.U32 R72, R63, 0x10000, RZ ;  /* 0x000100003f487824 */ /* 0x000fe200078e00ff */
[----:B------:R-:W-:-:S02]  /*35e0*/  PRMT R106, R75, 0x7632, R106 ;  /* 0x000076324b6a7816 */ /* 0x000fc4000000006a */
        /* <DEDUP_REMOVED lines=15> */
.L_x_1153:
[----:B------:R-:W-:Y:S01]  /*36e0*/  IADD3 R85, PT, PT, R85, 0x1, RZ ;  /* 0x0000000155557810 */ /* 0x000fe20007ffe0ff */
[----:B------:R-:W-:Y:S03]  /*36f0*/  BSSY.RECONVERGENT B2, `(.L_x_1154) ;  /* 0x000000e000027945 */ /* 0x000fe60003800200 */
        /* <DEDUP_REMOVED lines=13> */
.L_x_1155:
[----:B------:R-:W-:Y:S05]  /*37d0*/  BSYNC.RECONVERGENT B2 ;  /* 0x0000000000027941 */ /* 0x000fea0003800200 */
.L_x_1154:
        /* <DEDUP_REMOVED lines=43> */
.L_x_1152:
[----:B------:R-:W-:Y:S05]  /*3a90*/  BSYNC.RECONVERGENT B1 ;  /* 0x0000000000017941 */ /* 0x000fea0003800200 */
.L_x_1151:
[----:B------:R-:W-:Y:S01]  /*3aa0*/  I2FP.F32.U32 R73, R73 ;  /* 0x0000004900497245 */ /* 0x000fe20000201000 */
[----:B------:R-:W-:Y:S01]  /*3ab0*/  IMAD.U32 R106, R106, 0x10000, RZ ;  /* 0x000100006a6a7824 */ /* 0x000fe200078e00ff */
[----:B------:R-:W-:Y:S02]  /*3ac0*/  PRMT R74, R35, 0x7632, R74 ;  /* 0x00007632234a7816 */ /* 0x000fe4000000004a */
[----:B------:R-:W-:Y:S01]  /*3ad0*/  SHF.L.U32 R72, R5, 0x10, RZ ;  /* 0x0000001005487819 */ /* 0x000fe200000006ff */
[----:B------:R-:W-:Y:S01]  /*3ae0*/  FMUL.FTZ R75, R106, UR4 ;  /* 0x000000046a4b7c20 */ /* 0x000fe20008410000 */
[----:B------:R-:W-:Y:S01]  /*3af0*/  FFMA.FTZ R73, R73, R98, 1.1641532182693481445e-10 ;  /* 0x2f00000049497423 */ /* 0x000fe20000010062 */
[----:B------:R-:W-:Y:S02]  /*3b00*/  IMAD.U32 R74, R74, 0x10000, RZ ;  /* 0x000100004a4a7824 */ /* 0x000fe400078e00ff */
[----:B------:R-:W-:Y:S02]  /*3b10*/  FMUL.FTZ R75, R75, R104 ;  /* 0x000000684b4b7220 */ /* 0x000fe40000410000 */
[----:B------:R-:W-:-:S02]  /*3b20*/  FSETP.GTU.FTZ.AND P6, PT, R73, R100, PT ;  /* 0x000000644900720b */ /* 0x000fc40003fdc000 */
[----:B------:R-:W-:Y:S02]  /*3b30*/  F2FP.BF16.F32.PACK_AB R73, R107, R109 ;  /* 0x0000006d6b49723e */ /* 0x000fe400000010ff */
[----:B------:R-:W-:Y:S02]  /*3b40*/  FSEL R75, R75, RZ, !P6 ;  /* 0x000000ff4b4b7208 */ /* 0x000fe40007000000 */
[----:B------:R-:W-:-:S03]  /*3b50*/  PLOP3.LUT P6, PT, P6, PT, PT, 0x8, 0x80 ;  /* 0x000000000080781c */ /* 0x000fc600037ce170 */
[----:B------:R-:W-:Y:S01]  /*3b60*/  FFMA.FTZ R133, R75, R72, R74 ;  /* 0x000000484b857223 */ /* 0x000fe2000001004a */
[----:B------:R-:W-:Y:S02]  /*3b70*/  F2FP.BF16.F32.PACK_AB R74, R127, R129 ;  /* 0x000000817f4a723e */ /* 0x000fe400000010ff */
[----:B------:R-:W-:Y:S02]  /*3b80*/  F2FP.BF16.F32.PACK_AB R72, R95, R97 ;  /* 0x000000615f48723e */ /* 0x000fe400000010ff */
[----:B------:R-:W-:Y:S01]  /*3b90*/  F2FP.BF16.F32.PACK_AB R75, R133, R131 ;  /* 0x00000083854b723e */ /* 0x000fe200000010ff */
[----:B------:R-:W-:Y:S06]  /*3ba0*/  BRA `(.L_x_1156) ;  /* 0x00000028005c7947 */ /* 0x000fec0003800000 */
.L_x_1116:
        /* <DEDUP_REMOVED lines=16> */
.L_x_1159:
        /* <DEDUP_REMOVED lines=13> */
.L_x_1161:
[----:B------:R-:W-:Y:S05]  /*3d80*/  BSYNC.RECONVERGENT B2 ;  /* 0x0000000000027941 */ /* 0x000fea0003800200 */
.L_x_1160:
        /* <DEDUP_REMOVED lines=42> */
.L_x_1158:
[----:B------:R-:W-:Y:S05]  /*4030*/  BSYNC.RECONVERGENT B1 ;  /* 0x0000000000017941 */ /* 0x000fea0003800200 */
.L_x_1157:
[----:B------:R-:W0:Y:S01]  /*4040*/  LDC R104, c[0x0][0x408] ;  /* 0x00010200ff687b82 */ /* 0x000e220000000800 */
[----:B------:R-:W-:Y:S01]  /*4050*/  HFMA2 R98, -RZ, RZ, 0.1171875, 0 ;  /* 0x2f800000ff627431 */ /* 0x000fe200000001ff */
[----:B------:R-:W-:Y:S01]  /*4060*/  I2FP.F32.U32 R95, R95 ;  /* 0x0000005f005f7245 */ /* 0x000fe20000201000 */
[----:B-----5:R-:W-:Y:S01]  /*4070*/  IMAD.U32 R96, R72, 0x10000, RZ ;  /* 0x0001000048607824 */ /* 0x020fe200078e00ff */
[----:B------:R-:W-:Y:S01]  /*4080*/  ISETP.NE.AND P1, PT, R106, 0x1, PT ;  /* 0x000000016a00780c */ /* 0x000fe20003f25270 */
[----:B------:R-:W-:Y:S01]  /*4090*/  BSSY.RECONVERGENT B1, `(.L_x_1162) ;  /* 0x000004f000017945 */ /* 0x000fe20003800200 */
[----:B------:R-:W-:Y:S02]  /*40a0*/  HFMA2 R108, -RZ, RZ, 0, 1.1920928955078125e-07 ;  /* 0x00000002ff6c7431 */ /* 0x000fe400000001ff */
[----:B------:R-:W-:Y:S01]  /*40b0*/  FMUL.FTZ R97, R96, UR4 ;  /* 0x0000000460617c20 */ /* 0x000fe20008410000 */
[----:B------:R-:W1:Y:S01]  /*40c0*/  LDC R100, c[0x0][0x404] ;  /* 0x00010100ff647b82 */ /* 0x000e620000000800 */
[----:B------:R-:W-:Y:S01]  /*40d0*/  IMAD.U32 R96, R60, 0x10000, RZ ;  /* 0x000100003c607824 */ /* 0x000fe200078e00ff */
[----:B------:R-:W-:Y:S01]  /*40e0*/  PRMT R72, R72, 0x7632, R72 ;  /* 0x0000763248487816 */ /* 0x000fe20000000048 */
[----:B------:R-:W-:Y:S01]  /*40f0*/  FFMA.FTZ R95, R95, R98, 1.1641532182693481445e-10 ;  /* 0x2f0000005f5f7423 */ /* 0x000fe20000010062 */
[----:B0-----:R-:W-:-:S04]  /*4100*/  FMUL.FTZ R97, R97, R104 ;  /* 0x0000006861617220 */ /* 0x001fc80000410000 */
[----:B-1----:R-:W-:Y:S01]  /*4110*/  FSETP.GTU.FTZ.AND P0, PT, R95, R100, PT ;  /* 0x000000645f00720b */ /* 0x002fe20003f1c000 */
[----:B------:R-:W-:-:S03]  /*4120*/  IMAD.MOV.U32 R95, RZ, RZ, R94 ;  /* 0x000000ffff5f7224 */ /* 0x000fc600078e005e */
[----:B------:R-:W-:Y:S02]  /*4130*/  FSEL R97, R97, RZ, !P0 ;  /* 0x000000ff61617208 */ /* 0x000fe40004000000 */
[----:B------:R-:W-:-:S03]  /*4140*/  PLOP3.LUT P0, PT, P0, PT, PT, 0x8, 0x80 ;  /* 0x000000000080781c */ /* 0x000fc6000070e170 */
[----:B------:R-:W-:Y:S01]  /*4150*/  FMUL.FTZ R97, R97, R96 ;  /* 0x0000006061617220 */ /* 0x000fe20000410000 */
        /* <DEDUP_REMOVED lines=10> */
.L_x_1164:
        /* <DEDUP_REMOVED lines=13> */
.L_x_1166:
[----:B------:R-:W-:Y:S05]  /*42d0*/  BSYNC.RECONVERGENT B2 ;  /* 0x0000000000027941 */ /* 0x000fea0003800200 */
.L_x_1165:
        /* <DEDUP_REMOVED lines=42> */
.L_x_1163:
[----:B------:R-:W-:Y:S05]  /*4580*/  BSYNC.RECONVERGENT B1 ;  /* 0x0000000000017941 */ /* 0x000fea0003800200 */
.L_x_1162:
[----:B------:R-:W-:Y:S01]  /*4590*/  I2FP.F32.U32 R95, R95 ;  /* 0x0000005f005f7245 */ /* 0x000fe20000201000 */
[----:B------:R-:W-:Y:S01]  /*45a0*/  IMAD.U32 R72, R72, 0x10000, RZ ;  /* 0x0001000048487824 */ /* 0x000fe200078e00ff */
[----:B------:R-:W-:Y:S01]  /*45b0*/  ISETP.NE.AND P1, PT, R108, 0x1, PT ;  /* 0x000000016c00780c */ /* 0x000fe20003f25270 */
[----:B------:R-:W-:Y:S01]  /*45c0*/  BSSY.RECONVERGENT B1, `(.L_x_1167) ;  /* 0x000004d000017945 */ /* 0x000fe20003800200 */
[----:B------:R-:W-:Y:S02]  /*45d0*/  HFMA2 R106, -RZ, RZ, 0, 1.1920928955078125e-07 ;  /* 0x00000002ff6a7431 */ /* 0x000fe400000001ff */
[----:B------:R-:W-:Y:S01]  /*45e0*/  FFMA.FTZ R95, R95, R98, 1.1641532182693481445e-10 ;  /* 0x2f0000005f5f7423 */ /* 0x000fe20000010062 */
[----:B------:R-:W-:Y:S01]  /*45f0*/  FMUL.FTZ R107, R72, UR4 ;  /* 0x00000004486b7c20 */ /* 0x000fe20008410000 */
[----:B------:R-:W-:-:S03]  /*4600*/  IMAD.U32 R72, R2, 0x10000, RZ ;  /* 0x0001000002487824 */ /* 0x000fc600078e00ff */
[----:B------:R-:W-:Y:S01]  /*4610*/  FMUL.FTZ R107, R107, R104 ;  /* 0x000000686b6b7220 */ /* 0x000fe20000410000 */
[----:B------:R-:W-:-:S04]  /*4620*/  FSETP.GTU.FTZ.AND P0, PT, R95, R100, PT ;  /* 0x000000645f00720b */ /* 0x000fc80003f1c000 */
[----:B------:R-:W-:Y:S02]  /*4630*/  FSEL R95, R107, RZ, !P0 ;  /* 0x000000ff6b5f7208 */ /* 0x000fe40004000000 */
[----:B------:R-:W-:-:S03]  /*4640*/  PLOP3.LUT P0, PT, P0, PT, PT, 0x8, 0x80 ;  /* 0x000000000080781c */ /* 0x000fc6000070e170 */
[----:B------:R-:W-:Y:S01]  /*4650*/  FMUL.FTZ R95, R95, R72 ;  /* 0x000000485f5f7220 */ /* 0x000fe20000410000 */
        /* <DEDUP_REMOVED lines=10> */
.L_x_1169:
        /* <DEDUP_REMOVED lines=13> */
.L_x_1171:
[----:B------:R-:W-:Y:S05]  /*47d0*/  BSYNC.RECONVERGENT B2 ;  /* 0x0000000000027941 */ /* 0x000fea0003800200 */
.L_x_1170:
        /* <DEDUP_REMOVED lines=43> */
.L_x_1168:
[----:B------:R-:W-:Y:S05]  /*4a90*/  BSYNC.RECONVERGENT B1 ;  /* 0x0000000000017941 */ /* 0x000fea0003800200 */
.L_x_1167:
[----:B------:R-:W-:Y:S01]  /*4aa0*/  I2FP.F32.U32 R107, R72 ;  /* 0x00000048006b7245 */ /* 0x000fe20000201000 */
[C---:B------:R-:W-:Y:S01]  /*4ab0*/  IMAD.U32 R72, R73.reuse, 0x10000, RZ ;  /* 0x0001000049487824 */ /* 0x040fe200078e00ff */
        /* <DEDUP_REMOVED lines=9> */
[----:B------:R-:W-:-:S03]  /*4b50*/  IMAD.MOV.U32 R73, RZ, RZ, R94 ;  /* 0x000000ffff497224 */ /* 0x000fc600078e005e */
[----:B------:R-:W-:Y:S02]  /*4b60*/  FSEL R109, R109, RZ, !P1 ;  /* 0x000000ff6d6d7208 */ /* 0x000fe40004800000 */
[----:B------:R-:W-:-:S03]  /*4b70*/  PLOP3.LUT P1, PT, P1, PT, PT, 0x8, 0x80 ;  /* 0x000000000080781c */ /* 0x000fc60000f2e170 */
[----:B------:R-:W-:Y:S01]  /*4b80*/  FMUL.FTZ R109, R109, R72 ;  /* 0x000000486d6d7220 */ /* 0x000fe20000410000 */
        /* <DEDUP_REMOVED lines=9> */
.L_x_1174:
        /* <DEDUP_REMOVED lines=13> */
.L_x_1176:
[----:B------:R-:W-:Y:S05]  /*4cf0*/  BSYNC.RECONVERGENT B2 ;  /* 0x0000000000027941 */ /* 0x000fea0003800200 */
.L_x_1175:
        /* <DEDUP_REMOVED lines=43> */
.L_x_1173:
[----:B------:R-:W-:Y:S05]  /*4fb0*/  BSYNC.RECONVERGENT B1 ;  /* 0x0000000000017941 */ /* 0x000fea0003800200 */
.L_x_1172:
        /* <DEDUP_REMOVED lines=9> */
[----:B------:R-:W-:Y:S01]  /*5050*/  FMUL.FTZ R107, R107, R104 ;  /* 0x000000686b6b7220 */ /* 0x000fe20000410000 */
[----:B------:R-:W-:-:S04]  /*5060*/  MOV R73, R94 ;  /* 0x0000005e00497202 */ /* 0x000fc80000000f00 */
[----:B------:R-:W-:Y:S02]  /*5070*/  FSEL R107, R107, RZ, !P2 ;  /* 0x000000ff6b6b7208 */ /* 0x000fe40005000000 */
[----:B------:R-:W-:-:S03]  /*5080*/  PLOP3.LUT P2, PT, P2, PT, PT, 0x8, 0x80 ;  /* 0x000000000080781c */ /* 0x000fc6000174e170 */
[----:B------:R-:W-:Y:S01]  /*5090*/  FMUL.FTZ R107, R107, R72 ;  /* 0x000000486b6b7220 */ /* 0x000fe20000410000 */
        /* <DEDUP_REMOVED lines=9> */
.L_x_1179:
        /* <DEDUP_REMOVED lines=13> */
.L_x_1181:
[----:B------:R-:W-:Y:S05]  /*5200*/  BSYNC.RECONVERGENT B2 ;  /* 0x0000000000027941 */ /* 0x000fea0003800200 */
.L_x_1180:
        /* <DEDUP_REMOVED lines=43> */
.L_x_1178:
[----:B------:R-:W-:Y:S05]  /*54c0*/  BSYNC.RECONVERGENT B1 ;  /* 0x0000000000017941 */ /* 0x000fea0003800200 */
.L_x_1177:
[----:B------:R-:W-:Y:S01]  /*54d0*/  I2FP.F32.U32 R73, R73 ;  /* 0x0000004900497245 */ /* 0x000fe20000201000 */
[----:B------:R-:W-:Y:S01]  /*54e0*/  IMAD.U32 R72, R74, 0x10000, RZ ;  /* 0x000100004a487824 */ /* 0x000fe200078e00ff */
[----:B------:R-:W-:Y:S01]  /*54f0*/  ISETP.NE.AND P4, PT, R106, 0x1, PT ;  /* 0x000000016a00780c */ /* 0x000fe20003f85270 */
[----:B------:R-:W-:Y:S01]  /*5500*/  BSSY.RECONVERGENT B1, `(.L_x_1182) ;  /* 0x000004e000017945 */ /* 0x000fe20003800200 */
[----:B------:R-:W-:Y:S02]  /*5510*/  HFMA2 R108, -RZ, RZ, 0, 1.1920928955078125e-07 ;  /* 0x00000002ff6c7431 */ /* 0x000fe400000001ff */
[----:B------:R-:W-:Y:S01]  /*5520*/  FFMA.FTZ R73, R73, R98, 1.1641532182693481445e-10 ;  /* 0x2f00000049497423 */ /* 0x000fe20000010062 */
[----:B------:R-:W-:Y:S01]  /*5530*/  FMUL.FTZ R117, R72, UR4 ;  /* 0x0000000448757c20 */ /* 0x000fe20008410000 */
[----:B------:R-:W-:Y:S01]  /*5540*/  IMAD.U32 R72, R62, 0x10000, RZ ;  /* 0x000100003e487824 */ /* 0x000fe200078e00ff */
[----:B------:R-:W-:Y:S02]  /*5550*/  PRMT R74, R74, 0x7632, R74 ;  /* 0x000076324a4a7816 */ /* 0x000fe4000000004a */
        /* <DEDUP_REMOVED lines=15> */
.L_x_1184:
        /* <DEDUP_REMOVED lines=13> */
.L_x_1186:
[----:B------:R-:W-:Y:S05]  /*5720*/  BSYNC.RECONVERGENT B2 ;  /* 0x0000000000027941 */ /* 0x000fea0003800200 */
.L_x_1185:
        /* <DEDUP_REMOVED lines=43> */
.L_x_1183:
[----:B------:R-:W-:Y:S05]  /*59e0*/  BSYNC.RECONVERGENT B1 ;  /* 0x0000000000017941 */ /* 0x000fea0003800200 */
.L_x_1182:
        /* <DEDUP_REMOVED lines=23> */
.L_x_1189:
        /* <DEDUP_REMOVED lines=13> */
.L_x_1191:
[----:B------:R-:W-:Y:S05]  /*5c30*/  BSYNC.RECONVERGENT B2 ;  /* 0x0000000000027941 */ /* 0x000fea0003800200 */
.L_x_1190:
        /* <DEDUP_REMOVED lines=43> */
.L_x_1188:
[----:B------:R-:W-:Y:S05]  /*5ef0*/  BSYNC.RECONVERGENT B1 ;  /* 0x0000000000017941 */ /* 0x000fea0003800200 */
.L_x_1187:
        /* <DEDUP_REMOVED lines=8> */
[----:B------:R-:W-:Y:S02]  /*5f80*/  IMAD.U32 R72, R63, 0x10000, RZ ;  /* 0x000100003f487824 */ /* 0x000fe400078e00ff */
[----:B------:R-:W-:Y:S01]  /*5f90*/  FSETP.GTU.FTZ.AND P5, PT, R73, R100, PT ;  /* 0x000000644900720b */ /* 0x000fe20003fbc000 */
        /* <DEDUP_REMOVED lines=14> */
.L_x_1194:
        /* <DEDUP_REMOVED lines=15> */
.L_x_1196:
[----:B------:R-:W-:Y:S05]  /*6170*/  BSYNC.RECONVERGENT B2 ;  /* 0x0000000000027941 */ /* 0x000fea0003800200 */
.L_x_1195:
        /* <DEDUP_REMOVED lines=43> */
.L_x_1193:
[----:B------:R-:W-:Y:S05]  /*6430*/  BSYNC.RECONVERGENT B1 ;  /* 0x0000000000017941 */ /* 0x000fea0003800200 */
.L_x_1192:
[----:B------:R-:W-:Y:S01]  /*6440*/  I2FP.F32.U32 R73, R73 ;  /* 0x0000004900497245 */ /* 0x000fe20000201000 */
[----:B------:R-:W-:Y:S01]  /*6450*/  IMAD.U32 R106, R106, 0x10000, RZ ;  /* 0x000100006a6a7824 */ /* 0x000fe200078e00ff */
[----:B------:R-:W-:Y:S01]  /*6460*/  F2FP.BF16.F32.PACK_AB R74, R127, R129 ;  /* 0x000000817f4a723e */ /* 0x000fe200000010ff */
[----:B------:R-:W-:Y:S02]  /*6470*/  IMAD.U32 R72, R5, 0x10000, RZ ;  /* 0x0001000005487824 */ /* 0x000fe400078e00ff */
[----:B------:R-:W-:Y:S01]  /*6480*/  FFMA.FTZ R73, R73, R98, 1.1641532182693481445e-10 ;  /* 0x2f00000049497423 */ /* 0x000fe20000010062 */
[----:B------:R-:W-:-:S04]  /*6490*/  FMUL.FTZ R75, R106, UR4 ;  /* 0x000000046a4b7c20 */ /* 0x000fc80008410000 */
[----:B------:R-:W-:Y:S01]  /*64a0*/  FMUL.FTZ R75, R75, R104 ;  /* 0x000000684b4b7220 */ /* 0x000fe20000410000 */
[----:B------:R-:W-:Y:S02]  /*64b0*/  FSETP.GTU.FTZ.AND P6, PT, R73, R100, PT ;  /* 0x000000644900720b */ /* 0x000fe40003fdc000 */
[----:B------:R-:W-:Y:S02]  /*64c0*/  F2FP.BF16.F32.PACK_AB R73, R107, R109 ;  /* 0x0000006d6b49723e */ /* 0x000fe400000010ff */
[----:B------:R-:W-:Y:S02]  /*64d0*/  FSEL R75, R75, RZ, !P6 ;  /* 0x000000ff4b4b7208 */ /* 0x000fe40007000000 */
[----:B------:R-:W-:-:S03]  /*64e0*/  PLOP3.LUT P6, PT, P6, PT, PT, 0x8, 0x80 ;  /* 0x000000000080781c */ /* 0x000fc600037ce170 */
[----:B------:R-:W-:Y:S01]  /*64f0*/  FMUL.FTZ R133, R75, R72 ;  /* 0x000000484b857220 */ /* 0x000fe20000410000 */
[----:B------:R-:W-:-:S04]  /*6500*/  F2FP.BF16.F32.PACK_AB R72, R95, R97 ;  /* 0x000000615f48723e */ /* 0x000fc800000010ff */
[----:B------:R-:W-:-:S07]  /*6510*/  F2FP.BF16.F32.PACK_AB R75, R133, R131 ;  /* 0x00000083854b723e */ /* 0x000fce00000010ff */
.L_x_1156:
[----:B------:R-:W0:Y:S01]  /*6520*/  LDC.64 R142, c[0x0][0x3a8] ;  /* 0x0000ea00ff8e7b82 */ /* 0x000e220000000a00 */
[----:B------:R-:W-:Y:S02]  /*6530*/  SEL R104, RZ, 0x1000000, !P6 ;  /* 0x01000000ff687807 */ /* 0x000fe40007000000 */
[----:B------:R-:W-:Y:S02]  /*6540*/  ISETP.NE.AND P6, PT, R96, RZ, PT ;  /* 0x000000ff6000720c */ /* 0x000fe40003fc5270 */
[----:B------:R-:W-:Y:S02]  /*6550*/  SEL R100, RZ, 0x10000, !P5 ;  /* 0x00010000ff647807 */ /* 0x000fe40006800000 */
[----:B------:R-:W-:Y:S01]  /*6560*/  SEL R145, RZ, 0x100, !P4 ;  /* 0x00000100ff917807 */ /* 0x000fe20006000000 */
[----:B------:R-:W1:Y:S01]  /*6570*/  LDC.64 R140, c[0x0][0x3b0] ;  /* 0x0000ec00ff8c7b82 */ /* 0x000e620000000a00 */
[----:B------:R-:W-:Y:S02]  /*6580*/  SEL R98, RZ, 0x1000000, !P2 ;  /* 0x01000000ff627807 */ /* 0x000fe40005000000 */
[----:B------:R-:W-:-:S02]  /*6590*/  SEL R117, RZ, 0x10000, !P1 ;  /* 0x00010000ff757807 */ /* 0x000fc40004800000 */
[----:B------:R-:W-:Y:S02]  /*65a0*/  SEL R96, RZ, 0x100, !P0 ;  /* 0x00000100ff607807 */ /* 0x000fe40004000000 */
[----:B------:R-:W-:Y:S02]  /*65b0*/  LOP3.LUT R145, R145, R104, R100, 0xfe, !PT ;  /* 0x0000006891917212 */ /* 0x000fe400078efe64 */
[----:B------:R-:W-:Y:S02]  /*65c0*/  SEL R144, RZ, 0x1, !P3 ;  /* 0x00000001ff907807 */ /* 0x000fe40005800000 */
[----:B------:R-:W-:Y:S02]  /*65d0*/  LOP3.LUT R96, R96, R98, R117, 0xfe, !PT ;  /* 0x0000006260607212 */ /* 0x000fe400078efe75 */
[----:B------:R-:W-:Y:S02]  /*65e0*/  SEL R117, RZ, 0x1, !P6 ;  /* 0x00000001ff757807 */ /* 0x000fe40007000000 */
[----:B------:R-:W-:Y:S01]  /*65f0*/  LOP3.LUT R145, R145, R144, RZ, 0xfc, !PT ;  /* 0x0000009091917212 */ /* 0x000fe200078efcff */
[----:B0-----:R-:W-:Y:S01]  /*6600*/  IMAD.WIDE.U32 R142, R90, 0x10, R142 ;  /* 0x000000105a8e7825 */ /* 0x001fe200078e008e */
[----:B------:R-:W-:-:S02]  /*6610*/  LOP3.LUT R144, R96, R117, RZ, 0xfc, !PT ;  /* 0x0000007560907212 */ /* 0x000fc400078efcff */
[----:B------:R-:W-:Y:S01]  /*6620*/  MOV R98, R92 ;  /* 0x0000005c00627202 */ /* 0x000fe20000000f00 */
[C---:B------:R-:W-:Y:S01]  /*6630*/  VIADD R92, R90.reuse, 0x80 ;  /* 0x000000805a5c7836 */ /* 0x040fe20000000000 */
[----:B------:R0:W-:Y:S01]  /*6640*/  STG.E.128 desc[UR6][R142.64], R72 ;  /* 0x000000488e007986 */ /* 0x0001e2000c101d06 */
[----:B-1----:R-:W-:-:S05]  /*6650*/  IMAD.WIDE.U32 R140, R90, 0x8, R140 ;  /* 0x000000085a8c7825 */ /* 0x002fca00078e008c */
[----:B------:R0:W-:Y:S02]  /*6660*/  STG.E.64 desc[UR6][R140.64], R144 ;  /* 0x000000908c007986 */ /* 0x0001e4000c101b06 */
.L_x_1115:
[----:B------:R-:W-:Y:S05]  /*6670*/  BSYNC.RECONVERGENT B0 ;  /* 0x0000000000007941 */ /* 0x000fea0003800200 */
.L_x_1114:
[----:B------:R-:W-:Y:S01]  /*6680*/  ISETP.GE.U32.AND P0, PT, R86, 0x100, PT ;  /* 0x000001005600780c */ /* 0x000fe20003f06070 */
[----:B------:R-:W-:Y:S03]  /*6690*/  BSSY.RECONVERGENT B0, `(.L_x_1197) ;  /* 0x0000560000007945 */ /* 0x000fe60003800200 */
[----:B0-----:R-:W-:-:S09]  /*66a0*/  P2R R72, PR, RZ, 0x1 ;  /* 0x00000001ff487803 */ /* 0x001fd20000000000 */
[----:B------:R-:W-:Y:S05]  /*66b0*/  @!P0 BRA `(.L_x_1198) ;  /* 0x0000005400748947 */ /* 0x000fea0003800000 */
[----:B------:R-:W-:Y:S01]  /*66c0*/  ISETP.NE.U32.AND P0, PT, RZ, UR12, PT ;  /* 0x0000000cff007c0c */ /* 0x000fe2000bf05070 */
[----:B------:R-:W0:Y:S03]  /*66d0*/  LDC.64 R72, c[0x0][0x390] ;  /* 0x0000e400ff487b82 */ /* 0x000e260000000a00 */
[----:B------:R-:W-:-:S13]  /*66e0*/  ISETP.NE.AND.EX P0, PT, RZ, UR13, PT, P0 ;  /* 0x0000000dff007c0c */ /* 0x000fda000bf05300 */
[----:B------:R-:W1:Y:S01]  /*66f0*/  @P0 LDC.64 R104, c[0x0][0x3a0] ;  /* 0x0000e800ff680b82 */ /* 0x000e620000000a00 */
[----:B0-----:R-:W-:-:S06]  /*6700*/  IMAD.WIDE.U32 R72, R92, 0x10, R72 ;  /* 0x000000105c487825 */ /* 0x001fcc00078e0048 */
[----:B------:R-:W5:Y:S01]  /*6710*/  LDG.E.128 R72, desc[UR6][R72.64] ;  /* 0x0000000648487981 */ /* 0x000f62000c1e1d00 */
[----:B-1----:R-:W-:-:S05]  /*6720*/  @P0 IMAD.WIDE.U32 R104, R92, 0x10, R104 ;  /* 0x000000105c680825 */ /* 0x002fca00078e0068 */
[----:B------:R0:W5:Y:S01]  /*6730*/  @P0 LDG.E.128 R32, desc[UR6][R104.64] ;  /* 0x0000000668200981 */ /* 0x000162000c1e1d00 */
[----:B------:R-:W-:Y:S05]  /*6740*/  @!P0 BRA `(.L_x_1199) ;  /* 0x0000002800988947 */ /* 0x000fea0003800000 */
        /* <DEDUP_REMOVED lines=16> */
.L_x_1202:
        /* <DEDUP_REMOVED lines=13> */
.L_x_1204:
[----:B------:R-:W-:Y:S05]  /*6920*/  BSYNC.RECONVERGENT B2 ;  /* 0x0000000000027941 */ /* 0x000fea0003800200 */
.L_x_1203:
[----:B------:R-:W-:Y:S01]  /*6930*/  IMAD.WIDE.U32 R116, R87, -0x326172a9, RZ ;  /* 0xcd9e8d5757747825 */ /* 0x000fe200078e00ff */
[----:B0-----:R-:W-:-:S03]  /*6940*/  LOP3.LUT R104, R0, UR9, R119, 0x96, !PT ;  /* 0x0000000900687c12 */ /* 0x001fc6000f8e9677 */
        /* <DEDUP_REMOVED lines=41> */
.L_x_1201:
[----:B------:R-:W-:Y:S05]  /*6be0*/  BSYNC.RECONVERGENT B1 ;  /* 0x0000000000017941 */ /* 0x000fea0003800200 */
.L_x_1200:
[----:B------:R-:W1:Y:S01]  /*6bf0*/  LDC R106, c[0x0][0x408] ;  /* 0x00010200ff6a7b82 */ /* 0x000e620000000800 */
[----:B------:R-:W-:Y:S01]  /*6c00*/  I2FP.F32.U32 R91, R91 ;  /* 0x0000005b005b7245 */ /* 0x000fe20000201000 */
[----:B------:R-:W-:Y:S01]  /*6c10*/  IMAD.MOV.U32 R100, RZ, RZ, 0x2f800000 ;  /* 0x2f800000ff647424 */ /* 0x000fe200078e00ff */
[----:B------:R-:W-:Y:S01]  /*6c20*/  ISETP.NE.AND P1, PT, R103, 0x1, PT ;  /* 0x000000016700780c */ /* 0x000fe20003f25270 */
[----:B-----5:R-:W-:Y:S01]  /*6c30*/  IMAD.U32 R93, R72, 0x10000, RZ ;  /* 0x00010000485d7824 */ /* 0x020fe200078e00ff */
[----:B------:R-:W-:Y:S01]  /*6c40*/  SHF.L.U32 R98, R48, 0x10, RZ ;  /* 0x0000001030627819 */ /* 0x000fe200000006ff */
[----:B------:R-:W-:Y:S01]  /*6c50*/  FFMA.FTZ R91, R91, R100, 1.1641532182693481445e-10 ;  /* 0x2f0000005b5b7423 */ /* 0x000fe20000010064 */
[----:B------:R-:W-:Y:S01]  /*6c60*/  IMAD.U32 R108, R32, 0x10000, RZ ;  /* 0x00010000206c7824 */ /* 0x000fe200078e00ff */
[----:B0-----:R-:W0:Y:S01]  /*6c70*/  LDC R104, c[0x0][0x404] ;  /* 0x00010100ff687b82 */ /* 0x001e220000000800 */
[----:B------:R-:W-:Y:S01]  /*6c80*/  FMUL.FTZ R93, R93, UR4 ;  /* 0x000000045d5d7c20 */ /* 0x000fe20008410000 */
[----:B------:R-:W-:Y:S01]  /*6c90*/  BSSY.RECONVERGENT B1, `(.L_x_1205) ;  /* 0x000004c000017945 */ /* 0x000fe20003800200 */
[----:B------:R-:W-:Y:S01]  /*6ca0*/  PRMT R72, R72, 0x7632, R72 ;  /* 0x0000763248487816 */ /* 0x000fe20000000048 */
[----:B------:R-:W-:-:S02]  /*6cb0*/  IMAD.MOV.U32 R110, RZ, RZ, 0x2 ;  /* 0x00000002ff6e7424 */ /* 0x000fc400078e00ff */
[----:B-1----:R-:W-:Y:S01]  /*6cc0*/  FMUL.FTZ R93, R93, R106 ;  /* 0x0000006a5d5d7220 */ /* 0x002fe20000410000 */
[----:B0-----:R-:W-:Y:S02]  /*6cd0*/  FSETP.GTU.FTZ.AND P0, PT, R91, R104, PT ;  /* 0x000000685b00720b */ /* 0x001fe40003f1c000 */
[----:B------:R-:W-:Y:S02]  /*6ce0*/  MOV R91, R94 ;  /* 0x0000005e005b7202 */ /* 0x000fe40000000f00 */
[----:B------:R-:W-:Y:S02]  /*6cf0*/  FSEL R93, R93, RZ, !P0 ;  /* 0x000000ff5d5d7208 */ /* 0x000fe40004000000 */
[----:B------:R-:W-:-:S03]  /*6d00*/  PLOP3.LUT P0, PT, P0, PT, PT, 0x8, 0x80 ;  /* 0x000000000080781c */ /* 0x000fc6000070e170 */
[----:B------:R-:W-:Y:S01]  /*6d10*/  FFMA.FTZ R93, R93, R98, R108 ;  /* 0x000000625d5d7223 */ /* 0x000fe2000001006c */
        /* <DEDUP_REMOVED lines=10> */
.L_x_1207:
        /* <DEDUP_REMOVED lines=13> */
.L_x_1209:
[----:B------:R-:W-:Y:S05]  /*6e90*/  BSYNC.RECONVERGENT B2 ;  /* 0x0000000000027941 */ /* 0x000fea0003800200 */
.L_x_1208:
        /* <DEDUP_REMOVED lines=43> */
.L_x_1206:
[----:B------:R-:W-:Y:S05]  /*7150*/  BSYNC.RECONVERGENT B1 ;  /* 0x0000000000017941 */ /* 0x000fea0003800200 */
.L_x_1205:
[----:B------:R-:W-:Y:S01]  /*7160*/  I2FP.F32.U32 R91, R91 ;  /* 0x0000005b005b7245 */ /* 0x000fe20000201000 */
[----:B------:R-:W-:Y:S01]  /*7170*/  IMAD.U32 R72, R72, 0x10000, RZ ;  /* 0x0001000048487824 */ /* 0x000fe200078e00ff */
[----:B------:R-:W-:Y:S01]  /*7180*/  ISETP.NE.AND P1, PT, R110, 0x1, PT ;  /* 0x000000016e00780c */ /* 0x000fe20003f25270 */
[----:B------:R-:W-:Y:S01]  /*7190*/  BSSY.RECONVERGENT B1, `(.L_x_1210) ;  /* 0x000004f000017945 */ /* 0x000fe20003800200 */
[----:B------:R-:W-:Y:S01]  /*71a0*/  PRMT R105, R32, 0x7632, R105 ;  /* 0x0000763220697816 */ /* 0x000fe20000000069 */
[----:B------:R-:W-:Y:S01]  /*71b0*/  FFMA.FTZ R91, R91, R100, 1.1641532182693481445e-10 ;  /* 0x2f0000005b5b7423 */ /* 0x000fe20000010064 */
[----:B------:R-:W-:Y:S01]  /*71c0*/  FMUL.FTZ R103, R72, UR4 ;  /* 0x0000000448677c20 */ /* 0x000fe20008410000 */
[----:B------:R-:W-:Y:S01]  /*71d0*/  IMAD.U32 R72, R6, 0x10000, RZ ;  /* 0x0001000006487824 */ /* 0x000fe200078e00ff */
[----:B------:R-:W-:Y:S01]  /*71e0*/  SHF.L.U32 R108, R105, 0x10, RZ ;  /* 0x00000010696c7819 */ /* 0x000fe200000006ff */
[----:B------:R-:W-:Y:S02]  /*71f0*/  IMAD.MOV.U32 R112, RZ, RZ, 0x2 ;  /* 0x00000002ff707424 */ /* 0x000fe400078e00ff */
[----:B------:R-:W-:Y:S01]  /*7200*/  FMUL.FTZ R103, R103, R106 ;  /* 0x0000006a67677220 */ /* 0x000fe20000410000 */
[----:B------:R-:W-:-:S04]  /*7210*/  FSETP.GTU.FTZ.AND P0, PT, R91, R104, PT ;  /* 0x000000685b00720b */ /* 0x000fc80003f1c000 */
[----:B------:R-:W-:Y:S02]  /*7220*/  FSEL R91, R103, RZ, !P0 ;  /* 0x000000ff675b7208 */ /* 0x000fe40004000000 */
[----:B------:R-:W-:-:S03]  /*7230*/  PLOP3.LUT P0, PT, P0, PT, PT, 0x8, 0x80 ;  /* 0x000000000080781c */ /* 0x000fc6000070e170 */
[----:B------:R-:W-:Y:S01]  /*7240*/  FFMA.FTZ R91, R91, R72, R108 ;  /* 0x000000485b5b7223 */ /* 0x000fe2000001006c */
        /* <DEDUP_REMOVED lines=10> */
.L_x_1212:
        /* <DEDUP_REMOVED lines=13> */
.L_x_1214:
[----:B------:R-:W-:Y:S05]  /*73c0*/  BSYNC.RECONVERGENT B2 ;  /* 0x0000000000027941 */ /* 0x000fea0003800200 */
.L_x_1213:
        /* <DEDUP_REMOVED lines=43> */
.L_x_1211:
[----:B------:R-:W-:Y:S05]  /*7680*/  BSYNC.RECONVERGENT B1 ;  /* 0x0000000000017941 */ /* 0x000fea0003800200 */
.L_x_1210:
        /* <DEDUP_REMOVED lines=9> */
[----:B------:R-:W-:-:S02]  /*7720*/  FSETP.GTU.FTZ.AND P1, PT, R103, R104, PT ;  /* 0x000000686700720b */ /* 0x000fc40003f3c000 */
[----:B------:R-:W-:Y:S01]  /*7730*/  FMUL.FTZ R105, R105, R106 ;  /* 0x0000006a69697220 */ /* 0x000fe20000410000 */
[----:B------:R-:W-:Y:S01]  /*7740*/  PRMT R103, R73, 0x7632, R103 ;  /* 0x0000763249677816 */ /* 0x000fe20000000067 */
        /* <DEDUP_REMOVED lines=13> */
.L_x_1217:
        /* <DEDUP_REMOVED lines=13> */
.L_x_1219:
[----:B------:R-:W-:Y:S05]  /*78f0*/  BSYNC.RECONVERGENT B2 ;  /* 0x0000000000027941 */ /* 0x000fea0003800200 */
.L_x_1218:
        /* <DEDUP_REMOVED lines=43> */
.L_x_1216:
[----:B------:R-:W-:Y:S05]  /*7bb0*/  BSYNC.RECONVERGENT B1 ;  /* 0x0000000000017941 */ /* 0x000fea0003800200 */
.L_x_1215:
        /* <DEDUP_REMOVED lines=11> */
[----:B------:R-:W-:Y:S01]  /*7c70*/  IMAD.U32 R108, R108, 0x10000, RZ ;  /* 0x000100006c6c7824 */ /* 0x000fe200078e00ff */
[----:B------:R-:W-:-:S02]  /*7c80*/  MOV R73, R94 ;  /* 0x0000005e00497202 */ /* 0x000fc40000000f00 */
        /* <DEDUP_REMOVED lines=12> */
.L_x_1222:
        /* <DEDUP_REMOVED lines=13> */
.L_x_1224:
[----:B------:R-:W-:Y:S05]  /*7e20*/  BSYNC.RECONVERGENT B2 ;  /* 0x0000000000027941 */ /* 0x000fea0003800200 */
.L_x_1223:
        /* <DEDUP_REMOVED lines=43> */
.L_x_1221:
[----:B------:R-:W-:Y:S05]  /*80e0*/  BSYNC.RECONVERGENT B1 ;  /* 0x0000000000017941 */ /* 0x000fea0003800200 */
.L_x_1220:
        /* <DEDUP_REMOVED lines=25> */
.L_x_1227:
        /* <DEDUP_REMOVED lines=13> */
.L_x_1229:
[----:B------:R-:W-:Y:S05]  /*8350*/  BSYNC.RECONVERGENT B2 ;  /* 0x0000000000027941 */ /* 0x000fea0003800200 */
.L_x_1228:
        /* <DEDUP_REMOVED lines=43> */
.L_x_1226:
[----:B------:R-:W-:Y:S05]  /*8610*/  BSYNC.RECONVERGENT B1 ;  /* 0x0000000000017941 */ /* 0x000fea0003800200 */
.L_x_1225:
        /* <DEDUP_REMOVED lines=25> */
.L_x_1232:
        /* <DEDUP_REMOVED lines=13> */
.L_x_1234:
[----:B------:R-:W-:Y:S05]  /*8880*/  BSYNC.RECONVERGENT B2 ;  /* 0x0000000000027941 */ /* 0x000fea0003800200 */
.L_x_1233:
        /* <DEDUP_REMOVED lines=43> */
.L_x_1231:
[----:B------:R-:W-:Y:S05]  /*8b40*/  BSYNC.RECONVERGENT B1 ;  /* 0x0000000000017941 */ /* 0x000fea0003800200 */
.L_x_1230:
[----:B------:R-:W-:Y:S01]  /*8b50*/  I2FP.F32.U32 R73, R73 ;  /* 0x0000004900497245 */ /* 0x000fe20000201000 */
[----:B------:R-:W-:Y:S01]  /*8b60*/  IMAD.U32 R72, R75, 0x10000, RZ ;  /* 0x000100004b487824 */ /* 0x000fe200078e00ff */
[----:B------:R-:W-:Y:S01]  /*8b70*/  ISETP.NE.AND P6, PT, R112, 0x1, PT ;  /* 0x000000017000780c */ /* 0x000fe20003fc5270 */
[----:B------:R-:W-:Y:S01]  /*8b80*/  IMAD.U32 R74, R35, 0x10000, RZ ;  /* 0x00010000234a7824 */ /* 0x000fe200078e00ff */
[----:B------:R-:W-:Y:S01]  /*8b90*/  BSSY.RECONVERGENT B1, `(.L_x_1235) ;  /* 0x0000050000017945 */ /* 0x000fe20003800200 */
[----:B------:R-:W-:Y:S01]  /*8ba0*/  FFMA.FTZ R73, R73, R100, 1.1641532182693481445e-10 ;  /* 0x2f00000049497423 */ /* 0x000fe20000010064 */
[----:B------:R-:W-:Y:S01]  /*8bb0*/  FMUL.FTZ R117, R72, UR4 ;  /* 0x0000000448757c20 */ /* 0x000fe20008410000 */
[----:B------:R-:W-:Y:S01]  /*8bc0*/  SHF.L.U32 R72, R51, 0x10, RZ ;  /* 0x0000001033487819 */ /* 0x000fe200000006ff */
[----:B------:R-:W-:Y:S01]  /*8bd0*/  IMAD.MOV.U32 R108, RZ, RZ, 0x2 ;  /* 0x00000002ff6c7424 */ /* 0x000fe200078e00ff */
[----:B------:R-:W-:Y:S01]  /*8be0*/  PRMT R110, R75, 0x7632, R110 ;  /* 0x000076324b6e7816 */ /* 0x000fe2000000006e */
[----:B------:R-:W-:Y:S01]  /*8bf0*/  FMUL.FTZ R117, R117, R106 ;  /* 0x0000006a75757220 */ /* 0x000fe20000410000 */
[----:B------:R-:W-:-:S02]  /*8c00*/  FSETP.GTU.FTZ.AND P5, PT, R73, R104, PT ;  /* 0x000000684900720b */ /* 0x000fc40003fbc000 */
[----:B------:R-:W-:Y:S02]  /*8c10*/  MOV R73, R94 ;  /* 0x0000005e00497202 */ /* 0x000fe40000000f00 */
        /* <DEDUP_REMOVED lines=12> */
.L_x_1237:
        /* <DEDUP_REMOVED lines=15> */
.L_x_1239:
[----:B------:R-:W-:Y:S05]  /*8dd0*/  BSYNC.RECONVERGENT B2 ;  /* 0x0000000000027941 */ /* 0x000fea0003800200 */
.L_x_1238:
        /* <DEDUP_REMOVED lines=43> */
.L_x_1236:
[----:B------:R-:W-:Y:S05]  /*9090*/  BSYNC.RECONVERGENT B1 ;  /* 0x0000000000017941 */ /* 0x000fea0003800200 */
.L_x_1235:
[----:B------:R-:W-:Y:S01]  /*90a0*/  I2FP.F32.U32 R73, R73 ;  /* 0x0000004900497245 */ /* 0x000fe20000201000 */
[----:B------:R-:W-:Y:S01]  /*90b0*/  IMAD.U32 R110, R110, 0x10000, RZ ;  /* 0x000100006e6e7824 */ /* 0x000fe200078e00ff */
[----:B------:R-:W-:Y:S01]  /*90c0*/  PRMT R74, R35, 0x7632, R74 ;  /* 0x00007632234a7816 */ /* 0x000fe2000000004a */
[----:B------:R-:W-:Y:S02]  /*90d0*/  IMAD.U32 R72, R10, 0x10000, RZ ;  /* 0x000100000a487824 */ /* 0x000fe400078e00ff */
[----:B------:R-:W-:Y:S01]  /*90e0*/  FMUL.FTZ R75, R110, UR4 ;  /* 0x000000046e4b7c20 */ /* 0x000fe20008410000 */
[----:B------:R-:W-:Y:S01]  /*90f0*/  FFMA.FTZ R73, R73, R100, 1.1641532182693481445e-10 ;  /* 0x2f00000049497423 */ /* 0x000fe20000010064 */
[----:B------:R-:W-:Y:S02]  /*9100*/  SHF.L.U32 R74, R74, 0x10, RZ ;  /* 0x000000104a4a7819 */ /* 0x000fe400000006ff */
        /* <DEDUP_REMOVED lines=10> */
.L_x_1199:
        /* <DEDUP_REMOVED lines=16> */
.L_x_1243:
        /* <DEDUP_REMOVED lines=13> */
.L_x_1245:
[----:B------:R-:W-:Y:S05]  /*9380*/  BSYNC.RECONVERGENT B2 ;  /* 0x0000000000027941 */ /* 0x000fea0003800200 */
.L_x_1244:
[----:B------:R-:W-:Y:S01]  /*9390*/  IMAD.WIDE.U32 R116, R87, -0x326172a9, RZ ;  /* 0xcd9e8d5757747825 */ /* 0x000fe200078e00ff */
[----:B0-----:R-:W-:-:S03]  /*93a0*/  LOP3.LUT R104, R0, UR9, R119, 0x96, !PT ;  /* 0x0000000900687c12 */ /* 0x001fc6000f8e9677 */
        /* <DEDUP_REMOVED lines=41> */
.L_x_1242:
[----:B------:R-:W-:Y:S05]  /*9640*/  BSYNC.RECONVERGENT B1 ;  /* 0x0000000000017941 */ /* 0x000fea0003800200 */
.L_x_1241:
[----:B------:R-:W1:Y:S01]  /*9650*/  LDC R106, c[0x0][0x408] ;  /* 0x00010200ff6a7b82 */ /* 0x000e620000000800 */
[----:B------:R-:W-:Y:S01]  /*9660*/  HFMA2 R100, -RZ, RZ, 0.1171875, 0 ;  /* 0x2f800000ff647431 */ /* 0x000fe200000001ff */
[----:B------:R-:W-:Y:S01]  /*9670*/  I2FP.F32.U32 R91, R91 ;  /* 0x0000005b005b7245 */ /* 0x000fe20000201000 */
[----:B-----5:R-:W-:Y:S01]  /*9680*/  IMAD.U32 R93, R72, 0x10000, RZ ;  /* 0x00010000485d7824 */ /* 0x020fe200078e00ff */
[----:B------:R-:W-:Y:S01]  /*9690*/  ISETP.NE.AND P1, PT, R103, 0x1, PT ;  /* 0x000000016700780c */ /* 0x000fe20003f25270 */
[----:B------:R-:W-:Y:S01]  /*96a0*/  IMAD.U32 R98, R48, 0x10000, RZ ;  /* 0x0001000030627824 */ /* 0x000fe200078e00ff */
[----:B------:R-:W-:Y:S01]  /*96b0*/  BSSY.RECONVERGENT B1, `(.L_x_1246) ;  /* 0x000004f000017945 */ /* 0x000fe20003800200 */
[----:B------:R-:W-:Y:S01]  /*96c0*/  FMUL.FTZ R93, R93, UR4 ;  /* 0x000000045d5d7c20 */ /* 0x000fe20008410000 */
[----:B0-----:R-:W0:Y:S01]  /*96d0*/  LDC R104, c[0x0][0x404] ;  /* 0x00010100ff687b82 */ /* 0x001e220000000800 */
[----:B------:R-:W-:Y:S01]  /*96e0*/  HFMA2 R105, -RZ, RZ, 0, 1.1920928955078125e-07 ;  /* 0x00000002ff697431 */ /* 0x000fe200000001ff */
[----:B------:R-:W-:Y:S01]  /*96f0*/  PRMT R72, R72, 0x7632, R72 ;  /* 0x0000763248487816 */ /* 0x000fe20000000048 */
[----:B------:R-:W-:Y:S01]  /*9700*/  FFMA.FTZ R91, R91, R100, 1.1641532182693481445e-10 ;  /* 0x2f0000005b5b7423 */ /* 0x000fe20000010064 */
[----:B-1----:R-:W-:-:S04]  /*9710*/  FMUL.FTZ R93, R93, R106 ;  /* 0x0000006a5d5d7220 */ /* 0x002fc80000410000 */
[----:B0-----:R-:W-:Y:S01]  /*9720*/  FSETP.GTU.FTZ.AND P0, PT, R91, R104, PT ;  /* 0x000000685b00720b */ /* 0x001fe20003f1c000 */
        /* <DEDUP_REMOVED lines=14> */
.L_x_1248:
        /* <DEDUP_REMOVED lines=13> */
.L_x_1250:
[----:B------:R-:W-:Y:S05]  /*98e0*/  BSYNC.RECONVERGENT B2 ;  /* 0x0000000000027941 */ /* 0x000fea0003800200 */
.L_x_1249:
        /* <DEDUP_REMOVED lines=43> */
.L_x_1247:
[----:B------:R-:W-:Y:S05]  /*9ba0*/  BSYNC.RECONVERGENT B1 ;  /* 0x0000000000017941 */ /* 0x000fea0003800200 */
.L_x_1246:
        /* <DEDUP_REMOVED lines=23> */
.L_x_1253:
        /* <DEDUP_REMOVED lines=13> */
.L_x_1255:
[----:B------:R-:W-:Y:S05]  /*9df0*/  BSYNC.RECONVERGENT B2 ;  /* 0x0000000000027941 */ /* 0x000fea0003800200 */
.L_x_1254:
        /* <DEDUP_REMOVED lines=43> */
.L_x_1252:
[----:B------:R-:W-:Y:S05]  /*a0b0*/  BSYNC.RECONVERGENT B1 ;  /* 0x0000000000017941 */ /* 0x000fea0003800200 */
.L_x_1251:
[----:B------:R-:W-:Y:S01]  /*a0c0*/  I2FP.F32.U32 R103, R72 ;  /* 0x0000004800677245 */ /* 0x000fe20000201000 */
[----:B------:R-:W-:Y:S01]  /*a0d0*/  BSSY.RECONVERGENT B1, `(.L_x_1256) ;  /* 0x0000050000017945 */ /* 0x000fe20003800200 */
[----:B------:R-:W-:Y:S01]  /*a0e0*/  SHF.L.U32 R72, R73, 0x10, RZ ;  /* 0x0000001049487819 */ /* 0x000fe200000006ff */
[----:B------:R-:W-:Y:S01]  /*a0f0*/  IMAD.MOV.U32 R110, RZ, RZ, 0x2 ;  /* 0x00000002ff6e7424 */ /* 0x000fe200078e00ff */
[----:B------:R-:W-:Y:S01]  /*a100*/  ISETP.NE.AND P2, PT, R108, 0x1, PT ;  /* 0x000000016c00780c */ /* 0x000fe20003f45270 */
[----:B------:R-:W-:Y:S02]  /*a110*/  FFMA.FTZ R103, R103, R100, 1.1641532182693481445e-10 ;  /* 0x2f00000067677423 */ /* 0x000fe40000010064 */
[----:B------:R-:W-:Y:S01]  /*a120*/  FMUL.FTZ R105, R72, UR4 ;  /* 0x0000000448697c20 */ /* 0x000fe20008410000 */
[----:B------:R-:W-:Y:S02]  /*a130*/  IMAD.U32 R72, R49, 0x10000, RZ ;  /* 0x0001000031487824 */ /* 0x000fe400078e00ff */
[----:B------:R-:W-:Y:S01]  /*a140*/  FSETP.GTU.FTZ.AND P1, PT, R103, R104, PT ;  /* 0x000000686700720b */ /* 0x000fe20003f3c000 */
[----:B------:R-:W-:Y:S01]  /*a150*/  FMUL.FTZ R105, R105, R106 ;  /* 0x0000006a69697220 */ /* 0x000fe20000410000 */
[----:B------:R-:W-:-:S02]  /*a160*/  PRMT R103, R73, 0x7632, R103 ;  /* 0x0000763249677816 */ /* 0x000fc40000000067 */
[----:B------:R-:W-:Y:S02]  /*a170*/  MOV R73, R94 ;  /* 0x0000005e00497202 */ /* 0x000fe40000000f00 */
        /* <DEDUP_REMOVED lines=12> */
.L_x_1258:
        /* <DEDUP_REMOVED lines=13> */
.L_x_1260:
[----:B------:R-:W-:Y:S05]  /*a310*/  BSYNC.RECONVERGENT B2 ;  /* 0x0000000000027941 */ /* 0x000fea0003800200 */
.L_x_1259:
        /* <DEDUP_REMOVED lines=43> */
.L_x_1257:
[----:B------:R-:W-:Y:S05]  /*a5d0*/  BSYNC.RECONVERGENT B1 ;  /* 0x0000000000017941 */ /* 0x000fea0003800200 */
.L_x_1256:
[----:B------:R-:W-:Y:S01]  /*a5e0*/  I2FP.F32.U32 R73, R73 ;  /* 0x0000004900497245 */ /* 0x000fe20000201000 */
[----:B------:R-:W-:Y:S01]  /*a5f0*/  IMAD.U32 R103, R103, 0x10000, RZ ;  /* 0x0001000067677824 */ /* 0x000fe200078e00ff */
[----:B------:R-:W-:Y:S01]  /*a600*/  ISETP.NE.AND P3, PT, R110, 0x1, PT ;  /* 0x000000016e00780c */ /* 0x000fe20003f65270 */
[----:B------:R-:W-:Y:S01]  /*a610*/  IMAD.U32 R72, R7, 0x10000, RZ ;  /* 0x0001000007487824 */ /* 0x000fe200078e00ff */
[----:B------:R-:W-:Y:S01]  /*a620*/  BSSY.RECONVERGENT B1, `(.L_x_1261) ;  /* 0x000004c000017945 */ /* 0x000fe20003800200 */
[----:B------:R-:W-:Y:S01]  /*a630*/  FFMA.FTZ R73, R73, R100, 1.1641532182693481445e-10 ;  /* 0x2f00000049497423 */ /* 0x000fe20000010064 */
[----:B------:R-:W-:Y:S01]  /*a640*/  FMUL.FTZ R103, R103, UR4 ;  /* 0x0000000467677c20 */ /* 0x000fe20008410000 */
[----:B------:R-:W-:-:S03]  /*a650*/  HFMA2 R108, -RZ, RZ, 0, 1.1920928955078125e-07 ;  /* 0x00000002ff6c7431 */ /* 0x000fc600000001ff */
        /* <DEDUP_REMOVED lines=15> */
.L_x_1263:
        /* <DEDUP_REMOVED lines=13> */
.L_x_1265:
[----:B------:R-:W-:Y:S05]  /*a820*/  BSYNC.RECONVERGENT B2 ;  /* 0x0000000000027941 */ /* 0x000fea0003800200 */
.L_x_1264:
        /* <DEDUP_REMOVED lines=43> */
.L_x_1262:
[----:B------:R-:W-:Y:S05]  /*aae0*/  BSYNC.RECONVERGENT B1 ;  /* 0x0000000000017941 */ /* 0x000fea0003800200 */
.L_x_1261:
        /* <DEDUP_REMOVED lines=24> */
.L_x_1268:
        /* <DEDUP_REMOVED lines=13> */
.L_x_1270:
[----:B------:R-:W-:Y:S05]  /*ad40*/  BSYNC.RECONVERGENT B2 ;  /* 0x0000000000027941 */ /* 0x000fea0003800200 */
.L_x_1269:
        /* <DEDUP_REMOVED lines=43> */
.L_x_1267:
[----:B------:R-:W-:Y:S05]  /*b000*/  BSYNC.RECONVERGENT B1 ;  /* 0x0000000000017941 */ /* 0x000fea0003800200 */
.L_x_1266:
[----:B------:R-:W-:Y:S01]  /*b010*/  I2FP.F32.U32 R73, R73 ;  /* 0x0000004900497245 */ /* 0x000fe20000201000 */
[----:B------:R-:W-:Y:S01]  /*b020*/  IMAD.U32 R72, R9, 0x10000, RZ ;  /* 0x0001000009487824 */ /* 0x000fe200078e00ff */
[----:B------:R-:W-:Y:S01]  /*b030*/  SHF.L.U32 R74, R74, 0x10, RZ ;  /* 0x000000104a4a7819 */ /* 0x000fe200000006ff */
[----:B------:R-:W-:Y:S01]  /*b040*/  BSSY.RECONVERGENT B1, `(.L_x_1271) ;  /* 0x000004d000017945 */ /* 0x000fe20003800200 */
[----:B------:R-:W-:Y:S01]  /*b050*/  ISETP.NE.AND P5, PT, R110, 0x1, PT ;  /* 0x000000016e00780c */ /* 0x000fe20003fa5270 */
[----:B------:R-:W-:Y:S02]  /*b060*/  FFMA.FTZ R73, R73, R100, 1.1641532182693481445e-10 ;  /* 0x2f00000049497423 */ /* 0x000fe40000010064 */
[----:B------:R-:W-:Y:S01]  /*b070*/  FMUL.FTZ R117, R74, UR4 ;  /* 0x000000044a757c20 */ /* 0x000fe20008410000 */
[----:B------:R-:W-:Y:S02]  /*b080*/  IMAD.MOV.U32 R74, RZ, RZ, 0x2 ;  /* 0x00000002ff4a7424 */ /* 0x000fe400078e00ff */
        /* <DEDUP_REMOVED lines=15> */
.L_x_1273:
        /* <DEDUP_REMOVED lines=13> */
.L_x_1275:
[----:B------:R-:W-:Y:S05]  /*b250*/  BSYNC.RECONVERGENT B2 ;  /* 0x0000000000027941 */ /* 0x000fea0003800200 */
.L_x_1274:
        /* <DEDUP_REMOVED lines=43> */
.L_x_1272:
[----:B------:R-:W-:Y:S05]  /*b510*/  BSYNC.RECONVERGENT B1 ;  /* 0x0000000000017941 */ /* 0x000fea0003800200 */
.L_x_1271:
[----:B------:R-:W-:Y:S01]  /*b520*/  I2FP.F32.U32 R73, R73 ;  /* 0x0000004900497245 */ /* 0x000fe20000201000 */
[C---:B------:R-:W-:Y:S01]  /*b530*/  IMAD.U32 R72, R75.reuse, 0x10000, RZ ;  /* 0x000100004b487824 */ /* 0x040fe200078e00ff */
[----:B------:R-:W-:Y:S01]  /*b540*/  ISETP.NE.AND P6, PT, R74, 0x1, PT ;  /* 0x000000014a00780c */ /* 0x000fe20003fc5270 */
[----:B------:R-:W-:Y:S01]  /*b550*/  BSSY.RECONVERGENT B1, `(.L_x_1276) ;  /* 0x0000050000017945 */ /* 0x000fe20003800200 */
[----:B------:R-:W-:Y:S01]  /*b560*/  PRMT R110, R75, 0x7632, R110 ;  /* 0x000076324b6e7816 */ /* 0x000fe2000000006e */
[----:B------:R-:W-:Y:S01]  /*b570*/  FFMA.FTZ R73, R73, R100, 1.1641532182693481445e-10 ;  /* 0x2f00000049497423 */ /* 0x000fe20000010064 */
[----:B------:R-:W-:Y:S01]  /*b580*/  FMUL.FTZ R117, R72, UR4 ;  /* 0x0000000448757c20 */ /* 0x000fe20008410000 */
[----:B------:R-:W-:Y:S01]  /*b590*/  IMAD.U32 R72, R51, 0x10000, RZ ;  /* 0x0001000033487824 */ /* 0x000fe200078e00ff */
[----:B------:R-:W-:Y:S02]  /*b5a0*/  MOV R108, 0x2 ;  /* 0x00000002006c7802 */ /* 0x000fe40000000f00 */
        /* <DEDUP_REMOVED lines=15> */
.L_x_1278:
        /* <DEDUP_REMOVED lines=15> */
.L_x_1280:
[----:B------:R-:W-:Y:S05]  /*b790*/  BSYNC.RECONVERGENT B2 ;  /* 0x0000000000027941 */ /* 0x000fea0003800200 */
.L_x_1279:
        /* <DEDUP_REMOVED lines=43> */
.L_x_1277:
[----:B------:R-:W-:Y:S05]  /*ba50*/  BSYNC.RECONVERGENT B1 ;  /* 0x0000000000017941 */ /* 0x000fea0003800200 */
.L_x_1276:
[----:B------:R-:W-:Y:S01]  /*ba60*/  I2FP.F32.U32 R73, R73 ;  /* 0x0000004900497245 */ /* 0x000fe20000201000 */
[----:B------:R-:W-:Y:S01]  /*ba70*/  IMAD.U32 R110, R110, 0x10000, RZ ;  /* 0x000100006e6e7824 */ /* 0x000fe200078e00ff */
[----:B------:R-:W-:Y:S02]  /*ba80*/  SHF.L.U32 R72, R10, 0x10, RZ ;  /* 0x000000100a487819 */ /* 0x000fe400000006ff */
[----:B------:R-:W-:Y:S01]  /*ba90*/  F2FP.BF16.F32.PACK_AB R74, R123, R125 ;  /* 0x0000007d7b4a723e */ /* 0x000fe200000010ff */
        /* <DEDUP_REMOVED lines=10> */
.L_x_1240:
        /* <DEDUP_REMOVED lines=15> */
[----:B------:R-:W-:-:S03]  /*bc30*/  LOP3.LUT R144, R98, R117, RZ, 0xfc, !PT ;  /* 0x0000007562907212 */ /* 0x000fc600078efcff */
[----:B------:R-:W-:Y:S01]  /*bc40*/  IMAD.MOV.U32 R98, RZ, RZ, R96 ;  /* 0x000000ffff627224 */ /* 0x000fe200078e0060 */
[----:B------:R0:W-:Y:S01]  /*bc50*/  STG.E.128 desc[UR6][R142.64], R72 ;  /* 0x000000488e007986 */ /* 0x0001e2000c101d06 */
[----:B-1----:R-:W-:-:S04]  /*bc60*/  IMAD.WIDE.U32 R140, R92, 0x8, R140 ;  /* 0x000000085c8c7825 */ /* 0x002fc800078e008c */
[----:B------:R-:W-:Y:S01]  /*bc70*/  VIADD R92, R92, 0x80 ;  /* 0x000000805c5c7836 */ /* 0x000fe20000000000 */
[----:B------:R0:W-:Y:S06]  /*bc80*/  STG.E.64 desc[UR6][R140.64], R144 ;  /* 0x000000908c007986 */ /* 0x0001ec000c101b06 */
.L_x_1198:
[----:B------:R-:W-:Y:S05]  /*bc90*/  BSYNC.RECONVERGENT B0 ;  /* 0x0000000000007941 */ /* 0x000fea0003800200 */
.L_x_1197:
        /* <DEDUP_REMOVED lines=28> */
.L_x_1286:
        /* <DEDUP_REMOVED lines=13> */
.L_x_1288:
[----:B------:R-:W-:Y:S05]  /*bf30*/  BSYNC.RECONVERGENT B2 ;  /* 0x0000000000027941 */ /* 0x000fea0003800200 */
.L_x_1287:
[----:B------:R-:W-:Y:S01]  /*bf40*/  IMAD.WIDE.U32 R112, R87, -0x326172a9, RZ ;  /* 0xcd9e8d5757707825 */ /* 0x000fe200078e00ff */
[----:B0-----:R-:W-:Y:S02]  /*bf50*/  LOP3.LUT R100, R0, UR9, R115, 0x96, !PT ;  /* 0x0000000900647c12 */ /* 0x001fe4000f8e9673 */
        /* <DEDUP_REMOVED lines=41> */
.L_x_1285:
[----:B------:R-:W-:Y:S05]  /*c1f0*/  BSYNC.RECONVERGENT B1 ;  /* 0x0000000000017941 */ /* 0x000fea0003800200 */
.L_x_1284:
[----:B------:R-:W1:Y:S01]  /*c200*/  LDC R106, c[0x0][0x408] ;  /* 0x00010200ff6a7b82 */ /* 0x000e620000000800 */
[----:B------:R-:W-:Y:S01]  /*c210*/  I2FP.F32.U32 R99, R99 ;  /* 0x0000006300637245 */ /* 0x000fe20000201000 */
[----:B------:R-:W-:Y:S01]  /*c220*/  IMAD.MOV.U32 R102, RZ, RZ, 0x2f800000 ;  /* 0x2f800000ff667424 */ /* 0x000fe200078e00ff */
[----:B-----5:R-:W-:Y:S01]  /*c230*/  SHF.L.U32 R98, R72, 0x10, RZ ;  /* 0x0000001048627819 */ /* 0x020fe200000006ff */
[----:B0-----:R-:W-:Y:S01]  /*c240*/  IMAD.U32 R100, R32, 0x10000, RZ ;  /* 0x0001000020647824 */ /* 0x001fe200078e00ff */
[----:B------:R-:W-:Y:S01]  /*c250*/  ISETP.NE.AND P2, PT, R110, 0x1, PT ;  /* 0x000000016e00780c */ /* 0x000fe20003f45270 */
[----:B------:R-:W-:Y:S01]  /*c260*/  FFMA.FTZ R99, R99, R102, 1.1641532182693481445e-10 ;  /* 0x2f00000063637423 */ /* 0x000fe20000010066 */
[----:B------:R-:W-:Y:S01]  /*c270*/  BSSY.RECONVERGENT B1, `(.L_x_1289) ;  /* 0x000004f000017945 */ /* 0x000fe20003800200 */
[----:B------:R-:W0:Y:S01]  /*c280*/  LDC R104, c[0x0][0x404] ;  /* 0x00010100ff687b82 */ /* 0x000e220000000800 */
[----:B------:R-:W-:Y:S01]  /*c290*/  FMUL.FTZ R101, R98, UR4 ;  /* 0x0000000462657c20 */ /* 0x000fe20008410000 */
[----:B------:R-:W-:-:S02]  /*c2a0*/  IMAD.U32 R98, R36, 0x10000, RZ ;  /* 0x0001000024627824 */ /* 0x000fc400078e00ff */
[----:B------:R-:W-:Y:S01]  /*c2b0*/  HFMA2 R108, -RZ, RZ, 0, 1.1920928955078125e-07 ;  /* 0x00000002ff6c7431 */ /* 0x000fe200000001ff */
[----:B------:R-:W-:Y:S01]  /*c2c0*/  PRMT R72, R72, 0x7632, R72 ;  /* 0x0000763248487816 */ /* 0x000fe20000000048 */
[----:B-1----:R-:W-:Y:S01]  /*c2d0*/  FMUL.FTZ R101, R101, R106 ;  /* 0x0000006a65657220 */ /* 0x002fe20000410000 */
[----:B0-----:R-:W-:-:S04]  /*c2e0*/  FSETP.GTU.FTZ.AND P1, PT, R99, R104, PT ;  /* 0x000000686300720b */ /* 0x001fc80003f3c000 */
        /* <DEDUP_REMOVED lines=14> */
.L_x_1291:
        /* <DEDUP_REMOVED lines=13> */
.L_x_1293:
[----:B------:R-:W-:Y:S05]  /*c4a0*/  BSYNC.RECONVERGENT B2 ;  /* 0x0000000000027941 */ /* 0x000fea0003800200 */
.L_x_1292:
        /* <DEDUP_REMOVED lines=43> */
.L_x_1290:
[----:B------:R-:W-:Y:S05]  /*c760*/  BSYNC.RECONVERGENT B1 ;  /* 0x0000000000017941 */ /* 0x000fea0003800200 */
.L_x_1289:
        /* <DEDUP_REMOVED lines=15> */
[----:B------:R-:W-:Y:S02]  /*c860*/  P2R R100, PR, RZ, 0x2 ;  /* 0x00000002ff647803 */ /* 0x000fe40000000000 */
        /* <DEDUP_REMOVED lines=10> */
.L_x_1296:
        /* <DEDUP_REMOVED lines=13> */
.L_x_1298:
[----:B------:R-:W-:Y:S05]  /*c9e0*/  BSYNC.RECONVERGENT B2 ;  /* 0x0000000000027941 */ /* 0x000fea0003800200 */
.L_x_1297:
        /* <DEDUP_REMOVED lines=43> */
.L_x_1295:
[----:B------:R-:W-:Y:S05]  /*cca0*/  BSYNC.RECONVERGENT B1 ;  /* 0x0000000000017941 */ /* 0x000fea0003800200 */
.L_x_1294:
[----:B------:R-:W-:Y:S01]  /*ccb0*/  I2FP.F32.U32 R111, R72 ;  /* 0x00000048006f7245 */ /* 0x000fe20000201000 */
[----:B------:R-:W-:Y:S01]  /*ccc0*/  IMAD.U32 R72, R73, 0x10000, RZ ;  /* 0x0001000049487824 */ /* 0x000fe200078e00ff */
[----:B------:R-:W-:Y:S01]  /*ccd0*/  ISETP.NE.AND P2, PT, R110, 0x1, PT ;  /* 0x000000016e00780c */ /* 0x000fe20003f45270 */
[----:B------:R-:W-:Y:S01]  /*cce0*/  BSSY.RECONVERGENT B1, `(.L_x_1299) ;  /* 0x000004f000017945 */ /* 0x000fe20003800200 */
[----:B------:R-:W-:Y:S01]  /*ccf0*/  SHF.L.U32 R108, R33, 0x10, RZ ;  /* 0x00000010216c7819 */ /* 0x000fe200000006ff */
[----:B------:R-:W-:Y:S01]  /*cd00*/  FFMA.FTZ R111, R111, R102, 1.1641532182693481445e-10 ;  /* 0x2f0000006f6f7423 */ /* 0x000fe20000010066 */
[----:B------:R-:W-:Y:S01]  /*cd10*/  FMUL.FTZ R113, R72, UR4 ;  /* 0x0000000448717c20 */ /* 0x000fe20008410000 */
[----:B------:R-:W-:Y:S02]  /*cd20*/  IMAD.U32 R72, R37, 0x10000, RZ ;  /* 0x0001000025487824 */ /* 0x000fe400078e00ff */
[----:B------:R-:W-:Y:S02]  /*cd30*/  IMAD.MOV.U32 R112, RZ, RZ, 0x2 ;  /* 0x00000002ff707424 */ /* 0x000fe400078e00ff */
[----:B------:R-:W-:Y:S01]  /*cd40*/  FMUL.FTZ R113, R113, R106 ;  /* 0x0000006a71717220 */ /* 0x000fe20000410000 */
[----:B------:R-:W-:-:S04]  /*cd50*/  FSETP.GTU.FTZ.AND P1, PT, R111, R104, PT ;  /* 0x000000686f00720b */ /* 0x000fc80003f3c000 */
[----:B------:R-:W-:Y:S02]  /*cd60*/  FSEL R111, R113, RZ, !P1 ;  /* 0x000000ff716f7208 */ /* 0x000fe40004800000 */
[----:B------:R-:W-:-:S03]  /*cd70*/  PLOP3.LUT P1, PT, P1, PT, PT, 0x8, 0x80 ;  /* 0x000000000080781c */ /* 0x000fc60000f2e170 */
[--C-:B------:R-:W-:Y:S01]  /*cd80*/  FFMA.FTZ R111, R111, R72, R108.reuse ;  /* 0x000000486f6f7223 */ /* 0x100fe2000001006c */
        /* <DEDUP_REMOVED lines=11> */
.L_x_1301:
        /* <DEDUP_REMOVED lines=13> */
.L_x_1303:
[----:B------:R-:W-:Y:S05]  /*cf10*/  BSYNC.RECONVERGENT B2 ;  /* 0x0000000000027941 */ /* 0x000fea0003800200 */
.L_x_1302:
        /* <DEDUP_REMOVED lines=43> */
.L_x_1300:
[----:B------:R-:W-:Y:S05]  /*d1d0*/  BSYNC.RECONVERGENT B1 ;  /* 0x0000000000017941 */ /* 0x000fea0003800200 */
.L_x_1299:
        /* <DEDUP_REMOVED lines=8> */
[----:B------:R-:W-:Y:S02]  /*d260*/  PRMT R108, R33, 0x7632, R108 ;  /* 0x00007632216c7816 */ /* 0x000fe4000000006c */
[----:B------:R-:W-:Y:S01]  /*d270*/  FSETP.GTU.FTZ.AND P2, PT, R73, R104, PT ;  /* 0x000000684900720b */ /* 0x000fe20003f5c000 */
[----:B------:R-:W-:Y:S01]  /*d280*/  FMUL.FTZ R113, R113, R106 ;  /* 0x0000006a71717220 */ /* 0x000fe20000410000 */
[----:B------:R-:W-:-:S02]  /*d290*/  IMAD.MOV.U32 R73, RZ, RZ, R94 ;  /* 0x000000ffff497224 */ /* 0x000fc400078e005e */
[----:B------:R-:W-:Y:S02]  /*d2a0*/  IMAD.U32 R108, R108, 0x10000, RZ ;  /* 0x000100006c6c7824 */ /* 0x000fe400078e00ff */
        /* <DEDUP_REMOVED lines=12> */
.L_x_1306:
        /* <DEDUP_REMOVED lines=13> */
.L_x_1308:
[----:B------:R-:W-:Y:S05]  /*d440*/  BSYNC.RECONVERGENT B2 ;  /* 0x0000000000027941 */ /* 0x000fea0003800200 */
.L_x_1307:
        /* <DEDUP_REMOVED lines=43> */
.L_x_1305:
[----:B------:R-:W-:Y:S05]  /*d700*/  BSYNC.RECONVERGENT B1 ;  /* 0x0000000000017941 */ /* 0x000fea0003800200 */
.L_x_1304:
        /* <DEDUP_REMOVED lines=25> */
.L_x_1311:
        /* <DEDUP_REMOVED lines=13> */
.L_x_1313:
[----:B------:R-:W-:Y:S05]  /*d970*/  BSYNC.RECONVERGENT B2 ;  /* 0x0000000000027941 */ /* 0x000fea0003800200 */
.L_x_1312:
        /* <DEDUP_REMOVED lines=43> */
.L_x_1310:
[----:B------:R-:W-:Y:S05]  /*dc30*/  BSYNC.RECONVERGENT B1 ;  /* 0x0000000000017941 */ /* 0x000fea0003800200 */
.L_x_1309:
[----:B------:R-:W-:Y:S01]  /*dc40*/  I2FP.F32.U32 R73, R73 ;  /* 0x0000004900497245 */ /* 0x000fe20000201000 */
[----:B------:R-:W-:Y:S01]  /*dc50*/  IMAD.U32 R74, R74, 0x10000, RZ ;  /* 0x000100004a4a7824 */ /* 0x000fe200078e00ff */
[----:B------:R-:W-:Y:S01]  /*dc60*/  ISETP.NE.AND P5, PT, R112, 0x1, PT ;  /* 0x000000017000780c */ /* 0x000fe20003fa5270 */
[----:B------:R-:W-:Y:S01]  /*dc70*/  IMAD.U32 R72, R13, 0x10000, RZ ;  /* 0x000100000d487824 */ /* 0x000fe200078e00ff */
[----:B------:R-:W-:Y:S01]  /*dc80*/  PRMT R108, R34, 0x7632, R108 ;  /* 0x00007632226c7816 */ /* 0x000fe2000000006c */
[----:B------:R-:W-:Y:S01]  /*dc90*/  FFMA.FTZ R73, R73, R102, 1.1641532182693481445e-10 ;  /* 0x2f00000049497423 */ /* 0x000fe20000010066 */
[----:B------:R-:W-:Y:S01]  /*dca0*/  FMUL.FTZ R115, R74, UR4 ;  /* 0x000000044a737c20 */ /* 0x000fe20008410000 */
[----:B------:R-:W-:Y:S01]  /*dcb0*/  BSSY.RECONVERGENT B1, `(.L_x_1314) ;  /* 0x000004b000017945 */ /* 0x000fe20003800200 */
[----:B------:R-:W-:Y:S01]  /*dcc0*/  SHF.L.U32 R108, R108, 0x10, RZ ;  /* 0x000000106c6c7819 */ /* 0x000fe200000006ff */
        /* <DEDUP_REMOVED lines=16> */
.L_x_1316:
        /* <DEDUP_REMOVED lines=13> */
.L_x_1318:
[----:B------:R-:W-:Y:S05]  /*dea0*/  BSYNC.RECONVERGENT B2 ;  /* 0x0000000000027941 */ /* 0x000fea0003800200 */
.L_x_1317:
        /* <DEDUP_REMOVED lines=43> */
.L_x_1315:
[----:B------:R-:W-:Y:S05]  /*e160*/  BSYNC.RECONVERGENT B1 ;  /* 0x0000000000017941 */ /* 0x000fea0003800200 */
.L_x_1314:
        /* <DEDUP_REMOVED lines=25> */
.L_x_1321:
        /* <DEDUP_REMOVED lines=15> */
.L_x_1323:
[----:B------:R-:W-:Y:S05]  /*e3f0*/  BSYNC.RECONVERGENT B2 ;  /* 0x0000000000027941 */ /* 0x000fea0003800200 */
.L_x_1322:
        /* <DEDUP_REMOVED lines=43> */
.L_x_1320:
[----:B------:R-:W-:Y:S05]  /*e6b0*/  BSYNC.RECONVERGENT B1 ;  /* 0x0000000000017941 */ /* 0x000fea0003800200 */
.L_x_1319:
[----:B------:R-:W-:Y:S01]  /*e6c0*/  I2FP.F32.U32 R73, R73 ;  /* 0x0000004900497245 */ /* 0x000fe20000201000 */
[----:B------:R-:W-:Y:S01]  /*e6d0*/  IMAD.U32 R110, R110, 0x10000, RZ ;  /* 0x000100006e6e7824 */ /* 0x000fe200078e00ff */
[----:B------:R-:W-:Y:S02]  /*e6e0*/  PRMT R72, R35, 0x7632, R72 ;  /* 0x0000763223487816 */ /* 0x000fe40000000048 */
[----:B------:R-:W-:Y:S01]  /*e6f0*/  F2FP.BF16.F32.PACK_AB R74, R115, R121 ;  /* 0x00000079734a723e */ /* 0x000fe200000010ff */
[----:B------:R-:W-:Y:S01]  /*e700*/  FMUL.FTZ R75, R110, UR4 ;  /* 0x000000046e4b7c20 */ /* 0x000fe20008410000 */
[----:B------:R-:W-:Y:S01]  /*e710*/  FFMA.FTZ R73, R73, R102, 1.1641532182693481445e-10 ;  /* 0x2f00000049497423 */ /* 0x000fe20000010066 */
[----:B------:R-:W-:Y:S01]  /*e720*/  SHF.L.U32 R102, R14, 0x10, RZ ;  /* 0x000000100e667819 */ /* 0x000fe200000006ff */
[----:B------:R-:W-:Y:S02]  /*e730*/  IMAD.U32 R72, R72, 0x10000, RZ ;  /* 0x0001000048487824 */ /* 0x000fe400078e00ff */
[----:B------:R-:W-:Y:S01]  /*e740*/  FMUL.FTZ R75, R75, R106 ;  /* 0x0000006a4b4b7220 */ /* 0x000fe20000410000 */
[----:B------:R-:W-:-:S02]  /*e750*/  FSETP.GTU.FTZ.AND P6, PT, R73, R104, PT ;  /* 0x000000684900720b */ /* 0x000fc40003fdc000 */
[----:B------:R-:W-:Y:S02]  /*e760*/  F2FP.BF16.F32.PACK_AB R73, R113, R111 ;  /* 0x0000006f7149723e */ /* 0x000fe400000010ff */
[----:B------:R-:W-:Y:S02]  /*e770*/  FSEL R75, R75, RZ, !P6 ;  /* 0x000000ff4b4b7208 */ /* 0x000fe40007000000 */
[----:B------:R-:W-:-:S03]  /*e780*/  PLOP3.LUT P6, PT, P6, PT, PT, 0x8, 0x80 ;  /* 0x000000000080781c */ /* 0x000fc600037ce170 */
[----:B------:R-:W-:Y:S01]  /*e790*/  FFMA.FTZ R102, R75, R102, R72 ;  /* 0x000000664b667223 */ /* 0x000fe20000010048 */
[----:B------:R-:W-:-:S04]  /*e7a0*/  F2FP.BF16.F32.PACK_AB R72, R101, R99 ;  /* 0x000000636548723e */ /* 0x000fc800000010ff */
[----:B------:R-:W-:Y:S01]  /*e7b0*/  F2FP.BF16.F32.PACK_AB R75, R102, R139 ;  /* 0x0000008b664b723e */ /* 0x000fe200000010ff */
[----:B------:R-:W-:Y:S06]  /*e7c0*/  BRA `(.L_x_1324) ;  /* 0x0000002800687947 */ /* 0x000fec0003800000 */
.L_x_1283:
        /* <DEDUP_REMOVED lines=16> */
.L_x_1327:
        /* <DEDUP_REMOVED lines=13> */
.L_x_1329:
[----:B------:R-:W-:Y:S05]  /*e9a0*/  BSYNC.RECONVERGENT B2 ;  /* 0x0000000000027941 */ /* 0x000fea0003800200 */
.L_x_1328:
        /* <DEDUP_REMOVED lines=43> */
.L_x_1326:
[----:B------:R-:W-:Y:S05]  /*ec60*/  BSYNC.RECONVERGENT B1 ;  /* 0x0000000000017941 */ /* 0x000fea0003800200 */
.L_x_1325:
[----:B------:R-:W0:Y:S01]  /*ec70*/  LDC R106, c[0x0][0x408] ;  /* 0x00010200ff6a7b82 */ /* 0x000e220000000800 */
[----:B------:R-:W-:Y:S01]  /*ec80*/  I2FP.F32.U32 R99, R99 ;  /* 0x0000006300637245 */ /* 0x000fe20000201000 */
[----:B------:R-:W-:Y:S01]  /*ec90*/  IMAD.MOV.U32 R102, RZ, RZ, 0x2f800000 ;  /* 0x2f800000ff667424 */ /* 0x000fe200078e00ff */
[----:B------:R-:W-:Y:S01]  /*eca0*/  ISETP.NE.AND P2, PT, R100, 0x1, PT ;  /* 0x000000016400780c */ /* 0x000fe20003f45270 */
[C---:B-----5:R-:W-:Y:S01]  /*ecb0*/  IMAD.U32 R98, R72.reuse, 0x10000, RZ ;  /* 0x0001000048627824 */ /* 0x060fe200078e00ff */
[----:B------:R-:W-:Y:S01]  /*ecc0*/  BSSY.RECONVERGENT B1, `(.L_x_1330) ;  /* 0x0000050000017945 */ /* 0x000fe20003800200 */
[----:B------:R-:W-:Y:S01]  /*ecd0*/  FFMA.FTZ R99, R99, R102, 1.1641532182693481445e-10 ;  /* 0x2f00000063637423 */ /* 0x000fe20000010066 */
[----:B------:R-:W-:Y:S01]  /*ece0*/  PRMT R72, R72, 0x7632, R72 ;  /* 0x0000763248487816 */ /* 0x000fe20000000048 */
[----:B------:R-:W1:Y:S01]  /*ecf0*/  LDC R104, c[0x0][0x404] ;  /* 0x00010100ff687b82 */ /* 0x000e620000000800 */
[----:B------:R-:W-:Y:S01]  /*ed00*/  FMUL.FTZ R101, R98, UR4 ;  /* 0x0000000462657c20 */ /* 0x000fe20008410000 */
[----:B------:R-:W-:Y:S01]  /*ed10*/  SHF.L.U32 R98, R36, 0x10, RZ ;  /* 0x0000001024627819 */ /* 0x000fe200000006ff */
[----:B------:R-:W-:-:S02]  /*ed20*/  IMAD.MOV.U32 R108, RZ, RZ, 0x2 ;  /* 0x00000002ff6c7424 */ /* 0x000fc400078e00ff */
[----:B0-----:R-:W-:Y:S01]  /*ed30*/  FMUL.FTZ R101, R101, R106 ;  /* 0x0000006a65657220 */ /* 0x001fe20000410000 */
[----:B-1----:R-:W-:-:S04]  /*ed40*/  FSETP.GTU.FTZ.AND P1, PT, R99, R104, PT ;  /* 0x000000686300720b */ /* 0x002fc80003f3c000 */
[----:B------:R-:W-:Y:S01]  /*ed50*/  FSEL R99, R101, RZ, !P1 ;  /* 0x000000ff65637208 */ /* 0x000fe20004800000 */
[----:B------:R-:W-:Y:S01]  /*ed60*/  IMAD.MOV.U32 R101, RZ, RZ, R94 ;  /* 0x000000ffff657224 */ /* 0x000fe200078e005e */
[----:B------:R-:W-:-:S03]  /*ed70*/  PLOP3.LUT P1, PT, P1, PT, PT, 0x8, 0x80 ;  /* 0x000000000080781c */ /* 0x000fc60000f2e170 */
[----:B------:R-:W-:Y:S01]  /*ed80*/  FMUL.FTZ R99, R98, R99 ;  /* 0x0000006362637220 */ /* 0x000fe20000410000 */
        /* <DEDUP_REMOVED lines=10> */
.L_x_1332:
        /* <DEDUP_REMOVED lines=13> */
.L_x_1334:
[----:B------:R-:W-:Y:S05]  /*ef00*/  BSYNC.RECONVERGENT B2 ;  /* 0x0000000000027941 */ /* 0x000fea0003800200 */
.L_x_1333:
        /* <DEDUP_REMOVED lines=43> */
.L_x_1331:
[----:B------:R-:W-:Y:S05]  /*f1c0*/  BSYNC.RECONVERGENT B1 ;  /* 0x0000000000017941 */ /* 0x000fea0003800200 */
.L_x_1330:
        /* <DEDUP_REMOVED lines=9> */
[----:B------:R-:W-:-:S05]  /*f260*/  FMUL.FTZ R111, R111, R106 ;  /* 0x0000006a6f6f7220 */ /* 0x000fca0000410000 */
[----:B------:R-:W-:Y:S02]  /*f270*/  FSEL R101, R111, RZ, !P1 ;  /* 0x000000ff6f657208 */ /* 0x000fe40004800000 */
[----:B------:R-:W-:-:S03]  /*f280*/  PLOP3.LUT P1, PT, P1, PT, PT, 0x8, 0x80 ;  /* 0x000000000080781c */ /* 0x000fc60000f2e170 */
[----:B------:R-:W-:Y:S01]  /*f290*/  FMUL.FTZ R101, R72, R101 ;  /* 0x0000006548657220 */ /* 0x000fe20000410000 */
        /* <DEDUP_REMOVED lines=11> */
.L_x_1337:
        /* <DEDUP_REMOVED lines=11> */
[----:B------:R-:W-:-:S04]  /*f400*/  @P2 IADD3 R72, PT, PT, R0, RZ, RZ ;  /* 0x000000ff00482210 */ /* 0x000fc80007ffe0ff */
[----:B------:R-:W-:-:S07]  /*f410*/  @!P1 MOV R0, R72 ;  /* 0x0000004800009202 */ /* 0x000fce0000000f00 */
.L_x_1339:
[----:B------:R-:W-:Y:S05]  /*f420*/  BSYNC.RECONVERGENT B2 ;  /* 0x0000000000027941 */ /* 0x000fea0003800200 */
.L_x_1338:
        /* <DEDUP_REMOVED lines=40> */
[----:B------:R-:W-:Y:S02]  /*f6b0*/  HFMA2 R110, -RZ, RZ, 0, 0 ;  /* 0x00000000ff6e7431 */ /* 0x000fe400000001ff */
[----:B------:R-:W-:Y:S01]  /*f6c0*/  IMAD.MOV.U32 R94, RZ, RZ, R112 ;  /* 0x000000ffff5e7224 */ /* 0x000fe200078e0070 */
[----:B------:R-:W-:-:S07]  /*f6d0*/  LOP3.LUT R116, R116, UR34, R111, 0x96, !PT ;  /* 0x0000002274747c12 */ /* 0x000fce000f8e966f */
.L_x_1336:
[----:B------:R-:W-:Y:S05]  /*f6e0*/  BSYNC.RECONVERGENT B1 ;  /* 0x0000000000017941 */ /* 0x000fea0003800200 */
.L_x_1335:
        /* <DEDUP_REMOVED lines=8> */
[----:B------:R-:W-:Y:S01]  /*f770*/  IMAD.MOV.U32 R112, RZ, RZ, 0x2 ;  /* 0x00000002ff707424 */ /* 0x000fe200078e00ff */
[----:B------:R-:W-:Y:S01]  /*f780*/  MOV R73, R94 ;  /* 0x0000005e00497202 */ /* 0x000fe20000000f00 */
[----:B------:R-:W-:Y:S01]  /*f790*/  FMUL.FTZ R113, R113, R106 ;  /* 0x0000006a71717220 */ /* 0x000fe20000410000 */
[----:B------:R-:W-:-:S04]  /*f7a0*/  FSETP.GTU.FTZ.AND P1, PT, R111, R104, PT ;  /* 0x000000686f00720b */ /* 0x000fc80003f3c000 */
        /* <DEDUP_REMOVED lines=12> */
.L_x_1342:
        /* <DEDUP_REMOVED lines=8> */
[----:B------:R-:W-:Y:S01]  /*f8f0*/  @!P2 IADD3 R72, PT, PT, R0, 0x1, RZ ;  /* 0x000000010048a810 */ /* 0x000fe20007ffe0ff */
[----:B------:R-:W-:-:S03]  /*f900*/  @!P2 IMAD.MOV.U32 R84, RZ, RZ, RZ ;  /* 0x000000ffff54a224 */ /* 0x000fc600078e00ff */
[----:B------:R-:W-:-:S13]  /*f910*/  ISETP.NE.AND P3, PT, R87, RZ, !P2 ;  /* 0x000000ff5700720c */ /* 0x000fda0005765270 */
[----:B------:R-:W-:-:S05]  /*f920*/  @P3 IMAD.MOV R72, RZ, RZ, R0 ;  /* 0x000000ffff483224 */ /* 0x000fca00078e0200 */
[----:B------:R-:W-:-:S07]  /*f930*/  @!P2 MOV R0, R72 ;  /* 0x000000480000a202 */ /* 0x000fce0000000f00 */
.L_x_1344:
[----:B------:R-:W-:Y:S05]  /*f940*/  BSYNC.RECONVERGENT B2 ;  /* 0x0000000000027941 */ /* 0x000fea0003800200 */
.L_x_1343:
        /* <DEDUP_REMOVED lines=37> */
[----:B------:R-:W-:Y:S02]  /*fba0*/  MOV R94, R112 ;  /* 0x00000070005e7202 */ /* 0x000fe40000000f00 */
[----:B------:R-:W-:Y:S01]  /*fbb0*/  LOP3.LUT R118, R118, UR33, R113, 0x96, !PT ;  /* 0x0000002176767c12 */ /* 0x000fe2000f8e9671 */
[----:B------:R-:W-:Y:S01]  /*fbc0*/  IMAD.MOV.U32 R112, RZ, RZ, RZ ;  /* 0x000000ffff707224 */ /* 0x000fe200078e00ff */
[----:B------:R-:W-:Y:S01]  /*fbd0*/  LOP3.LUT R116, R116, UR34, R73, 0x96, !PT ;  /* 0x0000002274747c12 */ /* 0x000fe2000f8e9649 */
[----:B------:R-:W-:Y:S01]  /*fbe0*/  IMAD.MOV.U32 R73, RZ, RZ, R96 ;  /* 0x000000ffff497224 */ /* 0x000fe200078e0060 */
[----:B------:R-:W-:-:S07]  /*fbf0*/  MOV R96, R72 ;  /* 0x0000004800607202 */ /* 0x000fce0000000f00 */
.L_x_1341:
[----:B------:R-:W-:Y:S05]  /*fc00*/  BSYNC.RECONVERGENT B1 ;  /* 0x0000000000017941 */ /* 0x000fea0003800200 */
.L_x_1340:
[----:B------:R-:W-:Y:S01]  /*fc10*/  I2FP.F32.U32 R73, R73 ;  /* 0x0000004900497245 */ /* 0x000fe20000201000 */
[----:B------:R-:W-:Y:S01]  /*fc20*/  IMAD.U32 R72, R12, 0x10000, RZ ;  /* 0x000100000c487824 */ /* 0x000fe200078e00ff */
[----:B------:R-:W-:Y:S01]  /*fc30*/  SHF.L.U32 R108, R108, 0x10, RZ ;  /* 0x000000106c6c7819 */ /* 0x000fe200000006ff */
[----:B------:R-:W-:Y:S01]  /*fc40*/  BSSY.RECONVERGENT B1, `(.L_x_1345) ;  /* 0x000004d000017945 */ /* 0x000fe20003800200 */
[----:B------:R-:W-:Y:S01]  /*fc50*/  ISETP.NE.AND P3, PT, R112, 0x1, PT ;  /* 0x000000017000780c */ /* 0x000fe20003f65270 */
[----:B------:R-:W-:Y:S02]  /*fc60*/  FFMA.FTZ R73, R73, R102, 1.1641532182693481445e-10 ;  /* 0x2f00000049497423 */ /* 0x000fe40000010066 */
[----:B------:R-:W-:Y:S01]  /*fc70*/  FMUL.FTZ R113, R108, UR4 ;  /* 0x000000046c717c20 */ /* 0x000fe20008410000 */
[----:B------:R-:W-:Y:S02]  /*fc80*/  HFMA2 R108, -RZ, RZ, 0, 1.1920928955078125e-07 ;  /* 0x00000002ff6c7431 */ /* 0x000fe400000001ff */
[----:B------:R-:W-:Y:S01]  /*fc90*/  FSETP.GTU.FTZ.AND P2, PT, R73, R104, PT ;  /* 0x000000684900720b */ /* 0x000fe20003f5c000 */
[----:B------:R-:W-:Y:S01]  /*fca0*/  FMUL.FTZ R113, R113, R106 ;  /* 0x0000006a71717220 */ /* 0x000fe20000410000 */
[----:B------:R-:W-:-:S04]  /*fcb0*/  IMAD.MOV.U32 R73, RZ, RZ, R94 ;  /* 0x000000ffff497224 */ /* 0x000fc800078e005e */
        /* <DEDUP_REMOVED lines=12> */
.L_x_1347:
        /* <DEDUP_REMOVED lines=13> */
.L_x_1349:
[----:B------:R-:W-:Y:S05]  /*fe50*/  BSYNC.RECONVERGENT B2 ;  /* 0x0000000000027941 */ /* 0x000fea0003800200 */
.L_x_1348:
        /* <DEDUP_REMOVED lines=43> */
.L_x_1346:
[----:B------:R-:W-:Y:S05]  /*10110*/  BSYNC.RECONVERGENT B1 ;  /* 0x0000000000017941 */ /* 0x000fea0003800200 */
.L_x_1345:
        /* <DEDUP_REMOVED lines=10> */
[----:B------:R-:W-:-:S02]  /*101c0*/  FSETP.GTU.FTZ.AND P3, PT, R73, R104, PT ;  /* 0x000000684900720b */ /* 0x000fc40003f7c000 */
        /* <DEDUP_REMOVED lines=13> */
.L_x_1352:
        /* <DEDUP_REMOVED lines=13> */
.L_x_1354:
[----:B------:R-:W-:Y:S05]  /*10370*/  BSYNC.RECONVERGENT B2 ;  /* 0x0000000000027941 */ /* 0x000fea0003800200 */
.L_x_1353:
        /* <DEDUP_REMOVED lines=41> */
[----:B------:R-:W-:Y:S01]  /*10610*/  IMAD.MOV.U32 R73, RZ, RZ, R96 ;  /* 0x000000ffff497224 */ /* 0x000fe200078e0060 */
[----:B------:R-:W-:-:S07]  /*10620*/  MOV R96, R72 ;  /* 0x0000004800607202 */ /* 0x000fce0000000f00 */
.L_x_1351:
[----:B------:R-:W-:Y:S05]  /*10630*/  BSYNC.RECONVERGENT B1 ;  /* 0x0000000000017941 */ /* 0x000fea0003800200 */
.L_x_1350:
        /* <DEDUP_REMOVED lines=23> */
.L_x_1357:
        /* <DEDUP_REMOVED lines=13> */
.L_x_1359:
[----:B------:R-:W-:Y:S05]  /*10880*/  BSYNC.RECONVERGENT B2 ;  /* 0x0000000000027941 */ /* 0x000fea0003800200 */
.L_x_1358:
        /* <DEDUP_REMOVED lines=43> */
.L_x_1356:
[----:B------:R-:W-:Y:S05]  /*10b40*/  BSYNC.RECONVERGENT B1 ;  /* 0x0000000000017941 */ /* 0x000fea0003800200 */
.L_x_1355:
        /* <DEDUP_REMOVED lines=10> */
[----:B------:R-:W-:-:S04]  /*10bf0*/  FSETP.GTU.FTZ.AND P5, PT, R73, R104, PT ;  /* 0x000000684900720b */ /* 0x000fc80003fbc000 */
[----:B------:R-:W-:Y:S02]  /*10c00*/  FSEL R139, R117, RZ, !P5 ;  /* 0x000000ff758b7208 */ /* 0x000fe40006800000 */
[----:B------:R-:W-:-:S03]  /*10c10*/  PLOP3.LUT P5, PT, P5, PT, PT, 0x8, 0x80 ;  /* 0x000000000080781c */ /* 0x000fc60002fae170 */
[----:B------:R-:W-:Y:S01]  /*10c20*/  FMUL.FTZ R139, R72, R139 ;  /* 0x0000008b488b7220 */ /* 0x000fe20000410000 */
[----:B------:R-:W-:Y:S01]  /*10c30*/  MOV R72, R94 ;  /* 0x0000005e00487202 */ /* 0x000fe20000000f00 */
[----:B------:R-:W-:Y:S08]  /*10c40*/  @!P6 BRA `(.L_x_1361) ;  /* 0x00000004000ce947 */ /* 0x000ff00003800000 */
        /* <DEDUP_REMOVED lines=8> */
.L_x_1362:
        /* <DEDUP_REMOVED lines=9> */
[----:B------:R-:W-:Y:S02]  /*10d60*/  @!P6 IADD3 R73, PT, PT, R0, 0x1, RZ ;  /* 0x000000010049e810 */ /* 0x000fe40007ffe0ff */
[----:B------:R-:W-:Y:S02]  /*10d70*/  @!P6 MOV R84, RZ ;  /* 0x000000ff0054e202 */ /* 0x000fe40000000f00 */
[----:B------:R-:W-:-:S13]  /*10d80*/  ISETP.NE.AND P0, PT, R87, RZ, !P6 ;  /* 0x000000ff5700720c */ /* 0x000fda0007705270 */
[----:B------:R-:W-:Y:S01]  /*10d90*/  @P0 IMAD.MOV R73, RZ, RZ, R0 ;  /* 0x000000ffff490224 */ /* 0x000fe200078e0200 */
[----:B------:R-:W-:-:S03]  /*10da0*/  ISETP.NE.AND P0, PT, R72, RZ, PT ;  /* 0x000000ff4800720c */ /* 0x000fc60003f05270 */
[----:B------:R-:W-:-:S10]  /*10db0*/  @!P6 IMAD.MOV.U32 R0, RZ, RZ, R73 ;  /* 0x000000ffff00e224 */ /* 0x000fd400078e0049 */
.L_x_1364:
[----:B------:R-:W-:Y:S05]  /*10dc0*/  BSYNC.RECONVERGENT B2 ;  /* 0x0000000000027941 */ /* 0x000fea0003800200 */
.L_x_1363:
        /* <DEDUP_REMOVED lines=40> */
[----:B------:R-:W-:Y:S01]  /*11050*/  IMAD.MOV.U32 R72, RZ, RZ, R96 ;  /* 0x000000ffff487224 */ /* 0x000fe200078e0060 */
[----:B------:R-:W-:Y:S02]  /*11060*/  LOP3.LUT R116, R116, UR34, R75, 0x96, !PT ;  /* 0x0000002274747c12 */ /* 0x000fe4000f8e964b */
[----:B------:R-:W-:-:S07]  /*11070*/  MOV R96, R74 ;  /* 0x0000004a00607202 */ /* 0x000fce0000000f00 */
.L_x_1361:
[----:B------:R-:W-:Y:S05]  /*11080*/  BSYNC.RECONVERGENT B1 ;  /* 0x0000000000017941 */ /* 0x000fea0003800200 */
.L_x_1360:
[----:B------:R-:W-:Y:S02]  /*11090*/  I2FP.F32.U32 R73, R72 ;  /* 0x0000004800497245 */ /* 0x000fe40000201000 */
[----:B------:R-:W-:Y:S02]  /*110a0*/  SHF.L.U32 R110, R110, 0x10, RZ ;  /* 0x000000106e6e7819 */ /* 0x000fe400000006ff */
[----:B------:R-:W-:Y:S01]  /*110b0*/  F2FP.BF16.F32.PACK_AB R74, R115, R121 ;  /* 0x00000079734a723e */ /* 0x000fe200000010ff */
[----:B------:R-:W-:Y:S01]  /*110c0*/  FFMA.FTZ R73, R73, R102, 1.1641532182693481445e-10 ;  /* 0x2f00000049497423 */ /* 0x000fe20000010066 */
[----:B------:R-:W-:Y:S02]  /*110d0*/  IMAD.U32 R102, R14, 0x10000, RZ ;  /* 0x000100000e667824 */ /* 0x000fe400078e00ff */
[----:B------:R-:W-:Y:S01]  /*110e0*/  FMUL.FTZ R75, R110, UR4 ;  /* 0x000000046e4b7c20 */ /* 0x000fe20008410000 */
[----:B------:R-:W-:Y:S02]  /*110f0*/  F2FP.BF16.F32.PACK_AB R72, R101, R99 ;  /* 0x000000636548723e */ /* 0x000fe400000010ff */
[----:B------:R-:W-:Y:S01]  /*11100*/  FSETP.GTU.FTZ.AND P6, PT, R73, R104, PT ;  /* 0x000000684900720b */ /* 0x000fe20003fdc000 */
[----:B------:R-:W-:Y:S01]  /*11110*/  FMUL.FTZ R75, R75, R106 ;  /* 0x0000006a4b4b7220 */ /* 0x000fe20000410000 */
[----:B------:R-:W-:-:S04]  /*11120*/  F2FP.BF16.F32.PACK_AB R73, R113, R111 ;  /* 0x0000006f7149723e */ /* 0x000fc800000010ff */
[----:B------:R-:W-:Y:S02]  /*11130*/  FSEL R75, R75, RZ, !P6 ;  /* 0x000000ff4b4b7208 */ /* 0x000fe40007000000 */
[----:B------:R-:W-:-:S03]  /*11140*/  PLOP3.LUT P6, PT, P6, PT, PT, 0x8, 0x80 ;  /* 0x000000000080781c */ /* 0x000fc600037ce170 */
[----:B------:R-:W-:-:S05]  /*11150*/  FMUL.FTZ R102, R102, R75 ;  /* 0x0000004b66667220 */ /* 0x000fca0000410000 */
[----:B------:R-:W-:-:S07]  /*11160*/  F2FP.BF16.F32.PACK_AB R75, R102, R139 ;  /* 0x0000008b664b723e */ /* 0x000fce00000010ff */
.L_x_1324:
[----:B------:R-:W0:Y:S01]  /*11170*/  LDC.64 R142, c[0x0][0x3a8] ;  /* 0x0000ea00ff8e7b82 */ /* 0x000e220000000a00 */
[----:B------:R-:W-:Y:S02]  /*11180*/  SEL R104, RZ, 0x10000, !P5 ;  /* 0x00010000ff687807 */ /* 0x000fe40006800000 */
[----:B------:R-:W-:Y:S02]  /*11190*/  ISETP.NE.AND P5, PT, R100, RZ, PT ;  /* 0x000000ff6400720c */ /* 0x000fe40003fa5270 */
[----:B------:R-:W-:Y:S02]  /*111a0*/  SEL R106, RZ, 0x1000000, !P6 ;  /* 0x01000000ff6a7807 */ /* 0x000fe40007000000 */
[----:B------:R-:W-:Y:S01]  /*111b0*/  ISETP.NE.AND P6, PT, R98, RZ, PT ;  /* 0x000000ff6200720c */ /* 0x000fe20003fc5270 */
[----:B------:R-:W1:Y:S01]  /*111c0*/  LDC.64 R140, c[0x0][0x3b0] ;  /* 0x0000ec00ff8c7b82 */ /* 0x000e620000000a00 */
[----:B------:R-:W-:Y:S02]  /*111d0*/  SEL R145, RZ, 0x100, !P4 ;  /* 0x00000100ff917807 */ /* 0x000fe40006000000 */
[----:B------:R-:W-:-:S02]  /*111e0*/  SEL R100, RZ, 0x1000000, !P2 ;  /* 0x01000000ff647807 */ /* 0x000fc40005000000 */
[----:B------:R-:W-:Y:S02]  /*111f0*/  SEL R117, RZ, 0x10000, !P1 ;  /* 0x00010000ff757807 */ /* 0x000fe40004800000 */
[----:B------:R-:W-:Y:S02]  /*11200*/  SEL R98, RZ, 0x100, !P5 ;  /* 0x00000100ff627807 */ /* 0x000fe40006800000 */
[----:B------:R-:W-:Y:S02]  /*11210*/  LOP3.LUT R145, R145, R106, R104, 0xfe, !PT ;  /* 0x0000006a91917212 */ /* 0x000fe400078efe68 */
[----:B------:R-:W-:Y:S02]  /*11220*/  SEL R144, RZ, 0x1, !P3 ;  /* 0x00000001ff907807 */ /* 0x000fe40005800000 */
[----:B------:R-:W-:Y:S02]  /*11230*/  LOP3.LUT R98, R98, R100, R117, 0xfe, !PT ;  /* 0x0000006462627212 */ /* 0x000fe400078efe75 */
[----:B------:R-:W-:Y:S01]  /*11240*/  SEL R117, RZ, 0x1, !P6 ;  /* 0x00000001ff757807 */ /* 0x000fe20007000000 */
[----:B0-----:R-:W-:Y:S01]  /*11250*/  IMAD.WIDE.U32 R142, R92, 0x10, R142 ;  /* 0x000000105c8e7825 */ /* 0x001fe200078e008e */
[----:B------:R-:W-:-:S02]  /*11260*/  LOP3.LUT R145, R145, R144, RZ, 0xfc, !PT ;  /* 0x0000009091917212 */ /* 0x000fc400078efcff */
[----:B------:R-:W-:Y:S02]  /*11270*/  LOP3.LUT R144, R98, R117, RZ, 0xfc, !PT ;  /* 0x0000007562907212 */ /* 0x000fe400078efcff */
[----:B------:R2:W-:Y:S01]  /*11280*/  STG.E.128 desc[UR6][R142.64], R72 ;  /* 0x000000488e007986 */ /* 0x0005e2000c101d06 */
[----:B------:R-:W-:Y:S01]  /*11290*/  MOV R98, R96 ;  /* 0x0000006000627202 */ /* 0x000fe20000000f00 */
[----:B-1----:R-:W-:-:S05]  /*112a0*/  IMAD.WIDE.U32 R140, R92, 0x8, R140 ;  /* 0x000000085c8c7825 */ /* 0x002fca00078e008c */
[----:B------:R2:W-:Y:S02]  /*112b0*/  STG.E.64 desc[UR6][R140.64], R144 ;  /* 0x000000908c007986 */ /* 0x0005e4000c101b06 */
.L_x_1282:
[----:B------:R-:W-:Y:S05]  /*112c0*/  BSYNC.RECONVERGENT B0 ;  /* 0x0000000000007941 */ /* 0x000fea0003800200 */
.L_x_1281:
[----:B0-2---:R-:W-:Y:S01]  /*112d0*/  FADD.FTZ R72, RZ, R97 ;  /* 0x00000061ff487221 */ /* 0x005fe20000010000 */
[C---:B------:R-:W-:Y:S01]  /*112e0*/  ISETP.GE.U32.AND P3, PT, R86.reuse, 0x80, PT ;  /* 0x000000805600780c */ /* 0x040fe20003f66070 */
[----:B------:R-:W0:Y:S01]  /*112f0*/  S2UR UR5, SR_CgaCtaId ;  /* 0x00000000000579c3 */ /* 0x000e220000008800 */
[C---:B------:R-:W-:Y:S01]  /*11300*/  ISETP.GT.U32.AND P2, PT, R86.reuse, 0xff, PT ;  /* 0x000000ff5600780c */ /* 0x040fe20003f44070 */
[----:B------:R-:W-:Y:S01]  /*11310*/  FADD.FTZ R72, R95, R72 ;  /* 0x000000485f487221 */ /* 0x000fe20000010000 */
[----:B------:R-:W-:Y:S01]  /*11320*/  ISETP.GT.U32.AND P1, PT, R86, 0x17f, PT ;  /* 0x0000017f5600780c */ /* 0x000fe20003f24070 */
[----:B------:R-:W-:Y:S01]  /*11330*/  UMOV UR4, 0x400 ;  /* 0x0000040000047882 */ /* 0x000fe20000000000 */
[----:B------:R-:W-:Y:S01]  /*11340*/  MOV R143, UR10 ;  /* 0x0000000a008f7c02 */ /* 0x000fe20008000f00 */
[----:B------:R-:W-:Y:S01]  /*11350*/  FADD.FTZ R72, R109, R72 ;  /* 0x000000486d487221 */ /* 0x000fe20000010000 */
[----:B------:R-:W-:Y:S03]  /*11360*/  BSSY.RECONVERGENT B0, `(.L_x_1365) ;  /* 0x00000d0000007945 */ /* 0x000fe60003800200 */
[----:B------:R-:W-:-:S04]  /*11370*/  FADD.FTZ R72, R107, R72 ;  /* 0x000000486b487221 */ /* 0x000fc80000010000 */
[----:B------:R-:W-:-:S04]  /*11380*/  FADD.FTZ R72, R129, R72 ;  /* 0x0000004881487221 */ /* 0x000fc80000010000 */
[----:B------:R-:W-:-:S04]  /*11390*/  FADD.FTZ R72, R127, R72 ;  /* 0x000000487f487221 */ /* 0x000fc80000010000 */
[----:B------:R-:W-:Y:S01]  /*113a0*/  FADD.FTZ R72, R131, R72 ;  /* 0x0000004883487221 */ /* 0x000fe20000010000 */
[----:B0-----:R-:W-:-:S03]  /*113b0*/  ULEA UR4, UR5, UR4, 0x18 ;  /* 0x0000000405047291 */ /* 0x001fc6000f8ec0ff */
[----:B------:R-:W-:Y:S01]  /*113c0*/  FADD.FTZ R72, R133, R72 ;  /* 0x0000004885487221 */ /* 0x000fe20000010000 */
[----:B------:R-:W-:-:S04]  /*113d0*/  @UP2 UIADD3 UR4, UPT, UPT, UR4, 0x20, URZ ;  /* 0x0000002004042890 */ /* 0x000fc8000fffe0ff */
        /* <DEDUP_REMOVED lines=27> */
[----:B------:R-:W-:-:S03]  /*11590*/  LOP3.LUT R100, R89, 0x1f, RZ, 0xc0, !PT ;  /* 0x0000001f59647812 */ /* 0x000fc600078ec0ff */
        /* <DEDUP_REMOVED lines=37> */
[----:B------:R-:W-:Y:S02]  /*117f0*/  ISETP.GT.U32.AND P2, PT, R100, 0x3, PT ;  /* 0x000000036400780c */ /* 0x000fe40003f44070 */
        /* <DEDUP_REMOVED lines=13> */
[C---:B------:R-:W-:Y:S02]  /*118d0*/  ISETP.NE.AND P1, PT, R100.reuse, RZ, PT ;  /* 0x000000ff6400720c */ /* 0x040fe40003f25270 */
[----:B------:R-:W-:Y:S02]  /*118e0*/  @!P2 LEA R100, R100, UR4, 0x3 ;  /* 0x000000046464ac11 */ /* 0x000fe4000f8e18ff */
[----:B------:R-:W0:Y:S02]  /*118f0*/  SHFL.BFLY PT, R74, R73, 0x1, 0x1f ;  /* 0x0c201f00494a7f89 */ /* 0x000e2400000e0000 */
[----:B0-----:R-:W-:-:S05]  /*11900*/  FADD.FTZ R74, R73, R74 ;  /* 0x0000004a494a7221 */ /* 0x001fca0000010000 */
[----:B------:R-:W0:Y:S02]  /*11910*/  SHFL.BFLY PT, R75, R74, 0x2, 0x1f ;  /* 0x0c401f004a4b7f89 */ /* 0x000e2400000e0000 */
[----:B0-----:R-:W-:Y:S01]  /*11920*/  FADD.FTZ R75, R74, R75 ;  /* 0x0000004b4a4b7221 */ /* 0x001fe20000010000 */
[----:B------:R-:W-:-:S04]  /*11930*/  @!P1 SHF.R.U32.HI R74, RZ, 0x2, R89 ;  /* 0x00000002ff4a9819 */ /* 0x000fc80000011659 */
[----:B------:R-:W0:Y:S02]  /*11940*/  SHFL.BFLY PT, R92, R75, 0x4, 0x1f ;  /* 0x0c801f004b5c7f89 */ /* 0x000e2400000e0000 */
[----:B0-----:R-:W-:-:S05]  /*11950*/  FADD.FTZ R92, R75, R92 ;  /* 0x0000005c4b5c7221 */ /* 0x001fca0000010000 */
[----:B------:R-:W0:Y:S02]  /*11960*/  SHFL.BFLY PT, R117, R92, 0x8, 0x1f ;  /* 0x0d001f005c757f89 */ /* 0x000e2400000e0000 */
[----:B0-----:R-:W-:Y:S01]  /*11970*/  FADD.FTZ R117, R92, R117 ;  /* 0x000000755c757221 */ /* 0x001fe20000010000 */
[----:B------:R-:W-:Y:S02]  /*11980*/  @!P1 LOP3.LUT R92, R74, 0x18, RZ, 0xc0, !PT ;  /* 0x000000184a5c9812 */ /* 0x000fe400078ec0ff */
[----:B------:R-:W-:Y:S02]  /*11990*/  CS2R R74, SRZ ;  /* 0x00000000004a7805 */ /* 0x000fe4000001ff00 */
[----:B------:R-:W0:Y:S02]  /*119a0*/  SHFL.BFLY PT, R96, R117, 0x10, 0x1f ;  /* 0x0e001f0075607f89 */ /* 0x000e2400000e0000 */
[----:B0-----:R-:W-:Y:S01]  /*119b0*/  FADD.FTZ R73, R117, R96 ;  /* 0x0000006075497221 */ /* 0x001fe20000010000 */
[----:B------:R-:W-:Y:S01]  /*119c0*/  IMAD.MOV.U32 R96, RZ, RZ, RZ ;  /* 0x000000ffff607224 */ /* 0x000fe200078e00ff */
[----:B------:R-:W-:-:S03]  /*119d0*/  @!P2 MOV R96, R83 ;  /* 0x000000530060a202 */ /* 0x000fc60000000f00 */
[----:B------:R0:W-:Y:S01]  /*119e0*/  @!P1 STS.64 [R92+UR4], R72 ;  /* 0x000000485c009988 */ /* 0x0001e20008000a04 */
[----:B------:R-:W-:Y:S01]  /*119f0*/  BAR.SYNC.DEFER_BLOCKING 0x0 ;  /* 0x0000000000007b1d */ /* 0x000fe20000010000 */
[----:B------:R-:W-:-:S05]  /*11a00*/  ISETP.NE.AND P1, PT, R89, RZ, PT ;  /* 0x000000ff5900720c */ /* 0x000fca0003f25270 */
[----:B------:R-:W1:Y:S01]  /*11a10*/  SHFL.DOWN PT, R117, R96, 0x2, 0x1f ;  /* 0x08401f0060757f89 */ /* 0x000e6200000e0000 */
[----:B0-----:R-:W-:-:S03]  /*11a20*/  I2FP.F32.S32 R72, R96 ;  /* 0x0000006000487245 */ /* 0x001fc60000201400 */
[----:B------:R-:W-:Y:S01]  /*11a30*/  @!P2 LDS.64 R74, [R100] ;  /* 0x00000000644aa984 */ /* 0x000fe20000000a00 */
[----:B------:R-:W-:Y:S01]  /*11a40*/  PLOP3.LUT P2, PT, PT, PT, UP3, 0x40, 0x4 ;  /* 0x000000000004781c */ /* 0x000fe20003f4e838 */
[----:B-1----:R-:W-:Y:S01]  /*11a50*/  IMAD.IADD R106, R117, 0x1, R96 ;  /* 0x00000001756a7824 */ /* 0x002fe200078e0260 */
[----:B------:R-:W-:-:S04]  /*11a60*/  I2FP.F32.S32 R92, R117 ;  /* 0x00000075005c7245 */ /* 0x000fc80000201400 */
[----:B------:R-:W-:Y:S01]  /*11a70*/  I2FP.F32.S32 R110, R106 ;  /* 0x0000006a006e7245 */ /* 0x000fe20000201400 */
[----:B------:R-:W0:Y:S03]  /*11a80*/  SHFL.DOWN PT, R117, R106, 0x1, 0x1f ;  /* 0x08201f006a757f89 */ /* 0x000e2600000e0000 */
[----:B------:R-:W1:Y:S01]  /*11a90*/  MUFU.RCP R112, R110 ;  /* 0x0000006e00707308 */ /* 0x000e620000001000 */
[-C--:B0-----:R-:W-:Y:S01]  /*11aa0*/  IADD3 R106, PT, PT, R106, R117.reuse, RZ ;  /* 0x000000756a6a7210 */ /* 0x081fe20007ffe0ff */
[----:B------:R-:W0:Y:S01]  /*11ab0*/  SHFL.DOWN PT, R119, R74, 0x2, 0x1f ;  /* 0x08401f004a777f89 */ /* 0x000e2200000e0000 */
[----:B------:R-:W-:Y:S02]  /*11ac0*/  I2FP.F32.S32 R96, R117 ;  /* 0x0000007500607245 */ /* 0x000fe40000201400 */
[----:B------:R-:W-:Y:S01]  /*11ad0*/  I2FP.F32.S32 R106, R106 ;  /* 0x0000006a006a7245 */ /* 0x000fe20000201400 */
[----:B------:R-:W2:Y:S05]  /*11ae0*/  SHFL.DOWN PT, R104, R75, 0x2, 0x1f ;  /* 0x08401f004b687f89 */ /* 0x000eaa00000e0000 */
[----:B------:R-:W3:Y:S01]  /*11af0*/  MUFU.RCP R106, R106 ;  /* 0x0000006a006a7308 */ /* 0x000ee20000001000 */
[C---:B0-----:R-:W-:Y:S01]  /*11b00*/  FMUL.FTZ R73, R119.reuse, R92 ;  /* 0x0000005c77497220 */ /* 0x041fe20000410000 */
[----:B------:R-:W-:-:S03]  /*11b10*/  FADD.FTZ R119, -R119, R74 ;  /* 0x0000004a77777221 */ /* 0x000fc60000010100 */
[----:B------:R-:W-:Y:S01]  /*11b20*/  FFMA.FTZ R73, R72, R74, R73 ;  /* 0x0000004a48497223 */ /* 0x000fe20000010049 */
[----:B------:R-:W-:Y:S01]  /*11b30*/  FMUL.FTZ R119, R119, R119 ;  /* 0x0000007777777220 */ /* 0x000fe20000410000 */
[----:B--2---:R-:W-:Y:S02]  /*11b40*/  FADD.FTZ R75, R104, R75 ;  /* 0x0000004b684b7221 */ /* 0x004fe40000010000 */
[----:B-1----:R-:W-:Y:S01]  /*11b50*/  FMUL.FTZ R73, R112, R73 ;  /* 0x0000004970497220 */ /* 0x002fe20000410000 */
[----:B------:R-:W-:-:S04]  /*11b60*/  FMUL.FTZ R119, R119, R72 ;  /* 0x0000004877777220 */ /* 0x000fc80000410000 */
[----:B------:R-:W0:Y:S01]  /*11b70*/  SHFL.DOWN PT, R72, R73, 0x1, 0x1f ;  /* 0x08201f0049487f89 */ /* 0x000e2200000e0000 */
[----:B------:R-:W-:-:S04]  /*11b80*/  FMUL.FTZ R119, R119, R92 ;  /* 0x0000005c77777220 */ /* 0x000fc80000410000 */
[----:B------:R-:W-:-:S05]  /*11b90*/  FFMA.FTZ R75, R112, R119, R75 ;  /* 0x00000077704b7223 */ /* 0x000fca000001004b */
[----:B------:R-:W1:Y:S01]  /*11ba0*/  SHFL.DOWN PT, R74, R75, 0x1, 0x1f ;  /* 0x08201f004b4a7f89 */ /* 0x000e6200000e0000 */
[----:B0-----:R-:W-:Y:S01]  /*11bb0*/  FADD.FTZ R92, R73, -R72 ;  /* 0x80000048495c7221 */ /* 0x001fe20000010000 */
[----:B------:R-:W-:-:S03]  /*11bc0*/  FMUL.FTZ R119, R72, R96 ;  /* 0x0000006048777220 */ /* 0x000fc60000410000 */
[----:B------:R-:W-:Y:S01]  /*11bd0*/  FMUL.FTZ R117, R92, R92 ;  /* 0x0000005c5c757220 */ /* 0x000fe20000410000 */
[----:B------:R-:W-:-:S03]  /*11be0*/  FFMA.FTZ R119, R110, R73, R119 ;  /* 0x000000496e777223 */ /* 0x000fc60000010077 */
[----:B------:R-:W-:Y:S01]  /*11bf0*/  FMUL.FTZ R117, R110, R117 ;  /* 0x000000756e757220 */ /* 0x000fe20000410000 */
[C---:B---3--:R-:W-:Y:S01]  /*11c00*/  FMUL.FTZ R119, R106.reuse, R119 ;  /* 0x000000776a777220 */ /* 0x048fe20000410000 */
[----:B-1----:R-:W-:Y:S02]  /*11c10*/  FADD.FTZ R73, R75, R74 ;  /* 0x0000004a4b497221 */ /* 0x002fe40000010000 */
[----:B------:R-:W-:Y:S01]  /*11c20*/  FMUL.FTZ R117, R117, R96 ;  /* 0x0000006075757220 */ /* 0x000fe20000410000 */
[----:B------:R-:W0:Y:S02]  /*11c30*/  @!P1 LDC.64 R74, c[0x0][0x3c0] ;  /* 0x0000f000ff4a9b82 */ /* 0x000e240000000a00 */
[----:B------:R-:W1:Y:S01]  /*11c40*/  SHFL.IDX PT, R119, R119, RZ, 0x1f ;  /* 0x00001fff77777589 */ /* 0x000e6200000e0000 */
[----:B------:R-:W-:-:S05]  /*11c50*/  FFMA.FTZ R106, R106, R117, R73 ;  /* 0x000000756a6a7223 */ /* 0x000fca0000010049 */
[----:B------:R-:W2:Y:S01]  /*11c60*/  LDC R96, c[0x0][0x448] ;  /* 0x00011200ff607b82 */ /* 0x000ea20000000800 */
[----:B------:R-:W2:Y:S07]  /*11c70*/  SHFL.IDX PT, R141, R106, RZ, 0x1f ;  /* 0x00001fff6a8d7589 */ /* 0x000eae00000e0000 */
[----:B------:R-:W3:Y:S01]  /*11c80*/  @!P1 LDC.64 R72, c[0x0][0x3c8] ;  /* 0x0000f200ff489b82 */ /* 0x000ee20000000a00 */
[----:B-1----:R-:W-:-:S05]  /*11c90*/  FMUL.FTZ R92, R119, R119 ;  /* 0x00000077775c7220 */ /* 0x002fca0000410000 */
[----:B------:R-:W-:Y:S01]  /*11ca0*/  FSEL R117, R92, RZ, !P2 ;  /* 0x000000ff5c757208 */ /* 0x000fe20005000000 */
[----:B--2---:R-:W-:Y:S01]  /*11cb0*/  FFMA.FTZ R92, R141, UR14, R96 ;  /* 0x0000000e8d5c7c23 */ /* 0x004fe20008010060 */
[----:B------:R-:W-:Y:S01]  /*11cc0*/  IMAD.U32 R141, RZ, RZ, UR10 ;  /* 0x0000000aff8d7e24 */ /* 0x000fe2000f8e00ff */
[----:B------:R-:W-:Y:S02]  /*11cd0*/  PLOP3.LUT P2, PT, PT, PT, UP3, 0x40, 0x4 ;  /* 0x000000000004781c */ /* 0x000fe40003f4e838 */
[----:B------:R-:W-:Y:S01]  /*11ce0*/  FADD.FTZ R117, R92, R117 ;  /* 0x000000755c757221 */ /* 0x000fe20000010000 */
[----:B0-----:R-:W-:Y:S01]  /*11cf0*/  @!P1 IMAD.WIDE R74, R141, 0x4, R74 ;  /* 0x000000048d4a9825 */ /* 0x001fe200078e024a */
[----:B------:R-:W-:-:S03]  /*11d00*/  FSEL R92, R119, RZ, P2 ;  /* 0x000000ff775c7208 */ /* 0x000fc60001000000 */
[----:B---3--:R-:W-:Y:S01]  /*11d10*/  @!P1 IMAD.WIDE R72, R143, 0x4, R72 ;  /* 0x000000048f489825 */ /* 0x008fe200078e0248 */
[----:B------:R-:W0:Y:S01]  /*11d20*/  MUFU.RSQ R117, R117 ;  /* 0x0000007500757308 */ /* 0x000e220000001400 */
[----:B------:R1:W-:Y:S04]  /*11d30*/  @!P1 STG.E desc[UR6][R74.64], R119 ;  /* 0x000000774a009986 */ /* 0x0003e8000c101906 */
[----:B0-----:R1:W-:Y:S01]  /*11d40*/  @!P1 STG.E desc[UR6][R72.64], R117 ;  /* 0x0000007548009986 */ /* 0x0013e2000c101906 */
[----:B------:R-:W-:Y:S05]  /*11d50*/  @!P3 BRA `(.L_x_1366) ;  /* 0x0000000000c0b947 */ /* 0x000fea0003800000 */
[--C-:B-1----:R-:W-:Y:S01]  /*11d60*/  FADD.FTZ R74, R109, -R92.reuse ;  /* 0x8000005c6d4a7221 */ /* 0x102fe20000010000 */
[----:B------:R-:W-:Y:S01]  /*11d70*/  SHF.L.U32 R141, R65, 0x10, RZ ;  /* 0x00000010418d7819 */ /* 0x000fe200000006ff */
[--C-:B------:R-:W-:Y:S01]  /*11d80*/  FADD.FTZ R96, R129, -R92.reuse ;  /* 0x8000005c81607221 */ /* 0x100fe20000010000 */
[----:B------:R-:W-:Y:S02]  /*11d90*/  IMAD.U32 R119, R69, 0x10000, RZ ;  /* 0x0001000045777824 */ /* 0x000fe400078e00ff */
[----:B------:R-:W-:Y:S01]  /*11da0*/  FMUL.FTZ R74, R117, R74 ;  /* 0x0000004a754a7220 */ /* 0x000fe20000410000 */
[--C-:B------:R-:W-:Y:S01]  /*11db0*/  FADD.FTZ R104, R131, -R92.reuse ;  /* 0x8000005c83687221 */ /* 0x100fe20000010000 */
[----:B------:R-:W-:Y:S01]  /*11dc0*/  FMUL.FTZ R100, R117, R96 ;  /* 0x0000006075647220 */ /* 0x000fe20000410000 */
[----:B------:R-:W-:Y:S01]  /*11dd0*/  SHF.L.U32 R145, R66, 0x10, RZ ;  /* 0x0000001042917819 */ /* 0x000fe200000006ff */
[----:B------:R-:W-:Y:S01]  /*11de0*/  FFMA.FTZ R96, R74, R119, R141 ;  /* 0x000000774a607223 */ /* 0x000fe2000001008d */
[----:B------:R-:W-:Y:S01]  /*11df0*/  FADD.FTZ R72, R97, -R92 ;  /* 0x8000005c61487221 */ /* 0x000fe20000010000 */
[----:B------:R-:W0:Y:S01]  /*11e00*/  LDC.64 R140, c[0x0][0x428] ;  /* 0x00010a00ff8c7b82 */ /* 0x000e220000000a00 */
[----:B------:R-:W-:Y:S01]  /*11e10*/  IMAD.U32 R143, R70, 0x10000, RZ ;  /* 0x00010000468f7824 */ /* 0x000fe200078e00ff */
        /* <DEDUP_REMOVED lines=8> */
[--C-:B------:R-:W-:Y:S01]  /*11ea0*/  FADD.FTZ R100, R107, -R92.reuse ;  /* 0x8000005c6b647221 */ /* 0x100fe20000010000 */
[--C-:B------:R-:W-:Y:S01]  /*11eb0*/  FADD.FTZ R74, R95, -R92.reuse ;  /* 0x8000005c5f4a7221 */ /* 0x100fe20000010000 */
[--C-:B------:R-:W-:Y:S01]  /*11ec0*/  FADD.FTZ R104, R127, -R92.reuse ;  /* 0x8000005c7f687221 */ /* 0x100fe20000010000 */
[----:B------:R-:W-:Y:S01]  /*11ed0*/  FADD.FTZ R110, R133, -R92 ;  /* 0x8000005c856e7221 */ /* 0x000fe20000010000 */
[----:B------:R-:W-:Y:S01]  /*11ee0*/  FFMA.FTZ R72, R72, R73, R75 ;  /* 0x0000004948487223 */ /* 0x000fe2000001004b */
[----:B------:R-:W-:Y:S01]  /*11ef0*/  SHF.L.U32 R143, R18, 0x10, RZ ;  /* 0x00000010128f7819 */ /* 0x000fe200000006ff */
[----:B------:R-:W-:Y:S01]  /*11f00*/  IMAD.U32 R119, R17, 0x10000, RZ ;  /* 0x0001000011777824 */ /* 0x000fe200078e00ff */
[----:B------:R-:W-:Y:S01]  /*11f10*/  SHF.L.U32 R75, R16, 0x10, RZ ;  /* 0x00000010104b7819 */ /* 0x000fe200000006ff */
[----:B------:R-:W-:Y:S01]  /*11f20*/  FMUL.FTZ R100, R117, R100 ;  /* 0x0000006475647220 */ /* 0x000fe20000410000 */
[----:B------:R-:W-:Y:S01]  /*11f30*/  SHF.L.U32 R149, R20, 0x10, RZ ;  /* 0x0000001014957819 */ /* 0x000fe200000006ff */
[----:B------:R-:W-:Y:S01]  /*11f40*/  IMAD.U32 R73, R15, 0x10000, RZ ;  /* 0x000100000f497824 */ /* 0x000fe200078e00ff */
[----:B------:R-:W-:Y:S01]  /*11f50*/  SHF.L.U32 R153, R22, 0x10, RZ ;  /* 0x0000001016997819 */ /* 0x000fe200000006ff */
[----:B------:R-:W-:-:S02]  /*11f60*/  IMAD.U32 R147, R19, 0x10000, RZ ;  /* 0x0001000013937824 */ /* 0x000fc400078e00ff */
[----:B------:R-:W-:Y:S01]  /*11f70*/  FMUL.FTZ R110, R117, R110 ;  /* 0x0000006e756e7220 */ /* 0x000fe20000410000 */
[----:B------:R-:W-:Y:S02]  /*11f80*/  IMAD.U32 R151, R21, 0x10000, RZ ;  /* 0x0001000015977824 */ /* 0x000fe400078e00ff */
[C---:B------:R-:W-:Y:S01]  /*11f90*/  FMUL.FTZ R104, R117.reuse, R104 ;  /* 0x0000006875687220 */ /* 0x040fe20000410000 */
[----:B------:R-:W-:Y:S01]  /*11fa0*/  FMUL.FTZ R74, R117, R74 ;  /* 0x0000004a754a7220 */ /* 0x000fe20000410000 */
[----:B------:R-:W-:Y:S01]  /*11fb0*/  FFMA.FTZ R143, R100, R119, R143 ;  /* 0x00000077648f7223 */ /* 0x000fe2000001008f */
[----:B------:R-:W-:Y:S01]  /*11fc0*/  FFMA.FTZ R151, R110, R151, R153 ;  /* 0x000000976e977223 */ /* 0x000fe20000010099 */
[----:B------:R-:W-:Y:S01]  /*11fd0*/  FFMA.FTZ R104, R104, R147, R149 ;  /* 0x0000009368687223 */ /* 0x000fe20000010095 */
[----:B------:R-:W-:Y:S01]  /*11fe0*/  FFMA.FTZ R119, R74, R73, R75 ;  /* 0x000000494a777223 */ /* 0x000fe2000001004b */
[----:B0-----:R-:W-:Y:S01]  /*11ff0*/  IMAD.WIDE.U32 R140, R90, 0x10, R140 ;  /* 0x000000105a8c7825 */ /* 0x001fe200078e008c */
[----:B------:R-:W-:-:S02]  /*12000*/  F2FP.BF16.F32.PACK_AB R73, R143, R96 ;  /* 0x000000608f49723e */ /* 0x000fc400000010ff */
[----:B------:R-:W-:Y:S01]  /*12010*/  F2FP.BF16.F32.PACK_AB R75, R151, R106 ;  /* 0x0000006a974b723e */ /* 0x000fe200000010ff */
[----:B------:R-:W-:Y:S01]  /*12020*/  VIADD R90, R90, 0x80 ;  /* 0x000000805a5a7836 */ /* 0x000fe20000000000 */
[----:B------:R-:W-:Y:S02]  /*12030*/  F2FP.BF16.F32.PACK_AB R74, R104, R145 ;  /* 0x00000091684a723e */ /* 0x000fe400000010ff */
[----:B------:R-:W-:-:S05]  /*12040*/  F2FP.BF16.F32.PACK_AB R72, R119, R72 ;  /* 0x000000487748723e */ /* 0x000fca00000010ff */
[----:B------:R0:W-:Y:S02]  /*12050*/  STG.E.128 desc[UR6][R140.64], R72 ;  /* 0x000000488c007986 */ /* 0x0001e4000c101d06 */
.L_x_1366:
[----:B------:R-:W-:Y:S05]  /*12060*/  BSYNC.RECONVERGENT B0 ;  /* 0x0000000000007941 */ /* 0x000fea0003800200 */
.L_x_1365:
[----:B------:R-:W-:Y:S01]  /*12070*/  ISETP.GE.U32.AND P1, PT, R86, 0x100, PT ;  /* 0x000001005600780c */ /* 0x000fe20003f26070 */
[----:B------:R-:W-:-:S12]  /*12080*/  BSSY.RECONVERGENT B0, `(.L_x_1367) ;  /* 0x0000032000007945 */ /* 0x000fd80003800200 */
        /* <DEDUP_REMOVED lines=8> */
[----:B------:R-:W-:Y:S01]  /*12110*/  FMUL.FTZ R100, R117, R96 ;  /* 0x0000006075647220 */ /* 0x000fe20000410000 */
        /* <DEDUP_REMOVED lines=25> */
[C---:B------:R-:W-:Y:S01]  /*122b0*/  FMUL.FTZ R110, R117.reuse, R110 ;  /* 0x0000006e756e7220 */ /* 0x040fe20000410000 */
        /* <DEDUP_REMOVED lines=9> */
[----:B------:R-:W-:Y:S02]  /*12350*/  F2FP.BF16.F32.PACK_AB R75, R151, R106 ;  /* 0x0000006a974b723e */ /* 0x000fe400000010ff */
[----:B------:R-:W-:Y:S02]  /*12360*/  F2FP.BF16.F32.PACK_AB R74, R104, R145 ;  /* 0x00000091684a723e */ /* 0x000fe400000010ff */
[----:B------:R-:W-:Y:S02]  /*12370*/  F2FP.BF16.F32.PACK_AB R72, R119, R72 ;  /* 0x000000487748723e */ /* 0x000fe400000010ff */
[----:B------:R-:W-:-:S03]  /*12380*/  IADD3 R90, PT, PT, R90, 0x80, RZ ;  /* 0x000000805a5a7810 */ /* 0x000fc60007ffe0ff */
[----:B------:R2:W-:Y:S04]  /*12390*/  STG.E.128 desc[UR6][R140.64], R72 ;  /* 0x000000488c007986 */ /* 0x0005e8000c101d06 */
.L_x_1368:
[----:B------:R-:W-:Y:S05]  /*123a0*/  BSYNC.RECONVERGENT B0 ;  /* 0x0000000000007941 */ /* 0x000fea0003800200 */
.L_x_1367:
[----:B------:R-:W-:Y:S04]  /*123b0*/  BSSY.RECONVERGENT B0, `(.L_x_1369) ;  /* 0x0000031000007945 */ /* 0x000fe80003800200 */
[----:B------:R-:W-:Y:S05]  /*123c0*/  @!P0 BRA `(.L_x_1370) ;  /* 0x0000000000bc8947 */ /* 0x000fea0003800000 */
[----:B0-2---:R-:W0:Y:S01]  /*123d0*/  LDC.64 R140, c[0x0][0x428] ;  /* 0x00010a00ff8c7b82 */ /* 0x005e220000000a00 */
[--C-:B-1----:R-:W-:Y:S01]  /*123e0*/  FADD.FTZ R72, R99, -R92.reuse ;  /* 0x8000005c63487221 */ /* 0x102fe20000010000 */
[--C-:B------:R-:W-:Y:S01]  /*123f0*/  FADD.FTZ R96, R111, -R92.reuse ;  /* 0x8000005c6f607221 */ /* 0x100fe20000010000 */
[--C-:B------:R-:W-:Y:S01]  /*12400*/  FADD.FTZ R104, R121, -R92.reuse ;  /* 0x8000005c79687221 */ /* 0x100fe20000010000 */
[--C-:B------:R-:W-:Y:S01]  /*12410*/  FADD.FTZ R74, R101, -R92.reuse ;  /* 0x8000005c654a7221 */ /* 0x100fe20000010000 */
[--C-:B------:R-:W-:Y:S01]  /*12420*/  FADD.FTZ R100, R113, -R92.reuse ;  /* 0x8000005c71647221 */ /* 0x100fe20000010000 */
[--C-:B------:R-:W-:Y:S01]  /*12430*/  FADD.FTZ R106, R115, -R92.reuse ;  /* 0x8000005c736a7221 */ /* 0x100fe20000010000 */
[--C-:B------:R-:W-:Y:S01]  /*12440*/  FADD.FTZ R110, R139, -R92.reuse ;  /* 0x8000005c8b6e7221 */ /* 0x100fe20000010000 */
[----:B------:R-:W-:Y:S01]  /*12450*/  FADD.FTZ R92, R102, -R92 ;  /* 0x8000005c665c7221 */ /* 0x000fe20000010000 */
        /* <DEDUP_REMOVED lines=27> */
[----:B------:R-:W-:Y:S01]  /*12610*/  FFMA.FTZ R119, R100, R117, R119 ;  /* 0x0000007564777223 */ /* 0x000fe20000010077 */
[----:B------:R-:W-:Y:S01]  /*12620*/  FFMA.FTZ R110, R110, R147, R149 ;  /* 0x000000936e6e7223 */ /* 0x000fe20000010095 */
[----:B------:R-:W-:Y:S01]  /*12630*/  FFMA.FTZ R143, R106, R143, R145 ;  /* 0x0000008f6a8f7223 */ /* 0x000fe20000010091 */
[----:B------:R-:W-:Y:S01]  /*12640*/  FFMA.FTZ R151, R92, R151, R153 ;  /* 0x000000975c977223 */ /* 0x000fe20000010099 */
[----:B------:R-:W-:Y:S01]  /*12650*/  FFMA.FTZ R117, R74, R73, R75 ;  /* 0x000000494a757223 */ /* 0x000fe2000001004b */
[----:B0-----:R-:W-:Y:S01]  /*12660*/  IMAD.WIDE.U32 R140, R90, 0x10, R140 ;  /* 0x000000105a8c7825 */ /* 0x001fe200078e008c */
[----:B------:R-:W-:Y:S02]  /*12670*/  F2FP.BF16.F32.PACK_AB R73, R119, R96 ;  /* 0x000000607749723e */ /* 0x000fe400000010ff */
[----:B------:R-:W-:Y:S02]  /*12680*/  F2FP.BF16.F32.PACK_AB R75, R151, R110 ;  /* 0x0000006e974b723e */ /* 0x000fe400000010ff */
[----:B------:R-:W-:-:S02]  /*12690*/  F2FP.BF16.F32.PACK_AB R74, R143, R104 ;  /* 0x000000688f4a723e */ /* 0x000fc400000010ff */
[----:B------:R-:W-:-:S05]  /*126a0*/  F2FP.BF16.F32.PACK_AB R72, R117, R72 ;  /* 0x000000487548723e */ /* 0x000fca00000010ff */
[----:B------:R3:W-:Y:S02]  /*126b0*/  STG.E.128 desc[UR6][R140.64], R72 ;  /* 0x000000488c007986 */ /* 0x0007e4000c101d06 */
.L_x_1370:
[----:B------:R-:W-:Y:S05]  /*126c0*/  BSYNC.RECONVERGENT B0 ;  /* 0x0000000000007941 */ /* 0x000fea0003800200 */
.L_x_1369:
[----:B------:R-:W-:Y:S02]  /*126d0*/  UIADD3 UR10, UPT, UPT, UR10, UR16, URZ ;  /* 0x000000100a0a7290 */ /* 0x000fe4000fffe0ff */
[----:B------:R-:W-:Y:S02]  /*126e0*/  UPLOP3.LUT UP2, UPT, UPT, UPT, UP2, 0x40, 0x4 ;  /* 0x000000000004789c */ /* 0x000fe40003f4e820 */
[----:B------:R-:W-:-:S09]  /*126f0*/  UISETP.GE.AND UP1, UPT, UR10, UR17, UPT ;  /* 0x000000110a00728c */ /* 0x000fd2000bf26270 */
[----:B------:R-:W-:Y:S05]  /*12700*/  BRA.U !UP1, `(.L_x_1371) ;  /* 0xfffffee909147547 */ /* 0x000fea000b83ffff */
[----:B------:R-:W-:Y:S05]  /*12710*/  EXIT ;  /* 0x000000000000794d */ /* 0x000fea0003800000 */
.L_x_1372:
        /* <DEDUP_REMOVED lines=14> */
.L_x_20743:


//--------------------- .text._ZN10layer_norm13ln_fwd_kernelINS_13Kernel_traitsI13__nv_bfloat16S2_S2_S2_fjLj3072ELj1ELj1ELj4ELj16ENS_18Kernel_traits_baseILj3072ES2_S2_S2_S2_fjLj128EEEEELb1ELb1ELb0ELb1EEEvNS_9FwdParamsE --------------------------
	.section	.text._ZN10layer_norm13ln_fwd_kernelINS_13Kernel_traitsI13__nv_bfloat16S2_S2_S2_fjLj3072ELj1ELj1ELj4ELj16ENS_18Kernel_traits_baseILj3072ES2_S2_S2_S2_fjLj128EEEEELb1ELb1ELb0ELb1EEEvNS_9FwdParamsE,"ax",@progbits
	.align	128
        .global         _ZN10layer_norm13ln_fwd_kernelINS_13Kernel_traitsI13__nv_bfloat16S2_S2_S2_fjLj3072ELj1ELj1ELj4ELj16ENS_18Kernel_traits_baseILj3072ES2_S2_S2_S2_fjLj128EEEEELb1ELb1ELb0ELb1EEEvNS_9FwdParamsE
        .type           _ZN10layer_norm13ln_fwd_kernelINS_13Kernel_traitsI13__nv_bfloat16S2_S2_S2_fjLj3072ELj1ELj1ELj4ELj16ENS_18Kernel_traits_baseILj3072ES2_S2_S2_S2_fjLj128EEEEELb1ELb1ELb0ELb1EEEvNS_9FwdParamsE,@function
        .size           _ZN10layer_norm13ln_fwd_kernelINS_13Kernel_traitsI13__nv_bfloat16S2_S2_S2_fjLj3072ELj1ELj1ELj4ELj16ENS_18Kernel_traits_baseILj3072ES2_S2_S2_S2_fjLj128EEEEELb1ELb1ELb0ELb1EEEvNS_9FwdParamsE,(.L_x_20744 - _ZN10layer_norm13ln_fwd_kernelINS_13Kernel_traitsI13__nv_bfloat16S2_S2_S2_fjLj3072ELj1ELj1ELj4ELj16ENS_18Kernel_traits_baseILj3072ES2_S2_S2_S2_fjLj128EEEEELb1ELb1ELb0ELb1EEEvNS_9FwdParamsE)
        .other          _ZN10layer_norm13ln_fwd_kernelINS_13Kernel_traitsI13__nv_bfloat16S2_S2_S2_fjLj3072ELj1ELj1ELj4ELj16ENS_18Kernel_traits_baseILj3072ES2_S2_S2_S2_fjLj128EEEEELb1ELb1ELb0ELb1EEEvNS_9FwdParamsE,@"STO_CUDA_ENTRY STV_DEFAULT"
_ZN10layer_norm13ln_fwd_kernelINS_13Kernel_traitsI13__nv_bfloat16S2_S2_S2_fjLj3072ELj1ELj1ELj4ELj16ENS_18Kernel_traits_baseILj3072ES2_S2_S2_S2_fjLj128EEEEELb1ELb1ELb0ELb1EEEvNS_9FwdParamsE:
.text._ZN10layer_norm13ln_fwd_kernelINS_13Kernel_traitsI13__nv_bfloat16S2_S2_S2_fjLj3072ELj1ELj1ELj4ELj16ENS_18Kernel_traits_baseILj3072ES2_S2_S2_S2_fjLj128EEEEELb1ELb1ELb0ELb1EEEvNS_9FwdParamsE:
[----:B------:R-:W-:Y:S01]  /*0000*/  LDC R1, c[0x0][0x37c] ;  /* 0x0000df00ff017b82 */ /* 0x000fe20000000800 */
[----:B------:R-:W0:Y:S01]  /*0010*/  LDCU.U8 UR4, c[0x0][0x464] ;  /* 0x00008c80ff0477ac */ /* 0x000e220008000000 */
[----:B------:R-:W1:Y:S06]  /*0020*/  S2R R94, SR_TID.X ;  /* 0x00000000005e7919 */ /* 0x000e6c0000002100 */
[----:B------:R-:W1:Y:S01]  /*0030*/  LDC.64 R30, c[0x0][0x3d0] ;  /* 0x0000f400ff1e7b82 */ /* 0x000e620000000a00 */
[----:B------:R-:W2:Y:S01]  /*0040*/  LDCU.64 UR10, c[0x0][0x450] ;  /* 0x00008a00ff0a77ac */ /* 0x000ea20008000a00 */
[----:B------:R-:W3:Y:S06]  /*0050*/  LDCU.64 UR8, c[0x0][0x358] ;  /* 0x00006b00ff0877ac */ /* 0x000eec0008000a00 */
[----:B------:R-:W4:Y:S01]  /*0060*/  LDC.64 R34, c[0x0][0x3e8] ;  /* 0x0000fa00ff227b82 */ /* 0x000f220000000a00 */
[----:B0-----:R-:W-:Y:S01]  /*0070*/  ISETP.NE.AND P1, PT, RZ, UR4, PT ;  /* 0x00000004ff007c0c */ /* 0x001fe2000bf25270 */
[----:B------:R-:W0:Y:S06]  /*0080*/  LDCU.64 UR4, c[0x0][0x438] ;  /* 0x00008700ff0477ac */ /* 0x000e2c0008000a00 */
[----:B------:R-:W1:Y:S01]  /*0090*/  S2UR UR16, SR_CTAID.X ;  /* 0x00000000001079c3 */ /* 0x000e620000002500 */
[----:B--2---:R-:W-:-:S02]  /*00a0*/  IMAD.U32 R2, RZ, RZ, UR10 ;  /* 0x0000000aff027e24 */ /* 0x004fc4000f8e00ff */
[----:B------:R-:W-:-:S05]  /*00b0*/  IMAD.U32 R3, RZ, RZ, UR11 ;  /* 0x0000000bff037e24 */ /* 0x000fca000f8e00ff */
[----:B------:R-:W2:Y:S01]  /*00c0*/  LDC R110, c[0x0][0x458] ;  /* 0x00011600ff6e7b82 */ /* 0x000ea20000000800 */
[----:B---3--:R-:W5:Y:S07]  /*00d0*/  @P1 LDG.E.64 R2, desc[UR8][R2.64] ;  /* 0x0000000802021981 */ /* 0x008f6e000c1e1b00 */
[----:B------:R-:W2:Y:S01]  /*00e0*/  LDC R111, c[0x0][0x45c] ;  /* 0x00011700ff6f7b82 */ /* 0x000ea20000000800 */
[----:B0-----:R-:W-:Y:S01]  /*00f0*/  ISETP.NE.U32.AND P0, PT, RZ, UR4, PT ;  /* 0x00000004ff007c0c */ /* 0x001fe2000bf05070 */
[----:B------:R-:W1:Y:S03]  /*0100*/  LDCU UR4, c[0x0][0x384] ;  /* 0x00007080ff0477ac */ /* 0x000e660008000800 */
[----:B------:R-:W-:-:S03]  /*0110*/  ISETP.NE.AND.EX P0, PT, RZ, UR5, PT, P0 ;  /* 0x00000005ff007c0c */ /* 0x000fc6000bf05300 */
[----:B------:R-:W0:Y:S10]  /*0120*/  @P1 LDC R37, c[0x0][0x460] ;  /* 0x00011800ff251b82 */ /* 0x000e340000000800 */
[----:B------:R-:W3:Y:S01]  /*0130*/  @P0 LDC.64 R32, c[0x0][0x438] ;  /* 0x00010e00ff200b82 */ /* 0x000ee20000000a00 */
[----:B-1----:R-:W-:Y:S01]  /*0140*/  UISETP.GE.AND UP0, UPT, UR16, UR4, UPT ;  /* 0x000000041000728c */ /* 0x002fe2000bf06270 */
[C---:B------:R-:W-:Y:S01]  /*0150*/  IMAD.WIDE.U32 R30, R94.reuse, 0x10, R30 ;  /* 0x000000105e1e7825 */ /* 0x040fe200078e001e */
[----:B--2---:R1:W5:Y:S04]  /*0160*/  @P1 LDG.E.64 R28, desc[UR8][R110.64] ;  /* 0x000000086e1c1981 */ /* 0x004368000c1e1b00 */
[----:B------:R-:W-:Y:S01]  /*0170*/  PLOP3.LUT P2, PT, PT, PT, UP0, 0x80, 0x8 ;  /* 0x000000000008781c */ /* 0x000fe20003f4f008 */
[C---:B----4-:R-:W-:Y:S01]  /*0180*/  IMAD.WIDE.U32 R34, R94.reuse, 0x10, R34 ;  /* 0x000000105e227825 */ /* 0x050fe200078e0022 */
[----:B------:R1:W5:Y:S04]  /*0190*/  LDG.E.128 R24, desc[UR8][R30.64] ;  /* 0x000000081e187981 */ /* 0x000368000c1e1d00 */
[----:B------:R1:W5:Y:S04]  /*01a0*/  LDG.E.128 R84, desc[UR8][R34.64] ;  /* 0x0000000822547981 */ /* 0x000368000c1e1d00 */
[----:B------:R1:W5:Y:S04]  /*01b0*/  LDG.E.128 R20, desc[UR8][R30.64+0x800] ;  /* 0x000800081e147981 */ /* 0x000368000c1e1d00 */
[----:B------:R1:W5:Y:S01]  /*01c0*/  LDG.E.128 R80, desc[UR8][R34.64+0x800] ;  /* 0x0008000822507981 */ /* 0x000362000c1e1d00 */
[----:B---3--:R-:W-:-:S03]  /*01d0*/  @P0 IMAD.WIDE.U32 R32, R94, 0x10, R32 ;  /* 0x000000105e200825 */ /* 0x008fc600078e0020 */
[----:B------:R1:W5:Y:S04]  /*01e0*/  LDG.E.128 R16, desc[UR8][R30.64+0x1000] ;  /* 0x001000081e107981 */ /* 0x000368000c1e1d00 */
[----:B------:R1:W5:Y:S04]  /*01f0*/  LDG.E.128 R76, desc[UR8][R34.64+0x1000] ;  /* 0x00100008224c7981 */ /* 0x000368000c1e1d00 */
[----:B------:R1:W5:Y:S04]  /*0200*/  @P0 LDG.E.128 R12, desc[UR8][R32.64] ;  /* 0x00000008200c0981 */ /* 0x000368000c1e1d00 */
[----:B------:R1:W5:Y:S04]  /*0210*/  @P0 LDG.E.128 R8, desc[UR8][R32.64+0x800] ;  /* 0x0008000820080981 */ /* 0x000368000c1e1d00 */
[----:B------:R1:W5:Y:S01]  /*0220*/  @P0 LDG.E.128 R4, desc[UR8][R32.64+0x1000] ;  /* 0x0010000820040981 */ /* 0x000362000c1e1d00 */
[----:B0-----:R-:W-:Y:S05]  /*0230*/  @P2 EXIT ;  /* 0x000000000000294d */ /* 0x001fea0003800000 */
[----:B-1----:R-:W0:Y:S01]  /*0240*/  LDC R31, c[0x0][0x360] ;  /* 0x0000d800ff1f7b82 */ /* 0x002e220000000800 */
        /* <DEDUP_REMOVED lines=10> */
[----:B------:R-:W-:Y:S01]  /*02f0*/  SHF.R.U32.HI R91, RZ, 0x2, R111 ;  /* 0x00000002ff5b7819 */ /* 0x000fe2000001166f */
[----:B------:R-:W-:Y:S01]  /*0300*/  @P0 IMAD.MOV.U32 R88, RZ, RZ, R86 ;  /* 0x000000ffff580224 */ /* 0x000fe200078e0056 */
[----:B------:R-:W-:Y:S01]  /*0310*/  @!P0 CS2R R14, SRZ ;  /* 0x00000000000e8805 */ /* 0x000fe2000001ff00 */
[C---:B------:R-:W-:Y:S01]  /*0320*/  IMAD.HI.U32 R2, R93.reuse, -0x2daee0ad, RZ ;  /* 0xd2511f535d027827 */ /* 0x040fe200078e00ff */
[----:B------:R-:W-:Y:S01]  /*0330*/  @!P0 CS2R R12, SRZ ;  /* 0x00000000000c8805 */ /* 0x000fe2000001ff00 */
[----:B------:R-:W-:Y:S01]  /*0340*/  UIADD3 UR21, UPT, UPT, UR11, -0x4498517b, URZ ;  /* 0xbb67ae850b157890 */ /* 0x000fe2000fffe0ff */
[----:B------:R-:W-:Y:S01]  /*0350*/  @!P0 MOV R88, R86 ;  /* 0x0000005600588202 */ /* 0x000fe20000000f00 */
[----:B------:R-:W-:Y:S01]  /*0360*/  IMAD R30, R93, -0x2daee0ad, RZ ;  /* 0xd2511f535d1e7824 */ /* 0x000fe200078e02ff */
[----:B------:R-:W-:Y:S01]  /*0370*/  LOP3.LUT R2, R2, UR11, RZ, 0x3c, !PT ;  /* 0x0000000b02027c12 */ /* 0x000fe2000f8e3cff */
[----:B------:R-:W-:Y:S01]  /*0380*/  UIADD3 UR20, UPT, UPT, UR10, -0x61c88647, URZ ;  /* 0x9e3779b90a147890 */ /* 0x000fe2000fffe0ff */
[--C-:B------:R-:W-:Y:S01]  /*0390*/  @P0 IMAD.MOV.U32 R89, RZ, RZ, R85.reuse ;  /* 0x000000ffff590224 */ /* 0x100fe200078e0055 */
[----:B------:R-:W-:Y:S01]  /*03a0*/  UIADD3 UR23, UPT, UPT, UR11, 0x76cf5d0a, URZ ;  /* 0x76cf5d0a0b177890 */ /* 0x000fe2000fffe0ff */
[----:B------:R-:W-:Y:S01]  /*03b0*/  @P0 IMAD.MOV.U32 R90, RZ, RZ, R84 ;  /* 0x000000ffff5a0224 */ /* 0x000fe200078e0054 */
[----:B------:R-:W-:Y:S01]  /*03c0*/  UIADD3 UR22, UPT, UPT, UR10, 0x3c6ef372, URZ ;  /* 0x3c6ef3720a167890 */ /* 0x000fe2000fffe0ff */
[----:B0-----:R-:W-:Y:S01]  /*03d0*/  IMAD R92, R31, UR16, R94 ;  /* 0x000000101f5c7c24 */ /* 0x001fe2000f8e025e */
[----:B------:R-:W-:Y:S01]  /*03e0*/  UIADD3 UR24, UPT, UPT, UR10, -0x255992d5, URZ ;  /* 0xdaa66d2b0a187890 */ /* 0x000fe2000fffe0ff */
[----:B------:R-:W-:Y:S01]  /*03f0*/  IMAD.HI.U32 R3, R2, -0x326172a9, RZ ;  /* 0xcd9e8d5702037827 */ /* 0x000fe200078e00ff */
[----:B------:R-:W-:Y:S01]  /*0400*/  UIADD3 UR25, UPT, UPT, UR11, 0x32370b8f, URZ ;  /* 0x32370b8f0b197890 */ /* 0x000fe2000fffe0ff */
[----:B------:R-:W-:Y:S01]  /*0410*/  @!P0 MOV R90, R84 ;  /* 0x00000054005a8202 */ /* 0x000fe20000000f00 */
[----:B------:R-:W-:Y:S01]  /*0420*/  UIADD3 UR27, UPT, UPT, UR11, -0x126145ec, URZ ;  /* 0xed9eba140b1b7890 */ /* 0x000fe2000fffe0ff */
[C---:B------:R-:W-:Y:S01]  /*0430*/  IMAD.HI.U32 R0, R92.reuse, -0x326172a9, RZ ;  /* 0xcd9e8d575c007827 */ /* 0x040fe200078e00ff */
[----:B------:R-:W-:Y:S01]  /*0440*/  UIADD3 UR26, UPT, UPT, UR10, 0x78dde6e4, URZ ;  /* 0x78dde6e40a1a7890 */ /* 0x000fe2000fffe0ff */
[----:B------:R-:W-:Y:S01]  /*0450*/  PRMT R42, R11, 0x7632, R42 ;  /* 0x000076320b2a7816 */ /* 0x000fe2000000002a */
[----:B------:R-:W-:Y:S01]  /*0460*/  UIADD3 UR28, UPT, UPT, UR10, 0x1715609d, URZ ;  /* 0x1715609d0a1c7890 */ /* 0x000fe2000fffe0ff */
[----:B------:R-:W-:Y:S01]  /*0470*/  IMAD R28, R92, -0x326172a9, RZ ;  /* 0xcd9e8d575c1c7824 */ /* 0x000fe200078e02ff */
[----:B------:R-:W-:Y:S01]  /*0480*/  LOP3.LUT R0, R91, UR10, R0, 0x96, !PT ;  /* 0x0000000a5b007c12 */ /* 0x000fe2000f8e9600 */
[----:B------:R-:W-:Y:S01]  /*0490*/  IMAD R31, R2, -0x326172a9, RZ ;  /* 0xcd9e8d57021f7824 */ /* 0x000fe200078e02ff */
[----:B------:R-:W-:Y:S01]  /*04a0*/  UIADD3 UR29, UPT, UPT, UR11, -0x56f99767, URZ ;  /* 0xa90668990b1d7890 */ /* 0x000fe2000fffe0ff */
[----:B------:R-:W-:Y:S01]  /*04b0*/  @!P0 IMAD.MOV.U32 R89, RZ, RZ, R85 ;  /* 0x000000ffff598224 */ /* 0x000fe200078e0055 */
[----:B------:R-:W-:Y:S01]  /*04c0*/  LOP3.LUT R3, R28, UR20, R3, 0x96, !PT ;  /* 0x000000141c037c12 */ /* 0x000fe2000f8e9603 */
[----:B------:R-:W-:Y:S01]  /*04d0*/  IMAD.HI.U32 R29, R0, -0x2daee0ad, RZ ;  /* 0xd2511f53001d7827 */ /* 0x000fe200078e00ff */
[----:B------:R-:W-:Y:S01]  /*04e0*/  UIADD3 UR31, UPT, UPT, UR11, 0x646e171e, URZ ;  /* 0x646e171e0b1f7890 */ /* 0x000fe2000fffe0ff */
[----:B------:R-:W-:Y:S01]  /*04f0*/  PRMT R43, R10, 0x7632, R43 ;  /* 0x000076320a2b7816 */ /* 0x000fe2000000002b */
[----:B------:R-:W-:Y:S01]  /*0500*/  UIADD3 UR30, UPT, UPT, UR10, -0x4ab325aa, URZ ;  /* 0xb54cda560a1e7890 */ /* 0x000fe2000fffe0ff */
[----:B------:R-:W-:Y:S01]  /*0510*/  IMAD R33, R0, -0x2daee0ad, RZ ;  /* 0xd2511f5300217824 */ /* 0x000fe200078e02ff */
[----:B------:R-:W-:Y:S01]  /*0520*/  LOP3.LUT R29, R30, UR21, R29, 0x96, !PT ;  /* 0x000000151e1d7c12 */ /* 0x000fe2000f8e961d */
[----:B------:R-:W-:Y:S01]  /*0530*/  IMAD.HI.U32 R28, R3, -0x2daee0ad, RZ ;  /* 0xd2511f53031c7827 */ /* 0x000fe200078e00ff */
[----:B------:R-:W-:Y:S01]  /*0540*/  UIADD3 UR32, UPT, UPT, UR10, 0x5384540f, URZ ;  /* 0x5384540f0a207890 */ /* 0x000fe2000fffe0ff */
[----:B------:R-:W-:Y:S01]  /*0550*/  SHF.L.U32 R74, R10, 0x10, RZ ;  /* 0x000000100a4a7819 */ /* 0x000fe200000006ff */
[----:B------:R-:W-:Y:S01]  /*0560*/  UIADD3 UR33, UPT, UPT, UR11, 0x1fd5c5a3, URZ ;  /* 0x1fd5c5a30b217890 */ /* 0x000fe2000fffe0ff */
[----:B------:R-:W-:Y:S01]  /*0570*/  IMAD.HI.U32 R0, R29, -0x326172a9, RZ ;  /* 0xcd9e8d571d007827 */ /* 0x000fe200078e00ff */
[----:B------:R-:W-:Y:S01]  /*0580*/  LOP3.LUT R28, R33, UR23, R28, 0x96, !PT ;  /* 0x00000017211c7c12 */ /* 0x000fe2000f8e961c */
[----:B------:R-:W-:Y:S01]  /*0590*/  UIADD3 UR35, UPT, UPT, UR11, -0x24c28bd8, URZ ;  /* 0xdb3d74280b237890 */ /* 0x000fe2000fffe0ff */
[----:B------:R-:W-:Y:S01]  /*05a0*/  PRMT R45, R8, 0x7632, R45 ;  /* 0x00007632082d7816 */ /* 0x000fe2000000002d */
[----:B------:R-:W-:Y:S01]  /*05b0*/  IMAD R29, R29, -0x326172a9, RZ ;  /* 0xcd9e8d571d1d7824 */ /* 0x000fe200078e02ff */
[----:B------:R-:W-:Y:S01]  /*05c0*/  LOP3.LUT R0, R31, UR22, R0, 0x96, !PT ;  /* 0x000000161f007c12 */ /* 0x000fe2000f8e9600 */
[----:B------:R-:W-:Y:S01]  /*05d0*/  IMAD.HI.U32 R2, R28, -0x326172a9, RZ ;  /* 0xcd9e8d571c027827 */ /* 0x000fe200078e00ff */
[----:B------:R-:W-:Y:S01]  /*05e0*/  UIADD3 UR34, UPT, UPT, UR10, -0xe443238, URZ ;  /* 0xf1bbcdc80a227890 */ /* 0x000fe2000fffe0ff */
[----:B------:R-:W-:Y:S01]  /*05f0*/  PRMT R40, R5, 0x7632, R40 ;  /* 0x0000763205287816 */ /* 0x000fe20000000028 */
[----:B-1----:R-:W-:Y:S01]  /*0600*/  UISETP.NE.U32.AND UP0, UPT, UR4, URZ, UPT ;  /* 0x000000ff0400728c */ /* 0x002fe2000bf05070 */
[----:B------:R-:W-:Y:S01]  /*0610*/  IMAD R30, R3, -0x2daee0ad, RZ ;  /* 0xd2511f53031e7824 */ /* 0x000fe200078e02ff */
[----:B------:R-:W-:Y:S01]  /*0620*/  LOP3.LUT R2, R29, UR24, R2, 0x96, !PT ;  /* 0x000000181d027c12 */ /* 0x000fe2000f8e9602 */
[----:B------:R-:W-:Y:S01]  /*0630*/  IMAD.HI.U32 R3, R0, -0x2daee0ad, RZ ;  /* 0xd2511f5300037827 */ /* 0x000fe200078e00ff */
[----:B------:R-:W0:Y:S01]  /*0640*/  LDCU.U8 UR4, c[0x0][0x410] ;  /* 0x00008200ff0477ac */ /* 0x000e220008000000 */
[----:B------:R-:W-:-:S02]  /*0650*/  PRMT R41, R4, 0x7632, R41 ;  /* 0x0000763204297816 */ /* 0x000fc40000000029 */
[----:B------:R-:W-:Y:S01]  /*0660*/  IMAD R31, R0, -0x2daee0ad, RZ ;  /* 0xd2511f53001f7824 */ /* 0x000fe200078e02ff */
[----:B------:R-:W-:Y:S01]  /*0670*/  LOP3.LUT R3, R30, UR25, R3, 0x96, !PT ;  /* 0x000000191e037c12 */ /* 0x000fe2000f8e9603 */
[----:B------:R-:W-:Y:S01]  /*0680*/  IMAD.HI.U32 R30, R2, -0x2daee0ad, RZ ;  /* 0xd2511f53021e7827 */ /* 0x000fe200078e00ff */
[----:B------:R-:W-:Y:S01]  /*0690*/  UIADD3 UR36, UPT, UPT, UR10, -0x700cb87f, URZ ;  /* 0x8ff347810a247890 */ /* 0x000fe2000fffe0ff */
[----:B------:R-:W-:Y:S01]  /*06a0*/  SHF.L.U32 R68, R4, 0x10, RZ ;  /* 0x0000001004447819 */ /* 0x000fe200000006ff */
[----:B------:R-:W-:Y:S01]  /*06b0*/  UIADD3 UR37, UPT, UPT, UR11, -0x695add53, URZ ;  /* 0x96a522ad0b257890 */ /* 0x000fe2000fffe0ff */
        /* <DEDUP_REMOVED lines=9> */
[----:B------:R-:W-:Y:S01]  /*0750*/  SHF.L.U32 R75, R13, 0x10, RZ ;  /* 0x000000100d4b7819 */ /* 0x000fe200000006ff */
[----:B------:R-:W-:Y:S01]  /*0760*/  UPLOP3.LUT UP2, UPT, UPT, UPT, UPT, 0x40, 0x4 ;  /* 0x000000000004789c */ /* 0x000fe20003f4e870 */
[----:B------:R-:W-:Y:S01]  /*0770*/  PRMT R44, R9, 0x7632, R44 ;  /* 0x00007632092c7816 */ /* 0x000fe2000000002c */
[----:B------:R-:W-:Y:S01]  /*0780*/  IMAD R29, R2, -0x2daee0ad, RZ ;  /* 0xd2511f53021d7824 */ /* 0x000fe200078e02ff */
[----:B------:R-:W-:Y:S01]  /*0790*/  LOP3.LUT R3, R28, UR28, R3, 0x96, !PT ;  /* 0x0000001c1c037c12 */ /* 0x000fe2000f8e9603 */
[C---:B------:R-:W-:Y:S01]  /*07a0*/  IMAD.HI.U32 R2, R0.reuse, -0x2daee0ad, RZ ;  /* 0xd2511f5300027827 */ /* 0x040fe200078e00ff */
[----:B------:R-:W-:Y:S01]  /*07b0*/  SHF.L.U32 R69, R7, 0x10, RZ ;  /* 0x0000001007457819 */ /* 0x000fe200000006ff */
[----:B------:R-:W1:Y:S01]  /*07c0*/  LDCU UR6, c[0x0][0x404] ;  /* 0x00008080ff0677ac */ /* 0x000e620008000800 */
[----:B------:R-:W-:Y:S01]  /*07d0*/  PRMT R10, R25, 0x7632, R10 ;  /* 0x00007632190a7816 */ /* 0x000fe2000000000a */
[----:B------:R-:W-:Y:S01]  /*07e0*/  IMAD R31, R0, -0x2daee0ad, RZ ;  /* 0xd2511f53001f7824 */ /* 0x000fe200078e02ff */
[----:B------:R-:W-:Y:S01]  /*07f0*/  LOP3.LUT R2, R29, UR29, R2, 0x96, !PT ;  /* 0x0000001d1d027c12 */ /* 0x000fe2000f8e9602 */
[----:B------:R-:W-:Y:S01]  /*0800*/  IMAD.HI.U32 R28, R3, -0x2daee0ad, RZ ;  /* 0xd2511f53031c7827 */ /* 0x000fe200078e00ff */
[----:B------:R-:W-:Y:S01]  /*0810*/  PRMT R4, R23, 0x7632, R4 ;  /* 0x0000763217047816 */ /* 0x000fe20000000004 */
[----:B------:R-:W2:Y:S01]  /*0820*/  LDCU UR7, c[0x0][0x408] ;  /* 0x00008100ff0777ac */ /* 0x000ea20008000800 */
[----:B------:R-:W-:Y:S01]  /*0830*/  PRMT R46, R15, 0x7632, R46 ;  /* 0x000076320f2e7816 */ /* 0x000fe2000000002e */
[----:B------:R-:W-:Y:S01]  /*0840*/  IMAD R29, R30, -0x326172a9, RZ ;  /* 0xcd9e8d571e1d7824 */ /* 0x000fe200078e02ff */
[----:B------:R-:W-:Y:S01]  /*0850*/  LOP3.LUT R28, R31, UR31, R28, 0x96, !PT ;  /* 0x0000001f1f1c7c12 */ /* 0x000fe2000f8e961c */
[----:B------:R-:W-:Y:S01]  /*0860*/  IMAD.HI.U32 R0, R2, -0x326172a9, RZ ;  /* 0xcd9e8d5702007827 */ /* 0x000fe200078e00ff */
[----:B------:R-:W-:Y:S01]  /*0870*/  PRMT R49, R12, 0x7632, R49 ;  /* 0x000076320c317816 */ /* 0x000fe20000000031 */
[----:B------:R-:W3:Y:S01]  /*0880*/  LDCU UR18, c[0x0][0x388] ;  /* 0x00007100ff1277ac */ /* 0x000ee20008000800 */
[----:B------:R-:W-:Y:S01]  /*0890*/  PRMT R13, R16, 0x7632, R13 ;  /* 0x00007632100d7816 */ /* 0x000fe2000000000d */
[----:B------:R-:W-:Y:S01]  /*08a0*/  IMAD R30, R3, -0x2daee0ad, RZ ;  /* 0xd2511f53031e7824 */ /* 0x000fe200078e02ff */
[----:B------:R-:W-:Y:S01]  /*08b0*/  LOP3.LUT R0, R29, UR30, R0, 0x96, !PT ;  /* 0x0000001e1d007c12 */ /* 0x000fe2000f8e9600 */
[----:B------:R-:W-:Y:S01]  /*08c0*/  IMAD R29, R2, -0x326172a9, RZ ;  /* 0xcd9e8d57021d7824 */ /* 0x000fe200078e02ff */
[----:B------:R-:W-:Y:S01]  /*08d0*/  SHF.L.U32 R56, R23, 0x10, RZ ;  /* 0x0000001017387819 */ /* 0x000fe200000006ff */
[----:B------:R-:W-:Y:S01]  /*08e0*/  IMAD.HI.U32 R2, R28, -0x326172a9, RZ ;  /* 0xcd9e8d571c027827 */ /* 0x000fe200078e00ff */
[----:B------:R-:W-:Y:S01]  /*08f0*/  SHF.L.U32 R37, R20, 0x10, RZ ;  /* 0x0000001014257819 */ /* 0x000fe200000006ff */
[----:B------:R-:W4:Y:S01]  /*0900*/  LDCU UR19, c[0x0][0x400] ;  /* 0x00008000ff1377ac */ /* 0x000f220008000800 */
[----:B------:R-:W-:Y:S01]  /*0910*/  SHF.L.U32 R63, R26, 0x10, RZ ;  /* 0x000000101a3f7819 */ /* 0x000fe200000006ff */
[----:B------:R-:W-:Y:S01]  /*0920*/  IMAD.HI.U32 R3, R0, -0x2daee0ad, RZ ;  /* 0xd2511f5300037827 */ /* 0x000fe200078e00ff */
[----:B------:R-:W-:Y:S01]  /*0930*/  LOP3.LUT R2, R29, UR32, R2, 0x96, !PT ;  /* 0x000000201d027c12 */ /* 0x000fe2000f8e9602 */
[----:B------:R-:W1:Y:S01]  /*0940*/  LDCU.64 UR12, c[0x0][0x3a0] ;  /* 0x00007400ff0c77ac */ /* 0x000e620008000a00 */
[----:B------:R-:W-:Y:S01]  /*0950*/  LOP3.LUT R66, R94, 0x1f, RZ, 0xc0, !PT ;  /* 0x0000001f5e427812 */ /* 0x000fe200078ec0ff */
[----:B------:R-:W-:Y:S01]  /*0960*/  IMAD R31, R0, -0x2daee0ad, RZ ;  /* 0xd2511f53001f7824 */ /* 0x000fe200078e02ff */
[----:B------:R-:W-:Y:S01]  /*0970*/  LOP3.LUT R3, R30, UR33, R3, 0x96, !PT ;  /* 0x000000211e037c12 */ /* 0x000fe2000f8e9603 */
[----:B------:R-:W-:Y:S01]  /*0980*/  IMAD.HI.U32 R30, R2, -0x2daee0ad, RZ ;  /* 0xd2511f53021e7827 */ /* 0x000fe200078e00ff */
[----:B------:R-:W-:Y:S01]  /*0990*/  LOP3.LUT R110, R110, 0x3, RZ, 0xc0, !PT ;  /* 0x000000036e6e7812 */ /* 0x000fe200078ec0ff */
[----:B------:R-:W1:Y:S01]  /*09a0*/  LDCU.64 UR14, c[0x0][0x380] ;  /* 0x00007000ff0e77ac */ /* 0x000e620008000a00 */
[----:B------:R-:W-:Y:S01]  /*09b0*/  PRMT R60, R87, 0x7632, R60 ;  /* 0x00007632573c7816 */ /* 0x000fe2000000003c */
[----:B------:R-:W-:Y:S01]  /*09c0*/  IMAD R29, R28, -0x326172a9, RZ ;  /* 0xcd9e8d571c1d7824 */ /* 0x000fe200078e02ff */
[----:B------:R-:W-:Y:S01]  /*09d0*/  LOP3.LUT R104, R31, UR35, R30, 0x96, !PT ;  /* 0x000000231f687c12 */ /* 0x000fe2000f8e961e */
[----:B------:R-:W-:Y:S01]  /*09e0*/  IMAD.HI.U32 R0, R3, -0x326172a9, RZ ;  /* 0xcd9e8d5703007827 */ /* 0x000fe200078e00ff */
[----:B------:R-:W-:Y:S01]  /*09f0*/  SHF.L.U32 R30, R17, 0x10, RZ ;  /* 0x00000010111e7819 */ /* 0x000fe200000006ff */
[----:B0-----:R-:W-:Y:S01]  /*0a00*/  UISETP.NE.AND UP3, UPT, UR4, URZ, UPT ;  /* 0x000000ff0400728c */ /* 0x001fe2000bf65270 */
[----:B------:R-:W-:Y:S01]  /*0a10*/  PRMT R59, R88, 0x7632, R59 ;  /* 0x00007632583b7816 */ /* 0x000fe2000000003b */
[----:B------:R-:W-:Y:S01]  /*0a20*/  IMAD R3, R3, -0x326172a9, RZ ;  /* 0xcd9e8d5703037824 */ /* 0x000fe200078e02ff */
[--C-:B------:R-:W-:Y:S01]  /*0a30*/  LOP3.LUT R96, R29, UR34, R0.reuse, 0x96, !PT ;  /* 0x000000221d607c12 */ /* 0x100fe2000f8e9600 */
[----:B------:R-:W-:Y:S01]  /*0a40*/  IMAD.HI.U32 R100, R104, -0x326172a9, RZ ;  /* 0xcd9e8d5768647827 */ /* 0x000fe200078e00ff */
[----:B------:R-:W-:-:S02]  /*0a50*/  PRMT R0, R7, 0x7632, R0 ;  /* 0x0000763207007816 */ /* 0x000fc40000000000 */
[----:B------:R-:W-:Y:S01]  /*0a60*/  PRMT R7, R20, 0x7632, R7 ;  /* 0x0000763214077816 */ /* 0x000fe20000000007 */
[----:B------:R-:W-:Y:S01]  /*0a70*/  @P0 IMAD.MOV.U32 R86, RZ, RZ, R80 ;  /* 0x000000ffff560224 */ /* 0x000fe200078e0050 */
[----:B------:R-:W-:Y:S01]  /*0a80*/  @!P0 MOV R86, R80 ;  /* 0x0000005000568202 */ /* 0x000fe20000000f00 */
[----:B------:R-:W-:Y:S01]  /*0a90*/  @P0 IMAD.MOV.U32 R85, RZ, RZ, R81 ;  /* 0x000000ffff550224 */ /* 0x000fe200078e0051 */
[----:B------:R-:W-:Y:S01]  /*0aa0*/  LOP3.LUT R100, R3, UR36, R100, 0x96, !PT ;  /* 0x0000002403647c12 */ /* 0x000fe2000f8e9664 */
[----:B------:R-:W-:Y:S01]  /*0ab0*/  IMAD R29, R2, -0x2daee0ad, RZ ;  /* 0xd2511f53021d7824 */ /* 0x000fe200078e02ff */
[----:B------:R-:W-:Y:S01]  /*0ac0*/  PRMT R3, R6, 0x7632, R3 ;  /* 0x0000763206037816 */ /* 0x000fe20000000003 */
[----:B------:R-:W-:Y:S01]  /*0ad0*/  IMAD.HI.U32 R106, R96, -0x2daee0ad, RZ ;  /* 0xd2511f53606a7827 */ /* 0x000fe200078e00ff */
[----:B------:R-:W-:Y:S02]  /*0ae0*/  PRMT R2, R19, 0x7632, R2 ;  /* 0x0000763213027816 */ /* 0x000fe40000000002 */
[----:B------:R-:W-:Y:S01]  /*0af0*/  PRMT R58, R89, 0x7632, R58 ;  /* 0x00007632593a7816 */ /* 0x000fe2000000003a */
[----:B------:R-:W-:Y:S01]  /*0b00*/  @!P0 IMAD.MOV.U32 R85, RZ, RZ, R81 ;  /* 0x000000ffff558224 */ /* 0x000fe200078e0051 */
[----:B------:R-:W-:Y:S01]  /*0b10*/  @P0 MOV R81, R77 ;  /* 0x0000004d00510202 */ /* 0x000fe20000000f00 */
[----:B------:R-:W-:Y:S01]  /*0b20*/  @P0 IMAD.MOV.U32 R84, RZ, RZ, R82 ;  /* 0x000000ffff540224 */ /* 0x000fe200078e0052 */
[----:B------:R-:W-:Y:S01]  /*0b30*/  @!P0 MOV R84, R82 ;  /* 0x0000005200548202 */ /* 0x000fe20000000f00 */
[----:B------:R-:W-:Y:S01]  /*0b40*/  @P0 IMAD.MOV.U32 R80, RZ, RZ, R78 ;  /* 0x000000ffff500224 */ /* 0x000fe200078e004e */
[----:B------:R-:W-:Y:S01]  /*0b50*/  @!P0 MOV R80, R78 ;  /* 0x0000004e00508202 */ /* 0x000fe20000000f00 */
        /* <DEDUP_REMOVED lines=8> */
[----:B------:R-:W-:Y:S01]  /*0be0*/  @P0 IMAD.MOV.U32 R82, RZ, RZ, R76 ;  /* 0x000000ffff520224 */ /* 0x000fe200078e004c */
[----:B------:R-:W-:Y:S01]  /*0bf0*/  LOP3.LUT R106, R29, UR37, R106, 0x96, !PT ;  /* 0x000000251d6a7c12 */ /* 0x000fe2000f8e966a */
[----:B------:R-:W-:Y:S01]  /*0c00*/  @!P0 IMAD.MOV.U32 R81, RZ, RZ, R77 ;  /* 0x000000ffff518224 */ /* 0x000fe200078e004d */
[----:B------:R-:W-:Y:S01]  /*0c10*/  PRMT R57, R90, 0x7632, R57 ;  /* 0x000076325a397816 */ /* 0x000fe20000000039 */
[----:B------:R-:W-:Y:S01]  /*0c20*/  IMAD.U32 R78, R14, 0x10000, RZ ;  /* 0x000100000e4e7824 */ /* 0x000fe200078e00ff */
[----:B------:R-:W-:Y:S01]  /*0c30*/  PRMT R14, R18, 0x7632, R14 ;  /* 0x00007632120e7816 */ /* 0x000fe2000000000e */
[----:B------:R-:W-:Y:S01]  /*0c40*/  IMAD.U32 R71, R9, 0x10000, RZ ;  /* 0x0001000009477824 */ /* 0x000fe200078e00ff */
[----:B------:R-:W-:Y:S01]  /*0c50*/  PRMT R9, R26, 0x7632, R9 ;  /* 0x000076321a097816 */ /* 0x000fe20000000009 */
[----:B------:R-:W-:Y:S01]  /*0c60*/  @!P0 IMAD.MOV.U32 R82, RZ, RZ, R76 ;  /* 0x000000ffff528224 */ /* 0x000fe200078e004c */
[----:B------:R-:W-:Y:S01]  /*0c70*/  PRMT R36, R83, 0x7632, R36 ;  /* 0x0000763253247816 */ /* 0x000fe20000000024 */
[----:B------:R-:W-:Y:S01]  /*0c80*/  IMAD.U32 R77, R15, 0x10000, RZ ;  /* 0x000100000f4d7824 */ /* 0x000fe200078e00ff */
[----:B------:R-:W-:Y:S01]  /*0c90*/  PRMT R15, R17, 0x7632, R15 ;  /* 0x00007632110f7816 */ /* 0x000fe2000000000f */
[----:B------:R-:W-:Y:S01]  /*0ca0*/  IMAD.U32 R38, R21, 0x10000, RZ ;  /* 0x0001000015267824 */ /* 0x000fe200078e00ff */
[----:B------:R-:W-:Y:S01]  /*0cb0*/  SHF.L.U32 R21, R4, 0x10, RZ ;  /* 0x0000001004157819 */ /* 0x000fe200000006ff */
[----:B------:R-:W-:Y:S01]  /*0cc0*/  IMAD.U32 R62, R25, 0x10000, RZ ;  /* 0x00010000193e7824 */ /* 0x000fe200078e00ff */
[----:B------:R-:W-:Y:S01]  /*0cd0*/  PRMT R35, R84, 0x7632, R35 ;  /* 0x0000763254237816 */ /* 0x000fe20000000023 */
[----:B------:R-:W-:Y:S01]  /*0ce0*/  IMAD.U32 R39, R22, 0x10000, RZ ;  /* 0x0001000016277824 */ /* 0x000fe200078e00ff */
[----:B------:R-:W-:Y:S01]  /*0cf0*/  SHF.L.U32 R22, R9, 0x10, RZ ;  /* 0x0000001009167819 */ /* 0x000fe200000006ff */
[----:B------:R-:W-:Y:S01]  /*0d00*/  IMAD.U32 R32, R19, 0x10000, RZ ;  /* 0x0001000013207824 */ /* 0x000fe200078e00ff */
        /* <DEDUP_REMOVED lines=24> */
[----:B------:R-:W-:Y:S02]  /*0e90*/  IMAD.MOV.U32 R65, RZ, RZ, RZ ;  /* 0x000000ffff417224 */ /* 0x000fe400078e00ff */
        /* <DEDUP_REMOVED lines=9> */
[----:B------:R-:W-:Y:S02]  /*0f30*/  IMAD R104, R104, -0x326172a9, RZ ;  /* 0xcd9e8d5768687824 */ /* 0x000fe400078e02ff */
[----:B-1234-:R-:W-:-:S07]  /*0f40*/  IMAD R96, R96, -0x2daee0ad, RZ ;  /* 0xd2511f5360607824 */ /* 0x01efce00078e02ff */
.L_x_1522:
[----:B0-----:R-:W0:Y:S01]  /*0f50*/  @UP0 LDCU.64 UR4, c[0x0][0x3e0] ;  /* 0x00007c00ff0407ac */ /* 0x001e220008000a00 */
[----:B------:R-:W1:Y:S01]  /*0f60*/  LDC.64 R132, c[0x0][0x390] ;  /* 0x0000e400ff847b82 */ /* 0x000e620000000a00 */
[----:B------:R-:W-:Y:S01]  /*0f70*/  PLOP3.LUT P0, PT, PT, PT, UP0, 0x80, 0x8 ;  /* 0x000000000008781c */ /* 0x000fe20003f0f008 */
[----:B0-----:R-:W-:-:S06]  /*0f80*/  @UP0 UIMAD.WIDE UR4, UR16, 0x2, UR4 ;  /* 0x00000002100408a5 */ /* 0x001fcc000f8e0204 */
[----:B------:R-:W-:Y:S01]  /*0f90*/  IMAD.U32 R48, RZ, RZ, UR4 ;  /* 0x00000004ff307e24 */ /* 0x000fe2000f8e00ff */
[----:B------:R-:W-:Y:S01]  /*0fa0*/  UIMAD UR4, UR16, UR18, URZ ;  /* 0x00000012100472a4 */ /* 0x000fe2000f8e02ff */
[----:B------:R-:W-:-:S03]  /*0fb0*/  MOV R49, UR5 ;  /* 0x0000000500317c02 */ /* 0x000fc60008000f00 */
[----:B------:R-:W-:Y:S01]  /*0fc0*/  USHF.R.S32.HI UR5, URZ, 0x1f, UR4 ;  /* 0x0000001fff057899 */ /* 0x000fe20008011404 */
[----:B------:R-:W-:Y:S01]  /*0fd0*/  LOP3.LUT R45, R94, 0x60, RZ, 0xc0, !PT ;  /* 0x000000605e2d7812 */ /* 0x000fe200078ec0ff */
[----:B------:R-:W2:Y:S02]  /*0fe0*/  @P0 LDG.E.U16 R48, desc[UR8][R48.64] ;  /* 0x0000000830300981 */ /* 0x000ea4000c1e1500 */
[----:B------:R-:W-:Y:S01]  /*0ff0*/  ULEA.HI UR5, UR5, UR4, URZ, 0x3 ;  /* 0x0000000405057291 */ /* 0x000fe2000f8f18ff */
[----:B------:R-:W-:-:S05]  /*1000*/  LOP3.LUT R45, R45, 0x1f, R94, 0xf8, !PT ;  /* 0x0000001f2d2d7812 */ /* 0x000fca00078ef85e */
        /* <DEDUP_REMOVED lines=12> */
[----:B------:R-:W0:Y:S01]  /*10d0*/  LDC.64 R40, c[0x0][0x3a0] ;  /* 0x0000e800ff287b82 */ /* 0x000e220000000a00 */
[----:B------:R-:W-:Y:S01]  /*10e0*/  ISETP.NE.AND P0, PT, R110, 0x1, PT ;  /* 0x000000016e00780c */ /* 0x000fe20003f05270 */
[----:B------:R-:W-:Y:S02]  /*10f0*/  HFMA2 R48, -RZ, RZ, 0, 1.1920928955078125e-07 ;  /* 0x00000002ff307431 */ /* 0x000fe400000001ff */
[----:B------:R-:W-:Y:S02]  /*1100*/  IMAD.MOV.U32 R49, RZ, RZ, R104 ;  /* 0x000000ffff317224 */ /* 0x000fe400078e0068 */
[----:B------:R-:W-:Y:S02]  /*1110*/  IMAD.MOV.U32 R108, RZ, RZ, R96 ;  /* 0x000000ffff6c7224 */ /* 0x000fe400078e0060 */
[----:B0-----:R-:W-:-:S06]  /*1120*/  IMAD.WIDE.U32 R40, R95, 0x10, R40 ;  /* 0x000000105f287825 */ /* 0x001fcc00078e0028 */
[----:B------:R-:W5:Y:S01]  /*1130*/  LDG.E.128 R40, desc[UR8][R40.64] ;  /* 0x0000000828287981 */ /* 0x000f62000c1e1d00 */
[----:B------:R-:W-:Y:S05]  /*1140*/  @!P0 BRA `(.L_x_1374) ;  /* 0x00000004000c8947 */ /* 0x000fea0003800000 */
[----:B------:R-:W-:-:S04]  /*1150*/  MOV R49, 0x2 ;  /* 0x0000000200317802 */ /* 0x000fc80000000f00 */
[----:B------:R-:W-:-:S05]  /*1160*/  VIADDMNMX.U32 R48, R110, 0xfffffffe, R49, PT ;  /* 0xfffffffe6e307846 */ /* 0x000fca0003800031 */
[----:B------:R-:W-:-:S04]  /*1170*/  IMAD.SHL.U32 R50, R48, 0x4, RZ ;  /* 0x0000000430327824 */ /* 0x000fc800078e00ff */
[----:B------:R-:W0:Y:S02]  /*1180*/  LDC R48, c[0x2][R50] ;  /* 0x0080000032307b82 */ /* 0x000e240000000800 */
[----:B0-----:R-:W-:-:S04]  /*1190*/  SHF.R.S32.HI R49, RZ, 0x1f, R48 ;  /* 0x0000001fff317819 */ /* 0x001fc80000011430 */
.L_x_20583:
[----:B------:R-:W-:Y:S05]  /*11a0*/  BRX R48 -0x11b0                                        (*"BRANCH_TARGETS .L_x_20584,.L_x_20585,.L_x_20586"*) ;  /* 0xffffffec30947949 */ /* 0x000fea000383ffff */
.L_x_20586:
[----:B------:R-:W-:Y:S01]  /*11b0*/  VIADD R48, R110, 0x1 ;  /* 0x000000016e307836 */ /* 0x000fe20000000000 */
[----:B------:R-:W-:Y:S01]  /*11c0*/  MOV R108, R96 ;  /* 0x00000060006c7202 */ /* 0x000fe20000000f00 */
[----:B------:R-:W-:Y:S01]  /*11d0*/  IMAD.MOV.U32 R49, RZ, RZ, R100 ;  /* 0x000000ffff317224 */ /* 0x000fe200078e0064 */
[----:B------:R-:W-:Y:S06]  /*11e0*/  BRA `(.L_x_1374) ;  /* 0x0000000000e47947 */ /* 0x000fec0003800000 */
.L_x_20584:
[----:B------:R-:W-:Y:S02]  /*11f0*/  HFMA2 R48, -RZ, RZ, 0, 1.78813934326171875e-07 ;  /* 0x00000003ff307431 */ /* 0x000fe400000001ff */
[----:B------:R-:W-:Y:S02]  /*1200*/  IMAD.MOV.U32 R108, RZ, RZ, R96 ;  /* 0x000000ffff6c7224 */ /* 0x000fe400078e0060 */
[----:B------:R-:W-:Y:S01]  /*1210*/  IMAD.MOV.U32 R49, RZ, RZ, R106 ;  /* 0x000000ffff317224 */ /* 0x000fe200078e006a */
[----:B------:R-:W-:Y:S06]  /*1220*/  BRA `(.L_x_1374) ;  /* 0x0000000000d47947 */ /* 0x000fec0003800000 */
.L_x_20585:
        /* <DEDUP_REMOVED lines=12> */
.L_x_1375:
        /* <DEDUP_REMOVED lines=41> */
.L_x_1374:
[----:B------:R-:W-:Y:S01]  /*1580*/  I2FP.F32.U32 R49, R49 ;  /* 0x0000003100317245 */ /* 0x000fe20000201000 */
[----:B-----5:R-:W-:Y:S01]  /*1590*/  IMAD.U32 R50, R44, 0x10000, RZ ;  /* 0x000100002c327824 */ /* 0x020fe200078e00ff */
[----:B------:R-:W-:Y:S01]  /*15a0*/  ISETP.NE.AND P1, PT, R48, 0x1, PT ;  /* 0x000000013000780c */ /* 0x000fe20003f25270 */
[----:B------:R-:W-:Y:S01]  /*15b0*/  UMOV UR5, UR7 ;  /* 0x0000000700057c82 */ /* 0x000fe20008000000 */
[----:B------:R-:W-:Y:S01]  /*15c0*/  UMOV UR4, UR6 ;  /* 0x0000000600047c82 */ /* 0x000fe20008000000 */
[----:B------:R-:W-:Y:S01]  /*15d0*/  FFMA.FTZ R49, R49, R98, 1.1641532182693481445e-10 ;  /* 0x2f00000031317423 */ /* 0x000fe20000010062 */
[----:B------:R-:W-:Y:S01]  /*15e0*/  FMUL.FTZ R50, R50, UR17 ;  /* 0x0000001132327c20 */ /* 0x000fe20008410000 */
[----:B------:R-:W-:Y:S02]  /*15f0*/  SHF.L.U32 R99, R90, 0x10, RZ ;  /* 0x000000105a637819 */ /* 0x000fe400000006ff */
[----:B------:R-:W-:Y:S01]  /*1600*/  PRMT R44, R44, 0x7632, R44 ;  /* 0x000076322c2c7816 */ /* 0x000fe2000000002c */
[----:B------:R-:W-:Y:S01]  /*1610*/  FMUL.FTZ R50, R50, UR5 ;  /* 0x0000000532327c20 */ /* 0x000fe20008410000 */
[----:B------:R-:W-:Y:S01]  /*1620*/  FSETP.GTU.FTZ.AND P0, PT, R49, UR4, PT ;  /* 0x0000000431007c0b */ /* 0x000fe2000bf1c000 */
[C---:B------:R-:W-:Y:S01]  /*1630*/  IMAD.U32 R49, R40.reuse, 0x10000, RZ ;  /* 0x0001000028317824 */ /* 0x040fe200078e00ff */
[----:B------:R-:W-:-:S02]  /*1640*/  PRMT R55, R40, 0x7632, R55 ;  /* 0x0000763228377816 */ /* 0x000fc40000000037 */
[----:B------:R-:W-:Y:S02]  /*1650*/  FSEL R50, R50, RZ, !P0 ;  /* 0x000000ff32327208 */ /* 0x000fe40004000000 */
[----:B------:R-:W-:-:S03]  /*1660*/  PLOP3.LUT P0, PT, P0, PT, PT, 0x8, 0x80 ;  /* 0x000000000080781c */ /* 0x000fc6000070e170 */
[----:B------:R-:W-:Y:S01]  /*1670*/  FFMA.FTZ R99, R50, R99, R49 ;  /* 0x0000006332637223 */ /* 0x000fe20000010031 */
[----:B------:R-:W-:Y:S01]  /*1680*/  P2R R54, PR, RZ, 0x1 ;  /* 0x00000001ff367803 */ /* 0x000fe20000000000 */
[----:B------:R-:W-:Y:S01]  /*1690*/  IMAD.MOV.U32 R50, RZ, RZ, 0x2 ;  /* 0x00000002ff327424 */ /* 0x000fe200078e00ff */
        /* <DEDUP_REMOVED lines=10> */
.L_x_1377:
        /* <DEDUP_REMOVED lines=12> */
.L_x_1378:
        /* <DEDUP_REMOVED lines=42> */
.L_x_1376:
[----:B------:R-:W-:Y:S01]  /*1aa0*/  I2FP.F32.U32 R49, R49 ;  /* 0x0000003100317245 */ /* 0x000fe20000201000 */
[----:B------:R-:W-:Y:S01]  /*1ab0*/  IMAD.U32 R55, R55, 0x10000, RZ ;  /* 0x0001000037377824 */ /* 0x000fe200078e00ff */
[----:B------:R-:W-:Y:S01]  /*1ac0*/  SHF.L.U32 R44, R44, 0x10, RZ ;  /* 0x000000102c2c7819 */ /* 0x000fe200000006ff */
[----:B------:R-:W-:Y:S01]  /*1ad0*/  IMAD.U32 R97, R57, 0x10000, RZ ;  /* 0x0001000039617824 */ /* 0x000fe200078e00ff */
[----:B------:R-:W-:Y:S01]  /*1ae0*/  ISETP.NE.AND P1, PT, R50, 0x1, PT ;  /* 0x000000013200780c */ /* 0x000fe20003f25270 */
[----:B------:R-:W-:Y:S01]  /*1af0*/  FFMA.FTZ R49, R49, R98, 1.1641532182693481445e-10 ;  /* 0x2f00000031317423 */ /* 0x000fe20000010062 */
[----:B------:R-:W-:Y:S02]  /*1b00*/  HFMA2 R48, -RZ, RZ, 0, 1.1920928955078125e-07 ;  /* 0x00000002ff307431 */ /* 0x000fe400000001ff */
[----:B------:R-:W-:Y:S02]  /*1b10*/  FMUL.FTZ R44, R44, UR17 ;  /* 0x000000112c2c7c20 */ /* 0x000fe40008410000 */
[----:B------:R-:W-:-:S02]  /*1b20*/  FSETP.GTU.FTZ.AND P0, PT, R49, UR4, PT ;  /* 0x0000000431007c0b */ /* 0x000fc4000bf1c000 */
[----:B------:R-:W-:-:S05]  /*1b30*/  FMUL.FTZ R44, R44, UR5 ;  /* 0x000000052c2c7c20 */ /* 0x000fca0008410000 */
        /* <DEDUP_REMOVED lines=13> */
.L_x_1380:
        /* <DEDUP_REMOVED lines=12> */
.L_x_1381:
        /* <DEDUP_REMOVED lines=42> */
.L_x_1379:
[----:B------:R-:W-:Y:S01]  /*1f70*/  I2FP.F32.U32 R49, R44 ;  /* 0x0000002c00317245 */ /* 0x000fe20000201000 */
[----:B------:R-:W-:Y:S01]  /*1f80*/  IMAD.U32 R44, R45, 0x10000, RZ ;  /* 0x000100002d2c7824 */ /* 0x000fe200078e00ff */
[----:B------:R-:W-:Y:S01]  /*1f90*/  ISETP.NE.AND P2, PT, R48, 0x1, PT ;  /* 0x000000013000780c */ /* 0x000fe20003f45270 */
[----:B------:R-:W-:Y:S01]  /*1fa0*/  IMAD.U32 R103, R89, 0x10000, RZ ;  /* 0x0001000059677824 */ /* 0x000fe200078e00ff */
[----:B------:R-:W-:Y:S01]  /*1fb0*/  PRMT R96, R45, 0x7632, R96 ;  /* 0x000076322d607816 */ /* 0x000fe20000000060 */
[----:B------:R-:W-:Y:S01]  /*1fc0*/  FFMA.FTZ R49, R49, R98, 1.1641532182693481445e-10 ;  /* 0x2f00000031317423 */ /* 0x000fe20000010062 */
[----:B------:R-:W-:Y:S01]  /*1fd0*/  FMUL.FTZ R44, R44, UR17 ;  /* 0x000000112c2c7c20 */ /* 0x000fe20008410000 */
[----:B------:R-:W-:Y:S01]  /*1fe0*/  PRMT R55, R41, 0x7632, R55 ;  /* 0x0000763229377816 */ /* 0x000fe20000000037 */
[----:B------:R-:W-:Y:S02]  /*1ff0*/  IMAD.MOV.U32 R45, RZ, RZ, R104 ;  /* 0x000000ffff2d7224 */ /* 0x000fe400078e0068 */
[----:B------:R-:W-:Y:S01]  /*2000*/  FMUL.FTZ R44, R44, UR5 ;  /* 0x000000052c2c7c20 */ /* 0x000fe20008410000 */
[----:B------:R-:W-:-:S02]  /*2010*/  FSETP.GTU.FTZ.AND P1, PT, R49, UR4, PT ;  /* 0x0000000431007c0b */ /* 0x000fc4000bf3c000 */
[----:B------:R-:W-:Y:S02]  /*2020*/  SHF.L.U32 R49, R41, 0x10, RZ ;  /* 0x0000001029317819 */ /* 0x000fe400000006ff */
        /* <DEDUP_REMOVED lines=13> */
.L_x_1383:
        /* <DEDUP_REMOVED lines=12> */
.L_x_1384:
        /* <DEDUP_REMOVED lines=42> */
.L_x_1382:
[----:B------:R-:W-:Y:S01]  /*2460*/  I2FP.F32.U32 R45, R45 ;  /* 0x0000002d002d7245 */ /* 0x000fe20000201000 */
[----:B------:R-:W-:Y:S01]  /*2470*/  IMAD.U32 R96, R96, 0x10000, RZ ;  /* 0x0001000060607824 */ /* 0x000fe200078e00ff */
[----:B------:R-:W-:Y:S01]  /*2480*/  ISETP.NE.AND P3, PT, R44, 0x1, PT ;  /* 0x000000012c00780c */ /* 0x000fe20003f65270 */
[----:B------:R-:W-:Y:S01]  /*2490*/  IMAD.U32 R101, R58, 0x10000, RZ ;  /* 0x000100003a657824 */ /* 0x000fe200078e00ff */
[----:B------:R-:W-:Y:S01]  /*24a0*/  SHF.L.U32 R55, R55, 0x10, RZ ;  /* 0x0000001037377819 */ /* 0x000fe200000006ff */
[----:B------:R-:W-:Y:S01]  /*24b0*/  FFMA.FTZ R45, R45, R98, 1.1641532182693481445e-10 ;  /* 0x2f0000002d2d7423 */ /* 0x000fe20000010062 */
[----:B------:R-:W-:Y:S01]  /*24c0*/  FMUL.FTZ R96, R96, UR17 ;  /* 0x0000001160607c20 */ /* 0x000fe20008410000 */
[----:B------:R-:W-:-:S03]  /*24d0*/  IMAD.MOV.U32 R48, RZ, RZ, 0x2 ;  /* 0x00000002ff307424 */ /* 0x000fc600078e00ff */
[----:B------:R-:W-:Y:S01]  /*24e0*/  FMUL.FTZ R96, R96, UR5 ;  /* 0x0000000560607c20 */ /* 0x000fe20008410000 */
[----:B------:R-:W-:Y:S02]  /*24f0*/  FSETP.GTU.FTZ.AND P2, PT, R45, UR4, PT ;  /* 0x000000042d007c0b */ /* 0x000fe4000bf5c000 */
        /* <DEDUP_REMOVED lines=13> */
.L_x_1386:
        /* <DEDUP_REMOVED lines=12> */
.L_x_1387:
        /* <DEDUP_REMOVED lines=39> */
[----:B------:R-:W-:Y:S02]  /*2900*/  LOP3.LUT R106, R106, UR37, R45, 0x96, !PT ;  /* 0x000000256a6a7c12 */ /* 0x000fe4000f8e962d */
[----:B------:R-:W-:Y:S01]  /*2910*/  MOV R45, R108 ;  /* 0x0000006c002d7202 */ /* 0x000fe20000000f00 */
[----:B------:R-:W-:-:S07]  /*2920*/  IMAD.MOV.U32 R108, RZ, RZ, R44 ;  /* 0x000000ffff6c7224 */ /* 0x000fce00078e002c */
.L_x_1385:
[----:B------:R-:W-:Y:S01]  /*2930*/  I2FP.F32.U32 R45, R45 ;  /* 0x0000002d002d7245 */ /* 0x000fe20000201000 */
[----:B------:R-:W-:Y:S01]  /*2940*/  IMAD.U32 R107, R88, 0x10000, RZ ;  /* 0x00010000586b7824 */ /* 0x000fe200078e00ff */
[----:B------:R-:W-:Y:S01]  /*2950*/  SHF.L.U32 R44, R46, 0x10, RZ ;  /* 0x000000102e2c7819 */ /* 0x000fe200000006ff */
[----:B------:R-:W-:Y:S01]  /*2960*/  HFMA2 R49, -RZ, RZ, 0, 1.1920928955078125e-07 ;  /* 0x00000002ff317431 */ /* 0x000fe200000001ff */
[----:B------:R-:W-:Y:S01]  /*2970*/  ISETP.NE.AND P4, PT, R48, 0x1, PT ;  /* 0x000000013000780c */ /* 0x000fe20003f85270 */
[----:B------:R-:W-:Y:S01]  /*2980*/  FFMA.FTZ R45, R45, R98, 1.1641532182693481445e-10 ;  /* 0x2f0000002d2d7423 */ /* 0x000fe20000010062 */
[----:B------:R-:W-:Y:S01]  /*2990*/  PRMT R55, R46, 0x7632, R55 ;  /* 0x000076322e377816 */ /* 0x000fe20000000037 */
[----:B------:R-:W-:Y:S01]  /*29a0*/  FMUL.FTZ R44, R44, UR17 ;  /* 0x000000112c2c7c20 */ /* 0x000fe20008410000 */
[----:B------:R-:W-:Y:S02]  /*29b0*/  PRMT R46, R42, 0x7632, R46 ;  /* 0x000076322a2e7816 */ /* 0x000fe4000000002e */
[----:B------:R-:W-:Y:S01]  /*29c0*/  FSETP.GTU.FTZ.AND P3, PT, R45, UR4, PT ;  /* 0x000000042d007c0b */ /* 0x000fe2000bf7c000 */
[----:B------:R-:W-:Y:S01]  /*29d0*/  FMUL.FTZ R44, R44, UR5 ;  /* 0x000000052c2c7c20 */ /* 0x000fe20008410000 */
[----:B------:R-:W-:-:S04]  /*29e0*/  IMAD.U32 R45, R42, 0x10000, RZ ;  /* 0x000100002a2d7824 */ /* 0x000fc800078e00ff */
        /* <DEDUP_REMOVED lines=13> */
.L_x_1389:
        /* <DEDUP_REMOVED lines=12> */
.L_x_1390:
        /* <DEDUP_REMOVED lines=40> */
[----:B------:R-:W-:Y:S02]  /*2e00*/  IMAD.MOV.U32 R45, RZ, RZ, R108 ;  /* 0x000000ffff2d7224 */ /* 0x000fe400078e006c */
[----:B------:R-:W-:-:S07]  /*2e10*/  IMAD.MOV.U32 R108, RZ, RZ, R44 ;  /* 0x000000ffff6c7224 */ /* 0x000fce00078e002c */
.L_x_1388:
[----:B------:R-:W-:Y:S01]  /*2e20*/  I2FP.F32.U32 R45, R45 ;  /* 0x0000002d002d7245 */ /* 0x000fe20000201000 */
[----:B------:R-:W-:Y:S01]  /*2e30*/  IMAD.U32 R55, R55, 0x10000, RZ ;  /* 0x0001000037377824 */ /* 0x000fe200078e00ff */
[----:B------:R-:W-:Y:S01]  /*2e40*/  ISETP.NE.AND P5, PT, R49, 0x1, PT ;  /* 0x000000013100780c */ /* 0x000fe20003fa5270 */
[----:B------:R-:W-:Y:S01]  /*2e50*/  IMAD.U32 R46, R46, 0x10000, RZ ;  /* 0x000100002e2e7824 */ /* 0x000fe200078e00ff */
[----:B------:R-:W-:Y:S01]  /*2e60*/  SHF.L.U32 R44, R59, 0x10, RZ ;  /* 0x000000103b2c7819 */ /* 0x000fe200000006ff */
[----:B------:R-:W-:Y:S01]  /*2e70*/  FFMA.FTZ R45, R45, R98, 1.1641532182693481445e-10 ;  /* 0x2f0000002d2d7423 */ /* 0x000fe20000010062 */
[----:B------:R-:W-:-:S04]  /*2e80*/  FMUL.FTZ R55, R55, UR17 ;  /* 0x0000001137377c20 */ /* 0x000fc80008410000 */
[----:B------:R-:W-:Y:S01]  /*2e90*/  FMUL.FTZ R55, R55, UR5 ;  /* 0x0000000537377c20 */ /* 0x000fe20008410000 */
[----:B------:R-:W-:Y:S01]  /*2ea0*/  FSETP.GTU.FTZ.AND P4, PT, R45, UR4, PT ;  /* 0x000000042d007c0b */ /* 0x000fe2000bf9c000 */
[----:B------:R-:W-:-:S03]  /*2eb0*/  IMAD.MOV.U32 R45, RZ, RZ, R104 ;  /* 0x000000ffff2d7224 */ /* 0x000fc600078e0068 */
        /* <DEDUP_REMOVED lines=13> */
.L_x_1392:
        /* <DEDUP_REMOVED lines=12> */
.L_x_1393:
        /* <DEDUP_REMOVED lines=43> */
.L_x_1391:
        /* <DEDUP_REMOVED lines=25> */
.L_x_1395:
        /* <DEDUP_REMOVED lines=14> */
.L_x_1396:
        /* <DEDUP_REMOVED lines=43> */
.L_x_1394:
[----:B------:R-:W-:Y:S01]  /*3820*/  I2FP.F32.U32 R45, R45 ;  /* 0x0000002d002d7245 */ /* 0x000fe20000201000 */
[----:B------:R-:W-:Y:S01]  /*3830*/  IMAD.U32 R52, R52, 0x10000, RZ ;  /* 0x0001000034347824 */ /* 0x000fe200078e00ff */
[----:B------:R-:W-:Y:S01]  /*3840*/  SHF.L.U32 R53, R53, 0x10, RZ ;  /* 0x0000001035357819 */ /* 0x000fe200000006ff */
[----:B------:R-:W-:Y:S01]  /*3850*/  IMAD.U32 R111, R60, 0x10000, RZ ;  /* 0x000100003c6f7824 */ /* 0x000fe200078e00ff */
        /* <DEDUP_REMOVED lines=9> */
[----:B------:R-:W-:-:S05]  /*38f0*/  FFMA.FTZ R111, R52, R111, R53 ;  /* 0x0000006f346f7223 */ /* 0x000fca0000010035 */
[----:B------:R-:W-:Y:S01]  /*3900*/  F2FP.BF16.F32.PACK_AB R47, R111, R113 ;  /* 0x000000716f2f723e */ /* 0x000fe200000010ff */
[----:B------:R-:W-:Y:S06]  /*3910*/  BRA `(.L_x_1397) ;  /* 0x0000002400c47947 */ /* 0x000fec0003800000 */
.L_x_1373:
        /* <DEDUP_REMOVED lines=15> */
.L_x_1399:
        /* <DEDUP_REMOVED lines=12> */
.L_x_1400:
        /* <DEDUP_REMOVED lines=36> */
[----:B------:R-:W-:Y:S01]  /*3d10*/  IMAD.WIDE.U32 R104, R104, -0x326172a9, RZ ;  /* 0xcd9e8d5768687825 */ /* 0x000fe200078e00ff */
[----:B------:R-:W-:-:S03]  /*3d20*/  MOV R48, R96 ;  /* 0x0000006000307202 */ /* 0x000fc60000000f00 */
[----:B------:R-:W-:Y:S01]  /*3d30*/  IMAD.WIDE.U32 R108, R108, -0x2daee0ad, RZ ;  /* 0xd2511f536c6c7825 */ /* 0x000fe200078e00ff */
[----:B------:R-:W-:-:S04]  /*3d40*/  LOP3.LUT R100, R100, UR36, R105, 0x96, !PT ;  /* 0x0000002464647c12 */ /* 0x000fc8000f8e9669 */
[----:B------:R-:W-:-:S07]  /*3d50*/  LOP3.LUT R106, R106, UR37, R109, 0x96, !PT ;  /* 0x000000256a6a7c12 */ /* 0x000fce000f8e966d */
.L_x_1398:
        /* <DEDUP_REMOVED lines=11> */
[----:B------:R-:W-:-:S03]  /*3e10*/  IMAD.MOV.U32 R49, RZ, RZ, R104 ;  /* 0x000000ffff317224 */ /* 0x000fc600078e0068 */
[----:B------:R-:W-:Y:S01]  /*3e20*/  FSEL R99, R48, RZ, !P0 ;  /* 0x000000ff30637208 */ /* 0x000fe20004000000 */
[----:B------:R-:W-:Y:S01]  /*3e30*/  IMAD.MOV.U32 R48, RZ, RZ, 0x2 ;  /* 0x00000002ff307424 */ /* 0x000fe200078e00ff */
        /* <DEDUP_REMOVED lines=12> */
.L_x_1402:
        /* <DEDUP_REMOVED lines=12> */
.L_x_1403:
        /* <DEDUP_REMOVED lines=42> */
.L_x_1401:
[----:B------:R-:W-:Y:S01]  /*4260*/  I2FP.F32.U32 R49, R49 ;  /* 0x0000003100317245 */ /* 0x000fe20000201000 */
[----:B------:R-:W-:Y:S01]  /*4270*/  IMAD.U32 R44, R44, 0x10000, RZ ;  /* 0x000100002c2c7824 */ /* 0x000fe200078e00ff */
[----:B------:R-:W-:Y:S01]  /*4280*/  ISETP.NE.AND P1, PT, R48, 0x1, PT ;  /* 0x000000013000780c */ /* 0x000fe20003f25270 */
[----:B------:R-:W-:Y:S01]  /*4290*/  IMAD.MOV.U32 R50, RZ, RZ, 0x2 ;  /* 0x00000002ff327424 */ /* 0x000fe200078e00ff */
[----:B------:R-:W-:Y:S01]  /*42a0*/  SHF.L.U32 R97, R57, 0x10, RZ ;  /* 0x0000001039617819 */ /* 0x000fe200000006ff */
[----:B------:R-:W-:Y:S01]  /*42b0*/  FFMA.FTZ R49, R49, R98, 1.1641532182693481445e-10 ;  /* 0x2f00000031317423 */ /* 0x000fe20000010062 */
[----:B------:R-:W-:-:S04]  /*42c0*/  FMUL.FTZ R44, R44, UR17 ;  /* 0x000000112c2c7c20 */ /* 0x000fc80008410000 */
[----:B------:R-:W-:Y:S01]  /*42d0*/  FMUL.FTZ R44, R44, UR5 ;  /* 0x000000052c2c7c20 */ /* 0x000fe20008410000 */
[----:B------:R-:W-:-:S04]  /*42e0*/  FSETP.GTU.FTZ.AND P0, PT, R49, UR4, PT ;  /* 0x0000000431007c0b */ /* 0x000fc8000bf1c000 */
        /* <DEDUP_REMOVED lines=13> */
.L_x_1405:
        /* <DEDUP_REMOVED lines=12> */
.L_x_1406:
        /* <DEDUP_REMOVED lines=41> */
[----:B------:R-:W-:-:S07]  /*4710*/  MOV R108, R48 ;  /* 0x00000030006c7202 */ /* 0x000fce0000000f00 */
.L_x_1404:
[----:B------:R-:W-:Y:S01]  /*4720*/  I2FP.F32.U32 R49, R44 ;  /* 0x0000002c00317245 */ /* 0x000fe20000201000 */
[----:B------:R-:W-:Y:S01]  /*4730*/  IMAD.U32 R44, R45, 0x10000, RZ ;  /* 0x000100002d2c7824 */ /* 0x000fe200078e00ff */
[----:B------:R-:W-:Y:S02]  /*4740*/  ISETP.NE.AND P2, PT, R50, 0x1, PT ;  /* 0x000000013200780c */ /* 0x000fe40003f45270 */
[----:B------:R-:W-:Y:S01]  /*4750*/  SHF.L.U32 R48, R89, 0x10, RZ ;  /* 0x0000001059307819 */ /* 0x000fe200000006ff */
[----:B------:R-:W-:Y:S01]  /*4760*/  FFMA.FTZ R49, R49, R98, 1.1641532182693481445e-10 ;  /* 0x2f00000031317423 */ /* 0x000fe20000010062 */
[----:B------:R-:W-:Y:S01]  /*4770*/  FMUL.FTZ R44, R44, UR17 ;  /* 0x000000112c2c7c20 */ /* 0x000fe20008410000 */
[----:B------:R-:W-:Y:S01]  /*4780*/  PRMT R55, R45, 0x7632, R55 ;  /* 0x000076322d377816 */ /* 0x000fe20000000037 */
[----:B------:R-:W-:Y:S02]  /*4790*/  IMAD.MOV.U32 R45, RZ, RZ, R104 ;  /* 0x000000ffff2d7224 */ /* 0x000fe400078e0068 */
[----:B------:R-:W-:Y:S01]  /*47a0*/  FMUL.FTZ R44, R44, UR5 ;  /* 0x000000052c2c7c20 */ /* 0x000fe20008410000 */
[----:B------:R-:W-:-:S04]  /*47b0*/  FSETP.GTU.FTZ.AND P1, PT, R49, UR4, PT ;  /* 0x0000000431007c0b */ /* 0x000fc8000bf3c000 */
[----:B------:R-:W-:Y:S02]  /*47c0*/  FSEL R103, R44, RZ, !P1 ;  /* 0x000000ff2c677208 */ /* 0x000fe40004800000 */
[----:B------:R-:W-:-:S03]  /*47d0*/  PLOP3.LUT P1, PT, P1, PT, PT, 0x8, 0x80 ;  /* 0x000000000080781c */ /* 0x000fc60000f2e170 */
[----:B------:R-:W-:Y:S01]  /*47e0*/  FMUL.FTZ R103, R103, R48 ;  /* 0x0000003067677220 */ /* 0x000fe20000410000 */
        /* <DEDUP_REMOVED lines=10> */
.L_x_1408:
        /* <DEDUP_REMOVED lines=12> */
.L_x_1409:
        /* <DEDUP_REMOVED lines=40> */
[----:B------:R-:W-:Y:S01]  /*4bd0*/  IMAD.MOV.U32 R45, RZ, RZ, R108 ;  /* 0x000000ffff2d7224 */ /* 0x000fe200078e006c */
[----:B------:R-:W-:-:S07]  /*4be0*/  MOV R108, R44 ;  /* 0x0000002c006c7202 */ /* 0x000fce0000000f00 */
.L_x_1407:
        /* <DEDUP_REMOVED lines=22> */
.L_x_1411:
        /* <DEDUP_REMOVED lines=12> */
.L_x_1412:
        /* <DEDUP_REMOVED lines=42> */
.L_x_1410:
[----:B------:R-:W-:Y:S01]  /*50b0*/  I2FP.F32.U32 R45, R45 ;  /* 0x0000002d002d7245 */ /* 0x000fe20000201000 */
[----:B------:R-:W-:Y:S01]  /*50c0*/  IMAD.U32 R44, R46, 0x10000, RZ ;  /* 0x000100002e2c7824 */ /* 0x000fe200078e00ff */
[----:B------:R-:W-:Y:S02]  /*50d0*/  ISETP.NE.AND P4, PT, R49, 0x1, PT ;  /* 0x000000013100780c */ /* 0x000fe40003f85270 */
[----:B------:R-:W-:Y:S01]  /*50e0*/  SHF.L.U32 R48, R88, 0x10, RZ ;  /* 0x0000001058307819 */ /* 0x000fe200000006ff */
[----:B------:R-:W-:Y:S01]  /*50f0*/  FFMA.FTZ R45, R45, R98, 1.1641532182693481445e-10 ;  /* 0x2f0000002d2d7423 */ /* 0x000fe20000010062 */
[----:B------:R-:W-:Y:S01]  /*5100*/  FMUL.FTZ R44, R44, UR17 ;  /* 0x000000112c2c7c20 */ /* 0x000fe20008410000 */
[----:B------:R-:W-:-:S03]  /*5110*/  PRMT R46, R46, 0x7632, R46 ;  /* 0x000076322e2e7816 */ /* 0x000fc6000000002e */
[----:B------:R-:W-:Y:S01]  /*5120*/  FMUL.FTZ R44, R44, UR5 ;  /* 0x000000052c2c7c20 */ /* 0x000fe20008410000 */
[----:B------:R-:W-:Y:S01]  /*5130*/  FSETP.GTU.FTZ.AND P3, PT, R45, UR4, PT ;  /* 0x000000042d007c0b */ /* 0x000fe2000bf7c000 */
[----:B------:R-:W-:-:S03]  /*5140*/  IMAD.MOV.U32 R45, RZ, RZ, R104 ;  /* 0x000000ffff2d7224 */ /* 0x000fc600078e0068 */
[----:B------:R-:W-:Y:S01]  /*5150*/  FSEL R107, R44, RZ, !P3 ;  /* 0x000000ff2c6b7208 */ /* 0x000fe20005800000 */
[----:B------:R-:W-:Y:S01]  /*5160*/  IMAD.MOV.U32 R44, RZ, RZ, 0x2 ;  /* 0x00000002ff2c7424 */ /* 0x000fe200078e00ff */
        /* <DEDUP_REMOVED lines=11> */
.L_x_1414:
        /* <DEDUP_REMOVED lines=12> */
.L_x_1415:
        /* <DEDUP_REMOVED lines=42> */
.L_x_1413:
        /* <DEDUP_REMOVED lines=22> */
.L_x_1417:
        /* <DEDUP_REMOVED lines=12> */
.L_x_1418:
        /* <DEDUP_REMOVED lines=43> */
.L_x_1416:
[----:B------:R-:W-:Y:S01]  /*5a50*/  I2FP.F32.U32 R45, R45 ;  /* 0x0000002d002d7245 */ /* 0x000fe20000201000 */
[----:B------:R-:W-:Y:S01]  /*5a60*/  IMAD.U32 R46, R87, 0x10000, RZ ;  /* 0x00010000572e7824 */ /* 0x000fe200078e00ff */
[----:B------:R-:W-:Y:S01]  /*5a70*/  SHF.L.U32 R44, R47, 0x10, RZ ;  /* 0x000000102f2c7819 */ /* 0x000fe200000006ff */
[----:B------:R-:W-:Y:S01]  /*5a80*/  IMAD.MOV.U32 R96, RZ, RZ, 0x2 ;  /* 0x00000002ff607424 */ /* 0x000fe200078e00ff */
[----:B------:R-:W-:Y:S01]  /*5a90*/  ISETP.NE.AND P6, PT, R48, 0x1, PT ;  /* 0x000000013000780c */ /* 0x000fe20003fc5270 */
[----:B------:R-:W-:Y:S01]  /*5aa0*/  FFMA.FTZ R45, R45, R98, 1.1641532182693481445e-10 ;  /* 0x2f0000002d2d7423 */ /* 0x000fe20000010062 */
[----:B------:R-:W-:Y:S01]  /*5ab0*/  PRMT R52, R47, 0x7632, R52 ;  /* 0x000076322f347816 */ /* 0x000fe20000000034 */
[----:B------:R-:W-:-:S03]  /*5ac0*/  FMUL.FTZ R44, R44, UR17 ;  /* 0x000000112c2c7c20 */ /* 0x000fc60008410000 */
[----:B------:R-:W-:Y:S01]  /*5ad0*/  FSETP.GTU.FTZ.AND P5, PT, R45, UR4, PT ;  /* 0x000000042d007c0b */ /* 0x000fe2000bfbc000 */
[----:B------:R-:W-:Y:S01]  /*5ae0*/  FMUL.FTZ R44, R44, UR5 ;  /* 0x000000052c2c7c20 */ /* 0x000fe20008410000 */
        /* <DEDUP_REMOVED lines=13> */
.L_x_1420:
[----:B------:R-:W-:-:S04]  /*5bc0*/  VIADD R93, R93, 0x1 ;  /* 0x000000015d5d7836 */ /* 0x000fc80000000000 */
        /* <DEDUP_REMOVED lines=13> */
.L_x_1421:
        /* <DEDUP_REMOVED lines=43> */
.L_x_1419:
[----:B------:R-:W-:Y:S01]  /*5f50*/  I2FP.F32.U32 R45, R45 ;  /* 0x0000002d002d7245 */ /* 0x000fe20000201000 */
[----:B------:R-:W-:Y:S01]  /*5f60*/  IMAD.U32 R52, R52, 0x10000, RZ ;  /* 0x0001000034347824 */ /* 0x000fe200078e00ff */
[----:B------:R-:W-:Y:S01]  /*5f70*/  F2FP.BF16.F32.PACK_AB R46, R105, R107 ;  /* 0x0000006b692e723e */ /* 0x000fe200000010ff */
[----:B------:R-:W-:Y:S01]  /*5f80*/  IMAD.U32 R111, R60, 0x10000, RZ ;  /* 0x000100003c6f7824 */ /* 0x000fe200078e00ff */
[----:B------:R-:W-:Y:S01]  /*5f90*/  F2FP.BF16.F32.PACK_AB R44, R97, R99 ;  /* 0x00000063612c723e */ /* 0x000fe200000010ff */
[----:B------:R-:W-:Y:S01]  /*5fa0*/  FFMA.FTZ R45, R45, R98, 1.1641532182693481445e-10 ;  /* 0x2f0000002d2d7423 */ /* 0x000fe20000010062 */
[----:B------:R-:W-:-:S04]  /*5fb0*/  FMUL.FTZ R52, R52, UR17 ;  /* 0x0000001134347c20 */ /* 0x000fc80008410000 */
[----:B------:R-:W-:Y:S01]  /*5fc0*/  FMUL.FTZ R52, R52, UR5 ;  /* 0x0000000534347c20 */ /* 0x000fe20008410000 */
[----:B------:R-:W-:Y:S02]  /*5fd0*/  FSETP.GTU.FTZ.AND P6, PT, R45, UR4, PT ;  /* 0x000000042d007c0b */ /* 0x000fe4000bfdc000 */
[----:B------:R-:W-:Y:S02]  /*5fe0*/  F2FP.BF16.F32.PACK_AB R45, R101, R103 ;  /* 0x00000067652d723e */ /* 0x000fe400000010ff */
[----:B------:R-:W-:Y:S02]  /*5ff0*/  FSEL R52, R52, RZ, !P6 ;  /* 0x000000ff34347208 */ /* 0x000fe40007000000 */
[----:B------:R-:W-:-:S03]  /*6000*/  PLOP3.LUT P6, PT, P6, PT, PT, 0x8, 0x80 ;  /* 0x000000000080781c */ /* 0x000fc600037ce170 */
[----:B------:R-:W-:-:S05]  /*6010*/  FMUL.FTZ R111, R52, R111 ;  /* 0x0000006f346f7220 */ /* 0x000fca0000410000 */
[----:B------:R-:W-:-:S07]  /*6020*/  F2FP.BF16.F32.PACK_AB R47, R111, R113 ;  /* 0x000000716f2f723e */ /* 0x000fce00000010ff */
.L_x_1397:
[----:B------:R-:W-:Y:S01]  /*6030*/  SEL R51, RZ, 0x1000000, !P6 ;  /* 0x01000000ff337807 */ /* 0x000fe20007000000 */
[----:B------:R-:W0:Y:S01]  /*6040*/  LDC.64 R52, c[0x0][0x3a8] ;  /* 0x0000ea00ff347b82 */ /* 0x000e220000000a00 */
[----:B------:R-:W-:Y:S01]  /*6050*/  ISETP.NE.AND P6, PT, R54, RZ, PT ;  /* 0x000000ff3600720c */ /* 0x000fe20003fc5270 */
[----:B------:R-:W1:Y:S01]  /*6060*/  @UP1 LDCU.64 UR38, c[0x0][0x3a0] ;  /* 0x00007400ff2617ac */ /* 0x000e620008000a00 */
[----:B------:R-:W-:Y:S01]  /*6070*/  SEL R48, RZ, 0x100, !P0 ;  /* 0x00000100ff307807 */ /* 0x000fe20004000000 */
[----:B------:R-:W-:Y:S01]  /*6080*/  IMAD.MOV.U32 R116, RZ, RZ, 0x10 ;  /* 0x00000010ff747424 */ /* 0x000fe200078e00ff */
[----:B------:R-:W-:Y:S02]  /*6090*/  PLOP3.LUT P0, PT, PT, PT, UP1, 0x80, 0x8 ;  /* 0x000000000008781c */ /* 0x000fe40003f0f018 */
[----:B------:R-:W-:Y:S01]  /*60a0*/  SEL R102, RZ, 0x10000, !P5 ;  /* 0x00010000ff667807 */ /* 0x000fe20006800000 */
[----:B------:R-:W2:Y:S01]  /*60b0*/  LDC.64 R54, c[0x0][0x3b0] ;  /* 0x0000ec00ff367b82 */ /* 0x000ea20000000a00 */
[----:B------:R-:W-:-:S02]  /*60c0*/  SEL R115, RZ, 0x100, !P4 ;  /* 0x00000100ff737807 */ /* 0x000fc40006000000 */
[----:B------:R-:W-:Y:S02]  /*60d0*/  SEL R50, RZ, 0x1000000, !P2 ;  /* 0x01000000ff327807 */ /* 0x000fe40005000000 */
[----:B------:R-:W-:Y:S02]  /*60e0*/  SEL R49, RZ, 0x10000, !P1 ;  /* 0x00010000ff317807 */ /* 0x000fe40004800000 */
[----:B------:R-:W-:Y:S02]  /*60f0*/  PLOP3.LUT P1, PT, PT, PT, UP1, 0x80, 0x8 ;  /* 0x000000000008781c */ /* 0x000fe40003f2f018 */
[----:B------:R-:W-:Y:S02]  /*6100*/  LOP3.LUT R115, R115, R51, R102, 0xfe, !PT ;  /* 0x0000003373737212 */ /* 0x000fe400078efe66 */
[----:B------:R-:W-:Y:S02]  /*6110*/  LOP3.LUT R48, R48, R50, R49, 0xfe, !PT ;  /* 0x0000003230307212 */ /* 0x000fe400078efe31 */
[----:B------:R-:W-:-:S02]  /*6120*/  SEL R114, RZ, 0x1, !P3 ;  /* 0x00000001ff727807 */ /* 0x000fc40005800000 */
[----:B------:R-:W-:Y:S01]  /*6130*/  SEL R49, RZ, 0x1, !P6 ;  /* 0x00000001ff317807 */ /* 0x000fe20007000000 */
[C---:B0-----:R-:W-:Y:S01]  /*6140*/  IMAD.WIDE.U32 R120, R95.reuse, 0x10, R52 ;  /* 0x000000105f787825 */ /* 0x041fe200078e0034 */
[----:B------:R-:W-:Y:S02]  /*6150*/  IADD3 R109, PT, PT, R95, 0x80, RZ ;  /* 0x000000805f6d7810 */ /* 0x000fe40007ffe0ff */
[----:B------:R-:W-:Y:S02]  /*6160*/  LOP3.LUT R115, R115, R114, RZ, 0xfc, !PT ;  /* 0x0000007273737212 */ /* 0x000fe400078efcff */
[----:B------:R-:W-:Y:S01]  /*6170*/  LOP3.LUT R114, R48, R49, RZ, 0xfc, !PT ;  /* 0x0000003130727212 */ /* 0x000fe200078efcff */
[----:B------:R-:W-:Y:S01]  /*6180*/  IMAD.WIDE.U32 R48, R109, 0x10, R132 ;  /* 0x000000106d307825 */ /* 0x000fe200078e0084 */
[----:B------:R0:W-:Y:S03]  /*6190*/  STG.E.128 desc[UR8][R120.64], R44 ;  /* 0x0000002c78007986 */ /* 0x0001e6000c101d08 */
[----:B--2---:R-:W-:-:S04]  /*61a0*/  IMAD.WIDE.U32 R118, R95, 0x8, R54 ;  /* 0x000000085f767825 */ /* 0x004fc800078e0036 */
[----:B-1----:R-:W-:Y:S01]  /*61b0*/  @P0 IMAD.WIDE.U32 R116, R109, R116, UR38 ;  /* 0x000000266d740e25 */ /* 0x002fe2000f8e0074 */
[----:B------:R0:W-:Y:S04]  /*61c0*/  STG.E.64 desc[UR8][R118.64], R114 ;  /* 0x0000007276007986 */ /* 0x0001e8000c101b08 */
[----:B------:R0:W5:Y:S04]  /*61d0*/  @P1 LDG.E.128 R40, desc[UR8][R116.64] ;  /* 0x0000000874281981 */ /* 0x000168000c1e1d00 */
[----:B------:R-:W5:Y:S01]  /*61e0*/  LDG.E.128 R48, desc[UR8][R48.64] ;  /* 0x0000000830307981 */ /* 0x000f62000c1e1d00 */
[----:B------:R-:W-:Y:S05]  /*61f0*/  BRA.U !UP1, `(.L_x_1422) ;  /* 0x00000029090c7547 */ /* 0x000fea000b800000 */
        /* <DEDUP_REMOVED lines=15> */
.L_x_1424:
        /* <DEDUP_REMOVED lines=12> */
.L_x_1425:
        /* <DEDUP_REMOVED lines=41> */
[----:B------:R-:W-:Y:S02]  /*6640*/  HFMA2 R46, -RZ, RZ, 0, 0 ;  /* 0x00000000ff2e7431 */ /* 0x000fe400000001ff */
[----:B------:R-:W-:-:S07]  /*6650*/  IMAD.MOV.U32 R44, RZ, RZ, R108 ;  /* 0x000000ffff2c7224 */ /* 0x000fce00078e006c */
.L_x_1423:
[----:B------:R-:W-:Y:S01]  /*6660*/  I2FP.F32.U32 R45, R44 ;  /* 0x0000002c002d7245 */ /* 0x000fe20000201000 */
[----:B-----5:R-:W-:Y:S01]  /*6670*/  IMAD.U32 R44, R48, 0x10000, RZ ;  /* 0x00010000302c7824 */ /* 0x020fe200078e00ff */
[----:B------:R-:W-:Y:S01]  /*6680*/  ISETP.NE.AND P1, PT, R46, 0x1, PT ;  /* 0x000000012e00780c */ /* 0x000fe20003f25270 */
[----:B------:R-:W-:Y:S01]  /*6690*/  IMAD.U32 R117, R86, 0x10000, RZ ;  /* 0x0001000056757824 */ /* 0x000fe200078e00ff */
[----:B------:R-:W-:Y:S01]  /*66a0*/  PRMT R108, R48, 0x7632, R108 ;  /* 0x00007632306c7816 */ /* 0x000fe2000000006c */
[----:B------:R-:W-:Y:S01]  /*66b0*/  FFMA.FTZ R45, R45, R98, 1.1641532182693481445e-10 ;  /* 0x2f0000002d2d7423 */ /* 0x000fe20000010062 */
[----:B------:R-:W-:Y:S01]  /*66c0*/  FMUL.FTZ R44, R44, UR17 ;  /* 0x000000112c2c7c20 */ /* 0x000fe20008410000 */
[----:B------:R-:W-:-:S03]  /*66d0*/  PRMT R48, R40, 0x7632, R48 ;  /* 0x0000763228307816 */ /* 0x000fc60000000030 */
[----:B------:R-:W-:Y:S01]  /*66e0*/  FMUL.FTZ R44, R44, UR5 ;  /* 0x000000052c2c7c20 */ /* 0x000fe20008410000 */
[----:B------:R-:W-:Y:S02]  /*66f0*/  FSETP.GTU.FTZ.AND P0, PT, R45, UR4, PT ;  /* 0x000000042d007c0b */ /* 0x000fe4000bf1c000 */
[----:B------:R-:W-:Y:S02]  /*6700*/  SHF.L.U32 R45, R40, 0x10, RZ ;  /* 0x00000010282d7819 */ /* 0x000fe400000006ff */
[----:B------:R-:W-:Y:S02]  /*6710*/  FSEL R44, R44, RZ, !P0 ;  /* 0x000000ff2c2c7208 */ /* 0x000fe40004000000 */
[----:B------:R-:W-:-:S03]  /*6720*/  PLOP3.LUT P0, PT, P0, PT, PT, 0x8, 0x80 ;  /* 0x000000000080781c */ /* 0x000fc6000070e170 */
[----:B------:R-:W-:Y:S01]  /*6730*/  FFMA.FTZ R117, R44, R117, R45 ;  /* 0x000000752c757223 */ /* 0x000fe2000001002d */
[----:B------:R-:W-:Y:S01]  /*6740*/  P2R R96, PR, RZ, 0x1 ;  /* 0x00000001ff607803 */ /* 0x000fe20000000000 */
[----:B------:R-:W-:Y:S02]  /*6750*/  IMAD.MOV.U32 R44, RZ, RZ, 0x2 ;  /* 0x00000002ff2c7424 */ /* 0x000fe400078e00ff */
        /* <DEDUP_REMOVED lines=10> */
.L_x_1427:
        /* <DEDUP_REMOVED lines=12> */
.L_x_1428:
        /* <DEDUP_REMOVED lines=43> */
.L_x_1426:
[----:B------:R-:W-:Y:S01]  /*6b70*/  I2FP.F32.U32 R45, R45 ;  /* 0x0000002d002d7245 */ /* 0x000fe20000201000 */
[----:B------:R-:W-:Y:S01]  /*6b80*/  IMAD.U32 R115, R33, 0x10000, RZ ;  /* 0x0001000021737824 */ /* 0x000fe200078e00ff */
[----:B------:R-:W-:Y:S01]  /*6b90*/  SHF.L.U32 R108, R108, 0x10, RZ ;  /* 0x000000106c6c7819 */ /* 0x000fe200000006ff */
[----:B------:R-:W-:Y:S01]  /*6ba0*/  HFMA2 R46, -RZ, RZ, 0, 1.1920928955078125e-07 ;  /* 0x00000002ff2e7431 */ /* 0x000fe200000001ff */
[----:B------:R-:W-:Y:S01]  /*6bb0*/  ISETP.NE.AND P1, PT, R44, 0x1, PT ;  /* 0x000000012c00780c */ /* 0x000fe20003f25270 */
[----:B------:R-:W-:Y:S02]  /*6bc0*/  FFMA.FTZ R45, R45, R98, 1.1641532182693481445e-10 ;  /* 0x2f0000002d2d7423 */ /* 0x000fe40000010062 */
[----:B------:R-:W-:-:S03]  /*6bd0*/  FMUL.FTZ R108, R108, UR17 ;  /* 0x000000116c6c7c20 */ /* 0x000fc60008410000 */
        /* <DEDUP_REMOVED lines=16> */
.L_x_1430:
        /* <DEDUP_REMOVED lines=12> */
.L_x_1431:
        /* <DEDUP_REMOVED lines=43> */
.L_x_1429:
        /* <DEDUP_REMOVED lines=10> */
[----:B------:R-:W-:-:S03]  /*70f0*/  IMAD.U32 R45, R41, 0x10000, RZ ;  /* 0x00010000292d7824 */ /* 0x000fc600078e00ff */
[----:B------:R-:W-:Y:S02]  /*7100*/  FSEL R44, R44, RZ, !P1 ;  /* 0x000000ff2c2c7208 */ /* 0x000fe40004800000 */
[----:B------:R-:W-:-:S03]  /*7110*/  PLOP3.LUT P1, PT, P1, PT, PT, 0x8, 0x80 ;  /* 0x000000000080781c */ /* 0x000fc60000f2e170 */
[----:B------:R-:W-:Y:S01]  /*7120*/  FFMA.FTZ R121, R44, R121, R45 ;  /* 0x000000792c797223 */ /* 0x000fe2000001002d */
[----:B------:R-:W-:Y:S01]  /*7130*/  IMAD.MOV.U32 R44, RZ, RZ, 0x2 ;  /* 0x00000002ff2c7424 */ /* 0x000fe200078e00ff */
[----:B------:R-:W-:Y:S01]  /*7140*/  MOV R45, R104 ;  /* 0x00000068002d7202 */ /* 0x000fe20000000f00 */
[----:B------:R-:W-:Y:S07]  /*7150*/  @!P2 BRA `(.L_x_1432) ;  /* 0x0000000000fca947 */ /* 0x000fee0003800000 */
        /* <DEDUP_REMOVED lines=8> */
.L_x_1433:
        /* <DEDUP_REMOVED lines=12> */
.L_x_1434:
        /* <DEDUP_REMOVED lines=43> */
.L_x_1432:
        /* <DEDUP_REMOVED lines=9> */
[----:B------:R-:W-:-:S03]  /*75e0*/  IMAD.U32 R45, R108, 0x10000, RZ ;  /* 0x000100006c2d7824 */ /* 0x000fc600078e00ff */
        /* <DEDUP_REMOVED lines=13> */
.L_x_1436:
        /* <DEDUP_REMOVED lines=12> */
.L_x_1437:
        /* <DEDUP_REMOVED lines=43> */
.L_x_1435:
        /* <DEDUP_REMOVED lines=14> */
[----:B------:R-:W-:Y:S02]  /*7b10*/  HFMA2 R44, -RZ, RZ, 0, 1.1920928955078125e-07 ;  /* 0x00000002ff2c7431 */ /* 0x000fe400000001ff */
        /* <DEDUP_REMOVED lines=10> */
.L_x_1439:
        /* <DEDUP_REMOVED lines=12> */
.L_x_1440:
        /* <DEDUP_REMOVED lines=43> */
.L_x_1438:
[----:B------:R-:W-:Y:S01]  /*7f30*/  I2FP.F32.U32 R45, R45 ;  /* 0x0000002d002d7245 */ /* 0x000fe20000201000 */
[----:B------:R-:W-:Y:S01]  /*7f40*/  IMAD.U32 R108, R108, 0x10000, RZ ;  /* 0x000100006c6c7824 */ /* 0x000fe200078e00ff */
[----:B------:R-:W-:Y:S01]  /*7f50*/  ISETP.NE.AND P5, PT, R44, 0x1, PT ;  /* 0x000000012c00780c */ /* 0x000fe20003fa5270 */
[----:B------:R-:W-:Y:S02]  /*7f60*/  IMAD.U32 R123, R35, 0x10000, RZ ;  /* 0x00010000237b7824 */ /* 0x000fe400078e00ff */
[----:B------:R-:W-:Y:S01]  /*7f70*/  FFMA.FTZ R45, R45, R98, 1.1641532182693481445e-10 ;  /* 0x2f0000002d2d7423 */ /* 0x000fe20000010062 */
[----:B------:R-:W-:Y:S01]  /*7f80*/  FMUL.FTZ R108, R108, UR17 ;  /* 0x000000116c6c7c20 */ /* 0x000fe20008410000 */
[----:B------:R-:W-:-:S03]  /*7f90*/  IMAD.MOV.U32 R46, RZ, RZ, 0x2 ;  /* 0x00000002ff2e7424 */ /* 0x000fc600078e00ff */
[----:B------:R-:W-:Y:S01]  /*7fa0*/  FMUL.FTZ R108, R108, UR5 ;  /* 0x000000056c6c7c20 */ /* 0x000fe20008410000 */
[----:B------:R-:W-:Y:S02]  /*7fb0*/  FSETP.GTU.FTZ.AND P4, PT, R45, UR4, PT ;  /* 0x000000042d007c0b */ /* 0x000fe4000bf9c000 */
[----:B------:R-:W-:Y:S02]  /*7fc0*/  SHF.L.U32 R45, R50, 0x10, RZ ;  /* 0x00000010322d7819 */ /* 0x000fe400000006ff */
        /* <DEDUP_REMOVED lines=13> */
.L_x_1442:
        /* <DEDUP_REMOVED lines=12> */
.L_x_1443:
        /* <DEDUP_REMOVED lines=40> */
[----:B------:R-:W-:Y:S02]  /*83e0*/  HFMA2 R46, -RZ, RZ, 0, 0 ;  /* 0x00000000ff2e7431 */ /* 0x000fe400000001ff */
[----:B------:R-:W-:Y:S02]  /*83f0*/  IMAD.MOV.U32 R45, RZ, RZ, R102 ;  /* 0x000000ffff2d7224 */ /* 0x000fe400078e0066 */
[----:B------:R-:W-:-:S07]  /*8400*/  IMAD.MOV.U32 R102, RZ, RZ, R44 ;  /* 0x000000ffff667224 */ /* 0x000fce00078e002c */
.L_x_1441:
        /* <DEDUP_REMOVED lines=8> */
[----:B------:R-:W-:Y:S02]  /*8490*/  IMAD.MOV.U32 R112, RZ, RZ, 0x2 ;  /* 0x00000002ff707424 */ /* 0x000fe400078e00ff */
[----:B------:R-:W-:Y:S01]  /*84a0*/  FMUL.FTZ R44, R44, UR5 ;  /* 0x000000052c2c7c20 */ /* 0x000fe20008410000 */
[----:B------:R-:W-:-:S02]  /*84b0*/  FSETP.GTU.FTZ.AND P5, PT, R45, UR4, PT ;  /* 0x000000042d007c0b */ /* 0x000fc4000bfbc000 */
[----:B------:R-:W-:Y:S02]  /*84c0*/  SHF.L.U32 R45, R43, 0x10, RZ ;  /* 0x000000102b2d7819 */ /* 0x000fe400000006ff */
        /* <DEDUP_REMOVED lines=13> */
.L_x_1445:
        /* <DEDUP_REMOVED lines=14> */
.L_x_1446:
        /* <DEDUP_REMOVED lines=43> */
.L_x_1444:
[----:B------:R-:W-:Y:S01]  /*8930*/  I2FP.F32.U32 R45, R45 ;  /* 0x0000002d002d7245 */ /* 0x000fe20000201000 */
[----:B------:R-:W-:Y:S01]  /*8940*/  IMAD.U32 R47, R108, 0x10000, RZ ;  /* 0x000100006c2f7824 */ /* 0x000fe200078e00ff */
[----:B------:R-:W-:Y:S01]  /*8950*/  SHF.L.U32 R110, R110, 0x10, RZ ;  /* 0x000000106e6e7819 */ /* 0x000fe200000006ff */
[----:B------:R-:W-:Y:S01]  /*8960*/  IMAD.U32 R129, R36, 0x10000, RZ ;  /* 0x0001000024817824 */ /* 0x000fe200078e00ff */
[----:B------:R-:W-:Y:S01]  /*8970*/  F2FP.BF16.F32.PACK_AB R46, R123, R125 ;  /* 0x0000007d7b2e723e */ /* 0x000fe200000010ff */
[----:B------:R-:W-:Y:S01]  /*8980*/  FFMA.FTZ R45, R45, R98, 1.1641532182693481445e-10 ;  /* 0x2f0000002d2d7423 */ /* 0x000fe20000010062 */
[----:B------:R-:W-:Y:S01]  /*8990*/  F2FP.BF16.F32.PACK_AB R44, R115, R117 ;  /* 0x00000075732c723e */ /* 0x000fe200000010ff */
[----:B------:R-:W-:-:S03]  /*89a0*/  FMUL.FTZ R110, R110, UR17 ;  /* 0x000000116e6e7c20 */ /* 0x000fc60008410000 */
[----:B------:R-:W-:Y:S01]  /*89b0*/  FSETP.GTU.FTZ.AND P6, PT, R45, UR4, PT ;  /* 0x000000042d007c0b */ /* 0x000fe2000bfdc000 */
[----:B------:R-:W-:Y:S01]  /*89c0*/  FMUL.FTZ R110, R110, UR5 ;  /* 0x000000056e6e7c20 */ /* 0x000fe20008410000 */
[----:B------:R-:W-:-:S04]  /*89d0*/  F2FP.BF16.F32.PACK_AB R45, R119, R121 ;  /* 0x00000079772d723e */ /* 0x000fc800000010ff */
[----:B------:R-:W-:Y:S02]  /*89e0*/  FSEL R110, R110, RZ, !P6 ;  /* 0x000000ff6e6e7208 */ /* 0x000fe40007000000 */
[----:B------:R-:W-:-:S03]  /*89f0*/  PLOP3.LUT P6, PT, P6, PT, PT, 0x8, 0x80 ;  /* 0x000000000080781c */ /* 0x000fc600037ce170 */
[----:B------:R-:W-:-:S05]  /*8a00*/  FFMA.FTZ R129, R110, R129, R47 ;  /* 0x000000816e817223 */ /* 0x000fca000001002f */
[----:B------:R-:W-:Y:S01]  /*8a10*/  F2FP.BF16.F32.PACK_AB R47, R129, R131 ;  /* 0x00000083812f723e */ /* 0x000fe200000010ff */
[----:B------:R-:W-:Y:S06]  /*8a20*/  BRA `(.L_x_1447) ;  /* 0x0000002400d87947 */ /* 0x000fec0003800000 */
.L_x_1422:
[----:B------:R-:W-:Y:S01]  /*8a30*/  ISETP.NE.AND P0, PT, R96, 0x1, PT ;  /* 0x000000016000780c */ /* 0x000fe20003f05270 */
[----:B0-----:R-:W-:Y:S02]  /*8a40*/  HFMA2 R47, -RZ, RZ, 0, 1.1920928955078125e-07 ;  /* 0x00000002ff2f7431 */ /* 0x001fe400000001ff */
        /* <DEDUP_REMOVED lines=13> */
.L_x_1449:
        /* <DEDUP_REMOVED lines=12> */
.L_x_1450:
        /* <DEDUP_REMOVED lines=43> */
.L_x_1448:
[----:B------:R-:W-:Y:S01]  /*8e90*/  I2FP.F32.U32 R45, R44 ;  /* 0x0000002c002d7245 */ /* 0x000fe20000201000 */
[----:B-----5:R-:W-:Y:S01]  /*8ea0*/  IMAD.U32 R44, R48, 0x10000, RZ ;  /* 0x00010000302c7824 */ /* 0x020fe200078e00ff */
        /* <DEDUP_REMOVED lines=22> */
.L_x_1452:
        /* <DEDUP_REMOVED lines=12> */
.L_x_1453:
        /* <DEDUP_REMOVED lines=43> */
.L_x_1451:
[----:B------:R-:W-:Y:S01]  /*9380*/  I2FP.F32.U32 R45, R45 ;  /* 0x0000002d002d7245 */ /* 0x000fe20000201000 */
[----:B------:R-:W-:Y:S01]  /*9390*/  IMAD.U32 R115, R33, 0x10000, RZ ;  /* 0x0001000021737824 */ /* 0x000fe200078e00ff */
[----:B------:R-:W-:Y:S01]  /*93a0*/  SHF.L.U32 R48, R48, 0x10, RZ ;  /* 0x0000001030307819 */ /* 0x000fe200000006ff */
[----:B------:R-:W-:Y:S01]  /*93b0*/  IMAD.MOV.U32 R47, RZ, RZ, 0x2 ;  /* 0x00000002ff2f7424 */ /* 0x000fe200078e00ff */
        /* <DEDUP_REMOVED lines=18> */
.L_x_1455:
        /* <DEDUP_REMOVED lines=12> */
.L_x_1456:
        /* <DEDUP_REMOVED lines=43> */
.L_x_1454:
[----:B------:R-:W-:Y:S01]  /*9850*/  I2FP.F32.U32 R45, R45 ;  /* 0x0000002d002d7245 */ /* 0x000fe20000201000 */
[----:B------:R-:W-:Y:S01]  /*9860*/  IMAD.U32 R44, R49, 0x10000, RZ ;  /* 0x00010000312c7824 */ /* 0x000fe200078e00ff */
[----:B------:R-:W-:Y:S01]  /*9870*/  ISETP.NE.AND P2, PT, R47, 0x1, PT ;  /* 0x000000012f00780c */ /* 0x000fe20003f45270 */
[----:B------:R-:W-:Y:S01]  /*9880*/  IMAD.U32 R46, R85, 0x10000, RZ ;  /* 0x00010000552e7824 */ /* 0x000fe200078e00ff */
        /* <DEDUP_REMOVED lines=19> */
.L_x_1458:
        /* <DEDUP_REMOVED lines=12> */
.L_x_1459:
        /* <DEDUP_REMOVED lines=43> */
.L_x_1457:
        /* <DEDUP_REMOVED lines=22> */
.L_x_1461:
        /* <DEDUP_REMOVED lines=12> */
.L_x_1462:
        /* <DEDUP_REMOVED lines=43> */
.L_x_1460:
[----:B------:R-:W-:Y:S01]  /*a200*/  I2FP.F32.U32 R45, R45 ;  /* 0x0000002d002d7245 */ /* 0x000fe20000201000 */
[----:B------:R-:W-:Y:S01]  /*a210*/  IMAD.U32 R46, R84, 0x10000, RZ ;  /* 0x00010000542e7824 */ /* 0x000fe200078e00ff */
[C---:B------:R-:W-:Y:S02]  /*a220*/  SHF.L.U32 R44, R50.reuse, 0x10, RZ ;  /* 0x00000010322c7819 */ /* 0x040fe400000006ff */
[----:B------:R-:W-:Y:S01]  /*a230*/  ISETP.NE.AND P4, PT, R47, 0x1, PT ;  /* 0x000000012f00780c */ /* 0x000fe20003f85270 */
[----:B------:R-:W-:Y:S01]  /*a240*/  FFMA.FTZ R45, R45, R98, 1.1641532182693481445e-10 ;  /* 0x2f0000002d2d7423 */ /* 0x000fe20000010062 */
[----:B------:R-:W-:Y:S01]  /*a250*/  PRMT R50, R50, 0x7632, R50 ;  /* 0x0000763232327816 */ /* 0x000fe20000000032 */
[----:B------:R-:W-:-:S03]  /*a260*/  FMUL.FTZ R44, R44, UR17 ;  /* 0x000000112c2c7c20 */ /* 0x000fc60008410000 */
[----:B------:R-:W-:Y:S01]  /*a270*/  FSETP.GTU.FTZ.AND P3, PT, R45, UR4, PT ;  /* 0x000000042d007c0b */ /* 0x000fe2000bf7c000 */
[----:B------:R-:W-:Y:S01]  /*a280*/  FMUL.FTZ R44, R44, UR5 ;  /* 0x000000052c2c7c20 */ /* 0x000fe20008410000 */
[----:B------:R-:W-:-:S04]  /*a290*/  MOV R45, R104 ;  /* 0x00000068002d7202 */ /* 0x000fc80000000f00 */
        /* <DEDUP_REMOVED lines=13> */
.L_x_1464:
        /* <DEDUP_REMOVED lines=12> */
.L_x_1465:
        /* <DEDUP_REMOVED lines=43> */
.L_x_1463:
        /* <DEDUP_REMOVED lines=22> */
.L_x_1467:
[----:B------:R-:W-:-:S04]  /*a840*/  IADD3 R93, PT, PT, R93, 0x1, RZ ;  /* 0x000000015d5d7810 */ /* 0x000fc80007ffe0ff */
        /* <DEDUP_REMOVED lines=11> */
.L_x_1468:
        /* <DEDUP_REMOVED lines=43> */
.L_x_1466:
[----:B------:R-:W-:Y:S01]  /*abb0*/  I2FP.F32.U32 R45, R45 ;  /* 0x0000002d002d7245 */ /* 0x000fe20000201000 */
[----:B------:R-:W-:Y:S01]  /*abc0*/  IMAD.U32 R44, R51, 0x10000, RZ ;  /* 0x00010000332c7824 */ /* 0x000fe200078e00ff */
[----:B------:R-:W-:Y:S01]  /*abd0*/  ISETP.NE.AND P6, PT, R47, 0x1, PT ;  /* 0x000000012f00780c */ /* 0x000fe20003fc5270 */
[----:B------:R-:W-:Y:S01]  /*abe0*/  IMAD.MOV.U32 R112, RZ, RZ, 0x2 ;  /* 0x00000002ff707424 */ /* 0x000fe200078e00ff */
[----:B------:R-:W-:Y:S01]  /*abf0*/  SHF.L.U32 R46, R83, 0x10, RZ ;  /* 0x00000010532e7819 */ /* 0x000fe200000006ff */
[----:B------:R-:W-:Y:S01]  /*ac00*/  FFMA.FTZ R45, R45, R98, 1.1641532182693481445e-10 ;  /* 0x2f0000002d2d7423 */ /* 0x000fe20000010062 */
[----:B------:R-:W-:Y:S01]  /*ac10*/  FMUL.FTZ R44, R44, UR17 ;  /* 0x000000112c2c7c20 */ /* 0x000fe20008410000 */
[----:B------:R-:W-:-:S03]  /*ac20*/  PRMT R108, R51, 0x7632, R108 ;  /* 0x00007632336c7816 */ /* 0x000fc6000000006c */
        /* <DEDUP_REMOVED lines=15> */
.L_x_1470:
        /* <DEDUP_REMOVED lines=14> */
.L_x_1471:
        /* <DEDUP_REMOVED lines=43> */
.L_x_1469:
[----:B------:R-:W-:Y:S01]  /*b0b0*/  I2FP.F32.U32 R45, R45 ;  /* 0x0000002d002d7245 */ /* 0x000fe20000201000 */
[----:B------:R-:W-:Y:S01]  /*b0c0*/  IMAD.U32 R129, R36, 0x10000, RZ ;  /* 0x0001000024817824 */ /* 0x000fe200078e00ff */
[----:B------:R-:W-:Y:S02]  /*b0d0*/  SHF.L.U32 R108, R108, 0x10, RZ ;  /* 0x000000106c6c7819 */ /* 0x000fe400000006ff */
        /* <DEDUP_REMOVED lines=9> */
[----:B------:R-:W-:-:S05]  /*b170*/  FMUL.FTZ R129, R129, R108 ;  /* 0x0000006c81817220 */ /* 0x000fca0000410000 */
[----:B------:R-:W-:-:S07]  /*b180*/  F2FP.BF16.F32.PACK_AB R47, R129, R131 ;  /* 0x00000083812f723e */ /* 0x000fce00000010ff */
.L_x_1447:
[----:B------:R-:W0:Y:S01]  /*b190*/  @UP1 LDCU.64 UR38, c[0x0][0x3a0] ;  /* 0x00007400ff2617ac */ /* 0x000e220008000a00 */
[----:B------:R-:W-:Y:S01]  /*b1a0*/  SEL R48, RZ, 0x100, !P0 ;  /* 0x00000100ff307807 */ /* 0x000fe20004000000 */
[----:B------:R-:W-:Y:S01]  /*b1b0*/  HFMA2 R136, -RZ, RZ, 0, 9.5367431640625e-07 ;  /* 0x00000010ff887431 */ /* 0x000fe200000001ff */
[----:B------:R-:W-:Y:S01]  /*b1c0*/  SEL R51, RZ, 0x1000000, !P6 ;  /* 0x01000000ff337807 */ /* 0x000fe20007000000 */
[----:B------:R-:W-:Y:S01]  /*b1d0*/  VIADD R127, R95, 0x100 ;  /* 0x000001005f7f7836 */ /* 0x000fe20000000000 */
[----:B------:R-:W-:Y:S01]  /*b1e0*/  PLOP3.LUT P0, PT, PT, PT, UP1, 0x80, 0x8 ;  /* 0x000000000008781c */ /* 0x000fe20003f0f018 */
[C---:B------:R-:W-:Y:S01]  /*b1f0*/  IMAD.WIDE.U32 R140, R109.reuse, 0x10, R52 ;  /* 0x000000106d8c7825 */ /* 0x040fe200078e0034 */
[----:B------:R-:W-:Y:S02]  /*b200*/  ISETP.NE.AND P6, PT, R96, RZ, PT ;  /* 0x000000ff6000720c */ /* 0x000fe40003fc5270 */
[----:B------:R-:W-:Y:S01]  /*b210*/  SEL R96, RZ, 0x10000, !P5 ;  /* 0x00010000ff607807 */ /* 0x000fe20006800000 */
[----:B------:R-:W-:Y:S01]  /*b220*/  IMAD.WIDE.U32 R138, R109, 0x8, R54 ;  /* 0x000000086d8a7825 */ /* 0x000fe200078e0036 */
[----:B------:R-:W-:Y:S01]  /*b230*/  SEL R135, RZ, 0x100, !P4 ;  /* 0x00000100ff877807 */ /* 0x000fe20006000000 */
[----:B------:R1:W-:Y:S01]  /*b240*/  STG.E.128 desc[UR8][R140.64], R44 ;  /* 0x0000002c8c007986 */ /* 0x0003e2000c101d08 */
[----:B------:R-:W-:-:S02]  /*b250*/  SEL R50, RZ, 0x1000000, !P2 ;  /* 0x01000000ff327807 */ /* 0x000fc40005000000 */
[----:B------:R-:W-:Y:S02]  /*b260*/  SEL R49, RZ, 0x10000, !P1 ;  /* 0x00010000ff317807 */ /* 0x000fe40004800000 */
[----:B------:R-:W-:Y:S01]  /*b270*/  PLOP3.LUT P1, PT, PT, PT, UP1, 0x80, 0x8 ;  /* 0x000000000008781c */ /* 0x000fe20003f2f018 */
[----:B0-----:R-:W-:Y:S01]  /*b280*/  @P0 IMAD.WIDE.U32 R136, R127, R136, UR38 ;  /* 0x000000267f880e25 */ /* 0x001fe2000f8e0088 */
[----:B------:R-:W-:Y:S02]  /*b290*/  LOP3.LUT R135, R135, R51, R96, 0xfe, !PT ;  /* 0x0000003387877212 */ /* 0x000fe400078efe60 */
[----:B------:R-:W-:Y:S02]  /*b2a0*/  LOP3.LUT R48, R48, R50, R49, 0xfe, !PT ;  /* 0x0000003230307212 */ /* 0x000fe400078efe31 */
[----:B------:R-:W-:Y:S02]  /*b2b0*/  SEL R134, RZ, 0x1, !P3 ;  /* 0x00000001ff867807 */ /* 0x000fe40005800000 */
[----:B------:R-:W-:-:S02]  /*b2c0*/  SEL R49, RZ, 0x1, !P6 ;  /* 0x00000001ff317807 */ /* 0x000fc40007000000 */
[----:B------:R-:W-:Y:S02]  /*b2d0*/  LOP3.LUT R135, R135, R134, RZ, 0xfc, !PT ;  /* 0x0000008687877212 */ /* 0x000fe400078efcff */
[----:B------:R-:W-:Y:S01]  /*b2e0*/  LOP3.LUT R134, R48, R49, RZ, 0xfc, !PT ;  /* 0x0000003130867212 */ /* 0x000fe200078efcff */
[----:B------:R-:W-:-:S04]  /*b2f0*/  IMAD.WIDE.U32 R48, R127, 0x10, R132 ;  /* 0x000000107f307825 */ /* 0x000fc800078e0084 */
[----:B------:R1:W-:Y:S04]  /*b300*/  STG.E.64 desc[UR8][R138.64], R134 ;  /* 0x000000868a007986 */ /* 0x0003e8000c101b08 */
[----:B------:R1:W5:Y:S04]  /*b310*/  @P1 LDG.E.128 R40, desc[UR8][R136.64] ;  /* 0x0000000888281981 */ /* 0x000368000c1e1d00 */
[----:B------:R-:W5:Y:S01]  /*b320*/  LDG.E.128 R48, desc[UR8][R48.64] ;  /* 0x0000000830307981 */ /* 0x000f62000c1e1d00 */
[----:B------:R-:W-:Y:S05]  /*b330*/  BRA.U !UP1, `(.L_x_1472) ;  /* 0x00000029090c7547 */ /* 0x000fea000b800000 */
[----:B------:R-:W-:Y:S01]  /*b340*/  ISETP.NE.AND P0, PT, R112, 0x1, PT ;  /* 0x000000017000780c */ /* 0x000fe20003f05270 */
[----:B-1----:R-:W-:Y:S01]  /*b350*/  IMAD.MOV.U32 R46, RZ, RZ, 0x2 ;  /* 0x00000002ff2e7424 */ /* 0x002fe200078e00ff */
        /* <DEDUP_REMOVED lines=13> */
.L_x_1474:
        /* <DEDUP_REMOVED lines=12> */
.L_x_1475:
        /* <DEDUP_REMOVED lines=43> */
.L_x_1473:
[----:B------:R-:W-:Y:S01]  /*b7a0*/  I2FP.F32.U32 R45, R44 ;  /* 0x0000002c002d7245 */ /* 0x000fe20000201000 */
[----:B------:R-:W-:Y:S01]  /*b7b0*/  IMAD.U32 R133, R82, 0x10000, RZ ;  /* 0x0001000052857824 */ /* 0x000fe200078e00ff */
[----:B-----5:R-:W-:Y:S02]  /*b7c0*/  SHF.L.U32 R44, R48, 0x10, RZ ;  /* 0x00000010302c7819 */ /* 0x020fe400000006ff */
        /* <DEDUP_REMOVED lines=11> */
[----:B------:R-:W-:Y:S01]  /*b880*/  HFMA2 R44, -RZ, RZ, 0, 1.1920928955078125e-07 ;  /* 0x00000002ff2c7431 */ /* 0x000fe200000001ff */
        /* <DEDUP_REMOVED lines=11> */
.L_x_1477:
        /* <DEDUP_REMOVED lines=12> */
.L_x_1478:
        /* <DEDUP_REMOVED lines=43> */
.L_x_1476:
        /* <DEDUP_REMOVED lines=23> */
.L_x_1480:
        /* <DEDUP_REMOVED lines=12> */
.L_x_1481:
        /* <DEDUP_REMOVED lines=43> */
.L_x_1479:
[----:B------:R-:W-:Y:S01]  /*c190*/  I2FP.F32.U32 R45, R45 ;  /* 0x0000002d002d7245 */ /* 0x000fe20000201000 */
[----:B------:R-:W-:Y:S01]  /*c1a0*/  IMAD.U32 R44, R49, 0x10000, RZ ;  /* 0x00010000312c7824 */ /* 0x000fe200078e00ff */
[----:B------:R-:W-:Y:S01]  /*c1b0*/  ISETP.NE.AND P2, PT, R46, 0x1, PT ;  /* 0x000000012e00780c */ /* 0x000fe20003f45270 */
[----:B------:R-:W-:Y:S01]  /*c1c0*/  IMAD.U32 R139, R81, 0x10000, RZ ;  /* 0x00010000518b7824 */ /* 0x000fe200078e00ff */
[----:B------:R-:W-:Y:S01]  /*c1d0*/  PRMT R108, R49, 0x7632, R108 ;  /* 0x00007632316c7816 */ /* 0x000fe2000000006c */
        /* <DEDUP_REMOVED lines=19> */
.L_x_1483:
        /* <DEDUP_REMOVED lines=12> */
.L_x_1484:
        /* <DEDUP_REMOVED lines=43> */
.L_x_1482:
[----:B------:R-:W-:Y:S01]  /*c680*/  I2FP.F32.U32 R45, R45 ;  /* 0x0000002d002d7245 */ /* 0x000fe20000201000 */
[----:B------:R-:W-:Y:S01]  /*c690*/  IMAD.U32 R137, R26, 0x10000, RZ ;  /* 0x000100001a897824 */ /* 0x000fe200078e00ff */
[----:B------:R-:W-:Y:S01]  /*c6a0*/  SHF.L.U32 R108, R108, 0x10, RZ ;  /* 0x000000106c6c7819 */ /* 0x000fe200000006ff */
[----:B------:R-:W-:Y:S01]  /*c6b0*/  HFMA2 R46, -RZ, RZ, 0, 1.1920928955078125e-07 ;  /* 0x00000002ff2e7431 */ /* 0x000fe200000001ff */
[----:B------:R-:W-:Y:S01]  /*c6c0*/  ISETP.NE.AND P3, PT, R47, 0x1, PT ;  /* 0x000000012f00780c */ /* 0x000fe20003f65270 */
[----:B------:R-:W-:Y:S01]  /*c6d0*/  FFMA.FTZ R45, R45, R98, 1.1641532182693481445e-10 ;  /* 0x2f0000002d2d7423 */ /* 0x000fe20000010062 */
[----:B------:R-:W-:Y:S01]  /*c6e0*/  PRMT R44, R41, 0x7632, R44 ;  /* 0x00007632292c7816 */ /* 0x000fe2000000002c */
        /* <DEDUP_REMOVED lines=17> */
.L_x_1486:
        /* <DEDUP_REMOVED lines=12> */
.L_x_1487:
        /* <DEDUP_REMOVED lines=43> */
.L_x_1485:
        /* <DEDUP_REMOVED lines=24> */
.L_x_1489:
        /* <DEDUP_REMOVED lines=12> */
.L_x_1490:
        /* <DEDUP_REMOVED lines=43> */
.L_x_1488:
        /* <DEDUP_REMOVED lines=24> */
.L_x_1492:
        /* <DEDUP_REMOVED lines=12> */
.L_x_1493:
        /* <DEDUP_REMOVED lines=43> */
.L_x_1491:
[----:B------:R-:W-:Y:S01]  /*d550*/  I2FP.F32.U32 R45, R45 ;  /* 0x0000002d002d7245 */ /* 0x000fe20000201000 */
[----:B------:R-:W-:Y:S01]  /*d560*/  IMAD.U32 R44, R51, 0x10000, RZ ;  /* 0x00010000332c7824 */ /* 0x000fe200078e00ff */
[----:B------:R-:W-:Y:S02]  /*d570*/  ISETP.NE.AND P6, PT, R46, 0x1, PT ;  /* 0x000000012e00780c */ /* 0x000fe40003fc5270 */
[----:B------:R-:W-:Y:S01]  /*d580*/  SHF.L.U32 R145, R79, 0x10, RZ ;  /* 0x000000104f917819 */ /* 0x000fe200000006ff */
[----:B------:R-:W-:Y:S01]  /*d590*/  FFMA.FTZ R45, R45, R98, 1.1641532182693481445e-10 ;  /* 0x2f0000002d2d7423 */ /* 0x000fe20000010062 */
[----:B------:R-:W-:Y:S01]  /*d5a0*/  FMUL.FTZ R44, R44, UR17 ;  /* 0x000000112c2c7c20 */ /* 0x000fe20008410000 */
[----:B------:R-:W-:Y:S02]  /*d5b0*/  PRMT R108, R51, 0x7632, R108 ;  /* 0x00007632336c7816 */ /* 0x000fe4000000006c */
[----:B------:R-:W-:Y:S01]  /*d5c0*/  MOV R110, 0x2 ;  /* 0x00000002006e7802 */ /* 0x000fe20000000f00 */
        /* <DEDUP_REMOVED lines=16> */
.L_x_1495:
        /* <DEDUP_REMOVED lines=14> */
.L_x_1496:
        /* <DEDUP_REMOVED lines=43> */
.L_x_1494:
[----:B------:R-:W-:Y:S01]  /*da60*/  I2FP.F32.U32 R45, R45 ;  /* 0x0000002d002d7245 */ /* 0x000fe20000201000 */
[----:B------:R-:W-:Y:S01]  /*da70*/  IMAD.U32 R108, R108, 0x10000, RZ ;  /* 0x000100006c6c7824 */ /* 0x000fe200078e00ff */
[----:B------:R-:W-:Y:S02]  /*da80*/  PRMT R44, R43, 0x7632, R44 ;  /* 0x000076322b2c7816 */ /* 0x000fe4000000002c */
[----:B------:R-:W-:Y:S01]  /*da90*/  SHF.L.U32 R47, R28, 0x10, RZ ;  /* 0x000000101c2f7819 */ /* 0x000fe200000006ff */
[----:B------:R-:W-:Y:S01]  /*daa0*/  FFMA.FTZ R45, R45, R98, 1.1641532182693481445e-10 ;  /* 0x2f0000002d2d7423 */ /* 0x000fe20000010062 */
[----:B------:R-:W-:Y:S01]  /*dab0*/  FMUL.FTZ R108, R108, UR17 ;  /* 0x000000116c6c7c20 */ /* 0x000fe20008410000 */
[----:B------:R-:W-:Y:S01]  /*dac0*/  IMAD.U32 R49, R44, 0x10000, RZ ;  /* 0x000100002c317824 */ /* 0x000fe200078e00ff */
[----:B------:R-:W-:Y:S02]  /*dad0*/  F2FP.BF16.F32.PACK_AB R46, R141, R143 ;  /* 0x0000008f8d2e723e */ /* 0x000fe400000010ff */
[----:B------:R-:W-:Y:S01]  /*dae0*/  FMUL.FTZ R108, R108, UR5 ;  /* 0x000000056c6c7c20 */ /* 0x000fe20008410000 */
[----:B------:R-:W-:-:S02]  /*daf0*/  FSETP.GTU.FTZ.AND P6, PT, R45, UR4, PT ;  /* 0x000000042d007c0b */ /* 0x000fc4000bfdc000 */
[----:B------:R-:W-:Y:S02]  /*db00*/  F2FP.BF16.F32.PACK_AB R45, R137, R139 ;  /* 0x0000008b892d723e */ /* 0x000fe400000010ff */
[----:B------:R-:W-:Y:S02]  /*db10*/  FSEL R108, R108, RZ, !P6 ;  /* 0x000000ff6c6c7208 */ /* 0x000fe40007000000 */
[----:B------:R-:W-:Y:S02]  /*db20*/  PLOP3.LUT P6, PT, P6, PT, PT, 0x8, 0x80 ;  /* 0x000000000080781c */ /* 0x000fe400037ce170 */
[----:B------:R-:W-:Y:S01]  /*db30*/  F2FP.BF16.F32.PACK_AB R44, R135, R133 ;  /* 0x00000085872c723e */ /* 0x000fe200000010ff */
[----:B------:R-:W-:-:S05]  /*db40*/  FFMA.FTZ R98, R108, R47, R49 ;  /* 0x0000002f6c627223 */ /* 0x000fca0000010031 */
[----:B------:R-:W-:Y:S01]  /*db50*/  F2FP.BF16.F32.PACK_AB R47, R98, R145 ;  /* 0x00000091622f723e */ /* 0x000fe200000010ff */
[----:B------:R-:W-:Y:S06]  /*db60*/  BRA `(.L_x_1497) ;  /* 0x0000002400d87947 */ /* 0x000fec0003800000 */
.L_x_1472:
[----:B------:R-:W-:Y:S01]  /*db70*/  ISETP.NE.AND P0, PT, R112, 0x1, PT ;  /* 0x000000017000780c */ /* 0x000fe20003f05270 */
[----:B-1----:R-:W-:Y:S01]  /*db80*/  IMAD.MOV.U32 R44, RZ, RZ, R104 ;  /* 0x000000ffff2c7224 */ /* 0x002fe200078e0068 */
[----:B------:R-:W-:Y:S02]  /*db90*/  MOV R47, 0x2 ;  /* 0x00000002002f7802 */ /* 0x000fe40000000f00 */
[----:B------:R-:W-:-:S09]  /*dba0*/  MOV R96, R102 ;  /* 0x0000006600607202 */ /* 0x000fd20000000f00 */
        /* <DEDUP_REMOVED lines=11> */
.L_x_1499:
        /* <DEDUP_REMOVED lines=12> */
.L_x_1500:
        /* <DEDUP_REMOVED lines=39> */
[----:B------:R-:W-:Y:S01]  /*df90*/  MOV R104, R132 ;  /* 0x0000008400687202 */ /* 0x000fe20000000f00 */
[----:B------:R-:W-:Y:S01]  /*dfa0*/  IMAD.MOV.U32 R96, RZ, RZ, R44 ;  /* 0x000000ffff607224 */ /* 0x000fe200078e002c */
[----:B------:R-:W-:Y:S02]  /*dfb0*/  LOP3.LUT R106, R46, UR37, R45, 0x96, !PT ;  /* 0x000000252e6a7c12 */ /* 0x000fe4000f8e962d */
[----:B------:R-:W-:-:S07]  /*dfc0*/  MOV R44, R102 ;  /* 0x00000066002c7202 */ /* 0x000fce0000000f00 */
.L_x_1498:
[----:B------:R-:W-:Y:S01]  /*dfd0*/  I2FP.F32.U32 R45, R44 ;  /* 0x0000002c002d7245 */ /* 0x000fe20000201000 */
[----:B------:R-:W-:Y:S01]  /*dfe0*/  IMAD.U32 R46, R82, 0x10000, RZ ;  /* 0x00010000522e7824 */ /* 0x000fe200078e00ff */
[C---:B-----5:R-:W-:Y:S02]  /*dff0*/  SHF.L.U32 R44, R48.reuse, 0x10, RZ ;  /* 0x00000010302c7819 */ /* 0x060fe400000006ff */
[----:B------:R-:W-:Y:S01]  /*e000*/  ISETP.NE.AND P1, PT, R47, 0x1, PT ;  /* 0x000000012f00780c */ /* 0x000fe20003f25270 */
[----:B------:R-:W-:Y:S01]  /*e010*/  FFMA.FTZ R45, R45, R98, 1.1641532182693481445e-10 ;  /* 0x2f0000002d2d7423 */ /* 0x000fe20000010062 */
[----:B------:R-:W-:Y:S01]  /*e020*/  PRMT R48, R48, 0x7632, R48 ;  /* 0x0000763230307816 */ /* 0x000fe20000000030 */
[----:B------:R-:W-:-:S03]  /*e030*/  FMUL.FTZ R44, R44, UR17 ;  /* 0x000000112c2c7c20 */ /* 0x000fc60008410000 */
[----:B------:R-:W-:Y:S01]  /*e040*/  FSETP.GTU.FTZ.AND P0, PT, R45, UR4, PT ;  /* 0x000000042d007c0b */ /* 0x000fe2000bf1c000 */
[----:B------:R-:W-:Y:S01]  /*e050*/  FMUL.FTZ R44, R44, UR5 ;  /* 0x000000052c2c7c20 */ /* 0x000fe20008410000 */
[----:B------:R-:W-:-:S04]  /*e060*/  IMAD.MOV.U32 R45, RZ, RZ, R104 ;  /* 0x000000ffff2d7224 */ /* 0x000fc800078e0068 */
[----:B------:R-:W-:Y:S01]  /*e070*/  FSEL R133, R44, RZ, !P0 ;  /* 0x000000ff2c857208 */ /* 0x000fe20004000000 */
[----:B------:R-:W-:Y:S01]  /*e080*/  HFMA2 R44, -RZ, RZ, 0, 1.1920928955078125e-07 ;  /* 0x00000002ff2c7431 */ /* 0x000fe200000001ff */
        /* <DEDUP_REMOVED lines=12> */
.L_x_1502:
        /* <DEDUP_REMOVED lines=12> */
.L_x_1503:
        /* <DEDUP_REMOVED lines=43> */
.L_x_1501:
        /* <DEDUP_REMOVED lines=8> */
[----:B------:R-:W-:Y:S02]  /*e540*/  FSETP.GTU.FTZ.AND P0, PT, R45, UR4, PT ;  /* 0x000000042d007c0b */ /* 0x000fe4000bf1c000 */
        /* <DEDUP_REMOVED lines=13> */
.L_x_1505:
        /* <DEDUP_REMOVED lines=12> */
.L_x_1506:
        /* <DEDUP_REMOVED lines=43> */
.L_x_1504:
[----:B------:R-:W-:Y:S01]  /*e990*/  I2FP.F32.U32 R45, R45 ;  /* 0x0000002d002d7245 */ /* 0x000fe20000201000 */
[----:B------:R-:W-:Y:S01]  /*e9a0*/  IMAD.U32 R46, R81, 0x10000, RZ ;  /* 0x00010000512e7824 */ /* 0x000fe200078e00ff */
        /* <DEDUP_REMOVED lines=21> */
.L_x_1508:
        /* <DEDUP_REMOVED lines=12> */
.L_x_1509:
        /* <DEDUP_REMOVED lines=43> */
.L_x_1507:
        /* <DEDUP_REMOVED lines=22> */
.L_x_1511:
        /* <DEDUP_REMOVED lines=12> */
.L_x_1512:
        /* <DEDUP_REMOVED lines=43> */
.L_x_1510:
        /* <DEDUP_REMOVED lines=23> */
.L_x_1514:
        /* <DEDUP_REMOVED lines=12> */
.L_x_1515:
        /* <DEDUP_REMOVED lines=43> */
.L_x_1513:
        /* <DEDUP_REMOVED lines=22> */
.L_x_1517:
[----:B------:R-:W-:-:S04]  /*f980*/  VIADD R93, R93, 0x1 ;  /* 0x000000015d5d7836 */ /* 0x000fc80000000000 */
        /* <DEDUP_REMOVED lines=11> */
.L_x_1518:
        /* <DEDUP_REMOVED lines=43> */
.L_x_1516:
        /* <DEDUP_REMOVED lines=9> */
[----:B------:R-:W-:-:S05]  /*fd80*/  FMUL.FTZ R44, R44, UR5 ;  /* 0x000000052c2c7c20 */ /* 0x000fca0008410000 */
[----:B------:R-:W-:Y:S01]  /*fd90*/  FSEL R145, R44, RZ, !P5 ;  /* 0x000000ff2c917208 */ /* 0x000fe20006800000 */
[----:B------:R-:W-:Y:S01]  /*fda0*/  IMAD.MOV.U32 R44, RZ, RZ, R104 ;  /* 0x000000ffff2c7224 */ /* 0x000fe200078e0068 */
        /* <DEDUP_REMOVED lines=11> */
.L_x_1520:
        /* <DEDUP_REMOVED lines=14> */
.L_x_1521:
        /* <DEDUP_REMOVED lines=41> */
[----:B------:R-:W-:Y:S01]  /*101d0*/  IMAD.MOV.U32 R96, RZ, RZ, R46 ;  /* 0x000000ffff607224 */ /* 0x000fe200078e002e */
[----:B------:R-:W-:-:S07]  /*101e0*/  LOP3.LUT R106, R48, UR37, R47, 0x96, !PT ;  /* 0x00000025306a7c12 */ /* 0x000fce000f8e962f */
.L_x_1519:
        /* <DEDUP_REMOVED lines=12> */
[----:B------:R-:W-:-:S05]  /*102b0*/  FMUL.FTZ R98, R47, R108 ;  /* 0x0000006c2f627220 */ /* 0x000fca0000410000 */
[----:B------:R-:W-:-:S07]  /*102c0*/  F2FP.BF16.F32.PACK_AB R47, R98, R145 ;  /* 0x00000091622f723e */ /* 0x000fce00000010ff */
.L_x_1497:
[----:B------:R-:W-:Y:S01]  /*102d0*/  FADD.FTZ R48, RZ, R99 ;  /* 0x00000063ff307221 */ /* 0x000fe20000010000 */
[----:B------:R-:W-:Y:S01]  /*102e0*/  SEL R50, RZ, 0x1000000, !P6 ;  /* 0x01000000ff327807 */ /* 0x000fe20007000000 */
[----:B------:R-:W0:Y:S01]  /*102f0*/  S2UR UR5, SR_CgaCtaId ;  /* 0x00000000000579c3 */ /* 0x000e220000008800 */
[----:B------:R-:W-:Y:S01]  /*10300*/  ISETP.NE.AND P6, PT, R102, RZ, PT ;  /* 0x000000ff6600720c */ /* 0x000fe20003fc5270 */
[----:B------:R-:W-:Y:S01]  /*10310*/  FADD.FTZ R48, R48, R97 ;  /* 0x0000006130307221 */ /* 0x000fe20000010000 */
[----:B------:R-:W-:Y:S01]  /*10320*/  SEL R116, RZ, 0x10000, !P5 ;  /* 0x00010000ff747807 */ /* 0x000fe20006800000 */
[----:B------:R-:W-:Y:S01]  /*10330*/  UMOV UR4, 0x400 ;  /* 0x0000040000047882 */ /* 0x000fe20000000000 */
[----:B------:R-:W-:Y:S01]  /*10340*/  SEL R146, RZ, 0x1, !P3 ;  /* 0x00000001ff927807 */ /* 0x000fe20005800000 */
[----:B------:R-:W-:Y:S01]  /*10350*/  FADD.FTZ R48, R48, R103 ;  /* 0x0000006730307221 */ /* 0x000fe20000010000 */
[----:B------:R-:W-:-:S04]  /*10360*/  IMAD.WIDE.U32 R52, R127, 0x10, R52 ;  /* 0x000000107f347825 */ /* 0x000fc800078e0034 */
[----:B------:R-:W-:Y:S01]  /*10370*/  FADD.FTZ R48, R48, R101 ;  /* 0x0000006530307221 */ /* 0x000fe20000010000 */
[----:B------:R-:W-:Y:S01]  /*10380*/  IMAD.WIDE.U32 R54, R127, 0x8, R54 ;  /* 0x000000087f367825 */ /* 0x000fe200078e0036 */
[----:B------:R1:W-:Y:S03]  /*10390*/  STG.E.128 desc[UR8][R52.64], R44 ;  /* 0x0000002c34007986 */ /* 0x0003e6000c101d08 */
[----:B------:R-:W-:-:S04]  /*103a0*/  FADD.FTZ R48, R48, R107 ;  /* 0x0000006b30307221 */ /* 0x000fc80000010000 */
[----:B------:R-:W-:-:S04]  /*103b0*/  FADD.FTZ R48, R48, R105 ;  /* 0x0000006930307221 */ /* 0x000fc80000010000 */
[----:B------:R-:W-:Y:S01]  /*103c0*/  FADD.FTZ R48, R48, R113 ;  /* 0x0000007130307221 */ /* 0x000fe20000010000 */
[----:B0-----:R-:W-:-:S03]  /*103d0*/  ULEA UR4, UR5, UR4, 0x18 ;  /* 0x0000000405047291 */ /* 0x001fc6000f8ec0ff */
[----:B------:R-:W-:Y:S01]  /*103e0*/  FADD.FTZ R48, R48, R111 ;  /* 0x0000006f30307221 */ /* 0x000fe20000010000 */
[----:B------:R-:W-:-:S03]  /*103f0*/  @UP2 UIADD3 UR4, UPT, UPT, UR4, 0x20, URZ ;  /* 0x0000002004042890 */ /* 0x000fc6000fffe0ff */
[----:B------:R-:W-:Y:S01]  /*10400*/  FADD.FTZ R48, R48, R117 ;  /* 0x0000007530307221 */ /* 0x000fe20000010000 */
[----:B-1----:R-:W-:Y:S01]  /*10410*/  IMAD.MOV.U32 R44, RZ, RZ, RZ ;  /* 0x000000ffff2c7224 */ /* 0x002fe200078e00ff */
[----:B------:R-:W-:Y:S02]  /*10420*/  UPLOP3.LUT UP2, UPT, UPT, UPT, UP2, 0x40, 0x4 ;  /* 0x000000000004789c */ /* 0x000fe40003f4e820 */
        /* <DEDUP_REMOVED lines=77> */
[----:B------:R-:W-:Y:S02]  /*10900*/  SEL R49, RZ, 0x100, !P0 ;  /* 0x00000100ff317807 */ /* 0x000fe40004000000 */
[----:B------:R-:W-:Y:S02]  /*10910*/  ISETP.NE.AND P0, PT, R66, RZ, PT ;  /* 0x000000ff4200720c */ /* 0x000fe40003f05270 */
[----:B------:R-:W0:Y:S02]  /*10920*/  SHFL.BFLY PT, R51, R102, 0x2, 0x1f ;  /* 0x0c401f0066337f89 */ /* 0x000e2400000e0000 */
[----:B0-----:R-:W-:Y:S01]  /*10930*/  FADD.FTZ R51, R102, R51 ;  /* 0x0000003366337221 */ /* 0x001fe20000010000 */
[----:B------:R-:W-:-:S02]  /*10940*/  SEL R102, RZ, 0x10000, !P1 ;  /* 0x00010000ff667807 */ /* 0x000fc40004800000 */
[----:B------:R-:W-:Y:S02]  /*10950*/  ISETP.GT.U32.AND P1, PT, R66, 0x3, PT ;  /* 0x000000034200780c */ /* 0x000fe40003f24070 */
[----:B------:R-:W0:Y:S01]  /*10960*/  SHFL.BFLY PT, R108, R51, 0x4, 0x1f ;  /* 0x0c801f00336c7f89 */ /* 0x000e2200000e0000 */
[----:B------:R-:W-:-:S10]  /*10970*/  LOP3.LUT R49, R49, R114, R102, 0xfe, !PT ;  /* 0x0000007231317212 */ /* 0x000fd400078efe66 */
[----:B------:R-:W-:Y:S02]  /*10980*/  @!P1 LEA R45, R66, UR4, 0x3 ;  /* 0x00000004422d9c11 */ /* 0x000fe4000f8e18ff */
[----:B------:R-:W-:-:S05]  /*10990*/  @!P1 MOV R44, 0x300 ;  /* 0x00000300002c9802 */ /* 0x000fca0000000f00 */
[----:B------:R-:W1:Y:S01]  /*109a0*/  SHFL.DOWN PT, R47, R44, 0x2, 0x1f ;  /* 0x08401f002c2f7f89 */ /* 0x000e6200000e0000 */
[----:B0-----:R-:W-:-:S05]  /*109b0*/  FADD.FTZ R108, R51, R108 ;  /* 0x0000006c336c7221 */ /* 0x001fca0000010000 */
[----:B------:R-:W0:Y:S01]  /*109c0*/  SHFL.BFLY PT, R147, R108, 0x8, 0x1f ;  /* 0x0d001f006c937f89 */ /* 0x000e2200000e0000 */
[----:B-1----:R-:W-:Y:S02]  /*109d0*/  IMAD.IADD R52, R47, 0x1, R44 ;  /* 0x000000012f347824 */ /* 0x002fe400078e022c */
[----:B0-----:R-:W-:Y:S01]  /*109e0*/  FADD.FTZ R112, R108, R147 ;  /* 0x000000936c707221 */ /* 0x001fe20000010000 */
[----:B------:R-:W-:Y:S02]  /*109f0*/  SEL R147, RZ, 0x100, !P4 ;  /* 0x00000100ff937807 */ /* 0x000fe40006000000 */
[----:B------:R-:W-:Y:S02]  /*10a00*/  I2FP.F32.S32 R108, R52 ;  /* 0x00000034006c7245 */ /* 0x000fe40000201400 */
[----:B------:R-:W0:Y:S01]  /*10a10*/  SHFL.BFLY PT, R149, R112, 0x10, 0x1f ;  /* 0x0e001f0070957f89 */ /* 0x000e2200000e0000 */
[----:B------:R-:W-:Y:S02]  /*10a20*/  LOP3.LUT R147, R147, R50, R116, 0xfe, !PT ;  /* 0x0000003293937212 */ /* 0x000fe400078efe74 */
[----:B------:R-:W-:-:S02]  /*10a30*/  SEL R50, RZ, 0x1, !P6 ;  /* 0x00000001ff327807 */ /* 0x000fc40007000000 */
[----:B------:R-:W-:Y:S02]  /*10a40*/  LOP3.LUT R147, R147, R146, RZ, 0xfc, !PT ;  /* 0x0000009293937212 */ /* 0x000fe400078efcff */
[----:B------:R-:W-:Y:S02]  /*10a50*/  LOP3.LUT R146, R49, R50, RZ, 0xfc, !PT ;  /* 0x0000003231927212 */ /* 0x000fe400078efcff */
[----:B------:R-:W-:-:S03]  /*10a60*/  @!P0 SHF.R.U32.HI R50, RZ, 0x2, R94 ;  /* 0x00000002ff328819 */ /* 0x000fc6000001165e */
[----:B------:R1:W-:Y:S01]  /*10a70*/  STG.E.64 desc[UR8][R54.64], R146 ;  /* 0x0000009236007986 */ /* 0x0003e2000c101b08 */
[----:B------:R-:W-:Y:S02]  /*10a80*/  @!P0 LOP3.LUT R102, R50, 0x18, RZ, 0xc0, !PT ;  /* 0x0000001832668812 */ /* 0x000fe400078ec0ff */
[----:B------:R-:W-:Y:S01]  /*10a90*/  CS2R R50, SRZ ;  /* 0x0000000000327805 */ /* 0x000fe2000001ff00 */
[----:B0-----:R-:W-:Y:S01]  /*10aa0*/  FADD.FTZ R49, R112, R149 ;  /* 0x0000009570317221 */ /* 0x001fe20000010000 */
[----:B-1----:R-:W0:Y:S01]  /*10ab0*/  MUFU.RCP R54, R108 ;  /* 0x0000006c00367308 */ /* 0x002e220000001000 */
[----:B------:R-:W-:-:S03]  /*10ac0*/  MOV R55, UR16 ;  /* 0x0000001000377c02 */ /* 0x000fc60008000f00 */
[----:B------:R1:W-:Y:S01]  /*10ad0*/  @!P0 STS.64 [R102+UR4], R48 ;  /* 0x0000003066008988 */ /* 0x0003e20008000a04 */
[----:B------:R-:W-:Y:S01]  /*10ae0*/  BAR.SYNC.DEFER_BLOCKING 0x0 ;  /* 0x0000000000007b1d */ /* 0x000fe20000010000 */
[----:B------:R-:W-:Y:S02]  /*10af0*/  ISETP.NE.AND P0, PT, R94, RZ, PT ;  /* 0x000000ff5e00720c */ /* 0x000fe40003f05270 */
[----:B-1----:R-:W-:-:S03]  /*10b00*/  I2FP.F32.S32 R48, R47 ;  /* 0x0000002f00307245 */ /* 0x002fc60000201400 */
[----:B------:R-:W1:Y:S04]  /*10b10*/  SHFL.DOWN PT, R49, R52, 0x1, 0x1f ;  /* 0x08201f0034317f89 */ /* 0x000e6800000e0000 */
[----:B------:R2:W3:Y:S01]  /*10b20*/  @!P1 LDS.64 R50, [R45] ;  /* 0x000000002d329984 */ /* 0x0004e20000000a00 */
[----:B------:R-:W-:Y:S02]  /*10b30*/  PLOP3.LUT P1, PT, PT, PT, UP3, 0x40, 0x4 ;  /* 0x000000000004781c */ /* 0x000fe40003f2e838 */
[----:B--2---:R-:W-:Y:S02]  /*10b40*/  I2FP.F32.U32 R45, R44 ;  /* 0x0000002c002d7245 */ /* 0x004fe40000201000 */
[-C--:B-1----:R-:W-:Y:S02]  /*10b50*/  IADD3 R52, PT, PT, R52, R49.reuse, RZ ;  /* 0x0000003134347210 */ /* 0x082fe40007ffe0ff */
[----:B------:R-:W-:-:S02]  /*10b60*/  I2FP.F32.S32 R49, R49 ;  /* 0x0000003100317245 */ /* 0x000fc40000201400 */
[----:B------:R-:W-:-:S06]  /*10b70*/  I2FP.F32.S32 R52, R52 ;  /* 0x0000003400347245 */ /* 0x000fcc0000201400 */
[----:B------:R-:W1:Y:S01]  /*10b80*/  MUFU.RCP R52, R52 ;  /* 0x0000003400347308 */ /* 0x000e620000001000 */
[----:B---3--:R-:W2:Y:S04]  /*10b90*/  SHFL.DOWN PT, R53, R50, 0x2, 0x1f ;  /* 0x08401f0032357f89 */ /* 0x008ea800000e0000 */
[----:B------:R-:W3:Y:S01]  /*10ba0*/  SHFL.DOWN PT, R46, R51, 0x2, 0x1f ;  /* 0x08401f00332e7f89 */ /* 0x000ee200000e0000 */
[C---:B--2---:R-:W-:Y:S01]  /*10bb0*/  FMUL.FTZ R102, R53.reuse, R48 ;  /* 0x0000003035667220 */ /* 0x044fe20000410000 */
[----:B------:R-:W-:-:S03]  /*10bc0*/  FADD.FTZ R53, -R53, R50 ;  /* 0x0000003235357221 */ /* 0x000fc60000010100 */
[----:B------:R-:W-:Y:S01]  /*10bd0*/  FFMA.FTZ R47, R45, R50, R102 ;  /* 0x000000322d2f7223 */ /* 0x000fe20000010066 */
[----:B------:R-:W-:Y:S01]  /*10be0*/  FMUL.FTZ R53, R53, R53 ;  /* 0x0000003535357220 */ /* 0x000fe20000410000 */
[----:B---3--:R-:W-:Y:S02]  /*10bf0*/  FADD.FTZ R51, R46, R51 ;  /* 0x000000332e337221 */ /* 0x008fe40000010000 */
[----:B0-----:R-:W-:Y:S01]  /*10c00*/  FMUL.FTZ R47, R54, R47 ;  /* 0x0000002f362f7220 */ /* 0x001fe20000410000 */
[----:B------:R-:W-:-:S04]  /*10c10*/  FMUL.FTZ R53, R53, R45 ;  /* 0x0000002d35357220 */ /* 0x000fc80000410000 */
[----:B------:R-:W0:Y:S01]  /*10c20*/  SHFL.DOWN PT, R44, R47, 0x1, 0x1f ;  /* 0x08201f002f2c7f89 */ /* 0x000e2200000e0000 */
[----:B------:R-:W-:-:S04]  /*10c30*/  FMUL.FTZ R53, R53, R48 ;  /* 0x0000003035357220 */ /* 0x000fc80000410000 */
[----:B------:R-:W-:-:S05]  /*10c40*/  FFMA.FTZ R51, R54, R53, R51 ;  /* 0x0000003536337223 */ /* 0x000fca0000010033 */
[----:B------:R-:W2:Y:S01]  /*10c50*/  SHFL.DOWN PT, R46, R51, 0x1, 0x1f ;  /* 0x08201f00332e7f89 */ /* 0x000ea200000e0000 */
[----:B0-----:R-:W-:Y:S01]  /*10c60*/  FADD.FTZ R45, R47, -R44 ;  /* 0x8000002c2f2d7221 */ /* 0x001fe20000010000 */
[----:B------:R-:W-:-:S03]  /*10c70*/  FMUL.FTZ R53, R44, R49 ;  /* 0x000000312c357220 */ /* 0x000fc60000410000 */
[----:B------:R-:W-:Y:S01]  /*10c80*/  FMUL.FTZ R45, R45, R45 ;  /* 0x0000002d2d2d7220 */ /* 0x000fe20000410000 */
[----:B------:R-:W-:-:S03]  /*10c90*/  FFMA.FTZ R53, R108, R47, R53 ;  /* 0x0000002f6c357223 */ /* 0x000fc60000010035 */
[----:B------:R-:W-:Y:S01]  /*10ca0*/  FMUL.FTZ R108, R108, R45 ;  /* 0x0000002d6c6c7220 */ /* 0x000fe20000410000 */
[----:B-1----:R-:W-:Y:S01]  /*10cb0*/  FMUL.FTZ R53, R52, R53 ;  /* 0x0000003534357220 */ /* 0x002fe20000410000 */
[----:B--2---:R-:W-:Y:S02]  /*10cc0*/  FADD.FTZ R45, R51, R46 ;  /* 0x0000002e332d7221 */ /* 0x004fe40000010000 */
[----:B------:R-:W-:Y:S01]  /*10cd0*/  FMUL.FTZ R108, R108, R49 ;  /* 0x000000316c6c7220 */ /* 0x000fe20000410000 */
[----:B------:R-:W0:Y:S01]  /*10ce0*/  LDC R46, c[0x0][0x448] ;  /* 0x00011200ff2e7b82 */ /* 0x000e220000000800 */
[----:B------:R1:W2:Y:S02]  /*10cf0*/  SHFL.IDX PT, R147, R53, RZ, 0x1f ;  /* 0x00001fff35937589 */ /* 0x0002a400000e0000 */
[----:B------:R-:W-:-:S05]  /*10d00*/  FFMA.FTZ R45, R52, R108, R45 ;  /* 0x0000006c342d7223 */ /* 0x000fca000001002d */
[----:B------:R-:W3:Y:S01]  /*10d10*/  @!P0 LDC.64 R48, c[0x0][0x3c0] ;  /* 0x0000f000ff308b82 */ /* 0x000ee20000000a00 */
[----:B------:R-:W0:Y:S01]  /*10d20*/  SHFL.IDX PT, R45, R45, RZ, 0x1f ;  /* 0x00001fff2d2d7589 */ /* 0x000e2200000e0000 */
[----:B-1----:R-:W-:Y:S01]  /*10d30*/  IMAD.U32 R53, RZ, RZ, UR16 ;  /* 0x00000010ff357e24 */ /* 0x002fe2000f8e00ff */
[----:B------:R-:W-:-:S04]  /*10d40*/  UIADD3 UR16, UPT, UPT, UR16, UR14, URZ ;  /* 0x0000000e10107290 */ /* 0x000fc8000fffe0ff */
[----:B------:R-:W-:Y:S01]  /*10d50*/  UISETP.GE.AND UP1, UPT, UR16, UR15, UPT ;  /* 0x0000000f1000728c */ /* 0x000fe2000bf26270 */
[----:B--2---:R-:W-:-:S05]  /*10d60*/  FMUL.FTZ R44, R147, R147 ;  /* 0x00000093932c7220 */ /* 0x004fca0000410000 */
[----:B------:R-:W-:Y:S02]  /*10d70*/  FSEL R47, R44, RZ, !P1 ;  /* 0x000000ff2c2f7208 */ /* 0x000fe40004800000 */
[----:B------:R-:W-:Y:S01]  /*10d80*/  PLOP3.LUT P1, PT, PT, PT, UP3, 0x40, 0x4 ;  /* 0x000000000004781c */ /* 0x000fe20003f2e838 */
[----:B0-----:R-:W-:-:S03]  /*10d90*/  FFMA.FTZ R44, R45, UR19, R46 ;  /* 0x000000132d2c7c23 */ /* 0x001fc6000801002e */
[----:B------:R-:W-:Y:S01]  /*10da0*/  FSEL R136, R147, RZ, P1 ;  /* 0x000000ff93887208 */ /* 0x000fe20000800000 */
[----:B------:R-:W-:Y:S02]  /*10db0*/  FADD.FTZ R51, R44, R47 ;  /* 0x0000002f2c337221 */ /* 0x000fe40000010000 */
[----:B------:R-:W0:Y:S02]  /*10dc0*/  @!P0 LDC.64 R46, c[0x0][0x3c8] ;  /* 0x0000f200ff2e8b82 */ /* 0x000e240000000a00 */
[C---:B------:R-:W-:Y:S01]  /*10dd0*/  FADD.FTZ R130, -R136.reuse, R97 ;  /* 0x0000006188827221 */ /* 0x040fe20000010100 */
[C---:B------:R-:W-:Y:S01]  /*10de0*/  FADD.FTZ R108, -R136.reuse, R107 ;  /* 0x0000006b886c7221 */ /* 0x040fe20000010100 */
[----:B------:R-:W1:Y:S01]  /*10df0*/  MUFU.RSQ R97, R51 ;  /* 0x0000003300617308 */ /* 0x000e620000001400 */
[C---:B------:R-:W-:Y:S01]  /*10e00*/  FADD.FTZ R138, -R136.reuse, R111 ;  /* 0x0000006f888a7221 */ /* 0x040fe20000010100 */
[C---:B------:R-:W-:Y:S01]  /*10e10*/  FADD.FTZ R128, -R136.reuse, R99 ;  /* 0x0000006388807221 */ /* 0x040fe20000010100 */
[C---:B------:R-:W-:Y:S01]  /*10e20*/  FADD.FTZ R132, -R136.reuse, R103 ;  /* 0x0000006788847221 */ /* 0x040fe20000010100 */
[----:B------:R-:W2:Y:S01]  /*10e30*/  LDC.64 R44, c[0x0][0x428] ;  /* 0x00010a00ff2c7b82 */ /* 0x000ea20000000a00 */
        /* <DEDUP_REMOVED lines=19> */
[----:B---3--:R-:W-:-:S04]  /*10f70*/  @!P0 IMAD.WIDE R98, R53, 0x4, R48 ;  /* 0x0000000435628825 */ /* 0x008fc800078e0230 */
[C---:B-1----:R-:W-:Y:S01]  /*10f80*/  FMUL.FTZ R49, R97.reuse, R138 ;  /* 0x0000008a61317220 */ /* 0x042fe20000410000 */
[C---:B------:R-:W-:Y:S01]  /*10f90*/  FMUL.FTZ R114, R97.reuse, R114 ;  /* 0x0000007261727220 */ /* 0x040fe20000410000 */
[----:B------:R-:W-:Y:S01]  /*10fa0*/  FMUL.FTZ R112, R97, R112 ;  /* 0x0000007061707220 */ /* 0x000fe20000410000 */
[----:B0-----:R-:W-:-:S04]  /*10fb0*/  @!P0 IMAD.WIDE R102, R55, 0x4, R46 ;  /* 0x0000000437668825 */ /* 0x001fc800078e022e */
[----:B------:R-:W-:Y:S01]  /*10fc0*/  FMUL.FTZ R47, R97, R108 ;  /* 0x0000006c612f7220 */ /* 0x000fe20000410000 */
[----:B------:R-:W-:Y:S01]  /*10fd0*/  FFMA.FTZ R48, R49, R25, R12 ;  /* 0x0000001931307223 */ /* 0x000fe2000001000c */
[----:B------:R-:W-:Y:S01]  /*10fe0*/  FFMA.FTZ R49, R112, R22, R11 ;  /* 0x0000001670317223 */ /* 0x000fe2000001000b */
[----:B--2---:R-:W-:-:S04]  /*10ff0*/  IMAD.WIDE.U32 R112, R95, 0x10, R44 ;  /* 0x000000105f707825 */ /* 0x004fc800078e002c */
[----:B------:R-:W-:Y:S01]  /*11000*/  FFMA.FTZ R46, R47, R63, R78 ;  /* 0x0000003f2f2e7223 */ /* 0x000fe2000001004e */
[----:B------:R-:W-:Y:S01]  /*11010*/  FFMA.FTZ R47, R114, R64, R77 ;  /* 0x00000040722f7223 */ /* 0x000fe2000001004d */
[----:B------:R-:W-:Y:S01]  /*11020*/  FMUL.FTZ R130, R97, R130 ;  /* 0x0000008261827220 */ /* 0x000fe20000410000 */
[----:B------:R-:W-:-:S04]  /*11030*/  IMAD.WIDE.U32 R108, R109, 0x10, R44 ;  /* 0x000000106d6c7825 */ /* 0x000fc800078e002c */
[C---:B------:R-:W-:Y:S01]  /*11040*/  FMUL.FTZ R140, R97.reuse, R140 ;  /* 0x0000008c618c7220 */ /* 0x040fe20000410000 */
[C---:B------:R-:W-:Y:S01]  /*11050*/  FMUL.FTZ R53, R97.reuse, R142 ;  /* 0x0000008e61357220 */ /* 0x040fe20000410000 */
[----:B------:R-:W-:Y:S01]  /*11060*/  FMUL.FTZ R55, R97, R144 ;  /* 0x0000009061377220 */ /* 0x000fe20000410000 */
[----:B------:R-:W-:-:S04]  /*11070*/  IMAD.WIDE.U32 R114, R127, 0x10, R44 ;  /* 0x000000107f727825 */ /* 0x000fc800078e002c */
[----:B------:R-:W-:Y:S01]  /*11080*/  FMUL.FTZ R45, R97, R128 ;  /* 0x00000080612d7220 */ /* 0x000fe20000410000 */
[----:B------:R-:W-:Y:S01]  /*11090*/  F2FP.BF16.F32.PACK_AB R46, R49, R46 ;  /* 0x0000002e312e723e */ /* 0x000fe200000010ff */
[----:B------:R-:W-:Y:S01]  /*110a0*/  FMUL.FTZ R146, R97, R146 ;  /* 0x0000009261927220 */ /* 0x000fe20000410000 */
[----:B------:R-:W-:Y:S01]  /*110b0*/  FFMA.FTZ R49, R130, R20, R9 ;  /* 0x0000001482317223 */ /* 0x000fe20000010009 */
[----:B------:R-:W-:Y:S01]  /*110c0*/  FFMA.FTZ R44, R45, R61, R76 ;  /* 0x0000003d2d2c7223 */ /* 0x000fe2000001004c */
[C---:B------:R-:W-:Y:S01]  /*110d0*/  FMUL.FTZ R132, R97.reuse, R132 ;  /* 0x0000008461847220 */ /* 0x040fe20000410000 */
[----:B------:R-:W-:Y:S01]  /*110e0*/  FMUL.FTZ R51, R97, R50 ;  /* 0x0000003261337220 */ /* 0x000fe20000410000 */
[----:B------:R-:W-:Y:S01]  /*110f0*/  FFMA.FTZ R140, R140, R38, R71 ;  /* 0x000000268c8c7223 */ /* 0x000fe20000010047 */
[----:B------:R-:W-:Y:S01]  /*11100*/  FFMA.FTZ R53, R53, R19, R6 ;  /* 0x0000001335357223 */ /* 0x000fe20000010006 */
[----:B------:R-:W-:Y:S01]  /*11110*/  FFMA.FTZ R50, R55, R39, R74 ;  /* 0x0000002737327223 */ /* 0x000fe2000001004a */
[----:B------:R-:W-:Y:S01]  /*11120*/  FFMA.FTZ R55, R146, R18, R7 ;  /* 0x0000001292377223 */ /* 0x000fe20000010007 */
[----:B------:R-:W-:Y:S01]  /*11130*/  F2FP.BF16.F32.PACK_AB R47, R48, R47 ;  /* 0x0000002f302f723e */ /* 0x000fe200000010ff */
[----:B------:R-:W-:Y:S01]  /*11140*/  FMUL.FTZ R95, R97, R150 ;  /* 0x00000096615f7220 */ /* 0x000fe20000410000 */
[----:B------:R-:W-:Y:S01]  /*11150*/  FFMA.FTZ R45, R132, R62, R75 ;  /* 0x0000003e842d7223 */ /* 0x000fe2000001004b */
[----:B------:R-:W-:Y:S01]  /*11160*/  FFMA.FTZ R48, R51, R23, R10 ;  /* 0x0000001733307223 */ /* 0x000fe2000001000a */
[----:B------:R-:W-:Y:S01]  /*11170*/  F2FP.BF16.F32.PACK_AB R44, R49, R44 ;  /* 0x0000002c312c723e */ /* 0x000fe200000010ff */
[----:B------:R-:W-:Y:S01]  /*11180*/  FMUL.FTZ R54, R97, R54 ;  /* 0x0000003661367220 */ /* 0x000fe20000410000 */
[----:B------:R-:W-:Y:S01]  /*11190*/  F2FP.BF16.F32.PACK_AB R49, R53, R140 ;  /* 0x0000008c3531723e */ /* 0x000fe200000010ff */
[----:B------:R-:W-:Y:S01]  /*111a0*/  FMUL.FTZ R53, R97, R52 ;  /* 0x0000003461357220 */ /* 0x000fe20000410000 */
[----:B------:R-:W-:Y:S01]  /*111b0*/  F2FP.BF16.F32.PACK_AB R50, R55, R50 ;  /* 0x000000323732723e */ /* 0x000fe200000010ff */
[----:B------:R-:W-:Y:S01]  /*111c0*/  FMUL.FTZ R148, R97, R148 ;  /* 0x0000009461947220 */ /* 0x000fe20000410000 */
[----:B------:R-:W-:Y:S01]  /*111d0*/  FFMA.FTZ R128, R95, R21, R8 ;  /* 0x000000155f807223 */ /* 0x000fe20000010008 */
[C---:B------:R-:W-:Y:S01]  /*111e0*/  FMUL.FTZ R55, R97.reuse, R116 ;  /* 0x0000007461377220 */ /* 0x040fe20000410000 */
[C---:B------:R-:W-:Y:S01]  /*111f0*/  FMUL.FTZ R105, R97.reuse, R124 ;  /* 0x0000007c61697220 */ /* 0x040fe20000410000 */
[----:B------:R-:W-:Y:S01]  /*11200*/  F2FP.BF16.F32.PACK_AB R45, R48, R45 ;  /* 0x0000002d302d723e */ /* 0x000fe200000010ff */
        /* <DEDUP_REMOVED lines=24> */
[----:B------:R0:W-:Y:S01]  /*11390*/  STG.E.128 desc[UR8][R112.64], R44 ;  /* 0x0000002c70007986 */ /* 0x0001e2000c101d08 */
[----:B------:R-:W-:-:S03]  /*113a0*/  F2FP.BF16.F32.PACK_AB R52, R95, R52 ;  /* 0x000000345f34723e */ /* 0x000fc600000010ff */
[----:B------:R0:W-:Y:S04]  /*113b0*/  STG.E.128 desc[UR8][R108.64], R48 ;  /* 0x000000306c007986 */ /* 0x0001e8000c101d08 */
[----:B------:R0:W-:Y:S01]  /*113c0*/  STG.E.128 desc[UR8][R114.64], R52 ;  /* 0x0000003472007986 */ /* 0x0001e2000c101d08 */
[----:B------:R-:W-:Y:S05]  /*113d0*/  BRA.U !UP1, `(.L_x_1522) ;  /* 0xfffffef909dc7547 */ /* 0x000fea000b83ffff */
[----:B------:R-:W-:Y:S05]  /*113e0*/  EXIT ;  /* 0x000000000000794d */ /* 0x000fea0003800000 */
.L_x_1523:
        /* <DEDUP_REMOVED lines=9> */
.L_x_20744:


//--------------------- .text._ZN10layer_norm13ln_fwd_kernelINS_13Kernel_traitsI13__nv_bfloat16S2_S2_S2_fjLj3072ELj1ELj1ELj4ELj16ENS_18Kernel_traits_baseILj3072ES2_S2_S2_S2_fjLj128EEEEELb1ELb1ELb1ELb0EEEvNS_9FwdParamsE --------------------------
	.section	.text._ZN10layer_norm13ln_fwd_kernelINS_13Kernel_traitsI13__nv_bfloat16S2_S2_S2_fjLj3072ELj1ELj1ELj4ELj16ENS_18Kernel_traits_baseILj3072ES2_S2_S2_S2_fjLj128EEEEELb1ELb1ELb1ELb0EEEvNS_9FwdParamsE,"ax",@progbits
	.align	128
        .global         _ZN10layer_norm13ln_fwd_kernelINS_13Kernel_traitsI13__nv_bfloat16S2_S2_S2_fjLj3072ELj1ELj1ELj4ELj16ENS_18Kernel_traits_baseILj3072ES2_S2_S2_S2_fjLj128EEEEELb1ELb1ELb1ELb0EEEvNS_9FwdParamsE
        .type           _ZN10layer_norm13ln_fwd_kernelINS_13Kernel_traitsI13__nv_bfloat16S2_S2_S2_fjLj3072ELj1ELj1ELj4ELj16ENS_18Kernel_traits_baseILj3072ES2_S2_S2_S2_fjLj128EEEEELb1ELb1ELb1ELb0EEEvNS_9FwdParamsE,@function
        .size           _ZN10layer_norm13ln_fwd_kernelINS_13Kernel_traitsI13__nv_bfloat16S2_S2_S2_fjLj3072ELj1ELj1ELj4ELj16ENS_18Kernel_traits_baseILj3072ES2_S2_S2_S2_fjLj128EEEEELb1ELb1ELb1ELb0EEEvNS_9FwdParamsE,(.L_x_20745 - _ZN10layer_norm13ln_fwd_kernelINS_13Kernel_traitsI13__nv_bfloat16S2_S2_S2_fjLj3072ELj1ELj1ELj4ELj16ENS_18Kernel_traits_baseILj3072ES2_S2_S2_S2_fjLj128EEEEELb1ELb1ELb1ELb0EEEvNS_9FwdParamsE)
        .other          _ZN10layer_norm13ln_fwd_kernelINS_13Kernel_traitsI13__nv_bfloat16S2_S2_S2_fjLj3072ELj1ELj1ELj4ELj16ENS_18Kernel_traits_baseILj3072ES2_S2_S2_S2_fjLj128EEEEELb1ELb1ELb1ELb0EEEvNS_9FwdParamsE,@"STO_CUDA_ENTRY STV_DEFAULT"
_ZN10layer_norm13ln_fwd_kernelINS_13Kernel_traitsI13__nv_bfloat16S2_S2_S2_fjLj3072ELj1ELj1ELj4ELj16ENS_18Kernel_traits_baseILj3072ES2_S2_S2_S2_fjLj128EEEEELb1ELb1ELb1ELb0EEEvNS_9FwdParamsE:
.text._ZN10layer_norm13ln_fwd_kernelINS_13Kernel_traitsI13__nv_bfloat16S2_S2_S2_fjLj3072ELj1ELj1ELj4ELj16ENS_18Kernel_traits_baseILj3072ES2_S2_S2_S2_fjLj128EEEEELb1ELb1ELb1ELb0EEEvNS_9FwdParamsE:
        /* <DEDUP_REMOVED lines=14> */
[----:B------:R-:W1:Y:S03]  /*00e0*/  @P0 LDC R11, c[0x0][0x460] ;  /* 0x00011800ff0b0b82 */ /* 0x000e660000000800 */
[----:B----4-:R3:W1:Y:S01]  /*00f0*/  @P0 LDG.E.64 R4, desc[UR12][R8.64] ;  /* 0x0000000c08040981 */ /* 0x010662000c1e1b00 */
[----:B0-----:R-:W-:Y:S01]  /*0100*/  UISETP.NE.U32.AND UP0, UPT, UR4, URZ, UPT ;  /* 0x000000ff0400728c */ /* 0x001fe2000bf05070 */
[----:B------:R-:W-:Y:S03]  /*0110*/  BSSY.RECONVERGENT B0, `(.L_x_1524) ;  /* 0x0000067000007945 */ /* 0x000fe60003800200 */
[----:B------:R-:W0:Y:S01]  /*0120*/  S2UR UR22, SR_CTAID.X ;  /* 0x00000000001679c3 */ /* 0x000e220000002500 */
[----:B-----5:R-:W-:Y:S01]  /*0130*/  LOP3.LUT R25, R0, 0x60, RZ, 0xc0, !PT ;  /* 0x0000006000197812 */ /* 0x020fe200078ec0ff */
[----:B------:R-:W-:-:S03]  /*0140*/  UISETP.NE.AND.EX UP0, UPT, UR5, URZ, UPT, UP0 ;  /* 0x000000ff0500728c */ /* 0x000fc6000bf05300 */
[----:B------:R-:W-:-:S03]  /*0150*/  LOP3.LUT R27, R25, 0x1f, R0, 0xf8, !PT ;  /* 0x0000001f191b7812 */ /* 0x000fc600078ef800 */
[----:B---3--:R-:W0:Y:S01]  /*0160*/  LDC R9, c[0x0][0x360] ;  /* 0x0000d800ff097b82 */ /* 0x008e220000000800 */
[----:B--2---:R-:W-:Y:S02]  /*0170*/  @P0 R2UR UR14, R2 ;  /* 0x00000000020e02ca */ /* 0x004fe400000e0000 */
[----:B------:R-:W-:Y:S02]  /*0180*/  SHF.R.S32.HI R2, RZ, 0x1f, R13 ;  /* 0x0000001fff027819 */ /* 0x000fe4000001140d */
[----:B------:R-:W-:Y:S02]  /*0190*/  @P0 R2UR UR15, R3 ;  /* 0x00000000030f02ca */ /* 0x000fe400000e0000 */
[----:B-1----:R-:W-:Y:S02]  /*01a0*/  @P0 IADD3 R8, P1, PT, R4, R11, RZ ;  /* 0x0000000b04080210 */ /* 0x002fe40007f3e0ff */
[----:B------:R-:W-:Y:S02]  /*01b0*/  LEA.HI R2, R2, R13, RZ, 0x3 ;  /* 0x0000000d02027211 */ /* 0x000fe400078f18ff */
[----:B------:R-:W-:Y:S01]  /*01c0*/  LOP3.LUT R3, R27, 0x7f, RZ, 0x3c, !PT ;  /* 0x0000007f1b037812 */ /* 0x000fe200078e3cff */
[----:B------:R-:W-:Y:S01]  /*01d0*/  @P0 IMAD.X R7, RZ, RZ, R5, P1 ;  /* 0x000000ffff070224 */ /* 0x000fe200008e0605 */
[----:B------:R-:W-:Y:S01]  /*01e0*/  SHF.R.S32.HI R24, RZ, 0x3, R2 ;  /* 0x00000003ff187819 */ /* 0x000fe20000011402 */
[----:B0-----:R-:W-:Y:S01]  /*01f0*/  IMAD R2, R9, UR22, R0 ;  /* 0x0000001609027c24 */ /* 0x001fe2000f8e0200 */
[----:B------:R-:W-:Y:S01]  /*0200*/  LOP3.LUT R9, R0, 0x1f, RZ, 0xc0, !PT ;  /* 0x0000001f00097812 */ /* 0x000fe200078ec0ff */
[----:B------:R-:W-:Y:S01]  /*0210*/  UIADD3 UR26, UPT, UPT, UR14, -0x61c88647, URZ ;  /* 0x9e3779b90e1a7890 */ /* 0x000fe2000fffe0ff */
[----:B------:R-:W-:Y:S01]  /*0220*/  SHF.R.U64 R4, R8, 0x2, R7 ;  /* 0x0000000208047819 */ /* 0x000fe20000001207 */
[----:B------:R-:W-:Y:S01]  /*0230*/  IMAD.IADD R3, R24, 0x1, R3 ;  /* 0x0000000118037824 */ /* 0x000fe200078e0203 */
[----:B------:R-:W-:Y:S01]  /*0240*/  SHF.R.U32.HI R5, RZ, 0x2, R7 ;  /* 0x00000002ff057819 */ /* 0x000fe20000011607 */
[----:B------:R-:W-:-:S02]  /*0250*/  UIADD3 UR27, UPT, UPT, UR15, -0x4498517b, URZ ;  /* 0xbb67ae850f1b7890 */ /* 0x000fc4000fffe0ff */
[----:B------:R-:W-:Y:S02]  /*0260*/  UIADD3 UR28, UPT, UPT, UR14, 0x3c6ef372, URZ ;  /* 0x3c6ef3720e1c7890 */ /* 0x000fe4000fffe0ff */
[----:B------:R-:W-:Y:S02]  /*0270*/  UIADD3 UR29, UPT, UPT, UR15, 0x76cf5d0a, URZ ;  /* 0x76cf5d0a0f1d7890 */ /* 0x000fe4000fffe0ff */
[----:B------:R-:W-:Y:S02]  /*0280*/  UIADD3 UR30, UPT, UPT, UR14, -0x255992d5, URZ ;  /* 0xdaa66d2b0e1e7890 */ /* 0x000fe4000fffe0ff */
[----:B------:R-:W-:Y:S02]  /*0290*/  UIADD3 UR31, UPT, UPT, UR15, 0x32370b8f, URZ ;  /* 0x32370b8f0f1f7890 */ /* 0x000fe4000fffe0ff */
[----:B------:R-:W-:Y:S02]  /*02a0*/  UIADD3 UR32, UPT, UPT, UR14, 0x78dde6e4, URZ ;  /* 0x78dde6e40e207890 */ /* 0x000fe4000fffe0ff */
[----:B------:R-:W-:-:S02]  /*02b0*/  UIADD3 UR33, UPT, UPT, UR15, -0x126145ec, URZ ;  /* 0xed9eba140f217890 */ /* 0x000fc4000fffe0ff */
[----:B------:R-:W-:Y:S02]  /*02c0*/  UIADD3 UR34, UPT, UPT, UR14, 0x1715609d, URZ ;  /* 0x1715609d0e227890 */ /* 0x000fe4000fffe0ff */
[----:B------:R-:W-:Y:S02]  /*02d0*/  UIADD3 UR35, UPT, UPT, UR15, -0x56f99767, URZ ;  /* 0xa90668990f237890 */ /* 0x000fe4000fffe0ff */
[----:B------:R-:W-:Y:S02]  /*02e0*/  UIADD3 UR36, UPT, UPT, UR14, -0x4ab325aa, URZ ;  /* 0xb54cda560e247890 */ /* 0x000fe4000fffe0ff */
[----:B------:R-:W-:Y:S02]  /*02f0*/  UIADD3 UR37, UPT, UPT, UR15, 0x646e171e, URZ ;  /* 0x646e171e0f257890 */ /* 0x000fe4000fffe0ff */
[----:B------:R-:W-:Y:S02]  /*0300*/  UIADD3 UR38, UPT, UPT, UR14, 0x5384540f, URZ ;  /* 0x5384540f0e267890 */ /* 0x000fe4000fffe0ff */
[----:B------:R-:W-:-:S02]  /*0310*/  UIADD3 UR39, UPT, UPT, UR15, 0x1fd5c5a3, URZ ;  /* 0x1fd5c5a30f277890 */ /* 0x000fc4000fffe0ff */
        /* <DEDUP_REMOVED lines=12> */
[----:B------:R0:W5:Y:S02]  /*03e0*/  @P0 LDG.E.128 R72, desc[UR12][R6.64] ;  /* 0x0000000c06480981 */ /* 0x000164000c1e1d00 */
[----:B------:R-:W4:Y:S01]  /*03f0*/  @P1 LDC.64 R16, c[0x0][0x438] ;  /* 0x00010e00ff101b82 */ /* 0x000f220000000a00 */
[----:B-1----:R-:W-:-:S05]  /*0400*/  @P0 IMAD.WIDE.U32 R10, R27, 0x10, R10 ;  /* 0x000000101b0a0825 */ /* 0x002fca00078e000a */
[----:B------:R0:W5:Y:S02]  /*0410*/  @P0 LD.E.128 R68, desc[UR12][R10.64] ;  /* 0x0000000c0a440980 */ /* 0x000164000c101d00 */
[----:B------:R-:W1:Y:S01]  /*0420*/  @P1 LDC.64 R18, c[0x0][0x3e8] ;  /* 0x0000fa00ff121b82 */ /* 0x000e620000000a00 */
[C---:B--2---:R-:W-:Y:S01]  /*0430*/  @P0 IMAD.WIDE.U32 R12, R27.reuse, 0x10, R12 ;  /* 0x000000101b0c0825 */ /* 0x044fe200078e000c */
[----:B------:R-:W-:-:S04]  /*0440*/  @P0 LOP3.LUT R27, R27, 0x80, RZ, 0xfc, !PT ;  /* 0x000000801b1b0812 */ /* 0x000fc800078efcff */
[----:B------:R0:W5:Y:S01]  /*0450*/  @P0 LDG.E.128 R64, desc[UR12][R12.64] ;  /* 0x0000000c0c400981 */ /* 0x000162000c1e1d00 */
[----:B---3--:R-:W-:-:S05]  /*0460*/  @P1 IMAD.WIDE.U32 R14, R27, 0x10, R14 ;  /* 0x000000101b0e1825 */ /* 0x008fca00078e000e */
[----:B------:R0:W5:Y:S01]  /*0470*/  @P1 LDG.E.128 R60, desc[UR12][R14.64] ;  /* 0x0000000c0e3c1981 */ /* 0x000162000c1e1d00 */
[----:B----4-:R-:W-:-:S05]  /*0480*/  @P1 IMAD.WIDE.U32 R16, R27, 0x10, R16 ;  /* 0x000000101b101825 */ /* 0x010fca00078e0010 */
[----:B------:R0:W5:Y:S01]  /*0490*/  @P1 LD.E.128 R56, desc[UR12][R16.64] ;  /* 0x0000000c10381980 */ /* 0x000162000c101d00 */
[----:B-1----:R-:W-:-:S05]  /*04a0*/  @P1 IMAD.WIDE.U32 R18, R27, 0x10, R18 ;  /* 0x000000101b121825 */ /* 0x002fca00078e0012 */
[----:B------:R0:W5:Y:S01]  /*04b0*/  @P1 LDG.E.128 R52, desc[UR12][R18.64] ;  /* 0x0000000c12341981 */ /* 0x000162000c1e1d00 */
[----:B------:R-:W-:Y:S02]  /*04c0*/  ISETP.GE.U32.AND P0, PT, R3, 0x180, PT ;  /* 0x000001800300780c */ /* 0x000fe40003f06070 */
[----:B------:R-:W-:-:S11]  /*04d0*/  @P1 IADD3 R27, PT, PT, R27, 0x80, RZ ;  /* 0x000000801b1b1810 */ /* 0x000fd60007ffe0ff */
[----:B0-----:R-:W-:Y:S05]  /*04e0*/  @!P0 BRA `(.L_x_1526) ;  /* 0x0000000000a48947 */ /* 0x001fea0003800000 */
        /* <DEDUP_REMOVED lines=10> */
.L_x_1525:
[C---:B------:R-:W-:Y:S02]  /*0590*/  ISETP.GE.U32.AND P0, PT, R3.reuse, 0x80, PT ;  /* 0x000000800300780c */ /* 0x040fe40003f06070 */
[C---:B------:R-:W-:Y:S02]  /*05a0*/  ISETP.GE.U32.AND P1, PT, R3.reuse, 0x100, PT ;  /* 0x000001000300780c */ /* 0x040fe40003f26070 */
[----:B------:R-:W-:-:S09]  /*05b0*/  ISETP.GE.U32.AND P2, PT, R3, 0x180, PT ;  /* 0x000001800300780c */ /* 0x000fd20003f46070 */
[----:B------:R-:W0:Y:S08]  /*05c0*/  @P0 LDC.64 R6, c[0x0][0x3d0] ;  /* 0x0000f400ff060b82 */ /* 0x000e300000000a00 */
[----:B------:R-:W1:Y:S08]  /*05d0*/  @P0 LDC.64 R10, c[0x0][0x3e8] ;  /* 0x0000fa00ff0a0b82 */ /* 0x000e700000000a00 */
[----:B------:R-:W2:Y:S08]  /*05e0*/  @P1 LDC.64 R16, c[0x0][0x3d0] ;  /* 0x0000f400ff101b82 */ /* 0x000eb00000000a00 */
[----:B------:R-:W3:Y:S01]  /*05f0*/  @P1 LDC.64 R18, c[0x0][0x3e8] ;  /* 0x0000fa00ff121b82 */ /* 0x000ee20000000a00 */
[----:B0-----:R-:W-:-:S05]  /*0600*/  @P0 IMAD.WIDE.U32 R12, R27, 0x10, R6 ;  /* 0x000000101b0c0825 */ /* 0x001fca00078e0006 */
[----:B------:R0:W5:Y:S02]  /*0610*/  @P0 LDG.E.128 R72, desc[UR12][R12.64] ;  /* 0x0000000c0c480981 */ /* 0x000164000c1e1d00 */
[----:B------:R-:W4:Y:S01]  /*0620*/  @P2 LDC.64 R20, c[0x0][0x3d0] ;  /* 0x0000f400ff142b82 */ /* 0x000f220000000a00 */
[C---:B-1----:R-:W-:Y:S01]  /*0630*/  @P0 IMAD.WIDE.U32 R14, R27.reuse, 0x10, R10 ;  /* 0x000000101b0e0825 */ /* 0x042fe200078e000a */
[----:B------:R-:W-:-:S04]  /*0640*/  @P0 LOP3.LUT R27, R27, 0x80, RZ, 0xfc, !PT ;  /* 0x000000801b1b0812 */ /* 0x000fc800078efcff */
[----:B------:R0:W5:Y:S02]  /*0650*/  @P0 LDG.E.128 R64, desc[UR12][R14.64] ;  /* 0x0000000c0e400981 */ /* 0x000164000c1e1d00 */
[----:B------:R-:W1:Y:S01]  /*0660*/  @P2 LDC.64 R22, c[0x0][0x3e8] ;  /* 0x0000fa00ff162b82 */ /* 0x000e620000000a00 */
[----:B--2---:R-:W-:-:S05]  /*0670*/  @P1 IMAD.WIDE.U32 R16, R27, 0x10, R16 ;  /* 0x000000101b101825 */ /* 0x004fca00078e0010 */
[----:B------:R0:W5:Y:S01]  /*0680*/  @P1 LDG.E.128 R60, desc[UR12][R16.64] ;  /* 0x0000000c103c1981 */ /* 0x000162000c1e1d00 */
[----:B---3--:R-:W-:-:S04]  /*0690*/  @P1 IMAD.WIDE.U32 R18, R27, 0x10, R18 ;  /* 0x000000101b121825 */ /* 0x008fc800078e0012 */
[----:B------:R-:W-:Y:S01]  /*06a0*/  @P1 VIADD R27, R27, 0x80 ;  /* 0x000000801b1b1836 */ /* 0x000fe20000000000 */
[----:B------:R0:W5:Y:S03]  /*06b0*/  @P1 LDG.E.128 R52, desc[UR12][R18.64] ;  /* 0x0000000c12341981 */ /* 0x000166000c1e1d00 */
[----:B----4-:R-:W-:-:S05]  /*06c0*/  @P2 IMAD.WIDE.U32 R6, R27, 0x10, R20 ;  /* 0x000000101b062825 */ /* 0x010fca00078e0014 */
[----:B------:R0:W5:Y:S01]  /*06d0*/  @P2 LDG.E.128 R48, desc[UR12][R6.64] ;  /* 0x0000000c06302981 */ /* 0x000162000c1e1d00 */
[----:B-1----:R-:W-:-:S05]  /*06e0*/  @P2 IMAD.WIDE.U32 R10, R27, 0x10, R22 ;  /* 0x000000101b0a2825 */ /* 0x002fca00078e0016 */
[----:B------:R0:W5:Y:S01]  /*06f0*/  @P2 LDG.E.128 R40, desc[UR12][R10.64] ;  /* 0x0000000c0a282981 */ /* 0x000162000c1e1d00 */
[----:B------:R-:W-:Y:S02]  /*0700*/  HFMA2 R70, -RZ, RZ, 0, 0 ;  /* 0x00000000ff467431 */ /* 0x000fe400000001ff */
[----:B------:R-:W-:Y:S01]  /*0710*/  IMAD.MOV.U32 R58, RZ, RZ, RZ ;  /* 0x000000ffff3a7224 */ /* 0x000fe200078e00ff */
[----:B------:R-:W-:Y:S02]  /*0720*/  CS2R R56, SRZ ;  /* 0x0000000000387805 */ /* 0x000fe4000001ff00 */
[----:B------:R-:W-:Y:S02]  /*0730*/  CS2R R68, SRZ ;  /* 0x0000000000447805 */ /* 0x000fe4000001ff00 */
[----:B------:R-:W-:Y:S02]  /*0740*/  @P2 CS2R R46, SRZ ;  /* 0x00000000002e2805 */ /* 0x000fe4000001ff00 */
[----:B------:R-:W-:Y:S01]  /*0750*/  @P2 CS2R R44, SRZ ;  /* 0x00000000002c2805 */ /* 0x000fe2000001ff00 */
[----:B------:R-:W-:-:S02]  /*0760*/  @P0 IMAD.MOV.U32 R71, RZ, RZ, RZ ;  /* 0x000000ffff470224 */ /* 0x000fc400078e00ff */
[----:B0-----:R-:W-:-:S07]  /*0770*/  @P1 IMAD.MOV.U32 R59, RZ, RZ, RZ ;  /* 0x000000ffff3b1224 */ /* 0x001fce00078e00ff */
.L_x_1526:
[----:B------:R-:W-:Y:S05]  /*0780*/  BSYNC.RECONVERGENT B0 ;  /* 0x0000000000007941 */ /* 0x000fea0003800200 */
.L_x_1524:
[----:B------:R-:W0:Y:S02]  /*0790*/  LDCU UR4, c[0x0][0x384] ;  /* 0x00007080ff0477ac */ /* 0x000e240008000800 */
[----:B0-----:R-:W-:-:S06]  /*07a0*/  UISETP.GE.AND UP0, UPT, UR22, UR4, UPT ;  /* 0x000000041600728c */ /* 0x001fcc000bf06270 */
[----:B------:R-:W-:-:S13]  /*07b0*/  PLOP3.LUT P0, PT, PT, PT, UP0, 0x80, 0x8 ;  /* 0x000000000008781c */ /* 0x000fda0003f0f008 */
[----:B------:R-:W-:Y:S05]  /*07c0*/  @P0 EXIT ;  /* 0x000000000000094d */ /* 0x000fea0003800000 */
[----:B------:R-:W-:Y:S01]  /*07d0*/  IMAD.HI.U32 R7, R4, -0x2daee0ad, RZ ;  /* 0xd2511f5304077827 */ /* 0x000fe200078e00ff */
[----:B------:R-:W-:-:S03]  /*07e0*/  LOP3.LUT R16, R24, 0x7f, RZ, 0xc0, !PT ;  /* 0x0000007f18107812 */ /* 0x000fc600078ec0ff */
[----:B------:R-:W-:Y:S01]  /*07f0*/  HFMA2 R92, -RZ, RZ, 0, 0 ;  /* 0x00000000ff5c7431 */ /* 0x000fe200000001ff */
[----:B------:R-:W-:Y:S01]  /*0800*/  SHF.L.U32 R24, R24, 0x1, RZ ;  /* 0x0000000118187819 */ /* 0x000fe200000006ff */
[----:B------:R-:W-:Y:S01]  /*0810*/  IMAD.HI.U32 R6, R2, -0x326172a9, RZ ;  /* 0xcd9e8d5702067827 */ /* 0x000fe200078e00ff */
[----:B------:R-:W-:Y:S01]  /*0820*/  LOP3.LUT R7, R7, UR15, RZ, 0x3c, !PT ;  /* 0x0000000f07077c12 */ /* 0x000fe2000f8e3cff */
[----:B------:R-:W-:Y:S01]  /*0830*/  UPLOP3.LUT UP1, UPT, UPT, UPT, UPT, 0x40, 0x4 ;  /* 0x000000000004789c */ /* 0x000fe20003f2e870 */
[----:B------:R-:W-:Y:S01]  /*0840*/  LOP3.LUT R109, R8, 0x3, RZ, 0xc0, !PT ;  /* 0x00000003086d7812 */ /* 0x000fe200078ec0ff */
[----:B------:R-:W-:Y:S01]  /*0850*/  IMAD R11, R2, -0x326172a9, RZ ;  /* 0xcd9e8d57020b7824 */ /* 0x000fe200078e02ff */
[----:B------:R-:W-:Y:S01]  /*0860*/  LOP3.LUT R6, R5, UR14, R6, 0x96, !PT ;  /* 0x0000000e05067c12 */ /* 0x000fe2000f8e9606 */
[----:B------:R-:W-:Y:S01]  /*0870*/  IMAD.HI.U32 R10, R7, -0x326172a9, RZ ;  /* 0xcd9e8d57070a7827 */ /* 0x000fe200078e00ff */
[----:B-----5:R-:W-:Y:S01]  /*0880*/  PRMT R8, R51, 0x7632, R8 ;  /* 0x0000763233087816 */ /* 0x020fe20000000008 */
[----:B------:R-:W0:Y:S01]  /*0890*/  LDCU UR23, c[0x0][0x404] ;  /* 0x00008080ff1777ac */ /* 0x000e220008000800 */
[----:B------:R-:W-:Y:S01]  /*08a0*/  PRMT R15, R59, 0x7632, R15 ;  /* 0x000076323b0f7816 */ /* 0x000fe2000000000f */
[----:B------:R-:W-:Y:S01]  /*08b0*/  IMAD R13, R4, -0x2daee0ad, RZ ;  /* 0xd2511f53040d7824 */ /* 0x000fe200078e02ff */
[----:B------:R-:W-:Y:S01]  /*08c0*/  LOP3.LUT R10, R11, UR26, R10, 0x96, !PT ;  /* 0x0000001a0b0a7c12 */ /* 0x000fe2000f8e960a */
[----:B------:R-:W-:Y:S01]  /*08d0*/  IMAD.HI.U32 R12, R6, -0x2daee0ad, RZ ;  /* 0xd2511f53060c7827 */ /* 0x000fe200078e00ff */
[----:B------:R-:W-:Y:S01]  /*08e0*/  PRMT R17, R58, 0x7632, R17 ;  /* 0x000076323a117816 */ /* 0x000fe20000000011 */
[----:B------:R-:W1:Y:S01]  /*08f0*/  LDCU UR45, c[0x0][0x388] ;  /* 0x00007100ff2d77ac */ /* 0x000e620008000800 */
[----:B------:R-:W-:Y:S01]  /*0900*/  PRMT R18, R62, 0x7632, R18 ;  /* 0x000076323e127816 */ /* 0x000fe20000000012 */
        /* <DEDUP_REMOVED lines=15> */
[----:B------:R-:W-:Y:S01]  /*0a00*/  PRMT R23, R71, 0x7632, R23 ;  /* 0x0000763247177816 */ /* 0x000fe20000000017 */
[----:B------:R-:W-:Y:S01]  /*0a10*/  IMAD.HI.U32 R10, R6, -0x326172a9, RZ ;  /* 0xcd9e8d57060a7827 */ /* 0x000fe200078e00ff */
[----:B------:R-:W-:Y:S01]  /*0a20*/  PRMT R26, R74, 0x7632, R26 ;  /* 0x000076324a1a7816 */ /* 0x000fe2000000001a */
[----:B------:R-:W4:Y:S01]  /*0a30*/  LDCU.64 UR16, c[0x0][0x408] ;  /* 0x00008100ff1077ac */ /* 0x000f220008000a00 */
[----:B------:R-:W-:Y:S01]  /*0a40*/  PRMT R27, R69, 0x7632, R27 ;  /* 0x00007632451b7816 */ /* 0x000fe2000000001b */
[----:B------:R-:W-:Y:S01]  /*0a50*/  IMAD.HI.U32 R13, R7, -0x2daee0ad, RZ ;  /* 0xd2511f53070d7827 */ /* 0x000fe200078e00ff */
[----:B------:R-:W-:Y:S01]  /*0a60*/  LOP3.LUT R10, R11, UR30, R10, 0x96, !PT ;  /* 0x0000001e0b0a7c12 */ /* 0x000fe2000f8e960a */
[----:B------:R-:W0:Y:S01]  /*0a70*/  LDCU.64 UR18, c[0x0][0x3a0] ;  /* 0x00007400ff1277ac */ /* 0x000e220008000a00 */
[----:B------:R-:W-:Y:S01]  /*0a80*/  PRMT R28, R73, 0x7632, R28 ;  /* 0x00007632491c7816 */ /* 0x000fe2000000001c */
[----:B------:R-:W-:Y:S01]  /*0a90*/  IMAD R12, R7, -0x2daee0ad, RZ ;  /* 0xd2511f53070c7824 */ /* 0x000fe200078e02ff */
[----:B------:R-:W-:Y:S01]  /*0aa0*/  LOP3.LUT R13, R14, UR31, R13, 0x96, !PT ;  /* 0x0000001f0e0d7c12 */ /* 0x000fe2000f8e960d */
[----:B------:R-:W-:Y:S01]  /*0ab0*/  IMAD.HI.U32 R7, R10, -0x2daee0ad, RZ ;  /* 0xd2511f530a077827 */ /* 0x000fe200078e00ff */
[----:B------:R-:W-:Y:S01]  /*0ac0*/  PRMT R29, R68, 0x7632, R29 ;  /* 0x00007632441d7816 */ /* 0x000fe2000000001d */
[----:B------:R-:W0:Y:S01]  /*0ad0*/  LDCU.128 UR8, c[0x0][0x3f0] ;  /* 0x00007e00ff0877ac */ /* 0x000e220008000c00 */
        /* <DEDUP_REMOVED lines=19> */
[----:B------:R-:W-:Y:S01]  /*0c10*/  IMAD.HI.U32 R6, R10, -0x2daee0ad, RZ ;  /* 0xd2511f530a067827 */ /* 0x000fe200078e00ff */
[----:B------:R-:W-:Y:S02]  /*0c20*/  PRMT R86, R53, 0x7632, R86 ;  /* 0x0000763235567816 */ /* 0x000fe40000000056 */
[----:B------:R-:W-:Y:S01]  /*0c30*/  PRMT R87, R52, 0x7632, R87 ;  /* 0x0000763234577816 */ /* 0x000fe20000000057 */
[----:B------:R-:W-:Y:S01]  /*0c40*/  IMAD R12, R7, -0x326172a9, RZ ;  /* 0xcd9e8d57070c7824 */ /* 0x000fe200078e02ff */
[----:B------:R-:W-:Y:S01]  /*0c50*/  LOP3.LUT R6, R13, UR37, R6, 0x96, !PT ;  /* 0x000000250d067c12 */ /* 0x000fe2000f8e9606 */
[----:B------:R-:W-:Y:S01]  /*0c60*/  IMAD.HI.U32 R7, R11, -0x326172a9, RZ ;  /* 0xcd9e8d570b077827 */ /* 0x000fe200078e00ff */
[----:B------:R-:W-:-:S02]  /*0c70*/  PRMT R88, R67, 0x7632, R88 ;  /* 0x0000763243587816 */ /* 0x000fc40000000058 */
        /* <DEDUP_REMOVED lines=11> */
[----:B------:R-:W-:Y:S01]  /*0d30*/  IMAD.HI.U32 R7, R10, -0x2daee0ad, RZ ;  /* 0xd2511f530a077827 */ /* 0x000fe200078e00ff */
[----:B------:R-:W-:-:S03]  /*0d40*/  PRMT R13, R44, 0x7632, R13 ;  /* 0x000076322c0d7816 */ /* 0x000fc6000000000d */
[----:B------:R-:W-:Y:S01]  /*0d50*/  IMAD R11, R9, -0x20, R16 ;  /* 0xffffffe0090b7824 */ /* 0x000fe200078e0210 */
[----:B------:R-:W-:Y:S01]  /*0d60*/  VIADDMNMX R16, R16, -R25, RZ, !PT ;  /* 0x8000001910107246 */ /* 0x000fe200078001ff */
[----:B------:R-:W-:Y:S01]  /*0d70*/  IMAD R9, R6, -0x326172a9, RZ ;  /* 0xcd9e8d5706097824 */ /* 0x000fe200078e02ff */
[----:B------:R-:W-:Y:S01]  /*0d80*/  LOP3.LUT R132, R14, UR41, R7, 0x96, !PT ;  /* 0x000000290e847c12 */ /* 0x000fe2000f8e9607 */
[----:B------:R-:W-:Y:S01]  /*0d90*/  IMAD.HI.U32 R6, R12, -0x326172a9, RZ ;  /* 0xcd9e8d570c067827 */ /* 0x000fe200078e00ff */
[----:B------:R-:W-:Y:S02]  /*0da0*/  LOP3.LUT R7, R24, 0xffffff00, RZ, 0xc0, !PT ;  /* 0xffffff0018077812 */ /* 0x000fe400078ec0ff */
[----:B------:R-:W-:Y:S01]  /*0db0*/  VIMNMX R16, PT, PT, R16, 0x20, PT ;  /* 0x0000002010107848 */ /* 0x000fe20003fe0100 */
[----:B------:R-:W-:Y:S01]  /*0dc0*/  IMAD.HI.U32 R106, R132, -0x326172a9, RZ ;  /* 0xcd9e8d57846a7827 */ /* 0x000fe200078e00ff */
[----:B------:R-:W-:Y:S02]  /*0dd0*/  LOP3.LUT R134, R9, UR40, R6, 0x96, !PT ;  /* 0x0000002809867c12 */ /* 0x000fe4000f8e9606 */
[----:B------:R-:W-:Y:S01]  /*0de0*/  VIMNMX R11, PT, PT, RZ, R11, !PT ;  /* 0x0000000bff0b7248 */ /* 0x000fe20007fe0100 */
[----:B------:R-:W-:Y:S01]  /*0df0*/  IMAD R32, R16, 0x8, R7 ;  /* 0x0000000810207824 */ /* 0x000fe200078e0207 */
[----:B------:R-:W-:Y:S01]  /*0e00*/  PRMT R14, R48, 0x7632, R14 ;  /* 0x00007632300e7816 */ /* 0x000fe2000000000e */
[----:B------:R-:W-:Y:S01]  /*0e10*/  IMAD R9, R10, -0x2daee0ad, RZ ;  /* 0xd2511f530a097824 */ /* 0x000fe200078e02ff */
[----:B------:R-:W-:Y:S01]  /*0e20*/  VIMNMX R6, PT, PT, R11, 0x20, PT ;  /* 0x000000200b067848 */ /* 0x000fe20003fe0100 */
[----:B------:R-:W-:Y:S01]  /*0e30*/  IMAD R11, R12, -0x326172a9, RZ ;  /* 0xcd9e8d570c0b7824 */ /* 0x000fe200078e02ff */
[----:B------:R-:W-:Y:S01]  /*0e40*/  I2FP.F32.U32 R32, R32 ;  /* 0x0000002000207245 */ /* 0x000fe20000201000 */
[----:B------:R-:W-:Y:S01]  /*0e50*/  IMAD.HI.U32 R108, R134, -0x2daee0ad, RZ ;  /* 0xd2511f53866c7827 */ /* 0x000fe200078e00ff */
[----:B------:R-:W-:-:S02]  /*0e60*/  PRMT R10, R50, 0x7632, R10 ;  /* 0x00007632320a7816 */ /* 0x000fc4000000000a */
[----:B------:R0:W0:Y:S01]  /*0e70*/  MUFU.RCP R84, R32 ;  /* 0x0000002000547308 */ /* 0x0000220000001000 */
[--C-:B------:R-:W-:Y:S01]  /*0e80*/  IMAD R6, R6, 0x8, R7.reuse ;  /* 0x0000000806067824 */ /* 0x100fe200078e0207 */
[----:B------:R-:W-:Y:S01]  /*0e90*/  LOP3.LUT R108, R9, UR43, R108, 0x96, !PT ;  /* 0x0000002b096c7c12 */ /* 0x000fe2000f8e966c */
[----:B------:R-:W-:Y:S01]  /*0ea0*/  IMAD R134, R134, -0x2daee0ad, RZ ;  /* 0xd2511f5386867824 */ /* 0x000fe200078e02ff */
[----:B------:R-:W-:Y:S01]  /*0eb0*/  LOP3.LUT R106, R11, UR42, R106, 0x96, !PT ;  /* 0x0000002a0b6a7c12 */ /* 0x000fe2000f8e966a */
[----:B------:R-:W-:Y:S01]  /*0ec0*/  IMAD R132, R132, -0x326172a9, RZ ;  /* 0xcd9e8d5784847824 */ /* 0x000fe200078e02ff */
[----:B------:R-:W-:Y:S02]  /*0ed0*/  PRMT R7, R47, 0x7632, R7 ;  /* 0x000076322f077816 */ /* 0x000fe40000000007 */
[----:B------:R-:W-:Y:S02]  /*0ee0*/  PRMT R9, R46, 0x7632, R9 ;  /* 0x000076322e097816 */ /* 0x000fe40000000009 */
[----:B------:R-:W-:-:S02]  /*0ef0*/  PRMT R11, R45, 0x7632, R11 ;  /* 0x000076322d0b7816 */ /* 0x000fc4000000000b */
[----:B------:R-:W-:Y:S02]  /*0f00*/  PRMT R12, R49, 0x7632, R12 ;  /* 0x00007632310c7816 */ /* 0x000fe4000000000c */
[----:B------:R-:W-:Y:S02]  /*0f10*/  PRMT R16, R63, 0x7632, R16 ;  /* 0x000076323f107816 */ /* 0x000fe40000000010 */
[----:B------:R-:W-:Y:S02]  /*0f20*/  PRMT R24, R75, 0x7632, R24 ;  /* 0x000076324b187816 */ /* 0x000fe40000000018 */
[----:B01234-:R-:W-:-:S07]  /*0f30*/  PRMT R25, R70, 0x7632, R25 ;  /* 0x0000763246197816 */ /* 0x01ffce0000000019 */
.L_x_1836:
[----:B------:R-:W-:-:S06]  /*0f40*/  UIMAD.WIDE UR4, UR22, 0x4, UR8 ;  /* 0x00000004160478a5 */ /* 0x000fcc000f8e0208 */
[----:B0123--:R-:W-:Y:S02]  /*0f50*/  IMAD.U32 R78, RZ, RZ, UR4 ;  /* 0x00000004ff4e7e24 */ /* 0x00ffe4000f8e00ff */
[----:B------:R-:W-:-:S05]  /*0f60*/  IMAD.U32 R79, RZ, RZ, UR5 ;  /* 0x00000005ff4f7e24 */ /* 0x000fca000f8e00ff */
[----:B------:R-:W2:Y:S01]  /*0f70*/  LDG.E R78, desc[UR12][R78.64] ;  /* 0x0000000c4e4e7981 */ /* 0x000ea2000c1e1900 */
[----:B------:R-:W-:-:S06]  /*0f80*/  UIMAD.WIDE UR4, UR22, 0x4, UR10 ;  /* 0x00000004160478a5 */ /* 0x000fcc000f8e020a */
[----:B------:R-:W-:Y:S01]  /*0f90*/  MOV R76, UR4 ;  /* 0x00000004004c7c02 */ /* 0x000fe20008000f00 */
[----:B------:R-:W-:-:S05]  /*0fa0*/  IMAD.U32 R77, RZ, RZ, UR5 ;  /* 0x00000005ff4d7e24 */ /* 0x000fca000f8e00ff */
        /* <DEDUP_REMOVED lines=26> */
.L_x_1529:
[----:B------:R-:W-:Y:S05]  /*1150*/  BRA.U !UP0, `(.L_x_1530) ;  /* 0x0000002d08b47547 */ /* 0x000fea000b800000 */
[----:B------:R-:W0:Y:S02]  /*1160*/  LDC.64 R32, c[0x0][0x3a0] ;  /* 0x0000e800ff207b82 */ /* 0x000e240000000a00 */
        /* <DEDUP_REMOVED lines=23> */
.L_x_1534:
        /* <DEDUP_REMOVED lines=13> */
.L_x_1536:
[----:B------:R-:W-:Y:S05]  /*13b0*/  BSYNC.RECONVERGENT B2 ;  /* 0x0000000000027941 */ /* 0x000fea0003800200 */
.L_x_1535:
        /* <DEDUP_REMOVED lines=41> */
[----:B------:R-:W-:Y:S01]  /*1650*/  LOP3.LUT R108, R108, UR43, R77, 0x96, !PT ;  /* 0x0000002b6c6c7c12 */ /* 0x000fe2000f8e964d */
[----:B------:R-:W-:-:S07]  /*1660*/  IMAD.MOV.U32 R77, RZ, RZ, R134 ;  /* 0x000000ffff4d7224 */ /* 0x000fce00078e0086 */
.L_x_1533:
[----:B------:R-:W-:Y:S05]  /*1670*/  BSYNC.RECONVERGENT B1 ;  /* 0x0000000000017941 */ /* 0x000fea0003800200 */
.L_x_1532:
[----:B------:R-:W-:Y:S01]  /*1680*/  I2FP.F32.U32 R77, R77 ;  /* 0x0000004d004d7245 */ /* 0x000fe20000201000 */
[----:B------:R-:W-:Y:S01]  /*1690*/  IMAD.MOV.U32 R94, RZ, RZ, 0x2f800000 ;  /* 0x2f800000ff5e7424 */ /* 0x000fe200078e00ff */
[----:B------:R-:W-:Y:S01]  /*16a0*/  SHF.L.U32 R93, R64, 0x10, RZ ;  /* 0x00000010405d7819 */ /* 0x000fe200000006ff */
[----:B-----5:R-:W-:Y:S02]  /*16b0*/  IMAD.U32 R78, R36, 0x10000, RZ ;  /* 0x00010000244e7824 */ /* 0x020fe400078e00ff */
[----:B------:R-:W-:Y:S02]  /*16c0*/  FFMA.FTZ R77, R77, R94, 1.1641532182693481445e-10 ;  /* 0x2f0000004d4d7423 */ /* 0x000fe4000001005e */
[----:B------:R-:W-:-:S03]  /*16d0*/  FMUL.FTZ R78, R78, UR17 ;  /* 0x000000114e4e7c20 */ /* 0x000fc60008410000 */
[----:B------:R-:W-:Y:S01]  /*16e0*/  FSETP.GTU.FTZ.AND P2, PT, R77, UR23, PT ;  /* 0x000000174d007c0b */ /* 0x000fe2000bf5c000 */
[----:B------:R-:W-:Y:S01]  /*16f0*/  FMUL.FTZ R78, R78, UR16 ;  /* 0x000000104e4e7c20 */ /* 0x000fe20008410000 */
[----:B------:R-:W-:Y:S02]  /*1700*/  IMAD.U32 R77, R32, 0x10000, RZ ;  /* 0x00010000204d7824 */ /* 0x000fe400078e00ff */
[----:B------:R-:W-:Y:S02]  /*1710*/  SEL R94, RZ, 0x1, P2 ;  /* 0x00000001ff5e7807 */ /* 0x000fe40001000000 */
[----:B------:R-:W-:-:S05]  /*1720*/  FSEL R78, R78, RZ, !P2 ;  /* 0x000000ff4e4e7208 */ /* 0x000fca0005000000 */
[----:B------:R-:W-:-:S07]  /*1730*/  FFMA.FTZ R93, R78, R93, R77 ;  /* 0x0000005d4e5d7223 */ /* 0x000fce000001004d */
.L_x_1531:
        /* <DEDUP_REMOVED lines=22> */
.L_x_1540:
        /* <DEDUP_REMOVED lines=13> */
.L_x_1542:
[----:B------:R-:W-:Y:S05]  /*1970*/  BSYNC.RECONVERGENT B2 ;  /* 0x0000000000027941 */ /* 0x000fea0003800200 */
.L_x_1541:
        /* <DEDUP_REMOVED lines=40> */
[----:B------:R-:W-:Y:S01]  /*1c00*/  LOP3.LUT R108, R108, UR43, R77, 0x96, !PT ;  /* 0x0000002b6c6c7c12 */ /* 0x000fe2000f8e964d */
[----:B------:R-:W-:Y:S02]  /*1c10*/  HFMA2 R77, -RZ, RZ, 0, 0 ;  /* 0x00000000ff4d7431 */ /* 0x000fe400000001ff */
[----:B------:R-:W-:-:S07]  /*1c20*/  IMAD.MOV.U32 R78, RZ, RZ, R99 ;  /* 0x000000ffff4e7224 */ /* 0x000fce00078e0063 */
.L_x_1539:
[----:B------:R-:W-:Y:S05]  /*1c30*/  BSYNC.RECONVERGENT B1 ;  /* 0x0000000000017941 */ /* 0x000fea0003800200 */
.L_x_1538:
[----:B-----5:R-:W-:Y:S01]  /*1c40*/  PRMT R79, R36, 0x7632, R79 ;  /* 0x00007632244f7816 */ /* 0x020fe2000000004f */
[----:B------:R-:W-:Y:S01]  /*1c50*/  IMAD.MOV.U32 R95, RZ, RZ, 0x2f800000 ;  /* 0x2f800000ff5f7424 */ /* 0x000fe200078e00ff */
[----:B------:R-:W-:Y:S02]  /*1c60*/  I2FP.F32.U32 R76, R78 ;  /* 0x0000004e004c7245 */ /* 0x000fe40000201000 */
[----:B------:R-:W-:Y:S01]  /*1c70*/  PRMT R78, R32, 0x7632, R78 ;  /* 0x00007632204e7816 */ /* 0x000fe2000000004e */
[----:B------:R-:W-:Y:S02]  /*1c80*/  IMAD.U32 R79, R79, 0x10000, RZ ;  /* 0x000100004f4f7824 */ /* 0x000fe400078e00ff */
[----:B------:R-:W-:Y:S02]  /*1c90*/  FFMA.FTZ R76, R76, R95, 1.1641532182693481445e-10 ;  /* 0x2f0000004c4c7423 */ /* 0x000fe4000001005f */
[----:B------:R-:W-:Y:S01]  /*1ca0*/  FMUL.FTZ R79, R79, UR17 ;  /* 0x000000114f4f7c20 */ /* 0x000fe20008410000 */
[----:B------:R-:W-:-:S02]  /*1cb0*/  IMAD.U32 R78, R78, 0x10000, RZ ;  /* 0x000100004e4e7824 */ /* 0x000fc400078e00ff */
[----:B------:R-:W-:Y:S01]  /*1cc0*/  FSETP.GTU.FTZ.AND P2, PT, R76, UR23, PT ;  /* 0x000000174c007c0b */ /* 0x000fe2000bf5c000 */
[----:B------:R-:W-:Y:S01]  /*1cd0*/  FMUL.FTZ R79, R79, UR16 ;  /* 0x000000104f4f7c20 */ /* 0x000fe20008410000 */
[----:B------:R-:W-:Y:S02]  /*1ce0*/  SHF.L.U32 R76, R91, 0x10, RZ ;  /* 0x000000105b4c7819 */ /* 0x000fe400000006ff */
[----:B------:R-:W-:Y:S02]  /*1cf0*/  SEL R96, RZ, 0x1, P2 ;  /* 0x00000001ff607807 */ /* 0x000fe40001000000 */
[----:B------:R-:W-:-:S05]  /*1d00*/  FSEL R79, R79, RZ, !P2 ;  /* 0x000000ff4f4f7208 */ /* 0x000fca0005000000 */
[----:B------:R-:W-:-:S07]  /*1d10*/  FFMA.FTZ R95, R79, R76, R78 ;  /* 0x0000004c4f5f7223 */ /* 0x000fce000001004e */
.L_x_1537:
        /* <DEDUP_REMOVED lines=21> */
.L_x_1546:
        /* <DEDUP_REMOVED lines=13> */
.L_x_1548:
[----:B------:R-:W-:Y:S05]  /*1f40*/  BSYNC.RECONVERGENT B2 ;  /* 0x0000000000027941 */ /* 0x000fea0003800200 */
.L_x_1547:
        /* <DEDUP_REMOVED lines=39> */
[----:B------:R-:W-:Y:S02]  /*21c0*/  IMAD.MOV.U32 R118, RZ, RZ, R76 ;  /* 0x000000ffff767224 */ /* 0x000fe400078e004c */
[----:B------:R-:W-:Y:S01]  /*21d0*/  HFMA2 R76, -RZ, RZ, 0, 0 ;  /* 0x00000000ff4c7431 */ /* 0x000fe200000001ff */
[----:B------:R-:W-:Y:S01]  /*21e0*/  LOP3.LUT R108, R108, UR43, R77, 0x96, !PT ;  /* 0x0000002b6c6c7c12 */ /* 0x000fe2000f8e964d */
[----:B------:R-:W-:-:S07]  /*21f0*/  IMAD.MOV.U32 R78, RZ, RZ, R101 ;  /* 0x000000ffff4e7224 */ /* 0x000fce00078e0065 */
.L_x_1545:
[----:B------:R-:W-:Y:S05]  /*2200*/  BSYNC.RECONVERGENT B1 ;  /* 0x0000000000017941 */ /* 0x000fea0003800200 */
.L_x_1544:
        /* <DEDUP_REMOVED lines=12> */
.L_x_1543:
        /* <DEDUP_REMOVED lines=22> */
.L_x_1552:
        /* <DEDUP_REMOVED lines=13> */
.L_x_1554:
[----:B------:R-:W-:Y:S05]  /*2500*/  BSYNC.RECONVERGENT B2 ;  /* 0x0000000000027941 */ /* 0x000fea0003800200 */
.L_x_1553:
        /* <DEDUP_REMOVED lines=43> */
.L_x_1551:
[----:B------:R-:W-:Y:S05]  /*27c0*/  BSYNC.RECONVERGENT B1 ;  /* 0x0000000000017941 */ /* 0x000fea0003800200 */
.L_x_1550:
        /* <DEDUP_REMOVED lines=14> */
.L_x_1549:
        /* <DEDUP_REMOVED lines=21> */
.L_x_1558:
        /* <DEDUP_REMOVED lines=13> */
.L_x_1560:
[----:B------:R-:W-:Y:S05]  /*2ad0*/  BSYNC.RECONVERGENT B2 ;  /* 0x0000000000027941 */ /* 0x000fea0003800200 */
.L_x_1559:
        /* <DEDUP_REMOVED lines=43> */
.L_x_1557:
[----:B------:R-:W-:Y:S05]  /*2d90*/  BSYNC.RECONVERGENT B1 ;  /* 0x0000000000017941 */ /* 0x000fea0003800200 */
.L_x_1556:
        /* <DEDUP_REMOVED lines=12> */
.L_x_1555:
        /* <DEDUP_REMOVED lines=22> */
.L_x_1564:
        /* <DEDUP_REMOVED lines=13> */
.L_x_1566:
[----:B------:R-:W-:Y:S05]  /*3090*/  BSYNC.RECONVERGENT B2 ;  /* 0x0000000000027941 */ /* 0x000fea0003800200 */
.L_x_1565:
        /* <DEDUP_REMOVED lines=43> */
.L_x_1563:
[----:B------:R-:W-:Y:S05]  /*3350*/  BSYNC.RECONVERGENT B1 ;  /* 0x0000000000017941 */ /* 0x000fea0003800200 */
.L_x_1562:
        /* <DEDUP_REMOVED lines=14> */
.L_x_1561:
        /* <DEDUP_REMOVED lines=21> */
.L_x_1570:
        /* <DEDUP_REMOVED lines=13> */
.L_x_1572:
[----:B------:R-:W-:Y:S05]  /*3660*/  BSYNC.RECONVERGENT B2 ;  /* 0x0000000000027941 */ /* 0x000fea0003800200 */
.L_x_1571:
        /* <DEDUP_REMOVED lines=43> */
.L_x_1569:
[----:B------:R-:W-:Y:S05]  /*3920*/  BSYNC.RECONVERGENT B1 ;  /* 0x0000000000017941 */ /* 0x000fea0003800200 */
.L_x_1568:
        /* <DEDUP_REMOVED lines=12> */
.L_x_1567:
        /* <DEDUP_REMOVED lines=22> */
.L_x_1576:
        /* <DEDUP_REMOVED lines=13> */
.L_x_1578:
[----:B------:R-:W-:Y:S05]  /*3c20*/  BSYNC.RECONVERGENT B2 ;  /* 0x0000000000027941 */ /* 0x000fea0003800200 */
.L_x_1577:
        /* <DEDUP_REMOVED lines=43> */
.L_x_1575:
[----:B------:R-:W-:Y:S05]  /*3ee0*/  BSYNC.RECONVERGENT B1 ;  /* 0x0000000000017941 */ /* 0x000fea0003800200 */
.L_x_1574:
[----:B-----5:R-:W-:Y:S02]  /*3ef0*/  PRMT R78, R39, 0x7632, R78 ;  /* 0x00007632274e7816 */ /* 0x020fe4000000004e */
[----:B------:R-:W-:Y:S01]  /*3f00*/  I2FP.F32.U32 R76, R77 ;  /* 0x0000004d004c7245 */ /* 0x000fe20000201000 */
[----:B------:R-:W-:Y:S01]  /*3f10*/  IMAD.MOV.U32 R77, RZ, RZ, 0x2f800000 ;  /* 0x2f800000ff4d7424 */ /* 0x000fe200078e00ff */
[----:B------:R-:W-:Y:S01]  /*3f20*/  SHF.L.U32 R111, R88, 0x10, RZ ;  /* 0x00000010586f7819 */ /* 0x000fe200000006ff */
[----:B------:R-:W-:Y:S02]  /*3f30*/  IMAD.U32 R78, R78, 0x10000, RZ ;  /* 0x000100004e4e7824 */ /* 0x000fe400078e00ff */
[----:B------:R-:W-:Y:S01]  /*3f40*/  FFMA.FTZ R76, R76, R77, 1.1641532182693481445e-10 ;  /* 0x2f0000004c4c7423 */ /* 0x000fe2000001004d */
[----:B------:R-:W-:Y:S01]  /*3f50*/  PRMT R77, R35, 0x7632, R77 ;  /* 0x00007632234d7816 */ /* 0x000fe2000000004d */
[----:B------:R-:W-:-:S03]  /*3f60*/  FMUL.FTZ R78, R78, UR17 ;  /* 0x000000114e4e7c20 */ /* 0x000fc60008410000 */
[----:B------:R-:W-:Y:S01]  /*3f70*/  FSETP.GTU.FTZ.AND P0, PT, R76, UR23, PT ;  /* 0x000000174c007c0b */ /* 0x000fe2000bf1c000 */
[----:B------:R-:W-:Y:S01]  /*3f80*/  FMUL.FTZ R78, R78, UR16 ;  /* 0x000000104e4e7c20 */ /* 0x000fe20008410000 */
[----:B------:R-:W-:Y:S02]  /*3f90*/  IMAD.U32 R77, R77, 0x10000, RZ ;  /* 0x000100004d4d7824 */ /* 0x000fe400078e00ff */
[----:B------:R-:W-:Y:S02]  /*3fa0*/  SEL R107, RZ, 0x1, P0 ;  /* 0x00000001ff6b7807 */ /* 0x000fe40000000000 */
[----:B------:R-:W-:-:S05]  /*3fb0*/  FSEL R78, R78, RZ, !P0 ;  /* 0x000000ff4e4e7208 */ /* 0x000fca0004000000 */
[----:B------:R-:W-:-:S07]  /*3fc0*/  FFMA.FTZ R111, R78, R111, R77 ;  /* 0x0000006f4e6f7223 */ /* 0x000fce000001004d */
.L_x_1573:
[----:B------:R-:W-:Y:S02]  /*3fd0*/  F2FP.BF16.F32.PACK_AB R79, RZ, R111 ;  /* 0x0000006fff4f723e */ /* 0x000fe400000010ff */
[----:B------:R-:W-:Y:S02]  /*3fe0*/  PRMT R78, R128, 0x5410, R130 ;  /* 0x00005410804e7816 */ /* 0x000fe40000000082 */
[----:B------:R-:W-:Y:S02]  /*3ff0*/  PRMT R77, R126, 0x5410, R124 ;  /* 0x000054107e4d7816 */ /* 0x000fe4000000007c */
[----:B------:R-:W-:Y:S02]  /*4000*/  PRMT R76, R122, 0x5410, R120 ;  /* 0x000054107a4c7816 */ /* 0x000fe40000000078 */
[----:B------:R-:W-:Y:S01]  /*4010*/  PRMT R79, R118, 0x5410, R79 ;  /* 0x00005410764f7816 */ /* 0x000fe2000000004f */
[----:B------:R-:W-:Y:S06]  /*4020*/  BRA `(.L_x_1579) ;  /* 0x0000002800f07947 */ /* 0x000fec0003800000 */
.L_x_1530:
[----:B------:R-:W-:Y:S01]  /*4030*/  IMAD.MOV.U32 R93, RZ, RZ, RZ ;  /* 0x000000ffff5d7224 */ /* 0x000fe200078e00ff */
[----:B------:R-:W-:Y:S01]  /*4040*/  MOV R76, R109 ;  /* 0x0000006d004c7202 */ /* 0x000fe20000000f00 */
[----:B------:R-:W-:Y:S01]  /*4050*/  IMAD.MOV.U32 R116, RZ, RZ, R134 ;  /* 0x000000ffff747224 */ /* 0x000fe200078e0086 */
        /* <DEDUP_REMOVED lines=17> */
.L_x_1583:
        /* <DEDUP_REMOVED lines=13> */
.L_x_1585:
[----:B------:R-:W-:Y:S05]  /*4240*/  BSYNC.RECONVERGENT B2 ;  /* 0x0000000000027941 */ /* 0x000fea0003800200 */
.L_x_1584:
        /* <DEDUP_REMOVED lines=43> */
.L_x_1582:
[----:B------:R-:W-:Y:S05]  /*4500*/  BSYNC.RECONVERGENT B1 ;  /* 0x0000000000017941 */ /* 0x000fea0003800200 */
.L_x_1581:
[----:B------:R-:W-:Y:S01]  /*4510*/  I2FP.F32.U32 R77, R77 ;  /* 0x0000004d004d7245 */ /* 0x000fe20000201000 */
[----:B------:R-:W-:Y:S02]  /*4520*/  IMAD.MOV.U32 R78, RZ, RZ, 0x2f800000 ;  /* 0x2f800000ff4e7424 */ /* 0x000fe400078e00ff */
[----:B-----5:R-:W-:Y:S02]  /*4530*/  IMAD.U32 R79, R36, 0x10000, RZ ;  /* 0x00010000244f7824 */ /* 0x020fe400078e00ff */
[----:B------:R-:W-:Y:S01]  /*4540*/  FFMA.FTZ R77, R77, R78, 1.1641532182693481445e-10 ;  /* 0x2f0000004d4d7423 */ /* 0x000fe2000001004e */
[----:B------:R-:W-:Y:S01]  /*4550*/  SHF.L.U32 R78, R64, 0x10, RZ ;  /* 0x00000010404e7819 */ /* 0x000fe200000006ff */
[----:B------:R-:W-:-:S03]  /*4560*/  FMUL.FTZ R79, R79, UR17 ;  /* 0x000000114f4f7c20 */ /* 0x000fc60008410000 */
[----:B------:R-:W-:Y:S01]  /*4570*/  FSETP.GTU.FTZ.AND P0, PT, R77, UR23, PT ;  /* 0x000000174d007c0b */ /* 0x000fe2000bf1c000 */
[----:B------:R-:W-:-:S03]  /*4580*/  FMUL.FTZ R79, R79, UR16 ;  /* 0x000000104f4f7c20 */ /* 0x000fc60008410000 */
[----:B------:R-:W-:Y:S02]  /*4590*/  SEL R94, RZ, 0x1, P0 ;  /* 0x00000001ff5e7807 */ /* 0x000fe40000000000 */
[----:B------:R-:W-:-:S05]  /*45a0*/  FSEL R93, R79, RZ, !P0 ;  /* 0x000000ff4f5d7208 */ /* 0x000fca0004000000 */
[----:B------:R-:W-:-:S07]  /*45b0*/  FMUL.FTZ R93, R93, R78 ;  /* 0x0000004e5d5d7220 */ /* 0x000fce0000410000 */
.L_x_1580:
[----:B------:R-:W-:Y:S01]  /*45c0*/  F2FP.BF16.F32.PACK_AB R122, RZ, R93 ;  /* 0x0000005dff7a723e */ /* 0x000fe200000010ff */
[----:B------:R-:W-:Y:S02]  /*45d0*/  IMAD.MOV.U32 R95, RZ, RZ, RZ ;  /* 0x000000ffff5f7224 */ /* 0x000fe400078e00ff */
[----:B------:R-:W-:Y:S01]  /*45e0*/  IMAD.MOV.U32 R77, RZ, RZ, R76 ;  /* 0x000000ffff4d7224 */ /* 0x000fe200078e004c */
        /* <DEDUP_REMOVED lines=14> */
.L_x_1589:
        /* <DEDUP_REMOVED lines=13> */
.L_x_1591:
[----:B------:R-:W-:Y:S05]  /*47a0*/  BSYNC.RECONVERGENT B2 ;  /* 0x0000000000027941 */ /* 0x000fea0003800200 */
.L_x_1590:
        /* <DEDUP_REMOVED lines=43> */
.L_x_1588:
[----:B------:R-:W-:Y:S05]  /*4a60*/  BSYNC.RECONVERGENT B1 ;  /* 0x0000000000017941 */ /* 0x000fea0003800200 */
.L_x_1587:
[----:B-----5:R-:W-:Y:S01]  /*4a70*/  PRMT R79, R36, 0x7632, R79 ;  /* 0x00007632244f7816 */ /* 0x020fe2000000004f */
[----:B------:R-:W-:Y:S01]  /*4a80*/  IMAD.MOV.U32 R95, RZ, RZ, 0x2f800000 ;  /* 0x2f800000ff5f7424 */ /* 0x000fe200078e00ff */
[----:B------:R-:W-:Y:S02]  /*4a90*/  I2FP.F32.U32 R76, R78 ;  /* 0x0000004e004c7245 */ /* 0x000fe40000201000 */
[----:B------:R-:W-:-:S03]  /*4aa0*/  SHF.L.U32 R79, R79, 0x10, RZ ;  /* 0x000000104f4f7819 */ /* 0x000fc600000006ff */
[----:B------:R-:W-:Y:S02]  /*4ab0*/  FFMA.FTZ R76, R76, R95, 1.1641532182693481445e-10 ;  /* 0x2f0000004c4c7423 */ /* 0x000fe4000001005f */
[----:B------:R-:W-:-:S03]  /*4ac0*/  FMUL.FTZ R79, R79, UR17 ;  /* 0x000000114f4f7c20 */ /* 0x000fc60008410000 */
[----:B------:R-:W-:Y:S01]  /*4ad0*/  FSETP.GTU.FTZ.AND P0, PT, R76, UR23, PT ;  /* 0x000000174c007c0b */ /* 0x000fe2000bf1c000 */
[----:B------:R-:W-:Y:S01]  /*4ae0*/  FMUL.FTZ R79, R79, UR16 ;  /* 0x000000104f4f7c20 */ /* 0x000fe20008410000 */
[----:B------:R-:W-:Y:S02]  /*4af0*/  IMAD.U32 R76, R91, 0x10000, RZ ;  /* 0x000100005b4c7824 */ /* 0x000fe400078e00ff */
[----:B------:R-:W-:Y:S02]  /*4b00*/  SEL R96, RZ, 0x1, P0 ;  /* 0x00000001ff607807 */ /* 0x000fe40000000000 */
[----:B------:R-:W-:-:S05]  /*4b10*/  FSEL R79, R79, RZ, !P0 ;  /* 0x000000ff4f4f7208 */ /* 0x000fca0004000000 */
[----:B------:R-:W-:-:S07]  /*4b20*/  FMUL.FTZ R95, R79, R76 ;  /* 0x0000004c4f5f7220 */ /* 0x000fce0000410000 */
.L_x_1586:
[----:B------:R-:W-:Y:S01]  /*4b30*/  F2FP.BF16.F32.PACK_AB R120, RZ, R95 ;  /* 0x0000005fff78723e */ /* 0x000fe200000010ff */
[----:B------:R-:W-:Y:S01]  /*4b40*/  IMAD.MOV.U32 R97, RZ, RZ, RZ ;  /* 0x000000ffff617224 */ /* 0x000fe200078e00ff */
[----:B------:R-:W-:Y:S01]  /*4b50*/  MOV R76, R77 ;  /* 0x0000004d004c7202 */ /* 0x000fe20000000f00 */
[----:B------:R-:W-:Y:S06]  /*4b60*/  BRA.U !UP2, `(.L_x_1592) ;  /* 0x000000050a487547 */ /* 0x000fec000b800000 */
[----:B------:R-:W-:Y:S01]  /*4b70*/  ISETP.NE.AND P0, PT, R77, 0x1, PT ;  /* 0x000000014d00780c */ /* 0x000fe20003f05270 */
[----:B------:R-:W-:Y:S01]  /*4b80*/  BSSY.RECONVERGENT B1, `(.L_x_1593) ;  /* 0x0000045000017945 */ /* 0x000fe20003800200 */
[----:B------:R-:W-:Y:S02]  /*4b90*/  IMAD.MOV.U32 R76, RZ, RZ, 0x2 ;  /* 0x00000002ff4c7424 */ /* 0x000fe400078e00ff */
[----:B------:R-:W-:-:S09]  /*4ba0*/  IMAD.MOV.U32 R78, RZ, RZ, R132 ;  /* 0x000000ffff4e7224 */ /* 0x000fd200078e0084 */
        /* <DEDUP_REMOVED lines=9> */
.L_x_1595:
        /* <DEDUP_REMOVED lines=13> */
.L_x_1597:
[----:B------:R-:W-:Y:S05]  /*4d10*/  BSYNC.RECONVERGENT B2 ;  /* 0x0000000000027941 */ /* 0x000fea0003800200 */
.L_x_1596:
        /* <DEDUP_REMOVED lines=41> */
[----:B------:R-:W-:Y:S01]  /*4fb0*/  LOP3.LUT R108, R108, UR43, R77, 0x96, !PT ;  /* 0x0000002b6c6c7c12 */ /* 0x000fe2000f8e964d */
[----:B------:R-:W-:-:S07]  /*4fc0*/  IMAD.MOV.U32 R76, RZ, RZ, RZ ;  /* 0x000000ffff4c7224 */ /* 0x000fce00078e00ff */
.L_x_1594:
[----:B------:R-:W-:Y:S05]  /*4fd0*/  BSYNC.RECONVERGENT B1 ;  /* 0x0000000000017941 */ /* 0x000fea0003800200 */
.L_x_1593:
[----:B------:R-:W-:Y:S01]  /*4fe0*/  I2FP.F32.U32 R77, R78 ;  /* 0x0000004e004d7245 */ /* 0x000fe20000201000 */
[----:B------:R-:W-:Y:S02]  /*4ff0*/  HFMA2 R78, -RZ, RZ, 0.1171875, 0 ;  /* 0x2f800000ff4e7431 */ /* 0x000fe400000001ff */
[----:B-----5:R-:W-:-:S04]  /*5000*/  IMAD.U32 R79, R37, 0x10000, RZ ;  /* 0x00010000254f7824 */ /* 0x020fc800078e00ff */
[----:B------:R-:W-:-:S04]  /*5010*/  FMUL.FTZ R79, R79, UR17 ;  /* 0x000000114f4f7c20 */ /* 0x000fc80008410000 */
[----:B------:R-:W-:Y:S01]  /*5020*/  FMUL.FTZ R79, R79, UR16 ;  /* 0x000000104f4f7c20 */ /* 0x000fe20008410000 */
[----:B------:R-:W-:Y:S01]  /*5030*/  FFMA.FTZ R77, R77, R78, 1.1641532182693481445e-10 ;  /* 0x2f0000004d4d7423 */ /* 0x000fe2000001004e */
[----:B------:R-:W-:-:S04]  /*5040*/  IMAD.U32 R78, R65, 0x10000, RZ ;  /* 0x00010000414e7824 */ /* 0x000fc800078e00ff */
[----:B------:R-:W-:-:S04]  /*5050*/  FSETP.GTU.FTZ.AND P0, PT, R77, UR23, PT ;  /* 0x000000174d007c0b */ /* 0x000fc8000bf1c000 */
[----:B------:R-:W-:Y:S02]  /*5060*/  FSEL R97, R79, RZ, !P0 ;  /* 0x000000ff4f617208 */ /* 0x000fe40004000000 */
[----:B------:R-:W-:-:S03]  /*5070*/  SEL R98, RZ, 0x1, P0 ;  /* 0x00000001ff627807 */ /* 0x000fc60000000000 */
[----:B------:R-:W-:-:S07]  /*5080*/  FMUL.FTZ R97, R97, R78 ;  /* 0x0000004e61617220 */ /* 0x000fce0000410000 */
.L_x_1592:
[----:B------:R-:W-:Y:S01]  /*5090*/  F2FP.BF16.F32.PACK_AB R124, RZ, R97 ;  /* 0x00000061ff7c723e */ /* 0x000fe200000010ff */
[----:B------:R-:W-:Y:S01]  /*50a0*/  IMAD.MOV.U32 R77, RZ, RZ, R76 ;  /* 0x000000ffff4d7224 */ /* 0x000fe200078e004c */
[----:B------:R-:W-:Y:S01]  /*50b0*/  MOV R99, RZ ;  /* 0x000000ff00637202 */ /* 0x000fe20000000f00 */
        /* <DEDUP_REMOVED lines=14> */
.L_x_1601:
        /* <DEDUP_REMOVED lines=13> */
.L_x_1603:
[----:B------:R-:W-:Y:S05]  /*5270*/  BSYNC.RECONVERGENT B2 ;  /* 0x0000000000027941 */ /* 0x000fea0003800200 */
.L_x_1602:
        /* <DEDUP_REMOVED lines=43> */
.L_x_1600:
[----:B------:R-:W-:Y:S05]  /*5530*/  BSYNC.RECONVERGENT B1 ;  /* 0x0000000000017941 */ /* 0x000fea0003800200 */
.L_x_1599:
[----:B-----5:R-:W-:Y:S01]  /*5540*/  PRMT R79, R37, 0x7632, R79 ;  /* 0x00007632254f7816 */ /* 0x020fe2000000004f */
[----:B------:R-:W-:Y:S01]  /*5550*/  IMAD.MOV.U32 R99, RZ, RZ, 0x2f800000 ;  /* 0x2f800000ff637424 */ /* 0x000fe200078e00ff */
[----:B------:R-:W-:-:S03]  /*5560*/  I2FP.F32.U32 R76, R78 ;  /* 0x0000004e004c7245 */ /* 0x000fc60000201000 */
[----:B------:R-:W-:Y:S02]  /*5570*/  IMAD.U32 R79, R79, 0x10000, RZ ;  /* 0x000100004f4f7824 */ /* 0x000fe400078e00ff */
[----:B------:R-:W-:Y:S02]  /*5580*/  FFMA.FTZ R76, R76, R99, 1.1641532182693481445e-10 ;  /* 0x2f0000004c4c7423 */ /* 0x000fe40000010063 */
[----:B------:R-:W-:-:S03]  /*5590*/  FMUL.FTZ R79, R79, UR17 ;  /* 0x000000114f4f7c20 */ /* 0x000fc60008410000 */
[----:B------:R-:W-:Y:S01]  /*55a0*/  FSETP.GTU.FTZ.AND P0, PT, R76, UR23, PT ;  /* 0x000000174c007c0b */ /* 0x000fe2000bf1c000 */
[----:B------:R-:W-:Y:S01]  /*55b0*/  FMUL.FTZ R79, R79, UR16 ;  /* 0x000000104f4f7c20 */ /* 0x000fe20008410000 */
[----:B------:R-:W-:Y:S02]  /*55c0*/  SHF.L.U32 R76, R90, 0x10, RZ ;  /* 0x000000105a4c7819 */ /* 0x000fe400000006ff */
[----:B------:R-:W-:Y:S02]  /*55d0*/  SEL R100, RZ, 0x1, P0 ;  /* 0x00000001ff647807 */ /* 0x000fe40000000000 */
[----:B------:R-:W-:-:S05]  /*55e0*/  FSEL R79, R79, RZ, !P0 ;  /* 0x000000ff4f4f7208 */ /* 0x000fca0004000000 */
[----:B------:R-:W-:-:S07]  /*55f0*/  FMUL.FTZ R99, R79, R76 ;  /* 0x0000004c4f637220 */ /* 0x000fce0000410000 */
.L_x_1598:
        /* <DEDUP_REMOVED lines=17> */
.L_x_1607:
        /* <DEDUP_REMOVED lines=13> */
.L_x_1609:
[----:B------:R-:W-:Y:S05]  /*57e0*/  BSYNC.RECONVERGENT B2 ;  /* 0x0000000000027941 */ /* 0x000fea0003800200 */
.L_x_1608:
        /* <DEDUP_REMOVED lines=43> */
.L_x_1606:
[----:B------:R-:W-:Y:S05]  /*5aa0*/  BSYNC.RECONVERGENT B1 ;  /* 0x0000000000017941 */ /* 0x000fea0003800200 */
.L_x_1605:
[----:B------:R-:W-:Y:S01]  /*5ab0*/  I2FP.F32.U32 R77, R78 ;  /* 0x0000004e004d7245 */ /* 0x000fe20000201000 */
[----:B------:R-:W-:Y:S01]  /*5ac0*/  IMAD.MOV.U32 R78, RZ, RZ, 0x2f800000 ;  /* 0x2f800000ff4e7424 */ /* 0x000fe200078e00ff */
[----:B-----5:R-:W-:-:S03]  /*5ad0*/  SHF.L.U32 R79, R38, 0x10, RZ ;  /* 0x00000010264f7819 */ /* 0x020fc600000006ff */
[----:B------:R-:W-:Y:S01]  /*5ae0*/  FFMA.FTZ R77, R77, R78, 1.1641532182693481445e-10 ;  /* 0x2f0000004d4d7423 */ /* 0x000fe2000001004e */
[----:B------:R-:W-:Y:S02]  /*5af0*/  IMAD.U32 R78, R66, 0x10000, RZ ;  /* 0x00010000424e7824 */ /* 0x000fe400078e00ff */
[----:B------:R-:W-:Y:S02]  /*5b00*/  FMUL.FTZ R79, R79, UR17 ;  /* 0x000000114f4f7c20 */ /* 0x000fe40008410000 */
[----:B------:R-:W-:Y:S02]  /*5b10*/  FSETP.GTU.FTZ.AND P0, PT, R77, UR23, PT ;  /* 0x000000174d007c0b */ /* 0x000fe4000bf1c000 */
[----:B------:R-:W-:Y:S02]  /*5b20*/  FMUL.FTZ R79, R79, UR16 ;  /* 0x000000104f4f7c20 */ /* 0x000fe40008410000 */
[----:B------:R-:W-:-:S03]  /*5b30*/  SEL R102, RZ, 0x1, P0 ;  /* 0x00000001ff667807 */ /* 0x000fc60000000000 */
[----:B------:R-:W-:-:S05]  /*5b40*/  FSEL R101, R79, RZ, !P0 ;  /* 0x000000ff4f657208 */ /* 0x000fca0004000000 */
[----:B------:R-:W-:-:S07]  /*5b50*/  FMUL.FTZ R101, R101, R78 ;  /* 0x0000004e65657220 */ /* 0x000fce0000410000 */
.L_x_1604:
        /* <DEDUP_REMOVED lines=17> */
.L_x_1613:
        /* <DEDUP_REMOVED lines=13> */
.L_x_1615:
[----:B------:R-:W-:Y:S05]  /*5d40*/  BSYNC.RECONVERGENT B2 ;  /* 0x0000000000027941 */ /* 0x000fea0003800200 */
.L_x_1614:
        /* <DEDUP_REMOVED lines=43> */
.L_x_1612:
[----:B------:R-:W-:Y:S05]  /*6000*/  BSYNC.RECONVERGENT B1 ;  /* 0x0000000000017941 */ /* 0x000fea0003800200 */
.L_x_1611:
[----:B------:R-:W-:Y:S01]  /*6010*/  HFMA2 R103, -RZ, RZ, 0.1171875, 0 ;  /* 0x2f800000ff677431 */ /* 0x000fe200000001ff */
[----:B-----5:R-:W-:Y:S02]  /*6020*/  PRMT R79, R38, 0x7632, R79 ;  /* 0x00007632264f7816 */ /* 0x020fe4000000004f */
[----:B------:R-:W-:-:S03]  /*6030*/  I2FP.F32.U32 R76, R78 ;  /* 0x0000004e004c7245 */ /* 0x000fc60000201000 */
[----:B------:R-:W-:Y:S02]  /*6040*/  IMAD.U32 R79, R79, 0x10000, RZ ;  /* 0x000100004f4f7824 */ /* 0x000fe400078e00ff */
[----:B------:R-:W-:Y:S02]  /*6050*/  FFMA.FTZ R76, R76, R103, 1.1641532182693481445e-10 ;  /* 0x2f0000004c4c7423 */ /* 0x000fe40000010067 */
[----:B------:R-:W-:-:S04]  /*6060*/  FMUL.FTZ R79, R79, UR17 ;  /* 0x000000114f4f7c20 */ /* 0x000fc80008410000 */
[----:B------:R-:W-:Y:S01]  /*6070*/  FMUL.FTZ R79, R79, UR16 ;  /* 0x000000104f4f7c20 */ /* 0x000fe20008410000 */
[----:B------:R-:W-:Y:S01]  /*6080*/  FSETP.GTU.FTZ.AND P0, PT, R76, UR23, PT ;  /* 0x000000174c007c0b */ /* 0x000fe2000bf1c000 */
[----:B------:R-:W-:-:S03]  /*6090*/  IMAD.U32 R76, R89, 0x10000, RZ ;  /* 0x00010000594c7824 */ /* 0x000fc600078e00ff */
[----:B------:R-:W-:Y:S02]  /*60a0*/  FSEL R79, R79, RZ, !P0 ;  /* 0x000000ff4f4f7208 */ /* 0x000fe40004000000 */
[----:B------:R-:W-:-:S03]  /*60b0*/  SEL R104, RZ, 0x1, P0 ;  /* 0x00000001ff687807 */ /* 0x000fc60000000000 */
[----:B------:R-:W-:-:S07]  /*60c0*/  FMUL.FTZ R103, R79, R76 ;  /* 0x0000004c4f677220 */ /* 0x000fce0000410000 */
.L_x_1610:
        /* <DEDUP_REMOVED lines=17> */
.L_x_1619:
        /* <DEDUP_REMOVED lines=13> */
.L_x_1621:
[----:B------:R-:W-:Y:S05]  /*62b0*/  BSYNC.RECONVERGENT B2 ;  /* 0x0000000000027941 */ /* 0x000fea0003800200 */
.L_x_1620:
        /* <DEDUP_REMOVED lines=41> */
[----:B------:R-:W-:Y:S02]  /*6550*/  IMAD.MOV.U32 R116, RZ, RZ, R76 ;  /* 0x000000ffff747224 */ /* 0x000fe400078e004c */
[----:B------:R-:W-:-:S07]  /*6560*/  HFMA2 R76, -RZ, RZ, 0, 0 ;  /* 0x00000000ff4c7431 */ /* 0x000fce00000001ff */
.L_x_1618:
[----:B------:R-:W-:Y:S05]  /*6570*/  BSYNC.RECONVERGENT B1 ;  /* 0x0000000000017941 */ /* 0x000fea0003800200 */
.L_x_1617:
        /* <DEDUP_REMOVED lines=11> */
.L_x_1616:
        /* <DEDUP_REMOVED lines=17> */
.L_x_1625:
        /* <DEDUP_REMOVED lines=13> */
.L_x_1627:
[----:B------:R-:W-:Y:S05]  /*6810*/  BSYNC.RECONVERGENT B2 ;  /* 0x0000000000027941 */ /* 0x000fea0003800200 */
.L_x_1626:
        /* <DEDUP_REMOVED lines=43> */
.L_x_1624:
[----:B------:R-:W-:Y:S05]  /*6ad0*/  BSYNC.RECONVERGENT B1 ;  /* 0x0000000000017941 */ /* 0x000fea0003800200 */
.L_x_1623:
[----:B-----5:R-:W-:Y:S01]  /*6ae0*/  PRMT R78, R39, 0x7632, R78 ;  /* 0x00007632274e7816 */ /* 0x020fe2000000004e */
[----:B------:R-:W-:Y:S01]  /*6af0*/  IMAD.U32 R111, R88, 0x10000, RZ ;  /* 0x00010000586f7824 */ /* 0x000fe200078e00ff */
        /* <DEDUP_REMOVED lines=8> */
[----:B------:R-:W-:-:S05]  /*6b80*/  FSEL R78, R78, RZ, !P0 ;  /* 0x000000ff4e4e7208 */ /* 0x000fca0004000000 */
[----:B------:R-:W-:-:S07]  /*6b90*/  FMUL.FTZ R111, R78, R111 ;  /* 0x0000006f4e6f7220 */ /* 0x000fce0000410000 */
.L_x_1622:
[----:B------:R-:W-:Y:S02]  /*6ba0*/  F2FP.BF16.F32.PACK_AB R79, RZ, R111 ;  /* 0x0000006fff4f723e */ /* 0x000fe400000010ff */
[----:B------:R-:W-:Y:S02]  /*6bb0*/  PRMT R78, R128, 0x5410, R130 ;  /* 0x00005410804e7816 */ /* 0x000fe40000000082 */
[----:B------:R-:W-:Y:S02]  /*6bc0*/  PRMT R77, R124, 0x5410, R126 ;  /* 0x000054107c4d7816 */ /* 0x000fe4000000007e */
[----:B------:R-:W-:Y:S02]  /*6bd0*/  PRMT R76, R122, 0x5410, R120 ;  /* 0x000054107a4c7816 */ /* 0x000fe40000000078 */
[----:B------:R-:W-:-:S07]  /*6be0*/  PRMT R79, R118, 0x5410, R79 ;  /* 0x00005410764f7816 */ /* 0x000fce000000004f */
.L_x_1579:
[----:B------:R-:W0:Y:S01]  /*6bf0*/  LDC.64 R144, c[0x0][0x3a8] ;  /* 0x0000ea00ff907b82 */ /* 0x000e220000000a00 */
[----:B------:R-:W-:Y:S02]  /*6c00*/  IMAD.MOV.U32 R134, RZ, RZ, R116 ;  /* 0x000000ffff867224 */ /* 0x000fe400078e0074 */
[----:B0-----:R-:W-:-:S05]  /*6c10*/  IMAD.WIDE.U32 R144, R114, 0x10, R144 ;  /* 0x0000001072907825 */ /* 0x001fca00078e0090 */
[----:B------:R0:W-:Y:S01]  /*6c20*/  STG.E.128 desc[UR12][R144.64], R76 ;  /* 0x0000004c90007986 */ /* 0x0001e2000c101d0c */
[----:B------:R-:W-:Y:S05]  /*6c30*/  BRA.U !UP2, `(.L_x_1628) ;  /* 0x000000010a507547 */ /* 0x000fea000b800000 */
        /* <DEDUP_REMOVED lines=20> */
.L_x_1628:
[----:B------:R-:W-:Y:S02]  /*6d80*/  VIADD R114, R114, 0x80 ;  /* 0x0000008072727836 */ /* 0x000fe40000000000 */
[----:B------:R-:W-:-:S07]  /*6d90*/  VIADD R112, R112, 0x80 ;  /* 0x0000008070707836 */ /* 0x000fce0000000000 */
.L_x_1528:
[----:B------:R-:W-:Y:S05]  /*6da0*/  BSYNC.RECONVERGENT B0 ;  /* 0x0000000000007941 */ /* 0x000fea0003800200 */
.L_x_1527:
[----:B------:R-:W-:Y:S01]  /*6db0*/  ISETP.GE.U32.AND P2, PT, R3, 0x100, PT ;  /* 0x000001000300780c */ /* 0x000fe20003f46070 */
[----:B------:R-:W-:-:S12]  /*6dc0*/  BSSY.RECONVERGENT B0, `(.L_x_1629) ;  /* 0x00005cb000007945 */ /* 0x000fd80003800200 */
[----:B------:R-:W-:Y:S05]  /*6dd0*/  @!P2 BRA `(.L_x_1630) ;  /* 0x0000005c0024a947 */ /* 0x000fea0003800000 */
[----:B------:R-:W-:Y:S01]  /*6de0*/  ISETP.NE.U32.AND P0, PT, RZ, UR18, PT ;  /* 0x00000012ff007c0c */ /* 0x000fe2000bf05070 */
[----:B------:R-:W2:Y:S01]  /*6df0*/  @UP2 LDCU.64 UR4, c[0x0][0x390] ;  /* 0x00007200ff0427ac */ /* 0x000ea20008000a00 */
[----:B01----:R-:W-:Y:S02]  /*6e00*/  HFMA2 R79, -RZ, RZ, 0, 9.5367431640625e-07 ;  /* 0x00000010ff4f7431 */ /* 0x003fe400000001ff */
[----:B------:R-:W-:-:S13]  /*6e10*/  ISETP.NE.AND.EX P0, PT, RZ, UR19, PT, P0 ;  /* 0x00000013ff007c0c */ /* 0x000fda000bf05300 */
[----:B------:R-:W0:Y:S01]  /*6e20*/  @P0 LDC.64 R76, c[0x0][0x3a0] ;  /* 0x0000e800ff4c0b82 */ /* 0x000e220000000a00 */
[----:B--2---:R-:W-:-:S05]  /*6e30*/  @P3 IMAD.WIDE.U32 R78, R112, R79, UR4 ;  /* 0x00000004704e3e25 */ /* 0x004fca000f8e004f */
[----:B-----5:R1:W5:Y:S01]  /*6e40*/  @P3 LDG.E.128 R36, desc[UR12][R78.64] ;  /* 0x0000000c4e243981 */ /* 0x020362000c1e1d00 */
[----:B0-----:R-:W-:-:S05]  /*6e50*/  @P0 IMAD.WIDE.U32 R76, R114, 0x10, R76 ;  /* 0x00000010724c0825 */ /* 0x001fca00078e004c */
[----:B------:R1:W5:Y:S01]  /*6e60*/  @P0 LDG.E.128 R32, desc[UR12][R76.64] ;  /* 0x0000000c4c200981 */ /* 0x000362000c1e1d00 */
[----:B------:R-:W-:Y:S05]  /*6e70*/  @!P0 BRA `(.L_x_1631) ;  /* 0x0000002c00a48947 */ /* 0x000fea0003800000 */
[----:B------:R-:W-:-:S13]  /*6e80*/  ISETP.LT.AND P0, PT, RZ, UR44, PT ;  /* 0x0000002cff007c0c */ /* 0x000fda000bf01270 */
[----:B-----5:R-:W-:Y:S01]  /*6e90*/  @!P0 IMAD.U32 R113, R32, 0x10000, RZ ;  /* 0x0001000020718824 */ /* 0x020fe200078e00ff */
[----:B------:R-:W-:Y:S01]  /*6ea0*/  @!P0 MOV R119, R134 ;  /* 0x0000008600778202 */ /* 0x000fe20000000f00 */
[----:B-1----:R-:W-:Y:S01]  /*6eb0*/  @!P0 IMAD.MOV.U32 R76, RZ, RZ, R109 ;  /* 0x000000ffff4c8224 */ /* 0x002fe200078e006d */
        /* <DEDUP_REMOVED lines=17> */
.L_x_1635:
        /* <DEDUP_REMOVED lines=13> */
.L_x_1637:
[----:B------:R-:W-:Y:S05]  /*70a0*/  BSYNC.RECONVERGENT B2 ;  /* 0x0000000000027941 */ /* 0x000fea0003800200 */
.L_x_1636:
        /* <DEDUP_REMOVED lines=43> */
.L_x_1634:
[----:B------:R-:W-:Y:S05]  /*7360*/  BSYNC.RECONVERGENT B1 ;  /* 0x0000000000017941 */ /* 0x000fea0003800200 */
.L_x_1633:
[----:B------:R-:W-:Y:S01]  /*7370*/  HFMA2 R78, -RZ, RZ, 0.1171875, 0 ;  /* 0x2f800000ff4e7431 */ /* 0x000fe200000001ff */
[----:B------:R-:W-:Y:S01]  /*7380*/  I2FP.F32.U32 R77, R77 ;  /* 0x0000004d004d7245 */ /* 0x000fe20000201000 */
[----:B------:R-:W-:Y:S01]  /*7390*/  IMAD.U32 R79, R36, 0x10000, RZ ;  /* 0x00010000244f7824 */ /* 0x000fe200078e00ff */
[----:B------:R-:W-:-:S03]  /*73a0*/  SHF.L.U32 R116, R32, 0x10, RZ ;  /* 0x0000001020747819 */ /* 0x000fc600000006ff */
[----:B------:R-:W-:Y:S01]  /*73b0*/  FMUL.FTZ R79, R79, UR17 ;  /* 0x000000114f4f7c20 */ /* 0x000fe20008410000 */
[----:B------:R-:W-:-:S03]  /*73c0*/  FFMA.FTZ R77, R77, R78, 1.1641532182693481445e-10 ;  /* 0x2f0000004d4d7423 */ /* 0x000fc6000001004e */
[----:B------:R-:W-:Y:S01]  /*73d0*/  FMUL.FTZ R79, R79, UR16 ;  /* 0x000000104f4f7c20 */ /* 0x000fe20008410000 */
[----:B------:R-:W-:Y:S01]  /*73e0*/  IMAD.U32 R78, R52, 0x10000, RZ ;  /* 0x00010000344e7824 */ /* 0x000fe200078e00ff */
[----:B------:R-:W-:-:S04]  /*73f0*/  FSETP.GTU.FTZ.AND P4, PT, R77, UR23, PT ;  /* 0x000000174d007c0b */ /* 0x000fc8000bf9c000 */
[----:B------:R-:W-:Y:S02]  /*7400*/  FSEL R113, R79, RZ, !P4 ;  /* 0x000000ff4f717208 */ /* 0x000fe40006000000 */
[----:B------:R-:W-:-:S03]  /*7410*/  SEL R94, RZ, 0x1, P4 ;  /* 0x00000001ff5e7807 */ /* 0x000fc60002000000 */
[----:B------:R-:W-:-:S07]  /*7420*/  FFMA.FTZ R113, R113, R78, R116 ;  /* 0x0000004e71717223 */ /* 0x000fce0000010074 */
.L_x_1632:
        /* <DEDUP_REMOVED lines=22> */
.L_x_1641:
        /* <DEDUP_REMOVED lines=13> */
.L_x_1643:
[----:B------:R-:W-:Y:S05]  /*7660*/  BSYNC.RECONVERGENT B2 ;  /* 0x0000000000027941 */ /* 0x000fea0003800200 */
.L_x_1642:
        /* <DEDUP_REMOVED lines=43> */
.L_x_1640:
[----:B------:R-:W-:Y:S05]  /*7920*/  BSYNC.RECONVERGENT B1 ;  /* 0x0000000000017941 */ /* 0x000fea0003800200 */
.L_x_1639:
[----:B------:R-:W-:Y:S01]  /*7930*/  HFMA2 R109, -RZ, RZ, 0.1171875, 0 ;  /* 0x2f800000ff6d7431 */ /* 0x000fe200000001ff */
[----:B------:R-:W-:Y:S02]  /*7940*/  PRMT R79, R36, 0x7632, R79 ;  /* 0x00007632244f7816 */ /* 0x000fe4000000004f */
[----:B------:R-:W-:Y:S02]  /*7950*/  I2FP.F32.U32 R76, R78 ;  /* 0x0000004e004c7245 */ /* 0x000fe40000201000 */
[----:B------:R-:W-:Y:S01]  /*7960*/  PRMT R78, R32, 0x7632, R78 ;  /* 0x00007632204e7816 */ /* 0x000fe2000000004e */
[----:B------:R-:W-:-:S03]  /*7970*/  IMAD.U32 R79, R79, 0x10000, RZ ;  /* 0x000100004f4f7824 */ /* 0x000fc600078e00ff */
[----:B------:R-:W-:Y:S01]  /*7980*/  SHF.L.U32 R78, R78, 0x10, RZ ;  /* 0x000000104e4e7819 */ /* 0x000fe200000006ff */
[----:B------:R-:W-:Y:S01]  /*7990*/  FFMA.FTZ R76, R76, R109, 1.1641532182693481445e-10 ;  /* 0x2f0000004c4c7423 */ /* 0x000fe2000001006d */
[----:B------:R-:W-:-:S04]  /*79a0*/  FMUL.FTZ R79, R79, UR17 ;  /* 0x000000114f4f7c20 */ /* 0x000fc80008410000 */
[----:B------:R-:W-:Y:S01]  /*79b0*/  FMUL.FTZ R79, R79, UR16 ;  /* 0x000000104f4f7c20 */ /* 0x000fe20008410000 */
[----:B------:R-:W-:Y:S01]  /*79c0*/  FSETP.GTU.FTZ.AND P4, PT, R76, UR23, PT ;  /* 0x000000174c007c0b */ /* 0x000fe2000bf9c000 */
[----:B------:R-:W-:-:S03]  /*79d0*/  IMAD.U32 R76, R87, 0x10000, RZ ;  /* 0x00010000574c7824 */ /* 0x000fc600078e00ff */
[----:B------:R-:W-:Y:S02]  /*79e0*/  FSEL R79, R79, RZ, !P4 ;  /* 0x000000ff4f4f7208 */ /* 0x000fe40006000000 */
[----:B------:R-:W-:-:S03]  /*79f0*/  SEL R96, RZ, 0x1, P4 ;  /* 0x00000001ff607807 */ /* 0x000fc60002000000 */
[----:B------:R-:W-:-:S07]  /*7a00*/  FFMA.FTZ R115, R79, R76, R78 ;  /* 0x0000004c4f737223 */ /* 0x000fce000001004e */
.L_x_1638:
        /* <DEDUP_REMOVED lines=21> */
.L_x_1647:
        /* <DEDUP_REMOVED lines=13> */
.L_x_1649:
[----:B------:R-:W-:Y:S05]  /*7c30*/  BSYNC.RECONVERGENT B2 ;  /* 0x0000000000027941 */ /* 0x000fea0003800200 */
.L_x_1648:
        /* <DEDUP_REMOVED lines=42> */
.L_x_1646:
[----:B------:R-:W-:Y:S05]  /*7ee0*/  BSYNC.RECONVERGENT B1 ;  /* 0x0000000000017941 */ /* 0x000fea0003800200 */
.L_x_1645:
[----:B------:R-:W-:Y:S01]  /*7ef0*/  I2FP.F32.U32 R77, R78 ;  /* 0x0000004e004d7245 */ /* 0x000fe20000201000 */
[----:B------:R-:W-:Y:S01]  /*7f00*/  IMAD.MOV.U32 R78, RZ, RZ, 0x2f800000 ;  /* 0x2f800000ff4e7424 */ /* 0x000fe200078e00ff */
[----:B------:R-:W-:Y:S01]  /*7f10*/  SHF.L.U32 R79, R37, 0x10, RZ ;  /* 0x00000010254f7819 */ /* 0x000fe200000006ff */
[----:B------:R-:W-:Y:S02]  /*7f20*/  IMAD.U32 R116, R33, 0x10000, RZ ;  /* 0x0001000021747824 */ /* 0x000fe400078e00ff */
[----:B------:R-:W-:Y:S01]  /*7f30*/  FFMA.FTZ R77, R77, R78, 1.1641532182693481445e-10 ;  /* 0x2f0000004d4d7423 */ /* 0x000fe2000001004e */
[----:B------:R-:W-:Y:S02]  /*7f40*/  IMAD.U32 R78, R53, 0x10000, RZ ;  /* 0x00010000354e7824 */ /* 0x000fe400078e00ff */
[----:B------:R-:W-:Y:S02]  /*7f50*/  FMUL.FTZ R79, R79, UR17 ;  /* 0x000000114f4f7c20 */ /* 0x000fe40008410000 */
[----:B------:R-:W-:-:S02]  /*7f60*/  FSETP.GTU.FTZ.AND P4, PT, R77, UR23, PT ;  /* 0x000000174d007c0b */ /* 0x000fc4000bf9c000 */
[----:B------:R-:W-:Y:S02]  /*7f70*/  FMUL.FTZ R79, R79, UR16 ;  /* 0x000000104f4f7c20 */ /* 0x000fe40008410000 */
[----:B------:R-:W-:-:S03]  /*7f80*/  SEL R98, RZ, 0x1, P4 ;  /* 0x00000001ff627807 */ /* 0x000fc60002000000 */
[----:B------:R-:W-:-:S05]  /*7f90*/  FSEL R117, R79, RZ, !P4 ;  /* 0x000000ff4f757208 */ /* 0x000fca0006000000 */
[----:B------:R-:W-:-:S07]  /*7fa0*/  FFMA.FTZ R117, R117, R78, R116 ;  /* 0x0000004e75757223 */ /* 0x000fce0000010074 */
.L_x_1644:
        /* <DEDUP_REMOVED lines=22> */
.L_x_1653:
        /* <DEDUP_REMOVED lines=13> */
.L_x_1655:
[----:B------:R-:W-:Y:S05]  /*81e0*/  BSYNC.RECONVERGENT B2 ;  /* 0x0000000000027941 */ /* 0x000fea0003800200 */
.L_x_1654:
        /* <DEDUP_REMOVED lines=43> */
.L_x_1652:
[----:B------:R-:W-:Y:S05]  /*84a0*/  BSYNC.RECONVERGENT B1 ;  /* 0x0000000000017941 */ /* 0x000fea0003800200 */
.L_x_1651:
[----:B------:R-:W-:Y:S01]  /*84b0*/  PRMT R79, R37, 0x7632, R79 ;  /* 0x00007632254f7816 */ /* 0x000fe2000000004f */
        /* <DEDUP_REMOVED lines=8> */
[----:B------:R-:W-:Y:S01]  /*8540*/  FMUL.FTZ R79, R79, UR16 ;  /* 0x000000104f4f7c20 */ /* 0x000fe20008410000 */
[----:B------:R-:W-:-:S02]  /*8550*/  IMAD.U32 R76, R86, 0x10000, RZ ;  /* 0x00010000564c7824 */ /* 0x000fc400078e00ff */
[----:B------:R-:W-:Y:S02]  /*8560*/  SEL R100, RZ, 0x1, P4 ;  /* 0x00000001ff647807 */ /* 0x000fe40002000000 */
[----:B------:R-:W-:-:S05]  /*8570*/  FSEL R79, R79, RZ, !P4 ;  /* 0x000000ff4f4f7208 */ /* 0x000fca0006000000 */
[----:B------:R-:W-:-:S07]  /*8580*/  FFMA.FTZ R119, R79, R76, R78 ;  /* 0x0000004c4f777223 */ /* 0x000fce000001004e */
.L_x_1650:
[----:B------:R-:W-:Y:S01]  /*8590*/  F2FP.BF16.F32.PACK_AB R124, RZ, R119 ;  /* 0x00000077ff7c723e */ /* 0x000fe200000010ff */
[----:B------:R-:W-:Y:S01]  /*85a0*/  @!P0 IMAD.MOV.U32 R76, RZ, RZ, R77 ;  /* 0x000000ffff4c8224 */ /* 0x000fe200078e004d */
[----:B------:R-:W-:Y:S01]  /*85b0*/  @!P0 SHF.L.U32 R121, R34, 0x10, RZ ;  /* 0x0000001022798819 */ /* 0x000fe200000006ff */
[----:B------:R-:W-:Y:S01]  /*85c0*/  @!P0 IMAD.MOV.U32 R118, RZ, RZ, R116 ;  /* 0x000000ffff768224 */ /* 0x000fe200078e0074 */
        /* <DEDUP_REMOVED lines=17> */
.L_x_1659:
        /* <DEDUP_REMOVED lines=13> */
.L_x_1661:
[----:B------:R-:W-:Y:S05]  /*87b0*/  BSYNC.RECONVERGENT B2 ;  /* 0x0000000000027941 */ /* 0x000fea0003800200 */
.L_x_1660:
        /* <DEDUP_REMOVED lines=43> */
.L_x_1658:
[----:B------:R-:W-:Y:S05]  /*8a70*/  BSYNC.RECONVERGENT B1 ;  /* 0x0000000000017941 */ /* 0x000fea0003800200 */
.L_x_1657:
        /* <DEDUP_REMOVED lines=12> */
.L_x_1656:
        /* <DEDUP_REMOVED lines=22> */
.L_x_1665:
        /* <DEDUP_REMOVED lines=13> */
.L_x_1667:
[----:B------:R-:W-:Y:S05]  /*8d70*/  BSYNC.RECONVERGENT B2 ;  /* 0x0000000000027941 */ /* 0x000fea0003800200 */
.L_x_1666:
        /* <DEDUP_REMOVED lines=43> */
.L_x_1664:
[----:B------:R-:W-:Y:S05]  /*9030*/  BSYNC.RECONVERGENT B1 ;  /* 0x0000000000017941 */ /* 0x000fea0003800200 */
.L_x_1663:
        /* <DEDUP_REMOVED lines=14> */
.L_x_1662:
        /* <DEDUP_REMOVED lines=21> */
.L_x_1671:
        /* <DEDUP_REMOVED lines=13> */
.L_x_1673:
[----:B------:R-:W-:Y:S05]  /*9340*/  BSYNC.RECONVERGENT B2 ;  /* 0x0000000000027941 */ /* 0x000fea0003800200 */
.L_x_1672:
        /* <DEDUP_REMOVED lines=43> */
.L_x_1670:
[----:B------:R-:W-:Y:S05]  /*9600*/  BSYNC.RECONVERGENT B1 ;  /* 0x0000000000017941 */ /* 0x000fea0003800200 */
.L_x_1669:
        /* <DEDUP_REMOVED lines=12> */
.L_x_1668:
        /* <DEDUP_REMOVED lines=22> */
.L_x_1677:
        /* <DEDUP_REMOVED lines=13> */
.L_x_1679:
[----:B------:R-:W-:Y:S05]  /*9900*/  BSYNC.RECONVERGENT B2 ;  /* 0x0000000000027941 */ /* 0x000fea0003800200 */
.L_x_1678:
        /* <DEDUP_REMOVED lines=43> */
.L_x_1676:
[----:B------:R-:W-:Y:S05]  /*9bc0*/  BSYNC.RECONVERGENT B1 ;  /* 0x0000000000017941 */ /* 0x000fea0003800200 */
.L_x_1675:
[----:B------:R-:W-:Y:S01]  /*9bd0*/  PRMT R78, R39, 0x7632, R78 ;  /* 0x00007632274e7816 */ /* 0x000fe2000000004e */
[----:B------:R-:W-:Y:S01]  /*9be0*/  IMAD.U32 R127, R83, 0x10000, RZ ;  /* 0x00010000537f7824 */ /* 0x000fe200078e00ff */
[----:B------:R-:W-:Y:S01]  /*9bf0*/  I2FP.F32.U32 R76, R77 ;  /* 0x0000004d004c7245 */ /* 0x000fe20000201000 */
[----:B------:R-:W-:Y:S01]  /*9c00*/  IMAD.MOV.U32 R77, RZ, RZ, 0x2f800000 ;  /* 0x2f800000ff4d7424 */ /* 0x000fe200078e00ff */
[----:B------:R-:W-:-:S03]  /*9c10*/  SHF.L.U32 R78, R78, 0x10, RZ ;  /* 0x000000104e4e7819 */ /* 0x000fc600000006ff */
        /* <DEDUP_REMOVED lines=9> */
.L_x_1674:
[----:B------:R-:W-:Y:S02]  /*9cb0*/  F2FP.BF16.F32.PACK_AB R79, RZ, R127 ;  /* 0x0000007fff4f723e */ /* 0x000fe400000010ff */
[----:B------:R-:W-:Y:S02]  /*9cc0*/  PRMT R78, R128, 0x5410, R130 ;  /* 0x00005410804e7816 */ /* 0x000fe40000000082 */
[----:B------:R-:W-:Y:S02]  /*9cd0*/  PRMT R77, R126, 0x5410, R124 ;  /* 0x000054107e4d7816 */ /* 0x000fe4000000007c */
[----:B------:R-:W-:Y:S02]  /*9ce0*/  PRMT R76, R122, 0x5410, R120 ;  /* 0x000054107a4c7816 */ /* 0x000fe40000000078 */
[----:B------:R-:W-:Y:S01]  /*9cf0*/  PRMT R79, R118, 0x5410, R79 ;  /* 0x00005410764f7816 */ /* 0x000fe2000000004f */
[----:B------:R-:W-:Y:S06]  /*9d00*/  BRA `(.L_x_1680) ;  /* 0x0000002800ec7947 */ /* 0x000fec0003800000 */
.L_x_1631:
[----:B------:R-:W-:Y:S01]  /*9d10*/  MOV R113, RZ ;  /* 0x000000ff00717202 */ /* 0x000fe20000000f00 */
[----:B-1----:R-:W-:Y:S02]  /*9d20*/  IMAD.MOV.U32 R76, RZ, RZ, R109 ;  /* 0x000000ffff4c7224 */ /* 0x002fe400078e006d */
[----:B------:R-:W-:Y:S01]  /*9d30*/  IMAD.MOV.U32 R116, RZ, RZ, R134 ;  /* 0x000000ffff747224 */ /* 0x000fe200078e0086 */
[----:B------:R-:W-:Y:S06]  /*9d40*/  BRA.U !UP2, `(.L_x_1681) ;  /* 0x000000050a507547 */ /* 0x000fec000b800000 */
        /* <DEDUP_REMOVED lines=16> */
.L_x_1684:
        /* <DEDUP_REMOVED lines=13> */
.L_x_1686:
[----:B------:R-:W-:Y:S05]  /*9f20*/  BSYNC.RECONVERGENT B2 ;  /* 0x0000000000027941 */ /* 0x000fea0003800200 */
.L_x_1685:
        /* <DEDUP_REMOVED lines=42> */
.L_x_1683:
[----:B------:R-:W-:Y:S05]  /*a1d0*/  BSYNC.RECONVERGENT B1 ;  /* 0x0000000000017941 */ /* 0x000fea0003800200 */
.L_x_1682:
        /* <DEDUP_REMOVED lines=11> */
.L_x_1681:
        /* <DEDUP_REMOVED lines=17> */
.L_x_1690:
        /* <DEDUP_REMOVED lines=13> */
.L_x_1692:
[----:B------:R-:W-:Y:S05]  /*a470*/  BSYNC.RECONVERGENT B2 ;  /* 0x0000000000027941 */ /* 0x000fea0003800200 */
.L_x_1691:
        /* <DEDUP_REMOVED lines=43> */
.L_x_1689:
[----:B------:R-:W-:Y:S05]  /*a730*/  BSYNC.RECONVERGENT B1 ;  /* 0x0000000000017941 */ /* 0x000fea0003800200 */
.L_x_1688:
        /* <DEDUP_REMOVED lines=12> */
.L_x_1687:
        /* <DEDUP_REMOVED lines=17> */
.L_x_1696:
        /* <DEDUP_REMOVED lines=13> */
.L_x_1698:
[----:B------:R-:W-:Y:S05]  /*a9e0*/  BSYNC.RECONVERGENT B2 ;  /* 0x0000000000027941 */ /* 0x000fea0003800200 */
.L_x_1697:
        /* <DEDUP_REMOVED lines=43> */
.L_x_1695:
[----:B------:R-:W-:Y:S05]  /*aca0*/  BSYNC.RECONVERGENT B1 ;  /* 0x0000000000017941 */ /* 0x000fea0003800200 */
.L_x_1694:
        /* <DEDUP_REMOVED lines=11> */
.L_x_1693:
        /* <DEDUP_REMOVED lines=17> */
.L_x_1702:
        /* <DEDUP_REMOVED lines=13> */
.L_x_1704:
[----:B------:R-:W-:Y:S05]  /*af40*/  BSYNC.RECONVERGENT B2 ;  /* 0x0000000000027941 */ /* 0x000fea0003800200 */
.L_x_1703:
        /* <DEDUP_REMOVED lines=43> */
.L_x_1701:
[----:B------:R-:W-:Y:S05]  /*b200*/  BSYNC.RECONVERGENT B1 ;  /* 0x0000000000017941 */ /* 0x000fea0003800200 */
.L_x_1700:
        /* <DEDUP_REMOVED lines=12> */
.L_x_1699:
        /* <DEDUP_REMOVED lines=17> */
.L_x_1708:
        /* <DEDUP_REMOVED lines=13> */
.L_x_1710:
[----:B------:R-:W-:Y:S05]  /*b4b0*/  BSYNC.RECONVERGENT B2 ;  /* 0x0000000000027941 */ /* 0x000fea0003800200 */
.L_x_1709:
        /* <DEDUP_REMOVED lines=43> */
.L_x_1707:
[----:B------:R-:W-:Y:S05]  /*b770*/  BSYNC.RECONVERGENT B1 ;  /* 0x0000000000017941 */ /* 0x000fea0003800200 */
.L_x_1706:
        /* <DEDUP_REMOVED lines=11> */
.L_x_1705:
        /* <DEDUP_REMOVED lines=17> */
.L_x_1714:
        /* <DEDUP_REMOVED lines=13> */
.L_x_1716:
[----:B------:R-:W-:Y:S05]  /*ba10*/  BSYNC.RECONVERGENT B2 ;  /* 0x0000000000027941 */ /* 0x000fea0003800200 */
.L_x_1715:
        /* <DEDUP_REMOVED lines=43> */
.L_x_1713:
[----:B------:R-:W-:Y:S05]  /*bcd0*/  BSYNC.RECONVERGENT B1 ;  /* 0x0000000000017941 */ /* 0x000fea0003800200 */
.L_x_1712:
        /* <DEDUP_REMOVED lines=12> */
.L_x_1711:
        /* <DEDUP_REMOVED lines=17> */
.L_x_1720:
        /* <DEDUP_REMOVED lines=13> */
.L_x_1722:
[----:B------:R-:W-:Y:S05]  /*bf80*/  BSYNC.RECONVERGENT B2 ;  /* 0x0000000000027941 */ /* 0x000fea0003800200 */
.L_x_1721:
        /* <DEDUP_REMOVED lines=43> */
.L_x_1719:
[----:B------:R-:W-:Y:S05]  /*c240*/  BSYNC.RECONVERGENT B1 ;  /* 0x0000000000017941 */ /* 0x000fea0003800200 */
.L_x_1718:
        /* <DEDUP_REMOVED lines=11> */
.L_x_1717:
        /* <DEDUP_REMOVED lines=17> */
.L_x_1726:
        /* <DEDUP_REMOVED lines=13> */
.L_x_1728:
[----:B------:R-:W-:Y:S05]  /*c4e0*/  BSYNC.RECONVERGENT B2 ;  /* 0x0000000000027941 */ /* 0x000fea0003800200 */
.L_x_1727:
        /* <DEDUP_REMOVED lines=43> */
.L_x_1725:
[----:B------:R-:W-:Y:S05]  /*c7a0*/  BSYNC.RECONVERGENT B1 ;  /* 0x0000000000017941 */ /* 0x000fea0003800200 */
.L_x_1724:
        /* <DEDUP_REMOVED lines=12> */
.L_x_1723:
[----:B------:R-:W-:Y:S02]  /*c870*/  F2FP.BF16.F32.PACK_AB R79, RZ, R127 ;  /* 0x0000007fff4f723e */ /* 0x000fe400000010ff */
[----:B------:R-:W-:Y:S02]  /*c880*/  PRMT R78, R128, 0x5410, R130 ;  /* 0x00005410804e7816 */ /* 0x000fe40000000082 */
[----:B------:R-:W-:Y:S02]  /*c890*/  PRMT R77, R124, 0x5410, R126 ;  /* 0x000054107c4d7816 */ /* 0x000fe4000000007e */
[----:B------:R-:W-:Y:S02]  /*c8a0*/  PRMT R76, R122, 0x5410, R120 ;  /* 0x000054107a4c7816 */ /* 0x000fe40000000078 */
[----:B------:R-:W-:-:S07]  /*c8b0*/  PRMT R79, R118, 0x5410, R79 ;  /* 0x00005410764f7816 */ /* 0x000fce000000004f */
.L_x_1680:
        /* <DEDUP_REMOVED lines=25> */
.L_x_1729:
[----:B------:R-:W-:Y:S02]  /*ca50*/  VIADD R114, R114, 0x80 ;  /* 0x0000008072727836 */ /* 0x000fe40000000000 */
[----:B------:R-:W-:-:S07]  /*ca60*/  VIADD R112, R112, 0x80 ;  /* 0x0000008070707836 */ /* 0x000fce0000000000 */
.L_x_1630:
[----:B------:R-:W-:Y:S05]  /*ca70*/  BSYNC.RECONVERGENT B0 ;  /* 0x0000000000007941 */ /* 0x000fea0003800200 */
.L_x_1629:
        /* <DEDUP_REMOVED lines=34> */
.L_x_1736:
        /* <DEDUP_REMOVED lines=13> */
.L_x_1738:
[----:B------:R-:W-:Y:S05]  /*cd70*/  BSYNC.RECONVERGENT B2 ;  /* 0x0000000000027941 */ /* 0x000fea0003800200 */
.L_x_1737:
        /* <DEDUP_REMOVED lines=42> */
.L_x_1735:
[----:B------:R-:W-:Y:S05]  /*d020*/  BSYNC.RECONVERGENT B1 ;  /* 0x0000000000017941 */ /* 0x000fea0003800200 */
.L_x_1734:
        /* <DEDUP_REMOVED lines=12> */
.L_x_1733:
        /* <DEDUP_REMOVED lines=22> */
.L_x_1742:
        /* <DEDUP_REMOVED lines=13> */
.L_x_1744:
[----:B------:R-:W-:Y:S05]  /*d320*/  BSYNC.RECONVERGENT B2 ;  /* 0x0000000000027941 */ /* 0x000fea0003800200 */
.L_x_1743:
        /* <DEDUP_REMOVED lines=42> */
.L_x_1741:
[----:B------:R-:W-:Y:S05]  /*d5d0*/  BSYNC.RECONVERGENT B1 ;  /* 0x0000000000017941 */ /* 0x000fea0003800200 */
.L_x_1740:
[----:B------:R-:W-:Y:S01]  /*d5e0*/  PRMT R79, R36, 0x7632, R79 ;  /* 0x00007632244f7816 */ /* 0x000fe2000000004f */
        /* <DEDUP_REMOVED lines=13> */
.L_x_1739:
        /* <DEDUP_REMOVED lines=21> */
.L_x_1748:
        /* <DEDUP_REMOVED lines=13> */
.L_x_1750:
[----:B------:R-:W-:Y:S05]  /*d8e0*/  BSYNC.RECONVERGENT B2 ;  /* 0x0000000000027941 */ /* 0x000fea0003800200 */
.L_x_1749:
        /* <DEDUP_REMOVED lines=42> */
.L_x_1747:
[----:B------:R-:W-:Y:S05]  /*db90*/  BSYNC.RECONVERGENT B1 ;  /* 0x0000000000017941 */ /* 0x000fea0003800200 */
.L_x_1746:
[----:B------:R-:W-:Y:S01]  /*dba0*/  I2FP.F32.U32 R77, R78 ;  /* 0x0000004e004d7245 */ /* 0x000fe20000201000 */
[----:B------:R-:W-:Y:S02]  /*dbb0*/  HFMA2 R78, -RZ, RZ, 0.1171875, 0 ;  /* 0x2f800000ff4e7431 */ /* 0x000fe400000001ff */
[----:B------:R-:W-:Y:S01]  /*dbc0*/  IMAD.U32 R79, R37, 0x10000, RZ ;  /* 0x00010000254f7824 */ /* 0x000fe200078e00ff */
[----:B------:R-:W-:-:S03]  /*dbd0*/  SHF.L.U32 R116, R33, 0x10, RZ ;  /* 0x0000001021747819 */ /* 0x000fc600000006ff */
[----:B------:R-:W-:-:S04]  /*dbe0*/  FMUL.FTZ R79, R79, UR17 ;  /* 0x000000114f4f7c20 */ /* 0x000fc80008410000 */
[----:B------:R-:W-:Y:S01]  /*dbf0*/  FMUL.FTZ R79, R79, UR16 ;  /* 0x000000104f4f7c20 */ /* 0x000fe20008410000 */
[----:B------:R-:W-:Y:S01]  /*dc00*/  FFMA.FTZ R77, R77, R78, 1.1641532182693481445e-10 ;  /* 0x2f0000004d4d7423 */ /* 0x000fe2000001004e */
[----:B------:R-:W-:-:S04]  /*dc10*/  IMAD.U32 R78, R41, 0x10000, RZ ;  /* 0x00010000294e7824 */ /* 0x000fc800078e00ff */
[----:B------:R-:W-:-:S04]  /*dc20*/  FSETP.GTU.FTZ.AND P3, PT, R77, UR23, PT ;  /* 0x000000174d007c0b */ /* 0x000fc8000bf7c000 */
[----:B------:R-:W-:Y:S02]  /*dc30*/  FSEL R133, R79, RZ, !P3 ;  /* 0x000000ff4f857208 */ /* 0x000fe40005800000 */
[----:B------:R-:W-:-:S03]  /*dc40*/  SEL R98, RZ, 0x1, P3 ;  /* 0x00000001ff627807 */ /* 0x000fc60001800000 */
[----:B------:R-:W-:-:S07]  /*dc50*/  FFMA.FTZ R133, R133, R78, R116 ;  /* 0x0000004e85857223 */ /* 0x000fce0000010074 */
.L_x_1745:
        /* <DEDUP_REMOVED lines=22> */
.L_x_1754:
        /* <DEDUP_REMOVED lines=13> */
.L_x_1756:
[----:B------:R-:W-:Y:S05]  /*de90*/  BSYNC.RECONVERGENT B2 ;  /* 0x0000000000027941 */ /* 0x000fea0003800200 */
.L_x_1755:
        /* <DEDUP_REMOVED lines=43> */
.L_x_1753:
[----:B------:R-:W-:Y:S05]  /*e150*/  BSYNC.RECONVERGENT B1 ;  /* 0x0000000000017941 */ /* 0x000fea0003800200 */
.L_x_1752:
        /* <DEDUP_REMOVED lines=14> */
.L_x_1751:
        /* <DEDUP_REMOVED lines=21> */
.L_x_1760:
        /* <DEDUP_REMOVED lines=13> */
.L_x_1762:
[----:B------:R-:W-:Y:S05]  /*e460*/  BSYNC.RECONVERGENT B2 ;  /* 0x0000000000027941 */ /* 0x000fea0003800200 */
.L_x_1761:
        /* <DEDUP_REMOVED lines=43> */
.L_x_1759:
[----:B------:R-:W-:Y:S05]  /*e720*/  BSYNC.RECONVERGENT B1 ;  /* 0x0000000000017941 */ /* 0x000fea0003800200 */
.L_x_1758:
        /* <DEDUP_REMOVED lines=12> */
.L_x_1757:
        /* <DEDUP_REMOVED lines=22> */
.L_x_1766:
        /* <DEDUP_REMOVED lines=13> */
.L_x_1768:
[----:B------:R-:W-:Y:S05]  /*ea20*/  BSYNC.RECONVERGENT B2 ;  /* 0x0000000000027941 */ /* 0x000fea0003800200 */
.L_x_1767:
        /* <DEDUP_REMOVED lines=41> */
[----:B------:R-:W-:Y:S01]  /*ecc0*/  IMAD.MOV.U32 R77, RZ, RZ, RZ ;  /* 0x000000ffff4d7224 */ /* 0x000fe200078e00ff */
[----:B------:R-:W-:-:S07]  /*ecd0*/  MOV R78, R126 ;  /* 0x0000007e004e7202 */ /* 0x000fce0000000f00 */
.L_x_1765:
[----:B------:R-:W-:Y:S05]  /*ece0*/  BSYNC.RECONVERGENT B1 ;  /* 0x0000000000017941 */ /* 0x000fea0003800200 */
.L_x_1764:
[----:B------:R-:W-:Y:S01]  /*ecf0*/  HFMA2 R109, -RZ, RZ, 0.1171875, 0 ;  /* 0x2f800000ff6d7431 */ /* 0x000fe200000001ff */
[----:B------:R-:W-:Y:S02]  /*ed00*/  PRMT R79, R38, 0x7632, R79 ;  /* 0x00007632264f7816 */ /* 0x000fe4000000004f */
[----:B------:R-:W-:Y:S02]  /*ed10*/  I2FP.F32.U32 R76, R78 ;  /* 0x0000004e004c7245 */ /* 0x000fe40000201000 */
[----:B------:R-:W-:Y:S01]  /*ed20*/  PRMT R78, R34, 0x7632, R78 ;  /* 0x00007632224e7816 */ /* 0x000fe2000000004e */
[----:B------:R-:W-:Y:S02]  /*ed30*/  IMAD.U32 R79, R79, 0x10000, RZ ;  /* 0x000100004f4f7824 */ /* 0x000fe400078e00ff */
[----:B------:R-:W-:Y:S02]  /*ed40*/  FFMA.FTZ R76, R76, R109, 1.1641532182693481445e-10 ;  /* 0x2f0000004c4c7423 */ /* 0x000fe4000001006d */
[----:B------:R-:W-:Y:S01]  /*ed50*/  FMUL.FTZ R79, R79, UR17 ;  /* 0x000000114f4f7c20 */ /* 0x000fe20008410000 */
[----:B------:R-:W-:-:S03]  /*ed60*/  IMAD.U32 R78, R78, 0x10000, RZ ;  /* 0x000100004e4e7824 */ /* 0x000fc600078e00ff */
[----:B------:R-:W-:Y:S01]  /*ed70*/  FMUL.FTZ R79, R79, UR16 ;  /* 0x000000104f4f7c20 */ /* 0x000fe20008410000 */
[----:B------:R-:W-:Y:S02]  /*ed80*/  FSETP.GTU.FTZ.AND P3, PT, R76, UR23, PT ;  /* 0x000000174c007c0b */ /* 0x000fe4000bf7c000 */
[----:B------:R-:W-:Y:S02]  /*ed90*/  SHF.L.U32 R76, R80, 0x10, RZ ;  /* 0x00000010504c7819 */ /* 0x000fe400000006ff */
[----:B------:R-:W-:Y:S02]  /*eda0*/  FSEL R79, R79, RZ, !P3 ;  /* 0x000000ff4f4f7208 */ /* 0x000fe40005800000 */
[----:B------:R-:W-:-:S03]  /*edb0*/  SEL R104, RZ, 0x1, P3 ;  /* 0x00000001ff687807 */ /* 0x000fc60001800000 */
[----:B------:R-:W-:-:S07]  /*edc0*/  FFMA.FTZ R139, R79, R76, R78 ;  /* 0x0000004c4f8b7223 */ /* 0x000fce000001004e */
.L_x_1763:
[----:B------:R-:W-:Y:S01]  /*edd0*/  F2FP.BF16.F32.PACK_AB R130, RZ, R139 ;  /* 0x0000008bff82723e */ /* 0x000fe200000010ff */
[----:B------:R-:W-:Y:S01]  /*ede0*/  @!P0 IMAD.MOV.U32 R76, RZ, RZ, R77 ;  /* 0x000000ffff4c8224 */ /* 0x000fe200078e004d */
[----:B------:R-:W-:Y:S02]  /*edf0*/  @!P0 SHF.L.U32 R141, R35, 0x10, RZ ;  /* 0x00000010238d8819 */ /* 0x000fe400000006ff */
[----:B------:R-:W-:Y:S01]  /*ee00*/  @!P0 MOV R126, R116 ;  /* 0x00000074007e8202 */ /* 0x000fe20000000f00 */
        /* <DEDUP_REMOVED lines=10> */
[----:B------:R-:W-:Y:S01]  /*eeb0*/  @!P3 MOV R76, 0x3 ;  /* 0x00000003004cb802 */ /* 0x000fe20000000f00 */
[----:B------:R-:W-:Y:S01]  /*eec0*/  @!P3 IMAD.MOV.U32 R126, RZ, RZ, R116 ;  /* 0x000000ffff7eb224 */ /* 0x000fe200078e0074 */
[----:B------:R-:W-:Y:S01]  /*eed0*/  @!P3 MOV R78, R108 ;  /* 0x0000006c004eb202 */ /* 0x000fe20000000f00 */
[----:B------:R-:W-:Y:S01]  /*eee0*/  @P3 VIADD R76, R77, 0x1 ;  /* 0x000000014d4c3836 */ /* 0x000fe20000000000 */
[----:B------:R-:W-:Y:S01]  /*eef0*/  @P3 MOV R126, R116 ;  /* 0x00000074007e3202 */ /* 0x000fe20000000f00 */
[----:B------:R-:W-:Y:S01]  /*ef00*/  @P3 IMAD.MOV.U32 R78, RZ, RZ, R106 ;  /* 0x000000ffff4e3224 */ /* 0x000fe200078e006a */
[----:B------:R-:W-:Y:S06]  /*ef10*/  BRA `(.L_x_1771) ;  /* 0x0000000000e47947 */ /* 0x000fec0003800000 */
.L_x_1772:
        /* <DEDUP_REMOVED lines=13> */
.L_x_1774:
[----:B------:R-:W-:Y:S05]  /*eff0*/  BSYNC.RECONVERGENT B2 ;  /* 0x0000000000027941 */ /* 0x000fea0003800200 */
.L_x_1773:
        /* <DEDUP_REMOVED lines=40> */
[----:B------:R-:W-:Y:S01]  /*f280*/  HFMA2 R76, -RZ, RZ, 0, 0 ;  /* 0x00000000ff4c7431 */ /* 0x000fe200000001ff */
[----:B------:R-:W-:Y:S01]  /*f290*/  LOP3.LUT R108, R108, UR43, R77, 0x96, !PT ;  /* 0x0000002b6c6c7c12 */ /* 0x000fe2000f8e964d */
[----:B------:R-:W-:-:S07]  /*f2a0*/  IMAD.MOV.U32 R78, RZ, RZ, R116 ;  /* 0x000000ffff4e7224 */ /* 0x000fce00078e0074 */
.L_x_1771:
[----:B------:R-:W-:Y:S05]  /*f2b0*/  BSYNC.RECONVERGENT B1 ;  /* 0x0000000000017941 */ /* 0x000fea0003800200 */
.L_x_1770:
[----:B------:R-:W-:Y:S01]  /*f2c0*/  I2FP.F32.U32 R77, R78 ;  /* 0x0000004e004d7245 */ /* 0x000fe20000201000 */
[----:B------:R-:W-:Y:S01]  /*f2d0*/  IMAD.MOV.U32 R78, RZ, RZ, 0x2f800000 ;  /* 0x2f800000ff4e7424 */ /* 0x000fe200078e00ff */
[----:B------:R-:W-:Y:S02]  /*f2e0*/  SHF.L.U32 R79, R39, 0x10, RZ ;  /* 0x00000010274f7819 */ /* 0x000fe400000006ff */
[----:B------:R-:W-:Y:S01]  /*f2f0*/  SHF.L.U32 R116, R35, 0x10, RZ ;  /* 0x0000001023747819 */ /* 0x000fe200000006ff */
        /* <DEDUP_REMOVED lines=8> */
.L_x_1769:
        /* <DEDUP_REMOVED lines=9> */
[----:B------:R-:W-:Y:S01]  /*f410*/  IMAD.MOV.U32 R77, RZ, RZ, R132 ;  /* 0x000000ffff4d7224 */ /* 0x000fe200078e0084 */
[----:B------:R-:W-:-:S08]  /*f420*/  MOV R134, R126 ;  /* 0x0000007e00867202 */ /* 0x000fd00000000f00 */
        /* <DEDUP_REMOVED lines=11> */
.L_x_1778:
        /* <DEDUP_REMOVED lines=13> */
.L_x_1780:
[----:B------:R-:W-:Y:S05]  /*f5b0*/  BSYNC.RECONVERGENT B2 ;  /* 0x0000000000027941 */ /* 0x000fea0003800200 */
.L_x_1779:
        /* <DEDUP_REMOVED lines=43> */
.L_x_1777:
[----:B------:R-:W-:Y:S05]  /*f870*/  BSYNC.RECONVERGENT B1 ;  /* 0x0000000000017941 */ /* 0x000fea0003800200 */
.L_x_1776:
[----:B------:R-:W-:Y:S01]  /*f880*/  I2FP.F32.U32 R76, R77 ;  /* 0x0000004d004c7245 */ /* 0x000fe20000201000 */
[----:B------:R-:W-:Y:S01]  /*f890*/  HFMA2 R77, -RZ, RZ, 0.1171875, 0 ;  /* 0x2f800000ff4d7431 */ /* 0x000fe200000001ff */
[----:B------:R-:W-:Y:S02]  /*f8a0*/  PRMT R78, R39, 0x7632, R78 ;  /* 0x00007632274e7816 */ /* 0x000fe4000000004e */
[----:B------:R-:W-:-:S03]  /*f8b0*/  SHF.L.U32 R143, R31, 0x10, RZ ;  /* 0x000000101f8f7819 */ /* 0x000fc600000006ff */
[----:B------:R-:W-:Y:S02]  /*f8c0*/  IMAD.U32 R78, R78, 0x10000, RZ ;  /* 0x000100004e4e7824 */ /* 0x000fe400078e00ff */
[----:B------:R-:W-:Y:S02]  /*f8d0*/  FFMA.FTZ R76, R76, R77, 1.1641532182693481445e-10 ;  /* 0x2f0000004c4c7423 */ /* 0x000fe4000001004d */
[----:B------:R-:W-:Y:S01]  /*f8e0*/  FMUL.FTZ R78, R78, UR17 ;  /* 0x000000114e4e7c20 */ /* 0x000fe20008410000 */
[----:B------:R-:W-:-:S03]  /*f8f0*/  PRMT R77, R35, 0x7632, R77 ;  /* 0x00007632234d7816 */ /* 0x000fc6000000004d */
[----:B------:R-:W-:Y:S01]  /*f900*/  FMUL.FTZ R78, R78, UR16 ;  /* 0x000000104e4e7c20 */ /* 0x000fe20008410000 */
[----:B------:R-:W-:Y:S01]  /*f910*/  FSETP.GTU.FTZ.AND P0, PT, R76, UR23, PT ;  /* 0x000000174c007c0b */ /* 0x000fe2000bf1c000 */
[----:B------:R-:W-:-:S03]  /*f920*/  IMAD.U32 R77, R77, 0x10000, RZ ;  /* 0x000100004d4d7824 */ /* 0x000fc600078e00ff */
[----:B------:R-:W-:Y:S02]  /*f930*/  FSEL R78, R78, RZ, !P0 ;  /* 0x000000ff4e4e7208 */ /* 0x000fe40004000000 */
[----:B------:R-:W-:-:S03]  /*f940*/  SEL R107, RZ, 0x1, P0 ;  /* 0x00000001ff6b7807 */ /* 0x000fc60000000000 */
[----:B------:R-:W-:-:S07]  /*f950*/  FFMA.FTZ R143, R78, R143, R77 ;  /* 0x0000008f4e8f7223 */ /* 0x000fce000001004d */
.L_x_1775:
[----:B------:R-:W-:Y:S02]  /*f960*/  F2FP.BF16.F32.PACK_AB R79, RZ, R143 ;  /* 0x0000008fff4f723e */ /* 0x000fe400000010ff */
[----:B------:R-:W-:Y:S02]  /*f970*/  PRMT R78, R128, 0x5410, R130 ;  /* 0x00005410804e7816 */ /* 0x000fe40000000082 */
[----:B------:R-:W-:Y:S02]  /*f980*/  PRMT R77, R122, 0x5410, R124 ;  /* 0x000054107a4d7816 */ /* 0x000fe4000000007c */
[----:B------:R-:W-:Y:S02]  /*f990*/  PRMT R76, R120, 0x5410, R118 ;  /* 0x00005410784c7816 */ /* 0x000fe40000000076 */
[----:B------:R-:W-:Y:S01]  /*f9a0*/  PRMT R79, R116, 0x5410, R79 ;  /* 0x00005410744f7816 */ /* 0x000fe2000000004f */
[----:B------:R-:W-:Y:S06]  /*f9b0*/  BRA `(.L_x_1781) ;  /* 0x0000002800e87947 */ /* 0x000fec0003800000 */
.L_x_1732:
[----:B------:R-:W-:Y:S01]  /*f9c0*/  MOV R129, RZ ;  /* 0x000000ff00817202 */ /* 0x000fe20000000f00 */
[----:B-1----:R-:W-:Y:S01]  /*f9d0*/  IMAD.MOV.U32 R76, RZ, RZ, R109 ;  /* 0x000000ffff4c7224 */ /* 0x002fe200078e006d */
[----:B------:R-:W-:Y:S01]  /*f9e0*/  MOV R126, R134 ;  /* 0x00000086007e7202 */ /* 0x000fe20000000f00 */
        /* <DEDUP_REMOVED lines=17> */
.L_x_1785:
        /* <DEDUP_REMOVED lines=13> */
.L_x_1787:
[----:B------:R-:W-:Y:S05]  /*fbd0*/  BSYNC.RECONVERGENT B2 ;  /* 0x0000000000027941 */ /* 0x000fea0003800200 */
.L_x_1786:
        /* <DEDUP_REMOVED lines=42> */
.L_x_1784:
[----:B------:R-:W-:Y:S05]  /*fe80*/  BSYNC.RECONVERGENT B1 ;  /* 0x0000000000017941 */ /* 0x000fea0003800200 */
.L_x_1783:
[----:B------:R-:W-:Y:S01]  /*fe90*/  HFMA2 R78, -RZ, RZ, 0.1171875, 0 ;  /* 0x2f800000ff4e7431 */ /* 0x000fe200000001ff */
[----:B------:R-:W-:Y:S01]  /*fea0*/  I2FP.F32.U32 R77, R77 ;  /* 0x0000004d004d7245 */ /* 0x000fe20000201000 */
[----:B-----5:R-:W-:-:S04]  /*feb0*/  IMAD.U32 R79, R36, 0x10000, RZ ;  /* 0x00010000244f7824 */ /* 0x020fc800078e00ff */
[----:B------:R-:W-:Y:S01]  /*fec0*/  FMUL.FTZ R79, R79, UR17 ;  /* 0x000000114f4f7c20 */ /* 0x000fe20008410000 */
[----:B------:R-:W-:-:S03]  /*fed0*/  FFMA.FTZ R77, R77, R78, 1.1641532182693481445e-10 ;  /* 0x2f0000004d4d7423 */ /* 0x000fc6000001004e */
[----:B------:R-:W-:Y:S01]  /*fee0*/  FMUL.FTZ R79, R79, UR16 ;  /* 0x000000104f4f7c20 */ /* 0x000fe20008410000 */
[----:B------:R-:W-:Y:S02]  /*fef0*/  SHF.L.U32 R78, R40, 0x10, RZ ;  /* 0x00000010284e7819 */ /* 0x000fe400000006ff */
[----:B------:R-:W-:-:S04]  /*ff00*/  FSETP.GTU.FTZ.AND P0, PT, R77, UR23, PT ;  /* 0x000000174d007c0b */ /* 0x000fc8000bf1c000 */
[----:B------:R-:W-:Y:S02]  /*ff10*/  FSEL R129, R79, RZ, !P0 ;  /* 0x000000ff4f817208 */ /* 0x000fe40004000000 */
[----:B------:R-:W-:-:S03]  /*ff20*/  SEL R94, RZ, 0x1, P0 ;  /* 0x00000001ff5e7807 */ /* 0x000fc60000000000 */
[----:B------:R-:W-:-:S07]  /*ff30*/  FMUL.FTZ R129, R78, R129 ;  /* 0x000000814e817220 */ /* 0x000fce0000410000 */
.L_x_1782:
        /* <DEDUP_REMOVED lines=17> */
.L_x_1791:
        /* <DEDUP_REMOVED lines=13> */
.L_x_1793:
[----:B------:R-:W-:Y:S05]  /*10120*/  BSYNC.RECONVERGENT B2 ;  /* 0x0000000000027941 */ /* 0x000fea0003800200 */
.L_x_1792:
        /* <DEDUP_REMOVED lines=42> */
.L_x_1790:
[----:B------:R-:W-:Y:S05]  /*103d0*/  BSYNC.RECONVERGENT B1 ;  /* 0x0000000000017941 */ /* 0x000fea0003800200 */
.L_x_1789:
        /* <DEDUP_REMOVED lines=12> */
.L_x_1788:
[----:B------:R-:W-:Y:S01]  /*104a0*/  F2FP.BF16.F32.PACK_AB R118, RZ, R131 ;  /* 0x00000083ff76723e */ /* 0x000fe200000010ff */
[----:B------:R-:W-:Y:S01]  /*104b0*/  IMAD.MOV.U32 R76, RZ, RZ, R77 ;  /* 0x000000ffff4c7224 */ /* 0x000fe200078e004d */
[----:B------:R-:W-:Y:S01]  /*104c0*/  MOV R133, RZ ;  /* 0x000000ff00857202 */ /* 0x000fe20000000f00 */
        /* <DEDUP_REMOVED lines=14> */
.L_x_1797:
        /* <DEDUP_REMOVED lines=13> */
.L_x_1799:
[----:B------:R-:W-:Y:S05]  /*10680*/  BSYNC.RECONVERGENT B2 ;  /* 0x0000000000027941 */ /* 0x000fea0003800200 */
.L_x_1798:
        /* <DEDUP_REMOVED lines=42> */
.L_x_1796:
[----:B------:R-:W-:Y:S05]  /*10930*/  BSYNC.RECONVERGENT B1 ;  /* 0x0000000000017941 */ /* 0x000fea0003800200 */
.L_x_1795:
[----:B------:R-:W-:Y:S01]  /*10940*/  I2FP.F32.U32 R77, R78 ;  /* 0x0000004e004d7245 */ /* 0x000fe20000201000 */
[----:B------:R-:W-:Y:S02]  /*10950*/  HFMA2 R78, -RZ, RZ, 0.1171875, 0 ;  /* 0x2f800000ff4e7431 */ /* 0x000fe400000001ff */
[----:B-----5:R-:W-:-:S04]  /*10960*/  IMAD.U32 R79, R37, 0x10000, RZ ;  /* 0x00010000254f7824 */ /* 0x020fc800078e00ff */
[----:B------:R-:W-:-:S04]  /*10970*/  FMUL.FTZ R79, R79, UR17 ;  /* 0x000000114f4f7c20 */ /* 0x000fc80008410000 */
[----:B------:R-:W-:Y:S01]  /*10980*/  FMUL.FTZ R79, R79, UR16 ;  /* 0x000000104f4f7c20 */ /* 0x000fe20008410000 */
[----:B------:R-:W-:Y:S01]  /*10990*/  FFMA.FTZ R77, R77, R78, 1.1641532182693481445e-10 ;  /* 0x2f0000004d4d7423 */ /* 0x000fe2000001004e */
[----:B------:R-:W-:-:S04]  /*109a0*/  SHF.L.U32 R78, R41, 0x10, RZ ;  /* 0x00000010294e7819 */ /* 0x000fc800000006ff */
[----:B------:R-:W-:-:S04]  /*109b0*/  FSETP.GTU.FTZ.AND P0, PT, R77, UR23, PT ;  /* 0x000000174d007c0b */ /* 0x000fc8000bf1c000 */
[----:B------:R-:W-:Y:S02]  /*109c0*/  FSEL R133, R79, RZ, !P0 ;  /* 0x000000ff4f857208 */ /* 0x000fe40004000000 */
[----:B------:R-:W-:-:S03]  /*109d0*/  SEL R98, RZ, 0x1, P0 ;  /* 0x00000001ff627807 */ /* 0x000fc60000000000 */
[----:B------:R-:W-:-:S07]  /*109e0*/  FMUL.FTZ R133, R78, R133 ;  /* 0x000000854e857220 */ /* 0x000fce0000410000 */
.L_x_1794:
        /* <DEDUP_REMOVED lines=17> */
.L_x_1803:
        /* <DEDUP_REMOVED lines=13> */
.L_x_1805:
[----:B------:R-:W-:Y:S05]  /*10bd0*/  BSYNC.RECONVERGENT B2 ;  /* 0x0000000000027941 */ /* 0x000fea0003800200 */
.L_x_1804:
        /* <DEDUP_REMOVED lines=43> */
.L_x_1802:
[----:B------:R-:W-:Y:S05]  /*10e90*/  BSYNC.RECONVERGENT B1 ;  /* 0x0000000000017941 */ /* 0x000fea0003800200 */
.L_x_1801:
[----:B------:R-:W-:Y:S01]  /*10ea0*/  HFMA2 R109, -RZ, RZ, 0.1171875, 0 ;  /* 0x2f800000ff6d7431 */ /* 0x000fe200000001ff */
[----:B-----5:R-:W-:Y:S02]  /*10eb0*/  PRMT R79, R37, 0x7632, R79 ;  /* 0x00007632254f7816 */ /* 0x020fe4000000004f */
[----:B------:R-:W-:-:S03]  /*10ec0*/  I2FP.F32.U32 R76, R78 ;  /* 0x0000004e004c7245 */ /* 0x000fc60000201000 */
[----:B------:R-:W-:Y:S02]  /*10ed0*/  IMAD.U32 R79, R79, 0x10000, RZ ;  /* 0x000100004f4f7824 */ /* 0x000fe400078e00ff */
[----:B------:R-:W-:Y:S02]  /*10ee0*/  FFMA.FTZ R76, R76, R109, 1.1641532182693481445e-10 ;  /* 0x2f0000004c4c7423 */ /* 0x000fe4000001006d */
[----:B------:R-:W-:-:S04]  /*10ef0*/  FMUL.FTZ R79, R79, UR17 ;  /* 0x000000114f4f7c20 */ /* 0x000fc80008410000 */
[----:B------:R-:W-:Y:S01]  /*10f00*/  FMUL.FTZ R79, R79, UR16 ;  /* 0x000000104f4f7c20 */ /* 0x000fe20008410000 */
[----:B------:R-:W-:Y:S02]  /*10f10*/  FSETP.GTU.FTZ.AND P0, PT, R76, UR23, PT ;  /* 0x000000174c007c0b */ /* 0x000fe4000bf1c000 */
[----:B------:R-:W-:Y:S02]  /*10f20*/  SHF.L.U32 R76, R81, 0x10, RZ ;  /* 0x00000010514c7819 */ /* 0x000fe400000006ff */
[----:B------:R-:W-:Y:S02]  /*10f30*/  FSEL R79, R79, RZ, !P0 ;  /* 0x000000ff4f4f7208 */ /* 0x000fe40004000000 */
[----:B------:R-:W-:-:S03]  /*10f40*/  SEL R100, RZ, 0x1, P0 ;  /* 0x00000001ff647807 */ /* 0x000fc60000000000 */
[----:B------:R-:W-:-:S07]  /*10f50*/  FMUL.FTZ R135, R76, R79 ;  /* 0x0000004f4c877220 */ /* 0x000fce0000410000 */
.L_x_1800:
        /* <DEDUP_REMOVED lines=17> */
.L_x_1809:
        /* <DEDUP_REMOVED lines=13> */
.L_x_1811:
[----:B------:R-:W-:Y:S05]  /*11140*/  BSYNC.RECONVERGENT B2 ;  /* 0x0000000000027941 */ /* 0x000fea0003800200 */
.L_x_1810:
        /* <DEDUP_REMOVED lines=40> */
[----:B------:R-:W-:Y:S01]  /*113d0*/  MOV R126, R76 ;  /* 0x0000004c007e7202 */ /* 0x000fe20000000f00 */
[----:B------:R-:W-:Y:S01]  /*113e0*/  IMAD.MOV.U32 R76, RZ, RZ, RZ ;  /* 0x000000ffff4c7224 */ /* 0x000fe200078e00ff */
[----:B------:R-:W-:-:S07]  /*113f0*/  LOP3.LUT R108, R108, UR43, R77, 0x96, !PT ;  /* 0x0000002b6c6c7c12 */ /* 0x000fce000f8e964d */
.L_x_1808:
[----:B------:R-:W-:Y:S05]  /*11400*/  BSYNC.RECONVERGENT B1 ;  /* 0x0000000000017941 */ /* 0x000fea0003800200 */
.L_x_1807:
        /* <DEDUP_REMOVED lines=11> */
.L_x_1806:
        /* <DEDUP_REMOVED lines=17> */
.L_x_1815:
        /* <DEDUP_REMOVED lines=13> */
.L_x_1817:
[----:B------:R-:W-:Y:S05]  /*116a0*/  BSYNC.RECONVERGENT B2 ;  /* 0x0000000000027941 */ /* 0x000fea0003800200 */
.L_x_1816:
        /* <DEDUP_REMOVED lines=43> */
.L_x_1814:
[----:B------:R-:W-:Y:S05]  /*11960*/  BSYNC.RECONVERGENT B1 ;  /* 0x0000000000017941 */ /* 0x000fea0003800200 */
.L_x_1813:
        /* <DEDUP_REMOVED lines=12> */
.L_x_1812:
        /* <DEDUP_REMOVED lines=17> */
.L_x_1821:
        /* <DEDUP_REMOVED lines=13> */
.L_x_1823:
[----:B------:R-:W-:Y:S05]  /*11c10*/  BSYNC.RECONVERGENT B2 ;  /* 0x0000000000027941 */ /* 0x000fea0003800200 */
.L_x_1822:
        /* <DEDUP_REMOVED lines=43> */
.L_x_1820:
[----:B------:R-:W-:Y:S05]  /*11ed0*/  BSYNC.RECONVERGENT B1 ;  /* 0x0000000000017941 */ /* 0x000fea0003800200 */
.L_x_1819:
        /* <DEDUP_REMOVED lines=11> */
.L_x_1818:
        /* <DEDUP_REMOVED lines=17> */
.L_x_1827:
        /* <DEDUP_REMOVED lines=13> */
.L_x_1829:
[----:B------:R-:W-:Y:S05]  /*12170*/  BSYNC.RECONVERGENT B2 ;  /* 0x0000000000027941 */ /* 0x000fea0003800200 */
.L_x_1828:
        /* <DEDUP_REMOVED lines=43> */
.L_x_1826:
[----:B------:R-:W-:Y:S05]  /*12430*/  BSYNC.RECONVERGENT B1 ;  /* 0x0000000000017941 */ /* 0x000fea0003800200 */
.L_x_1825:
[----:B------:R-:W-:Y:S01]  /*12440*/  I2FP.F32.U32 R76, R77 ;  /* 0x0000004d004c7245 */ /* 0x000fe20000201000 */
[----:B------:R-:W-:Y:S01]  /*12450*/  HFMA2 R77, -RZ, RZ, 0.1171875, 0 ;  /* 0x2f800000ff4d7431 */ /* 0x000fe200000001ff */
[----:B-----5:R-:W-:Y:S02]  /*12460*/  PRMT R78, R39, 0x7632, R78 ;  /* 0x00007632274e7816 */ /* 0x020fe4000000004e */
[----:B------:R-:W-:-:S03]  /*12470*/  SHF.L.U32 R143, R31, 0x10, RZ ;  /* 0x000000101f8f7819 */ /* 0x000fc600000006ff */
[----:B------:R-:W-:Y:S02]  /*12480*/  IMAD.U32 R78, R78, 0x10000, RZ ;  /* 0x000100004e4e7824 */ /* 0x000fe400078e00ff */
[----:B------:R-:W-:Y:S02]  /*12490*/  FFMA.FTZ R76, R76, R77, 1.1641532182693481445e-10 ;  /* 0x2f0000004c4c7423 */ /* 0x000fe4000001004d */
[----:B------:R-:W-:-:S04]  /*124a0*/  FMUL.FTZ R78, R78, UR17 ;  /* 0x000000114e4e7c20 */ /* 0x000fc80008410000 */
[----:B------:R-:W-:Y:S01]  /*124b0*/  FMUL.FTZ R78, R78, UR16 ;  /* 0x000000104e4e7c20 */ /* 0x000fe20008410000 */
[----:B------:R-:W-:-:S04]  /*124c0*/  FSETP.GTU.FTZ.AND P0, PT, R76, UR23, PT ;  /* 0x000000174c007c0b */ /* 0x000fc8000bf1c000 */
[----:B------:R-:W-:Y:S02]  /*124d0*/  FSEL R78, R78, RZ, !P0 ;  /* 0x000000ff4e4e7208 */ /* 0x000fe40004000000 */
[----:B------:R-:W-:-:S03]  /*124e0*/  SEL R107, RZ, 0x1, P0 ;  /* 0x00000001ff6b7807 */ /* 0x000fc60000000000 */
[----:B------:R-:W-:-:S07]  /*124f0*/  FMUL.FTZ R143, R143, R78 ;  /* 0x0000004e8f8f7220 */ /* 0x000fce0000410000 */
.L_x_1824:
[----:B------:R-:W-:Y:S01]  /*12500*/  F2FP.BF16.F32.PACK_AB R79, RZ, R143 ;  /* 0x0000008fff4f723e */ /* 0x000fe200000010ff */
[----:B------:R-:W-:Y:S01]  /*12510*/  IMAD.MOV.U32 R134, RZ, RZ, R126 ;  /* 0x000000ffff867224 */ /* 0x000fe200078e007e */
[----:B------:R-:W-:Y:S02]  /*12520*/  PRMT R78, R130, 0x5410, R128 ;  /* 0x00005410824e7816 */ /* 0x000fe40000000080 */
[----:B------:R-:W-:Y:S02]  /*12530*/  PRMT R77, R122, 0x5410, R124 ;  /* 0x000054107a4d7816 */ /* 0x000fe4000000007c */
[----:B------:R-:W-:Y:S02]  /*12540*/  PRMT R76, R120, 0x5410, R118 ;  /* 0x00005410784c7816 */ /* 0x000fe40000000076 */
[----:B------:R-:W-:-:S07]  /*12550*/  PRMT R79, R116, 0x5410, R79 ;  /* 0x00005410744f7816 */ /* 0x000fce000000004f */
.L_x_1781:
        /* <DEDUP_REMOVED lines=24> */
.L_x_1731:
[----:B------:R-:W-:Y:S05]  /*126e0*/  BSYNC.RECONVERGENT B0 ;  /* 0x0000000000007941 */ /* 0x000fea0003800200 */
.L_x_1730:
[----:B0123--:R-:W-:Y:S01]  /*126f0*/  FADD.FTZ R76, RZ, R93 ;  /* 0x0000005dff4c7221 */ /* 0x00ffe20000010000 */
[C---:B------:R-:W-:Y:S01]  /*12700*/  ISETP.GT.U32.AND P3, PT, R3.reuse, 0xff, PT ;  /* 0x000000ff0300780c */ /* 0x040fe20003f64070 */
[----:B------:R-:W0:Y:S01]  /*12710*/  S2UR UR5, SR_CgaCtaId ;  /* 0x00000000000579c3 */ /* 0x000e220000008800 */
[----:B------:R-:W-:Y:S01]  /*12720*/  ISETP.GT.U32.AND P0, PT, R3, 0x17f, PT ;  /* 0x0000017f0300780c */ /* 0x000fe20003f04070 */
[----:B------:R-:W-:Y:S01]  /*12730*/  FADD.FTZ R76, R95, R76 ;  /* 0x0000004c5f4c7221 */ /* 0x000fe20000010000 */
[----:B------:R-:W-:Y:S01]  /*12740*/  UMOV UR4, 0x400 ;  /* 0x0000040000047882 */ /* 0x000fe20000000000 */
[----:B------:R-:W-:Y:S02]  /*12750*/  UISETP.GE.AND UP0, UPT, UR6, 0x1, UPT ;  /* 0x000000010600788c */ /* 0x000fe4000bf06270 */
[----:B------:R-:W-:-:S04]  /*12760*/  FADD.FTZ R76, R97, R76 ;  /* 0x0000004c614c7221 */ /* 0x000fc80000010000 */
        /* <DEDUP_REMOVED lines=94> */
[----:B------:R-:W-:-:S08]  /*12d50*/  ISETP.GT.U32.AND P3, PT, R77, 0x3, PT ;  /* 0x000000034d00780c */ /* 0x000fd00003f64070 */
[----:B------:R-:W-:-:S04]  /*12d60*/  @!P0 SHF.R.U32.HI R78, RZ, 0x2, R0 ;  /* 0x00000002ff4e8819 */ /* 0x000fc80000011600 */
[----:B------:R-:W-:Y:S01]  /*12d70*/  @!P0 LOP3.LUT R112, R78, 0x18, RZ, 0xc0, !PT ;  /* 0x000000184e708812 */ /* 0x000fe200078ec0ff */
[----:B------:R-:W-:Y:S01]  /*12d80*/  @!P3 IMAD.SHL.U32 R114, R0, 0x8, RZ ;  /* 0x000000080072b824 */ /* 0x000fe200078e00ff */
[----:B------:R-:W-:Y:S01]  /*12d90*/  CS2R R78, SRZ ;  /* 0x00000000004e7805 */ /* 0x000fe2000001ff00 */
[----:B0-----:R-:W-:-:S03]  /*12da0*/  FADD.FTZ R77, R116, R145 ;  /* 0x00000091744d7221 */ /* 0x001fc60000010000 */
[----:B------:R-:W-:Y:S02]  /*12db0*/  @!P3 LOP3.LUT R116, R114, 0xf8, RZ, 0xc0, !PT ;  /* 0x000000f87274b812 */ /* 0x000fe400078ec0ff */
[----:B------:R-:W-:Y:S01]  /*12dc0*/  MOV R114, RZ ;  /* 0x000000ff00727202 */ /* 0x000fe20000000f00 */
[----:B------:R-:W-:Y:S01]  /*12dd0*/  @!P3 IMAD.MOV.U32 R114, RZ, RZ, R6 ;  /* 0x000000ffff72b224 */ /* 0x000fe200078e0006 */
[----:B------:R0:W-:Y:S01]  /*12de0*/  @!P0 STS.64 [R112+UR4], R76 ;  /* 0x0000004c70008988 */ /* 0x0001e20008000a04 */
[----:B------:R-:W-:Y:S01]  /*12df0*/  BAR.SYNC.DEFER_BLOCKING 0x0 ;  /* 0x0000000000007b1d */ /* 0x000fe20000010000 */
[----:B------:R-:W-:-:S05]  /*12e00*/  ISETP.NE.AND P0, PT, RZ, UR24, PT ;  /* 0x00000018ff007c0c */ /* 0x000fca000bf05270 */
[----:B------:R-:W1:Y:S01]  /*12e10*/  SHFL.DOWN PT, R145, R114, 0x2, 0x1f ;  /* 0x08401f0072917f89 */ /* 0x000e6200000e0000 */
[----:B0-----:R-:W-:-:S03]  /*12e20*/  I2FP.F32.S32 R76, R114 ;  /* 0x00000072004c7245 */ /* 0x001fc60000201400 */
[----:B------:R-:W-:Y:S01]  /*12e30*/  @!P3 LDS.64 R78, [R116+UR4] ;  /* 0x00000004744eb984 */ /* 0x000fe20008000a00 */
[----:B------:R-:W-:Y:S02]  /*12e40*/  ISETP.NE.AND P3, PT, R0, RZ, PT ;  /* 0x000000ff0000720c */ /* 0x000fe40003f65270 */
[----:B-1----:R-:W-:Y:S02]  /*12e50*/  IADD3 R120, PT, PT, R145, R114, RZ ;  /* 0x0000007291787210 */ /* 0x002fe40007ffe0ff */
[----:B------:R-:W-:Y:S02]  /*12e60*/  I2FP.F32.S32 R112, R145 ;  /* 0x0000009100707245 */ /* 0x000fe40000201400 */
[----:B------:R-:W-:Y:S01]  /*12e70*/  I2FP.F32.S32 R122, R120 ;  /* 0x00000078007a7245 */ /* 0x000fe20000201400 */
[----:B------:R-:W0:Y:S03]  /*12e80*/  SHFL.DOWN PT, R145, R120, 0x1, 0x1f ;  /* 0x08201f0078917f89 */ /* 0x000e2600000e0000 */
[----:B------:R-:W1:Y:S01]  /*12e90*/  MUFU.RCP R124, R122 ;  /* 0x0000007a007c7308 */ /* 0x000e620000001000 */
[----:B0-----:R-:W-:Y:S01]  /*12ea0*/  IMAD.IADD R120, R120, 0x1, R145 ;  /* 0x0000000178787824 */ /* 0x001fe200078e0291 */
[----:B------:R-:W-:Y:S01]  /*12eb0*/  I2FP.F32.S32 R114, R145 ;  /* 0x0000009100727245 */ /* 0x000fe20000201400 */
[----:B------:R-:W0:Y:S03]  /*12ec0*/  SHFL.DOWN PT, R147, R78, 0x2, 0x1f ;  /* 0x08401f004e937f89 */ /* 0x000e2600000e0000 */
        /* <DEDUP_REMOVED lines=49> */
[--C-:B0-----:R-:W-:Y:S01]  /*131e0*/  FADD.FTZ R78, R97, -R112.reuse ;  /* 0x80000070614e7221 */ /* 0x101fe20000010000 */
[----:B------:R-:W-:Y:S01]  /*131f0*/  IMAD.U32 R145, R73, 0x10000, RZ ;  /* 0x0001000049917824 */ /* 0x000fe200078e00ff */
[----:B------:R-:W-:Y:S01]  /*13200*/  SHF.L.U32 R151, R69, 0x10, RZ ;  /* 0x0000001045977819 */ /* 0x000fe200000006ff */
        /* <DEDUP_REMOVED lines=45> */
.L_x_1832:
[----:B------:R-:W-:Y:S05]  /*134e0*/  BSYNC.RECONVERGENT B0 ;  /* 0x0000000000007941 */ /* 0x000fea0003800200 */
.L_x_1831:
[----:B------:R-:W-:Y:S04]  /*134f0*/  BSSY.RECONVERGENT B0, `(.L_x_1833) ;  /* 0x0000032000007945 */ /* 0x000fe80003800200 */
[----:B------:R-:W-:Y:S05]  /*13500*/  @!P2 BRA `(.L_x_1834) ;  /* 0x0000000000c0a947 */ /* 0x000fea0003800000 */
[--C-:B01----:R-:W-:Y:S01]  /*13510*/  FADD.FTZ R78, R117, -R112.reuse ;  /* 0x80000070754e7221 */ /* 0x103fe20000010000 */
        /* <DEDUP_REMOVED lines=47> */
.L_x_1834:
[----:B------:R-:W-:Y:S05]  /*13810*/  BSYNC.RECONVERGENT B0 ;  /* 0x0000000000007941 */ /* 0x000fea0003800200 */
.L_x_1833:
[----:B------:R-:W-:Y:S04]  /*13820*/  BSSY.RECONVERGENT B0, `(.L_x_1830) ;  /* 0x0000031000007945 */ /* 0x000fe80003800200 */
[----:B------:R-:W-:Y:S05]  /*13830*/  @!P4 BRA `(.L_x_1835) ;  /* 0x0000000000bcc947 */ /* 0x000fea0003800000 */
[----:B-12---:R-:W1:Y:S01]  /*13840*/  LDC.64 R144, c[0x0][0x428] ;  /* 0x00010a00ff907b82 */ /* 0x006e620000000a00 */
[--C-:B0-----:R-:W-:Y:S01]  /*13850*/  FADD.FTZ R76, R129, -R112.reuse ;  /* 0x80000070814c7221 */ /* 0x101fe20000010000 */
        /* <DEDUP_REMOVED lines=10> */
[----:B------:R-:W-:Y:S01]  /*13900*/  FMUL.FTZ R77, R147, R76 ;  /* 0x0000004c934d7220 */ /* 0x000fe20000410000 */
[----:B------:R-:W-:Y:S01]  /*13910*/  SHF.L.U32 R155, R46, 0x10, RZ ;  /* 0x000000102e9b7819 */ /* 0x000fe200000006ff */
[----:B------:R-:W-:-:S02]  /*13920*/  IMAD.U32 R79, R49, 0x10000, RZ ;  /* 0x00010000314f7824 */ /* 0x000fc400078e00ff */
[C---:B------:R-:W-:Y:S01]  /*13930*/  FMUL.FTZ R116, R147.reuse, R116 ;  /* 0x0000007493747220 */ /* 0x040fe20000410000 */
[----:B------:R-:W-:Y:S02]  /*13940*/  IMAD.U32 R153, R50, 0x10000, RZ ;  /* 0x0001000032997824 */ /* 0x000fe400078e00ff */
        /* <DEDUP_REMOVED lines=24> */
[----:B-1----:R-:W-:Y:S01]  /*13ad0*/  IMAD.WIDE.U32 R144, R149, 0x10, R144 ;  /* 0x0000001095907825 */ /* 0x002fe200078e0090 */
[----:B------:R-:W-:Y:S02]  /*13ae0*/  F2FP.BF16.F32.PACK_AB R77, R151, R116 ;  /* 0x00000074974d723e */ /* 0x000fe400000010ff */
[----:B------:R-:W-:Y:S02]  /*13af0*/  F2FP.BF16.F32.PACK_AB R79, R161, R124 ;  /* 0x0000007ca14f723e */ /* 0x000fe400000010ff */
[----:B------:R-:W-:-:S02]  /*13b00*/  F2FP.BF16.F32.PACK_AB R78, R153, R78 ;  /* 0x0000004e994e723e */ /* 0x000fc400000010ff */
[----:B------:R-:W-:-:S05]  /*13b10*/  F2FP.BF16.F32.PACK_AB R76, R147, R112 ;  /* 0x00000070934c723e */ /* 0x000fca00000010ff */
[----:B------:R3:W-:Y:S02]  /*13b20*/  STG.E.128 desc[UR12][R144.64], R76 ;  /* 0x0000004c90007986 */ /* 0x0007e4000c101d0c */
.L_x_1835:
[----:B------:R-:W-:Y:S05]  /*13b30*/  BSYNC.RECONVERGENT B0 ;  /* 0x0000000000007941 */ /* 0x000fea0003800200 */
.L_x_1830:
[----:B------:R-:W-:Y:S02]  /*13b40*/  UIADD3 UR22, UPT, UPT, UR22, UR20, URZ ;  /* 0x0000001416167290 */ /* 0x000fe4000fffe0ff */
[----:B------:R-:W-:Y:S02]  /*13b50*/  UPLOP3.LUT UP1, UPT, UPT, UPT, UP1, 0x40, 0x4 ;  /* 0x000000000004789c */ /* 0x000fe40003f2e810 */
[----:B------:R-:W-:-:S09]  /*13b60*/  UISETP.GE.AND UP0, UPT, UR22, UR21, UPT ;  /* 0x000000151600728c */ /* 0x000fd2000bf06270 */
[----:B------:R-:W-:Y:S05]  /*13b70*/  BRA.U !UP0, `(.L_x_1836) ;  /* 0xfffffed108f07547 */ /* 0x000fea000b83ffff */
[----:B------:R-:W-:Y:S05]  /*13b80*/  EXIT ;  /* 0x000000000000794d */ /* 0x000fea0003800000 */
.L_x_1837:
        /* <DEDUP_REMOVED lines=15> */
.L_x_20745:


//--------------------- .text._ZN10layer_norm13ln_fwd_kernelINS_13Kernel_traitsI13__nv_bfloat16S2_S2_S2_fjLj3072ELj1ELj1ELj4ELj16ENS_18Kernel_traits_baseILj3072ES2_S2_S2_S2_fjLj128EEEEELb1ELb1ELb1ELb1EEEvNS_9FwdParamsE --------------------------
	.section	.text._ZN10layer_norm13ln_fwd_kernelINS_13Kernel_traitsI13__nv_bfloat16S2_S2_S2_fjLj3072ELj1ELj1ELj4ELj16ENS_18Kernel_traits_baseILj3072ES2_S2_S2_S2_fjLj128EEEEELb1ELb1ELb1ELb1EEEvNS_9FwdParamsE,"ax",@progbits
	.align	128
        .global         _ZN10layer_norm13ln_fwd_kernelINS_13Kernel_traitsI13__nv_bfloat16S2_S2_S2_fjLj3072ELj1ELj1ELj4ELj16ENS_18Kernel_traits_baseILj3072ES2_S2_S2_S2_fjLj128EEEEELb1ELb1ELb1ELb1EEEvNS_9FwdParamsE
        .type           _ZN10layer_norm13ln_fwd_kernelINS_13Kernel_traitsI13__nv_bfloat16S2_S2_S2_fjLj3072ELj1ELj1ELj4ELj16ENS_18Kernel_traits_baseILj3072ES2_S2_S2_S2_fjLj128EEEEELb1ELb1ELb1ELb1EEEvNS_9FwdParamsE,@function
        .size           _ZN10layer_norm13ln_fwd_kernelINS_13Kernel_traitsI13__nv_bfloat16S2_S2_S2_fjLj3072ELj1ELj1ELj4ELj16ENS_18Kernel_traits_baseILj3072ES2_S2_S2_S2_fjLj128EEEEELb1ELb1ELb1ELb1EEEvNS_9FwdParamsE,(.L_x_20746 - _ZN10layer_norm13ln_fwd_kernelINS_13Kernel_traitsI13__nv_bfloat16S2_S2_S2_fjLj3072ELj1ELj1ELj4ELj16ENS_18Kernel_traits_baseILj3072ES2_S2_S2_S2_fjLj128EEEEELb1ELb1ELb1ELb1EEEvNS_9FwdParamsE)
        .other          _ZN10layer_norm13ln_fwd_kernelINS_13Kernel_traitsI13__nv_bfloat16S2_S2_S2_fjLj3072ELj1ELj1ELj4ELj16ENS_18Kernel_traits_baseILj3072ES2_S2_S2_S2_fjLj128EEEEELb1ELb1ELb1ELb1EEEvNS_9FwdParamsE,@"STO_CUDA_ENTRY STV_DEFAULT"
_ZN10layer_norm13ln_fwd_kernelINS_13Kernel_traitsI13__nv_bfloat16S2_S2_S2_fjLj3072ELj1ELj1ELj4ELj16ENS_18Kernel_traits_baseILj3072ES2_S2_S2_S2_fjLj128EEEEELb1ELb1ELb1ELb1EEEvNS_9FwdParamsE:
.text._ZN10layer_norm13ln_fwd_kernelINS_13Kernel_traitsI13__nv_bfloat16S2_S2_S2_fjLj3072ELj1ELj1ELj4ELj16ENS_18Kernel_traits_baseILj3072ES2_S2_S2_S2_fjLj128EEEEELb1ELb1ELb1ELb1EEEvNS_9FwdParamsE:
[----:B------:R-:W-:Y:S01]  /*0000*/  LDC R1, c[0x0][0x37c] ;  /* 0x0000df00ff017b82 */ /* 0x000fe20000000800 */
[----:B------:R-:W0:Y:S01]  /*0010*/  LDCU.U8 UR4, c[0x0][0x464] ;  /* 0x00008c80ff0477ac */ /* 0x000e220008000000 */
[----:B------:R-:W1:Y:S06]  /*0020*/  S2R R98, SR_TID.X ;  /* 0x0000000000627919 */ /* 0x000e6c0000002100 */
[----:B------:R-:W2:Y:S01]  /*0030*/  LDC R132, c[0x0][0x458] ;  /* 0x00011600ff847b82 */ /* 0x000ea20000000800 */
[----:B------:R-:W3:Y:S01]  /*0040*/  LDCU.64 UR12, c[0x0][0x358] ;  /* 0x00006b00ff0c77ac */ /* 0x000ee20008000a00 */
[----:B------:R-:W4:Y:S06]  /*0050*/  LDCU.64 UR14, c[0x0][0x450] ;  /* 0x00008a00ff0e77ac */ /* 0x000f2c0008000a00 */
[----:B------:R-:W3:Y:S01]  /*0060*/  LDC R133, c[0x0][0x45c] ;  /* 0x00011700ff857b82 */ /* 0x000ee20000000800 */
[----:B0-----:R-:W-:Y:S01]  /*0070*/  ISETP.NE.AND P1, PT, RZ, UR4, PT ;  /* 0x00000004ff007c0c */ /* 0x001fe2000bf25270 */
[----:B------:R-:W0:Y:S06]  /*0080*/  LDCU.64 UR4, c[0x0][0x438] ;  /* 0x00008700ff0477ac */ /* 0x000e2c0008000a00 */
[----:B------:R-:W1:Y:S01]  /*0090*/  LDC.64 R26, c[0x0][0x3d0] ;  /* 0x0000f400ff1a7b82 */ /* 0x000e620000000a00 */
[----:B----4-:R-:W-:-:S07]  /*00a0*/  IMAD.U32 R2, RZ, RZ, UR14 ;  /* 0x0000000eff027e24 */ /* 0x010fce000f8e00ff */
[----:B------:R-:W4:Y:S01]  /*00b0*/  S2UR UR7, SR_CTAID.X ;  /* 0x00000000000779c3 */ /* 0x000f220000002500 */
[----:B------:R-:W-:Y:S01]  /*00c0*/  IMAD.U32 R3, RZ, RZ, UR15 ;  /* 0x0000000fff037e24 */ /* 0x000fe2000f8e00ff */
[----:B--2---:R-:W-:Y:S01]  /*00d0*/  @P1 MOV R4, R132 ;  /* 0x0000008400041202 */ /* 0x004fe20000000f00 */
[----:B---3--:R-:W-:-:S04]  /*00e0*/  @P1 IMAD.MOV.U32 R5, RZ, RZ, R133 ;  /* 0x000000ffff051224 */ /* 0x008fc800078e0085 */
[----:B------:R-:W5:Y:S01]  /*00f0*/  @P1 LDG.E.64 R2, desc[UR12][R2.64] ;  /* 0x0000000c02021981 */ /* 0x000f62000c1e1b00 */
[----:B------:R-:W2:Y:S01]  /*0100*/  LDC.64 R30, c[0x0][0x3e8] ;  /* 0x0000fa00ff1e7b82 */ /* 0x000ea20000000a00 */
[----:B0-----:R-:W-:Y:S01]  /*0110*/  ISETP.NE.U32.AND P0, PT, RZ, UR4, PT ;  /* 0x00000004ff007c0c */ /* 0x001fe2000bf05070 */
[----:B------:R-:W4:Y:S01]  /*0120*/  LDCU UR4, c[0x0][0x384] ;  /* 0x00007080ff0477ac */ /* 0x000f220008000800 */
[----:B------:R-:W5:Y:S02]  /*0130*/  @P1 LDG.E.64 R24, desc[UR12][R4.64] ;  /* 0x0000000c04181981 */ /* 0x000f64000c1e1b00 */
[----:B------:R-:W-:Y:S01]  /*0140*/  ISETP.NE.AND.EX P0, PT, RZ, UR5, PT, P0 ;  /* 0x00000005ff007c0c */ /* 0x000fe2000bf05300 */
[----:B-1----:R-:W-:-:S05]  /*0150*/  IMAD.WIDE.U32 R26, R98, 0x10, R26 ;  /* 0x00000010621a7825 */ /* 0x002fca00078e001a */
[----:B------:R-:W5:Y:S04]  /*0160*/  LDG.E.128 R20, desc[UR12][R26.64] ;  /* 0x0000000c1a147981 */ /* 0x000f68000c1e1d00 */
[----:B------:R-:W5:Y:S03]  /*0170*/  LDG.E.128 R12, desc[UR12][R26.64+0x800] ;  /* 0x0008000c1a0c7981 */ /* 0x000f66000c1e1d00 */
[----:B------:R-:W0:Y:S01]  /*0180*/  @P0 LDC.64 R28, c[0x0][0x438] ;  /* 0x00010e00ff1c0b82 */ /* 0x000e220000000a00 */
[----:B----4-:R-:W-:Y:S01]  /*0190*/  UISETP.GE.AND UP0, UPT, UR7, UR4, UPT ;  /* 0x000000040700728c */ /* 0x010fe2000bf06270 */
[----:B------:R1:W5:Y:S05]  /*01a0*/  LDG.E.128 R4, desc[UR12][R26.64+0x1000] ;  /* 0x0010000c1a047981 */ /* 0x00036a000c1e1d00 */
[----:B------:R-:W-:Y:S01]  /*01b0*/  PLOP3.LUT P2, PT, PT, PT, UP0, 0x80, 0x8 ;  /* 0x000000000008781c */ /* 0x000fe20003f4f008 */
[----:B-1----:R-:W1:Y:S01]  /*01c0*/  @P1 LDC R27, c[0x0][0x460] ;  /* 0x00011800ff1b1b82 */ /* 0x002e620000000800 */
[----:B--2---:R-:W-:-:S05]  /*01d0*/  IMAD.WIDE.U32 R30, R98, 0x10, R30 ;  /* 0x00000010621e7825 */ /* 0x004fca00078e001e */
[----:B------:R2:W5:Y:S04]  /*01e0*/  LDG.E.128 R16, desc[UR12][R30.64] ;  /* 0x0000000c1e107981 */ /* 0x000568000c1e1d00 */
[----:B------:R2:W5:Y:S01]  /*01f0*/  LDG.E.128 R8, desc[UR12][R30.64+0x800] ;  /* 0x0008000c1e087981 */ /* 0x000562000c1e1d00 */
[----:B0-----:R-:W-:-:S03]  /*0200*/  @P0 IMAD.WIDE.U32 R28, R98, 0x10, R28 ;  /* 0x00000010621c0825 */ /* 0x001fc600078e001c */
[----:B------:R2:W5:Y:S04]  /*0210*/  LDG.E.128 R68, desc[UR12][R30.64+0x1000] ;  /* 0x0010000c1e447981 */ /* 0x000568000c1e1d00 */
[----:B------:R2:W5:Y:S04]  /*0220*/  @P0 LDG.E.128 R44, desc[UR12][R28.64] ;  /* 0x0000000c1c2c0981 */ /* 0x000568000c1e1d00 */
[----:B------:R2:W5:Y:S04]  /*0230*/  @P0 LDG.E.128 R40, desc[UR12][R28.64+0x800] ;  /* 0x0008000c1c280981 */ /* 0x000568000c1e1d00 */
[----:B------:R2:W5:Y:S01]  /*0240*/  @P0 LDG.E.128 R36, desc[UR12][R28.64+0x1000] ;  /* 0x0010000c1c240981 */ /* 0x000562000c1e1d00 */
[----:B-1----:R-:W-:Y:S05]  /*0250*/  @P2 EXIT ;  /* 0x000000000000294d */ /* 0x002fea0003800000 */
[----:B--2---:R-:W0:Y:S01]  /*0260*/  LDC R29, c[0x0][0x360] ;  /* 0x0000d800ff1d7b82 */ /* 0x004e220000000800 */
[----:B-----5:R-:W-:Y:S01]  /*0270*/  @P1 IADD3 R132, P2, PT, R24, R27, RZ ;  /* 0x0000001b18841210 */ /* 0x020fe20007f5e0ff */
[----:B------:R-:W-:Y:S01]  /*0280*/  @P0 IMAD.MOV.U32 R92, RZ, RZ, R22 ;  /* 0x000000ffff5c0224 */ /* 0x000fe200078e0016 */
[----:B------:R-:W-:Y:S01]  /*0290*/  @P1 R2UR UR14, R2 ;  /* 0x00000000020e12ca */ /* 0x000fe200000e0000 */
[----:B------:R-:W-:Y:S01]  /*02a0*/  @P0 IMAD.MOV.U32 R89, RZ, RZ, R17 ;  /* 0x000000ffff590224 */ /* 0x000fe200078e0011 */
[----:B------:R-:W-:Y:S01]  /*02b0*/  @P1 R2UR UR15, R3 ;  /* 0x00000000030f12ca */ /* 0x000fe200000e0000 */
[----:B------:R-:W-:Y:S01]  /*02c0*/  @P1 IMAD.X R133, RZ, RZ, R25, P2 ;  /* 0x000000ffff851224 */ /* 0x000fe200010e0619 */
[----:B------:R-:W-:Y:S01]  /*02d0*/  @P0 MOV R94, R20 ;  /* 0x00000014005e0202 */ /* 0x000fe20000000f00 */
[----:B------:R-:W-:Y:S01]  /*02e0*/  @P0 IMAD.MOV.U32 R87, RZ, RZ, R19 ;  /* 0x000000ffff570224 */ /* 0x000fe200078e0013 */
[----:B------:R-:W-:Y:S01]  /*02f0*/  @P0 MOV R90, R16 ;  /* 0x00000010005a0202 */ /* 0x000fe20000000f00 */
[----:B------:R-:W-:Y:S01]  /*0300*/  @P0 IMAD.MOV.U32 R82, RZ, RZ, R8 ;  /* 0x000000ffff520224 */ /* 0x000fe200078e0008 */
[--C-:B------:R-:W-:Y:S01]  /*0310*/  SHF.R.U64 R97, R132, 0x2, R133.reuse ;  /* 0x0000000284617819 */ /* 0x100fe20000001285 */
[----:B------:R-:W-:Y:S01]  /*0320*/  @P0 IMAD.MOV.U32 R80, RZ, RZ, R10 ;  /* 0x000000ffff500224 */ /* 0x000fe200078e000a */
[----:B------:R-:W-:Y:S01]  /*0330*/  SHF.R.U32.HI R95, RZ, 0x2, R133 ;  /* 0x00000002ff5f7819 */ /* 0x000fe20000011685 */
[----:B------:R-:W-:Y:S01]  /*0340*/  @P0 IMAD.MOV.U32 R77, RZ, RZ, R5 ;  /* 0x000000ffff4d0224 */ /* 0x000fe200078e0005 */
[----:B------:R-:W-:Y:S01]  /*0350*/  @P0 MOV R88, R18 ;  /* 0x0000001200580202 */ /* 0x000fe20000000f00 */
[C---:B------:R-:W-:Y:S01]  /*0360*/  IMAD.HI.U32 R2, R97.reuse, -0x2daee0ad, RZ ;  /* 0xd2511f5361027827 */ /* 0x040fe200078e00ff */
[----:B------:R-:W-:Y:S01]  /*0370*/  UIADD3 UR26, UPT, UPT, UR14, -0x61c88647, URZ ;  /* 0x9e3779b90e1a7890 */ /* 0x000fe2000fffe0ff */
[----:B------:R-:W-:Y:S01]  /*0380*/  @P0 MOV R85, R13 ;  /* 0x0000000d00550202 */ /* 0x000fe20000000f00 */
[----:B------:R-:W-:Y:S01]  /*0390*/  UIADD3 UR27, UPT, UPT, UR15, -0x4498517b, URZ ;  /* 0xbb67ae850f1b7890 */ /* 0x000fe2000fffe0ff */
[----:B------:R-:W-:Y:S01]  /*03a0*/  IMAD R26, R97, -0x2daee0ad, RZ ;  /* 0xd2511f53611a7824 */ /* 0x000fe200078e02ff */
[----:B------:R-:W-:Y:S01]  /*03b0*/  LOP3.LUT R2, R2, UR15, RZ, 0x3c, !PT ;  /* 0x0000000f02027c12 */ /* 0x000fe2000f8e3cff */
[----:B------:R-:W-:Y:S01]  /*03c0*/  UIADD3 UR28, UPT, UPT, UR14, 0x3c6ef372, URZ ;  /* 0x3c6ef3720e1c7890 */ /* 0x000fe2000fffe0ff */
[----:B------:R-:W-:Y:S01]  /*03d0*/  @P0 MOV R83, R15 ;  /* 0x0000000f00530202 */ /* 0x000fe20000000f00 */
[----:B0-----:R-:W-:Y:S01]  /*03e0*/  IMAD R96, R29, UR7, R98 ;  /* 0x000000071d607c24 */ /* 0x001fe2000f8e0262 */
[----:B------:R-:W-:Y:S01]  /*03f0*/  UIADD3 UR29, UPT, UPT, UR15, 0x76cf5d0a, URZ ;  /* 0x76cf5d0a0f1d7890 */ /* 0x000fe2000fffe0ff */
[----:B------:R-:W-:Y:S01]  /*0400*/  IMAD.HI.U32 R3, R2, -0x326172a9, RZ ;  /* 0xcd9e8d5702037827 */ /* 0x000fe200078e00ff */
[----:B------:R-:W-:Y:S01]  /*0410*/  UIADD3 UR30, UPT, UPT, UR14, -0x255992d5, URZ ;  /* 0xdaa66d2b0e1e7890 */ /* 0x000fe2000fffe0ff */
[----:B------:R-:W-:Y:S01]  /*0420*/  @P0 MOV R78, R4 ;  /* 0x00000004004e0202 */ /* 0x000fe20000000f00 */
[----:B------:R-:W-:Y:S01]  /*0430*/  UIADD3 UR31, UPT, UPT, UR15, 0x32370b8f, URZ ;  /* 0x32370b8f0f1f7890 */ /* 0x000fe2000fffe0ff */
[C---:B------:R-:W-:Y:S01]  /*0440*/  IMAD.HI.U32 R0, R96.reuse, -0x326172a9, RZ ;  /* 0xcd9e8d5760007827 */ /* 0x040fe200078e00ff */
[----:B------:R-:W-:Y:S01]  /*0450*/  UIADD3 UR32, UPT, UPT, UR14, 0x78dde6e4, URZ ;  /* 0x78dde6e40e207890 */ /* 0x000fe2000fffe0ff */
[----:B------:R-:W-:Y:S01]  /*0460*/  @P0 MOV R73, R69 ;  /* 0x0000004500490202 */ /* 0x000fe20000000f00 */
[----:B------:R-:W-:Y:S01]  /*0470*/  UIADD3 UR33, UPT, UPT, UR15, -0x126145ec, URZ ;  /* 0xed9eba140f217890 */ /* 0x000fe2000fffe0ff */
[----:B------:R-:W-:Y:S01]  /*0480*/  IMAD R24, R96, -0x326172a9, RZ ;  /* 0xcd9e8d5760187824 */ /* 0x000fe200078e02ff */
[----:B------:R-:W-:Y:S01]  /*0490*/  LOP3.LUT R0, R95, UR14, R0, 0x96, !PT ;  /* 0x0000000e5f007c12 */ /* 0x000fe2000f8e9600 */
[----:B------:R-:W-:Y:S01]  /*04a0*/  IMAD R27, R2, -0x326172a9, RZ ;  /* 0xcd9e8d57021b7824 */ /* 0x000fe200078e02ff */
[----:B------:R-:W-:Y:S01]  /*04b0*/  UIADD3 UR34, UPT, UPT, UR14, 0x1715609d, URZ ;  /* 0x1715609d0e227890 */ /* 0x000fe2000fffe0ff */
[----:B------:R-:W-:Y:S01]  /*04c0*/  @P0 IMAD.MOV.U32 R75, RZ, RZ, R7 ;  /* 0x000000ffff4b0224 */ /* 0x000fe200078e0007 */
[----:B------:R-:W-:Y:S01]  /*04d0*/  LOP3.LUT R3, R24, UR26, R3, 0x96, !PT ;  /* 0x0000001a18037c12 */ /* 0x000fe2000f8e9603 */
[C---:B------:R-:W-:Y:S01]  /*04e0*/  IMAD.HI.U32 R25, R0.reuse, -0x2daee0ad, RZ ;  /* 0xd2511f5300197827 */ /* 0x040fe200078e00ff */
[----:B------:R-:W-:Y:S01]  /*04f0*/  UIADD3 UR35, UPT, UPT, UR15, -0x56f99767, URZ ;  /* 0xa90668990f237890 */ /* 0x000fe2000fffe0ff */
[----:B------:R-:W-:Y:S01]  /*0500*/  @!P0 CS2R R46, SRZ ;  /* 0x00000000002e8805 */ /* 0x000fe2000001ff00 */
[----:B------:R-:W-:Y:S01]  /*0510*/  UIADD3 UR36, UPT, UPT, UR14, -0x4ab325aa, URZ ;  /* 0xb54cda560e247890 */ /* 0x000fe2000fffe0ff */
[----:B------:R-:W-:Y:S01]  /*0520*/  IMAD R29, R0, -0x2daee0ad, RZ ;  /* 0xd2511f53001d7824 */ /* 0x000fe200078e02ff */
[----:B------:R-:W-:Y:S01]  /*0530*/  LOP3.LUT R25, R26, UR27, R25, 0x96, !PT ;  /* 0x0000001b1a197c12 */ /* 0x000fe2000f8e9619 */
[----:B------:R-:W-:Y:S01]  /*0540*/  IMAD.HI.U32 R24, R3, -0x2daee0ad, RZ ;  /* 0xd2511f5303187827 */ /* 0x000fe200078e00ff */
[----:B------:R-:W-:Y:S01]  /*0550*/  UIADD3 UR37, UPT, UPT, UR15, 0x646e171e, URZ ;  /* 0x646e171e0f257890 */ /* 0x000fe2000fffe0ff */
[----:B------:R-:W-:Y:S01]  /*0560*/  @!P0 CS2R R44, SRZ ;  /* 0x00000000002c8805 */ /* 0x000fe2000001ff00 */
[----:B------:R-:W-:Y:S01]  /*0570*/  UIADD3 UR38, UPT, UPT, UR14, 0x5384540f, URZ ;  /* 0x5384540f0e267890 */ /* 0x000fe2000fffe0ff */
[----:B------:R-:W-:Y:S01]  /*0580*/  IMAD.HI.U32 R0, R25, -0x326172a9, RZ ;  /* 0xcd9e8d5719007827 */ /* 0x000fe200078e00ff */
[----:B------:R-:W-:Y:S01]  /*0590*/  LOP3.LUT R24, R29, UR29, R24, 0x96, !PT ;  /* 0x0000001d1d187c12 */ /* 0x000fe2000f8e9618 */
[----:B------:R-:W-:Y:S01]  /*05a0*/  UIADD3 UR39, UPT, UPT, UR15, 0x1fd5c5a3, URZ ;  /* 0x1fd5c5a30f277890 */ /* 0x000fe2000fffe0ff */
[----:B------:R-:W-:Y:S01]  /*05b0*/  @!P0 CS2R R42, SRZ ;  /* 0x00000000002a8805 */ /* 0x000fe2000001ff00 */
[----:B------:R-:W-:Y:S01]  /*05c0*/  IMAD R26, R3, -0x2daee0ad, RZ ;  /* 0xd2511f53031a7824 */ /* 0x000fe200078e02ff */
[----:B------:R-:W-:Y:S01]  /*05d0*/  LOP3.LUT R0, R27, UR28, R0, 0x96, !PT ;  /* 0x0000001c1b007c12 */ /* 0x000fe2000f8e9600 */
[----:B------:R-:W-:Y:S01]  /*05e0*/  IMAD R25, R25, -0x326172a9, RZ ;  /* 0xcd9e8d5719197824 */ /* 0x000fe200078e02ff */
[----:B------:R-:W-:Y:S01]  /*05f0*/  UIADD3 UR40, UPT, UPT, UR14, -0xe443238, URZ ;  /* 0xf1bbcdc80e287890 */ /* 0x000fe2000fffe0ff */
[----:B------:R-:W-:Y:S01]  /*0600*/  IMAD.HI.U32 R2, R24, -0x326172a9, RZ ;  /* 0xcd9e8d5718027827 */ /* 0x000fe200078e00ff */
[----:B------:R-:W-:Y:S01]  /*0610*/  UIADD3 UR41, UPT, UPT, UR15, -0x24c28bd8, URZ ;  /* 0xdb3d74280f297890 */ /* 0x000fe2000fffe0ff */
[----:B------:R-:W-:Y:S01]  /*0620*/  @!P0 CS2R R40, SRZ ;  /* 0x0000000000288805 */ /* 0x000fe2000001ff00 */
[----:B------:R-:W-:Y:S01]  /*0630*/  UIADD3 UR42, UPT, UPT, UR14, -0x700cb87f, URZ ;  /* 0x8ff347810e2a7890 */ /* 0x000fe2000fffe0ff */
[C---:B------:R-:W-:Y:S01]  /*0640*/  IMAD.HI.U32 R3, R0.reuse, -0x2daee0ad, RZ ;  /* 0xd2511f5300037827 */ /* 0x040fe200078e00ff */
[----:B------:R-:W-:Y:S01]  /*0650*/  LOP3.LUT R2, R25, UR30, R2, 0x96, !PT ;  /* 0x0000001e19027c12 */ /* 0x000fe2000f8e9602 */
[----:B------:R-:W-:Y:S01]  /*0660*/  UIADD3 UR43, UPT, UPT, UR15, -0x695add53, URZ ;  /* 0x96a522ad0f2b7890 */ /* 0x000fe2000fffe0ff */
[----:B------:R-:W-:Y:S01]  /*0670*/  @!P0 CS2R R38, SRZ ;  /* 0x0000000000268805 */ /* 0x000fe2000001ff00 */
[----:B------:R-:W-:Y:S01]  /*0680*/  IMAD R27, R0, -0x2daee0ad, RZ ;  /* 0xd2511f53001b7824 */ /* 0x000fe200078e02ff */
[----:B------:R-:W-:Y:S01]  /*0690*/  LOP3.LUT R3, R26, UR31, R3, 0x96, !PT ;  /* 0x0000001f1a037c12 */ /* 0x000fe2000f8e9603 */
[----:B------:R-:W-:Y:S01]  /*06a0*/  IMAD.HI.U32 R26, R2, -0x2daee0ad, RZ ;  /* 0xd2511f53021a7827 */ /* 0x000fe200078e00ff */
[----:B------:R-:W-:-:S02]  /*06b0*/  @!P0 CS2R R36, SRZ ;  /* 0x0000000000248805 */ /* 0x000fc4000001ff00 */
[-C--:B------:R-:W-:Y:S01]  /*06c0*/  @P0 MOV R76, R6.reuse ;  /* 0x00000006004c0202 */ /* 0x080fe20000000f00 */
[----:B------:R-:W-:Y:S01]  /*06d0*/  UPLOP3.LUT UP0, UPT, UPT, UPT, UPT, 0x40, 0x4 ;  /* 0x000000000004789c */ /* 0x000fe20003f0e870 */
[----:B------:R-:W-:Y:S01]  /*06e0*/  IMAD R25, R24, -0x326172a9, RZ ;  /* 0xcd9e8d5718197824 */ /* 0x000fe200078e02ff */
[----:B------:R-:W-:Y:S01]  /*06f0*/  LOP3.LUT R26, R27, UR33, R26, 0x96, !PT ;  /* 0x000000211b1a7c12 */ /* 0x000fe2000f8e961a */
[C---:B------:R-:W-:Y:S01]  /*0700*/  IMAD.HI.U32 R0, R3.reuse, -0x326172a9, RZ ;  /* 0xcd9e8d5703007827 */ /* 0x040fe200078e00ff */
[----:B------:R-:W-:Y:S01]  /*0710*/  @!P0 MOV R76, R6 ;  /* 0x00000006004c8202 */ /* 0x000fe20000000f00 */
[----:B------:R-:W0:Y:S01]  /*0720*/  LDCU UR23, c[0x0][0x404] ;  /* 0x00008080ff1777ac */ /* 0x000e220008000800 */
[----:B------:R-:W-:Y:S01]  /*0730*/  LOP3.LUT R132, R132, 0x3, RZ, 0xc0, !PT ;  /* 0x0000000384847812 */ /* 0x000fe200078ec0ff */
[----:B------:R-:W-:Y:S01]  /*0740*/  IMAD R24, R3, -0x326172a9, RZ ;  /* 0xcd9e8d5703187824 */ /* 0x000fe200078e02ff */
[----:B------:R-:W-:Y:S01]  /*0750*/  LOP3.LUT R0, R25, UR32, R0, 0x96, !PT ;  /* 0x0000002019007c12 */ /* 0x000fe2000f8e9600 */
[----:B------:R-:W-:Y:S01]  /*0760*/  IMAD R25, R2, -0x2daee0ad, RZ ;  /* 0xd2511f5302197824 */ /* 0x000fe200078e02ff */
[----:B------:R-:W-:Y:S01]  /*0770*/  PRMT R6, R40, 0x7632, R6 ;  /* 0x0000763228067816 */ /* 0x000fe20000000006 */
[----:B------:R-:W-:Y:S01]  /*0780*/  IMAD.HI.U32 R3, R26, -0x326172a9, RZ ;  /* 0xcd9e8d571a037827 */ /* 0x000fe200078e00ff */
[----:B------:R-:W1:Y:S03]  /*0790*/  LDCU UR22, c[0x0][0x388] ;  /* 0x00007100ff1677ac */ /* 0x000e660008000800 */
[----:B------:R-:W-:Y:S01]  /*07a0*/  IMAD.HI.U32 R2, R0, -0x2daee0ad, RZ ;  /* 0xd2511f5300027827 */ /* 0x000fe200078e00ff */
[----:B------:R-:W-:Y:S01]  /*07b0*/  LOP3.LUT R3, R24, UR34, R3, 0x96, !PT ;  /* 0x0000002218037c12 */ /* 0x000fe2000f8e9603 */
[----:B------:R-:W2:Y:S02]  /*07c0*/  LDCU.U8 UR24, c[0x0][0x410] ;  /* 0x00008200ff1877ac */ /* 0x000ea40008000000 */
[----:B------:R-:W-:Y:S01]  /*07d0*/  IMAD R27, R0, -0x2daee0ad, RZ ;  /* 0xd2511f53001b7824 */ /* 0x000fe200078e02ff */
[----:B------:R-:W-:Y:S01]  /*07e0*/  LOP3.LUT R2, R25, UR35, R2, 0x96, !PT ;  /* 0x0000002319027c12 */ /* 0x000fe2000f8e9602 */
[----:B------:R-:W-:Y:S01]  /*07f0*/  IMAD.HI.U32 R24, R3, -0x2daee0ad, RZ ;  /* 0xd2511f5303187827 */ /* 0x000fe200078e00ff */
[----:B------:R-:W3:Y:S03]  /*0800*/  LDCU UR25, c[0x0][0x400] ;  /* 0x00008000ff1977ac */ /* 0x000ee60008000800 */
[----:B------:R-:W-:Y:S01]  /*0810*/  IMAD R25, R26, -0x326172a9, RZ ;  /* 0xcd9e8d571a197824 */ /* 0x000fe200078e02ff */
[----:B------:R-:W-:Y:S01]  /*0820*/  LOP3.LUT R24, R27, UR37, R24, 0x96, !PT ;  /* 0x000000251b187c12 */ /* 0x000fe2000f8e9618 */
[C---:B------:R-:W-:Y:S01]  /*0830*/  IMAD.HI.U32 R0, R2.reuse, -0x326172a9, RZ ;  /* 0xcd9e8d5702007827 */ /* 0x040fe200078e00ff */
[----:B------:R-:W4:Y:S03]  /*0840*/  LDCU.64 UR16, c[0x0][0x408] ;  /* 0x00008100ff1077ac */ /* 0x000f260008000a00 */
[----:B------:R-:W-:Y:S01]  /*0850*/  IMAD R26, R3, -0x2daee0ad, RZ ;  /* 0xd2511f53031a7824 */ /* 0x000fe200078e02ff */
[----:B------:R-:W-:Y:S01]  /*0860*/  LOP3.LUT R0, R25, UR36, R0, 0x96, !PT ;  /* 0x0000002419007c12 */ /* 0x000fe2000f8e9600 */
[----:B------:R-:W-:Y:S01]  /*0870*/  IMAD R25, R2, -0x326172a9, RZ ;  /* 0xcd9e8d5702197824 */ /* 0x000fe200078e02ff */
[----:B------:R-:W0:Y:S01]  /*0880*/  LDCU.128 UR8, c[0x0][0x3f0] ;  /* 0x00007e00ff0877ac */ /* 0x000e220008000c00 */
[----:B------:R-:W-:Y:S01]  /*0890*/  IMAD.HI.U32 R2, R24, -0x326172a9, RZ ;  /* 0xcd9e8d5718027827 */ /* 0x000fe200078e00ff */
[----:B------:R-:W0:Y:S03]  /*08a0*/  LDCU.64 UR18, c[0x0][0x3a0] ;  /* 0x00007400ff1277ac */ /* 0x000e260008000a00 */
[C---:B------:R-:W-:Y:S01]  /*08b0*/  IMAD.HI.U32 R3, R0.reuse, -0x2daee0ad, RZ ;  /* 0xd2511f5300037827 */ /* 0x040fe200078e00ff */
[----:B------:R-:W-:Y:S01]  /*08c0*/  LOP3.LUT R2, R25, UR38, R2, 0x96, !PT ;  /* 0x0000002619027c12 */ /* 0x000fe2000f8e9602 */
[----:B------:R-:W0:Y:S02]  /*08d0*/  LDCU.64 UR20, c[0x0][0x380] ;  /* 0x00007000ff1477ac */ /* 0x000e240008000a00 */
[----:B------:R-:W-:Y:S01]  /*08e0*/  IMAD R27, R0, -0x2daee0ad, RZ ;  /* 0xd2511f53001b7824 */ /* 0x000fe200078e02ff */
[----:B------:R-:W-:Y:S01]  /*08f0*/  LOP3.LUT R3, R26, UR39, R3, 0x96, !PT ;  /* 0x000000271a037c12 */ /* 0x000fe2000f8e9603 */
[----:B------:R-:W-:-:S04]  /*0900*/  IMAD.HI.U32 R26, R2, -0x2daee0ad, RZ ;  /* 0xd2511f53021a7827 */ /* 0x000fc800078e00ff */
[----:B------:R-:W-:Y:S01]  /*0910*/  IMAD R25, R24, -0x326172a9, RZ ;  /* 0xcd9e8d5718197824 */ /* 0x000fe200078e02ff */
[----:B------:R-:W-:Y:S01]  /*0920*/  LOP3.LUT R124, R27, UR41, R26, 0x96, !PT ;  /* 0x000000291b7c7c12 */ /* 0x000fe2000f8e961a */
[----:B------:R-:W-:-:S04]  /*0930*/  IMAD.HI.U32 R0, R3, -0x326172a9, RZ ;  /* 0xcd9e8d5703007827 */ /* 0x000fc800078e00ff */
[----:B------:R-:W-:Y:S01]  /*0940*/  IMAD R3, R3, -0x326172a9, RZ ;  /* 0xcd9e8d5703037824 */ /* 0x000fe200078e02ff */
[----:B------:R-:W-:Y:S01]  /*0950*/  LOP3.LUT R0, R25, UR40, R0, 0x96, !PT ;  /* 0x0000002819007c12 */ /* 0x000fe2000f8e9600 */
[----:B------:R-:W-:Y:S01]  /*0960*/  IMAD R25, R2, -0x2daee0ad, RZ ;  /* 0xd2511f5302197824 */ /* 0x000fe200078e02ff */
[----:B------:R-:W-:Y:S01]  /*0970*/  PRMT R2, R36, 0x7632, R2 ;  /* 0x0000763224027816 */ /* 0x000fe20000000002 */
[----:B------:R-:W-:-:S04]  /*0980*/  IMAD.HI.U32 R122, R124, -0x326172a9, RZ ;  /* 0xcd9e8d577c7a7827 */ /* 0x000fc800078e00ff */
[----:B------:R-:W-:Y:S01]  /*0990*/  IMAD.HI.U32 R126, R0, -0x2daee0ad, RZ ;  /* 0xd2511f53007e7827 */ /* 0x000fe200078e00ff */
[----:B------:R-:W-:Y:S02]  /*09a0*/  LOP3.LUT R122, R3, UR42, R122, 0x96, !PT ;  /* 0x0000002a037a7c12 */ /* 0x000fe4000f8e967a */
[----:B------:R-:W-:Y:S01]  /*09b0*/  PRMT R3, R37, 0x7632, R3 ;  /* 0x0000763225037816 */ /* 0x000fe20000000003 */
[----:B------:R-:W-:Y:S01]  /*09c0*/  @P0 IMAD.MOV.U32 R74, RZ, RZ, R68 ;  /* 0x000000ffff4a0224 */ /* 0x000fe200078e0044 */
[----:B------:R-:W-:Y:S01]  /*09d0*/  LOP3.LUT R126, R25, UR43, R126, 0x96, !PT ;  /* 0x0000002b197e7c12 */ /* 0x000fe2000f8e967e */
[----:B------:R-:W-:Y:S01]  /*09e0*/  @P0 IMAD.MOV.U32 R93, RZ, RZ, R21 ;  /* 0x000000ffff5d0224 */ /* 0x000fe200078e0015 */
[----:B------:R-:W-:Y:S01]  /*09f0*/  @!P0 MOV R93, R21 ;  /* 0x00000015005d8202 */ /* 0x000fe20000000f00 */
[--C-:B------:R-:W-:Y:S01]  /*0a00*/  @!P0 IMAD.MOV.U32 R94, RZ, RZ, R20.reuse ;  /* 0x000000ffff5e8224 */ /* 0x100fe200078e0014 */
[----:B------:R-:W-:Y:S01]  /*0a10*/  PRMT R20, R76, 0x7632, R20 ;  /* 0x000076324c147816 */ /* 0x000fe20000000014 */
[----:B------:R-:W-:Y:S01]  /*0a20*/  @P0 IMAD.MOV.U32 R91, RZ, RZ, R23 ;  /* 0x000000ffff5b0224 */ /* 0x000fe200078e0017 */
[----:B------:R-:W-:Y:S01]  /*0a30*/  @!P0 MOV R91, R23 ;  /* 0x00000017005b8202 */ /* 0x000fe20000000f00 */
[----:B------:R-:W-:Y:S01]  /*0a40*/  @!P0 IMAD.MOV.U32 R92, RZ, RZ, R22 ;  /* 0x000000ffff5c8224 */ /* 0x000fe200078e0016 */
[----:B------:R-:W-:Y:S01]  /*0a50*/  PRMT R35, R93, 0x7632, R35 ;  /* 0x000076325d237816 */ /* 0x000fe20000000023 */
[----:B------:R-:W-:Y:S01]  /*0a60*/  @!P0 IMAD.MOV.U32 R90, RZ, RZ, R16 ;  /* 0x000000ffff5a8224 */ /* 0x000fe200078e0010 */
[----:B------:R-:W-:Y:S01]  /*0a70*/  PRMT R34, R94, 0x7632, R34 ;  /* 0x000076325e227816 */ /* 0x000fe20000000022 */
        /* <DEDUP_REMOVED lines=8> */
[----:B------:R-:W-:Y:S01]  /*0b00*/  @!P0 IMAD.MOV.U32 R85, RZ, RZ, R13 ;  /* 0x000000ffff558224 */ /* 0x000fe200078e000d */
[----:B------:R-:W-:Y:S01]  /*0b10*/  PRMT R32, R88, 0x7632, R32 ;  /* 0x0000763258207816 */ /* 0x000fe20000000020 */
[----:B------:R-:W-:Y:S01]  /*0b20*/  @P0 IMAD.MOV.U32 R84, RZ, RZ, R14 ;  /* 0x000000ffff540224 */ /* 0x000fe200078e000e */
[----:B------:R-:W-:Y:S01]  /*0b30*/  @!P0 MOV R84, R14 ;  /* 0x0000000e00548202 */ /* 0x000fe20000000f00 */
[----:B------:R-:W-:Y:S01]  /*0b40*/  @P0 IMAD.MOV.U32 R81, RZ, RZ, R9 ;  /* 0x000000ffff510224 */ /* 0x000fe200078e0009 */
[----:B------:R-:W-:Y:S01]  /*0b50*/  @!P0 MOV R81, R9 ;  /* 0x0000000900518202 */ /* 0x000fe20000000f00 */
[----:B------:R-:W-:Y:S01]  /*0b60*/  @!P0 IMAD.MOV.U32 R83, RZ, RZ, R15 ;  /* 0x000000ffff538224 */ /* 0x000fe200078e000f */
[----:B------:R-:W-:Y:S01]  /*0b70*/  PRMT R33, R87, 0x7632, R33 ;  /* 0x0000763257217816 */ /* 0x000fe20000000021 */
[----:B------:R-:W-:Y:S01]  /*0b80*/  @!P0 IMAD.MOV.U32 R82, RZ, RZ, R8 ;  /* 0x000000ffff528224 */ /* 0x000fe200078e0008 */
        /* <DEDUP_REMOVED lines=15> */
[--C-:B------:R-:W-:Y:S01]  /*0c80*/  @!P0 IMAD.MOV.U32 R73, RZ, RZ, R69.reuse ;  /* 0x000000ffff498224 */ /* 0x100fe200078e0045 */
[----:B------:R-:W-:Y:S01]  /*0c90*/  PRMT R69, R91, 0x7632, R69 ;  /* 0x000076325b457816 */ /* 0x000fe20000000045 */
[----:B------:R-:W-:Y:S01]  /*0ca0*/  IMAD.MOV.U32 R70, RZ, RZ, RZ ;  /* 0x000000ffff467224 */ /* 0x000fe200078e00ff */
[----:B------:R-:W-:Y:S01]  /*0cb0*/  PRMT R24, R80, 0x7632, R24 ;  /* 0x0000763250187816 */ /* 0x000fe20000000018 */
        /* <DEDUP_REMOVED lines=19> */
.L_x_2040:
[----:B------:R-:W-:-:S06]  /*0df0*/  UIMAD.WIDE UR4, UR7, 0x4, UR8 ;  /* 0x00000004070478a5 */ /* 0x000fcc000f8e0208 */
[----:B0-----:R-:W-:Y:S01]  /*0e00*/  IMAD.U32 R108, RZ, RZ, UR4 ;  /* 0x00000004ff6c7e24 */ /* 0x001fe2000f8e00ff */
[----:B------:R-:W-:-:S05]  /*0e10*/  MOV R109, UR5 ;  /* 0x00000005006d7c02 */ /* 0x000fca0008000f00 */
[----:B------:R-:W2:Y:S01]  /*0e20*/  LDG.E R108, desc[UR12][R108.64] ;  /* 0x0000000c6c6c7981 */ /* 0x000ea2000c1e1900 */
[----:B------:R-:W-:Y:S01]  /*0e30*/  UIMAD.WIDE UR4, UR7, 0x4, UR10 ;  /* 0x00000004070478a5 */ /* 0x000fe2000f8e020a */
[----:B------:R-:W-:Y:S01]  /*0e40*/  IMAD.MOV.U32 R66, RZ, RZ, RZ ;  /* 0x000000ffff427224 */ /* 0x000fe200078e00ff */
[----:B--2---:R-:W-:-:S13]  /*0e50*/  ISETP.GE.AND P1, PT, R108, 0x1, PT ;  /* 0x000000016c00780c */ /* 0x004fda0003f26270 */
[----:B-1----:R-:W0:Y:S01]  /*0e60*/  @P1 LDC.64 R58, c[0x0][0x390] ;  /* 0x0000e400ff3a1b82 */ /* 0x002e220000000a00 */
[----:B------:R-:W-:-:S04]  /*0e70*/  @P1 VIADD R56, R108, 0xffffffff ;  /* 0xffffffff6c381836 */ /* 0x000fc80000000000 */
[----:B------:R-:W-:-:S05]  /*0e80*/  @P1 IMAD R56, R56, UR22, RZ ;  /* 0x0000001638381c24 */ /* 0x000fca000f8e02ff */
[----:B------:R-:W-:-:S04]  /*0e90*/  @P1 SHF.R.S32.HI R57, RZ, 0x1f, R56 ;  /* 0x0000001fff391819 */ /* 0x000fc80000011438 */
[----:B------:R-:W-:Y:S01]  /*0ea0*/  @P1 LEA.HI R61, R57, R56, RZ, 0x3 ;  /* 0x00000038393d1211 */ /* 0x000fe200078f18ff */
[----:B------:R-:W-:Y:S01]  /*0eb0*/  IMAD.U32 R57, RZ, RZ, UR5 ;  /* 0x00000005ff397e24 */ /* 0x000fe2000f8e00ff */
[----:B------:R-:W-:Y:S02]  /*0ec0*/  MOV R56, UR4 ;  /* 0x0000000400387c02 */ /* 0x000fe40008000f00 */
[----:B------:R-:W-:-:S04]  /*0ed0*/  @P1 LEA.HI.SX32 R66, R61, R98, 0x1d ;  /* 0x000000623d421211 */ /* 0x000fc800078feaff */
[----:B------:R-:W2:Y:S01]  /*0ee0*/  LDG.E R56, desc[UR12][R56.64] ;  /* 0x0000000c38387981 */ /* 0x000ea2000c1e1900 */
[----:B0-----:R-:W-:-:S05]  /*0ef0*/  @P1 IMAD.WIDE.U32 R58, R66, 0x10, R58 ;  /* 0x00000010423a1825 */ /* 0x001fca00078e003a */
[----:B-----5:R-:W3:Y:S01]  /*0f00*/  @P1 LDG.E.128 R48, desc[UR12][R58.64] ;  /* 0x0000000c3a301981 */ /* 0x020ee2000c1e1d00 */
[----:B------:R-:W-:Y:S01]  /*0f10*/  UIMAD UR4, UR7, UR22, URZ ;  /* 0x00000016070472a4 */ /* 0x000fe2000f8e02ff */
[----:B------:R-:W-:-:S03]  /*0f20*/  ISETP.NE.U32.AND P0, PT, RZ, UR18, PT ;  /* 0x00000012ff007c0c */ /* 0x000fc6000bf05070 */
[----:B------:R-:W-:Y:S01]  /*0f30*/  USHF.R.S32.HI UR5, URZ, 0x1f, UR4 ;  /* 0x0000001fff057899 */ /* 0x000fe20008011404 */
[----:B------:R-:W-:-:S03]  /*0f40*/  ISETP.NE.AND.EX P0, PT, RZ, UR19, PT, P0 ;  /* 0x00000013ff007c0c */ /* 0x000fc6000bf05300 */
[----:B------:R-:W-:-:S06]  /*0f50*/  ULEA.HI UR5, UR5, UR4, URZ, 0x3 ;  /* 0x0000000405057291 */ /* 0x000fcc000f8f18ff */
[----:B------:R-:W-:-:S05]  /*0f60*/  IMAD.U32 R135, RZ, RZ, UR5 ;  /* 0x00000005ff877e24 */ /* 0x000fca000f8e00ff */
        /* <DEDUP_REMOVED lines=28> */
.L_x_1841:
        /* <DEDUP_REMOVED lines=12> */
.L_x_1842:
        /* <DEDUP_REMOVED lines=42> */
.L_x_1840:
        /* <DEDUP_REMOVED lines=12> */
.L_x_1839:
        /* <DEDUP_REMOVED lines=21> */
.L_x_1845:
        /* <DEDUP_REMOVED lines=12> */
.L_x_1846:
        /* <DEDUP_REMOVED lines=40> */
[----:B------:R-:W-:Y:S01]  /*19e0*/  IMAD.MOV.U32 R57, RZ, RZ, RZ ;  /* 0x000000ffff397224 */ /* 0x000fe200078e00ff */
[----:B------:R-:W-:-:S07]  /*19f0*/  MOV R106, R56 ;  /* 0x00000038006a7202 */ /* 0x000fce0000000f00 */
.L_x_1844:
[----:B------:R-:W-:Y:S01]  /*1a00*/  HFMA2 R59, -RZ, RZ, 0.1171875, 0 ;  /* 0x2f800000ff3b7431 */ /* 0x000fe200000001ff */
[----:B------:R-:W-:Y:S01]  /*1a10*/  I2FP.F32.U32 R56, R58 ;  /* 0x0000003a00387245 */ /* 0x000fe20000201000 */
[----:B------:R-:W-:Y:S01]  /*1a20*/  IMAD.U32 R64, R64, 0x10000, RZ ;  /* 0x0001000040407824 */ /* 0x000fe200078e00ff */
[----:B------:R-:W-:Y:S01]  /*1a30*/  PRMT R58, R52, 0x7632, R58 ;  /* 0x00007632343a7816 */ /* 0x000fe2000000003a */
[----:B------:R-:W-:Y:S02]  /*1a40*/  IMAD.U32 R115, R30, 0x10000, RZ ;  /* 0x000100001e737824 */ /* 0x000fe400078e00ff */
[----:B------:R-:W-:Y:S01]  /*1a50*/  FMUL.FTZ R64, R64, UR17 ;  /* 0x0000001140407c20 */ /* 0x000fe20008410000 */
[----:B------:R-:W-:-:S03]  /*1a60*/  FFMA.FTZ R56, R56, R59, 1.1641532182693481445e-10 ;  /* 0x2f00000038387423 */ /* 0x000fc6000001003b */
[----:B------:R-:W-:Y:S01]  /*1a70*/  FMUL.FTZ R64, R64, UR16 ;  /* 0x0000001040407c20 */ /* 0x000fe20008410000 */
[----:B------:R-:W-:Y:S02]  /*1a80*/  SHF.L.U32 R59, R58, 0x10, RZ ;  /* 0x000000103a3b7819 */ /* 0x000fe400000006ff */
[----:B------:R-:W-:-:S04]  /*1a90*/  FSETP.GTU.FTZ.AND P3, PT, R56, UR23, PT ;  /* 0x0000001738007c0b */ /* 0x000fc8000bf7c000 */
[----:B------:R-:W-:Y:S02]  /*1aa0*/  FSEL R64, R64, RZ, !P3 ;  /* 0x000000ff40407208 */ /* 0x000fe40005800000 */
[----:B------:R-:W-:-:S03]  /*1ab0*/  SEL R99, RZ, 0x1, P3 ;  /* 0x00000001ff637807 */ /* 0x000fc60001800000 */
[----:B------:R-:W-:-:S07]  /*1ac0*/  FFMA.FTZ R115, R64, R115, R59 ;  /* 0x0000007340737223 */ /* 0x000fce000001003b */
.L_x_1843:
        /* <DEDUP_REMOVED lines=20> */
.L_x_1849:
        /* <DEDUP_REMOVED lines=12> */
.L_x_1850:
        /* <DEDUP_REMOVED lines=41> */
[----:B------:R-:W-:-:S07]  /*1f60*/  IMAD.MOV.U32 R56, RZ, RZ, RZ ;  /* 0x000000ffff387224 */ /* 0x000fce00078e00ff */
.L_x_1848:
[----:B------:R-:W-:Y:S01]  /*1f70*/  I2FP.F32.U32 R57, R58 ;  /* 0x0000003a00397245 */ /* 0x000fe20000201000 */
[----:B------:R-:W-:Y:S01]  /*1f80*/  IMAD.MOV.U32 R60, RZ, RZ, 0x2f800000 ;  /* 0x2f800000ff3c7424 */ /* 0x000fe200078e00ff */
[----:B------:R-:W-:Y:S01]  /*1f90*/  SHF.L.U32 R58, R49, 0x10, RZ ;  /* 0x00000010313a7819 */ /* 0x000fe200000006ff */
[----:B------:R-:W-:Y:S02]  /*1fa0*/  IMAD.U32 R113, R89, 0x10000, RZ ;  /* 0x0001000059717824 */ /* 0x000fe400078e00ff */
        /* <DEDUP_REMOVED lines=8> */
.L_x_1847:
[----:B------:R-:W-:Y:S01]  /*2030*/  @!P2 PRMT R111, R53, 0x7632, R111 ;  /* 0x00007632356fa816 */ /* 0x000fe2000000006f */
[----:B------:R-:W-:Y:S01]  /*2040*/  @!P2 IMAD.MOV.U32 R105, RZ, RZ, R107 ;  /* 0x000000ffff69a224 */ /* 0x000fe200078e006b */
[----:B------:R-:W-:Y:S02]  /*2050*/  F2FP.BF16.F32.PACK_AB R106, RZ, R113 ;  /* 0x00000071ff6a723e */ /* 0x000fe400000010ff */
[----:B------:R-:W-:Y:S01]  /*2060*/  @!P2 MOV R57, R56 ;  /* 0x000000380039a202 */ /* 0x000fe20000000f00 */
[----:B------:R-:W-:Y:S01]  /*2070*/  @!P2 IMAD.U32 R111, R111, 0x10000, RZ ;  /* 0x000100006f6fa824 */ /* 0x000fe200078e00ff */
        /* <DEDUP_REMOVED lines=16> */
.L_x_1853:
        /* <DEDUP_REMOVED lines=12> */
.L_x_1854:
        /* <DEDUP_REMOVED lines=40> */
[----:B------:R-:W-:Y:S01]  /*24c0*/  LOP3.LUT R126, R126, UR43, R57, 0x96, !PT ;  /* 0x0000002b7e7e7c12 */ /* 0x000fe2000f8e9639 */
[----:B------:R-:W-:-:S07]  /*24d0*/  HFMA2 R57, -RZ, RZ, 0, 0 ;  /* 0x00000000ff397431 */ /* 0x000fce00000001ff */
.L_x_1852:
[----:B------:R-:W-:Y:S01]  /*24e0*/  I2FP.F32.U32 R56, R58 ;  /* 0x0000003a00387245 */ /* 0x000fe20000201000 */
[----:B------:R-:W-:Y:S01]  /*24f0*/  IMAD.MOV.U32 R59, RZ, RZ, 0x2f800000 ;  /* 0x2f800000ff3b7424 */ /* 0x000fe200078e00ff */
[----:B------:R-:W-:Y:S01]  /*2500*/  PRMT R58, R53, 0x7632, R58 ;  /* 0x00007632353a7816 */ /* 0x000fe2000000003a */
[----:B------:R-:W-:Y:S02]  /*2510*/  IMAD.U32 R67, R67, 0x10000, RZ ;  /* 0x0001000043437824 */ /* 0x000fe400078e00ff */
[----:B------:R-:W-:Y:S02]  /*2520*/  FFMA.FTZ R56, R56, R59, 1.1641532182693481445e-10 ;  /* 0x2f00000038387423 */ /* 0x000fe4000001003b */
[----:B------:R-:W-:Y:S01]  /*2530*/  FMUL.FTZ R67, R67, UR17 ;  /* 0x0000001143437c20 */ /* 0x000fe20008410000 */
[----:B------:R-:W-:Y:S02]  /*2540*/  IMAD.U32 R58, R58, 0x10000, RZ ;  /* 0x000100003a3a7824 */ /* 0x000fe400078e00ff */
[----:B------:R-:W-:Y:S01]  /*2550*/  FSETP.GTU.FTZ.AND P3, PT, R56, UR23, PT ;  /* 0x0000001738007c0b */ /* 0x000fe2000bf7c000 */
[----:B------:R-:W-:Y:S01]  /*2560*/  FMUL.FTZ R67, R67, UR16 ;  /* 0x0000001043437c20 */ /* 0x000fe20008410000 */
[----:B------:R-:W-:-:S02]  /*2570*/  SHF.L.U32 R56, R31, 0x10, RZ ;  /* 0x000000101f387819 */ /* 0x000fc400000006ff */
[----:B------:R-:W-:Y:S02]  /*2580*/  SEL R101, RZ, 0x1, P3 ;  /* 0x00000001ff657807 */ /* 0x000fe40001800000 */
[----:B------:R-:W-:-:S05]  /*2590*/  FSEL R67, R67, RZ, !P3 ;  /* 0x000000ff43437208 */ /* 0x000fca0005800000 */
[----:B------:R-:W-:-:S07]  /*25a0*/  FFMA.FTZ R111, R67, R56, R58 ;  /* 0x00000038436f7223 */ /* 0x000fce000001003a */
.L_x_1851:
        /* <DEDUP_REMOVED lines=20> */
.L_x_1857:
        /* <DEDUP_REMOVED lines=12> */
.L_x_1858:
        /* <DEDUP_REMOVED lines=38> */
[----:B------:R-:W-:Y:S02]  /*2a10*/  LOP3.LUT R122, R122, UR42, R125, 0x96, !PT ;  /* 0x0000002a7a7a7c12 */ /* 0x000fe4000f8e967d */
[----:B------:R-:W-:Y:S01]  /*2a20*/  MOV R67, R56 ;  /* 0x0000003800437202 */ /* 0x000fe20000000f00 */
[----:B------:R-:W-:Y:S01]  /*2a30*/  IMAD.MOV.U32 R56, RZ, RZ, RZ ;  /* 0x000000ffff387224 */ /* 0x000fe200078e00ff */
[----:B------:R-:W-:-:S07]  /*2a40*/  LOP3.LUT R126, R126, UR43, R57, 0x96, !PT ;  /* 0x0000002b7e7e7c12 */ /* 0x000fce000f8e9639 */
.L_x_1856:
[----:B------:R-:W-:Y:S01]  /*2a50*/  HFMA2 R60, -RZ, RZ, 0.1171875, 0 ;  /* 0x2f800000ff3c7431 */ /* 0x000fe200000001ff */
[----:B------:R-:W-:Y:S01]  /*2a60*/  I2FP.F32.U32 R57, R58 ;  /* 0x0000003a00397245 */ /* 0x000fe20000201000 */
[----:B------:R-:W-:Y:S02]  /*2a70*/  IMAD.U32 R58, R50, 0x10000, RZ ;  /* 0x00010000323a7824 */ /* 0x000fe400078e00ff */
[----:B------:R-:W-:Y:S02]  /*2a80*/  IMAD.U32 R109, R88, 0x10000, RZ ;  /* 0x00010000586d7824 */ /* 0x000fe400078e00ff */
[----:B------:R-:W-:Y:S01]  /*2a90*/  FMUL.FTZ R58, R58, UR17 ;  /* 0x000000113a3a7c20 */ /* 0x000fe20008410000 */
[----:B------:R-:W-:-:S03]  /*2aa0*/  FFMA.FTZ R57, R57, R60, 1.1641532182693481445e-10 ;  /* 0x2f00000039397423 */ /* 0x000fc6000001003c */
[----:B------:R-:W-:Y:S02]  /*2ab0*/  FMUL.FTZ R58, R58, UR16 ;  /* 0x000000103a3a7c20 */ /* 0x000fe40008410000 */
[----:B------:R-:W-:Y:S02]  /*2ac0*/  FSETP.GTU.FTZ.AND P3, PT, R57, UR23, PT ;  /* 0x0000001739007c0b */ /* 0x000fe4000bf7c000 */
[----:B------:R-:W-:Y:S02]  /*2ad0*/  SHF.L.U32 R57, R54, 0x10, RZ ;  /* 0x0000001036397819 */ /* 0x000fe400000006ff */
[----:B------:R-:W-:Y:S02]  /*2ae0*/  FSEL R58, R58, RZ, !P3 ;  /* 0x000000ff3a3a7208 */ /* 0x000fe40005800000 */
[----:B------:R-:W-:-:S03]  /*2af0*/  SEL R102, RZ, 0x1, P3 ;  /* 0x00000001ff667807 */ /* 0x000fc60001800000 */
[----:B------:R-:W-:-:S07]  /*2b00*/  FFMA.FTZ R109, R58, R109, R57 ;  /* 0x0000006d3a6d7223 */ /* 0x000fce0000010039 */
.L_x_1855:
        /* <DEDUP_REMOVED lines=21> */
.L_x_1861:
        /* <DEDUP_REMOVED lines=12> */
.L_x_1862:
        /* <DEDUP_REMOVED lines=42> */
.L_x_1860:
        /* <DEDUP_REMOVED lines=14> */
.L_x_1859:
[----:B------:R-:W-:Y:S01]  /*30a0*/  F2FP.BF16.F32.PACK_AB R116, RZ, R107 ;  /* 0x0000006bff74723e */ /* 0x000fe200000010ff */
[----:B------:R-:W-:Y:S01]  /*30b0*/  @!P2 IMAD.MOV.U32 R56, RZ, RZ, R57 ;  /* 0x000000ffff38a224 */ /* 0x000fe200078e0039 */
[----:B------:R-:W-:Y:S01]  /*30c0*/  @!P2 SHF.L.U32 R105, R55, 0x10, RZ ;  /* 0x000000103769a819 */ /* 0x000fe200000006ff */
[----:B------:R-:W-:Y:S01]  /*30d0*/  @!P2 IMAD.MOV.U32 R118, RZ, RZ, R112 ;  /* 0x000000ffff76a224 */ /* 0x000fe200078e0070 */
        /* <DEDUP_REMOVED lines=16> */
.L_x_1865:
        /* <DEDUP_REMOVED lines=12> */
.L_x_1866:
        /* <DEDUP_REMOVED lines=39> */
[----:B------:R-:W-:Y:S02]  /*3510*/  IMAD.MOV.U32 R118, RZ, RZ, R56 ;  /* 0x000000ffff767224 */ /* 0x000fe400078e0038 */
[----:B------:R-:W-:Y:S01]  /*3520*/  HFMA2 R56, -RZ, RZ, 0, 0 ;  /* 0x00000000ff387431 */ /* 0x000fe200000001ff */
[----:B------:R-:W-:-:S07]  /*3530*/  LOP3.LUT R126, R126, UR43, R57, 0x96, !PT ;  /* 0x0000002b7e7e7c12 */ /* 0x000fce000f8e9639 */
.L_x_1864:
        /* <DEDUP_REMOVED lines=12> */
.L_x_1863:
        /* <DEDUP_REMOVED lines=21> */
.L_x_1869:
        /* <DEDUP_REMOVED lines=12> */
.L_x_1870:
        /* <DEDUP_REMOVED lines=42> */
.L_x_1868:
[----:B------:R-:W-:Y:S01]  /*3ab0*/  I2FP.F32.U32 R56, R57 ;  /* 0x0000003900387245 */ /* 0x000fe20000201000 */
[----:B------:R-:W-:Y:S01]  /*3ac0*/  HFMA2 R57, -RZ, RZ, 0.1171875, 0 ;  /* 0x2f800000ff397431 */ /* 0x000fe200000001ff */
[----:B------:R-:W-:Y:S01]  /*3ad0*/  PRMT R58, R51, 0x7632, R58 ;  /* 0x00007632333a7816 */ /* 0x000fe2000000003a */
[----:B------:R-:W-:-:S04]  /*3ae0*/  IMAD.U32 R67, R33, 0x10000, RZ ;  /* 0x0001000021437824 */ /* 0x000fc800078e00ff */
[----:B------:R-:W-:Y:S02]  /*3af0*/  IMAD.U32 R58, R58, 0x10000, RZ ;  /* 0x000100003a3a7824 */ /* 0x000fe400078e00ff */
[----:B------:R-:W-:Y:S02]  /*3b00*/  FFMA.FTZ R56, R56, R57, 1.1641532182693481445e-10 ;  /* 0x2f00000038387423 */ /* 0x000fe40000010039 */
[----:B------:R-:W-:Y:S01]  /*3b10*/  FMUL.FTZ R58, R58, UR17 ;  /* 0x000000113a3a7c20 */ /* 0x000fe20008410000 */
[----:B------:R-:W-:-:S03]  /*3b20*/  PRMT R57, R55, 0x7632, R57 ;  /* 0x0000763237397816 */ /* 0x000fc60000000039 */
[----:B------:R-:W-:Y:S01]  /*3b30*/  FMUL.FTZ R58, R58, UR16 ;  /* 0x000000103a3a7c20 */ /* 0x000fe20008410000 */
[----:B------:R-:W-:Y:S02]  /*3b40*/  FSETP.GTU.FTZ.AND P2, PT, R56, UR23, PT ;  /* 0x0000001738007c0b */ /* 0x000fe4000bf5c000 */
[----:B------:R-:W-:Y:S02]  /*3b50*/  SHF.L.U32 R57, R57, 0x10, RZ ;  /* 0x0000001039397819 */ /* 0x000fe400000006ff */
[----:B------:R-:W-:Y:S02]  /*3b60*/  FSEL R58, R58, RZ, !P2 ;  /* 0x000000ff3a3a7208 */ /* 0x000fe40005000000 */
[----:B------:R-:W-:-:S03]  /*3b70*/  SEL R128, RZ, 0x1, P2 ;  /* 0x00000001ff807807 */ /* 0x000fc60001000000 */
[----:B------:R-:W-:-:S07]  /*3b80*/  FFMA.FTZ R67, R58, R67, R57 ;  /* 0x000000433a437223 */ /* 0x000fce0000010039 */
.L_x_1867:
[----:B------:R-:W-:Y:S02]  /*3b90*/  F2FP.BF16.F32.PACK_AB R59, RZ, R67 ;  /* 0x00000043ff3b723e */ /* 0x000fe400000010ff */
[----:B------:R-:W-:Y:S02]  /*3ba0*/  PRMT R58, R114, 0x5410, R116 ;  /* 0x00005410723a7816 */ /* 0x000fe40000000074 */
[----:B------:R-:W-:Y:S02]  /*3bb0*/  PRMT R57, R106, 0x5410, R110 ;  /* 0x000054106a397816 */ /* 0x000fe4000000006e */
[----:B------:R-:W-:Y:S02]  /*3bc0*/  PRMT R56, R65, 0x5410, R64 ;  /* 0x0000541041387816 */ /* 0x000fe40000000040 */
[----:B------:R-:W-:Y:S01]  /*3bd0*/  PRMT R59, R119, 0x5410, R59 ;  /* 0x00005410773b7816 */ /* 0x000fe2000000003b */
[----:B------:R-:W-:Y:S06]  /*3be0*/  BRA `(.L_x_1871) ;  /* 0x0000002800447947 */ /* 0x000fec0003800000 */
.L_x_1838:
        /* <DEDUP_REMOVED lines=19> */
.L_x_1874:
        /* <DEDUP_REMOVED lines=12> */
.L_x_1875:
        /* <DEDUP_REMOVED lines=39> */
[----:B------:R-:W-:-:S04]  /*4050*/  LOP3.LUT R122, R122, UR42, R125, 0x96, !PT ;  /* 0x0000002a7a7a7c12 */ /* 0x000fc8000f8e967d */
[----:B------:R-:W-:-:S07]  /*4060*/  LOP3.LUT R126, R126, UR43, R113, 0x96, !PT ;  /* 0x0000002b7e7e7c12 */ /* 0x000fce000f8e9671 */
.L_x_1873:
[----:B------:R-:W-:Y:S01]  /*4070*/  I2FP.F32.U32 R0, R0 ;  /* 0x0000000000007245 */ /* 0x000fe20000201000 */
[----:B------:R-:W-:Y:S01]  /*4080*/  IMAD.MOV.U32 R57, RZ, RZ, 0x2f800000 ;  /* 0x2f800000ff397424 */ /* 0x000fe200078e00ff */
[----:B------:R-:W-:Y:S01]  /*4090*/  SHF.L.U32 R60, R90, 0x10, RZ ;  /* 0x000000105a3c7819 */ /* 0x000fe200000006ff */
[----:B------:R-:W-:Y:S02]  /*40a0*/  IMAD.U32 R58, R48, 0x10000, RZ ;  /* 0x00010000303a7824 */ /* 0x000fe400078e00ff */
[----:B------:R-:W-:Y:S02]  /*40b0*/  FFMA.FTZ R0, R0, R57, 1.1641532182693481445e-10 ;  /* 0x2f00000000007423 */ /* 0x000fe40000010039 */
[----:B------:R-:W-:-:S03]  /*40c0*/  FMUL.FTZ R58, R58, UR17 ;  /* 0x000000113a3a7c20 */ /* 0x000fc60008410000 */
[----:B------:R-:W-:Y:S01]  /*40d0*/  FSETP.GTU.FTZ.AND P2, PT, R0, UR23, PT ;  /* 0x0000001700007c0b */ /* 0x000fe2000bf5c000 */
[----:B------:R-:W-:-:S03]  /*40e0*/  FMUL.FTZ R58, R58, UR16 ;  /* 0x000000103a3a7c20 */ /* 0x000fc60008410000 */
[----:B------:R-:W-:Y:S02]  /*40f0*/  SEL R0, RZ, 0x1, P2 ;  /* 0x00000001ff007807 */ /* 0x000fe40001000000 */
[----:B------:R-:W-:-:S05]  /*4100*/  FSEL R117, R58, RZ, !P2 ;  /* 0x000000ff3a757208 */ /* 0x000fca0005000000 */
[----:B------:R-:W-:-:S07]  /*4110*/  FMUL.FTZ R117, R117, R60 ;  /* 0x0000003c75757220 */ /* 0x000fce0000410000 */
.L_x_1872:
[----:B------:R-:W-:Y:S01]  /*4120*/  F2FP.BF16.F32.PACK_AB R65, RZ, R117 ;  /* 0x00000075ff41723e */ /* 0x000fe200000010ff */
[----:B------:R-:W-:Y:S02]  /*4130*/  IMAD.MOV.U32 R115, RZ, RZ, RZ ;  /* 0x000000ffff737224 */ /* 0x000fe400078e00ff */
[----:B------:R-:W-:Y:S01]  /*4140*/  IMAD.MOV.U32 R57, RZ, RZ, R56 ;  /* 0x000000ffff397224 */ /* 0x000fe200078e0038 */
        /* <DEDUP_REMOVED lines=13> */
.L_x_1878:
        /* <DEDUP_REMOVED lines=12> */
.L_x_1879:
        /* <DEDUP_REMOVED lines=42> */
.L_x_1877:
[----:B------:R-:W-:Y:S01]  /*4580*/  I2FP.F32.U32 R56, R58 ;  /* 0x0000003a00387245 */ /* 0x000fe20000201000 */
[----:B------:R-:W-:Y:S02]  /*4590*/  IMAD.MOV.U32 R59, RZ, RZ, 0x2f800000 ;  /* 0x2f800000ff3b7424 */ /* 0x000fe400078e00ff */
        /* <DEDUP_REMOVED lines=9> */
.L_x_1876:
        /* <DEDUP_REMOVED lines=16> */
.L_x_1882:
        /* <DEDUP_REMOVED lines=12> */
.L_x_1883:
        /* <DEDUP_REMOVED lines=42> */
.L_x_1881:
[----:B------:R-:W-:Y:S01]  /*4a90*/  I2FP.F32.U32 R57, R58 ;  /* 0x0000003a00397245 */ /* 0x000fe20000201000 */
[----:B------:R-:W-:Y:S02]  /*4aa0*/  IMAD.MOV.U32 R58, RZ, RZ, 0x2f800000 ;  /* 0x2f800000ff3a7424 */ /* 0x000fe400078e00ff */
        /* <DEDUP_REMOVED lines=9> */
.L_x_1880:
        /* <DEDUP_REMOVED lines=16> */
.L_x_1886:
        /* <DEDUP_REMOVED lines=12> */
.L_x_1887:
        /* <DEDUP_REMOVED lines=42> */
.L_x_1885:
        /* <DEDUP_REMOVED lines=11> */
.L_x_1884:
        /* <DEDUP_REMOVED lines=16> */
.L_x_1890:
        /* <DEDUP_REMOVED lines=12> */
.L_x_1891:
        /* <DEDUP_REMOVED lines=42> */
.L_x_1889:
        /* <DEDUP_REMOVED lines=11> */
.L_x_1888:
        /* <DEDUP_REMOVED lines=16> */
.L_x_1894:
        /* <DEDUP_REMOVED lines=12> */
.L_x_1895:
        /* <DEDUP_REMOVED lines=42> */
.L_x_1893:
[----:B------:R-:W-:Y:S01]  /*59c0*/  PRMT R59, R50, 0x7632, R59 ;  /* 0x00007632323b7816 */ /* 0x000fe2000000003b */
        /* <DEDUP_REMOVED lines=11> */
.L_x_1892:
        /* <DEDUP_REMOVED lines=16> */
.L_x_1898:
        /* <DEDUP_REMOVED lines=12> */
.L_x_1899:
        /* <DEDUP_REMOVED lines=42> */
.L_x_1897:
        /* <DEDUP_REMOVED lines=11> */
.L_x_1896:
        /* <DEDUP_REMOVED lines=16> */
.L_x_1902:
        /* <DEDUP_REMOVED lines=12> */
.L_x_1903:
        /* <DEDUP_REMOVED lines=39> */
[----:B------:R-:W-:Y:S01]  /*63c0*/  LOP3.LUT R126, R126, UR43, R57, 0x96, !PT ;  /* 0x0000002b7e7e7c12 */ /* 0x000fe2000f8e9639 */
[----:B------:R-:W-:Y:S02]  /*63d0*/  IMAD.MOV.U32 R57, RZ, RZ, R112 ;  /* 0x000000ffff397224 */ /* 0x000fe400078e0070 */
[----:B------:R-:W-:-:S07]  /*63e0*/  IMAD.MOV.U32 R112, RZ, RZ, R56 ;  /* 0x000000ffff707224 */ /* 0x000fce00078e0038 */
.L_x_1901:
[----:B------:R-:W-:Y:S02]  /*63f0*/  PRMT R58, R51, 0x7632, R58 ;  /* 0x00007632333a7816 */ /* 0x000fe4000000003a */
        /* <DEDUP_REMOVED lines=11> */
.L_x_1900:
[----:B------:R-:W-:Y:S02]  /*64b0*/  F2FP.BF16.F32.PACK_AB R59, RZ, R67 ;  /* 0x00000043ff3b723e */ /* 0x000fe400000010ff */
[----:B------:R-:W-:Y:S02]  /*64c0*/  PRMT R58, R114, 0x5410, R116 ;  /* 0x00005410723a7816 */ /* 0x000fe40000000074 */
[----:B------:R-:W-:Y:S02]  /*64d0*/  PRMT R57, R106, 0x5410, R110 ;  /* 0x000054106a397816 */ /* 0x000fe4000000006e */
[----:B------:R-:W-:Y:S02]  /*64e0*/  PRMT R56, R65, 0x5410, R64 ;  /* 0x0000541041387816 */ /* 0x000fe40000000040 */
[----:B------:R-:W-:-:S07]  /*64f0*/  PRMT R59, R118, 0x5410, R59 ;  /* 0x00005410763b7816 */ /* 0x000fce000000003b */
.L_x_1871:
[----:B------:R-:W0:Y:S01]  /*6500*/  LDC.64 R60, c[0x0][0x3a8] ;  /* 0x0000ea00ff3c7b82 */ /* 0x000e220000000a00 */
[----:B------:R-:W-:Y:S02]  /*6510*/  @P0 VIADD R121, R135, 0x80 ;  /* 0x0000008087790836 */ /* 0x000fe40000000000 */
[----:B------:R-:W-:-:S05]  /*6520*/  VIADD R141, R66, 0x80 ;  /* 0x00000080428d7836 */ /* 0x000fca0000000000 */
[----:B------:R-:W1:Y:S08]  /*6530*/  @P0 LDC.64 R62, c[0x0][0x3a0] ;  /* 0x0000e800ff3e0b82 */ /* 0x000e700000000a00 */
[----:B------:R-:W2:Y:S01]  /*6540*/  @P1 LDC.64 R64, c[0x0][0x390] ;  /* 0x0000e400ff401b82 */ /* 0x000ea20000000a00 */
[----:B0-----:R-:W-:-:S05]  /*6550*/  IMAD.WIDE.U32 R118, R135, 0x10, R60 ;  /* 0x0000001087767825 */ /* 0x001fca00078e003c */
[----:B------:R0:W-:Y:S01]  /*6560*/  STG.E.128 desc[UR12][R118.64], R56 ;  /* 0x0000003876007986 */ /* 0x0001e2000c101d0c */
[----:B-1----:R-:W-:-:S04]  /*6570*/  @P0 IMAD.WIDE.U32 R62, R121, 0x10, R62 ;  /* 0x00000010793e0825 */ /* 0x002fc800078e003e */
[----:B--2---:R-:W-:Y:S01]  /*6580*/  @P1 IMAD.WIDE.U32 R64, R141, 0x10, R64 ;  /* 0x000000108d401825 */ /* 0x004fe200078e0040 */
[----:B------:R-:W-:Y:S06]  /*6590*/  @!P1 BRA `(.L_x_1904) ;  /* 0x0000000000509947 */ /* 0x000fec0003800000 */
        /* <DEDUP_REMOVED lines=20> */
.L_x_1904:
[----:B------:R2:W5:Y:S04]  /*66e0*/  @P0 LDG.E.128 R52, desc[UR12][R62.64] ;  /* 0x0000000c3e340981 */ /* 0x000568000c1e1d00 */
[----:B------:R2:W5:Y:S01]  /*66f0*/  @P1 LDG.E.128 R48, desc[UR12][R64.64] ;  /* 0x0000000c40301981 */ /* 0x000562000c1e1d00 */
[----:B------:R-:W-:Y:S05]  /*6700*/  @!P0 BRA `(.L_x_1905) ;  /* 0x0000002c00108947 */ /* 0x000fea0003800000 */
[----:B------:R-:W-:-:S13]  /*6710*/  ISETP.GT.AND P2, PT, R108, RZ, PT ;  /* 0x000000ff6c00720c */ /* 0x000fda0003f44270 */
[----:B-----5:R-:W-:Y:S01]  /*6720*/  @!P2 IMAD.U32 R133, R52, 0x10000, RZ ;  /* 0x000100003485a824 */ /* 0x020fe200078e00ff */
[----:B------:R-:W-:Y:S01]  /*6730*/  @!P2 MOV R106, R112 ;  /* 0x00000070006aa202 */ /* 0x000fe20000000f00 */
[----:B01----:R-:W-:Y:S01]  /*6740*/  @!P2 IMAD.MOV.U32 R56, RZ, RZ, R123 ;  /* 0x000000ffff38a224 */ /* 0x003fe200078e007b */
        /* <DEDUP_REMOVED lines=16> */
.L_x_1908:
[----:B------:R-:W-:-:S04]  /*6850*/  VIADD R97, R97, 0x1 ;  /* 0x0000000161617836 */ /* 0x000fc80000000000 */
[C---:B--2---:R-:W-:Y:S01]  /*6860*/  IMAD.WIDE.U32 R64, R97.reuse, -0x2daee0ad, RZ ;  /* 0xd2511f5361407825 */ /* 0x044fe200078e00ff */
        /* <DEDUP_REMOVED lines=10> */
.L_x_1909:
        /* <DEDUP_REMOVED lines=42> */
.L_x_1907:
[----:B------:R-:W-:Y:S01]  /*6bb0*/  I2FP.F32.U32 R0, R0 ;  /* 0x0000000000007245 */ /* 0x000fe20000201000 */
[----:B------:R-:W-:Y:S01]  /*6bc0*/  IMAD.MOV.U32 R57, RZ, RZ, 0x2f800000 ;  /* 0x2f800000ff397424 */ /* 0x000fe200078e00ff */
[----:B------:R-:W-:Y:S01]  /*6bd0*/  SHF.L.U32 R58, R48, 0x10, RZ ;  /* 0x00000010303a7819 */ /* 0x000fe200000006ff */
[----:B--2---:R-:W-:Y:S02]  /*6be0*/  IMAD.U32 R62, R52, 0x10000, RZ ;  /* 0x00010000343e7824 */ /* 0x004fe400078e00ff */
        /* <DEDUP_REMOVED lines=8> */
.L_x_1906:
        /* <DEDUP_REMOVED lines=21> */
.L_x_1912:
[----:B------:R-:W-:-:S04]  /*6dc0*/  IADD3 R97, PT, PT, R97, 0x1, RZ ;  /* 0x0000000161617810 */ /* 0x000fc80007ffe0ff */
[C---:B------:R-:W-:Y:S01]  /*6dd0*/  ISETP.NE.AND P3, PT, R97.reuse, RZ, PT ;  /* 0x000000ff6100720c */ /* 0x040fe20003f65270 */
[----:B--2---:R-:W-:-:S12]  /*6de0*/  IMAD.WIDE.U32 R64, R97, -0x2daee0ad, RZ ;  /* 0xd2511f5361407825 */ /* 0x004fd800078e00ff */
        /* <DEDUP_REMOVED lines=9> */
.L_x_1913:
        /* <DEDUP_REMOVED lines=42> */
.L_x_1911:
[----:B------:R-:W-:Y:S01]  /*7120*/  PRMT R59, R48, 0x7632, R59 ;  /* 0x00007632303b7816 */ /* 0x000fe2000000003b */
[----:B--2---:R-:W-:Y:S01]  /*7130*/  IMAD.MOV.U32 R63, RZ, RZ, 0x2f800000 ;  /* 0x2f800000ff3f7424 */ /* 0x004fe200078e00ff */
        /* <DEDUP_REMOVED lines=12> */
.L_x_1910:
        /* <DEDUP_REMOVED lines=20> */
.L_x_1916:
[----:B------:R-:W-:-:S04]  /*7340*/  VIADD R97, R97, 0x1 ;  /* 0x0000000161617836 */ /* 0x000fc80000000000 */
[C---:B--2---:R-:W-:Y:S01]  /*7350*/  IMAD.WIDE.U32 R64, R97.reuse, -0x2daee0ad, RZ ;  /* 0xd2511f5361407825 */ /* 0x044fe200078e00ff */
        /* <DEDUP_REMOVED lines=10> */
.L_x_1917:
        /* <DEDUP_REMOVED lines=42> */
.L_x_1915:
[----:B------:R-:W-:Y:S01]  /*76a0*/  I2FP.F32.U32 R57, R58 ;  /* 0x0000003a00397245 */ /* 0x000fe20000201000 */
[----:B------:R-:W-:Y:S02]  /*76b0*/  HFMA2 R58, -RZ, RZ, 0.1171875, 0 ;  /* 0x2f800000ff3a7431 */ /* 0x000fe400000001ff */
[----:B------:R-:W-:Y:S01]  /*76c0*/  IMAD.U32 R59, R49, 0x10000, RZ ;  /* 0x00010000313b7824 */ /* 0x000fe200078e00ff */
[----:B--2---:R-:W-:-:S03]  /*76d0*/  SHF.L.U32 R62, R53, 0x10, RZ ;  /* 0x00000010353e7819 */ /* 0x004fc600000006ff */
        /* <DEDUP_REMOVED lines=8> */
.L_x_1914:
        /* <DEDUP_REMOVED lines=21> */
.L_x_1920:
        /* <DEDUP_REMOVED lines=12> */
.L_x_1921:
        /* <DEDUP_REMOVED lines=42> */
.L_x_1919:
[----:B------:R-:W-:Y:S01]  /*7c10*/  PRMT R59, R49, 0x7632, R59 ;  /* 0x00007632313b7816 */ /* 0x000fe2000000003b */
[----:B--2---:R-:W-:Y:S01]  /*7c20*/  IMAD.MOV.U32 R63, RZ, RZ, 0x2f800000 ;  /* 0x2f800000ff3f7424 */ /* 0x004fe200078e00ff */
        /* <DEDUP_REMOVED lines=12> */
.L_x_1918:
        /* <DEDUP_REMOVED lines=20> */
.L_x_1924:
        /* <DEDUP_REMOVED lines=12> */
.L_x_1925:
        /* <DEDUP_REMOVED lines=42> */
.L_x_1923:
[----:B------:R-:W-:Y:S01]  /*8190*/  I2FP.F32.U32 R57, R58 ;  /* 0x0000003a00397245 */ /* 0x000fe20000201000 */
[----:B------:R-:W-:Y:S02]  /*81a0*/  IMAD.MOV.U32 R58, RZ, RZ, 0x2f800000 ;  /* 0x2f800000ff3a7424 */ /* 0x000fe400078e00ff */
[----:B------:R-:W-:Y:S02]  /*81b0*/  IMAD.U32 R59, R50, 0x10000, RZ ;  /* 0x00010000323b7824 */ /* 0x000fe400078e00ff */
[----:B------:R-:W-:Y:S01]  /*81c0*/  FFMA.FTZ R57, R57, R58, 1.1641532182693481445e-10 ;  /* 0x2f00000039397423 */ /* 0x000fe2000001003a */
[----:B------:R-:W-:Y:S01]  /*81d0*/  SHF.L.U32 R58, R80, 0x10, RZ ;  /* 0x00000010503a7819 */ /* 0x000fe200000006ff */
[----:B------:R-:W-:Y:S01]  /*81e0*/  FMUL.FTZ R59, R59, UR17 ;  /* 0x000000113b3b7c20 */ /* 0x000fe20008410000 */
[----:B--2---:R-:W-:Y:S02]  /*81f0*/  IMAD.U32 R62, R54, 0x10000, RZ ;  /* 0x00010000363e7824 */ /* 0x004fe400078e00ff */
[----:B------:R-:W-:Y:S01]  /*8200*/  FSETP.GTU.FTZ.AND P3, PT, R57, UR23, PT ;  /* 0x0000001739007c0b */ /* 0x000fe2000bf7c000 */
[----:B------:R-:W-:-:S03]  /*8210*/  FMUL.FTZ R59, R59, UR16 ;  /* 0x000000103b3b7c20 */ /* 0x000fc60008410000 */
[----:B------:R-:W-:Y:S02]  /*8220*/  SEL R102, RZ, 0x1, P3 ;  /* 0x00000001ff667807 */ /* 0x000fe40001800000 */
[----:B------:R-:W-:-:S05]  /*8230*/  FSEL R125, R59, RZ, !P3 ;  /* 0x000000ff3b7d7208 */ /* 0x000fca0005800000 */
[----:B------:R-:W-:-:S07]  /*8240*/  FFMA.FTZ R125, R125, R58, R62 ;  /* 0x0000003a7d7d7223 */ /* 0x000fce000001003e */
.L_x_1922:
        /* <DEDUP_REMOVED lines=21> */
.L_x_1928:
        /* <DEDUP_REMOVED lines=12> */
.L_x_1929:
        /* <DEDUP_REMOVED lines=43> */
.L_x_1927:
        /* <DEDUP_REMOVED lines=14> */
.L_x_1926:
        /* <DEDUP_REMOVED lines=20> */
.L_x_1932:
        /* <DEDUP_REMOVED lines=12> */
.L_x_1933:
        /* <DEDUP_REMOVED lines=41> */
[----:B------:R-:W-:-:S07]  /*8c80*/  IMAD.MOV.U32 R56, RZ, RZ, RZ ;  /* 0x000000ffff387224 */ /* 0x000fce00078e00ff */
.L_x_1931:
        /* <DEDUP_REMOVED lines=12> */
.L_x_1930:
        /* <DEDUP_REMOVED lines=21> */
.L_x_1936:
        /* <DEDUP_REMOVED lines=12> */
.L_x_1937:
        /* <DEDUP_REMOVED lines=43> */
.L_x_1935:
        /* <DEDUP_REMOVED lines=14> */
.L_x_1934:
[----:B------:R-:W-:Y:S02]  /*92f0*/  F2FP.BF16.F32.PACK_AB R59, RZ, R119 ;  /* 0x00000077ff3b723e */ /* 0x000fe400000010ff */
[----:B------:R-:W-:Y:S02]  /*9300*/  PRMT R58, R132, 0x5410, R130 ;  /* 0x00005410843a7816 */ /* 0x000fe40000000082 */
[----:B------:R-:W-:Y:S02]  /*9310*/  PRMT R57, R118, 0x5410, R116 ;  /* 0x0000541076397816 */ /* 0x000fe40000000074 */
[----:B------:R-:W-:Y:S02]  /*9320*/  PRMT R56, R114, 0x5410, R112 ;  /* 0x0000541072387816 */ /* 0x000fe40000000070 */
[----:B------:R-:W-:Y:S01]  /*9330*/  PRMT R59, R106, 0x5410, R59 ;  /* 0x000054106a3b7816 */ /* 0x000fe2000000003b */
[----:B------:R-:W-:Y:S06]  /*9340*/  BRA `(.L_x_1938) ;  /* 0x00000028005c7947 */ /* 0x000fec0003800000 */
.L_x_1905:
[----:B------:R-:W-:Y:S01]  /*9350*/  IMAD.MOV.U32 R133, RZ, RZ, RZ ;  /* 0x000000ffff857224 */ /* 0x000fe200078e00ff */
[----:B------:R-:W-:Y:S01]  /*9360*/  MOV R110, R112 ;  /* 0x00000070006e7202 */ /* 0x000fe20000000f00 */
[----:B01----:R-:W-:Y:S01]  /*9370*/  IMAD.MOV.U32 R56, RZ, RZ, R123 ;  /* 0x000000ffff387224 */ /* 0x003fe200078e007b */
        /* <DEDUP_REMOVED lines=16> */
.L_x_1941:
        /* <DEDUP_REMOVED lines=12> */
.L_x_1942:
        /* <DEDUP_REMOVED lines=42> */
.L_x_1940:
[----:B------:R-:W-:Y:S01]  /*97e0*/  I2FP.F32.U32 R0, R0 ;  /* 0x0000000000007245 */ /* 0x000fe20000201000 */
[----:B------:R-:W-:Y:S01]  /*97f0*/  IMAD.MOV.U32 R57, RZ, RZ, 0x2f800000 ;  /* 0x2f800000ff397424 */ /* 0x000fe200078e00ff */
[----:B-----5:R-:W-:Y:S01]  /*9800*/  SHF.L.U32 R58, R48, 0x10, RZ ;  /* 0x00000010303a7819 */ /* 0x020fe200000006ff */
[----:B--2---:R-:W-:Y:S02]  /*9810*/  IMAD.U32 R62, R82, 0x10000, RZ ;  /* 0x00010000523e7824 */ /* 0x004fe400078e00ff */
[----:B------:R-:W-:Y:S02]  /*9820*/  FFMA.FTZ R0, R0, R57, 1.1641532182693481445e-10 ;  /* 0x2f00000000007423 */ /* 0x000fe40000010039 */
[----:B------:R-:W-:-:S03]  /*9830*/  FMUL.FTZ R58, R58, UR17 ;  /* 0x000000113a3a7c20 */ /* 0x000fc60008410000 */
[----:B------:R-:W-:Y:S01]  /*9840*/  FSETP.GTU.FTZ.AND P2, PT, R0, UR23, PT ;  /* 0x0000001700007c0b */ /* 0x000fe2000bf5c000 */
[----:B------:R-:W-:-:S03]  /*9850*/  FMUL.FTZ R58, R58, UR16 ;  /* 0x000000103a3a7c20 */ /* 0x000fc60008410000 */
[----:B------:R-:W-:Y:S02]  /*9860*/  SEL R0, RZ, 0x1, P2 ;  /* 0x00000001ff007807 */ /* 0x000fe40001000000 */
[----:B------:R-:W-:-:S05]  /*9870*/  FSEL R133, R58, RZ, !P2 ;  /* 0x000000ff3a857208 */ /* 0x000fca0005000000 */
[----:B------:R-:W-:-:S07]  /*9880*/  FMUL.FTZ R133, R62, R133 ;  /* 0x000000853e857220 */ /* 0x000fce0000410000 */
.L_x_1939:
        /* <DEDUP_REMOVED lines=16> */
.L_x_1945:
        /* <DEDUP_REMOVED lines=12> */
.L_x_1946:
        /* <DEDUP_REMOVED lines=42> */
.L_x_1944:
[----:B-----5:R-:W-:Y:S01]  /*9cf0*/  PRMT R59, R48, 0x7632, R59 ;  /* 0x00007632303b7816 */ /* 0x020fe2000000003b */
[----:B--2---:R-:W-:Y:S01]  /*9d00*/  IMAD.MOV.U32 R63, RZ, RZ, 0x2f800000 ;  /* 0x2f800000ff3f7424 */ /* 0x004fe200078e00ff */
        /* <DEDUP_REMOVED lines=10> */
.L_x_1943:
        /* <DEDUP_REMOVED lines=16> */
.L_x_1949:
        /* <DEDUP_REMOVED lines=12> */
.L_x_1950:
        /* <DEDUP_REMOVED lines=42> */
.L_x_1948:
        /* <DEDUP_REMOVED lines=11> */
.L_x_1947:
        /* <DEDUP_REMOVED lines=16> */
.L_x_1953:
        /* <DEDUP_REMOVED lines=12> */
.L_x_1954:
        /* <DEDUP_REMOVED lines=42> */
.L_x_1952:
        /* <DEDUP_REMOVED lines=12> */
.L_x_1951:
        /* <DEDUP_REMOVED lines=16> */
.L_x_1957:
        /* <DEDUP_REMOVED lines=12> */
.L_x_1958:
        /* <DEDUP_REMOVED lines=42> */
.L_x_1956:
        /* <DEDUP_REMOVED lines=11> */
.L_x_1955:
        /* <DEDUP_REMOVED lines=16> */
.L_x_1961:
        /* <DEDUP_REMOVED lines=12> */
.L_x_1962:
        /* <DEDUP_REMOVED lines=43> */
.L_x_1960:
[----:B--2---:R-:W-:Y:S01]  /*b160*/  HFMA2 R63, -RZ, RZ, 0.1171875, 0 ;  /* 0x2f800000ff3f7431 */ /* 0x004fe200000001ff */
        /* <DEDUP_REMOVED lines=11> */
.L_x_1959:
        /* <DEDUP_REMOVED lines=16> */
.L_x_1965:
        /* <DEDUP_REMOVED lines=12> */
.L_x_1966:
        /* <DEDUP_REMOVED lines=43> */
.L_x_1964:
        /* <DEDUP_REMOVED lines=11> */
.L_x_1963:
        /* <DEDUP_REMOVED lines=16> */
.L_x_1969:
        /* <DEDUP_REMOVED lines=12> */
.L_x_1970:
        /* <DEDUP_REMOVED lines=43> */
.L_x_1968:
        /* <DEDUP_REMOVED lines=12> */
.L_x_1967:
[----:B------:R-:W-:Y:S02]  /*bc70*/  F2FP.BF16.F32.PACK_AB R59, RZ, R119 ;  /* 0x00000077ff3b723e */ /* 0x000fe400000010ff */
[----:B------:R-:W-:Y:S02]  /*bc80*/  PRMT R58, R130, 0x5410, R120 ;  /* 0x00005410823a7816 */ /* 0x000fe40000000078 */
[----:B------:R-:W-:Y:S02]  /*bc90*/  PRMT R57, R118, 0x5410, R116 ;  /* 0x0000541076397816 */ /* 0x000fe40000000074 */
[----:B------:R-:W-:Y:S02]  /*bca0*/  PRMT R56, R114, 0x5410, R112 ;  /* 0x0000541072387816 */ /* 0x000fe40000000070 */
[----:B------:R-:W-:-:S07]  /*bcb0*/  PRMT R59, R106, 0x5410, R59 ;  /* 0x000054106a3b7816 */ /* 0x000fce000000003b */
.L_x_1938:
[----:B--2---:R-:W0:Y:S01]  /*bcc0*/  @P1 LDC.64 R64, c[0x0][0x390] ;  /* 0x0000e400ff401b82 */ /* 0x004e220000000a00 */
[C---:B------:R-:W-:Y:S01]  /*bcd0*/  VIADD R137, R135.reuse, 0x80 ;  /* 0x0000008087897836 */ /* 0x040fe20000000000 */
[----:B------:R-:W-:Y:S01]  /*bce0*/  IADD3 R66, PT, PT, R66, 0x100, RZ ;  /* 0x0000010042427810 */ /* 0x000fe20007ffe0ff */
[----:B------:R-:W-:Y:S02]  /*bcf0*/  VIADD R135, R135, 0x100 ;  /* 0x0000010087877836 */ /* 0x000fe40000000000 */
[----:B------:R-:W-:-:S03]  /*bd00*/  IMAD.WIDE.U32 R136, R137, 0x10, R60 ;  /* 0x0000001089887825 */ /* 0x000fc600078e003c */
[----:B------:R-:W1:Y:S02]  /*bd10*/  @P0 LDC.64 R62, c[0x0][0x3a0] ;  /* 0x0000e800ff3e0b82 */ /* 0x000e640000000a00 */
[----:B------:R2:W-:Y:S01]  /*bd20*/  STG.E.128 desc[UR12][R136.64], R56 ;  /* 0x0000003888007986 */ /* 0x0005e2000c101d0c */
[----:B0-----:R-:W-:-:S04]  /*bd30*/  @P1 IMAD.WIDE.U32 R64, R66, 0x10, R64 ;  /* 0x0000001042401825 */ /* 0x001fc800078e0040 */
[----:B-1----:R-:W-:Y:S01]  /*bd40*/  @P0 IMAD.WIDE.U32 R62, R135, 0x10, R62 ;  /* 0x00000010873e0825 */ /* 0x002fe200078e003e */
[----:B--2---:R-:W-:Y:S06]  /*bd50*/  @!P1 BRA `(.L_x_1971) ;  /* 0x0000000000509947 */ /* 0x004fec0003800000 */
[----:B------:R-:W-:Y:S01]  /*bd60*/  IMAD.U32 R59, R104, 0x10000, RZ ;  /* 0x00010000683b7824 */ /* 0x000fe200078e00ff */
        /* <DEDUP_REMOVED lines=19> */
.L_x_1971:
[----:B-----5:R1:W5:Y:S04]  /*bea0*/  @P1 LDG.E.128 R48, desc[UR12][R64.64] ;  /* 0x0000000c40301981 */ /* 0x020368000c1e1d00 */
[----:B------:R1:W5:Y:S01]  /*beb0*/  @P0 LDG.E.128 R52, desc[UR12][R62.64] ;  /* 0x0000000c3e340981 */ /* 0x000362000c1e1d00 */
[----:B------:R-:W-:Y:S05]  /*bec0*/  @!P0 BRA `(.L_x_1972) ;  /* 0x0000002c00288947 */ /* 0x000fea0003800000 */
[----:B------:R-:W-:-:S13]  /*bed0*/  ISETP.GT.AND P0, PT, R108, RZ, PT ;  /* 0x000000ff6c00720c */ /* 0x000fda0003f04270 */
[----:B-----5:R-:W-:Y:S01]  /*bee0*/  @!P0 SHF.L.U32 R137, R52, 0x10, RZ ;  /* 0x0000001034898819 */ /* 0x020fe200000006ff */
[----:B0-----:R-:W-:Y:S02]  /*bef0*/  @!P0 IMAD.MOV.U32 R56, RZ, RZ, R134 ;  /* 0x000000ffff388224 */ /* 0x001fe400078e0086 */
        /* <DEDUP_REMOVED lines=17> */
.L_x_1975:
[----:B------:R-:W-:-:S04]  /*c010*/  IADD3 R97, PT, PT, R97, 0x1, RZ ;  /* 0x0000000161617810 */ /* 0x000fc80007ffe0ff */
[C---:B------:R-:W-:Y:S01]  /*c020*/  ISETP.NE.AND P2, PT, R97.reuse, RZ, PT ;  /* 0x000000ff6100720c */ /* 0x040fe20003f45270 */
[----:B-1----:R-:W-:-:S12]  /*c030*/  IMAD.WIDE.U32 R64, R97, -0x2daee0ad, RZ ;  /* 0xd2511f5361407825 */ /* 0x002fd800078e00ff */
        /* <DEDUP_REMOVED lines=9> */
.L_x_1976:
        /* <DEDUP_REMOVED lines=43> */
.L_x_1974:
[----:B------:R-:W-:Y:S01]  /*c380*/  I2FP.F32.U32 R0, R0 ;  /* 0x0000000000007245 */ /* 0x000fe20000201000 */
[----:B------:R-:W-:Y:S01]  /*c390*/  IMAD.MOV.U32 R57, RZ, RZ, 0x2f800000 ;  /* 0x2f800000ff397424 */ /* 0x000fe200078e00ff */
[----:B------:R-:W-:Y:S01]  /*c3a0*/  SHF.L.U32 R58, R48, 0x10, RZ ;  /* 0x00000010303a7819 */ /* 0x000fe200000006ff */
[----:B-1----:R-:W-:Y:S02]  /*c3b0*/  IMAD.U32 R62, R52, 0x10000, RZ ;  /* 0x00010000343e7824 */ /* 0x002fe400078e00ff */
        /* <DEDUP_REMOVED lines=8> */
.L_x_1973:
        /* <DEDUP_REMOVED lines=21> */
.L_x_1979:
        /* <DEDUP_REMOVED lines=12> */
.L_x_1980:
        /* <DEDUP_REMOVED lines=43> */
.L_x_1978:
[----:B------:R-:W-:Y:S01]  /*c900*/  PRMT R59, R48, 0x7632, R59 ;  /* 0x00007632303b7816 */ /* 0x000fe2000000003b */
[----:B-1----:R-:W-:Y:S01]  /*c910*/  IMAD.MOV.U32 R63, RZ, RZ, 0x2f800000 ;  /* 0x2f800000ff3f7424 */ /* 0x002fe200078e00ff */
        /* <DEDUP_REMOVED lines=12> */
.L_x_1977:
        /* <DEDUP_REMOVED lines=20> */
.L_x_1983:
        /* <DEDUP_REMOVED lines=12> */
.L_x_1984:
        /* <DEDUP_REMOVED lines=43> */
.L_x_1982:
[----:B------:R-:W-:Y:S01]  /*ce90*/  I2FP.F32.U32 R57, R58 ;  /* 0x0000003a00397245 */ /* 0x000fe20000201000 */
[----:B------:R-:W-:Y:S01]  /*cea0*/  IMAD.MOV.U32 R58, RZ, RZ, 0x2f800000 ;  /* 0x2f800000ff3a7424 */ /* 0x000fe200078e00ff */
[----:B------:R-:W-:Y:S01]  /*ceb0*/  SHF.L.U32 R59, R49, 0x10, RZ ;  /* 0x00000010313b7819 */ /* 0x000fe200000006ff */
[----:B-1----:R-:W-:Y:S02]  /*cec0*/  IMAD.U32 R62, R53, 0x10000, RZ ;  /* 0x00010000353e7824 */ /* 0x002fe400078e00ff */
        /* <DEDUP_REMOVED lines=8> */
.L_x_1981:
        /* <DEDUP_REMOVED lines=17> */
[----:B------:R-:W-:Y:S01]  /*d060*/  @!P2 IMAD.MOV.U32 R58, RZ, RZ, R126 ;  /* 0x000000ffff3aa224 */ /* 0x000fe200078e007e */
[----:B------:R-:W-:Y:S01]  /*d070*/  @P2 MOV R58, R122 ;  /* 0x0000007a003a2202 */ /* 0x000fe20000000f00 */
[----:B------:R-:W-:Y:S01]  /*d080*/  @P2 IMAD.MOV.U32 R106, RZ, RZ, R108 ;  /* 0x000000ffff6a2224 */ /* 0x000fe200078e006c */
[----:B------:R-:W-:Y:S06]  /*d090*/  BRA `(.L_x_1986) ;  /* 0x0000000000dc7947 */ /* 0x000fec0003800000 */
.L_x_1987:
[----:B------:R-:W-:-:S04]  /*d0a0*/  VIADD R97, R97, 0x1 ;  /* 0x0000000161617836 */ /* 0x000fc80000000000 */
[C---:B-1----:R-:W-:Y:S01]  /*d0b0*/  IMAD.WIDE.U32 R64, R97.reuse, -0x2daee0ad, RZ ;  /* 0xd2511f5361407825 */ /* 0x042fe200078e00ff */
        /* <DEDUP_REMOVED lines=10> */
.L_x_1988:
        /* <DEDUP_REMOVED lines=41> */
[----:B------:R-:W-:Y:S01]  /*d3f0*/  IMAD.MOV.U32 R57, RZ, RZ, RZ ;  /* 0x000000ffff397224 */ /* 0x000fe200078e00ff */
[----:B------:R-:W-:-:S07]  /*d400*/  MOV R58, R108 ;  /* 0x0000006c003a7202 */ /* 0x000fce0000000f00 */
.L_x_1986:
[----:B------:R-:W-:Y:S02]  /*d410*/  PRMT R59, R49, 0x7632, R59 ;  /* 0x00007632313b7816 */ /* 0x000fe4000000003b */
[----:B------:R-:W-:Y:S02]  /*d420*/  I2FP.F32.U32 R56, R58 ;  /* 0x0000003a00387245 */ /* 0x000fe40000201000 */
[----:B-1----:R-:W-:Y:S01]  /*d430*/  MOV R63, 0x2f800000 ;  /* 0x2f800000003f7802 */ /* 0x002fe20000000f00 */
[----:B------:R-:W-:Y:S01]  /*d440*/  IMAD.U32 R59, R59, 0x10000, RZ ;  /* 0x000100003b3b7824 */ /* 0x000fe200078e00ff */
[----:B------:R-:W-:-:S03]  /*d450*/  PRMT R58, R53, 0x7632, R58 ;  /* 0x00007632353a7816 */ /* 0x000fc6000000003a */
[----:B------:R-:W-:Y:S01]  /*d460*/  FFMA.FTZ R56, R56, R63, 1.1641532182693481445e-10 ;  /* 0x2f00000038387423 */ /* 0x000fe2000001003f */
        /* <DEDUP_REMOVED lines=8> */
.L_x_1985:
[----:B------:R-:W-:Y:S01]  /*d4f0*/  F2FP.BF16.F32.PACK_AB R116, RZ, R143 ;  /* 0x0000008fff74723e */ /* 0x000fe200000010ff */
[----:B------:R-:W-:Y:S01]  /*d500*/  @!P0 IMAD.MOV.U32 R56, RZ, RZ, R57 ;  /* 0x000000ffff388224 */ /* 0x000fe200078e0039 */
[----:B------:R-:W-:Y:S02]  /*d510*/  @!P0 SHF.L.U32 R145, R54, 0x10, RZ ;  /* 0x0000001036918819 */ /* 0x000fe400000006ff */
[----:B------:R-:W-:Y:S01]  /*d520*/  @!P0 MOV R108, R106 ;  /* 0x0000006a006c8202 */ /* 0x000fe20000000f00 */
        /* <DEDUP_REMOVED lines=16> */
.L_x_1991:
[----:B------:R-:W-:-:S04]  /*d630*/  IADD3 R97, PT, PT, R97, 0x1, RZ ;  /* 0x0000000161617810 */ /* 0x000fc80007ffe0ff */
[C---:B------:R-:W-:Y:S01]  /*d640*/  ISETP.NE.AND P2, PT, R97.reuse, RZ, PT ;  /* 0x000000ff6100720c */ /* 0x040fe20003f45270 */
[----:B-1----:R-:W-:-:S12]  /*d650*/  IMAD.WIDE.U32 R64, R97, -0x2daee0ad, RZ ;  /* 0xd2511f5361407825 */ /* 0x002fd800078e00ff */
        /* <DEDUP_REMOVED lines=9> */
.L_x_1992:
        /* <DEDUP_REMOVED lines=43> */
.L_x_1990:
[----:B------:R-:W-:Y:S01]  /*d9a0*/  I2FP.F32.U32 R57, R58 ;  /* 0x0000003a00397245 */ /* 0x000fe20000201000 */
[----:B------:R-:W-:Y:S01]  /*d9b0*/  IMAD.MOV.U32 R58, RZ, RZ, 0x2f800000 ;  /* 0x2f800000ff3a7424 */ /* 0x000fe200078e00ff */
[----:B------:R-:W-:Y:S02]  /*d9c0*/  SHF.L.U32 R59, R50, 0x10, RZ ;  /* 0x00000010323b7819 */ /* 0x000fe400000006ff */
[----:B-1----:R-:W-:Y:S01]  /*d9d0*/  SHF.L.U32 R62, R54, 0x10, RZ ;  /* 0x00000010363e7819 */ /* 0x002fe200000006ff */
        /* <DEDUP_REMOVED lines=8> */
.L_x_1989:
        /* <DEDUP_REMOVED lines=8> */
[----:B------:R-:W-:Y:S01]  /*dae0*/  IMAD.MOV.U32 R58, RZ, RZ, R124 ;  /* 0x000000ffff3a7224 */ /* 0x000fe200078e007c */
        /* <DEDUP_REMOVED lines=12> */
.L_x_1995:
        /* <DEDUP_REMOVED lines=12> */
.L_x_1996:
        /* <DEDUP_REMOVED lines=43> */
.L_x_1994:
        /* <DEDUP_REMOVED lines=14> */
.L_x_1993:
        /* <DEDUP_REMOVED lines=20> */
.L_x_1999:
        /* <DEDUP_REMOVED lines=12> */
.L_x_2000:
        /* <DEDUP_REMOVED lines=43> */
.L_x_1998:
        /* <DEDUP_REMOVED lines=12> */
.L_x_1997:
[----:B-1----:R-:W-:Y:S01]  /*e570*/  @!P0 PRMT R65, R55, 0x7632, R65 ;  /* 0x0000763237418816 */ /* 0x002fe20000000041 */
        /* <DEDUP_REMOVED lines=20> */
.L_x_2003:
        /* <DEDUP_REMOVED lines=12> */
.L_x_2004:
        /* <DEDUP_REMOVED lines=43> */
.L_x_2002:
[----:B------:R-:W-:Y:S02]  /*ea30*/  PRMT R58, R51, 0x7632, R58 ;  /* 0x00007632333a7816 */ /* 0x000fe4000000003a */
[----:B------:R-:W-:Y:S02]  /*ea40*/  I2FP.F32.U32 R56, R57 ;  /* 0x0000003900387245 */ /* 0x000fe40000201000 */
[----:B------:R-:W-:Y:S01]  /*ea50*/  MOV R57, 0x2f800000 ;  /* 0x2f80000000397802 */ /* 0x000fe20000000f00 */
[----:B------:R-:W-:Y:S01]  /*ea60*/  IMAD.U32 R58, R58, 0x10000, RZ ;  /* 0x000100003a3a7824 */ /* 0x000fe200078e00ff */
[----:B------:R-:W-:-:S03]  /*ea70*/  SHF.L.U32 R65, R17, 0x10, RZ ;  /* 0x0000001011417819 */ /* 0x000fc600000006ff */
[----:B------:R-:W-:Y:S01]  /*ea80*/  FFMA.FTZ R56, R56, R57, 1.1641532182693481445e-10 ;  /* 0x2f00000038387423 */ /* 0x000fe20000010039 */
        /* <DEDUP_REMOVED lines=8> */
.L_x_2001:
[----:B------:R-:W-:Y:S02]  /*eb10*/  F2FP.BF16.F32.PACK_AB R59, RZ, R65 ;  /* 0x00000041ff3b723e */ /* 0x000fe400000010ff */
[----:B------:R-:W-:Y:S02]  /*eb20*/  PRMT R58, R120, 0x5410, R130 ;  /* 0x00005410783a7816 */ /* 0x000fe40000000082 */
[----:B------:R-:W-:Y:S02]  /*eb30*/  PRMT R57, R114, 0x5410, R116 ;  /* 0x0000541072397816 */ /* 0x000fe40000000074 */
[----:B------:R-:W-:Y:S02]  /*eb40*/  PRMT R56, R112, 0x5410, R110 ;  /* 0x0000541070387816 */ /* 0x000fe4000000006e */
[----:B------:R-:W-:Y:S01]  /*eb50*/  PRMT R59, R108, 0x5410, R59 ;  /* 0x000054106c3b7816 */ /* 0x000fe2000000003b */
[----:B------:R-:W-:Y:S06]  /*eb60*/  BRA `(.L_x_2005) ;  /* 0x0000002800707947 */ /* 0x000fec0003800000 */
.L_x_1972:
[----:B------:R-:W-:Y:S02]  /*eb70*/  HFMA2 R137, -RZ, RZ, 0, 0 ;  /* 0x00000000ff897431 */ /* 0x000fe400000001ff */
[----:B0-----:R-:W-:Y:S01]  /*eb80*/  IMAD.MOV.U32 R56, RZ, RZ, R134 ;  /* 0x000000ffff387224 */ /* 0x001fe200078e0086 */
[----:B------:R-:W-:Y:S01]  /*eb90*/  MOV R106, R110 ;  /* 0x0000006e006a7202 */ /* 0x000fe20000000f00 */
        /* <DEDUP_REMOVED lines=16> */
.L_x_2008:
        /* <DEDUP_REMOVED lines=12> */
.L_x_2009:
        /* <DEDUP_REMOVED lines=42> */
[----:B------:R-:W-:-:S07]  /*f000*/  LOP3.LUT R126, R58, UR43, R57, 0x96, !PT ;  /* 0x0000002b3a7e7c12 */ /* 0x000fce000f8e9639 */
.L_x_2007:
[----:B------:R-:W-:Y:S01]  /*f010*/  I2FP.F32.U32 R0, R0 ;  /* 0x0000000000007245 */ /* 0x000fe20000201000 */
[----:B------:R-:W-:Y:S01]  /*f020*/  IMAD.MOV.U32 R57, RZ, RZ, 0x2f800000 ;  /* 0x2f800000ff397424 */ /* 0x000fe200078e00ff */
[----:B-----5:R-:W-:Y:S01]  /*f030*/  SHF.L.U32 R58, R48, 0x10, RZ ;  /* 0x00000010303a7819 */ /* 0x020fe200000006ff */
[----:B-1----:R-:W-:Y:S02]  /*f040*/  IMAD.U32 R62, R74, 0x10000, RZ ;  /* 0x000100004a3e7824 */ /* 0x002fe400078e00ff */
[----:B------:R-:W-:Y:S02]  /*f050*/  FFMA.FTZ R0, R0, R57, 1.1641532182693481445e-10 ;  /* 0x2f00000000007423 */ /* 0x000fe40000010039 */
[----:B------:R-:W-:-:S03]  /*f060*/  FMUL.FTZ R58, R58, UR17 ;  /* 0x000000113a3a7c20 */ /* 0x000fc60008410000 */
[----:B------:R-:W-:Y:S01]  /*f070*/  FSETP.GTU.FTZ.AND P0, PT, R0, UR23, PT ;  /* 0x0000001700007c0b */ /* 0x000fe2000bf1c000 */
[----:B------:R-:W-:-:S03]  /*f080*/  FMUL.FTZ R58, R58, UR16 ;  /* 0x000000103a3a7c20 */ /* 0x000fc60008410000 */
[----:B------:R-:W-:Y:S02]  /*f090*/  SEL R0, RZ, 0x1, P0 ;  /* 0x00000001ff007807 */ /* 0x000fe40000000000 */
[----:B------:R-:W-:-:S05]  /*f0a0*/  FSEL R137, R58, RZ, !P0 ;  /* 0x000000ff3a897208 */ /* 0x000fca0004000000 */
[----:B------:R-:W-:-:S07]  /*f0b0*/  FMUL.FTZ R137, R62, R137 ;  /* 0x000000893e897220 */ /* 0x000fce0000410000 */
.L_x_2006:
        /* <DEDUP_REMOVED lines=16> */
.L_x_2012:
        /* <DEDUP_REMOVED lines=12> */
.L_x_2013:
        /* <DEDUP_REMOVED lines=43> */
.L_x_2011:
[----:B-----5:R-:W-:Y:S01]  /*f530*/  PRMT R59, R48, 0x7632, R59 ;  /* 0x00007632303b7816 */ /* 0x020fe2000000003b */
[----:B-1----:R-:W-:Y:S01]  /*f540*/  IMAD.MOV.U32 R63, RZ, RZ, 0x2f800000 ;  /* 0x2f800000ff3f7424 */ /* 0x002fe200078e00ff */
        /* <DEDUP_REMOVED lines=10> */
.L_x_2010:
[----:B------:R-:W-:Y:S01]  /*f5f0*/  F2FP.BF16.F32.PACK_AB R110, RZ, R139 ;  /* 0x0000008bff6e723e */ /* 0x000fe200000010ff */
[----:B------:R-:W-:Y:S01]  /*f600*/  IMAD.MOV.U32 R56, RZ, RZ, R57 ;  /* 0x000000ffff387224 */ /* 0x000fe200078e0039 */
[----:B------:R-:W-:Y:S01]  /*f610*/  MOV R141, RZ ;  /* 0x000000ff008d7202 */ /* 0x000fe20000000f00 */
        /* <DEDUP_REMOVED lines=13> */
.L_x_2016:
        /* <DEDUP_REMOVED lines=12> */
.L_x_2017:
        /* <DEDUP_REMOVED lines=43> */
.L_x_2015:
        /* <DEDUP_REMOVED lines=11> */
.L_x_2014:
        /* <DEDUP_REMOVED lines=16> */
.L_x_2020:
        /* <DEDUP_REMOVED lines=12> */
.L_x_2021:
        /* <DEDUP_REMOVED lines=43> */
.L_x_2019:
        /* <DEDUP_REMOVED lines=12> */
.L_x_2018:
        /* <DEDUP_REMOVED lines=16> */
.L_x_2024:
        /* <DEDUP_REMOVED lines=12> */
.L_x_2025:
        /* <DEDUP_REMOVED lines=43> */
.L_x_2023:
        /* <DEDUP_REMOVED lines=11> */
.L_x_2022:
        /* <DEDUP_REMOVED lines=16> */
.L_x_2028:
        /* <DEDUP_REMOVED lines=12> */
.L_x_2029:
        /* <DEDUP_REMOVED lines=43> */
.L_x_2027:
        /* <DEDUP_REMOVED lines=12> */
.L_x_2026:
        /* <DEDUP_REMOVED lines=16> */
.L_x_2032:
        /* <DEDUP_REMOVED lines=12> */
.L_x_2033:
        /* <DEDUP_REMOVED lines=43> */
.L_x_2031:
        /* <DEDUP_REMOVED lines=11> */
.L_x_2030:
[----:B------:R-:W-:Y:S01]  /*10fb0*/  F2FP.BF16.F32.PACK_AB R108, RZ, R149 ;  /* 0x00000095ff6c723e */ /* 0x000fe200000010ff */
[----:B------:R-:W-:Y:S01]  /*10fc0*/  IMAD.MOV.U32 R132, RZ, RZ, R56 ;  /* 0x000000ffff847224 */ /* 0x000fe200078e0038 */
[----:B-1----:R-:W-:Y:S01]  /*10fd0*/  MOV R65, RZ ;  /* 0x000000ff00417202 */ /* 0x002fe20000000f00 */
        /* <DEDUP_REMOVED lines=13> */
.L_x_2036:
        /* <DEDUP_REMOVED lines=12> */
.L_x_2037:
        /* <DEDUP_REMOVED lines=43> */
.L_x_2035:
        /* <DEDUP_REMOVED lines=12> */
.L_x_2034:
[----:B------:R-:W-:Y:S02]  /*114e0*/  F2FP.BF16.F32.PACK_AB R59, RZ, R65 ;  /* 0x00000041ff3b723e */ /* 0x000fe400000010ff */
[----:B------:R-:W-:Y:S02]  /*114f0*/  PRMT R58, R120, 0x5410, R118 ;  /* 0x00005410783a7816 */ /* 0x000fe40000000076 */
[----:B------:R-:W-:Y:S02]  /*11500*/  PRMT R57, R116, 0x5410, R114 ;  /* 0x0000541074397816 */ /* 0x000fe40000000072 */
[----:B------:R-:W-:Y:S02]  /*11510*/  PRMT R56, R112, 0x5410, R110 ;  /* 0x0000541070387816 */ /* 0x000fe4000000006e */
[----:B------:R-:W-:-:S07]  /*11520*/  PRMT R59, R108, 0x5410, R59 ;  /* 0x000054106c3b7816 */ /* 0x000fce000000003b */
.L_x_2005:
        /* <DEDUP_REMOVED lines=47> */
.L_x_2038:
[----:B0-----:R-:W0:Y:S01]  /*11820*/  SHFL.BFLY PT, R57, R64, 0x1, 0x1f ;  /* 0x0c201f0040397f89 */ /* 0x001e2200000e0000 */
[----:B------:R-:W1:Y:S01]  /*11830*/  S2UR UR5, SR_CgaCtaId ;  /* 0x00000000000579c3 */ /* 0x000e620000008800 */
[----:B------:R-:W-:Y:S01]  /*11840*/  UMOV UR4, 0x400 ;  /* 0x0000040000047882 */ /* 0x000fe20000000000 */
[----:B------:R-:W-:Y:S01]  /*11850*/  IMAD.U32 R151, RZ, RZ, UR7 ;  /* 0x00000007ff977e24 */ /* 0x000fe2000f8e00ff */
[----:B------:R-:W-:Y:S01]  /*11860*/  UISETP.GE.AND UP1, UPT, UR6, 0x1, UPT ;  /* 0x000000010600788c */ /* 0x000fe2000bf26270 */
[----:B0-----:R-:W-:Y:S01]  /*11870*/  FADD.FTZ R58, R64, R57 ;  /* 0x00000039403a7221 */ /* 0x001fe20000010000 */
[----:B-1----:R-:W-:-:S04]  /*11880*/  ULEA UR4, UR5, UR4, 0x18 ;  /* 0x0000000405047291 */ /* 0x002fc8000f8ec0ff */
[----:B------:R-:W0:Y:S01]  /*11890*/  SHFL.BFLY PT, R57, R58, 0x2, 0x1f ;  /* 0x0c401f003a397f89 */ /* 0x000e2200000e0000 */
[----:B------:R-:W-:Y:S01]  /*118a0*/  @UP0 UIADD3 UR4, UPT, UPT, UR4, 0x20, URZ ;  /* 0x0000002004040890 */ /* 0x000fe2000fffe0ff */
        /* <DEDUP_REMOVED lines=70> */
[----:B------:R-:W-:-:S04]  /*11d10*/  CS2R R58, SRZ ;  /* 0x00000000003a7805 */ /* 0x000fc8000001ff00 */
[----:B------:R-:W-:Y:S01]  /*11d20*/  @!P1 LOP3.LUT R62, R62, 0xf8, RZ, 0xc0, !PT ;  /* 0x000000f83e3e9812 */ /* 0x000fe200078ec0ff */
[----:B0-----:R-:W-:Y:S01]  /*11d30*/  FADD.FTZ R57, R61, R64 ;  /* 0x000000403d397221 */ /* 0x001fe20000010000 */
[----:B------:R-:W-:Y:S01]  /*11d40*/  MOV R61, RZ ;  /* 0x000000ff003d7202 */ /* 0x000fe20000000f00 */
[----:B------:R-:W-:-:S03]  /*11d50*/  @!P1 IMAD.MOV.U32 R61, RZ, RZ, 0x300 ;  /* 0x00000300ff3d9424 */ /* 0x000fc600078e00ff */
[----:B------:R0:W-:Y:S01]  /*11d60*/  @!P0 STS.64 [R60+UR4], R56 ;  /* 0x000000383c008988 */ /* 0x0001e20008000a04 */
[----:B------:R-:W-:Y:S01]  /*11d70*/  BAR.SYNC.DEFER_BLOCKING 0x0 ;  /* 0x0000000000007b1d */ /* 0x000fe20000010000 */
[----:B------:R-:W-:-:S05]  /*11d80*/  ISETP.NE.AND P0, PT, RZ, UR24, PT ;  /* 0x00000018ff007c0c */ /* 0x000fca000bf05270 */
[----:B------:R-:W1:Y:S01]  /*11d90*/  SHFL.DOWN PT, R64, R61, 0x2, 0x1f ;  /* 0x08401f003d407f89 */ /* 0x000e6200000e0000 */
[----:B0-----:R-:W-:-:S03]  /*11da0*/  I2FP.F32.U32 R56, R61 ;  /* 0x0000003d00387245 */ /* 0x001fc60000201000 */
[----:B------:R0:W-:Y:S01]  /*11db0*/  @!P1 LDS.64 R58, [R62+UR4] ;  /* 0x000000043e3a9984 */ /* 0x0001e20008000a00 */
[----:B------:R-:W-:Y:S02]  /*11dc0*/  ISETP.NE.AND P1, PT, R98, RZ, PT ;  /* 0x000000ff6200720c */ /* 0x000fe40003f25270 */
[----:B-1----:R-:W-:Y:S01]  /*11dd0*/  IADD3 R108, PT, PT, R64, R61, RZ ;  /* 0x0000003d406c7210 */ /* 0x002fe20007ffe0ff */
[----:B0-----:R-:W0:Y:S01]  /*11de0*/  LDC R62, c[0x0][0x448] ;  /* 0x00011200ff3e7b82 */ /* 0x001e220000000800 */
[----:B------:R-:W-:Y:S02]  /*11df0*/  I2FP.F32.S32 R64, R64 ;  /* 0x0000004000407245 */ /* 0x000fe40000201400 */
[----:B------:R-:W-:Y:S01]  /*11e00*/  I2FP.F32.S32 R110, R108 ;  /* 0x0000006c006e7245 */ /* 0x000fe20000201400 */
[----:B------:R-:W1:Y:S03]  /*11e10*/  SHFL.DOWN PT, R135, R108, 0x1, 0x1f ;  /* 0x08201f006c877f89 */ /* 0x000e6600000e0000 */
[----:B------:R-:W2:Y:S01]  /*11e20*/  MUFU.RCP R112, R110 ;  /* 0x0000006e00707308 */ /* 0x000ea20000001000 */
[----:B-1----:R-:W-:Y:S01]  /*11e30*/  IMAD.IADD R108, R108, 0x1, R135 ;  /* 0x000000016c6c7824 */ /* 0x002fe200078e0287 */
[----:B------:R-:W-:Y:S01]  /*11e40*/  I2FP.F32.S32 R135, R135 ;  /* 0x0000008700877245 */ /* 0x000fe20000201400 */
[----:B------:R-:W1:Y:S03]  /*11e50*/  SHFL.DOWN PT, R63, R58, 0x2, 0x1f ;  /* 0x08401f003a3f7f89 */ /* 0x000e6600000e0000 */
[----:B------:R-:W-:Y:S01]  /*11e60*/  I2FP.F32.S32 R108, R108 ;  /* 0x0000006c006c7245 */ /* 0x000fe20000201400 */
[----:B------:R-:W3:Y:S05]  /*11e70*/  SHFL.DOWN PT, R66, R59, 0x2, 0x1f ;  /* 0x08401f003b427f89 */ /* 0x000eea00000e0000 */
[----:B------:R-:W4:Y:S01]  /*11e80*/  MUFU.RCP R108, R108 ;  /* 0x0000006c006c7308 */ /* 0x000f220000001000 */
[C---:B-1----:R-:W-:Y:S01]  /*11e90*/  FMUL.FTZ R57, R63.reuse, R64 ;  /* 0x000000403f397220 */ /* 0x042fe20000410000 */
[----:B------:R-:W-:-:S03]  /*11ea0*/  FADD.FTZ R63, -R63, R58 ;  /* 0x0000003a3f3f7221 */ /* 0x000fc60000010100 */
[----:B------:R-:W-:Y:S01]  /*11eb0*/  FFMA.FTZ R57, R56, R58, R57 ;  /* 0x0000003a38397223 */ /* 0x000fe20000010039 */
[----:B------:R-:W-:Y:S01]  /*11ec0*/  FMUL.FTZ R63, R63, R63 ;  /* 0x0000003f3f3f7220 */ /* 0x000fe20000410000 */
[----:B---3--:R-:W-:Y:S02]  /*11ed0*/  FADD.FTZ R59, R66, R59 ;  /* 0x0000003b423b7221 */ /* 0x008fe40000010000 */
[----:B--2---:R-:W-:Y:S01]  /*11ee0*/  FMUL.FTZ R57, R112, R57 ;  /* 0x0000003970397220 */ /* 0x004fe20000410000 */
[----:B------:R-:W-:-:S04]  /*11ef0*/  FMUL.FTZ R63, R63, R56 ;  /* 0x000000383f3f7220 */ /* 0x000fc80000410000 */
[----:B------:R-:W1:Y:S01]  /*11f00*/  SHFL.DOWN PT, R56, R57, 0x1, 0x1f ;  /* 0x08201f0039387f89 */ /* 0x000e6200000e0000 */
[----:B------:R-:W-:-:S04]  /*11f10*/  FMUL.FTZ R63, R63, R64 ;  /* 0x000000403f3f7220 */ /* 0x000fc80000410000 */
[----:B------:R-:W-:-:S05]  /*11f20*/  FFMA.FTZ R59, R112, R63, R59 ;  /* 0x0000003f703b7223 */ /* 0x000fca000001003b */
[----:B------:R-:W2:Y:S01]  /*11f30*/  SHFL.DOWN PT, R58, R59, 0x1, 0x1f ;  /* 0x08201f003b3a7f89 */ /* 0x000ea200000e0000 */
[----:B-1----:R-:W-:Y:S01]  /*11f40*/  FADD.FTZ R60, R57, -R56 ;  /* 0x80000038393c7221 */ /* 0x002fe20000010000 */
[----:B------:R-:W-:-:S03]  /*11f50*/  FMUL.FTZ R63, R56, R135 ;  /* 0x00000087383f7220 */ /* 0x000fc60000410000 */
[----:B------:R-:W-:Y:S01]  /*11f60*/  FMUL.FTZ R61, R60, R60 ;  /* 0x0000003c3c3d7220 */ /* 0x000fe20000410000 */
[----:B------:R-:W-:-:S03]  /*11f70*/  FFMA.FTZ R63, R110, R57, R63 ;  /* 0x000000396e3f7223 */ /* 0x000fc6000001003f */
[----:B------:R-:W-:Y:S01]  /*11f80*/  FMUL.FTZ R61, R110, R61 ;  /* 0x0000003d6e3d7220 */ /* 0x000fe20000410000 */
[C---:B----4-:R-:W-:Y:S01]  /*11f90*/  FMUL.FTZ R63, R108.reuse, R63 ;  /* 0x0000003f6c3f7220 */ /* 0x050fe20000410000 */
[----:B--2---:R-:W-:Y:S02]  /*11fa0*/  FADD.FTZ R57, R59, R58 ;  /* 0x0000003a3b397221 */ /* 0x004fe40000010000 */
[----:B------:R-:W-:Y:S01]  /*11fb0*/  FMUL.FTZ R61, R61, R135 ;  /* 0x000000873d3d7220 */ /* 0x000fe20000410000 */
[----:B------:R-:W1:Y:S02]  /*11fc0*/  @!P1 LDC.64 R58, c[0x0][0x3c0] ;  /* 0x0000f000ff3a9b82 */ /* 0x000e640000000a00 */
[----:B------:R-:W2:Y:S01]  /*11fd0*/  SHFL.IDX PT, R63, R63, RZ, 0x1f ;  /* 0x00001fff3f3f7589 */ /* 0x000ea200000e0000 */
[----:B------:R-:W-:-:S05]  /*11fe0*/  FFMA.FTZ R108, R108, R61, R57 ;  /* 0x0000003d6c6c7223 */ /* 0x000fca0000010039 */
[----:B------:R-:W0:Y:S01]  /*11ff0*/  SHFL.IDX PT, R135, R108, RZ, 0x1f ;  /* 0x00001fff6c877589 */ /* 0x000e2200000e0000 */
[----:B------:R-:W3:Y:S01]  /*12000*/  @!P1 LDC.64 R56, c[0x0][0x3c8] ;  /* 0x0000f200ff389b82 */ /* 0x000ee20000000a00 */
[----:B--2---:R-:W-:-:S05]  /*12010*/  FMUL.FTZ R60, R63, R63 ;  /* 0x0000003f3f3c7220 */ /* 0x004fca0000410000 */
[----:B------:R-:W-:Y:S01]  /*12020*/  FSEL R61, R60, RZ, P0 ;  /* 0x000000ff3c3d7208 */ /* 0x000fe20000000000 */
[----:B0-----:R-:W-:Y:S01]  /*12030*/  FFMA.FTZ R60, R135, UR25, R62 ;  /* 0x00000019873c7c23 */ /* 0x001fe2000801003e */
[----:B------:R-:W-:Y:S01]  /*12040*/  MOV R135, UR7 ;  /* 0x0000000700877c02 */ /* 0x000fe20008000f00 */
[----:B---3--:R-:W-:-:S04]  /*12050*/  @!P1 IMAD.WIDE R56, R151, 0x4, R56 ;  /* 0x0000000497389825 */ /* 0x008fc800078e0238 */
[----:B------:R-:W-:Y:S01]  /*12060*/  FADD.FTZ R61, R60, R61 ;  /* 0x0000003d3c3d7221 */ /* 0x000fe20000010000 */
[----:B-1----:R-:W-:-:S05]  /*12070*/  @!P1 IMAD.WIDE R58, R135, 0x4, R58 ;  /* 0x00000004873a9825 */ /* 0x002fca00078e023a */
[----:B------:R-:W0:Y:S01]  /*12080*/  MUFU.RSQ R61, R61 ;  /* 0x0000003d003d7308 */ /* 0x000e220000001400 */
[----:B------:R1:W-:Y:S04]  /*12090*/  @!P1 STG.E desc[UR12][R58.64], R63 ;  /* 0x0000003f3a009986 */ /* 0x0003e8000c10190c */
[----:B0-----:R1:W-:Y:S01]  /*120a0*/  @!P1 STG.E desc[UR12][R56.64], R61 ;  /* 0x0000003d38009986 */ /* 0x0013e2000c10190c */
[----:B------:R-:W-:Y:S05]  /*120b0*/  BRA.U !UP1, `(.L_x_2039) ;  /* 0x0000000909507547 */ /* 0x000fea000b800000 */
[----:B-1----:R-:W-:Y:S01]  /*120c0*/  FSEL R56, R63, RZ, !P0 ;  /* 0x000000ff3f387208 */ /* 0x002fe20004000000 */
[----:B------:R-:W-:-:S04]  /*120d0*/  UIADD3 UR4, UPT, UPT, UR6, -0x1, URZ ;  /* 0xffffffff06047890 */ /* 0x000fc8000fffe0ff */
        /* <DEDUP_REMOVED lines=24> */
[----:B------:R-:W-:Y:S01]  /*12260*/  SHF.L.U32 R67, R94, 0x10, RZ ;  /* 0x000000105e437819 */ /* 0x000fe200000006ff */
[----:B------:R-:W-:Y:S01]  /*12270*/  IMAD.U32 R113, R44, 0x10000, RZ ;  /* 0x000100002c717824 */ /* 0x000fe200078e00ff */
[----:B------:R-:W-:Y:S01]  /*12280*/  SHF.L.U32 R115, R34, 0x10, RZ ;  /* 0x0000001022737819 */ /* 0x000fe200000006ff */
[----:B------:R-:W-:Y:S01]  /*12290*/  FMUL.FTZ R56, R61, R58 ;  /* 0x0000003a3d387220 */ /* 0x000fe20000410000 */
        /* <DEDUP_REMOVED lines=40> */
[----:B------:R-:W-:Y:S01]  /*12520*/  SHF.L.U32 R113, R69, 0x10, RZ ;  /* 0x0000001045717819 */ /* 0x000fe200000006ff */
[----:B------:R-:W-:Y:S01]  /*12530*/  IMAD.U32 R121, R13, 0x10000, RZ ;  /* 0x000100000d797824 */ /* 0x000fe200078e00ff */
[----:B------:R-:W-:Y:S01]  /*12540*/  SHF.L.U32 R123, R86, 0x10, RZ ;  /* 0x00000010567b7819 */ /* 0x000fe200000006ff */
[----:B------:R-:W-:Y:S01]  /*12550*/  FFMA.FTZ R117, R127, R136, R138 ;  /* 0x000000887f757223 */ /* 0x000fe2000001008a */
[----:B------:R-:W-:Y:S01]  /*12560*/  SHF.L.U32 R130, R27, 0x10, RZ ;  /* 0x000000101b827819 */ /* 0x000fe200000006ff */
[----:B------:R-:W-:Y:S01]  /*12570*/  IMAD.U32 R125, R40, 0x10000, RZ ;  /* 0x00010000287d7824 */ /* 0x000fe200078e00ff */
[----:B------:R-:W-:Y:S01]  /*12580*/  SHF.L.U32 R112, R26, 0x10, RZ ;  /* 0x000000101a707819 */ /* 0x000fe200000006ff */
[----:B------:R-:W-:Y:S01]  /*12590*/  IMAD.U32 R134, R7, 0x10000, RZ ;  /* 0x0001000007867824 */ /* 0x000fe200078e00ff */
[----:B------:R-:W-:Y:S01]  /*125a0*/  SHF.L.U32 R127, R85, 0x10, RZ ;  /* 0x00000010557f7819 */ /* 0x000fe200000006ff */
[----:B------:R-:W-:-:S02]  /*125b0*/  IMAD.U32 R120, R6, 0x10000, RZ ;  /* 0x0001000006787824 */ /* 0x000fc400078e00ff */
[----:B------:R-:W-:Y:S01]  /*125c0*/  FFMA.FTZ R118, R118, R113, R121 ;  /* 0x0000007176767223 */ /* 0x000fe20000010079 */
[----:B------:R-:W-:Y:S02]  /*125d0*/  IMAD.U32 R129, R41, 0x10000, RZ ;  /* 0x0001000029817824 */ /* 0x000fe400078e00ff */
[----:B------:R-:W-:Y:S01]  /*125e0*/  FFMA.FTZ R116, R116, R123, R125 ;  /* 0x0000007b74747223 */ /* 0x000fe2000001007d */
[----:B------:R-:W-:Y:S01]  /*125f0*/  FFMA.FTZ R121, R111, R130, R134 ;  /* 0x000000826f797223 */ /* 0x000fe20000010086 */
[----:B------:R-:W-:Y:S01]  /*12600*/  FFMA.FTZ R119, R119, R112, R120 ;  /* 0x0000007077777223 */ /* 0x000fe20000010078 */
[----:B------:R-:W-:Y:S01]  /*12610*/  SHF.L.U32 R130, R83, 0x10, RZ ;  /* 0x0000001053827819 */ /* 0x000fe200000006ff */
[----:B------:R-:W-:Y:S01]  /*12620*/  FFMA.FTZ R120, R110, R127, R129 ;  /* 0x0000007f6e787223 */ /* 0x000fe20000010081 */
[----:B------:R-:W-:Y:S01]  /*12630*/  SHF.L.U32 R123, R29, 0x10, RZ ;  /* 0x000000101d7b7819 */ /* 0x000fe200000006ff */
[----:B------:R-:W-:Y:S01]  /*12640*/  IMAD.U32 R134, R43, 0x10000, RZ ;  /* 0x000100002b867824 */ /* 0x000fe200078e00ff */
[----:B------:R-:W-:Y:S01]  /*12650*/  SHF.L.U32 R110, R84, 0x10, RZ ;  /* 0x00000010546e7819 */ /* 0x000fe200000006ff */
[----:B------:R-:W-:Y:S01]  /*12660*/  IMAD.U32 R125, R9, 0x10000, RZ ;  /* 0x00010000097d7824 */ /* 0x000fe200078e00ff */
[----:B------:R-:W-:Y:S01]  /*12670*/  UIMAD UR4, UR4, UR22, URZ ;  /* 0x00000016040472a4 */ /* 0x000fe2000f8e02ff */
[----:B------:R-:W-:Y:S01]  /*12680*/  IMAD.U32 R112, R42, 0x10000, RZ ;  /* 0x000100002a707824 */ /* 0x000fe200078e00ff */
[----:B------:R-:W-:Y:S01]  /*12690*/  SHF.L.U32 R136, R78, 0x10, RZ ;  /* 0x000000104e887819 */ /* 0x000fe200000006ff */
[----:B------:R-:W-:Y:S01]  /*126a0*/  IMAD.U32 R138, R36, 0x10000, RZ ;  /* 0x00010000248a7824 */ /* 0x000fe200078e00ff */
[----:B------:R-:W-:Y:S01]  /*126b0*/  SHF.L.U32 R111, R28, 0x10, RZ ;  /* 0x000000101c6f7819 */ /* 0x000fe200000006ff */
[----:B------:R-:W-:-:S02]  /*126c0*/  IMAD.U32 R113, R8, 0x10000, RZ ;  /* 0x0001000008717824 */ /* 0x000fc400078e00ff */
[----:B------:R-:W-:Y:S01]  /*126d0*/  FFMA.FTZ R130, R109, R130, R134 ;  /* 0x000000826d827223 */ /* 0x000fe20000010086 */
[----:B------:R-:W-:Y:S01]  /*126e0*/  FFMA.FTZ R123, R108, R123, R125 ;  /* 0x0000007b6c7b7223 */ /* 0x000fe2000001007d */
[----:B------:R-:W-:Y:S01]  /*126f0*/  USHF.R.S32.HI UR5, URZ, 0x1f, UR4 ;  /* 0x0000001fff057899 */ /* 0x000fe20008011404 */
[----:B------:R-:W0:Y:S01]  /*12700*/  LDC.64 R108, c[0x0][0x428] ;  /* 0x00010a00ff6c7b82 */ /* 0x000e220000000a00 */
[----:B------:R-:W-:Y:S01]  /*12710*/  FFMA.FTZ R105, R105, R110, R112 ;  /* 0x0000006e69697223 */ /* 0x000fe20000010070 */
[----:B------:R-:W-:Y:S01]  /*12720*/  FFMA.FTZ R107, R107, R136, R138 ;  /* 0x000000886b6b7223 */ /* 0x000fe2000001008a */
[----:B------:R-:W-:Y:S01]  /*12730*/  SHF.L.U32 R110, R18, 0x10, RZ ;  /* 0x00000010126e7819 */ /* 0x000fe200000006ff */
[----:B------:R-:W-:Y:S01]  /*12740*/  FFMA.FTZ R66, R66, R111, R113 ;  /* 0x0000006f42427223 */ /* 0x000fe20000010071 */
[----:B------:R-:W-:Y:S01]  /*12750*/  IMAD.U32 R112, R2, 0x10000, RZ ;  /* 0x0001000002707824 */ /* 0x000fe200078e00ff */
[----:B------:R-:W-:Y:S01]  /*12760*/  SHF.L.U32 R136, R77, 0x10, RZ ;  /* 0x000000104d887819 */ /* 0x000fe200000006ff */
[----:B------:R-:W-:Y:S01]  /*12770*/  IMAD.U32 R138, R37, 0x10000, RZ ;  /* 0x00010000258a7824 */ /* 0x000fe200078e00ff */
[----:B------:R-:W-:Y:S01]  /*12780*/  SHF.L.U32 R111, R19, 0x10, RZ ;  /* 0x00000010136f7819 */ /* 0x000fe200000006ff */
[----:B------:R-:W-:Y:S01]  /*12790*/  ULEA.HI UR5, UR5, UR4, URZ, 0x3 ;  /* 0x0000000405057291 */ /* 0x000fe2000f8f18ff */
[----:B------:R-:W-:-:S02]  /*127a0*/  IMAD.U32 R113, R3, 0x10000, RZ ;  /* 0x0001000003717824 */ /* 0x000fc400078e00ff */
[----:B------:R-:W-:Y:S01]  /*127b0*/  FFMA.FTZ R134, R65, R110, R112 ;  /* 0x0000006e41867223 */ /* 0x000fe20000010070 */
[----:B------:R-:W-:Y:S01]  /*127c0*/  FFMA.FTZ R65, R63, R136, R138 ;  /* 0x000000883f417223 */ /* 0x000fe2000001008a */
[----:B------:R-:W-:Y:S01]  /*127d0*/  SHF.L.U32 R125, R76, 0x10, RZ ;  /* 0x000000104c7d7819 */ /* 0x000fe200000006ff */
[----:B------:R-:W-:Y:S01]  /*127e0*/  FFMA.FTZ R136, R60, R111, R113 ;  /* 0x0000006f3c887223 */ /* 0x000fe20000010071 */
[----:B------:R-:W-:Y:S01]  /*127f0*/  IMAD.U32 R113, RZ, RZ, UR5 ;  /* 0x00000005ff717e24 */ /* 0x000fe2000f8e00ff */
[----:B------:R-:W-:Y:S01]  /*12800*/  SHF.L.U32 R63, R20, 0x10, RZ ;  /* 0x00000010143f7819 */ /* 0x000fe200000006ff */
[----:B------:R-:W-:Y:S01]  /*12810*/  IMAD.U32 R127, R38, 0x10000, RZ ;  /* 0x00010000267f7824 */ /* 0x000fe200078e00ff */
[----:B------:R-:W-:Y:S01]  /*12820*/  SHF.L.U32 R111, R4, 0x10, RZ ;  /* 0x00000010046f7819 */ /* 0x000fe200000006ff */
[----:B------:R-:W-:Y:S01]  /*12830*/  IMAD.U32 R60, R75, 0x10000, RZ ;  /* 0x000100004b3c7824 */ /* 0x000fe200078e00ff */
[----:B------:R-:W-:Y:S01]  /*12840*/  LEA.HI.SX32 R113, R113, R98, 0x1d ;  /* 0x0000006271717211 */ /* 0x000fe200078feaff */
[----:B------:R-:W-:Y:S01]  /*12850*/  FFMA.FTZ R125, R62, R125, R127 ;  /* 0x0000007d3e7d7223 */ /* 0x000fe2000001007f */
[----:B------:R-:W-:Y:S01]  /*12860*/  SHF.L.U32 R62, R39, 0x10, RZ ;  /* 0x00000010273e7819 */ /* 0x000fe200000006ff */
[----:B------:R-:W-:Y:S01]  /*12870*/  IMAD.U32 R110, R21, 0x10000, RZ ;  /* 0x00010000156e7824 */ /* 0x000fe200078e00ff */
[----:B------:R-:W-:Y:S01]  /*12880*/  SHF.L.U32 R112, R5, 0x10, RZ ;  /* 0x0000001005707819 */ /* 0x000fe200000006ff */
[----:B------:R-:W-:Y:S01]  /*12890*/  FFMA.FTZ R138, R58, R63, R111 ;  /* 0x0000003f3a8a7223 */ /* 0x000fe2000001006f */
[C---:B------:R-:W-:Y:S01]  /*128a0*/  VIADD R111, R113.reuse, 0x80 ;  /* 0x00000080716f7836 */ /* 0x040fe20000000000 */
        /* <DEDUP_REMOVED lines=21> */
.L_x_2039:
[----:B------:R-:W-:Y:S02]  /*12a00*/  UIADD3 UR7, UPT, UPT, UR7, UR20, URZ ;  /* 0x0000001407077290 */ /* 0x000fe4000fffe0ff */
[----:B------:R-:W-:Y:S02]  /*12a10*/  UPLOP3.LUT UP0, UPT, UPT, UPT, UP0, 0x40, 0x4 ;  /* 0x000000000004789c */ /* 0x000fe40003f0e800 */
[----:B------:R-:W-:-:S09]  /*12a20*/  UISETP.GE.AND UP1, UPT, UR7, UR21, UPT ;  /* 0x000000150700728c */ /* 0x000fd2000bf26270 */
[----:B------:R-:W-:Y:S05]  /*12a30*/  BRA.U !UP1, `(.L_x_2040) ;  /* 0xfffffee109ec7547 */ /* 0x000fea000b83ffff */
[----:B------:R-:W-:Y:S05]  /*12a40*/  EXIT ;  /* 0x000000000000794d */ /* 0x000fea0003800000 */
.L_x_2041:
        /* <DEDUP_REMOVED lines=11> */
.L_x_20746:


//--------------------- .text._ZN10layer_norm13ln_fwd_kernelINS_13Kernel_traitsI6__halfS2_S2_S2_fjLj3072ELj1ELj1ELj4ELj16ENS_18Kernel_traits_baseILj3072ES2_S2_S2_S2_fjLj128EEEEELb0ELb0ELb0ELb0EEEvNS_9FwdParamsE --------------------------
	.section	.text._ZN10layer_norm13ln_fwd_kernelINS_13Kernel_traitsI6__halfS2_S2_S2_fjLj3072ELj1ELj1ELj4ELj16ENS_18Kernel_traits_baseILj3072ES2_S2_S2_S2_fjLj128EEEEELb0ELb0ELb0ELb0EEEvNS_9FwdParamsE,"ax",@progbits
	.align	128
        .global         _ZN10layer_norm13ln_fwd_kernelINS_13Kernel_traitsI6__halfS2_S2_S2_fjLj3072ELj1ELj1ELj4ELj16ENS_18Kernel_traits_baseILj3072ES2_S2_S2_S2_fjLj128EEEEELb0ELb0ELb0ELb0EEEvNS_9FwdParamsE
        .type           _ZN10layer_norm13ln_fwd_kernelINS_13Kernel_traitsI6__halfS2_S2_S2_fjLj3072ELj1ELj1ELj4ELj16ENS_18Kernel_traits_baseILj3072ES2_S2_S2_S2_fjLj128EEEEELb0ELb0ELb0ELb0EEEvNS_9FwdParamsE,@function
        .size           _ZN10layer_norm13ln_fwd_kernelINS_13Kernel_traitsI6__halfS2_S2_S2_fjLj3072ELj1ELj1ELj4ELj16ENS_18Kernel_traits_baseILj3072ES2_S2_S2_S2_fjLj128EEEEELb0ELb0ELb0ELb0EEEvNS_9FwdParamsE,(.L_x_20747 - _ZN10layer_norm13ln_fwd_kernelINS_13Kernel_traitsI6__halfS2_S2_S2_fjLj3072ELj1ELj1ELj4ELj16ENS_18Kernel_traits_baseILj3072ES2_S2_S2_S2_fjLj128EEEEELb0ELb0ELb0ELb0EEEvNS_9FwdParamsE)
        .other          _ZN10layer_norm13ln_fwd_kernelINS_13Kernel_traitsI6__halfS2_S2_S2_fjLj3072ELj1ELj1ELj4ELj16ENS_18Kernel_traits_baseILj3072ES2_S2_S2_S2_fjLj128EEEEELb0ELb0ELb0ELb0EEEvNS_9FwdParamsE,@"STO_CUDA_ENTRY STV_DEFAULT"
_ZN10layer_norm13ln_fwd_kernelINS_13Kernel_traitsI6__halfS2_S2_S2_fjLj3072ELj1ELj1ELj4ELj16ENS_18Kernel_traits_baseILj3072ES2_S2_S2_S2_fjLj128EEEEELb0ELb0ELb0ELb0EEEvNS_9FwdParamsE:
.text._ZN10layer_norm13ln_fwd_kernelINS_13Kernel_traitsI6__halfS2_S2_S2_fjLj3072ELj1ELj1ELj4ELj16ENS_18Kernel_traits_baseILj3072ES2_S2_S2_S2_fjLj128EEEEELb0ELb0ELb0ELb0EEEvNS_9FwdParamsE:
        /* <DEDUP_REMOVED lines=46> */
.L_x_2043:
        /* <DEDUP_REMOVED lines=19> */
[----:B------:R-:W-:-:S02]  /*0410*/  @P2 CS2R R16, SRZ ;  /* 0x0000000000102805 */ /* 0x000fc4000001ff00 */
[----:B------:R-:W-:Y:S02]  /*0420*/  @P0 MOV R35, RZ ;  /* 0x000000ff00230202 */ /* 0x000fe40000000f00 */
[----:B0-----:R-:W-:-:S07]  /*0430*/  @P1 MOV R27, RZ ;  /* 0x000000ff001b1202 */ /* 0x001fce0000000f00 */
.L_x_2044:
[----:B------:R-:W-:Y:S05]  /*0440*/  BSYNC.RECONVERGENT B0 ;  /* 0x0000000000007941 */ /* 0x000fea0003800200 */
.L_x_2042:
[----:B------:R-:W0:Y:S02]  /*0450*/  LDCU UR4, c[0x0][0x384] ;  /* 0x00007080ff0477ac */ /* 0x000e240008000800 */
[----:B0-----:R-:W-:-:S06]  /*0460*/  UISETP.GE.AND UP1, UPT, UR6, UR4, UPT ;  /* 0x000000040600728c */ /* 0x001fcc000bf26270 */
[----:B------:R-:W-:-:S13]  /*0470*/  PLOP3.LUT P0, PT, PT, PT, UP1, 0x80, 0x8 ;  /* 0x000000000008781c */ /* 0x000fda0003f0f018 */
[----:B------:R-:W-:Y:S05]  /*0480*/  @P0 EXIT ;  /* 0x000000000000094d */ /* 0x000fea0003800000 */
[----:B------:R-:W-:Y:S01]  /*0490*/  SHF.R.S32.HI R3, RZ, 0x3, R3 ;  /* 0x00000003ff037819 */ /* 0x000fe20000011403 */
[----:B------:R-:W-:Y:S01]  /*04a0*/  UISETP.NE.U32.AND UP1, UPT, UR10, URZ, UPT ;  /* 0x000000ff0a00728c */ /* 0x000fe2000bf25070 */
[----:B------:R-:W0:Y:S02]  /*04b0*/  LDCU UR13, c[0x0][0x388] ;  /* 0x00007100ff0d77ac */ /* 0x000e240008000800 */
[C---:B------:R-:W-:Y:S02]  /*04c0*/  LOP3.LUT R5, R3.reuse, 0x7f, RZ, 0xc0, !PT ;  /* 0x0000007f03057812 */ /* 0x040fe400078ec0ff */
[----:B------:R-:W-:Y:S01]  /*04d0*/  SHF.L.U32 R3, R3, 0x1, RZ ;  /* 0x0000000103037819 */ /* 0x000fe200000006ff */
[----:B------:R-:W-:Y:S01]  /*04e0*/  UISETP.NE.AND.EX UP1, UPT, UR11, URZ, UPT, UP1 ;  /* 0x000000ff0b00728c */ /* 0x000fe2000bf25310 */
[----:B------:R-:W-:Y:S01]  /*04f0*/  VIADDMNMX R2, R5, -R2, RZ, !PT ;  /* 0x8000000205027246 */ /* 0x000fe200078001ff */
[----:B------:R-:W-:Y:S01]  /*0500*/  IMAD R0, R0, -0x20, R5 ;  /* 0xffffffe000007824 */ /* 0x000fe200078e0205 */
[----:B------:R-:W-:Y:S01]  /*0510*/  LOP3.LUT R7, R3, 0xffffff00, RZ, 0xc0, !PT ;  /* 0xffffff0003077812 */ /* 0x000fe200078ec0ff */
[----:B------:R-:W1:Y:S01]  /*0520*/  LDCU.U8 UR7, c[0x0][0x410] ;  /* 0x00008200ff0777ac */ /* 0x000e620008000000 */
[----:B------:R-:W-:-:S02]  /*0530*/  VIMNMX R2, PT, PT, R2, 0x20, PT ;  /* 0x0000002002027848 */ /* 0x000fc40003fe0100 */
[----:B------:R-:W-:Y:S01]  /*0540*/  VIMNMX R0, PT, PT, RZ, R0, !PT ;  /* 0x00000000ff007248 */ /* 0x000fe20007fe0100 */
[----:B------:R-:W2:Y:S01]  /*0550*/  LDCU UR12, c[0x0][0x400] ;  /* 0x00008000ff0c77ac */ /* 0x000ea20008000800 */
[-C--:B------:R-:W-:Y:S02]  /*0560*/  LEA R2, R2, R7.reuse, 0x3 ;  /* 0x0000000702027211 */ /* 0x080fe400078e18ff */
[----:B------:R-:W-:Y:S01]  /*0570*/  VIMNMX R0, PT, PT, R0, 0x20, PT ;  /* 0x0000002000007848 */ /* 0x000fe20003fe0100 */
[----:B------:R-:W3:Y:S01]  /*0580*/  LDCU.64 UR16, c[0x0][0x3a0] ;  /* 0x00007400ff1077ac */ /* 0x000ee20008000a00 */
[----:B------:R-:W-:Y:S02]  /*0590*/  I2FP.F32.U32 R3, R2 ;  /* 0x0000000200037245 */ /* 0x000fe40000201000 */
[----:B------:R-:W-:Y:S01]  /*05a0*/  PLOP3.LUT P0, PT, PT, PT, UP1, 0x80, 0x8 ;  /* 0x000000000008781c */ /* 0x000fe20003f0f018 */
[----:B------:R-:W4:Y:S01]  /*05b0*/  LDCU.64 UR18, c[0x0][0x3e0] ;  /* 0x00007c00ff1277ac */ /* 0x000f220008000a00 */
[----:B------:R-:W-:-:S02]  /*05c0*/  LEA R2, R0, R7, 0x3 ;  /* 0x0000000700027211 */ /* 0x000fc400078e18ff */
[----:B------:R-:W0:Y:S01]  /*05d0*/  MUFU.RCP R3, R3 ;  /* 0x0000000300037308 */ /* 0x000e220000001000 */
[----:B------:R-:W0:Y:S01]  /*05e0*/  LDCU.64 UR14, c[0x0][0x380] ;  /* 0x00007000ff0e77ac */ /* 0x000e220008000a00 */
[----:B------:R-:W-:-:S11]  /*05f0*/  UPLOP3.LUT UP2, UPT, UPT, UPT, UPT, 0x40, 0x4 ;  /* 0x000000000004789c */ /* 0x000fd60003f4e870 */
.L_x_2070:
[----:B0123--:R-:W1:Y:S01]  /*0600*/  @P0 LDC.64 R40, c[0x0][0x3e0] ;  /* 0x0000f800ff280b82 */ /* 0x00fe620000000a00 */
[----:B------:R-:W-:-:S05]  /*0610*/  MOV R43, UR6 ;  /* 0x00000006002b7c02 */ /* 0x000fca0008000f00 */
[----:B-1----:R-:W-:-:S06]  /*0620*/  @P0 IMAD.WIDE R40, R43, 0x2, R40 ;  /* 0x000000022b280825 */ /* 0x002fcc00078e0228 */
[----:B------:R-:W2:Y:S01]  /*0630*/  @P0 LDG.E.U16 R40, desc[UR8][R40.64] ;  /* 0x0000000828280981 */ /* 0x000ea2000c1e1500 */
[----:B0-----:R-:W-:Y:S01]  /*0640*/  UIMAD UR4, UR6, UR13, URZ ;  /* 0x0000000d060472a4 */ /* 0x001fe2000f8e02ff */
        /* <DEDUP_REMOVED lines=8> */
[----:B------:R-:W-:Y:S01]  /*06d0*/  MOV R63, R0 ;  /* 0x00000000003f7202 */ /* 0x000fe20000000f00 */
[----:B--2---:R-:W-:Y:S01]  /*06e0*/  @P0 HADD2.F32 R62, -RZ, R40.H0_H0 ;  /* 0x20000028ff3e0230 */ /* 0x004fe20000004100 */
[----:B------:R-:W-:Y:S06]  /*06f0*/  @!P1 BRA `(.L_x_2046) ;  /* 0x0000000400589947 */ /* 0x000fec0003800000 */
[----:B------:R-:W0:Y:S02]  /*0700*/  LDC.64 R8, c[0x0][0x390] ;  /* 0x0000e400ff087b82 */ /* 0x000e240000000a00 */
[----:B0-----:R-:W-:-:S06]  /*0710*/  IMAD.WIDE.U32 R8, R0, 0x10, R8 ;  /* 0x0000001000087825 */ /* 0x001fcc00078e0008 */
[----:B------:R-:W5:Y:S01]  /*0720*/  LDG.E.128 R8, desc[UR8][R8.64] ;  /* 0x0000000808087981 */ /* 0x000f62000c1e1d00 */
[----:B---3--:R-:W-:-:S04]  /*0730*/  UISETP.NE.U32.AND UP1, UPT, UR16, URZ, UPT ;  /* 0x000000ff1000728c */ /* 0x008fc8000bf25070 */
[----:B------:R-:W-:-:S09]  /*0740*/  UISETP.NE.AND.EX UP1, UPT, UR17, URZ, UPT, UP1 ;  /* 0x000000ff1100728c */ /* 0x000fd2000bf25310 */
[----:B------:R-:W-:Y:S05]  /*0750*/  BRA.U !UP1, `(.L_x_2047) ;  /* 0x0000000109807547 */ /* 0x000fea000b800000 */
[----:B------:R-:W0:Y:S02]  /*0760*/  LDC.64 R12, c[0x0][0x3a0] ;  /* 0x0000e800ff0c7b82 */ /* 0x000e240000000a00 */
[----:B0-----:R-:W-:-:S06]  /*0770*/  IMAD.WIDE.U32 R12, R0, 0x10, R12 ;  /* 0x00000010000c7825 */ /* 0x001fcc00078e000c */
[----:B------:R-:W2:Y:S01]  /*0780*/  LDG.E.128 R12, desc[UR8][R12.64] ;  /* 0x000000080c0c7981 */ /* 0x000ea2000c1e1d00 */
[--C-:B-----5:R-:W-:Y:S02]  /*0790*/  HADD2.F32 R67, -RZ, R8.reuse.H0_H0 ;  /* 0x20000008ff437230 */ /* 0x120fe40000004100 */
[----:B------:R-:W-:Y:S02]  /*07a0*/  HADD2.F32 R41, -RZ, R8.H1_H1 ;  /* 0x30000008ff297230 */ /* 0x000fe40000004100 */
[----:B------:R-:W-:Y:S02]  /*07b0*/  HADD2.F32 R69, -RZ, R9.H0_H0 ;  /* 0x20000009ff457230 */ /* 0x000fe40000004100 */
[--C-:B------:R-:W-:Y:S02]  /*07c0*/  HADD2.F32 R53, -RZ, R11.reuse.H0_H0 ;  /* 0x2000000bff357230 */ /* 0x100fe40000004100 */
[----:B------:R-:W-:Y:S02]  /*07d0*/  HADD2.F32 R65, -RZ, R11.H1_H1 ;  /* 0x3000000bff417230 */ /* 0x000fe40000004100 */
[----:B------:R-:W-:-:S02]  /*07e0*/  HADD2.F32 R43, -RZ, R9.H1_H1 ;  /* 0x30000009ff2b7230 */ /* 0x000fc40000004100 */
[--C-:B------:R-:W-:Y:S02]  /*07f0*/  HADD2.F32 R51, -RZ, R10.reuse.H0_H0 ;  /* 0x2000000aff337230 */ /* 0x100fe40000004100 */
[----:B------:R-:W-:Y:S02]  /*0800*/  HADD2.F32 R63, -RZ, R10.H1_H1 ;  /* 0x3000000aff3f7230 */ /* 0x000fe40000004100 */
[--C-:B--2---:R-:W-:Y:S02]  /*0810*/  HADD2.F32 R8, -RZ, R12.reuse.H0_H0 ;  /* 0x2000000cff087230 */ /* 0x104fe40000004100 */
[----:B------:R-:W-:Y:S02]  /*0820*/  HADD2.F32 R40, -RZ, R13.H0_H0 ;  /* 0x2000000dff287230 */ /* 0x000fe40000004100 */
[----:B------:R-:W-:Y:S02]  /*0830*/  HADD2.F32 R46, -RZ, R15.H1_H1 ;  /* 0x3000000fff2e7230 */ /* 0x000fe40000004100 */
[----:B------:R-:W-:Y:S01]  /*0840*/  FFMA.FTZ R11, R67, R62, R8 ;  /* 0x0000003e430b7223 */ /* 0x000fe20000010008 */
[----:B------:R-:W-:-:S02]  /*0850*/  HADD2.F32 R8, -RZ, R12.H1_H1 ;  /* 0x3000000cff087230 */ /* 0x000fc40000004100 */
[-C--:B------:R-:W-:Y:S01]  /*0860*/  FFMA.FTZ R9, R69, R62.reuse, R40 ;  /* 0x0000003e45097223 */ /* 0x080fe20000010028 */
[--C-:B------:R-:W-:Y:S02]  /*0870*/  HADD2.F32 R12, -RZ, R14.reuse.H0_H0 ;  /* 0x2000000eff0c7230 */ /* 0x100fe40000004100 */
[-C--:B------:R-:W-:Y:S01]  /*0880*/  FFMA.FTZ R46, R65, R62.reuse, R46 ;  /* 0x0000003e412e7223 */ /* 0x080fe2000001002e */
[----:B------:R-:W-:Y:S02]  /*0890*/  HADD2.F32 R40, -RZ, R15.H0_H0 ;  /* 0x2000000fff287230 */ /* 0x000fe40000004100 */
[-C--:B------:R-:W-:Y:S01]  /*08a0*/  FFMA.FTZ R8, R41, R62.reuse, R8 ;  /* 0x0000003e29087223 */ /* 0x080fe20000010008 */
[----:B------:R-:W-:Y:S02]  /*08b0*/  HADD2.F32 R14, -RZ, R14.H1_H1 ;  /* 0x3000000eff0e7230 */ /* 0x000fe40000004100 */
[----:B------:R-:W-:Y:S01]  /*08c0*/  FFMA.FTZ R51, R51, R62, R12 ;  /* 0x0000003e33337223 */ /* 0x000fe2000001000c */
[----:B------:R-:W-:-:S02]  /*08d0*/  HADD2.F32 R10, -RZ, R13.H1_H1 ;  /* 0x3000000dff0a7230 */ /* 0x000fc40000004100 */
[-C--:B------:R-:W-:Y:S01]  /*08e0*/  FFMA.FTZ R53, R53, R62.reuse, R40 ;  /* 0x0000003e35357223 */ /* 0x080fe20000010028 */
[----:B------:R-:W-:Y:S01]  /*08f0*/  F2FP.F16.F32.PACK_AB R12, R8, R11 ;  /* 0x0000000b080c723e */ /* 0x000fe200000000ff */
[-C--:B------:R-:W-:Y:S01]  /*0900*/  FFMA.FTZ R44, R63, R62.reuse, R14 ;  /* 0x0000003e3f2c7223 */ /* 0x080fe2000001000e */
[----:B------:R-:W-:Y:S02]  /*0910*/  FFMA.FTZ R10, R43, R62, R10 ;  /* 0x0000003e2b0a7223 */ /* 0x000fe4000001000a */
[----:B------:R-:W-:Y:S02]  /*0920*/  F2FP.F16.F32.PACK_AB R15, R46, R53 ;  /* 0x000000352e0f723e */ /* 0x000fe400000000ff */
[----:B------:R-:W-:Y:S02]  /*0930*/  F2FP.F16.F32.PACK_AB R14, R44, R51 ;  /* 0x000000332c0e723e */ /* 0x000fe400000000ff */
[----:B------:R-:W-:Y:S01]  /*0940*/  F2FP.F16.F32.PACK_AB R13, R10, R9 ;  /* 0x000000090a0d723e */ /* 0x000fe200000000ff */
[----:B------:R-:W-:Y:S06]  /*0950*/  BRA `(.L_x_2048) ;  /* 0x0000000000a47947 */ /* 0x000fec0003800000 */
.L_x_2047:
[----:B----4-:R-:W-:-:S04]  /*0960*/  UISETP.NE.U32.AND UP1, UPT, UR18, URZ, UPT ;  /* 0x000000ff1200728c */ /* 0x010fc8000bf25070 */
[----:B------:R-:W-:-:S06]  /*0970*/  UISETP.NE.AND.EX UP1, UPT, UR19, URZ, UPT, UP1 ;  /* 0x000000ff1300728c */ /* 0x000fcc000bf25310 */
[----:B------:R-:W-:-:S13]  /*0980*/  PLOP3.LUT P0, PT, PT, PT, UP1, 0x80, 0x8 ;  /* 0x000000000008781c */ /* 0x000fda0003f0f018 */
[----:B------:R-:W-:Y:S05]  /*0990*/  @!P0 BRA `(.L_x_2049) ;  /* 0x0000000000548947 */ /* 0x000fea0003800000 */
[--C-:B-----5:R-:W-:Y:S02]  /*09a0*/  HADD2.F32 R13, -RZ, R8.reuse.H0_H0 ;  /* 0x20000008ff0d7230 */ /* 0x120fe40000004100 */
[----:B------:R-:W-:Y:S02]  /*09b0*/  HADD2.F32 R15, -RZ, R8.H1_H1 ;  /* 0x30000008ff0f7230 */ /* 0x000fe40000004100 */
[--C-:B------:R-:W-:Y:S02]  /*09c0*/  HADD2.F32 R41, -RZ, R9.reuse.H0_H0 ;  /* 0x20000009ff297230 */ /* 0x100fe40000004100 */
[----:B------:R-:W-:Y:S02]  /*09d0*/  HADD2.F32 R43, -RZ, R9.H1_H1 ;  /* 0x30000009ff2b7230 */ /* 0x000fe40000004100 */
[-C--:B------:R-:W-:Y:S01]  /*09e0*/  FMUL.FTZ R8, R15, R62.reuse ;  /* 0x0000003e0f087220 */ /* 0x080fe20000410000 */
[--C-:B------:R-:W-:Y:S02]  /*09f0*/  HADD2.F32 R51, -RZ, R10.reuse.H0_H0 ;  /* 0x2000000aff337230 */ /* 0x100fe40000004100 */
[----:B------:R-:W-:Y:S01]  /*0a00*/  FMUL.FTZ R9, R41, R62 ;  /* 0x0000003e29097220 */ /* 0x000fe20000410000 */
[----:B------:R-:W-:-:S02]  /*0a10*/  HADD2.F32 R63, -RZ, R10.H1_H1 ;  /* 0x3000000aff3f7230 */ /* 0x000fc40000004100 */
[-C--:B------:R-:W-:Y:S01]  /*0a20*/  FMUL.FTZ R10, R43, R62.reuse ;  /* 0x0000003e2b0a7220 */ /* 0x080fe20000410000 */
[--C-:B------:R-:W-:Y:S02]  /*0a30*/  HADD2.F32 R53, -RZ, R11.reuse.H0_H0 ;  /* 0x2000000bff357230 */ /* 0x100fe40000004100 */
[-C--:B------:R-:W-:Y:S01]  /*0a40*/  FMUL.FTZ R51, R51, R62.reuse ;  /* 0x0000003e33337220 */ /* 0x080fe20000410000 */
[----:B------:R-:W-:Y:S02]  /*0a50*/  HADD2.F32 R65, -RZ, R11.H1_H1 ;  /* 0x3000000bff417230 */ /* 0x000fe40000004100 */
[-C--:B------:R-:W-:Y:S01]  /*0a60*/  FMUL.FTZ R11, R13, R62.reuse ;  /* 0x0000003e0d0b7220 */ /* 0x080fe20000410000 */
[-C--:B------:R-:W-:Y:S01]  /*0a70*/  FMUL.FTZ R44, R63, R62.reuse ;  /* 0x0000003e3f2c7220 */ /* 0x080fe20000410000 */
[-C--:B------:R-:W-:Y:S01]  /*0a80*/  FMUL.FTZ R53, R53, R62.reuse ;  /* 0x0000003e35357220 */ /* 0x080fe20000410000 */
[----:B------:R-:W-:Y:S01]  /*0a90*/  F2FP.F16.F32.PACK_AB R13, R10, R9 ;  /* 0x000000090a0d723e */ /* 0x000fe200000000ff */
[----:B------:R-:W-:Y:S01]  /*0aa0*/  FMUL.FTZ R46, R65, R62 ;  /* 0x0000003e412e7220 */ /* 0x000fe20000410000 */
[----:B------:R-:W-:-:S02]  /*0ab0*/  F2FP.F16.F32.PACK_AB R12, R8, R11 ;  /* 0x0000000b080c723e */ /* 0x000fc400000000ff */
[----:B------:R-:W-:Y:S02]  /*0ac0*/  F2FP.F16.F32.PACK_AB R14, R44, R51 ;  /* 0x000000332c0e723e */ /* 0x000fe400000000ff */
[----:B------:R-:W-:Y:S01]  /*0ad0*/  F2FP.F16.F32.PACK_AB R15, R46, R53 ;  /* 0x000000352e0f723e */ /* 0x000fe200000000ff */
[----:B------:R-:W-:Y:S06]  /*0ae0*/  BRA `(.L_x_2048) ;  /* 0x0000000000407947 */ /* 0x000fec0003800000 */
.L_x_2049:
[--C-:B-----5:R-:W-:Y:S02]  /*0af0*/  HADD2.F32 R51, -RZ, R9.reuse.H0_H0 ;  /* 0x20000009ff337230 */ /* 0x120fe40000004100 */
[----:B------:R-:W-:Y:S02]  /*0b00*/  HADD2.F32 R53, -RZ, R9.H1_H1 ;  /* 0x30000009ff357230 */ /* 0x000fe40000004100 */
[--C-:B------:R-:W-:Y:S02]  /*0b10*/  HADD2.F32 R41, -RZ, R8.reuse.H0_H0 ;  /* 0x20000008ff297230 */ /* 0x100fe40000004100 */
[----:B------:R-:W-:Y:S01]  /*0b20*/  FMUL.FTZ R9, R51, R62 ;  /* 0x0000003e33097220 */ /* 0x000fe20000410000 */
[----:B------:R-:W-:Y:S02]  /*0b30*/  HADD2.F32 R43, -RZ, R8.H1_H1 ;  /* 0x30000008ff2b7230 */ /* 0x000fe40000004100 */
[--C-:B------:R-:W-:Y:S02]  /*0b40*/  HADD2.F32 R63, -RZ, R10.reuse.H0_H0 ;  /* 0x2000000aff3f7230 */ /* 0x100fe40000004100 */
        /* <DEDUP_REMOVED lines=8> */
[-C--:B------:R-:W-:Y:S01]  /*0bd0*/  FMUL.FTZ R53, R67, R62.reuse ;  /* 0x0000003e43357220 */ /* 0x080fe20000410000 */
[----:B------:R-:W-:-:S07]  /*0be0*/  FMUL.FTZ R46, R69, R62 ;  /* 0x0000003e452e7220 */ /* 0x000fce0000410000 */
.L_x_2048:
[----:B------:R-:W0:Y:S01]  /*0bf0*/  @UP0 LDCU.64 UR4, c[0x0][0x3a8] ;  /* 0x00007500ff0407ac */ /* 0x000e220008000a00 */
[----:B------:R-:W-:Y:S01]  /*0c00*/  PLOP3.LUT P2, PT, PT, PT, UP0, 0x80, 0x8 ;  /* 0x000000000008781c */ /* 0x000fe20003f4f008 */
[----:B------:R-:W-:Y:S01]  /*0c10*/  HFMA2 R41, -RZ, RZ, 0, 9.5367431640625e-07 ;  /* 0x00000010ff297431 */ /* 0x000fe200000001ff */
[----:B------:R-:W-:Y:S02]  /*0c20*/  PLOP3.LUT P3, PT, PT, PT, UP0, 0x80, 0x8 ;  /* 0x000000000008781c */ /* 0x000fe40003f6f008 */
[----:B------:R-:W-:-:S09]  /*0c30*/  IADD3 R63, PT, PT, R0, 0x80, RZ ;  /* 0x00000080003f7810 */ /* 0x000fd20007ffe0ff */
[----:B0-----:R-:W-:-:S05]  /*0c40*/  @P2 IMAD.WIDE.U32 R40, R0, R41, UR4 ;  /* 0x0000000400282e25 */ /* 0x001fca000f8e0029 */
[----:B------:R0:W-:Y:S02]  /*0c50*/  @P3 STG.E.128 desc[UR8][R40.64], R12 ;  /* 0x0000000c28003986 */ /* 0x0001e4000c101d08 */
.L_x_2046:
[----:B---34-:R-:W-:Y:S05]  /*0c60*/  BSYNC.RECONVERGENT B0 ;  /* 0x0000000000007941 */ /* 0x018fea0003800200 */
.L_x_2045:
        /* <DEDUP_REMOVED lines=15> */
[----:B------:R-:W-:Y:S02]  /*0d60*/  HADD2.F32 R47, -RZ, R42.H0_H0 ;  /* 0x2000002aff2f7230 */ /* 0x000fe40000004100 */
[----:B------:R-:W-:Y:S02]  /*0d70*/  HADD2.F32 R55, -RZ, R43.H0_H0 ;  /* 0x2000002bff377230 */ /* 0x000fe40000004100 */
[----:B------:R-:W-:-:S02]  /*0d80*/  HADD2.F32 R41, -RZ, R41.H1_H1 ;  /* 0x30000029ff297230 */ /* 0x000fc40000004100 */
[----:B------:R-:W-:Y:S02]  /*0d90*/  HADD2.F32 R67, -RZ, R42.H1_H1 ;  /* 0x3000002aff437230 */ /* 0x000fe40000004100 */
[----:B------:R-:W-:Y:S02]  /*0da0*/  HADD2.F32 R43, -RZ, R43.H1_H1 ;  /* 0x3000002bff2b7230 */ /* 0x000fe40000004100 */
[----:B--2---:R-:W-:Y:S02]  /*0db0*/  HADD2.F32 R50, -RZ, R13.H0_H0 ;  /* 0x2000000dff327230 */ /* 0x004fe40000004100 */
[----:B------:R-:W-:Y:S02]  /*0dc0*/  HADD2.F32 R40, -RZ, R14.H0_H0 ;  /* 0x2000000eff287230 */ /* 0x000fe40000004100 */
[----:B------:R-:W-:Y:S02]  /*0dd0*/  HADD2.F32 R48, -RZ, R12.H0_H0 ;  /* 0x2000000cff307230 */ /* 0x000fe40000004100 */
[----:B------:R-:W-:Y:S01]  /*0de0*/  FFMA.FTZ R7, R7, R62, R50 ;  /* 0x0000003e07077223 */ /* 0x000fe20000010032 */
[----:B------:R-:W-:-:S02]  /*0df0*/  HADD2.F32 R54, -RZ, R15.H1_H1 ;  /* 0x3000000fff367230 */ /* 0x000fc40000004100 */
[-C--:B------:R-:W-:Y:S01]  /*0e00*/  FFMA.FTZ R47, R47, R62.reuse, R40 ;  /* 0x0000003e2f2f7223 */ /* 0x080fe20000010028 */
[----:B------:R-:W-:Y:S02]  /*0e10*/  HADD2.F32 R40, -RZ, R15.H0_H0 ;  /* 0x2000000fff287230 */ /* 0x000fe40000004100 */
[-C--:B------:R-:W-:Y:S01]  /*0e20*/  FFMA.FTZ R5, R5, R62.reuse, R48 ;  /* 0x0000003e05057223 */ /* 0x080fe20000010030 */
[----:B------:R-:W-:Y:S02]  /*0e30*/  HADD2.F32 R14, -RZ, R14.H1_H1 ;  /* 0x3000000eff0e7230 */ /* 0x000fe40000004100 */
[-C--:B------:R-:W-:Y:S01]  /*0e40*/  FFMA.FTZ R54, R43, R62.reuse, R54 ;  /* 0x0000003e2b367223 */ /* 0x080fe20000010036 */
[----:B------:R-:W-:Y:S02]  /*0e50*/  HADD2.F32 R50, -RZ, R13.H1_H1 ;  /* 0x3000000dff327230 */ /* 0x000fe40000004100 */
[----:B------:R-:W-:Y:S01]  /*0e60*/  FFMA.FTZ R55, R55, R62, R40 ;  /* 0x0000003e37377223 */ /* 0x000fe20000010028 */
[----:B------:R-:W-:-:S02]  /*0e70*/  HADD2.F32 R12, -RZ, R12.H1_H1 ;  /* 0x3000000cff0c7230 */ /* 0x000fc40000004100 */
[-C--:B------:R-:W-:Y:S01]  /*0e80*/  FFMA.FTZ R52, R67, R62.reuse, R14 ;  /* 0x0000003e43347223 */ /* 0x080fe2000001000e */
[-C--:B------:R-:W-:Y:S01]  /*0e90*/  FFMA.FTZ R50, R41, R62.reuse, R50 ;  /* 0x0000003e29327223 */ /* 0x080fe20000010032 */
[----:B------:R-:W-:Y:S01]  /*0ea0*/  F2FP.F16.F32.PACK_AB R15, R54, R55 ;  /* 0x00000037360f723e */ /* 0x000fe200000000ff */
[----:B------:R-:W-:Y:S02]  /*0eb0*/  FFMA.FTZ R48, R65, R62, R12 ;  /* 0x0000003e41307223 */ /* 0x000fe4000001000c */
[----:B------:R-:W-:Y:S02]  /*0ec0*/  F2FP.F16.F32.PACK_AB R14, R52, R47 ;  /* 0x0000002f340e723e */ /* 0x000fe400000000ff */
[----:B------:R-:W-:Y:S02]  /*0ed0*/  F2FP.F16.F32.PACK_AB R13, R50, R7 ;  /* 0x00000007320d723e */ /* 0x000fe400000000ff */
[----:B------:R-:W-:Y:S01]  /*0ee0*/  F2FP.F16.F32.PACK_AB R12, R48, R5 ;  /* 0x00000005300c723e */ /* 0x000fe200000000ff */
[----:B------:R-:W-:Y:S06]  /*0ef0*/  BRA `(.L_x_2053) ;  /* 0x0000000000a07947 */ /* 0x000fec0003800000 */
.L_x_2052:
[----:B------:R-:W-:-:S04]  /*0f00*/  UISETP.NE.U32.AND UP1, UPT, UR18, URZ, UPT ;  /* 0x000000ff1200728c */ /* 0x000fc8000bf25070 */
[----:B------:R-:W-:-:S09]  /*0f10*/  UISETP.NE.AND.EX UP1, UPT, UR19, URZ, UPT, UP1 ;  /* 0x000000ff1300728c */ /* 0x000fd2000bf25310 */
[----:B------:R-:W-:Y:S05]  /*0f20*/  BRA.U UP1, `(.L_x_2054) ;  /* 0x0000000101447547 */ /* 0x000fea000b800000 */
[----:B-----5:R-:W-:Y:S02]  /*0f30*/  HADD2.F32 R7, -RZ, R40.H1_H1 ;  /* 0x30000028ff077230 */ /* 0x020fe40000004100 */
[----:B------:R-:W-:Y:S02]  /*0f40*/  HADD2.F32 R47, -RZ, R41.H0_H0 ;  /* 0x20000029ff2f7230 */ /* 0x000fe40000004100 */
[----:B------:R-:W-:Y:S02]  /*0f50*/  HADD2.F32 R55, -RZ, R42.H0_H0 ;  /* 0x2000002aff377230 */ /* 0x000fe40000004100 */
[-C--:B------:R-:W-:Y:S01]  /*0f60*/  FMUL.FTZ R48, R7, R62.reuse ;  /* 0x0000003e07307220 */ /* 0x080fe20000410000 */
[----:B------:R-:W-:Y:S02]  /*0f70*/  HADD2.F32 R67, -RZ, R43.H0_H0 ;  /* 0x2000002bff437230 */ /* 0x000fe40000004100 */
[----:B------:R-:W-:Y:S01]  /*0f80*/  FMUL.FTZ R7, R47, R62 ;  /* 0x0000003e2f077220 */ /* 0x000fe20000410000 */
[----:B------:R-:W-:-:S02]  /*0f90*/  HADD2.F32 R5, -RZ, R40.H0_H0 ;  /* 0x20000028ff057230 */ /* 0x000fc40000004100 */
[-C--:B------:R-:W-:Y:S01]  /*0fa0*/  FMUL.FTZ R47, R55, R62.reuse ;  /* 0x0000003e372f7220 */ /* 0x080fe20000410000 */
[----:B------:R-:W-:Y:S02]  /*0fb0*/  HADD2.F32 R41, -RZ, R41.H1_H1 ;  /* 0x30000029ff297230 */ /* 0x000fe40000004100 */
[-C--:B------:R-:W-:Y:S01]  /*0fc0*/  FMUL.FTZ R55, R67, R62.reuse ;  /* 0x0000003e43377220 */ /* 0x080fe20000410000 */
[----:B------:R-:W-:Y:S02]  /*0fd0*/  HADD2.F32 R65, -RZ, R42.H1_H1 ;  /* 0x3000002aff417230 */ /* 0x000fe40000004100 */
[-C--:B------:R-:W-:Y:S01]  /*0fe0*/  FMUL.FTZ R5, R5, R62.reuse ;  /* 0x0000003e05057220 */ /* 0x080fe20000410000 */
[----:B------:R-:W-:Y:S02]  /*0ff0*/  HADD2.F32 R43, -RZ, R43.H1_H1 ;  /* 0x3000002bff2b7230 */ /* 0x000fe40000004100 */
[-C--:B------:R-:W-:Y:S01]  /*1000*/  FMUL.FTZ R50, R41, R62.reuse ;  /* 0x0000003e29327220 */ /* 0x080fe20000410000 */
[----:B------:R-:W-:-:S02]  /*1010*/  FMUL.FTZ R52, R65, R62 ;  /* 0x0000003e41347220 */ /* 0x000fc40000410000 */
[----:B------:R-:W-:Y:S01]  /*1020*/  FMUL.FTZ R54, R43, R62 ;  /* 0x0000003e2b367220 */ /* 0x000fe20000410000 */
[----:B------:R-:W-:Y:S06]  /*1030*/  BRA `(.L_x_2053) ;  /* 0x0000000000507947 */ /* 0x000fec0003800000 */
.L_x_2054:
[----:B-----5:R-:W-:Y:S02]  /*1040*/  HADD2.F32 R7, -RZ, R41.H0_H0 ;  /* 0x20000029ff077230 */ /* 0x020fe40000004100 */
[----:B------:R-:W-:Y:S02]  /*1050*/  HADD2.F32 R55, -RZ, R43.H0_H0 ;  /* 0x2000002bff377230 */ /* 0x000fe40000004100 */
[--C-:B------:R-:W-:Y:S02]  /*1060*/  HADD2.F32 R5, -RZ, R40.reuse.H0_H0 ;  /* 0x20000028ff057230 */ /* 0x100fe40000004100 */
[-C--:B------:R-:W-:Y:S01]  /*1070*/  FMUL.FTZ R7, R7, R62.reuse ;  /* 0x0000003e07077220 */ /* 0x080fe20000410000 */
[----:B------:R-:W-:Y:S02]  /*1080*/  HADD2.F32 R13, -RZ, R40.H1_H1 ;  /* 0x30000028ff0d7230 */ /* 0x000fe40000004100 */
[----:B------:R-:W-:Y:S01]  /*1090*/  FMUL.FTZ R55, R55, R62 ;  /* 0x0000003e37377220 */ /* 0x000fe20000410000 */
[----:B------:R-:W-:-:S02]  /*10a0*/  HADD2.F32 R41, -RZ, R41.H1_H1 ;  /* 0x30000029ff297230 */ /* 0x000fc40000004100 */
[-C--:B------:R-:W-:Y:S01]  /*10b0*/  FMUL.FTZ R5, R5, R62.reuse ;  /* 0x0000003e05057220 */ /* 0x080fe20000410000 */
[--C-:B------:R-:W-:Y:S02]  /*10c0*/  HADD2.F32 R47, -RZ, R42.reuse.H0_H0 ;  /* 0x2000002aff2f7230 */ /* 0x100fe40000004100 */
[-C--:B------:R-:W-:Y:S01]  /*10d0*/  FMUL.FTZ R48, R13, R62.reuse ;  /* 0x0000003e0d307220 */ /* 0x080fe20000410000 */
[----:B------:R-:W-:Y:S02]  /*10e0*/  HADD2.F32 R15, -RZ, R42.H1_H1 ;  /* 0x3000002aff0f7230 */ /* 0x000fe40000004100 */
[-C--:B------:R-:W-:Y:S01]  /*10f0*/  FMUL.FTZ R50, R41, R62.reuse ;  /* 0x0000003e29327220 */ /* 0x080fe20000410000 */
[----:B------:R-:W-:Y:S02]  /*1100*/  HADD2.F32 R43, -RZ, R43.H1_H1 ;  /* 0x3000002bff2b7230 */ /* 0x000fe40000004100 */
[-C--:B------:R-:W-:Y:S01]  /*1110*/  FMUL.FTZ R47, R47, R62.reuse ;  /* 0x0000003e2f2f7220 */ /* 0x080fe20000410000 */
[----:B------:R-:W-:Y:S01]  /*1120*/  F2FP.F16.F32.PACK_AB R12, R48, R5 ;  /* 0x00000005300c723e */ /* 0x000fe200000000ff */
[-C--:B------:R-:W-:Y:S01]  /*1130*/  FMUL.FTZ R52, R15, R62.reuse ;  /* 0x0000003e0f347220 */ /* 0x080fe20000410000 */
[----:B------:R-:W-:Y:S01]  /*1140*/  F2FP.F16.F32.PACK_AB R13, R50, R7 ;  /* 0x00000007320d723e */ /* 0x000fe200000000ff */
[----:B------:R-:W-:-:S03]  /*1150*/  FMUL.FTZ R54, R43, R62 ;  /* 0x0000003e2b367220 */ /* 0x000fc60000410000 */
[----:B------:R-:W-:Y:S02]  /*1160*/  F2FP.F16.F32.PACK_AB R14, R52, R47 ;  /* 0x0000002f340e723e */ /* 0x000fe400000000ff */
[----:B------:R-:W-:-:S07]  /*1170*/  F2FP.F16.F32.PACK_AB R15, R54, R55 ;  /* 0x00000037360f723e */ /* 0x000fce00000000ff */
.L_x_2053:
[----:B------:R-:W0:Y:S01]  /*1180*/  @UP0 LDCU.64 UR4, c[0x0][0x3a8] ;  /* 0x00007500ff0407ac */ /* 0x000e220008000a00 */
[----:B------:R-:W-:Y:S02]  /*1190*/  PLOP3.LUT P3, PT, PT, PT, UP0, 0x80, 0x8 ;  /* 0x000000000008781c */ /* 0x000fe40003f6f008 */
[----:B------:R-:W-:Y:S02]  /*11a0*/  PLOP3.LUT P4, PT, PT, PT, UP0, 0x80, 0x8 ;  /* 0x000000000008781c */ /* 0x000fe40003f8f008 */
[----:B------:R-:W-:-:S09]  /*11b0*/  MOV R40, 0x10 ;  /* 0x0000001000287802 */ /* 0x000fd20000000f00 */
[C---:B0-----:R-:W-:Y:S01]  /*11c0*/  @P3 IMAD.WIDE.U32 R40, R63.reuse, R40, UR4 ;  /* 0x000000043f283e25 */ /* 0x041fe2000f8e0028 */
[----:B------:R-:W-:-:S04]  /*11d0*/  IADD3 R63, PT, PT, R63, 0x80, RZ ;  /* 0x000000803f3f7810 */ /* 0x000fc80007ffe0ff */
[----:B------:R1:W-:Y:S03]  /*11e0*/  @P4 STG.E.128 desc[UR8][R40.64], R12 ;  /* 0x0000000c28004986 */ /* 0x0003e6000c101d08 */
.L_x_2051:
[----:B------:R-:W-:Y:S05]  /*11f0*/  BSYNC.RECONVERGENT B0 ;  /* 0x0000000000007941 */ /* 0x000fea0003800200 */
.L_x_2050:
        /* <DEDUP_REMOVED lines=14> */
[--C-:B------:R-:W-:Y:S02]  /*12e0*/  HADD2.F32 R49, -RZ, R40.reuse.H0_H0 ;  /* 0x20000028ff317230 */ /* 0x100fe40000004100 */
[----:B------:R-:W-:Y:S02]  /*12f0*/  HADD2.F32 R43, -RZ, R40.H1_H1 ;  /* 0x30000028ff2b7230 */ /* 0x000fe40000004100 */
[----:B------:R-:W-:Y:S02]  /*1300*/  HADD2.F32 R59, -RZ, R42.H0_H0 ;  /* 0x2000002aff3b7230 */ /* 0x000fe40000004100 */
[----:B------:R-:W-:-:S02]  /*1310*/  HADD2.F32 R57, -RZ, R41.H0_H0 ;  /* 0x20000029ff397230 */ /* 0x000fc40000004100 */
[----:B------:R-:W-:Y:S02]  /*1320*/  HADD2.F32 R41, -RZ, R41.H1_H1 ;  /* 0x30000029ff297230 */ /* 0x000fe40000004100 */
[----:B--2---:R-:W-:Y:S02]  /*1330*/  HADD2.F32 R6, -RZ, R15.H0_H0 ;  /* 0x2000000fff067230 */ /* 0x004fe40000004100 */
[----:B------:R-:W-:Y:S02]  /*1340*/  HADD2.F32 R40, -RZ, R12.H0_H0 ;  /* 0x2000000cff287230 */ /* 0x000fe40000004100 */
[----:B------:R-:W-:Y:S02]  /*1350*/  HADD2.F32 R58, -RZ, R13.H1_H1 ;  /* 0x3000000dff3a7230 */ /* 0x000fe40000004100 */
[-C--:B------:R-:W-:Y:S01]  /*1360*/  FFMA.FTZ R45, R45, R62.reuse, R6 ;  /* 0x0000003e2d2d7223 */ /* 0x080fe20000010006 */
[----:B------:R-:W-:Y:S02]  /*1370*/  HADD2.F32 R6, -RZ, R15.H1_H1 ;  /* 0x3000000fff067230 */ /* 0x000fe40000004100 */
[----:B------:R-:W-:Y:S01]  /*1380*/  FFMA.FTZ R49, R49, R62, R40 ;  /* 0x0000003e31317223 */ /* 0x000fe20000010028 */
[----:B------:R-:W-:-:S02]  /*1390*/  HADD2.F32 R15, -RZ, R42.H1_H1 ;  /* 0x3000002aff0f7230 */ /* 0x000fc40000004100 */
[-C--:B------:R-:W-:Y:S01]  /*13a0*/  FFMA.FTZ R58, R41, R62.reuse, R58 ;  /* 0x0000003e293a7223 */ /* 0x080fe2000001003a */
[--C-:B------:R-:W-:Y:S02]  /*13b0*/  HADD2.F32 R42, -RZ, R14.reuse.H0_H0 ;  /* 0x2000000eff2a7230 */ /* 0x100fe40000004100 */
[-C--:B------:R-:W-:Y:S01]  /*13c0*/  FFMA.FTZ R6, R65, R62.reuse, R6 ;  /* 0x0000003e41067223 */ /* 0x080fe20000010006 */
[----:B------:R-:W-:Y:S02]  /*13d0*/  HADD2.F32 R40, -RZ, R13.H0_H0 ;  /* 0x2000000dff287230 */ /* 0x000fe40000004100 */
[----:B------:R-:W-:Y:S02]  /*13e0*/  HADD2.F32 R14, -RZ, R14.H1_H1 ;  /* 0x3000000eff0e7230 */ /* 0x000fe40000004100 */
[-C--:B------:R-:W-:Y:S01]  /*13f0*/  FFMA.FTZ R59, R59, R62.reuse, R42 ;  /* 0x0000003e3b3b7223 */ /* 0x080fe2000001002a */
[----:B------:R-:W-:Y:S02]  /*1400*/  HADD2.F32 R12, -RZ, R12.H1_H1 ;  /* 0x3000000cff0c7230 */ /* 0x000fe40000004100 */
[-C--:B------:R-:W-:Y:S01]  /*1410*/  FFMA.FTZ R57, R57, R62.reuse, R40 ;  /* 0x0000003e39397223 */ /* 0x080fe20000010028 */
[-C--:B------:R-:W-:Y:S01]  /*1420*/  FFMA.FTZ R60, R15, R62.reuse, R14 ;  /* 0x0000003e0f3c7223 */ /* 0x080fe2000001000e */
[----:B------:R-:W-:Y:S01]  /*1430*/  F2FP.F16.F32.PACK_AB R15, R6, R45 ;  /* 0x0000002d060f723e */ /* 0x000fe200000000ff */
[----:B------:R-:W-:-:S02]  /*1440*/  FFMA.FTZ R56, R43, R62, R12 ;  /* 0x0000003e2b387223 */ /* 0x000fc4000001000c */
[----:B------:R-:W-:Y:S02]  /*1450*/  F2FP.F16.F32.PACK_AB R13, R58, R57 ;  /* 0x000000393a0d723e */ /* 0x000fe400000000ff */
[----:B------:R-:W-:Y:S02]  /*1460*/  F2FP.F16.F32.PACK_AB R14, R60, R59 ;  /* 0x0000003b3c0e723e */ /* 0x000fe400000000ff */
[----:B------:R-:W-:Y:S01]  /*1470*/  F2FP.F16.F32.PACK_AB R12, R56, R49 ;  /* 0x00000031380c723e */ /* 0x000fe200000000ff */
[----:B------:R-:W-:Y:S06]  /*1480*/  BRA `(.L_x_2058) ;  /* 0x0000000000a07947 */ /* 0x000fec0003800000 */
.L_x_2057:
[----:B------:R-:W-:-:S04]  /*1490*/  UISETP.NE.U32.AND UP1, UPT, UR18, URZ, UPT ;  /* 0x000000ff1200728c */ /* 0x000fc8000bf25070 */
[----:B------:R-:W-:-:S09]  /*14a0*/  UISETP.NE.AND.EX UP1, UPT, UR19, URZ, UPT, UP1 ;  /* 0x000000ff1300728c */ /* 0x000fd2000bf25310 */
[----:B------:R-:W-:Y:S05]  /*14b0*/  BRA.U UP1, `(.L_x_2059) ;  /* 0x0000000101447547 */ /* 0x000fea000b800000 */
[--C-:B-----5:R-:W-:Y:S02]  /*14c0*/  HADD2.F32 R45, -RZ, R43.reuse.H0_H0 ;  /* 0x2000002bff2d7230 */ /* 0x120fe40000004100 */
[----:B------:R-:W-:Y:S02]  /*14d0*/  HADD2.F32 R67, -RZ, R43.H1_H1 ;  /* 0x3000002bff437230 */ /* 0x000fe40000004100 */
[----:B------:R-:W-:Y:S02]  /*14e0*/  HADD2.F32 R57, -RZ, R41.H0_H0 ;  /* 0x20000029ff397230 */ /* 0x000fe40000004100 */
[-C--:B------:R-:W-:Y:S01]  /*14f0*/  FMUL.FTZ R45, R45, R62.reuse ;  /* 0x0000003e2d2d7220 */ /* 0x080fe20000410000 */
[--C-:B------:R-:W-:Y:S02]  /*1500*/  HADD2.F32 R49, -RZ, R40.reuse.H0_H0 ;  /* 0x20000028ff317230 */ /* 0x100fe40000004100 */
[----:B------:R-:W-:Y:S01]  /*1510*/  FMUL.FTZ R6, R67, R62 ;  /* 0x0000003e43067220 */ /* 0x000fe20000410000 */
[----:B------:R-:W-:-:S02]  /*1520*/  HADD2.F32 R43, -RZ, R40.H1_H1 ;  /* 0x30000028ff2b7230 */ /* 0x000fc40000004100 */
[-C--:B------:R-:W-:Y:S01]  /*1530*/  FMUL.FTZ R57, R57, R62.reuse ;  /* 0x0000003e39397220 */ /* 0x080fe20000410000 */
[----:B------:R-:W-:Y:S02]  /*1540*/  HADD2.F32 R41, -RZ, R41.H1_H1 ;  /* 0x30000029ff297230 */ /* 0x000fe40000004100 */
[-C--:B------:R-:W-:Y:S01]  /*1550*/  FMUL.FTZ R49, R49, R62.reuse ;  /* 0x0000003e31317220 */ /* 0x080fe20000410000 */
[--C-:B------:R-:W-:Y:S02]  /*1560*/  HADD2.F32 R59, -RZ, R42.reuse.H0_H0 ;  /* 0x2000002aff3b7230 */ /* 0x100fe40000004100 */
[-C--:B------:R-:W-:Y:S01]  /*1570*/  FMUL.FTZ R56, R43, R62.reuse ;  /* 0x0000003e2b387220 */ /* 0x080fe20000410000 */
[----:B------:R-:W-:Y:S02]  /*1580*/  HADD2.F32 R65, -RZ, R42.H1_H1 ;  /* 0x3000002aff417230 */ /* 0x000fe40000004100 */
[-C--:B------:R-:W-:Y:S01]  /*1590*/  FMUL.FTZ R58, R41, R62.reuse ;  /* 0x0000003e293a7220 */ /* 0x080fe20000410000 */
[----:B------:R-:W-:-:S02]  /*15a0*/  FMUL.FTZ R59, R59, R62 ;  /* 0x0000003e3b3b7220 */ /* 0x000fc40000410000 */
[----:B------:R-:W-:Y:S01]  /*15b0*/  FMUL.FTZ R60, R65, R62 ;  /* 0x0000003e413c7220 */ /* 0x000fe20000410000 */
[----:B------:R-:W-:Y:S06]  /*15c0*/  BRA `(.L_x_2058) ;  /* 0x0000000000507947 */ /* 0x000fec0003800000 */
.L_x_2059:
[----:B-----5:R-:W-:Y:S02]  /*15d0*/  HADD2.F32 R45, -RZ, R43.H0_H0 ;  /* 0x2000002bff2d7230 */ /* 0x020fe40000004100 */
[----:B------:R-:W-:Y:S02]  /*15e0*/  HADD2.F32 R57, -RZ, R41.H0_H0 ;  /* 0x20000029ff397230 */ /* 0x000fe40000004100 */
[----:B------:R-:W-:Y:S02]  /*15f0*/  HADD2.F32 R43, -RZ, R43.H1_H1 ;  /* 0x3000002bff2b7230 */ /* 0x000fe40000004100 */
        /* <DEDUP_REMOVED lines=11> */
[-C--:B------:R-:W-:Y:S01]  /*16b0*/  FMUL.FTZ R59, R59, R62.reuse ;  /* 0x0000003e3b3b7220 */ /* 0x080fe20000410000 */
[----:B------:R-:W-:Y:S01]  /*16c0*/  F2FP.F16.F32.PACK_AB R12, R56, R49 ;  /* 0x00000031380c723e */ /* 0x000fe200000000ff */
[----:B------:R-:W-:Y:S01]  /*16d0*/  FMUL.FTZ R60, R15, R62 ;  /* 0x0000003e0f3c7220 */ /* 0x000fe20000410000 */
[----:B------:R-:W-:-:S02]  /*16e0*/  F2FP.F16.F32.PACK_AB R15, R6, R45 ;  /* 0x0000002d060f723e */ /* 0x000fc400000000ff */
[----:B------:R-:W-:Y:S02]  /*16f0*/  F2FP.F16.F32.PACK_AB R13, R58, R57 ;  /* 0x000000393a0d723e */ /* 0x000fe400000000ff */
[----:B------:R-:W-:-:S07]  /*1700*/  F2FP.F16.F32.PACK_AB R14, R60, R59 ;  /* 0x0000003b3c0e723e */ /* 0x000fce00000000ff */
.L_x_2058:
[----:B------:R-:W0:Y:S01]  /*1710*/  @UP0 LDCU.64 UR4, c[0x0][0x3a8] ;  /* 0x00007500ff0407ac */ /* 0x000e220008000a00 */
[----:B------:R-:W-:Y:S01]  /*1720*/  PLOP3.LUT P4, PT, PT, PT, UP0, 0x80, 0x8 ;  /* 0x000000000008781c */ /* 0x000fe20003f8f008 */
[----:B------:R-:W-:Y:S01]  /*1730*/  HFMA2 R40, -RZ, RZ, 0, 9.5367431640625e-07 ;  /* 0x00000010ff287431 */ /* 0x000fe200000001ff */
[----:B------:R-:W-:-:S11]  /*1740*/  PLOP3.LUT P5, PT, PT, PT, UP0, 0x80, 0x8 ;  /* 0x000000000008781c */ /* 0x000fd60003faf008 */
[----:B0-----:R-:W-:-:S05]  /*1750*/  @P4 IMAD.WIDE.U32 R40, R63, R40, UR4 ;  /* 0x000000043f284e25 */ /* 0x001fca000f8e0028 */
[----:B------:R2:W-:Y:S02]  /*1760*/  @P5 STG.E.128 desc[UR8][R40.64], R12 ;  /* 0x0000000c28005986 */ /* 0x0005e4000c101d08 */
.L_x_2056:
[----:B------:R-:W-:Y:S05]  /*1770*/  BSYNC.RECONVERGENT B0 ;  /* 0x0000000000007941 */ /* 0x000fea0003800200 */
.L_x_2055:
[----:B012---:R-:W-:Y:S01]  /*1780*/  FADD.FTZ R41, RZ, R11 ;  /* 0x0000000bff297221 */ /* 0x007fe20000010000 */
        /* <DEDUP_REMOVED lines=40> */
[----:B------:R-:W-:Y:S02]  /*1a10*/  FADD.FTZ R43, R48, -R40 ;  /* 0x80000028302b7221 */ /* 0x000fe40000010000 */
[----:B------:R-:W-:-:S04]  /*1a20*/  FFMA.FTZ R41, R41, R41, RZ ;  /* 0x0000002929297223 */ /* 0x000fc800000100ff */
[----:B------:R-:W-:Y:S01]  /*1a30*/  FFMA.FTZ R41, R42, R42, R41 ;  /* 0x0000002a2a297223 */ /* 0x000fe20000010029 */
[----:B------:R-:W-:-:S04]  /*1a40*/  FADD.FTZ R42, R9, -R40 ;  /* 0x80000028092a7221 */ /* 0x000fc80000010000 */
        /* <DEDUP_REMOVED lines=12> */
[----:B------:R-:W-:-:S05]  /*1b10*/  FSEL R41, R41, RZ, P1 ;  /* 0x000000ff29297208 */ /* 0x000fca0000800000 */
[----:B------:R-:W-:-:S04]  /*1b20*/  FFMA.FTZ R42, R42, R42, R41 ;  /* 0x0000002a2a2a7223 */ /* 0x000fc80000010029 */
        /* <DEDUP_REMOVED lines=12> */
[----:B------:R-:W-:Y:S01]  /*1bf0*/  @P5 FFMA.FTZ R41, R43, R43, R42 ;  /* 0x0000002b2b295223 */ /* 0x000fe2000001002a */
[--C-:B------:R-:W-:Y:S01]  /*1c00*/  FADD.FTZ R42, R49, -R40.reuse ;  /* 0x80000028312a7221 */ /* 0x100fe20000010000 */
[----:B------:R-:W-:-:S03]  /*1c10*/  FADD.FTZ R43, R56, -R40 ;  /* 0x80000028382b7221 */ /* 0x000fc60000010000 */
        /* <DEDUP_REMOVED lines=24> */
[----:B------:R-:W-:Y:S02]  /*1da0*/  ISETP.GT.U32.AND P5, PT, R42, 0x3, PT ;  /* 0x000000032a00780c */ /* 0x000fe40003fa4070 */
[----:B------:R-:W-:Y:S01]  /*1db0*/  MOV R42, RZ ;  /* 0x000000ff002a7202 */ /* 0x000fe20000000f00 */
[----:B0-----:R-:W-:-:S05]  /*1dc0*/  FADD.FTZ R41, R64, R65 ;  /* 0x0000004140297221 */ /* 0x001fca0000010000 */
        /* <DEDUP_REMOVED lines=8> */
.L_x_2061:
[----:B------:R-:W-:Y:S05]  /*1e50*/  BSYNC.RECONVERGENT B0 ;  /* 0x0000000000007941 */ /* 0x000fea0003800200 */
.L_x_2060:
        /* <DEDUP_REMOVED lines=12> */
.L_x_2063:
[----:B------:R-:W-:Y:S05]  /*1f20*/  BSYNC.RECONVERGENT B0 ;  /* 0x0000000000007941 */ /* 0x000fea0003800200 */
.L_x_2062:
[----:B------:R-:W1:Y:S01]  /*1f30*/  SHFL.DOWN PT, R43, R42, 0x2, 0x1f ;  /* 0x08401f002a2b7f89 */ /* 0x000e6200000e0000 */
[-C--:B------:R-:W-:Y:S01]  /*1f40*/  I2FP.F32.S32 R65, R42.reuse ;  /* 0x0000002a00417245 */ /* 0x080fe20000201400 */
[----:B------:R-:W-:Y:S01]  /*1f50*/  BSSY.RECONVERGENT B0, `(.L_x_2064) ;  /* 0x0000064000007945 */ /* 0x000fe20003800200 */
[----:B------:R-:W-:Y:S01]  /*1f60*/  ISETP.NE.AND P4, PT, R61, RZ, PT ;  /* 0x000000ff3d00720c */ /* 0x000fe20003f85270 */
[----:B0-----:R-:W0:Y:S01]  /*1f70*/  SHFL.DOWN PT, R62, R40, 0x2, 0x1f ;  /* 0x08401f00283e7f89 */ /* 0x001e2200000e0000 */
[----:B------:R-:W-:Y:S02]  /*1f80*/  ISETP.NE.AND P5, PT, RZ, UR7, PT ;  /* 0x00000007ff007c0c */ /* 0x000fe4000bfa5270 */
[----:B-1----:R-:W-:Y:S02]  /*1f90*/  I2FP.F32.S32 R63, R43 ;  /* 0x0000002b003f7245 */ /* 0x002fe40000201400 */
[----:B------:R-:W-:Y:S01]  /*1fa0*/  IADD3 R43, PT, PT, R43, R42, RZ ;  /* 0x0000002a2b2b7210 */ /* 0x000fe20007ffe0ff */
[----:B0-----:R-:W-:-:S02]  /*1fb0*/  FADD.FTZ R64, -R62, R40 ;  /* 0x000000283e407221 */ /* 0x001fc40000010100 */
[----:B------:R-:W-:Y:S02]  /*1fc0*/  FMUL.FTZ R62, R62, R63 ;  /* 0x0000003f3e3e7220 */ /* 0x000fe40000410000 */
[----:B------:R-:W-:Y:S02]  /*1fd0*/  FMUL.FTZ R64, R64, R64 ;  /* 0x0000004040407220 */ /* 0x000fe40000410000 */
[----:B------:R-:W-:Y:S01]  /*1fe0*/  FFMA.FTZ R67, R65, R40, R62 ;  /* 0x0000002841437223 */ /* 0x000fe2000001003e */
[----:B------:R-:W-:Y:S01]  /*1ff0*/  I2FP.F32.S32 R62, R43 ;  /* 0x0000002b003e7245 */ /* 0x000fe20000201400 */
[----:B------:R-:W0:Y:S01]  /*2000*/  SHFL.DOWN PT, R40, R43, 0x1, 0x1f ;  /* 0x08201f002b287f89 */ /* 0x000e2200000e0000 */
[----:B------:R-:W-:Y:S02]  /*2010*/  FMUL.FTZ R66, R64, R65 ;  /* 0x0000004140427220 */ /* 0x000fe40000410000 */
[----:B------:R-:W1:Y:S01]  /*2020*/  MUFU.RCP R42, R62 ;  /* 0x0000003e002a7308 */ /* 0x000e620000001000 */
[----:B------:R-:W2:Y:S01]  /*2030*/  SHFL.DOWN PT, R64, R41, 0x2, 0x1f ;  /* 0x08401f0029407f89 */ /* 0x000ea200000e0000 */
[----:B------:R-:W-:Y:S01]  /*2040*/  FMUL.FTZ R66, R66, R63 ;  /* 0x0000003f42427220 */ /* 0x000fe20000410000 */
[----:B-1----:R-:W-:Y:S01]  /*2050*/  FMUL.FTZ R63, R42, R67 ;  /* 0x000000432a3f7220 */ /* 0x002fe20000410000 */
[----:B0-----:R-:W-:Y:S01]  /*2060*/  I2FP.F32.S32 R67, R40 ;  /* 0x0000002800437245 */ /* 0x001fe20000201400 */
[----:B--2---:R-:W-:-:S03]  /*2070*/  FADD.FTZ R65, R64, R41 ;  /* 0x0000002940417221 */ /* 0x004fc60000010000 */
[----:B------:R-:W0:Y:S01]  /*2080*/  SHFL.DOWN PT, R64, R63, 0x1, 0x1f ;  /* 0x08201f003f407f89 */ /* 0x000e2200000e0000 */
[----:B------:R-:W-:Y:S01]  /*2090*/  FFMA.FTZ R42, R42, R66, R65 ;  /* 0x000000422a2a7223 */ /* 0x000fe20000010041 */
[----:B------:R-:W-:-:S04]  /*20a0*/  IADD3 R66, PT, PT, R43, R40, RZ ;  /* 0x000000282b427210 */ /* 0x000fc80007ffe0ff */
[----:B------:R-:W1:Y:S01]  /*20b0*/  SHFL.DOWN PT, R65, R42, 0x1, 0x1f ;  /* 0x08201f002a417f89 */ /* 0x000e6200000e0000 */
[----:B------:R-:W-:-:S04]  /*20c0*/  I2FP.F32.S32 R66, R66 ;  /* 0x0000004200427245 */ /* 0x000fc80000201400 */
[----:B------:R-:W2:Y:S01]  /*20d0*/  MUFU.RCP R41, R66 ;  /* 0x0000004200297308 */ /* 0x000ea20000001000 */
[----:B0-----:R-:W-:Y:S01]  /*20e0*/  FADD.FTZ R40, R63, -R64 ;  /* 0x800000403f287221 */ /* 0x001fe20000010000 */
[----:B------:R-:W-:-:S03]  /*20f0*/  FMUL.FTZ R69, R64, R67 ;  /* 0x0000004340457220 */ /* 0x000fc60000410000 */
[----:B------:R-:W-:Y:S01]  /*2100*/  FMUL.FTZ R43, R40, R40 ;  /* 0x00000028282b7220 */ /* 0x000fe20000410000 */
[----:B-1----:R-:W-:-:S03]  /*2110*/  FADD.FTZ R40, R42, R65 ;  /* 0x000000412a287221 */ /* 0x002fc60000010000 */
[C---:B------:R-:W-:Y:S01]  /*2120*/  FMUL.FTZ R43, R62.reuse, R43 ;  /* 0x0000002b3e2b7220 */ /* 0x040fe20000410000 */
[----:B------:R-:W-:Y:S01]  /*2130*/  FFMA.FTZ R62, R62, R63, R69 ;  /* 0x0000003f3e3e7223 */ /* 0x000fe20000010045 */
[----:B------:R-:W-:Y:S02]  /*2140*/  MOV R65, UR6 ;  /* 0x0000000600417c02 */ /* 0x000fe40008000f00 */
[----:B------:R-:W-:Y:S01]  /*2150*/  FMUL.FTZ R43, R43, R67 ;  /* 0x000000432b2b7220 */ /* 0x000fe20000410000 */
[----:B--2---:R-:W-:-:S03]  /*2160*/  FMUL.FTZ R63, R41, R62 ;  /* 0x0000003e293f7220 */ /* 0x004fc60000410000 */
[----:B------:R-:W-:Y:S02]  /*2170*/  FFMA.FTZ R62, R41, R43, R40 ;  /* 0x0000002b293e7223 */ /* 0x000fe40000010028 */
[----:B------:R-:W0:Y:S01]  /*2180*/  LDC R41, c[0x0][0x448] ;  /* 0x00011200ff297b82 */ /* 0x000e220000000800 */
[----:B------:R-:W1:Y:S04]  /*2190*/  SHFL.IDX PT, R63, R63, RZ, 0x1f ;  /* 0x00001fff3f3f7589 */ /* 0x000e6800000e0000 */
[----:B------:R-:W0:Y:S03]  /*21a0*/  SHFL.IDX PT, R62, R62, RZ, 0x1f ;  /* 0x00001fff3e3e7589 */ /* 0x000e2600000e0000 */
[----:B------:R-:W2:Y:S01]  /*21b0*/  @!P4 LDC.64 R42, c[0x0][0x3c0] ;  /* 0x0000f000ff2acb82 */ /* 0x000ea20000000a00 */
[----:B-1----:R-:W-:Y:S01]  /*21c0*/  FMUL.FTZ R40, R63, R63 ;  /* 0x0000003f3f287220 */ /* 0x002fe20000410000 */
[----:B0-----:R-:W-:-:S04]  /*21d0*/  FFMA.FTZ R61, R62, UR12, R41 ;  /* 0x0000000c3e3d7c23 */ /* 0x001fc80008010029 */
[----:B------:R-:W-:Y:S02]  /*21e0*/  FSEL R64, R40, RZ, P5 ;  /* 0x000000ff28407208 */ /* 0x000fe40002800000 */
[----:B------:R-:W0:Y:S03]  /*21f0*/  @!P4 LDC.64 R40, c[0x0][0x3c8] ;  /* 0x0000f200ff28cb82 */ /* 0x000e260000000a00 */
[----:B------:R-:W-:Y:S01]  /*2200*/  FADD.FTZ R64, R61, R64 ;  /* 0x000000403d407221 */ /* 0x000fe20000010000 */
[----:B------:R-:W-:-:S05]  /*2210*/  MOV R61, UR6 ;  /* 0x00000006003d7c02 */ /* 0x000fca0008000f00 */
[----:B------:R-:W1:Y:S01]  /*2220*/  MUFU.RSQ R64, R64 ;  /* 0x0000004000407308 */ /* 0x000e620000001400 */
[----:B--2---:R-:W-:Y:S01]  /*2230*/  @!P4 IMAD.WIDE R42, R61, 0x4, R42 ;  /* 0x000000043d2ac825 */ /* 0x004fe200078e022a */
[----:B------:R-:W-:-:S04]  /*2240*/  FSEL R61, R63, RZ, !P5 ;  /* 0x000000ff3f3d7208 */ /* 0x000fc80006800000 */
[----:B------:R2:W-:Y:S01]  /*2250*/  @!P4 STG.E desc[UR8][R42.64], R63 ;  /* 0x0000003f2a00c986 */ /* 0x0005e2000c101908 */
[----:B0-----:R-:W-:-:S05]  /*2260*/  @!P4 IMAD.WIDE R40, R65, 0x4, R40 ;  /* 0x000000044128c825 */ /* 0x001fca00078e0228 */
[----:B-1----:R2:W-:Y:S01]  /*2270*/  @!P4 STG.E desc[UR8][R40.64], R64 ;  /* 0x000000402800c986 */ /* 0x0025e2000c101908 */
[----:B------:R-:W-:Y:S05]  /*2280*/  @!P1 BRA `(.L_x_2065) ;  /* 0x0000000000c09947 */ /* 0x000fea0003800000 */
[--C-:B--2---:R-:W-:Y:S01]  /*2290*/  FADD.FTZ R41, R11, -R61.reuse ;  /* 0x8000003d0b297221 */ /* 0x104fe20000010000 */
[----:B-----5:R-:W-:Y:S02]  /*22a0*/  HADD2.F32 R40, -RZ, R36.H0_H0 ;  /* 0x20000024ff287230 */ /* 0x020fe40000004100 */
[--C-:B------:R-:W-:Y:S01]  /*22b0*/  FADD.FTZ R43, R8, -R61.reuse ;  /* 0x8000003d082b7221 */ /* 0x100fe20000010000 */
[----:B------:R-:W-:Y:S02]  /*22c0*/  HADD2.F32 R42, -RZ, R32.H0_H0 ;  /* 0x20000020ff2a7230 */ /* 0x000fe40000004100 */
[----:B------:R-:W-:Y:S01]  /*22d0*/  FMUL.FTZ R41, R64, R41 ;  /* 0x0000002940297220 */ /* 0x000fe20000410000 */
[----:B------:R-:W-:Y:S02]  /*22e0*/  HADD2.F32 R62, -RZ, R33.H0_H0 ;  /* 0x20000021ff3e7230 */ /* 0x000fe40000004100 */
[----:B------:R-:W-:Y:S01]  /*22f0*/  FADD.FTZ R67, R46, -R61 ;  /* 0x8000003d2e437221 */ /* 0x000fe20000010000 */
[----:B------:R-:W-:-:S02]  /*2300*/  HADD2.F32 R63, -RZ, R34.H0_H0 ;  /* 0x20000022ff3f7230 */ /* 0x000fc40000004100 */
[----:B------:R-:W-:Y:S01]  /*2310*/  FFMA.FTZ R65, R41, R40, R42 ;  /* 0x0000002829417223 */ /* 0x000fe2000001002a */
[C---:B------:R-:W-:Y:S01]  /*2320*/  FMUL.FTZ R40, R64.reuse, R43 ;  /* 0x0000002b40287220 */ /* 0x040fe20000410000 */
[----:B------:R-:W-:Y:S02]  /*2330*/  HADD2.F32 R41, -RZ, R36.H1_H1 ;  /* 0x30000024ff297230 */ /* 0x000fe40000004100 */
[----:B------:R-:W-:Y:S01]  /*2340*/  FMUL.FTZ R67, R64, R67 ;  /* 0x0000004340437220 */ /* 0x000fe20000410000 */
[----:B------:R-:W-:Y:S02]  /*2350*/  HADD2.F32 R43, -RZ, R32.H1_H1 ;  /* 0x30000020ff2b7230 */ /* 0x000fe40000004100 */
[----:B------:R-:W-:Y:S02]  /*2360*/  HADD2.F32 R42, -RZ, R37.H0_H0 ;  /* 0x20000025ff2a7230 */ /* 0x000fe40000004100 */
[----:B------:R-:W-:Y:S02]  /*2370*/  HADD2.F32 R66, -RZ, R38.H1_H1 ;  /* 0x30000026ff427230 */ /* 0x000fe40000004100 */
[----:B------:R-:W-:Y:S01]  /*2380*/  FFMA.FTZ R40, R40, R41, R43 ;  /* 0x0000002928287223 */ /* 0x000fe2000001002b */
[--C-:B------:R-:W-:Y:S01]  /*2390*/  FADD.FTZ R41, R9, -R61.reuse ;  /* 0x8000003d09297221 */ /* 0x100fe20000010000 */
[----:B------:R-:W-:Y:S01]  /*23a0*/  FADD.FTZ R43, R10, -R61 ;  /* 0x8000003d0a2b7221 */ /* 0x000fe20000010000 */
[----:B------:R-:W-:-:S02]  /*23b0*/  HADD2.F32 R68, -RZ, R34.H1_H1 ;  /* 0x30000022ff447230 */ /* 0x000fc40000004100 */
[C---:B------:R-:W-:Y:S01]  /*23c0*/  FMUL.FTZ R41, R64.reuse, R41 ;  /* 0x0000002940297220 */ /* 0x040fe20000410000 */
[----:B------:R-:W-:Y:S01]  /*23d0*/  FMUL.FTZ R43, R64, R43 ;  /* 0x0000002b402b7220 */ /* 0x000fe20000410000 */
[----:B------:R-:W-:Y:S02]  /*23e0*/  F2FP.F16.F32.PACK_AB R40, R40, R65 ;  /* 0x000000412828723e */ /* 0x000fe400000000ff */
[----:B------:R-:W-:Y:S01]  /*23f0*/  FFMA.FTZ R41, R41, R42, R62 ;  /* 0x0000002a29297223 */ /* 0x000fe2000001003e */
[----:B------:R-:W-:Y:S02]  /*2400*/  HADD2.F32 R62, -RZ, R37.H1_H1 ;  /* 0x30000025ff3e7230 */ /* 0x000fe40000004100 */
[----:B------:R-:W-:-:S05]  /*2410*/  HADD2.F32 R42, -RZ, R33.H1_H1 ;  /* 0x30000021ff2a7230 */ /* 0x000fca0000004100 */
[----:B------:R-:W-:Y:S01]  /*2420*/  FFMA.FTZ R62, R43, R62, R42 ;  /* 0x0000003e2b3e7223 */ /* 0x000fe2000001002a */
[----:B------:R-:W-:-:S04]  /*2430*/  FADD.FTZ R43, R51, -R61 ;  /* 0x8000003d332b7221 */ /* 0x000fc80000010000 */
[----:B------:R-:W-:Y:S01]  /*2440*/  FMUL.FTZ R42, R64, R43 ;  /* 0x0000002b402a7220 */ /* 0x000fe20000410000 */
[----:B------:R-:W-:Y:S01]  /*2450*/  HADD2.F32 R43, -RZ, R38.H0_H0 ;  /* 0x20000026ff2b7230 */ /* 0x000fe20000004100 */
[----:B------:R-:W-:-:S04]  /*2460*/  F2FP.F16.F32.PACK_AB R41, R62, R41 ;  /* 0x000000293e29723e */ /* 0x000fc800000000ff */
[----:B------:R-:W-:Y:S01]  /*2470*/  FFMA.FTZ R42, R42, R43, R63 ;  /* 0x0000002b2a2a7223 */ /* 0x000fe2000001003f */
[----:B------:R-:W-:-:S04]  /*2480*/  FADD.FTZ R43, R44, -R61 ;  /* 0x8000003d2c2b7221 */ /* 0x000fc80000010000 */
[----:B------:R-:W-:-:S04]  /*2490*/  FMUL.FTZ R43, R64, R43 ;  /* 0x0000002b402b7220 */ /* 0x000fc80000410000 */
[----:B------:R-:W-:Y:S01]  /*24a0*/  FFMA.FTZ R63, R43, R66, R68 ;  /* 0x000000422b3f7223 */ /* 0x000fe20000010044 */
[----:B------:R-:W-:Y:S01]  /*24b0*/  FADD.FTZ R43, R53, -R61 ;  /* 0x8000003d352b7221 */ /* 0x000fe20000010000 */
[----:B------:R-:W-:Y:S02]  /*24c0*/  HADD2.F32 R66, -RZ, R39.H0_H0 ;  /* 0x20000027ff427230 */ /* 0x000fe40000004100 */
[----:B------:R-:W-:Y:S01]  /*24d0*/  HADD2.F32 R68, -RZ, R35.H0_H0 ;  /* 0x20000023ff447230 */ /* 0x000fe20000004100 */
[----:B------:R-:W-:Y:S01]  /*24e0*/  F2FP.F16.F32.PACK_AB R42, R63, R42 ;  /* 0x0000002a3f2a723e */ /* 0x000fe200000000ff */
[----:B------:R-:W-:Y:S01]  /*24f0*/  FMUL.FTZ R43, R64, R43 ;  /* 0x0000002b402b7220 */ /* 0x000fe20000410000 */
[----:B------:R-:W0:Y:S03]  /*2500*/  LDC.64 R62, c[0x0][0x428] ;  /* 0x00010a00ff3e7b82 */ /* 0x000e260000000a00 */
[----:B------:R-:W-:Y:S01]  /*2510*/  FFMA.FTZ R43, R43, R66, R68 ;  /* 0x000000422b2b7223 */ /* 0x000fe20000010044 */
[----:B------:R-:W-:-:S02]  /*2520*/  HADD2.F32 R66, -RZ, R39.H1_H1 ;  /* 0x30000027ff427230 */ /* 0x000fc40000004100 */
[----:B------:R-:W-:-:S05]  /*2530*/  HADD2.F32 R68, -RZ, R35.H1_H1 ;  /* 0x30000023ff447230 */ /* 0x000fca0000004100 */
[----:B------:R-:W-:-:S05]  /*2540*/  FFMA.FTZ R66, R67, R66, R68 ;  /* 0x0000004243427223 */ /* 0x000fca0000010044 */
[----:B------:R-:W-:Y:S01]  /*2550*/  F2FP.F16.F32.PACK_AB R43, R66, R43 ;  /* 0x0000002b422b723e */ /* 0x000fe200000000ff */
[C---:B0-----:R-:W-:Y:S01]  /*2560*/  IMAD.WIDE.U32 R62, R0.reuse, 0x10, R62 ;  /* 0x00000010003e7825 */ /* 0x041fe200078e003e */
[----:B------:R-:W-:-:S04]  /*2570*/  IADD3 R0, PT, PT, R0, 0x80, RZ ;  /* 0x0000008000007810 */ /* 0x000fc80007ffe0ff */
[----:B------:R0:W-:Y:S03]  /*2580*/  STG.E.128 desc[UR8][R62.64], R40 ;  /* 0x000000283e007986 */ /* 0x0001e6000c101d08 */
.L_x_2065:
[----:B------:R-:W-:Y:S05]  /*2590*/  BSYNC.RECONVERGENT B0 ;  /* 0x0000000000007941 */ /* 0x000fea0003800200 */
.L_x_2064:
[----:B------:R-:W-:Y:S04]  /*25a0*/  BSSY.RECONVERGENT B0, `(.L_x_2066) ;  /* 0x0000032000007945 */ /* 0x000fe80003800200 */
[----:B------:R-:W-:Y:S05]  /*25b0*/  @!P2 BRA `(.L_x_2067) ;  /* 0x0000000000c0a947 */ /* 0x000fea0003800000 */
[--C-:B0-2---:R-:W-:Y:S01]  /*25c0*/  FADD.FTZ R41, R5, -R61.reuse ;  /* 0x8000003d05297221 */ /* 0x105fe20000010000 */
        /* <DEDUP_REMOVED lines=47> */
.L_x_2067:
[----:B------:R-:W-:Y:S05]  /*28c0*/  BSYNC.RECONVERGENT B0 ;  /* 0x0000000000007941 */ /* 0x000fea0003800200 */
.L_x_2066:
[----:B------:R-:W-:Y:S04]  /*28d0*/  BSSY.RECONVERGENT B0, `(.L_x_2068) ;  /* 0x0000031000007945 */ /* 0x000fe80003800200 */
[----:B------:R-:W-:Y:S05]  /*28e0*/  @!P3 BRA `(.L_x_2069) ;  /* 0x0000000000bcb947 */ /* 0x000fea0003800000 */
[--C-:B012---:R-:W-:Y:S01]  /*28f0*/  FADD.FTZ R41, R49, -R61.reuse ;  /* 0x8000003d31297221 */ /* 0x107fe20000010000 */
[----:B-----5:R-:W-:Y:S02]  /*2900*/  HADD2.F32 R40, -RZ, R20.H0_H0 ;  /* 0x20000014ff287230 */ /* 0x020fe40000004100 */
[----:B------:R-:W-:Y:S01]  /*2910*/  FADD.FTZ R43, R56, -R61 ;  /* 0x8000003d382b7221 */ /* 0x000fe20000010000 */
[----:B------:R-:W-:Y:S02]  /*2920*/  HADD2.F32 R42, -RZ, R16.H0_H0 ;  /* 0x20000010ff2a7230 */ /* 0x000fe40000004100 */
[C---:B------:R-:W-:Y:S01]  /*2930*/  FMUL.FTZ R41, R64.reuse, R41 ;  /* 0x0000002940297220 */ /* 0x040fe20000410000 */
[----:B------:R-:W-:Y:S02]  /*2940*/  HADD2.F32 R62, -RZ, R17.H0_H0 ;  /* 0x20000011ff3e7230 */ /* 0x000fe40000004100 */
[----:B------:R-:W-:Y:S02]  /*2950*/  HADD2.F32 R66, -RZ, R21.H1_H1 ;  /* 0x30000015ff427230 */ /* 0x000fe40000004100 */
[----:B------:R-:W-:Y:S01]  /*2960*/  FFMA.FTZ R65, R41, R40, R42 ;  /* 0x0000002829417223 */ /* 0x000fe2000001002a */
[----:B------:R-:W-:Y:S01]  /*2970*/  FMUL.FTZ R40, R64, R43 ;  /* 0x0000002b40287220 */ /* 0x000fe20000410000 */
[----:B------:R-:W-:-:S02]  /*2980*/  HADD2.F32 R41, -RZ, R20.H1_H1 ;  /* 0x30000014ff297230 */ /* 0x000fc40000004100 */
[----:B------:R-:W-:Y:S02]  /*2990*/  HADD2.F32 R43, -RZ, R16.H1_H1 ;  /* 0x30000010ff2b7230 */ /* 0x000fe40000004100 */
[----:B------:R-:W-:Y:S02]  /*29a0*/  HADD2.F32 R42, -RZ, R21.H0_H0 ;  /* 0x20000015ff2a7230 */ /* 0x000fe40000004100 */
[--C-:B------:R-:W-:Y:S02]  /*29b0*/  HADD2.F32 R63, -RZ, R18.reuse.H0_H0 ;  /* 0x20000012ff3f7230 */ /* 0x100fe40000004100 */
[----:B------:R-:W-:Y:S01]  /*29c0*/  FFMA.FTZ R40, R40, R41, R43 ;  /* 0x0000002928287223 */ /* 0x000fe2000001002b */
[--C-:B------:R-:W-:Y:S01]  /*29d0*/  FADD.FTZ R41, R57, -R61.reuse ;  /* 0x8000003d39297221 */ /* 0x100fe20000010000 */
[----:B------:R-:W-:Y:S01]  /*29e0*/  FADD.FTZ R43, R58, -R61 ;  /* 0x8000003d3a2b7221 */ /* 0x000fe20000010000 */
[----:B------:R-:W-:Y:S02]  /*29f0*/  HADD2.F32 R68, -RZ, R18.H1_H1 ;  /* 0x30000012ff447230 */ /* 0x000fe40000004100 */
[C---:B------:R-:W-:Y:S01]  /*2a00*/  FMUL.FTZ R41, R64.reuse, R41 ;  /* 0x0000002940297220 */ /* 0x040fe20000410000 */
[----:B------:R-:W-:Y:S01]  /*2a10*/  FMUL.FTZ R43, R64, R43 ;  /* 0x0000002b402b7220 */ /* 0x000fe20000410000 */
[----:B------:R-:W-:-:S02]  /*2a20*/  F2FP.F16.F32.PACK_AB R40, R40, R65 ;  /* 0x000000412828723e */ /* 0x000fc400000000ff */
[----:B------:R-:W-:Y:S01]  /*2a30*/  FFMA.FTZ R41, R41, R42, R62 ;  /* 0x0000002a29297223 */ /* 0x000fe2000001003e */
[----:B------:R-:W-:Y:S02]  /*2a40*/  HADD2.F32 R42, -RZ, R17.H1_H1 ;  /* 0x30000011ff2a7230 */ /* 0x000fe40000004100 */
[----:B------:R-:W-:-:S03]  /*2a50*/  HADD2.F32 R62, -RZ, R22.H1_H1 ;  /* 0x30000016ff3e7230 */ /* 0x000fc60000004100 */
        /* <DEDUP_REMOVED lines=9> */
[--C-:B------:R-:W-:Y:S01]  /*2af0*/  FADD.FTZ R43, R45, -R61.reuse ;  /* 0x8000003d2d2b7221 */ /* 0x100fe20000010000 */
[----:B------:R-:W-:Y:S02]  /*2b00*/  HADD2.F32 R62, -RZ, R23.H0_H0 ;  /* 0x20000017ff3e7230 */ /* 0x000fe40000004100 */
[----:B------:R-:W-:Y:S01]  /*2b10*/  FADD.FTZ R61, R6, -R61 ;  /* 0x8000003d063d7221 */ /* 0x000fe20000010000 */
[--C-:B------:R-:W-:Y:S02]  /*2b20*/  HADD2.F32 R68, -RZ, R19.reuse.H0_H0 ;  /* 0x20000013ff447230 */ /* 0x100fe40000004100 */
[C---:B------:R-:W-:Y:S01]  /*2b30*/  FMUL.FTZ R43, R64.reuse, R43 ;  /* 0x0000002b402b7220 */ /* 0x040fe20000410000 */
[----:B------:R-:W-:Y:S01]  /*2b40*/  F2FP.F16.F32.PACK_AB R42, R67, R42 ;  /* 0x0000002a432a723e */ /* 0x000fe200000000ff */
[----:B------:R-:W-:Y:S01]  /*2b50*/  FMUL.FTZ R61, R64, R61 ;  /* 0x0000003d403d7220 */ /* 0x000fe20000410000 */
[----:B------:R-:W-:-:S02]  /*2b60*/  HADD2.F32 R64, -RZ, R19.H1_H1 ;  /* 0x30000013ff407230 */ /* 0x000fc40000004100 */
[----:B------:R-:W-:Y:S01]  /*2b70*/  FFMA.FTZ R43, R43, R62, R68 ;  /* 0x0000003e2b2b7223 */ /* 0x000fe20000010044 */
[----:B------:R-:W-:-:S05]  /*2b80*/  HADD2.F32 R62, -RZ, R23.H1_H1 ;  /* 0x30000017ff3e7230 */ /* 0x000fca0000004100 */
[----:B------:R-:W-:-:S05]  /*2b90*/  FFMA.FTZ R62, R61, R62, R64 ;  /* 0x0000003e3d3e7223 */ /* 0x000fca0000010040 */
[----:B------:R-:W-:Y:S02]  /*2ba0*/  F2FP.F16.F32.PACK_AB R43, R62, R43 ;  /* 0x0000002b3e2b723e */ /* 0x000fe400000000ff */
[----:B------:R-:W0:Y:S02]  /*2bb0*/  LDC.64 R62, c[0x0][0x428] ;  /* 0x00010a00ff3e7b82 */ /* 0x000e240000000a00 */
[----:B0-----:R-:W-:-:S05]  /*2bc0*/  IMAD.WIDE.U32 R62, R0, 0x10, R62 ;  /* 0x00000010003e7825 */ /* 0x001fca00078e003e */
[----:B------:R3:W-:Y:S02]  /*2bd0*/  STG.E.128 desc[UR8][R62.64], R40 ;  /* 0x000000283e007986 */ /* 0x0007e4000c101d08 */
.L_x_2069:
[----:B------:R-:W-:Y:S05]  /*2be0*/  BSYNC.RECONVERGENT B0 ;  /* 0x0000000000007941 */ /* 0x000fea0003800200 */
.L_x_2068:
[----:B------:R-:W-:Y:S02]  /*2bf0*/  UIADD3 UR6, UPT, UPT, UR6, UR14, URZ ;  /* 0x0000000e06067290 */ /* 0x000fe4000fffe0ff */
[----:B------:R-:W-:Y:S02]  /*2c00*/  UPLOP3.LUT UP2, UPT, UPT, UPT, UP2, 0x40, 0x4 ;  /* 0x000000000004789c */ /* 0x000fe40003f4e820 */
[----:B------:R-:W-:-:S09]  /*2c10*/  UISETP.GE.AND UP1, UPT, UR6, UR15, UPT ;  /* 0x0000000f0600728c */ /* 0x000fd2000bf26270 */
[----:B------:R-:W-:Y:S05]  /*2c20*/  BRA.U !UP1, `(.L_x_2070) ;  /* 0xffffffd909747547 */ /* 0x000fea000b83ffff */
[----:B------:R-:W-:Y:S05]  /*2c30*/  EXIT ;  /* 0x000000000000794d */ /* 0x000fea0003800000 */
.L_x_2071:
        /* <DEDUP_REMOVED lines=12> */
.L_x_20747:


//--------------------- .text._ZN10layer_norm13ln_fwd_kernelINS_13Kernel_traitsI6__halfS2_S2_S2_fjLj3072ELj1ELj1ELj4ELj16ENS_18Kernel_traits_baseILj3072ES2_S2_S2_S2_fjLj128EEEEELb0ELb0ELb0ELb1EEEvNS_9FwdParamsE --------------------------
	.section	.text._ZN10layer_norm13ln_fwd_kernelINS_13Kernel_traitsI6__halfS2_S2_S2_fjLj3072ELj1ELj1ELj4ELj16ENS_18Kernel_traits_baseILj3072ES2_S2_S2_S2_fjLj128EEEEELb0ELb0ELb0ELb1EEEvNS_9FwdParamsE,"ax",@progbits
	.align	128
        .global         _ZN10layer_norm13ln_fwd_kernelINS_13Kernel_traitsI6__halfS2_S2_S2_fjLj3072ELj1ELj1ELj4ELj16ENS_18Kernel_traits_baseILj3072ES2_S2_S2_S2_fjLj128EEEEELb0ELb0ELb0ELb1EEEvNS_9FwdParamsE
        .type           _ZN10layer_norm13ln_fwd_kernelINS_13Kernel_traitsI6__halfS2_S2_S2_fjLj3072ELj1ELj1ELj4ELj16ENS_18Kernel_traits_baseILj3072ES2_S2_S2_S2_fjLj128EEEEELb0ELb0ELb0ELb1EEEvNS_9FwdParamsE,@function
        .size           _ZN10layer_norm13ln_fwd_kernelINS_13Kernel_traitsI6__halfS2_S2_S2_fjLj3072ELj1ELj1ELj4ELj16ENS_18Kernel_traits_baseILj3072ES2_S2_S2_S2_fjLj128EEEEELb0ELb0ELb0ELb1EEEvNS_9FwdParamsE,(.L_x_20748 - _ZN10layer_norm13ln_fwd_kernelINS_13Kernel_traitsI6__halfS2_S2_S2_fjLj3072ELj1ELj1ELj4ELj16ENS_18Kernel_traits_baseILj3072ES2_S2_S2_S2_fjLj128EEEEELb0ELb0ELb0ELb1EEEvNS_9FwdParamsE)
        .other          _ZN10layer_norm13ln_fwd_kernelINS_13Kernel_traitsI6__halfS2_S2_S2_fjLj3072ELj1ELj1ELj4ELj16ENS_18Kernel_traits_baseILj3072ES2_S2_S2_S2_fjLj128EEEEELb0ELb0ELb0ELb1EEEvNS_9FwdParamsE,@"STO_CUDA_ENTRY STV_DEFAULT"
_ZN10layer_norm13ln_fwd_kernelINS_13Kernel_traitsI6__halfS2_S2_S2_fjLj3072ELj1ELj1ELj4ELj16ENS_18Kernel_traits_baseILj3072ES2_S2_S2_S2_fjLj128EEEEELb0ELb0ELb0ELb1EEEvNS_9FwdParamsE:
.text._ZN10layer_norm13ln_fwd_kernelINS_13Kernel_traitsI6__halfS2_S2_S2_fjLj3072ELj1ELj1ELj4ELj16ENS_18Kernel_traits_baseILj3072ES2_S2_S2_S2_fjLj128EEEEELb0ELb0ELb0ELb1EEEvNS_9FwdParamsE:
        /* <DEDUP_REMOVED lines=15> */
[----:B------:R-:W4:Y:S01]  /*00f0*/  LDG.E.128 R12, desc[UR8][R2.64+0x1000] ;  /* 0x00100008020c7981 */ /* 0x000f22000c1e1d00 */
[----:B-1----:R-:W-:-:S05]  /*0100*/  @P0 IMAD.WIDE.U32 R8, R18, 0x10, R8 ;  /* 0x0000001012080825 */ /* 0x002fca00078e0008 */
[----:B------:R1:W5:Y:S04]  /*0110*/  @P0 LDG.E.128 R4, desc[UR8][R8.64+0x800] ;  /* 0x0008000808040981 */ /* 0x000368000c1e1d00 */
[----:B------:R1:W5:Y:S04]  /*0120*/  @P0 LDG.E.128 R24, desc[UR8][R8.64+0x1000] ;  /* 0x0010000808180981 */ /* 0x000368000c1e1d00 */
[----:B------:R1:W5:Y:S01]  /*0130*/  @P0 LDG.E.128 R20, desc[UR8][R8.64] ;  /* 0x0000000808140981 */ /* 0x000362000c1e1d00 */
[----:B---3--:R-:W-:-:S06]  /*0140*/  UISETP.GE.AND UP0, UPT, UR6, UR7, UPT ;  /* 0x000000070600728c */ /* 0x008fcc000bf06270 */
[----:B------:R-:W-:Y:S02]  /*0150*/  PLOP3.LUT P1, PT, PT, PT, UP0, 0x80, 0x8 ;  /* 0x000000000008781c */ /* 0x000fe40003f2f008 */
[----:B0-----:R-:W-:Y:S02]  /*0160*/  LOP3.LUT P2, RZ, R10, UR4, RZ, 0xfc, !PT ;  /* 0x000000040aff7c12 */ /* 0x001fe4000f84fcff */
[-C--:B--2---:R-:W-:Y:S02]  /*0170*/  @P0 MOV R51, R53.reuse ;  /* 0x0000003500330202 */ /* 0x084fe40000000f00 */
[----:B------:R-:W-:Y:S02]  /*0180*/  @!P0 MOV R51, R53 ;  /* 0x0000003500338202 */ /* 0x000fe40000000f00 */
[----:B----4-:R-:W-:Y:S02]  /*0190*/  @P0 MOV R67, R44 ;  /* 0x0000002c00430202 */ /* 0x010fe40000000f00 */
[----:B------:R-:W-:-:S02]  /*01a0*/  @P0 MOV R41, R45 ;  /* 0x0000002d00290202 */ /* 0x000fc40000000f00 */
[----:B------:R-:W-:Y:S02]  /*01b0*/  @P0 MOV R43, R46 ;  /* 0x0000002e002b0202 */ /* 0x000fe40000000f00 */
[----:B------:R-:W-:Y:S02]  /*01c0*/  @P0 MOV R49, R52 ;  /* 0x0000003400310202 */ /* 0x000fe40000000f00 */
[----:B------:R-:W-:Y:S02]  /*01d0*/  @P0 MOV R53, R54 ;  /* 0x0000003600350202 */ /* 0x000fe40000000f00 */
[----:B------:R-:W-:Y:S02]  /*01e0*/  @P0 MOV R59, R12 ;  /* 0x0000000c003b0202 */ /* 0x000fe40000000f00 */
[----:B------:R-:W-:Y:S02]  /*01f0*/  @P0 MOV R61, R13 ;  /* 0x0000000d003d0202 */ /* 0x000fe40000000f00 */
[----:B------:R-:W-:-:S02]  /*0200*/  @!P0 MOV R67, R44 ;  /* 0x0000002c00438202 */ /* 0x000fc40000000f00 */
[----:B------:R-:W-:Y:S02]  /*0210*/  @!P0 MOV R41, R45 ;  /* 0x0000002d00298202 */ /* 0x000fe40000000f00 */
[----:B------:R-:W-:Y:S02]  /*0220*/  @!P0 MOV R43, R46 ;  /* 0x0000002e002b8202 */ /* 0x000fe40000000f00 */
[----:B------:R-:W-:Y:S02]  /*0230*/  @!P0 MOV R49, R52 ;  /* 0x0000003400318202 */ /* 0x000fe40000000f00 */
[----:B------:R-:W-:Y:S02]  /*0240*/  @!P0 MOV R53, R54 ;  /* 0x0000003600358202 */ /* 0x000fe40000000f00 */
[----:B------:R-:W-:Y:S02]  /*0250*/  @!P0 MOV R59, R12 ;  /* 0x0000000c003b8202 */ /* 0x000fe40000000f00 */
[----:B------:R-:W-:-:S02]  /*0260*/  @!P0 MOV R61, R13 ;  /* 0x0000000d003d8202 */ /* 0x000fc40000000f00 */
[----:B------:R-:W-:Y:S02]  /*0270*/  @P0 MOV R63, R14 ;  /* 0x0000000e003f0202 */ /* 0x000fe40000000f00 */
[----:B------:R-:W-:Y:S01]  /*0280*/  @P0 MOV R65, R15 ;  /* 0x0000000f00410202 */ /* 0x000fe20000000f00 */
[----:B-1----:R-:W-:Y:S06]  /*0290*/  @P1 EXIT ;  /* 0x000000000000194d */ /* 0x002fec0003800000 */
[----:B------:R-:W-:Y:S02]  /*02a0*/  ISETP.NE.U32.AND P1, PT, R10, RZ, PT ;  /* 0x000000ff0a00720c */ /* 0x000fe40003f25070 */
[----:B-----5:R-:W-:Y:S02]  /*02b0*/  @!P0 CS2R R6, SRZ ;  /* 0x0000000000068805 */ /* 0x020fe4000001ff00 */
[----:B------:R-:W-:Y:S02]  /*02c0*/  @!P0 CS2R R4, SRZ ;  /* 0x0000000000048805 */ /* 0x000fe4000001ff00 */
[----:B------:R-:W-:Y:S02]  /*02d0*/  @!P0 MOV R63, R14 ;  /* 0x0000000e003f8202 */ /* 0x000fe40000000f00 */
[----:B------:R-:W-:Y:S02]  /*02e0*/  @!P0 CS2R R26, SRZ ;  /* 0x00000000001a8805 */ /* 0x000fe4000001ff00 */
[----:B------:R-:W-:-:S02]  /*02f0*/  ISETP.NE.AND.EX P1, PT, R11, RZ, PT, P1 ;  /* 0x000000ff0b00720c */ /* 0x000fc40003f25310 */
[----:B------:R-:W-:Y:S02]  /*0300*/  @!P0 CS2R R24, SRZ ;  /* 0x0000000000188805 */ /* 0x000fe4000001ff00 */
[----:B------:R-:W-:Y:S02]  /*0310*/  @!P0 MOV R65, R15 ;  /* 0x0000000f00418202 */ /* 0x000fe40000000f00 */
[----:B------:R-:W-:Y:S02]  /*0320*/  @!P0 CS2R R22, SRZ ;  /* 0x0000000000168805 */ /* 0x000fe4000001ff00 */
[----:B------:R-:W-:Y:S02]  /*0330*/  @!P0 CS2R R20, SRZ ;  /* 0x0000000000148805 */ /* 0x000fe4000001ff00 */
[----:B------:R-:W-:Y:S01]  /*0340*/  LOP3.LUT P2, RZ, R11, UR5, RZ, 0xfc, P2 ;  /* 0x000000050bff7c12 */ /* 0x000fe2000904fcff */
[--C-:B------:R-:W-:Y:S01]  /*0350*/  HADD2.F32 R17, -RZ, R7.reuse.H0_H0 ;  /* 0x20000007ff117230 */ /* 0x100fe20000004100 */
[----:B------:R-:W-:Y:S01]  /*0360*/  UPLOP3.LUT UP2, UPT, UPT, UPT, UPT, 0x40, 0x4 ;  /* 0x000000000004789c */ /* 0x000fe20003f4e870 */
[----:B------:R-:W-:Y:S01]  /*0370*/  HADD2.F32 R16, -RZ, R7.H1_H1 ;  /* 0x30000007ff107230 */ /* 0x000fe20000004100 */
[----:B------:R-:W0:Y:S01]  /*0380*/  LDCU UR10, c[0x0][0x388] ;  /* 0x00007100ff0a77ac */ /* 0x000e220008000800 */
[----:B------:R-:W-:-:S02]  /*0390*/  HADD2.F32 R15, -RZ, R6.H0_H0 ;  /* 0x20000006ff0f7230 */ /* 0x000fc40000004100 */
[----:B------:R-:W-:Y:S01]  /*03a0*/  HADD2.F32 R14, -RZ, R6.H1_H1 ;  /* 0x30000006ff0e7230 */ /* 0x000fe20000004100 */
[----:B------:R-:W1:Y:S01]  /*03b0*/  LDCU.U8 UR16, c[0x0][0x410] ;  /* 0x00008200ff1077ac */ /* 0x000e620008000000 */
[--C-:B------:R-:W-:Y:S02]  /*03c0*/  HADD2.F32 R13, -RZ, R5.reuse.H0_H0 ;  /* 0x20000005ff0d7230 */ /* 0x100fe40000004100 */
[----:B------:R-:W-:Y:S01]  /*03d0*/  HADD2.F32 R12, -RZ, R5.H1_H1 ;  /* 0x30000005ff0c7230 */ /* 0x000fe20000004100 */
[----:B------:R-:W2:Y:S01]  /*03e0*/  LDCU UR11, c[0x0][0x400] ;  /* 0x00008000ff0b77ac */ /* 0x000ea20008000800 */
[--C-:B------:R-:W-:Y:S02]  /*03f0*/  HADD2.F32 R11, -RZ, R4.reuse.H0_H0 ;  /* 0x20000004ff0b7230 */ /* 0x100fe40000004100 */
[----:B------:R-:W-:Y:S01]  /*0400*/  HADD2.F32 R10, -RZ, R4.H1_H1 ;  /* 0x30000004ff0a7230 */ /* 0x000fe20000004100 */
[----:B------:R-:W3:Y:S01]  /*0410*/  LDCU.64 UR14, c[0x0][0x3e0] ;  /* 0x00007c00ff0e77ac */ /* 0x000ee20008000a00 */
[----:B------:R-:W-:-:S02]  /*0420*/  HADD2.F32 R66, -RZ, R67.H0_H0 ;  /* 0x20000043ff427230 */ /* 0x000fc40000004100 */
[----:B------:R-:W-:Y:S01]  /*0430*/  HADD2.F32 R62, -RZ, R41.H0_H0 ;  /* 0x20000029ff3e7230 */ /* 0x000fe20000004100 */
[----:B------:R-:W4:Y:S01]  /*0440*/  LDCU.64 UR12, c[0x0][0x3a0] ;  /* 0x00007400ff0c77ac */ /* 0x000f220008000a00 */
[----:B------:R-:W-:Y:S02]  /*0450*/  HADD2.F32 R42, -RZ, R43.H0_H0 ;  /* 0x2000002bff2a7230 */ /* 0x000fe40000004100 */
[----:B------:R-:W-:Y:S01]  /*0460*/  HADD2.F32 R45, -RZ, R47.H0_H0 ;  /* 0x2000002fff2d7230 */ /* 0x000fe20000004100 */
[----:B------:R-:W-:Y:S01]  /*0470*/  VOTEU.ANY UP3, P1 ;  /* 0x0000000000ff7886 */ /* 0x000fe20000860100 */
[----:B------:R-:W-:Y:S02]  /*0480*/  HADD2.F32 R44, -RZ, R49.H0_H0 ;  /* 0x20000031ff2c7230 */ /* 0x000fe40000004100 */
[----:B------:R-:W-:Y:S02]  /*0490*/  HADD2.F32 R46, -RZ, R51.H0_H0 ;  /* 0x20000033ff2e7230 */ /* 0x000fe40000004100 */
[----:B------:R-:W-:-:S02]  /*04a0*/  HADD2.F32 R48, -RZ, R53.H0_H0 ;  /* 0x20000035ff307230 */ /* 0x000fc40000004100 */
[----:B------:R-:W-:Y:S02]  /*04b0*/  HADD2.F32 R50, -RZ, R55.H0_H0 ;  /* 0x20000037ff327230 */ /* 0x000fe40000004100 */
[----:B------:R-:W-:Y:S02]  /*04c0*/  HADD2.F32 R52, -RZ, R59.H0_H0 ;  /* 0x2000003bff347230 */ /* 0x000fe40000004100 */
[----:B------:R-:W-:Y:S02]  /*04d0*/  HADD2.F32 R54, -RZ, R61.H0_H0 ;  /* 0x2000003dff367230 */ /* 0x000fe40000004100 */
[----:B------:R-:W-:Y:S02]  /*04e0*/  HADD2.F32 R58, -RZ, R63.H0_H0 ;  /* 0x2000003fff3a7230 */ /* 0x000fe40000004100 */
[----:B------:R-:W-:Y:S02]  /*04f0*/  HADD2.F32 R60, -RZ, R65.H0_H0 ;  /* 0x20000041ff3c7230 */ /* 0x000fe40000004100 */
[----:B------:R-:W-:-:S02]  /*0500*/  HADD2.F32 R9, -RZ, R27.H0_H0 ;  /* 0x2000001bff097230 */ /* 0x000fc40000004100 */
[----:B------:R-:W-:Y:S02]  /*0510*/  HADD2.F32 R8, -RZ, R27.H1_H1 ;  /* 0x3000001bff087230 */ /* 0x000fe40000004100 */
[--C-:B------:R-:W-:Y:S02]  /*0520*/  HADD2.F32 R7, -RZ, R26.reuse.H0_H0 ;  /* 0x2000001aff077230 */ /* 0x100fe40000004100 */
[----:B------:R-:W-:Y:S02]  /*0530*/  HADD2.F32 R6, -RZ, R26.H1_H1 ;  /* 0x3000001aff067230 */ /* 0x000fe40000004100 */
[--C-:B------:R-:W-:Y:S02]  /*0540*/  HADD2.F32 R5, -RZ, R25.reuse.H0_H0 ;  /* 0x20000019ff057230 */ /* 0x100fe40000004100 */
[----:B------:R-:W-:Y:S02]  /*0550*/  HADD2.F32 R4, -RZ, R25.H1_H1 ;  /* 0x30000019ff047230 */ /* 0x000fe40000004100 */
        /* <DEDUP_REMOVED lines=10> */
[----:B------:R-:W-:Y:S02]  /*0600*/  HADD2.F32 R67, -RZ, R67.H1_H1 ;  /* 0x30000043ff437230 */ /* 0x000fe40000004100 */
[----:B------:R-:W-:Y:S02]  /*0610*/  HADD2.F32 R41, -RZ, R41.H1_H1 ;  /* 0x30000029ff297230 */ /* 0x000fe40000004100 */
[----:B------:R-:W-:-:S02]  /*0620*/  HADD2.F32 R43, -RZ, R43.H1_H1 ;  /* 0x3000002bff2b7230 */ /* 0x000fc40000004100 */
[----:B------:R-:W-:Y:S02]  /*0630*/  HADD2.F32 R47, -RZ, R47.H1_H1 ;  /* 0x3000002fff2f7230 */ /* 0x000fe40000004100 */
[----:B------:R-:W-:Y:S02]  /*0640*/  HADD2.F32 R49, -RZ, R49.H1_H1 ;  /* 0x30000031ff317230 */ /* 0x000fe40000004100 */
[----:B------:R-:W-:Y:S02]  /*0650*/  HADD2.F32 R51, -RZ, R51.H1_H1 ;  /* 0x30000033ff337230 */ /* 0x000fe40000004100 */
[----:B------:R-:W-:Y:S02]  /*0660*/  HADD2.F32 R53, -RZ, R53.H1_H1 ;  /* 0x30000035ff357230 */ /* 0x000fe40000004100 */
[----:B------:R-:W-:Y:S02]  /*0670*/  HADD2.F32 R55, -RZ, R55.H1_H1 ;  /* 0x30000037ff377230 */ /* 0x000fe40000004100 */
[----:B------:R-:W-:-:S02]  /*0680*/  HADD2.F32 R59, -RZ, R59.H1_H1 ;  /* 0x3000003bff3b7230 */ /* 0x000fc40000004100 */
[----:B------:R-:W-:Y:S02]  /*0690*/  HADD2.F32 R61, -RZ, R61.H1_H1 ;  /* 0x3000003dff3d7230 */ /* 0x000fe40000004100 */
[----:B------:R-:W-:Y:S02]  /*06a0*/  HADD2.F32 R63, -RZ, R63.H1_H1 ;  /* 0x3000003fff3f7230 */ /* 0x000fe40000004100 */
[----:B01234-:R-:W-:-:S07]  /*06b0*/  HADD2.F32 R65, -RZ, R65.H1_H1 ;  /* 0x30000041ff417230 */ /* 0x01ffce0000004100 */
.L_x_2085:
        /* <DEDUP_REMOVED lines=17> */
[----:B--2---:R-:W-:-:S08]  /*07d0*/  @P0 HADD2.F32 R30, -RZ, R28.H0_H0 ;  /* 0x2000001cff1e0230 */ /* 0x004fd00000004100 */
        /* <DEDUP_REMOVED lines=9> */
[----:B------:R-:W-:-:S02]  /*0870*/  HADD2.F32 R69, -RZ, R27.H0_H0 ;  /* 0x2000001bff457230 */ /* 0x000fc40000004100 */
[----:B------:R-:W-:Y:S02]  /*0880*/  HADD2.F32 R25, -RZ, R25.H1_H1 ;  /* 0x30000019ff197230 */ /* 0x000fe40000004100 */
[----:B------:R-:W-:Y:S02]  /*0890*/  HADD2.F32 R27, -RZ, R27.H1_H1 ;  /* 0x3000001bff1b7230 */ /* 0x000fe40000004100 */
[--C-:B--2---:R-:W-:Y:S02]  /*08a0*/  HADD2.F32 R56, -RZ, R20.reuse.H0_H0 ;  /* 0x20000014ff387230 */ /* 0x104fe40000004100 */
[----:B------:R-:W-:Y:S02]  /*08b0*/  HADD2.F32 R24, -RZ, R20.H1_H1 ;  /* 0x30000014ff187230 */ /* 0x000fe40000004100 */
[----:B------:R-:W-:Y:S02]  /*08c0*/  HADD2.F32 R34, -RZ, R21.H0_H0 ;  /* 0x20000015ff227230 */ /* 0x000fe40000004100 */
[----:B------:R-:W-:Y:S01]  /*08d0*/  FFMA.FTZ R56, R29, R30, R56 ;  /* 0x0000001e1d387223 */ /* 0x000fe20000010038 */
[----:B------:R-:W-:-:S02]  /*08e0*/  HADD2.F32 R32, -RZ, R22.H0_H0 ;  /* 0x20000016ff207230 */ /* 0x000fc40000004100 */
        /* <DEDUP_REMOVED lines=8> */
[----:B------:R-:W-:Y:S01]  /*0970*/  FFMA.FTZ R35, R25, R30, R20 ;  /* 0x0000001e19237223 */ /* 0x000fe20000010014 */
[----:B------:R-:W-:Y:S01]  /*0980*/  F2FP.F16.F32.PACK_AB R20, R33, R56 ;  /* 0x000000382114723e */ /* 0x000fe200000000ff */
[-C--:B------:R-:W-:Y:S01]  /*0990*/  FFMA.FTZ R57, R71, R30.reuse, R22 ;  /* 0x0000001e47397223 */ /* 0x080fe20000010016 */
[----:B------:R-:W-:Y:S02]  /*09a0*/  FFMA.FTZ R69, R27, R30, R26 ;  /* 0x0000001e1b457223 */ /* 0x000fe4000001001a */
[----:B------:R-:W-:Y:S02]  /*09b0*/  F2FP.F16.F32.PACK_AB R21, R35, R34 ;  /* 0x000000222315723e */ /* 0x000fe400000000ff */
[----:B------:R-:W-:Y:S02]  /*09c0*/  F2FP.F16.F32.PACK_AB R22, R57, R32 ;  /* 0x000000203916723e */ /* 0x000fe400000000ff */
[----:B------:R-:W-:Y:S01]  /*09d0*/  F2FP.F16.F32.PACK_AB R23, R69, R28 ;  /* 0x0000001c4517723e */ /* 0x000fe200000000ff */
[----:B------:R-:W-:Y:S06]  /*09e0*/  BRA `(.L_x_2073) ;  /* 0x0000000000a87947 */ /* 0x000fec0003800000 */
.L_x_2072:
[----:B------:R-:W0:Y:S02]  /*09f0*/  LDC.64 R28, c[0x0][0x3e0] ;  /* 0x0000f800ff1c7b82 */ /* 0x000e240000000a00 */
[----:B0-----:R-:W-:-:S04]  /*0a00*/  ISETP.NE.U32.AND P0, PT, R28, RZ, PT ;  /* 0x000000ff1c00720c */ /* 0x001fc80003f05070 */
[----:B------:R-:W-:-:S13]  /*0a10*/  ISETP.NE.AND.EX P0, PT, R29, RZ, PT, P0 ;  /* 0x000000ff1d00720c */ /* 0x000fda0003f05300 */
[----:B------:R-:W-:Y:S02]  /*0a20*/  VOTEU.ANY UP3, P0 ;  /* 0x0000000000ff7886 */ /* 0x000fe40000060100 */
[----:B------:R-:W-:Y:S05]  /*0a30*/  BRA.U !UP3, `(.L_x_2074) ;  /* 0x000000010b547547 */ /* 0x000fea000b800000 */
        /* <DEDUP_REMOVED lines=13> */
[----:B------:R-:W-:Y:S01]  /*0b10*/  FMUL.FTZ R32, R29, R30 ;  /* 0x0000001e1d207220 */ /* 0x000fe20000410000 */
[----:B------:R-:W-:Y:S01]  /*0b20*/  F2FP.F16.F32.PACK_AB R20, R33, R56 ;  /* 0x000000382114723e */ /* 0x000fe200000000ff */
[----:B------:R-:W-:Y:S01]  /*0b30*/  FMUL.FTZ R57, R57, R30 ;  /* 0x0000001e39397220 */ /* 0x000fe20000410000 */
[----:B------:R-:W-:Y:S01]  /*0b40*/  F2FP.F16.F32.PACK_AB R21, R35, R34 ;  /* 0x000000222315723e */ /* 0x000fe200000000ff */
[----:B------:R-:W-:-:S03]  /*0b50*/  FMUL.FTZ R69, R27, R30 ;  /* 0x0000001e1b457220 */ /* 0x000fc60000410000 */
[----:B------:R-:W-:Y:S02]  /*0b60*/  F2FP.F16.F32.PACK_AB R22, R57, R32 ;  /* 0x000000203916723e */ /* 0x000fe400000000ff */
[----:B------:R-:W-:Y:S01]  /*0b70*/  F2FP.F16.F32.PACK_AB R23, R69, R28 ;  /* 0x0000001c4517723e */ /* 0x000fe200000000ff */
[----:B------:R-:W-:Y:S06]  /*0b80*/  BRA `(.L_x_2073) ;  /* 0x0000000000407947 */ /* 0x000fec0003800000 */
.L_x_2074:
[--C-:B-----5:R-:W-:Y:S02]  /*0b90*/  HADD2.F32 R57, -RZ, R26.reuse.H0_H0 ;  /* 0x2000001aff397230 */ /* 0x120fe40000004100 */
[----:B------:R-:W-:Y:S02]  /*0ba0*/  HADD2.F32 R35, -RZ, R25.H0_H0 ;  /* 0x20000019ff237230 */ /* 0x000fe40000004100 */
[----:B------:R-:W-:Y:S02]  /*0bb0*/  HADD2.F32 R69, -RZ, R26.H1_H1 ;  /* 0x3000001aff457230 */ /* 0x000fe40000004100 */
        /* <DEDUP_REMOVED lines=12> */
[----:B------:R-:W-:-:S07]  /*0c80*/  FMUL.FTZ R69, R27, R30 ;  /* 0x0000001e1b457220 */ /* 0x000fce0000410000 */
.L_x_2073:
[----:B------:R-:W0:Y:S01]  /*0c90*/  @P2 LDC.64 R70, c[0x0][0x3a8] ;  /* 0x0000ea00ff462b82 */ /* 0x000e220000000a00 */
[----:B------:R-:W-:-:S05]  /*0ca0*/  IADD3 R29, PT, PT, R31, 0x80, RZ ;  /* 0x000000801f1d7810 */ /* 0x000fca0007ffe0ff */
[----:B------:R-:W-:-:S04]  /*0cb0*/  IMAD.WIDE.U32 R24, R29, 0x10, R80 ;  /* 0x000000101d187825 */ /* 0x000fc800078e0050 */
[----:B0-----:R-:W-:-:S05]  /*0cc0*/  @P2 IMAD.WIDE.U32 R70, R31, 0x10, R70 ;  /* 0x000000101f462825 */ /* 0x001fca00078e0046 */
[----:B------:R0:W-:Y:S04]  /*0cd0*/  @P2 STG.E.128 desc[UR8][R70.64], R20 ;  /* 0x0000001446002986 */ /* 0x0001e8000c101d08 */
[----:B------:R-:W5:Y:S01]  /*0ce0*/  LDG.E.128 R24, desc[UR8][R24.64] ;  /* 0x0000000818187981 */ /* 0x000f62000c1e1d00 */
[----:B------:R-:W-:Y:S05]  /*0cf0*/  BRA.U !UP0, `(.L_x_2075) ;  /* 0x0000000108807547 */ /* 0x000fea000b800000 */
[----:B0-----:R-:W0:Y:S02]  /*0d00*/  LDC.64 R20, c[0x0][0x3a0] ;  /* 0x0000e800ff147b82 */ /* 0x001e240000000a00 */
        /* <DEDUP_REMOVED lines=31> */
.L_x_2075:
[----:B------:R-:W-:-:S04]  /*0f00*/  UISETP.NE.U32.AND UP1, UPT, UR14, URZ, UPT ;  /* 0x000000ff0e00728c */ /* 0x000fc8000bf25070 */
[----:B------:R-:W-:-:S09]  /*0f10*/  UISETP.NE.AND.EX UP1, UPT, UR15, URZ, UPT, UP1 ;  /* 0x000000ff0f00728c */ /* 0x000fd2000bf25310 */
[----:B------:R-:W-:Y:S05]  /*0f20*/  BRA.U UP1, `(.L_x_2077) ;  /* 0x0000000101447547 */ /* 0x000fea000b800000 */
[--C-:B-----5:R-:W-:Y:S02]  /*0f30*/  HADD2.F32 R77, -RZ, R26.reuse.H0_H0 ;  /* 0x2000001aff4d7230 */ /* 0x120fe40000004100 */
[----:B------:R-:W-:Y:S02]  /*0f40*/  HADD2.F32 R75, -RZ, R25.H0_H0 ;  /* 0x20000019ff4b7230 */ /* 0x000fe40000004100 */
[----:B------:R-:W-:Y:S02]  /*0f50*/  HADD2.F32 R79, -RZ, R26.H1_H1 ;  /* 0x3000001aff4f7230 */ /* 0x000fe40000004100 */
[-C--:B0-----:R-:W-:Y:S01]  /*0f60*/  FMUL.FTZ R70, R77, R30.reuse ;  /* 0x0000001e4d467220 */ /* 0x081fe20000410000 */
        /* <DEDUP_REMOVED lines=13> */
.L_x_2077:
[----:B0----5:R-:W-:Y:S02]  /*1040*/  HADD2.F32 R23, -RZ, R25.H0_H0 ;  /* 0x20000019ff177230 */ /* 0x021fe40000004100 */
        /* <DEDUP_REMOVED lines=18> */
[----:B------:R-:W-:-:S07]  /*1170*/  F2FP.F16.F32.PACK_AB R23, R79, R68 ;  /* 0x000000444f17723e */ /* 0x000fce00000000ff */
.L_x_2076:
[----:B------:R-:W0:Y:S01]  /*1180*/  @P2 LDC.64 R24, c[0x0][0x3a8] ;  /* 0x0000ea00ff182b82 */ /* 0x000e220000000a00 */
[----:B------:R-:W-:Y:S01]  /*1190*/  IADD3 R71, PT, PT, R31, 0x100, RZ ;  /* 0x000001001f477810 */ /* 0x000fe20007ffe0ff */
[----:B0-----:R-:W-:-:S04]  /*11a0*/  @P2 IMAD.WIDE.U32 R82, R29, 0x10, R24 ;  /* 0x000000101d522825 */ /* 0x001fc800078e0018 */
[----:B------:R-:W-:Y:S01]  /*11b0*/  IMAD.WIDE.U32 R24, R71, 0x10, R80 ;  /* 0x0000001047187825 */ /* 0x000fe200078e0050 */
[----:B------:R0:W-:Y:S05]  /*11c0*/  @P2 STG.E.128 desc[UR8][R82.64], R20 ;  /* 0x0000001452002986 */ /* 0x0001ea000c101d08 */
[----:B------:R-:W5:Y:S01]  /*11d0*/  LDG.E.128 R24, desc[UR8][R24.64] ;  /* 0x0000000818187981 */ /* 0x000f62000c1e1d00 */
[----:B------:R-:W-:Y:S05]  /*11e0*/  BRA.U !UP0, `(.L_x_2078) ;  /* 0x0000000108807547 */ /* 0x000fea000b800000 */
[----:B0-----:R-:W0:Y:S02]  /*11f0*/  LDC.64 R20, c[0x0][0x3a0] ;  /* 0x0000e800ff147b82 */ /* 0x001e240000000a00 */
[----:B0-----:R-:W-:-:S06]  /*1200*/  IMAD.WIDE.U32 R20, R71, 0x10, R20 ;  /* 0x0000001047147825 */ /* 0x001fcc00078e0014 */
[----:B------:R-:W2:Y:S01]  /*1210*/  LDG.E.128 R20, desc[UR8][R20.64] ;  /* 0x0000000814147981 */ /* 0x000ea2000c1e1d00 */
[--C-:B-----5:R-:W-:Y:S02]  /*1220*/  HADD2.F32 R89, -RZ, R27.reuse.H0_H0 ;  /* 0x2000001bff597230 */ /* 0x120fe40000004100 */
[----:B------:R-:W-:Y:S02]  /*1230*/  HADD2.F32 R27, -RZ, R27.H1_H1 ;  /* 0x3000001bff1b7230 */ /* 0x000fe40000004100 */
[--C-:B------:R-:W-:Y:S02]  /*1240*/  HADD2.F32 R83, -RZ, R24.reuse.H0_H0 ;  /* 0x20000018ff537230 */ /* 0x100fe40000004100 */
[----:B------:R-:W-:Y:S02]  /*1250*/  HADD2.F32 R85, -RZ, R24.H1_H1 ;  /* 0x30000018ff557230 */ /* 0x000fe40000004100 */
[----:B------:R-:W-:Y:S02]  /*1260*/  HADD2.F32 R87, -RZ, R26.H1_H1 ;  /* 0x3000001aff577230 */ /* 0x000fe40000004100 */
[----:B------:R-:W-:-:S02]  /*1270*/  HADD2.F32 R81, -RZ, R25.H0_H0 ;  /* 0x20000019ff517230 */ /* 0x000fc40000004100 */
[----:B------:R-:W-:Y:S02]  /*1280*/  HADD2.F32 R25, -RZ, R25.H1_H1 ;  /* 0x30000019ff197230 */ /* 0x000fe40000004100 */
[--C-:B--2---:R-:W-:Y:S02]  /*1290*/  HADD2.F32 R76, -RZ, R23.reuse.H1_H1 ;  /* 0x30000017ff4c7230 */ /* 0x104fe40000004100 */
[----:B------:R-:W-:Y:S02]  /*12a0*/  HADD2.F32 R24, -RZ, R23.H0_H0 ;  /* 0x20000017ff187230 */ /* 0x000fe40000004100 */
[----:B------:R-:W-:Y:S02]  /*12b0*/  HADD2.F32 R23, -RZ, R26.H0_H0 ;  /* 0x2000001aff177230 */ /* 0x000fe40000004100 */
[-C--:B------:R-:W-:Y:S01]  /*12c0*/  FFMA.FTZ R27, R27, R30.reuse, R76 ;  /* 0x0000001e1b1b7223 */ /* 0x080fe2000001004c */
[----:B------:R-:W-:Y:S02]  /*12d0*/  HADD2.F32 R76, -RZ, R20.H0_H0 ;  /* 0x20000014ff4c7230 */ /* 0x000fe40000004100 */
[----:B------:R-:W-:Y:S01]  /*12e0*/  FFMA.FTZ R26, R89, R30, R24 ;  /* 0x0000001e591a7223 */ /* 0x000fe20000010018 */
[----:B------:R-:W-:-:S02]  /*12f0*/  HADD2.F32 R80, -RZ, R22.H0_H0 ;  /* 0x20000016ff507230 */ /* 0x000fc40000004100 */
[----:B------:R-:W-:Y:S02]  /*1300*/  HADD2.F32 R20, -RZ, R20.H1_H1 ;  /* 0x30000014ff147230 */ /* 0x000fe40000004100 */
[-C--:B------:R-:W-:Y:S01]  /*1310*/  FFMA.FTZ R76, R83, R30.reuse, R76 ;  /* 0x0000001e534c7223 */ /* 0x080fe2000001004c */
[--C-:B------:R-:W-:Y:S02]  /*1320*/  HADD2.F32 R24, -RZ, R21.reuse.H0_H0 ;  /* 0x20000015ff187230 */ /* 0x100fe40000004100 */
[-C--:B------:R-:W-:Y:S01]  /*1330*/  FFMA.FTZ R80, R23, R30.reuse, R80 ;  /* 0x0000001e17507223 */ /* 0x080fe20000010050 */
[----:B------:R-:W-:Y:S02]  /*1340*/  HADD2.F32 R22, -RZ, R22.H1_H1 ;  /* 0x30000016ff167230 */ /* 0x000fe40000004100 */
[-C--:B------:R-:W-:Y:S01]  /*1350*/  FFMA.FTZ R85, R85, R30.reuse, R20 ;  /* 0x0000001e55557223 */ /* 0x080fe20000010014 */
[----:B------:R-:W-:Y:S02]  /*1360*/  HADD2.F32 R78, -RZ, R21.H1_H1 ;  /* 0x30000015ff4e7230 */ /* 0x000fe40000004100 */
[----:B------:R-:W-:Y:S01]  /*1370*/  FFMA.FTZ R81, R81, R30, R24 ;  /* 0x0000001e51517223 */ /* 0x000fe20000010018 */
[----:B------:R-:W-:Y:S01]  /*1380*/  F2FP.F16.F32.PACK_AB R23, R27, R26 ;  /* 0x0000001a1b17723e */ /* 0x000fe200000000ff */
[----:B------:R-:W-:Y:S01]  /*1390*/  FFMA.FTZ R83, R87, R30, R22 ;  /* 0x0000001e57537223 */ /* 0x000fe20000010016 */
[----:B------:R-:W-:Y:S01]  /*13a0*/  F2FP.F16.F32.PACK_AB R20, R85, R76 ;  /* 0x0000004c5514723e */ /* 0x000fe200000000ff */
[----:B------:R-:W-:-:S03]  /*13b0*/  FFMA.FTZ R78, R25, R30, R78 ;  /* 0x0000001e194e7223 */ /* 0x000fc6000001004e */
[----:B------:R-:W-:Y:S02]  /*13c0*/  F2FP.F16.F32.PACK_AB R22, R83, R80 ;  /* 0x000000505316723e */ /* 0x000fe400000000ff */
[----:B------:R-:W-:Y:S01]  /*13d0*/  F2FP.F16.F32.PACK_AB R21, R78, R81 ;  /* 0x000000514e15723e */ /* 0x000fe200000000ff */
[----:B------:R-:W-:Y:S06]  /*13e0*/  BRA `(.L_x_2079) ;  /* 0x0000000000a07947 */ /* 0x000fec0003800000 */
.L_x_2078:
[----:B------:R-:W-:-:S04]  /*13f0*/  UISETP.NE.U32.AND UP0, UPT, UR14, URZ, UPT ;  /* 0x000000ff0e00728c */ /* 0x000fc8000bf05070 */
[----:B------:R-:W-:-:S09]  /*1400*/  UISETP.NE.AND.EX UP0, UPT, UR15, URZ, UPT, UP0 ;  /* 0x000000ff0f00728c */ /* 0x000fd2000bf05300 */
[----:B------:R-:W-:Y:S05]  /*1410*/  BRA.U UP0, `(.L_x_2080) ;  /* 0x0000000100447547 */ /* 0x000fea000b800000 */
[--C-:B-----5:R-:W-:Y:S02]  /*1420*/  HADD2.F32 R81, -RZ, R24.reuse.H0_H0 ;  /* 0x20000018ff517230 */ /* 0x120fe40000004100 */
[----:B------:R-:W-:Y:S02]  /*1430*/  HADD2.F32 R91, -RZ, R27.H0_H0 ;  /* 0x2000001bff5b7230 */ /* 0x000fe40000004100 */
[----:B0-----:R-:W-:Y:S02]  /*1440*/  HADD2.F32 R83, -RZ, R25.H0_H0 ;  /* 0x20000019ff537230 */ /* 0x001fe40000004100 */
[-C--:B------:R-:W-:Y:S01]  /*1450*/  FMUL.FTZ R76, R81, R30.reuse ;  /* 0x0000001e514c7220 */ /* 0x080fe20000410000 */
[----:B------:R-:W-:Y:S02]  /*1460*/  HADD2.F32 R27, -RZ, R27.H1_H1 ;  /* 0x3000001bff1b7230 */ /* 0x000fe40000004100 */
        /* <DEDUP_REMOVED lines=10> */
[----:B------:R-:W-:Y:S01]  /*1510*/  FMUL.FTZ R83, R89, R30 ;  /* 0x0000001e59537220 */ /* 0x000fe20000410000 */
[----:B------:R-:W-:Y:S06]  /*1520*/  BRA `(.L_x_2079) ;  /* 0x0000000000507947 */ /* 0x000fec0003800000 */
.L_x_2080:
[----:B-----5:R-:W-:Y:S02]  /*1530*/  HADD2.F32 R87, -RZ, R27.H0_H0 ;  /* 0x2000001bff577230 */ /* 0x020fe40000004100 */
[----:B------:R-:W-:Y:S02]  /*1540*/  HADD2.F32 R81, -RZ, R25.H0_H0 ;  /* 0x20000019ff517230 */ /* 0x000fe40000004100 */
[----:B------:R-:W-:Y:S02]  /*1550*/  HADD2.F32 R27, -RZ, R27.H1_H1 ;  /* 0x3000001bff1b7230 */ /* 0x000fe40000004100 */
[--C-:B0-----:R-:W-:Y:S02]  /*1560*/  HADD2.F32 R21, -RZ, R24.reuse.H0_H0 ;  /* 0x20000018ff157230 */ /* 0x101fe40000004100 */
        /* <DEDUP_REMOVED lines=10> */
[----:B------:R-:W-:Y:S01]  /*1610*/  FMUL.FTZ R80, R23, R30 ;  /* 0x0000001e17507220 */ /* 0x000fe20000410000 */
[----:B------:R-:W-:Y:S01]  /*1620*/  F2FP.F16.F32.PACK_AB R20, R85, R76 ;  /* 0x0000004c5514723e */ /* 0x000fe200000000ff */
[----:B------:R-:W-:Y:S01]  /*1630*/  FMUL.FTZ R83, R83, R30 ;  /* 0x0000001e53537220 */ /* 0x000fe20000410000 */
[----:B------:R-:W-:-:S02]  /*1640*/  F2FP.F16.F32.PACK_AB R23, R27, R26 ;  /* 0x0000001a1b17723e */ /* 0x000fc400000000ff */
[----:B------:R-:W-:Y:S02]  /*1650*/  F2FP.F16.F32.PACK_AB R21, R78, R81 ;  /* 0x000000514e15723e */ /* 0x000fe400000000ff */
[----:B------:R-:W-:-:S07]  /*1660*/  F2FP.F16.F32.PACK_AB R22, R83, R80 ;  /* 0x000000505316723e */ /* 0x000fce00000000ff */
.L_x_2079:
        /* <DEDUP_REMOVED lines=95> */
[----:B------:R-:W-:Y:S04]  /*1c60*/  @P2 STG.E.128 desc[UR8][R86.64], R20 ;  /* 0x0000001456002986 */ /* 0x000fe8000c101d08 */
        /* <DEDUP_REMOVED lines=10> */
.L_x_2082:
[----:B------:R-:W-:Y:S05]  /*1d10*/  BSYNC.RECONVERGENT B0 ;  /* 0x0000000000007941 */ /* 0x000fea0003800200 */
.L_x_2081:
        /* <DEDUP_REMOVED lines=14> */
.L_x_2084:
[----:B------:R-:W-:Y:S05]  /*1e00*/  BSYNC.RECONVERGENT B0 ;  /* 0x0000000000007941 */ /* 0x000fea0003800200 */
.L_x_2083:
[----:B------:R-:W1:Y:S01]  /*1e10*/  SHFL.DOWN PT, R87, R88, 0x2, 0x1f ;  /* 0x08401f0058577f89 */ /* 0x000e6200000e0000 */
[----:B------:R-:W-:Y:S01]  /*1e20*/  ISETP.NE.AND P0, PT, R18, RZ, PT ;  /* 0x000000ff1200720c */ /* 0x000fe20003f05270 */
[----:B------:R-:W-:Y:S01]  /*1e30*/  UPLOP3.LUT UP2, UPT, UPT, UPT, UP2, 0x40, 0x4 ;  /* 0x000000000004789c */ /* 0x000fe20003f4e820 */
[----:B------:R-:W-:Y:S01]  /*1e40*/  ISETP.NE.AND P1, PT, RZ, UR16, PT ;  /* 0x00000010ff007c0c */ /* 0x000fe2000bf25270 */
[----:B0-----:R-:W0:Y:S01]  /*1e50*/  SHFL.DOWN PT, R89, R24, 0x2, 0x1f ;  /* 0x08401f0018597f89 */ /* 0x001e2200000e0000 */
[----:B-1----:R-:W-:Y:S02]  /*1e60*/  I2FP.F32.S32 R84, R87 ;  /* 0x0000005700547245 */ /* 0x002fe40000201400 */
[CC--:B------:R-:W-:Y:S02]  /*1e70*/  IADD3 R30, PT, PT, R87.reuse, R88.reuse, RZ ;  /* 0x00000058571e7210 */ /* 0x0c0fe40007ffe0ff */
[----:B------:R-:W-:Y:S01]  /*1e80*/  IADD3 R82, PT, PT, R87, R88, RZ ;  /* 0x0000005857527210 */ /* 0x000fe20007ffe0ff */
[C---:B0-----:R-:W-:Y:S01]  /*1e90*/  FMUL.FTZ R86, R89.reuse, R84 ;  /* 0x0000005459567220 */ /* 0x041fe20000410000 */
[----:B------:R-:W-:Y:S01]  /*1ea0*/  I2FP.F32.U32 R87, R88 ;  /* 0x0000005800577245 */ /* 0x000fe20000201000 */
[----:B------:R-:W-:Y:S01]  /*1eb0*/  FADD.FTZ R89, -R89, R24 ;  /* 0x0000001859597221 */ /* 0x000fe20000010100 */
[----:B------:R-:W-:Y:S01]  /*1ec0*/  I2FP.F32.S32 R30, R30 ;  /* 0x0000001e001e7245 */ /* 0x000fe20000201400 */
[----:B------:R-:W0:Y:S02]  /*1ed0*/  SHFL.DOWN PT, R88, R25, 0x2, 0x1f ;  /* 0x08401f0019587f89 */ /* 0x000e2400000e0000 */
[----:B------:R-:W-:Y:S01]  /*1ee0*/  FFMA.FTZ R93, R87, R24, R86 ;  /* 0x00000018575d7223 */ /* 0x000fe20000010056 */
[----:B------:R-:W-:Y:S01]  /*1ef0*/  FMUL.FTZ R24, R89, R89 ;  /* 0x0000005959187220 */ /* 0x000fe20000410000 */
[----:B------:R-:W1:Y:S03]  /*1f00*/  MUFU.RCP R86, R30 ;  /* 0x0000001e00567308 */ /* 0x000e660000001000 */
[----:B------:R-:W-:-:S02]  /*1f10*/  FMUL.FTZ R91, R24, R87 ;  /* 0x00000057185b7220 */ /* 0x000fc40000410000 */
[----:B------:R-:W2:Y:S02]  /*1f20*/  SHFL.DOWN PT, R87, R82, 0x1, 0x1f ;  /* 0x08201f0052577f89 */ /* 0x000ea400000e0000 */
[----:B------:R-:W-:Y:S01]  /*1f30*/  FMUL.FTZ R84, R91, R84 ;  /* 0x000000545b547220 */ /* 0x000fe20000410000 */
[----:B-1----:R-:W-:Y:S01]  /*1f40*/  FMUL.FTZ R89, R86, R93 ;  /* 0x0000005d56597220 */ /* 0x002fe20000410000 */
[----:B0-----:R-:W-:-:S04]  /*1f50*/  FADD.FTZ R91, R88, R25 ;  /* 0x00000019585b7221 */ /* 0x001fc80000010000 */
[----:B------:R-:W0:Y:S01]  /*1f60*/  SHFL.DOWN PT, R24, R89, 0x1, 0x1f ;  /* 0x08201f0059187f89 */ /* 0x000e2200000e0000 */
[----:B------:R-:W1:Y:S01]  /*1f70*/  LDC R88, c[0x0][0x448] ;  /* 0x00011200ff587b82 */ /* 0x000e620000000800 */
[----:B------:R-:W-:Y:S01]  /*1f80*/  FFMA.FTZ R91, R86, R84, R91 ;  /* 0x00000054565b7223 */ /* 0x000fe2000001005b */
[----:B--2---:R-:W-:-:S04]  /*1f90*/  IADD3 R86, PT, PT, R82, R87, RZ ;  /* 0x0000005752567210 */ /* 0x004fc80007ffe0ff */
[----:B------:R-:W2:Y:S01]  /*1fa0*/  SHFL.DOWN PT, R84, R91, 0x1, 0x1f ;  /* 0x08201f005b547f89 */ /* 0x000ea200000e0000 */
[----:B------:R-:W-:Y:S02]  /*1fb0*/  I2FP.F32.S32 R82, R87 ;  /* 0x0000005700527245 */ /* 0x000fe40000201400 */
[----:B------:R-:W-:-:S06]  /*1fc0*/  I2FP.F32.S32 R25, R86 ;  /* 0x0000005600197245 */ /* 0x000fcc0000201400 */
[----:B------:R-:W3:Y:S01]  /*1fd0*/  MUFU.RCP R25, R25 ;  /* 0x0000001900197308 */ /* 0x000ee20000001000 */
[----:B0-----:R-:W-:Y:S01]  /*1fe0*/  FADD.FTZ R86, R89, -R24 ;  /* 0x8000001859567221 */ /* 0x001fe20000010000 */
[----:B------:R-:W-:-:S03]  /*1ff0*/  FMUL.FTZ R93, R24, R82 ;  /* 0x00000052185d7220 */ /* 0x000fc60000410000 */
[----:B------:R-:W-:-:S04]  /*2000*/  FMUL.FTZ R87, R86, R86 ;  /* 0x0000005656577220 */ /* 0x000fc80000410000 */
[C---:B------:R-:W-:Y:S01]  /*2010*/  FMUL.FTZ R87, R30.reuse, R87 ;  /* 0x000000571e577220 */ /* 0x040fe20000410000 */
[----:B------:R-:W-:Y:S01]  /*2020*/  FFMA.FTZ R30, R30, R89, R93 ;  /* 0x000000591e1e7223 */ /* 0x000fe2000001005d */
[----:B--2---:R-:W-:Y:S02]  /*2030*/  FADD.FTZ R84, R91, R84 ;  /* 0x000000545b547221 */ /* 0x004fe40000010000 */
[----:B------:R-:W-:Y:S01]  /*2040*/  FMUL.FTZ R87, R87, R82 ;  /* 0x0000005257577220 */ /* 0x000fe20000410000 */
[----:B---3--:R-:W-:-:S03]  /*2050*/  FMUL.FTZ R82, R25, R30 ;  /* 0x0000001e19527220 */ /* 0x008fc60000410000 */
[----:B------:R-:W-:Y:S01]  /*2060*/  FFMA.FTZ R84, R25, R87, R84 ;  /* 0x0000005719547223 */ /* 0x000fe20000010054 */
[----:B------:R-:W-:Y:S01]  /*2070*/  MOV R87, UR6 ;  /* 0x0000000600577c02 */ /* 0x000fe20008000f00 */
[----:B------:R-:W0:Y:S01]  /*2080*/  SHFL.IDX PT, R89, R82, RZ, 0x1f ;  /* 0x00001fff52597589 */ /* 0x000e2200000e0000 */
[----:B------:R-:W2:Y:S03]  /*2090*/  @!P0 LDC.64 R24, c[0x0][0x3c0] ;  /* 0x0000f000ff188b82 */ /* 0x000ea60000000a00 */
[----:B------:R-:W1:Y:S01]  /*20a0*/  SHFL.IDX PT, R91, R84, RZ, 0x1f ;  /* 0x00001fff545b7589 */ /* 0x000e6200000e0000 */
[----:B0-----:R-:W-:Y:S01]  /*20b0*/  FMUL.FTZ R86, R89, R89 ;  /* 0x0000005959567220 */ /* 0x001fe20000410000 */
[----:B--2---:R-:W-:Y:S01]  /*20c0*/  @!P0 IMAD.WIDE R24, R87, 0x4, R24 ;  /* 0x0000000457188825 */ /* 0x004fe200078e0218 */
[----:B------:R-:W-:-:S03]  /*20d0*/  FSEL R30, R89, RZ, !P1 ;  /* 0x000000ff591e7208 */ /* 0x000fc60004800000 */
[----:B------:R-:W-:Y:S01]  /*20e0*/  FSEL R87, R86, RZ, P1 ;  /* 0x000000ff56577208 */ /* 0x000fe20000800000 */
[----:B-1----:R-:W-:Y:S01]  /*20f0*/  FFMA.FTZ R86, R91, UR11, R88 ;  /* 0x0000000b5b567c23 */ /* 0x002fe20008010058 */
[----:B------:R0:W-:Y:S01]  /*2100*/  @!P0 STG.E desc[UR8][R24.64], R89 ;  /* 0x0000005918008986 */ /* 0x0001e2000c101908 */
[C---:B------:R-:W-:Y:S01]  /*2110*/  FADD.FTZ R92, -R30.reuse, R69 ;  /* 0x000000451e5c7221 */ /* 0x040fe20000010100 */
[----:B------:R-:W-:Y:S01]  /*2120*/  FADD.FTZ R88, -R30, R28 ;  /* 0x0000001c1e587221 */ /* 0x000fe20000010100 */
[----:B------:R-:W-:Y:S01]  /*2130*/  FADD.FTZ R87, R86, R87 ;  /* 0x0000005756577221 */ /* 0x000fe20000010000 */
        /* <DEDUP_REMOVED lines=8> */
[----:B0-----:R-:W0:Y:S01]  /*21c0*/  LDC.64 R24, c[0x0][0x428] ;  /* 0x00010a00ff187b82 */ /* 0x001e220000000a00 */
        /* <DEDUP_REMOVED lines=11> */
[C---:B-1----:R-:W-:Y:S01]  /*2280*/  FMUL.FTZ R57, R69.reuse, R88 ;  /* 0x0000005845397220 */ /* 0x042fe20000410000 */
[C---:B------:R-:W-:Y:S01]  /*2290*/  FMUL.FTZ R32, R69.reuse, R32 ;  /* 0x0000002045207220 */ /* 0x040fe20000410000 */
[----:B------:R-:W-:Y:S01]  /*22a0*/  FMUL.FTZ R27, R69, R86 ;  /* 0x00000056451b7220 */ /* 0x000fe20000410000 */
[C---:B------:R-:W-:Y:S01]  /*22b0*/  FADD.FTZ R78, -R30.reuse, R78 ;  /* 0x0000004e1e4e7221 */ /* 0x040fe20000010100 */
[C---:B------:R-:W-:Y:S01]  /*22c0*/  FADD.FTZ R80, -R30.reuse, R80 ;  /* 0x000000501e507221 */ /* 0x040fe20000010100 */
[C---:B------:R-:W-:Y:S01]  /*22d0*/  FADD.FTZ R83, -R30.reuse, R83 ;  /* 0x000000531e537221 */ /* 0x040fe20000010100 */
[----:B------:R-:W-:Y:S01]  /*22e0*/  FADD.FTZ R35, -R30, R26 ;  /* 0x0000001a1e237221 */ /* 0x000fe20000010100 */
[----:B------:R-:W-:Y:S01]  /*22f0*/  FFMA.FTZ R30, R57, R45, R0 ;  /* 0x0000002d391e7223 */ /* 0x000fe20000010000 */
[----:B------:R-:W-:Y:S01]  /*2300*/  FFMA.FTZ R26, R32, R42, R19 ;  /* 0x0000002a201a7223 */ /* 0x000fe20000010013 */
[----:B------:R-:W-:Y:S01]  /*2310*/  FFMA.FTZ R57, R27, R43, R38 ;  /* 0x0000002b1b397223 */ /* 0x000fe20000010026 */
[C---:B------:R-:W-:Y:S01]  /*2320*/  FMUL.FTZ R75, R69.reuse, R92 ;  /* 0x0000005c454b7220 */ /* 0x040fe20000410000 */
[----:B------:R-:W-:Y:S01]  /*2330*/  FMUL.FTZ R34, R69, R34 ;  /* 0x0000002245227220 */ /* 0x000fe20000410000 */
[----:B0-----:R-:W-:-:S04]  /*2340*/  IMAD.WIDE.U32 R86, R31, 0x10, R24 ;  /* 0x000000101f567825 */ /* 0x001fc800078e0018 */
[----:B------:R-:W-:Y:S01]  /*2350*/  FMUL.FTZ R79, R69, R79 ;  /* 0x0000004f454f7220 */ /* 0x000fe20000410000 */
[----:B------:R-:W-:Y:S01]  /*2360*/  F2FP.F16.F32.PACK_AB R26, R57, R26 ;  /* 0x0000001a391a723e */ /* 0x000fe200000000ff */
[----:B------:R-:W-:Y:S01]  /*2370*/  FMUL.FTZ R56, R69, R56 ;  /* 0x0000003845387220 */ /* 0x000fe20000410000 */
[----:B------:R-:W-:-:S04]  /*2380*/  IMAD.WIDE.U32 R88, R29, 0x10, R24 ;  /* 0x000000101d587825 */ /* 0x000fc800078e0018 */
[C---:B------:R-:W-:Y:S01]  /*2390*/  FMUL.FTZ R57, R69.reuse, R90 ;  /* 0x0000005a45397220 */ /* 0x040fe20000410000 */
[----:B------:R-:W-:Y:S01]  /*23a0*/  FMUL.FTZ R77, R69, R77 ;  /* 0x0000004d454d7220 */ /* 0x000fe20000410000 */
[----:B------:R-:W-:Y:S01]  /*23b0*/  FFMA.FTZ R75, R75, R47, R36 ;  /* 0x0000002f4b4b7223 */ /* 0x000fe20000010024 */
[----:B------:R-:W-:-:S04]  /*23c0*/  IMAD.WIDE.U32 R92, R71, 0x10, R24 ;  /* 0x00000010475c7825 */ /* 0x000fc800078e0018 */
[C---:B------:R-:W-:Y:S01]  /*23d0*/  FMUL.FTZ R25, R69.reuse, R82 ;  /* 0x0000005245197220 */ /* 0x040fe20000410000 */
[----:B------:R-:W-:Y:S01]  /*23e0*/  FMUL.FTZ R82, R69, R33 ;  /* 0x0000002145527220 */ /* 0x000fe20000410000 */
[----:B------:R-:W-:Y:S01]  /*23f0*/  FFMA.FTZ R24, R56, R66, R39 ;  /* 0x0000004238187223 */ /* 0x000fe20000010027 */
[----:B------:R-:W0:Y:S01]  /*2400*/  @!P0 LDC.64 R32, c[0x0][0x3c8] ;  /* 0x0000f200ff208b82 */ /* 0x000e220000000a00 */
[----:B------:R-:W-:Y:S01]  /*2410*/  FFMA.FTZ R29, R25, R67, R64 ;  /* 0x00000043191d7223 */ /* 0x000fe20000010040 */
[----:B------:R-:W-:Y:S01]  /*2420*/  FFMA.FTZ R25, R34, R62, R37 ;  /* 0x0000003e22197223 */ /* 0x000fe20000010025 */
[----:B------:R-:W-:Y:S01]  /*2430*/  FFMA.FTZ R34, R79, R55, R16 ;  /* 0x000000374f227223 */ /* 0x000fe20000010010 */
[----:B------:R-:W-:Y:S01]  /*2440*/  FFMA.FTZ R79, R77, R53, R14 ;  /* 0x000000354d4f7223 */ /* 0x000fe2000001000e */
[----:B------:R-:W-:Y:S01]  /*2450*/  FFMA.FTZ R77, R57, R51, R12 ;  /* 0x00000033394d7223 */ /* 0x000fe2000001000c */
[C---:B------:R-:W-:Y:S01]  /*2460*/  FMUL.FTZ R31, R69.reuse, R84 ;  /* 0x00000054451f7220 */ /* 0x040fe20000410000 */
[----:B------:R-:W-:Y:S01]  /*2470*/  FMUL.FTZ R72, R69, R72 ;  /* 0x0000004845487220 */ /* 0x000fe20000410000 */
[----:B------:R-:W1:Y:S01]  /*2480*/  LDC.64 R56, c[0x0][0x380] ;  /* 0x0000e000ff387b82 */ /* 0x000e620000000a00 */
[----:B------:R-:W-:Y:S01]  /*2490*/  F2FP.F16.F32.PACK_AB R24, R29, R24 ;  /* 0x000000181d18723e */ /* 0x000fe200000000ff */
[----:B------:R-:W-:Y:S01]  /*24a0*/  FMUL.FTZ R74, R69, R74 ;  /* 0x0000004a454a7220 */ /* 0x000fe20000410000 */
[----:B------:R-:W-:Y:S01]  /*24b0*/  F2FP.F16.F32.PACK_AB R27, R75, R30 ;  /* 0x0000001e4b1b723e */ /* 0x000fe200000000ff */
[----:B------:R-:W-:Y:S01]  /*24c0*/  FMUL.FTZ R29, R69, R28 ;  /* 0x0000001c451d7220 */ /* 0x000fe20000410000 */
[----:B------:R-:W-:Y:S01]  /*24d0*/  FFMA.FTZ R30, R31, R41, R40 ;  /* 0x000000291f1e7223 */ /* 0x000fe20000010028 */
[----:B------:R-:W-:Y:S01]  /*24e0*/  FFMA.FTZ R72, R72, R46, R13 ;  /* 0x0000002e48487223 */ /* 0x000fe2000001000d */
[----:B------:R-:W-:Y:S01]  /*24f0*/  MOV R71, UR6 ;  /* 0x0000000600477c02 */ /* 0x000fe20008000f00 */
[----:B------:R-:W-:Y:S01]  /*2500*/  FMUL.FTZ R70, R69, R70 ;  /* 0x0000004645467220 */ /* 0x000fe20000410000 */
[----:B------:R-:W-:Y:S01]  /*2510*/  FFMA.FTZ R28, R74, R44, R11 ;  /* 0x0000002c4a1c7223 */ /* 0x000fe2000001000b */
[----:B------:R-:W-:Y:S01]  /*2520*/  FFMA.FTZ R75, R29, R49, R10 ;  /* 0x000000311d4b7223 */ /* 0x000fe2000001000a */
[----:B------:R-:W-:Y:S01]  /*2530*/  F2FP.F16.F32.PACK_AB R25, R30, R25 ;  /* 0x000000191e19723e */ /* 0x000fe200000000ff */
[----:B------:R-:W-:Y:S01]  /*2540*/  FFMA.FTZ R30, R70, R48, R15 ;  /* 0x00000030461e7223 */ /* 0x000fe2000001000f */
[----:B------:R-:W-:Y:S01]  /*2550*/  F2FP.F16.F32.PACK_AB R29, R77, R72 ;  /* 0x000000484d1d723e */ /* 0x000fe200000000ff */
[----:B------:R-:W-:Y:S01]  /*2560*/  FFMA.FTZ R31, R82, R50, R17 ;  /* 0x00000032521f7223 */ /* 0x000fe20000010011 */
[----:B------:R-:W-:Y:S01]  /*2570*/  FMUL.FTZ R72, R69, R35 ;  /* 0x0000002345487220 */ /* 0x000fe20000410000 */
[----:B0-----:R-:W-:Y:S01]  /*2580*/  @!P0 IMAD.WIDE R70, R71, 0x4, R32 ;  /* 0x0000000447468825 */ /* 0x001fe200078e0220 */
[----:B------:R-:W-:-:S03]  /*2590*/  F2FP.F16.F32.PACK_AB R28, R75, R28 ;  /* 0x0000001c4b1c723e */ /* 0x000fc600000000ff */
        /* <DEDUP_REMOVED lines=8> */
[----:B-1----:R-:W-:Y:S01]  /*2620*/  IADD3 R56, PT, PT, R56, UR6, RZ ;  /* 0x0000000638387c10 */ /* 0x002fe2000fffe0ff */
[----:B------:R-:W-:Y:S01]  /*2630*/  FFMA.FTZ R68, R32, R54, R5 ;  /* 0x0000003620447223 */ /* 0x000fe20000010005 */
[----:B------:R-:W-:Y:S01]  /*2640*/  F2FP.F16.F32.PACK_AB R31, R34, R31 ;  /* 0x0000001f221f723e */ /* 0x000fe200000000ff */
        /* <DEDUP_REMOVED lines=8> */
[----:B------:R-:W-:-:S02]  /*26d0*/  F2FP.F16.F32.PACK_AB R30, R79, R30 ;  /* 0x0000001e4f1e723e */ /* 0x000fc400000000ff */
[----:B------:R-:W-:Y:S01]  /*26e0*/  F2FP.F16.F32.PACK_AB R35, R72, R35 ;  /* 0x000000234823723e */ /* 0x000fe200000000ff */
[----:B------:R0:W-:Y:S01]  /*26f0*/  STG.E.128 desc[UR8][R86.64], R24 ;  /* 0x0000001856007986 */ /* 0x0001e2000c101d08 */
[----:B------:R-:W-:Y:S02]  /*2700*/  F2FP.F16.F32.PACK_AB R34, R83, R34 ;  /* 0x000000225322723e */ /* 0x000fe400000000ff */
[----:B------:R-:W-:Y:S01]  /*2710*/  F2FP.F16.F32.PACK_AB R33, R75, R68 ;  /* 0x000000444b21723e */ /* 0x000fe200000000ff */
[----:B------:R0:W-:Y:S01]  /*2720*/  STG.E.128 desc[UR8][R88.64], R28 ;  /* 0x0000001c58007986 */ /* 0x0001e2000c101d08 */
[----:B------:R-:W-:-:S03]  /*2730*/  F2FP.F16.F32.PACK_AB R32, R73, R32 ;  /* 0x000000204920723e */ /* 0x000fc600000000ff */
[----:B------:R-:W-:Y:S02]  /*2740*/  ISETP.LE.AND P0, PT, R57, UR6, PT ;  /* 0x0000000639007c0c */ /* 0x000fe4000bf03270 */
[----:B------:R0:W-:Y:S11]  /*2750*/  STG.E.128 desc[UR8][R92.64], R32 ;  /* 0x000000205c007986 */ /* 0x0001f6000c101d08 */
[----:B------:R-:W-:Y:S05]  /*2760*/  @!P0 BRA `(.L_x_2085) ;  /* 0xffffffdc00d48947 */ /* 0x000fea000383ffff */
[----:B------:R-:W-:Y:S05]  /*2770*/  EXIT ;  /* 0x000000000000794d */ /* 0x000fea0003800000 */
.L_x_2086:
        /* <DEDUP_REMOVED lines=16> */
.L_x_20748:


//--------------------- .text._ZN10layer_norm13ln_fwd_kernelINS_13Kernel_traitsI6__halfS2_S2_S2_fjLj3072ELj1ELj1ELj4ELj16ENS_18Kernel_traits_baseILj3072ES2_S2_S2_S2_fjLj128EEEEELb0ELb0ELb1ELb0EEEvNS_9FwdParamsE --------------------------
	.section	.text._ZN10layer_norm13ln_fwd_kernelINS_13Kernel_traitsI6__halfS2_S2_S2_fjLj3072ELj1ELj1ELj4ELj16ENS_18Kernel_traits_baseILj3072ES2_S2_S2_S2_fjLj128EEEEELb0ELb0ELb1ELb0EEEvNS_9FwdParamsE,"ax",@progbits
	.align	128
        .global         _ZN10layer_norm13ln_fwd_kernelINS_13Kernel_traitsI6__halfS2_S2_S2_fjLj3072ELj1ELj1ELj4ELj16ENS_18Kernel_traits_baseILj3072ES2_S2_S2_S2_fjLj128EEEEELb0ELb0ELb1ELb0EEEvNS_9FwdParamsE
        .type           _ZN10layer_norm13ln_fwd_kernelINS_13Kernel_traitsI6__halfS2_S2_S2_fjLj3072ELj1ELj1ELj4ELj16ENS_18Kernel_traits_baseILj3072ES2_S2_S2_S2_fjLj128EEEEELb0ELb0ELb1ELb0EEEvNS_9FwdParamsE,@function
        .size           _ZN10layer_norm13ln_fwd_kernelINS_13Kernel_traitsI6__halfS2_S2_S2_fjLj3072ELj1ELj1ELj4ELj16ENS_18Kernel_traits_baseILj3072ES2_S2_S2_S2_fjLj128EEEEELb0ELb0ELb1ELb0EEEvNS_9FwdParamsE,(.L_x_20749 - _ZN10layer_norm13ln_fwd_kernelINS_13Kernel_traitsI6__halfS2_S2_S2_fjLj3072ELj1ELj1ELj4ELj16ENS_18Kernel_traits_baseILj3072ES2_S2_S2_S2_fjLj128EEEEELb0ELb0ELb1ELb0EEEvNS_9FwdParamsE)
        .other          _ZN10layer_norm13ln_fwd_kernelINS_13Kernel_traitsI6__halfS2_S2_S2_fjLj3072ELj1ELj1ELj4ELj16ENS_18Kernel_traits_baseILj3072ES2_S2_S2_S2_fjLj128EEEEELb0ELb0ELb1ELb0EEEvNS_9FwdParamsE,@"STO_CUDA_ENTRY STV_DEFAULT"
_ZN10layer_norm13ln_fwd_kernelINS_13Kernel_traitsI6__halfS2_S2_S2_fjLj3072ELj1ELj1ELj4ELj16ENS_18Kernel_traits_baseILj3072ES2_S2_S2_S2_fjLj128EEEEELb0ELb0ELb1ELb0EEEvNS_9FwdParamsE:
.text._ZN10layer_norm13ln_fwd_kernelINS_13Kernel_traitsI6__halfS2_S2_S2_fjLj3072ELj1ELj1ELj4ELj16ENS_18Kernel_traits_baseILj3072ES2_S2_S2_S2_fjLj128EEEEELb0ELb0ELb1ELb0EEEvNS_9FwdParamsE:
        /* <DEDUP_REMOVED lines=33> */
[----:B------:R-:W-:Y:S02]  /*0210*/  ISETP.GE.U32.AND P0, PT, R10, 0x180, PT ;  /* 0x000001800a00780c */ /* 0x000fe40003f06070 */
[----:B------:R-:W-:-:S11]  /*0220*/  @P1 IADD3 R15, PT, PT, R15, 0x80, RZ ;  /* 0x000000800f0f1810 */ /* 0x000fd60007ffe0ff */
        /* <DEDUP_REMOVED lines=8> */
.L_x_2088:
        /* <DEDUP_REMOVED lines=8> */
[C---:B0-----:R-:W-:Y:S01]  /*0330*/  @P1 IMAD.WIDE.U32 R4, R15.reuse, 0x10, R4 ;  /* 0x000000100f041825 */ /* 0x041fe200078e0004 */
[----:B------:R-:W-:-:S04]  /*0340*/  @P1 IADD3 R15, PT, PT, R15, 0x80, RZ ;  /* 0x000000800f0f1810 */ /* 0x000fc80007ffe0ff */
[----:B------:R0:W5:Y:S01]  /*0350*/  @P1 LDG.E.128 R28, desc[UR12][R4.64] ;  /* 0x0000000c041c1981 */ /* 0x000162000c1e1d00 */
[----:B-1----:R-:W-:-:S05]  /*0360*/  @P0 IMAD.WIDE.U32 R8, R11, 0x10, R6 ;  /* 0x000000100b080825 */ /* 0x002fca00078e0006 */
        /* <DEDUP_REMOVED lines=11> */
.L_x_2089:
[----:B------:R-:W-:Y:S05]  /*0420*/  BSYNC.RECONVERGENT B0 ;  /* 0x0000000000007941 */ /* 0x000fea0003800200 */
.L_x_2087:
[----:B------:R-:W0:Y:S02]  /*0430*/  LDCU UR4, c[0x0][0x384] ;  /* 0x00007080ff0477ac */ /* 0x000e240008000800 */
[----:B0-----:R-:W-:-:S06]  /*0440*/  UISETP.GE.AND UP0, UPT, UR18, UR4, UPT ;  /* 0x000000041200728c */ /* 0x001fcc000bf06270 */
[----:B------:R-:W-:-:S13]  /*0450*/  PLOP3.LUT P0, PT, PT, PT, UP0, 0x80, 0x8 ;  /* 0x000000000008781c */ /* 0x000fda0003f0f008 */
[----:B------:R-:W-:Y:S05]  /*0460*/  @P0 EXIT ;  /* 0x000000000000094d */ /* 0x000fea0003800000 */
[----:B------:R-:W-:Y:S01]  /*0470*/  SHF.R.S32.HI R14, RZ, 0x3, R14 ;  /* 0x00000003ff0e7819 */ /* 0x000fe2000001140e */
[----:B------:R-:W0:Y:S03]  /*0480*/  LDCU UR22, c[0x0][0x388] ;  /* 0x00007100ff1677ac */ /* 0x000e260008000800 */
[C---:B------:R-:W-:Y:S01]  /*0490*/  LOP3.LUT R4, R14.reuse, 0x7f, RZ, 0xc0, !PT ;  /* 0x0000007f0e047812 */ /* 0x040fe200078ec0ff */
[----:B------:R-:W1:Y:S01]  /*04a0*/  LDCU.U8 UR19, c[0x0][0x410] ;  /* 0x00008200ff1377ac */ /* 0x000e620008000000 */
[----:B------:R-:W-:Y:S02]  /*04b0*/  SHF.L.U32 R14, R14, 0x1, RZ ;  /* 0x000000010e0e7819 */ /* 0x000fe400000006ff */
[----:B------:R-:W-:Y:S01]  /*04c0*/  VIADDMNMX R3, R4, -R3, RZ, !PT ;  /* 0x8000000304037246 */ /* 0x000fe200078001ff */
[----:B------:R-:W-:Y:S01]  /*04d0*/  IMAD R2, R2, -0x20, R4 ;  /* 0xffffffe002027824 */ /* 0x000fe200078e0204 */
[----:B------:R-:W-:Y:S01]  /*04e0*/  LOP3.LUT R14, R14, 0xffffff00, RZ, 0xc0, !PT ;  /* 0xffffff000e0e7812 */ /* 0x000fe200078ec0ff */
[----:B------:R-:W2:Y:S01]  /*04f0*/  LDCU UR20, c[0x0][0x400] ;  /* 0x00008000ff1477ac */ /* 0x000ea20008000800 */
[----:B------:R-:W-:-:S02]  /*0500*/  VIMNMX R3, PT, PT, R3, 0x20, PT ;  /* 0x0000002003037848 */ /* 0x000fc40003fe0100 */
[----:B------:R-:W-:Y:S01]  /*0510*/  VIMNMX R2, PT, PT, RZ, R2, !PT ;  /* 0x00000002ff027248 */ /* 0x000fe20007fe0100 */
[----:B------:R-:W3:Y:S01]  /*0520*/  LDCU.64 UR14, c[0x0][0x3a0] ;  /* 0x00007400ff0e77ac */ /* 0x000ee20008000a00 */
[-C--:B------:R-:W-:Y:S02]  /*0530*/  LEA R3, R3, R14.reuse, 0x3 ;  /* 0x0000000e03037211 */ /* 0x080fe400078e18ff */
[----:B------:R-:W-:Y:S01]  /*0540*/  VIMNMX R5, PT, PT, R2, 0x20, PT ;  /* 0x0000002002057848 */ /* 0x000fe20003fe0100 */
[----:B------:R-:W4:Y:S01]  /*0550*/  LDCU.128 UR8, c[0x0][0x3f0] ;  /* 0x00007e00ff0877ac */ /* 0x000f220008000c00 */
[----:B------:R-:W-:Y:S02]  /*0560*/  I2FP.F32.U32 R3, R3 ;  /* 0x0000000300037245 */ /* 0x000fe40000201000 */
[----:B------:R-:W-:Y:S01]  /*0570*/  LEA R2, R5, R14, 0x3 ;  /* 0x0000000e05027211 */ /* 0x000fe200078e18ff */
[----:B------:R-:W0:Y:S01]  /*0580*/  LDCU.64 UR16, c[0x0][0x380] ;  /* 0x00007000ff1077ac */ /* 0x000e220008000a00 */
[----:B------:R0:W0:Y:S01]  /*0590*/  MUFU.RCP R9, R3 ;  /* 0x0000000300097308 */ /* 0x0000220000001000 */
[----:B-1----:R-:W-:-:S11]  /*05a0*/  UPLOP3.LUT UP1, UPT, UPT, UPT, UPT, 0x40, 0x4 ;  /* 0x000000000004789c */ /* 0x002fd60003f2e870 */
.L_x_2115:
[----:B----4-:R-:W-:-:S06]  /*05b0*/  UIMAD.WIDE UR4, UR18, 0x4, UR8 ;  /* 0x00000004120478a5 */ /* 0x010fcc000f8e0208 */
[----:B012---:R-:W-:Y:S02]  /*05c0*/  MOV R40, UR4 ;  /* 0x0000000400287c02 */ /* 0x007fe40008000f00 */
[----:B------:R-:W-:-:S05]  /*05d0*/  MOV R41, UR5 ;  /* 0x0000000500297c02 */ /* 0x000fca0008000f00 */
[----:B------:R1:W4:Y:S01]  /*05e0*/  LDG.E R42, desc[UR12][R40.64] ;  /* 0x0000000c282a7981 */ /* 0x000322000c1e1900 */
[----:B------:R-:W-:-:S06]  /*05f0*/  UIMAD.WIDE UR4, UR18, 0x4, UR10 ;  /* 0x00000004120478a5 */ /* 0x000fcc000f8e020a */
[----:B-1----:R-:W-:Y:S02]  /*0600*/  MOV R40, UR4 ;  /* 0x0000000400287c02 */ /* 0x002fe40008000f00 */
[----:B------:R-:W-:-:S05]  /*0610*/  MOV R41, UR5 ;  /* 0x0000000500297c02 */ /* 0x000fca0008000f00 */
[----:B------:R-:W2:Y:S01]  /*0620*/  LDG.E R61, desc[UR12][R40.64] ;  /* 0x0000000c283d7981 */ /* 0x000ea2000c1e1900 */
[----:B0-----:R-:W-:Y:S01]  /*0630*/  UIMAD UR4, UR18, UR22, URZ ;  /* 0x00000016120472a4 */ /* 0x001fe2000f8e02ff */
[----:B------:R-:W-:Y:S01]  /*0640*/  ISETP.GE.U32.AND P0, PT, R10, 0x80, PT ;  /* 0x000000800a00780c */ /* 0x000fe20003f06070 */
[----:B------:R-:W-:Y:S01]  /*0650*/  HFMA2 R62, -RZ, RZ, 0, 0 ;  /* 0x00000000ff3e7431 */ /* 0x000fe200000001ff */
[----:B------:R-:W-:Y:S01]  /*0660*/  LOP3.LUT R43, R0, 0x60, RZ, 0xc0, !PT ;  /* 0x00000060002b7812 */ /* 0x000fe200078ec0ff */
[----:B------:R-:W-:Y:S03]  /*0670*/  BSSY.RECONVERGENT B0, `(.L_x_2090) ;  /* 0x000007c000007945 */ /* 0x000fe60003800200 */
[----:B------:R-:W-:Y:S02]  /*0680*/  LOP3.LUT R43, R43, 0x1f, R0, 0xf8, !PT ;  /* 0x0000001f2b2b7812 */ /* 0x000fe400078ef800 */
[----:B----4-:R-:W-:-:S13]  /*0690*/  R2UR UR21, R42 ;  /* 0x000000002a1572ca */ /* 0x010fda00000e0000 */
        /* <DEDUP_REMOVED lines=8> */
[----:B--2---:R-:W-:-:S03]  /*0720*/  R2UR UR6, R61 ;  /* 0x000000003d0672ca */ /* 0x004fc600000e0000 */
[----:B------:R-:W-:Y:S02]  /*0730*/  MOV R40, UR5 ;  /* 0x0000000500287c02 */ /* 0x000fe40008000f00 */
[----:B------:R-:W-:Y:S02]  /*0740*/  MOV R42, UR7 ;  /* 0x00000007002a7c02 */ /* 0x000fe40008000f00 */
[-C--:B------:R-:W-:Y:S02]  /*0750*/  LEA.HI.SX32 R61, R40, R43.reuse, 0x1d ;  /* 0x0000002b283d7211 */ /* 0x080fe400078feaff */
[----:B------:R-:W-:Y:S01]  /*0760*/  @P3 LEA.HI.SX32 R62, R42, R43, 0x1d ;  /* 0x0000002b2a3e3211 */ /* 0x000fe200078feaff */
[----:B------:R-:W-:Y:S06]  /*0770*/  @!P0 BRA `(.L_x_2091) ;  /* 0x0000000400ac8947 */ /* 0x000fec0003800000 */
[----:B---3--:R-:W-:-:S04]  /*0780*/  UISETP.NE.U32.AND UP0, UPT, UR14, URZ, UPT ;  /* 0x000000ff0e00728c */ /* 0x008fc8000bf05070 */
[----:B------:R-:W-:Y:S01]  /*0790*/  UISETP.NE.AND.EX UP0, UPT, UR15, URZ, UPT, UP0 ;  /* 0x000000ff0f00728c */ /* 0x000fe2000bf05300 */
[----:B------:R-:W-:Y:S10]  /*07a0*/  BRA.U !UP2, `(.L_x_2092) ;  /* 0x000000010a0c7547 */ /* 0x000ff4000b800000 */
[----:B------:R-:W0:Y:S02]  /*07b0*/  LDC.64 R12, c[0x0][0x390] ;  /* 0x0000e400ff0c7b82 */ /* 0x000e240000000a00 */
[----:B0-----:R-:W-:-:S06]  /*07c0*/  IMAD.WIDE.U32 R12, R62, 0x10, R12 ;  /* 0x000000103e0c7825 */ /* 0x001fcc00078e000c */
[----:B------:R-:W5:Y:S02]  /*07d0*/  LDG.E.128 R12, desc[UR12][R12.64] ;  /* 0x0000000c0c0c7981 */ /* 0x000f64000c1e1d00 */
.L_x_2092:
[----:B------:R-:W-:Y:S05]  /*07e0*/  BRA.U !UP0, `(.L_x_2093) ;  /* 0x0000000108cc7547 */ /* 0x000fea000b800000 */
[----:B------:R-:W0:Y:S02]  /*07f0*/  LDC.64 R40, c[0x0][0x3a0] ;  /* 0x0000e800ff287b82 */ /* 0x000e240000000a00 */
[----:B0-----:R-:W-:-:S06]  /*0800*/  IMAD.WIDE.U32 R40, R61, 0x10, R40 ;  /* 0x000000103d287825 */ /* 0x001fcc00078e0028 */
[----:B------:R-:W2:Y:S01]  /*0810*/  LDG.E.128 R40, desc[UR12][R40.64] ;  /* 0x0000000c28287981 */ /* 0x000ea2000c1e1d00 */
[----:B------:R-:W-:-:S13]  /*0820*/  ISETP.LT.AND P1, PT, RZ, UR21, PT ;  /* 0x00000015ff007c0c */ /* 0x000fda000bf21270 */
[----:B------:R-:W0:Y:S01]  /*0830*/  @P1 LDC R44, c[0x0][0x40c] ;  /* 0x00010300ff2c1b82 */ /* 0x000e220000000800 */
[----:B-----5:R-:W-:-:S07]  /*0840*/  @P1 HADD2.F32 R4, -RZ, R12.H1_H1 ;  /* 0x3000000cff041230 */ /* 0x020fce0000004100 */
[----:B------:R-:W1:Y:S08]  /*0850*/  @P1 LDC R49, c[0x0][0x40c] ;  /* 0x00010300ff311b82 */ /* 0x000e700000000800 */
[----:B------:R-:W3:Y:S08]  /*0860*/  @P1 LDC R50, c[0x0][0x40c] ;  /* 0x00010300ff321b82 */ /* 0x000ef00000000800 */
[----:B------:R-:W4:Y:S08]  /*0870*/  @P1 LDC R55, c[0x0][0x40c] ;  /* 0x00010300ff371b82 */ /* 0x000f300000000800 */
[----:B------:R-:W4:Y:S01]  /*0880*/  @P1 LDC R63, c[0x0][0x40c] ;  /* 0x00010300ff3f1b82 */ /* 0x000f220000000800 */
[----:B--2---:R-:W-:-:S02]  /*0890*/  HADD2.F32 R3, -RZ, R40.H1_H1 ;  /* 0x30000028ff037230 */ /* 0x004fc40000004100 */
[--C-:B------:R-:W-:Y:S02]  /*08a0*/  HADD2.F32 R11, -RZ, R41.reuse.H0_H0 ;  /* 0x20000029ff0b7230 */ /* 0x100fe40000004100 */
[----:B------:R-:W-:Y:S02]  /*08b0*/  HADD2.F32 R41, -RZ, R41.H1_H1 ;  /* 0x30000029ff297230 */ /* 0x000fe40000004100 */
[----:B0-----:R-:W-:Y:S01]  /*08c0*/  @P1 FFMA.FTZ R3, R4, R44, R3 ;  /* 0x0000002c04031223 */ /* 0x001fe20000010003 */
[----:B------:R-:W-:Y:S01]  /*08d0*/  @P1 HADD2.F32 R44, -RZ, R13.H0_H0 ;  /* 0x2000000dff2c1230 */ /* 0x000fe20000004100 */
[----:B------:R-:W-:Y:S01]  /*08e0*/  @!P1 MOV R4, R11 ;  /* 0x0000000b00049202 */ /* 0x000fe20000000f00 */
[----:B------:R-:W-:-:S03]  /*08f0*/  HADD2.F32 R58, -RZ, R43.H1_H1 ;  /* 0x3000002bff3a7230 */ /* 0x000fc60000004100 */
[----:B-1----:R-:W-:Y:S01]  /*0900*/  @P1 FFMA.FTZ R4, R44, R49, R11 ;  /* 0x000000312c041223 */ /* 0x002fe2000001000b */
[----:B------:R-:W-:Y:S01]  /*0910*/  @P1 HADD2.F32 R44, -RZ, R13.H1_H1 ;  /* 0x3000000dff2c1230 */ /* 0x000fe20000004100 */
[----:B------:R-:W-:Y:S01]  /*0920*/  @!P1 MOV R11, R41 ;  /* 0x00000029000b9202 */ /* 0x000fe20000000f00 */
[----:B------:R-:W-:-:S03]  /*0930*/  HADD2.F32 R49, -RZ, R42.H1_H1 ;  /* 0x3000002aff317230 */ /* 0x000fc60000004100 */
[----:B---3--:R-:W-:Y:S01]  /*0940*/  @P1 FFMA.FTZ R11, R44, R50, R41 ;  /* 0x000000322c0b1223 */ /* 0x008fe20000010029 */
[----:B------:R-:W-:Y:S01]  /*0950*/  HADD2.F32 R44, -RZ, R42.H0_H0 ;  /* 0x2000002aff2c7230 */ /* 0x000fe20000004100 */
[----:B------:R-:W0:Y:S01]  /*0960*/  @P1 LDC R50, c[0x0][0x40c] ;  /* 0x00010300ff321b82 */ /* 0x000e220000000800 */
[--C-:B------:R-:W-:Y:S02]  /*0970*/  @P1 HADD2.F32 R41, -RZ, R14.reuse.H0_H0 ;  /* 0x2000000eff291230 */ /* 0x100fe40000004100 */
[----:B------:R-:W-:-:S03]  /*0980*/  @P1 HADD2.F32 R42, -RZ, R14.H1_H1 ;  /* 0x3000000eff2a1230 */ /* 0x000fc60000004100 */
[----:B----4-:R-:W-:Y:S01]  /*0990*/  @P1 FFMA.FTZ R44, R41, R55, R44 ;  /* 0x00000037292c1223 */ /* 0x010fe2000001002c */
[----:B------:R-:W-:Y:S01]  /*09a0*/  @P1 HADD2.F32 R41, -RZ, R15.H0_H0 ;  /* 0x2000000fff291230 */ /* 0x000fe20000004100 */
[----:B------:R-:W1:Y:S03]  /*09b0*/  @P1 LDC R55, c[0x0][0x40c] ;  /* 0x00010300ff371b82 */ /* 0x000e660000000800 */
[----:B------:R-:W-:Y:S01]  /*09c0*/  F2FP.F16.F32.PACK_AB R64, RZ, R44 ;  /* 0x0000002cff40723e */ /* 0x000fe200000000ff */
[----:B0-----:R-:W-:Y:S01]  /*09d0*/  @P1 FFMA.FTZ R49, R42, R50, R49 ;  /* 0x000000322a311223 */ /* 0x001fe20000010031 */
[----:B------:R-:W-:-:S03]  /*09e0*/  HADD2.F32 R50, -RZ, R43.H0_H0 ;  /* 0x2000002bff327230 */ /* 0x000fc60000004100 */
[----:B------:R-:W0:Y:S01]  /*09f0*/  @P1 LDC R42, c[0x0][0x40c] ;  /* 0x00010300ff2a1b82 */ /* 0x000e220000000800 */
[----:B------:R-:W-:Y:S01]  /*0a00*/  F2FP.F16.F32.PACK_AB R65, RZ, R49 ;  /* 0x00000031ff41723e */ /* 0x000fe200000000ff */
[----:B-1----:R-:W-:Y:S01]  /*0a10*/  @P1 FFMA.FTZ R50, R41, R55, R50 ;  /* 0x0000003729321223 */ /* 0x002fe20000010032 */
[----:B------:R-:W-:Y:S02]  /*0a20*/  HADD2.F32 R55, -RZ, R40.H0_H0 ;  /* 0x20000028ff377230 */ /* 0x000fe40000004100 */
[----:B------:R-:W-:Y:S02]  /*0a30*/  @P1 HADD2.F32 R40, -RZ, R12.H0_H0 ;  /* 0x2000000cff281230 */ /* 0x000fe40000004100 */
[----:B------:R-:W-:Y:S01]  /*0a40*/  @P1 HADD2.F32 R41, -RZ, R15.H1_H1 ;  /* 0x3000000fff291230 */ /* 0x000fe20000004100 */
[----:B------:R-:W-:-:S04]  /*0a50*/  F2FP.F16.F32.PACK_AB R66, RZ, R50 ;  /* 0x00000032ff42723e */ /* 0x000fc800000000ff */
[----:B------:R-:W-:Y:S01]  /*0a60*/  @P1 FFMA.FTZ R58, R41, R63, R58 ;  /* 0x0000003f293a1223 */ /* 0x000fe2000001003a */
[----:B------:R-:W-:Y:S02]  /*0a70*/  F2FP.F16.F32.PACK_AB R41, RZ, R4 ;  /* 0x00000004ff29723e */ /* 0x000fe400000000ff */
[----:B------:R-:W-:Y:S02]  /*0a80*/  F2FP.F16.F32.PACK_AB R63, RZ, R3 ;  /* 0x00000003ff3f723e */ /* 0x000fe400000000ff */
[----:B------:R-:W-:Y:S01]  /*0a90*/  F2FP.F16.F32.PACK_AB R43, RZ, R58 ;  /* 0x0000003aff2b723e */ /* 0x000fe200000000ff */
[----:B0-----:R-:W-:Y:S01]  /*0aa0*/  @P1 FFMA.FTZ R55, R40, R42, R55 ;  /* 0x0000002a28371223 */ /* 0x001fe20000010037 */
[----:B------:R-:W-:Y:S02]  /*0ab0*/  F2FP.F16.F32.PACK_AB R42, RZ, R11 ;  /* 0x0000000bff2a723e */ /* 0x000fe400000000ff */
[----:B------:R-:W-:Y:S02]  /*0ac0*/  PRMT R43, R66, 0x5410, R43 ;  /* 0x00005410422b7816 */ /* 0x000fe4000000002b */
[----:B------:R-:W-:-:S02]  /*0ad0*/  F2FP.F16.F32.PACK_AB R40, RZ, R55 ;  /* 0x00000037ff28723e */ /* 0x000fc400000000ff */
[----:B------:R-:W-:Y:S02]  /*0ae0*/  PRMT R41, R41, 0x5410, R42 ;  /* 0x0000541029297816 */ /* 0x000fe4000000002a */
[----:B------:R-:W-:Y:S02]  /*0af0*/  PRMT R42, R64, 0x5410, R65 ;  /* 0x00005410402a7816 */ /* 0x000fe40000000041 */
[----:B------:R-:W-:Y:S01]  /*0b00*/  PRMT R40, R40, 0x5410, R63 ;  /* 0x0000541028287816 */ /* 0x000fe2000000003f */
[----:B------:R-:W-:Y:S06]  /*0b10*/  BRA `(.L_x_2094) ;  /* 0x0000000000b07947 */ /* 0x000fec0003800000 */
.L_x_2093:
[----:B------:R-:W0:Y:S01]  /*0b20*/  @UP2 LDCU UR5, c[0x0][0x40c] ;  /* 0x00008180ff0527ac */ /* 0x000e220008000800 */
[--C-:B-----5:R-:W-:Y:S02]  /*0b30*/  @P3 HADD2.F32 R40, -RZ, R12.reuse.H1_H1 ;  /* 0x3000000cff283230 */ /* 0x120fe40000004100 */
[----:B------:R-:W-:Y:S02]  /*0b40*/  HFMA2 R4, -RZ, RZ, 0, 0 ;  /* 0x00000000ff047431 */ /* 0x000fe400000001ff */
[----:B------:R-:W-:Y:S01]  /*0b50*/  @P3 HADD2.F32 R41, -RZ, R13.H0_H0 ;  /* 0x2000000dff293230 */ /* 0x000fe20000004100 */
[----:B------:R-:W1:Y:S01]  /*0b60*/  @UP2 LDCU UR7, c[0x0][0x40c] ;  /* 0x00008180ff0727ac */ /* 0x000e620008000800 */
[----:B------:R-:W-:Y:S02]  /*0b70*/  @P3 HADD2.F32 R42, -RZ, R15.H0_H0 ;  /* 0x2000000fff2a3230 */ /* 0x000fe40000004100 */
[----:B------:R-:W-:Y:S02]  /*0b80*/  HFMA2 R55, -RZ, RZ, 0, 0 ;  /* 0x00000000ff377431 */ /* 0x000fe400000001ff */
[----:B------:R-:W-:Y:S01]  /*0b90*/  @P3 HADD2.F32 R11, -RZ, R12.H0_H0 ;  /* 0x2000000cff0b3230 */ /* 0x000fe20000004100 */
[----:B------:R-:W2:Y:S01]  /*0ba0*/  @UP2 LDCU UR26, c[0x0][0x40c] ;  /* 0x00008180ff1a27ac */ /* 0x000ea20008000800 */
[----:B------:R-:W-:Y:S01]  /*0bb0*/  MOV R3, RZ ;  /* 0x000000ff00037202 */ /* 0x000fe20000000f00 */
[----:B------:R-:W-:Y:S01]  /*0bc0*/  HFMA2 R58, -RZ, RZ, 0, 0 ;  /* 0x00000000ff3a7431 */ /* 0x000fe200000001ff */
[----:B------:R-:W-:Y:S01]  /*0bd0*/  MOV R50, RZ ;  /* 0x000000ff00327202 */ /* 0x000fe20000000f00 */
[----:B------:R-:W3:Y:S01]  /*0be0*/  @UP2 LDCU UR4, c[0x0][0x40c] ;  /* 0x00008180ff0427ac */ /* 0x000ee20008000800 */
[----:B------:R-:W-:-:S02]  /*0bf0*/  HFMA2 R44, -RZ, RZ, 0, 0 ;  /* 0x00000000ff2c7431 */ /* 0x000fc400000001ff */
[----:B------:R-:W-:Y:S01]  /*0c00*/  @P3 HADD2.F32 R43, -RZ, R15.H1_H1 ;  /* 0x3000000fff2b3230 */ /* 0x000fe20000004100 */
[----:B------:R-:W-:Y:S01]  /*0c10*/  MOV R49, RZ ;  /* 0x000000ff00317202 */ /* 0x000fe20000000f00 */
[----:B------:R-:W4:Y:S01]  /*0c20*/  @UP2 LDCU UR23, c[0x0][0x40c] ;  /* 0x00008180ff1727ac */ /* 0x000f220008000800 */
[----:B0-----:R-:W-:Y:S01]  /*0c30*/  @P3 FMUL.FTZ R3, R40, UR5 ;  /* 0x0000000528033c20 */ /* 0x001fe20008410000 */
[----:B------:R-:W-:Y:S01]  /*0c40*/  @P3 HADD2.F32 R40, -RZ, R13.H1_H1 ;  /* 0x3000000dff283230 */ /* 0x000fe20000004100 */
[----:B------:R-:W0:Y:S01]  /*0c50*/  @UP2 LDCU UR24, c[0x0][0x40c] ;  /* 0x00008180ff1827ac */ /* 0x000e220008000800 */
[----:B-1----:R-:W-:Y:S01]  /*0c60*/  @P3 FMUL.FTZ R4, R41, UR7 ;  /* 0x0000000729043c20 */ /* 0x002fe20008410000 */
[--C-:B------:R-:W-:Y:S01]  /*0c70*/  @P3 HADD2.F32 R41, -RZ, R14.reuse.H0_H0 ;  /* 0x2000000eff293230 */ /* 0x100fe20000004100 */
[----:B------:R-:W1:Y:S01]  /*0c80*/  @UP2 LDCU UR27, c[0x0][0x40c] ;  /* 0x00008180ff1b27ac */ /* 0x000e620008000800 */
[----:B--2---:R-:W-:Y:S01]  /*0c90*/  @P3 FMUL.FTZ R50, R42, UR26 ;  /* 0x0000001a2a323c20 */ /* 0x004fe20008410000 */
[----:B------:R-:W-:Y:S01]  /*0ca0*/  @P3 HADD2.F32 R42, -RZ, R14.H1_H1 ;  /* 0x3000000eff2a3230 */ /* 0x000fe20000004100 */
[----:B------:R-:W2:Y:S01]  /*0cb0*/  @UP2 LDCU UR25, c[0x0][0x40c] ;  /* 0x00008180ff1927ac */ /* 0x000ea20008000800 */
[----:B---3--:R-:W-:Y:S01]  /*0cc0*/  @P3 FMUL.FTZ R55, R11, UR4 ;  /* 0x000000040b373c20 */ /* 0x008fe20008410000 */
[----:B------:R-:W-:Y:S01]  /*0cd0*/  MOV R11, RZ ;  /* 0x000000ff000b7202 */ /* 0x000fe20000000f00 */
[----:B----4-:R-:W-:-:S03]  /*0ce0*/  @P3 FMUL.FTZ R11, R40, UR23 ;  /* 0x00000017280b3c20 */ /* 0x010fc60008410000 */
[----:B------:R-:W-:Y:S01]  /*0cf0*/  F2FP.F16.F32.PACK_AB R40, RZ, R55 ;  /* 0x00000037ff28723e */ /* 0x000fe200000000ff */
[----:B0-----:R-:W-:Y:S01]  /*0d00*/  @P3 FMUL.FTZ R44, R41, UR24 ;  /* 0x00000018292c3c20 */ /* 0x001fe20008410000 */
[----:B------:R-:W-:Y:S02]  /*0d10*/  F2FP.F16.F32.PACK_AB R41, RZ, R3 ;  /* 0x00000003ff29723e */ /* 0x000fe400000000ff */
[----:B------:R-:W-:Y:S01]  /*0d20*/  F2FP.F16.F32.PACK_AB R63, RZ, R11 ;  /* 0x0000000bff3f723e */ /* 0x000fe200000000ff */
[----:B-1----:R-:W-:Y:S01]  /*0d30*/  @P3 FMUL.FTZ R58, R43, UR27 ;  /* 0x0000001b2b3a3c20 */ /* 0x002fe20008410000 */
[----:B------:R-:W-:Y:S02]  /*0d40*/  F2FP.F16.F32.PACK_AB R43, RZ, R50 ;  /* 0x00000032ff2b723e */ /* 0x000fe400000000ff */
[----:B------:R-:W-:Y:S01]  /*0d50*/  F2FP.F16.F32.PACK_AB R64, RZ, R44 ;  /* 0x0000002cff40723e */ /* 0x000fe200000000ff */
[----:B--2---:R-:W-:Y:S01]  /*0d60*/  @P3 FMUL.FTZ R49, R42, UR25 ;  /* 0x000000192a313c20 */ /* 0x004fe20008410000 */
[----:B------:R-:W-:-:S02]  /*0d70*/  F2FP.F16.F32.PACK_AB R42, RZ, R4 ;  /* 0x00000004ff2a723e */ /* 0x000fc400000000ff */
[----:B------:R-:W-:Y:S02]  /*0d80*/  F2FP.F16.F32.PACK_AB R66, RZ, R58 ;  /* 0x0000003aff42723e */ /* 0x000fe400000000ff */
[----:B------:R-:W-:Y:S02]  /*0d90*/  F2FP.F16.F32.PACK_AB R65, RZ, R49 ;  /* 0x00000031ff41723e */ /* 0x000fe400000000ff */
[----:B------:R-:W-:Y:S02]  /*0da0*/  PRMT R40, R40, 0x5410, R41 ;  /* 0x0000541028287816 */ /* 0x000fe40000000029 */
[----:B------:R-:W-:Y:S02]  /*0db0*/  PRMT R41, R42, 0x5410, R63 ;  /* 0x000054102a297816 */ /* 0x000fe4000000003f */
[----:B------:R-:W-:Y:S02]  /*0dc0*/  PRMT R43, R43, 0x5410, R66 ;  /* 0x000054102b2b7816 */ /* 0x000fe40000000042 */
[----:B------:R-:W-:-:S07]  /*0dd0*/  PRMT R42, R64, 0x5410, R65 ;  /* 0x00005410402a7816 */ /* 0x000fce0000000041 */
.L_x_2094:
[----:B------:R-:W0:Y:S01]  /*0de0*/  LDC.64 R64, c[0x0][0x3a8] ;  /* 0x0000ea00ff407b82 */ /* 0x000e220000000a00 */
[----:B------:R-:W-:Y:S01]  /*0df0*/  IADD3 R62, PT, PT, R62, 0x80, RZ ;  /* 0x000000803e3e7810 */ /* 0x000fe20007ffe0ff */
[C---:B0-----:R-:W-:Y:S01]  /*0e00*/  IMAD.WIDE.U32 R64, R61.reuse, 0x10, R64 ;  /* 0x000000103d407825 */ /* 0x041fe200078e0040 */
[----:B------:R-:W-:-:S04]  /*0e10*/  IADD3 R61, PT, PT, R61, 0x80, RZ ;  /* 0x000000803d3d7810 */ /* 0x000fc80007ffe0ff */
[----:B------:R0:W-:Y:S03]  /*0e20*/  STG.E.128 desc[UR12][R64.64], R40 ;  /* 0x0000002840007986 */ /* 0x0001e6000c101d0c */
.L_x_2091:
[----:B---3--:R-:W-:Y:S05]  /*0e30*/  BSYNC.RECONVERGENT B0 ;  /* 0x0000000000007941 */ /* 0x008fea0003800200 */
.L_x_2090:
        /* <DEDUP_REMOVED lines=9> */
.L_x_2097:
[----:B------:R-:W-:Y:S05]  /*0ed0*/  BRA.U !UP0, `(.L_x_2098) ;  /* 0x0000000108c47547 */ /* 0x000fea000b800000 */
[----:B0-----:R-:W0:Y:S02]  /*0ee0*/  LDC.64 R40, c[0x0][0x3a0] ;  /* 0x0000e800ff287b82 */ /* 0x001e240000000a00 */
[----:B0-----:R-:W-:-:S06]  /*0ef0*/  IMAD.WIDE.U32 R40, R61, 0x10, R40 ;  /* 0x000000103d287825 */ /* 0x001fcc00078e0028 */
[----:B------:R-:W2:Y:S01]  /*0f00*/  LDG.E.128 R40, desc[UR12][R40.64] ;  /* 0x0000000c28287981 */ /* 0x000ea2000c1e1d00 */
[----:B------:R-:W-:-:S13]  /*0f10*/  ISETP.LT.AND P2, PT, RZ, UR21, PT ;  /* 0x00000015ff007c0c */ /* 0x000fda000bf41270 */
[----:B------:R-:W0:Y:S01]  /*0f20*/  @P2 LDC R52, c[0x0][0x40c] ;  /* 0x00010300ff342b82 */ /* 0x000e220000000800 */
[----:B-----5:R-:W-:Y:S02]  /*0f30*/  @P2 HADD2.F32 R51, -RZ, R13.H0_H0 ;  /* 0x2000000dff332230 */ /* 0x020fe40000004100 */
[----:B------:R-:W-:-:S05]  /*0f40*/  @P2 HADD2.F32 R46, -RZ, R12.H1_H1 ;  /* 0x3000000cff2e2230 */ /* 0x000fca0000004100 */
[----:B------:R-:W1:Y:S08]  /*0f50*/  @P2 LDC R45, c[0x0][0x40c] ;  /* 0x00010300ff2d2b82 */ /* 0x000e700000000800 */
[----:B------:R-:W3:Y:S08]  /*0f60*/  @P2 LDC R56, c[0x0][0x40c] ;  /* 0x00010300ff382b82 */ /* 0x000ef00000000800 */
[----:B------:R-:W4:Y:S08]  /*0f70*/  @P2 LDC R59, c[0x0][0x40c] ;  /* 0x00010300ff3b2b82 */ /* 0x000f300000000800 */
[----:B------:R-:W4:Y:S01]  /*0f80*/  @P2 LDC R63, c[0x0][0x40c] ;  /* 0x00010300ff3f2b82 */ /* 0x000f220000000800 */
[----:B--2---:R-:W-:-:S02]  /*0f90*/  HADD2.F32 R6, -RZ, R41.H0_H0 ;  /* 0x20000029ff067230 */ /* 0x004fc40000004100 */
[----:B------:R-:W-:-:S03]  /*0fa0*/  HADD2.F32 R5, -RZ, R40.H1_H1 ;  /* 0x30000028ff057230 */ /* 0x000fc60000004100 */
[----:B0-----:R-:W-:Y:S01]  /*0fb0*/  @P2 FFMA.FTZ R6, R51, R52, R6 ;  /* 0x0000003433062223 */ /* 0x001fe20000010006 */
[----:B------:R-:W-:Y:S01]  /*0fc0*/  HADD2.F32 R51, -RZ, R42.H1_H1 ;  /* 0x3000002aff337230 */ /* 0x000fe20000004100 */
[----:B------:R-:W0:Y:S01]  /*0fd0*/  @P2 LDC R52, c[0x0][0x40c] ;  /* 0x00010300ff342b82 */ /* 0x000e220000000800 */
[----:B-1----:R-:W-:Y:S01]  /*0fe0*/  @P2 FFMA.FTZ R5, R46, R45, R5 ;  /* 0x0000002d2e052223 */ /* 0x002fe20000010005 */
[----:B------:R-:W-:Y:S02]  /*0ff0*/  HADD2.F32 R45, -RZ, R41.H1_H1 ;  /* 0x30000029ff2d7230 */ /* 0x000fe40000004100 */
[----:B------:R-:W-:Y:S02]  /*1000*/  @P2 HADD2.F32 R46, -RZ, R13.H1_H1 ;  /* 0x3000000dff2e2230 */ /* 0x000fe40000004100 */
[----:B------:R-:W-:-:S03]  /*1010*/  @P2 HADD2.F32 R41, -RZ, R14.H0_H0 ;  /* 0x2000000eff292230 */ /* 0x000fc60000004100 */
[----:B---3--:R-:W-:Y:S01]  /*1020*/  @P2 FFMA.FTZ R45, R46, R56, R45 ;  /* 0x000000382e2d2223 */ /* 0x008fe2000001002d */
[----:B------:R-:W-:Y:S01]  /*1030*/  HADD2.F32 R46, -RZ, R42.H0_H0 ;  /* 0x2000002aff2e7230 */ /* 0x000fe20000004100 */
[----:B------:R-:W1:Y:S01]  /*1040*/  @P2 LDC R56, c[0x0][0x40c] ;  /* 0x00010300ff382b82 */ /* 0x000e620000000800 */
[----:B------:R-:W-:-:S03]  /*1050*/  @P2 HADD2.F32 R42, -RZ, R14.H1_H1 ;  /* 0x3000000eff2a2230 */ /* 0x000fc60000004100 */
[----:B----4-:R-:W-:Y:S01]  /*1060*/  @P2 FFMA.FTZ R46, R41, R59, R46 ;  /* 0x0000003b292e2223 */ /* 0x010fe2000001002e */
[----:B------:R-:W-:Y:S02]  /*1070*/  @P2 HADD2.F32 R41, -RZ, R15.H0_H0 ;  /* 0x2000000fff292230 */ /* 0x000fe40000004100 */
[--C-:B------:R-:W-:Y:S02]  /*1080*/  HADD2.F32 R59, -RZ, R43.reuse.H1_H1 ;  /* 0x3000002bff3b7230 */ /* 0x100fe40000004100 */
[----:B------:R-:W-:Y:S01]  /*1090*/  F2FP.F16.F32.PACK_AB R64, RZ, R46 ;  /* 0x0000002eff40723e */ /* 0x000fe200000000ff */
[----:B0-----:R-:W-:Y:S01]  /*10a0*/  @P2 FFMA.FTZ R51, R42, R52, R51 ;  /* 0x000000342a332223 */ /* 0x001fe20000010033 */
[----:B------:R-:W-:Y:S01]  /*10b0*/  HADD2.F32 R52, -RZ, R43.H0_H0 ;  /* 0x2000002bff347230 */ /* 0x000fe20000004100 */
[----:B------:R-:W0:Y:S03]  /*10c0*/  @P2 LDC R42, c[0x0][0x40c] ;  /* 0x00010300ff2a2b82 */ /* 0x000e260000000800 */
[----:B------:R-:W-:Y:S01]  /*10d0*/  F2FP.F16.F32.PACK_AB R65, RZ, R51 ;  /* 0x00000033ff41723e */ /* 0x000fe200000000ff */
[----:B-1----:R-:W-:Y:S01]  /*10e0*/  @P2 FFMA.FTZ R52, R41, R56, R52 ;  /* 0x0000003829342223 */ /* 0x002fe20000010034 */
[----:B------:R-:W-:-:S02]  /*10f0*/  HADD2.F32 R56, -RZ, R40.H0_H0 ;  /* 0x20000028ff387230 */ /* 0x000fc40000004100 */
[----:B------:R-:W-:Y:S02]  /*1100*/  @P2 HADD2.F32 R41, -RZ, R12.H0_H0 ;  /* 0x2000000cff292230 */ /* 0x000fe40000004100 */
[----:B------:R-:W-:Y:S01]  /*1110*/  @P2 HADD2.F32 R40, -RZ, R15.H1_H1 ;  /* 0x3000000fff282230 */ /* 0x000fe20000004100 */
[----:B------:R-:W-:-:S04]  /*1120*/  F2FP.F16.F32.PACK_AB R66, RZ, R52 ;  /* 0x00000034ff42723e */ /* 0x000fc800000000ff */
[----:B------:R-:W-:Y:S01]  /*1130*/  @P2 FFMA.FTZ R59, R40, R63, R59 ;  /* 0x0000003f283b2223 */ /* 0x000fe2000001003b */
[----:B------:R-:W-:Y:S01]  /*1140*/  F2FP.F16.F32.PACK_AB R63, RZ, R5 ;  /* 0x00000005ff3f723e */ /* 0x000fe200000000ff */
[----:B0-----:R-:W-:Y:S01]  /*1150*/  @P2 FFMA.FTZ R56, R41, R42, R56 ;  /* 0x0000002a29382223 */ /* 0x001fe20000010038 */
[----:B------:R-:W-:Y:S02]  /*1160*/  F2FP.F16.F32.PACK_AB R41, RZ, R6 ;  /* 0x00000006ff29723e */ /* 0x000fe400000000ff */
[----:B------:R-:W-:Y:S02]  /*1170*/  F2FP.F16.F32.PACK_AB R42, RZ, R45 ;  /* 0x0000002dff2a723e */ /* 0x000fe400000000ff */
[----:B------:R-:W-:Y:S02]  /*1180*/  F2FP.F16.F32.PACK_AB R40, RZ, R56 ;  /* 0x00000038ff28723e */ /* 0x000fe400000000ff */
[----:B------:R-:W-:Y:S02]  /*1190*/  F2FP.F16.F32.PACK_AB R43, RZ, R59 ;  /* 0x0000003bff2b723e */ /* 0x000fe400000000ff */
[----:B------:R-:W-:-:S02]  /*11a0*/  PRMT R41, R41, 0x5410, R42 ;  /* 0x0000541029297816 */ /* 0x000fc4000000002a */
[----:B------:R-:W-:Y:S02]  /*11b0*/  PRMT R42, R64, 0x5410, R65 ;  /* 0x00005410402a7816 */ /* 0x000fe40000000041 */
[----:B------:R-:W-:Y:S02]  /*11c0*/  PRMT R40, R40, 0x5410, R63 ;  /* 0x0000541028287816 */ /* 0x000fe4000000003f */
[----:B------:R-:W-:Y:S01]  /*11d0*/  PRMT R43, R66, 0x5410, R43 ;  /* 0x00005410422b7816 */ /* 0x000fe2000000002b */
[----:B------:R-:W-:Y:S06]  /*11e0*/  BRA `(.L_x_2099) ;  /* 0x0000000000b07947 */ /* 0x000fec0003800000 */
.L_x_2098:
[----:B------:R-:W1:Y:S01]  /*11f0*/  @UP2 LDCU UR4, c[0x0][0x40c] ;  /* 0x00008180ff0427ac */ /* 0x000e620008000800 */
[----:B------:R-:W-:Y:S02]  /*1200*/  HFMA2 R56, -RZ, RZ, 0, 0 ;  /* 0x00000000ff387431 */ /* 0x000fe400000001ff */
[--C-:B0----5:R-:W-:Y:S02]  /*1210*/  @P3 HADD2.F32 R40, -RZ, R12.reuse.H0_H0 ;  /* 0x2000000cff283230 */ /* 0x121fe40000004100 */
[----:B------:R-:W-:Y:S01]  /*1220*/  HFMA2 R6, -RZ, RZ, 0, 0 ;  /* 0x00000000ff067431 */ /* 0x000fe200000001ff */
[----:B------:R-:W0:Y:S01]  /*1230*/  @UP2 LDCU UR5, c[0x0][0x40c] ;  /* 0x00008180ff0527ac */ /* 0x000e220008000800 */
[----:B------:R-:W-:Y:S02]  /*1240*/  @P3 HADD2.F32 R41, -RZ, R12.H1_H1 ;  /* 0x3000000cff293230 */ /* 0x000fe40000004100 */
[----:B------:R-:W-:Y:S02]  /*1250*/  HFMA2 R59, -RZ, RZ, 0, 0 ;  /* 0x00000000ff3b7431 */ /* 0x000fe400000001ff */
[----:B------:R-:W-:Y:S01]  /*1260*/  @P3 HADD2.F32 R42, -RZ, R13.H0_H0 ;  /* 0x2000000dff2a3230 */ /* 0x000fe20000004100 */
[----:B------:R-:W2:Y:S01]  /*1270*/  @UP2 LDCU UR7, c[0x0][0x40c] ;  /* 0x00008180ff0727ac */ /* 0x000ea20008000800 */
[--C-:B------:R-:W-:Y:S01]  /*1280*/  @P3 HADD2.F32 R45, -RZ, R15.reuse.H1_H1 ;  /* 0x3000000fff2d3230 */ /* 0x100fe20000004100 */
[----:B------:R-:W-:Y:S01]  /*1290*/  MOV R5, RZ ;  /* 0x000000ff00057202 */ /* 0x000fe20000000f00 */
[----:B------:R-:W-:Y:S01]  /*12a0*/  HFMA2 R46, -RZ, RZ, 0, 0 ;  /* 0x00000000ff2e7431 */ /* 0x000fe200000001ff */
[----:B------:R-:W3:Y:S01]  /*12b0*/  @UP2 LDCU UR27, c[0x0][0x40c] ;  /* 0x00008180ff1b27ac */ /* 0x000ee20008000800 */
[----:B------:R-:W-:Y:S01]  /*12c0*/  @P3 HADD2.F32 R43, -RZ, R15.H0_H0 ;  /* 0x2000000fff2b3230 */ /* 0x000fe20000004100 */
[----:B------:R-:W-:Y:S01]  /*12d0*/  MOV R52, RZ ;  /* 0x000000ff00347202 */ /* 0x000fe20000000f00 */
[----:B------:R-:W4:Y:S01]  /*12e0*/  @UP2 LDCU UR23, c[0x0][0x40c] ;  /* 0x00008180ff1727ac */ /* 0x000f220008000800 */
[----:B------:R-:W-:Y:S01]  /*12f0*/  MOV R51, RZ ;  /* 0x000000ff00337202 */ /* 0x000fe20000000f00 */
[----:B-1----:R-:W-:Y:S01]  /*1300*/  @P3 FMUL.FTZ R56, R40, UR4 ;  /* 0x0000000428383c20 */ /* 0x002fe20008410000 */
[----:B------:R-:W-:Y:S01]  /*1310*/  @P3 HADD2.F32 R40, -RZ, R13.H1_H1 ;  /* 0x3000000dff283230 */ /* 0x000fe20000004100 */
[----:B------:R-:W1:Y:S01]  /*1320*/  @UP2 LDCU UR24, c[0x0][0x40c] ;  /* 0x00008180ff1827ac */ /* 0x000e620008000800 */
[----:B0-----:R-:W-:Y:S01]  /*1330*/  @P3 FMUL.FTZ R5, R41, UR5 ;  /* 0x0000000529053c20 */ /* 0x001fe20008410000 */
[--C-:B------:R-:W-:Y:S01]  /*1340*/  @P3 HADD2.F32 R41, -RZ, R14.reuse.H0_H0 ;  /* 0x2000000eff293230 */ /* 0x100fe20000004100 */
[----:B------:R-:W0:Y:S01]  /*1350*/  @UP2 LDCU UR26, c[0x0][0x40c] ;  /* 0x00008180ff1a27ac */ /* 0x000e220008000800 */
[----:B--2---:R-:W-:Y:S01]  /*1360*/  @P3 FMUL.FTZ R6, R42, UR7 ;  /* 0x000000072a063c20 */ /* 0x004fe20008410000 */
[----:B------:R-:W-:Y:S01]  /*1370*/  @P3 HADD2.F32 R42, -RZ, R14.H1_H1 ;  /* 0x3000000eff2a3230 */ /* 0x000fe20000004100 */
[----:B------:R-:W2:Y:S01]  /*1380*/  @UP2 LDCU UR25, c[0x0][0x40c] ;  /* 0x00008180ff1927ac */ /* 0x000ea20008000800 */
[----:B---3--:R-:W-:Y:S01]  /*1390*/  @P3 FMUL.FTZ R59, R45, UR27 ;  /* 0x0000001b2d3b3c20 */ /* 0x008fe20008410000 */
[----:B------:R-:W-:Y:S01]  /*13a0*/  MOV R45, RZ ;  /* 0x000000ff002d7202 */ /* 0x000fe20000000f00 */
[----:B----4-:R-:W-:Y:S01]  /*13b0*/  @P3 FMUL.FTZ R45, R40, UR23 ;  /* 0x00000017282d3c20 */ /* 0x010fe20008410000 */
[----:B------:R-:W-:-:S02]  /*13c0*/  F2FP.F16.F32.PACK_AB R40, RZ, R56 ;  /* 0x00000038ff28723e */ /* 0x000fc400000000ff */
[----:B------:R-:W-:Y:S01]  /*13d0*/  F2FP.F16.F32.PACK_AB R66, RZ, R59 ;  /* 0x0000003bff42723e */ /* 0x000fe200000000ff */
[----:B-1----:R-:W-:Y:S01]  /*13e0*/  @P3 FMUL.FTZ R46, R41, UR24 ;  /* 0x00000018292e3c20 */ /* 0x002fe20008410000 */
[----:B------:R-:W-:Y:S02]  /*13f0*/  F2FP.F16.F32.PACK_AB R41, RZ, R5 ;  /* 0x00000005ff29723e */ /* 0x000fe400000000ff */
[----:B------:R-:W-:Y:S01]  /*1400*/  F2FP.F16.F32.PACK_AB R63, RZ, R45 ;  /* 0x0000002dff3f723e */ /* 0x000fe200000000ff */
[----:B0-----:R-:W-:Y:S01]  /*1410*/  @P3 FMUL.FTZ R52, R43, UR26 ;  /* 0x0000001a2b343c20 */ /* 0x001fe20008410000 */
[----:B------:R-:W-:Y:S02]  /*1420*/  F2FP.F16.F32.PACK_AB R64, RZ, R46 ;  /* 0x0000002eff40723e */ /* 0x000fe400000000ff */
[----:B------:R-:W-:Y:S01]  /*1430*/  PRMT R40, R40, 0x5410, R41 ;  /* 0x0000541028287816 */ /* 0x000fe20000000029 */
[----:B--2---:R-:W-:Y:S01]  /*1440*/  @P3 FMUL.FTZ R51, R42, UR25 ;  /* 0x000000192a333c20 */ /* 0x004fe20008410000 */
[----:B------:R-:W-:-:S02]  /*1450*/  F2FP.F16.F32.PACK_AB R42, RZ, R6 ;  /* 0x00000006ff2a723e */ /* 0x000fc400000000ff */
[----:B------:R-:W-:Y:S02]  /*1460*/  F2FP.F16.F32.PACK_AB R43, RZ, R52 ;  /* 0x00000034ff2b723e */ /* 0x000fe400000000ff */
[----:B------:R-:W-:Y:S02]  /*1470*/  F2FP.F16.F32.PACK_AB R65, RZ, R51 ;  /* 0x00000033ff41723e */ /* 0x000fe400000000ff */
[----:B------:R-:W-:Y:S02]  /*1480*/  PRMT R41, R42, 0x5410, R63 ;  /* 0x000054102a297816 */ /* 0x000fe4000000003f */
[----:B------:R-:W-:Y:S02]  /*1490*/  PRMT R43, R43, 0x5410, R66 ;  /* 0x000054102b2b7816 */ /* 0x000fe40000000042 */
[----:B------:R-:W-:-:S07]  /*14a0*/  PRMT R42, R64, 0x5410, R65 ;  /* 0x00005410402a7816 */ /* 0x000fce0000000041 */
.L_x_2099:
[----:B------:R-:W0:Y:S01]  /*14b0*/  LDC.64 R64, c[0x0][0x3a8] ;  /* 0x0000ea00ff407b82 */ /* 0x000e220000000a00 */
[----:B------:R-:W-:Y:S01]  /*14c0*/  IADD3 R62, PT, PT, R62, 0x80, RZ ;  /* 0x000000803e3e7810 */ /* 0x000fe20007ffe0ff */
[C---:B0-----:R-:W-:Y:S01]  /*14d0*/  IMAD.WIDE.U32 R64, R61.reuse, 0x10, R64 ;  /* 0x000000103d407825 */ /* 0x041fe200078e0040 */
[----:B------:R-:W-:-:S04]  /*14e0*/  IADD3 R61, PT, PT, R61, 0x80, RZ ;  /* 0x000000803d3d7810 */ /* 0x000fc80007ffe0ff */
[----:B------:R1:W-:Y:S03]  /*14f0*/  STG.E.128 desc[UR12][R64.64], R40 ;  /* 0x0000002840007986 */ /* 0x0003e6000c101d0c */
.L_x_2096:
[----:B------:R-:W-:Y:S05]  /*1500*/  BSYNC.RECONVERGENT B0 ;  /* 0x0000000000007941 */ /* 0x000fea0003800200 */
.L_x_2095:
        /* <DEDUP_REMOVED lines=9> */
.L_x_2102:
[----:B------:R-:W-:Y:S05]  /*15a0*/  BRA.U !UP0, `(.L_x_2103) ;  /* 0x0000000108c87547 */ /* 0x000fea000b800000 */
[----:B01----:R-:W0:Y:S02]  /*15b0*/  LDC.64 R40, c[0x0][0x3a0] ;  /* 0x0000e800ff287b82 */ /* 0x003e240000000a00 */
[----:B0-----:R-:W-:-:S06]  /*15c0*/  IMAD.WIDE.U32 R40, R61, 0x10, R40 ;  /* 0x000000103d287825 */ /* 0x001fcc00078e0028 */
[----:B------:R-:W2:Y:S01]  /*15d0*/  LDG.E.128 R40, desc[UR12][R40.64] ;  /* 0x0000000c28287981 */ /* 0x000ea2000c1e1d00 */
[----:B------:R-:W-:-:S13]  /*15e0*/  ISETP.LT.AND P3, PT, RZ, UR21, PT ;  /* 0x00000015ff007c0c */ /* 0x000fda000bf61270 */
[----:B------:R-:W0:Y:S01]  /*15f0*/  @P3 LDC R47, c[0x0][0x40c] ;  /* 0x00010300ff2f3b82 */ /* 0x000e220000000800 */
[----:B-----5:R-:W-:Y:S02]  /*1600*/  @P3 HADD2.F32 R48, -RZ, R12.H1_H1 ;  /* 0x3000000cff303230 */ /* 0x020fe40000004100 */
[----:B------:R-:W-:-:S05]  /*1610*/  @P3 HADD2.F32 R57, -RZ, R13.H0_H0 ;  /* 0x2000000dff393230 */ /* 0x000fca0000004100 */
[----:B------:R-:W1:Y:S08]  /*1620*/  @P3 LDC R54, c[0x0][0x40c] ;  /* 0x00010300ff363b82 */ /* 0x000e700000000800 */
[----:B------:R-:W3:Y:S08]  /*1630*/  @P3 LDC R60, c[0x0][0x40c] ;  /* 0x00010300ff3c3b82 */ /* 0x000ef00000000800 */
[----:B------:R-:W4:Y:S08]  /*1640*/  @P3 LDC R53, c[0x0][0x40c] ;  /* 0x00010300ff353b82 */ /* 0x000f300000000800 */
[----:B------:R-:W4:Y:S01]  /*1650*/  @P3 LDC R62, c[0x0][0x40c] ;  /* 0x00010300ff3e3b82 */ /* 0x000f220000000800 */
[----:B--2---:R-:W-:-:S02]  /*1660*/  HADD2.F32 R7, -RZ, R40.H1_H1 ;  /* 0x30000028ff077230 */ /* 0x004fc40000004100 */
[----:B------:R-:W-:-:S03]  /*1670*/  HADD2.F32 R8, -RZ, R41.H0_H0 ;  /* 0x20000029ff087230 */ /* 0x000fc60000004100 */
[----:B0-----:R-:W-:Y:S01]  /*1680*/  @P3 FFMA.FTZ R7, R48, R47, R7 ;  /* 0x0000002f30073223 */ /* 0x001fe20000010007 */
[----:B------:R-:W-:Y:S02]  /*1690*/  HADD2.F32 R47, -RZ, R41.H1_H1 ;  /* 0x30000029ff2f7230 */ /* 0x000fe40000004100 */
[----:B-1----:R-:W-:Y:S01]  /*16a0*/  @P3 FFMA.FTZ R8, R57, R54, R8 ;  /* 0x0000003639083223 */ /* 0x002fe20000010008 */
[----:B------:R-:W0:Y:S01]  /*16b0*/  @P3 LDC R41, c[0x0][0x40c] ;  /* 0x00010300ff293b82 */ /* 0x000e220000000800 */
[----:B------:R-:W-:Y:S02]  /*16c0*/  @P3 HADD2.F32 R54, -RZ, R13.H1_H1 ;  /* 0x3000000dff363230 */ /* 0x000fe40000004100 */
[----:B------:R-:W-:Y:S02]  /*16d0*/  HADD2.F32 R48, -RZ, R42.H0_H0 ;  /* 0x2000002aff307230 */ /* 0x000fe40000004100 */
[----:B------:R-:W-:Y:S02]  /*16e0*/  @P3 HADD2.F32 R57, -RZ, R14.H0_H0 ;  /* 0x2000000eff393230 */ /* 0x000fe40000004100 */
[----:B---3--:R-:W-:Y:S01]  /*16f0*/  @P3 FFMA.FTZ R47, R54, R60, R47 ;  /* 0x0000003c362f3223 */ /* 0x008fe2000001002f */
[----:B------:R-:W-:Y:S01]  /*1700*/  HADD2.F32 R42, -RZ, R42.H1_H1 ;  /* 0x3000002aff2a7230 */ /* 0x000fe20000004100 */
[----:B------:R-:W1:Y:S01]  /*1710*/  @P3 LDC R60, c[0x0][0x40c] ;  /* 0x00010300ff3c3b82 */ /* 0x000e620000000800 */
[----:B------:R-:W-:-:S02]  /*1720*/  HADD2.F32 R54, -RZ, R43.H0_H0 ;  /* 0x2000002bff367230 */ /* 0x000fc40000004100 */
[----:B----4-:R-:W-:Y:S01]  /*1730*/  @P3 FFMA.FTZ R48, R57, R53, R48 ;  /* 0x0000003539303223 */ /* 0x010fe20000010030 */
[----:B------:R-:W-:Y:S01]  /*1740*/  @P3 HADD2.F32 R57, -RZ, R14.H1_H1 ;  /* 0x3000000eff393230 */ /* 0x000fe20000004100 */
[----:B------:R-:W-:-:S03]  /*1750*/  @!P3 MOV R53, R42 ;  /* 0x0000002a0035b202 */ /* 0x000fc60000000f00 */
[----:B------:R-:W-:Y:S01]  /*1760*/  F2FP.F16.F32.PACK_AB R63, RZ, R48 ;  /* 0x00000030ff3f723e */ /* 0x000fe200000000ff */
[----:B0-----:R-:W-:Y:S01]  /*1770*/  @P3 FFMA.FTZ R53, R57, R41, R42 ;  /* 0x0000002939353223 */ /* 0x001fe2000001002a */
[----:B------:R-:W-:Y:S01]  /*1780*/  @P3 HADD2.F32 R41, -RZ, R15.H0_H0 ;  /* 0x2000000fff293230 */ /* 0x000fe20000004100 */
[----:B------:R-:W0:Y:S01]  /*1790*/  @P3 LDC R42, c[0x0][0x40c] ;  /* 0x00010300ff2a3b82 */ /* 0x000e220000000800 */
[----:B------:R-:W-:Y:S02]  /*17a0*/  HADD2.F32 R57, -RZ, R40.H0_H0 ;  /* 0x20000028ff397230 */ /* 0x000fe40000004100 */
[----:B------:R-:W-:Y:S01]  /*17b0*/  @P3 HADD2.F32 R40, -RZ, R12.H0_H0 ;  /* 0x2000000cff283230 */ /* 0x000fe20000004100 */
[----:B------:R-:W-:Y:S01]  /*17c0*/  F2FP.F16.F32.PACK_AB R64, RZ, R53 ;  /* 0x00000035ff40723e */ /* 0x000fe200000000ff */
[----:B-1----:R-:W-:Y:S01]  /*17d0*/  @P3 FFMA.FTZ R54, R41, R60, R54 ;  /* 0x0000003c29363223 */ /* 0x002fe20000010036 */
[----:B------:R-:W-:Y:S02]  /*17e0*/  HADD2.F32 R60, -RZ, R43.H1_H1 ;  /* 0x3000002bff3c7230 */ /* 0x000fe40000004100 */
[----:B------:R-:W-:Y:S01]  /*17f0*/  @P3 FFMA.FTZ R57, R40, R62, R57 ;  /* 0x0000003e28393223 */ /* 0x000fe20000010039 */
[----:B------:R-:W-:Y:S01]  /*1800*/  @P3 HADD2.F32 R41, -RZ, R15.H1_H1 ;  /* 0x3000000fff293230 */ /* 0x000fe20000004100 */
[----:B------:R-:W-:-:S02]  /*1810*/  F2FP.F16.F32.PACK_AB R62, RZ, R7 ;  /* 0x00000007ff3e723e */ /* 0x000fc400000000ff */
[----:B------:R-:W-:Y:S02]  /*1820*/  F2FP.F16.F32.PACK_AB R65, RZ, R54 ;  /* 0x00000036ff41723e */ /* 0x000fe400000000ff */
[----:B------:R-:W-:-:S04]  /*1830*/  F2FP.F16.F32.PACK_AB R40, RZ, R57 ;  /* 0x00000039ff28723e */ /* 0x000fc800000000ff */
[----:B------:R-:W-:Y:S01]  /*1840*/  PRMT R40, R40, 0x5410, R62 ;  /* 0x0000541028287816 */ /* 0x000fe2000000003e */
[----:B0-----:R-:W-:Y:S01]  /*1850*/  @P3 FFMA.FTZ R60, R41, R42, R60 ;  /* 0x0000002a293c3223 */ /* 0x001fe2000001003c */
[----:B------:R-:W-:Y:S02]  /*1860*/  F2FP.F16.F32.PACK_AB R41, RZ, R8 ;  /* 0x00000008ff29723e */ /* 0x000fe400000000ff */
[----:B------:R-:W-:Y:S02]  /*1870*/  F2FP.F16.F32.PACK_AB R42, RZ, R47 ;  /* 0x0000002fff2a723e */ /* 0x000fe400000000ff */
[----:B------:R-:W-:Y:S02]  /*1880*/  F2FP.F16.F32.PACK_AB R43, RZ, R60 ;  /* 0x0000003cff2b723e */ /* 0x000fe400000000ff */
[----:B------:R-:W-:Y:S02]  /*1890*/  PRMT R41, R41, 0x5410, R42 ;  /* 0x0000541029297816 */ /* 0x000fe4000000002a */
[----:B------:R-:W-:-:S02]  /*18a0*/  PRMT R42, R63, 0x5410, R64 ;  /* 0x000054103f2a7816 */ /* 0x000fc40000000040 */
[----:B------:R-:W-:Y:S01]  /*18b0*/  PRMT R43, R65, 0x5410, R43 ;  /* 0x00005410412b7816 */ /* 0x000fe2000000002b */
[----:B------:R-:W-:Y:S06]  /*18c0*/  BRA `(.L_x_2104) ;  /* 0x0000000000b07947 */ /* 0x000fec0003800000 */
.L_x_2103:
[----:B------:R-:W2:Y:S01]  /*18d0*/  @UP2 LDCU UR4, c[0x0][0x40c] ;  /* 0x00008180ff0427ac */ /* 0x000ea20008000800 */
[----:B------:R-:W-:Y:S02]  /*18e0*/  HFMA2 R57, -RZ, RZ, 0, 0 ;  /* 0x00000000ff397431 */ /* 0x000fe400000001ff */
[--C-:B01---5:R-:W-:Y:S02]  /*18f0*/  @P3 HADD2.F32 R40, -RZ, R12.reuse.H0_H0 ;  /* 0x2000000cff283230 */ /* 0x123fe40000004100 */
[----:B------:R-:W-:Y:S01]  /*1900*/  HFMA2 R8, -RZ, RZ, 0, 0 ;  /* 0x00000000ff087431 */ /* 0x000fe200000001ff */
[----:B------:R-:W0:Y:S01]  /*1910*/  @UP2 LDCU UR5, c[0x0][0x40c] ;  /* 0x00008180ff0527ac */ /* 0x000e220008000800 */
[----:B------:R-:W-:Y:S01]  /*1920*/  @P3 HADD2.F32 R41, -RZ, R12.H1_H1 ;  /* 0x3000000cff293230 */ /* 0x000fe20000004100 */
[----:B------:R-:W-:Y:S01]  /*1930*/  MOV R7, RZ ;  /* 0x000000ff00077202 */ /* 0x000fe20000000f00 */
[----:B------:R-:W-:Y:S01]  /*1940*/  @P3 HADD2.F32 R42, -RZ, R13.H0_H0 ;  /* 0x2000000dff2a3230 */ /* 0x000fe20000004100 */
[----:B------:R-:W1:Y:S01]  /*1950*/  @UP2 LDCU UR7, c[0x0][0x40c] ;  /* 0x00008180ff0727ac */ /* 0x000e620008000800 */
[----:B------:R-:W-:Y:S01]  /*1960*/  @P3 HADD2.F32 R43, -RZ, R15.H0_H0 ;  /* 0x2000000fff2b3230 */ /* 0x000fe20000004100 */
[----:B------:R-:W-:Y:S01]  /*1970*/  MOV R54, RZ ;  /* 0x000000ff00367202 */ /* 0x000fe20000000f00 */
[----:B------:R-:W-:Y:S01]  /*1980*/  HFMA2 R47, -RZ, RZ, 0, 0 ;  /* 0x00000000ff2f7431 */ /* 0x000fe200000001ff */
[----:B------:R-:W3:Y:S01]  /*1990*/  @UP2 LDCU UR26, c[0x0][0x40c] ;  /* 0x00008180ff1a27ac */ /* 0x000ee20008000800 */
[----:B------:R-:W-:Y:S01]  /*19a0*/  HFMA2 R60, -RZ, RZ, 0, 0 ;  /* 0x00000000ff3c7431 */ /* 0x000fe200000001ff */
[----:B------:R-:W-:Y:S01]  /*19b0*/  MOV R48, RZ ;  /* 0x000000ff00307202 */ /* 0x000fe20000000f00 */
[----:B------:R-:W4:Y:S01]  /*19c0*/  @UP2 LDCU UR23, c[0x0][0x40c] ;  /* 0x00008180ff1727ac */ /* 0x000f220008000800 */
[----:B------:R-:W-:Y:S01]  /*19d0*/  MOV R53, RZ ;  /* 0x000000ff00357202 */ /* 0x000fe20000000f00 */
[----:B--2---:R-:W-:Y:S01]  /*19e0*/  @P3 FMUL.FTZ R57, R40, UR4 ;  /* 0x0000000428393c20 */ /* 0x004fe20008410000 */
[----:B------:R-:W-:Y:S01]  /*19f0*/  @P3 HADD2.F32 R40, -RZ, R13.H1_H1 ;  /* 0x3000000dff283230 */ /* 0x000fe20000004100 */
[----:B------:R-:W2:Y:S01]  /*1a00*/  @UP2 LDCU UR24, c[0x0][0x40c] ;  /* 0x00008180ff1827ac */ /* 0x000ea20008000800 */
[----:B0-----:R-:W-:Y:S01]  /*1a10*/  @P3 FMUL.FTZ R7, R41, UR5 ;  /* 0x0000000529073c20 */ /* 0x001fe20008410000 */
[--C-:B------:R-:W-:Y:S01]  /*1a20*/  @P3 HADD2.F32 R41, -RZ, R14.reuse.H0_H0 ;  /* 0x2000000eff293230 */ /* 0x100fe20000004100 */
[----:B------:R-:W0:Y:S01]  /*1a30*/  @UP2 LDCU UR25, c[0x0][0x40c] ;  /* 0x00008180ff1927ac */ /* 0x000e220008000800 */
[----:B-1----:R-:W-:Y:S01]  /*1a40*/  @P3 FMUL.FTZ R8, R42, UR7 ;  /* 0x000000072a083c20 */ /* 0x002fe20008410000 */
[----:B------:R-:W-:Y:S01]  /*1a50*/  @P3 HADD2.F32 R42, -RZ, R14.H1_H1 ;  /* 0x3000000eff2a3230 */ /* 0x000fe20000004100 */
[----:B------:R-:W1:Y:S01]  /*1a60*/  @UP2 LDCU UR27, c[0x0][0x40c] ;  /* 0x00008180ff1b27ac */ /* 0x000e620008000800 */
[----:B---3--:R-:W-:Y:S01]  /*1a70*/  @P3 FMUL.FTZ R54, R43, UR26 ;  /* 0x0000001a2b363c20 */ /* 0x008fe20008410000 */
[----:B------:R-:W-:-:S02]  /*1a80*/  @P3 HADD2.F32 R43, -RZ, R15.H1_H1 ;  /* 0x3000000fff2b3230 */ /* 0x000fc40000004100 */
[----:B----4-:R-:W-:Y:S01]  /*1a90*/  @P3 FMUL.FTZ R47, R40, UR23 ;  /* 0x00000017282f3c20 */ /* 0x010fe20008410000 */
[----:B------:R-:W-:Y:S01]  /*1aa0*/  F2FP.F16.F32.PACK_AB R40, RZ, R57 ;  /* 0x00000039ff28723e */ /* 0x000fe200000000ff */
[----:B--2---:R-:W-:Y:S01]  /*1ab0*/  @P3 FMUL.FTZ R48, R41, UR24 ;  /* 0x0000001829303c20 */ /* 0x004fe20008410000 */
[----:B------:R-:W-:Y:S02]  /*1ac0*/  F2FP.F16.F32.PACK_AB R41, RZ, R7 ;  /* 0x00000007ff29723e */ /* 0x000fe400000000ff */
[----:B------:R-:W-:Y:S01]  /*1ad0*/  F2FP.F16.F32.PACK_AB R62, RZ, R47 ;  /* 0x0000002fff3e723e */ /* 0x000fe200000000ff */
[----:B0-----:R-:W-:Y:S01]  /*1ae0*/  @P3 FMUL.FTZ R53, R42, UR25 ;  /* 0x000000192a353c20 */ /* 0x001fe20008410000 */
[----:B------:R-:W-:Y:S02]  /*1af0*/  F2FP.F16.F32.PACK_AB R42, RZ, R8 ;  /* 0x00000008ff2a723e */ /* 0x000fe400000000ff */
[----:B------:R-:W-:Y:S01]  /*1b00*/  F2FP.F16.F32.PACK_AB R63, RZ, R48 ;  /* 0x00000030ff3f723e */ /* 0x000fe200000000ff */
[----:B-1----:R-:W-:Y:S01]  /*1b10*/  @P3 FMUL.FTZ R60, R43, UR27 ;  /* 0x0000001b2b3c3c20 */ /* 0x002fe20008410000 */
[----:B------:R-:W-:-:S02]  /*1b20*/  F2FP.F16.F32.PACK_AB R43, RZ, R54 ;  /* 0x00000036ff2b723e */ /* 0x000fc400000000ff */
[----:B------:R-:W-:Y:S02]  /*1b30*/  F2FP.F16.F32.PACK_AB R64, RZ, R53 ;  /* 0x00000035ff40723e */ /* 0x000fe400000000ff */
[----:B------:R-:W-:Y:S02]  /*1b40*/  F2FP.F16.F32.PACK_AB R65, RZ, R60 ;  /* 0x0000003cff41723e */ /* 0x000fe400000000ff */
[----:B------:R-:W-:Y:S02]  /*1b50*/  PRMT R40, R40, 0x5410, R41 ;  /* 0x0000541028287816 */ /* 0x000fe40000000029 */
[----:B------:R-:W-:Y:S02]  /*1b60*/  PRMT R41, R42, 0x5410, R62 ;  /* 0x000054102a297816 */ /* 0x000fe4000000003e */
[----:B------:R-:W-:Y:S02]  /*1b70*/  PRMT R43, R43, 0x5410, R65 ;  /* 0x000054102b2b7816 */ /* 0x000fe40000000041 */
[----:B------:R-:W-:-:S07]  /*1b80*/  PRMT R42, R63, 0x5410, R64 ;  /* 0x000054103f2a7816 */ /* 0x000fce0000000040 */
.L_x_2104:
[----:B------:R-:W0:Y:S02]  /*1b90*/  LDC.64 R62, c[0x0][0x3a8] ;  /* 0x0000ea00ff3e7b82 */ /* 0x000e240000000a00 */
[----:B0-----:R-:W-:-:S05]  /*1ba0*/  IMAD.WIDE.U32 R62, R61, 0x10, R62 ;  /* 0x000000103d3e7825 */ /* 0x001fca00078e003e */
[----:B------:R2:W-:Y:S02]  /*1bb0*/  STG.E.128 desc[UR12][R62.64], R40 ;  /* 0x000000283e007986 */ /* 0x0005e4000c101d0c */
.L_x_2101:
[----:B------:R-:W-:Y:S05]  /*1bc0*/  BSYNC.RECONVERGENT B0 ;  /* 0x0000000000007941 */ /* 0x000fea0003800200 */
.L_x_2100:
        /* <DEDUP_REMOVED lines=44> */
[----:B------:R-:W-:-:S03]  /*1e90*/  FADD.FTZ R43, R5, -R40 ;  /* 0x80000028052b7221 */ /* 0x000fc60000010000 */
        /* <DEDUP_REMOVED lines=11> */
[----:B------:R-:W-:-:S05]  /*1f50*/  FFMA.FTZ R41, R62, R62, R41 ;  /* 0x0000003e3e297223 */ /* 0x000fca0000010029 */
        /* <DEDUP_REMOVED lines=36> */
[----:B0-----:R-:W-:Y:S01]  /*21a0*/  FADD.FTZ R63, R62, R43 ;  /* 0x0000002b3e3f7221 */ /* 0x001fe20000010000 */
[----:B------:R-:W-:-:S04]  /*21b0*/  HFMA2 R43, -RZ, RZ, 0, 0 ;  /* 0x00000000ff2b7431 */ /* 0x000fc800000001ff */
        /* <DEDUP_REMOVED lines=14> */
.L_x_2106:
[----:B------:R-:W-:Y:S05]  /*22a0*/  BSYNC.RECONVERGENT B0 ;  /* 0x0000000000007941 */ /* 0x000fea0003800200 */
.L_x_2105:
        /* <DEDUP_REMOVED lines=12> */
.L_x_2108:
[----:B------:R-:W-:Y:S05]  /*2370*/  BSYNC.RECONVERGENT B0 ;  /* 0x0000000000007941 */ /* 0x000fea0003800200 */
.L_x_2107:
[----:B------:R-:W1:Y:S01]  /*2380*/  SHFL.DOWN PT, R42, R43, 0x2, 0x1f ;  /* 0x08401f002b2a7f89 */ /* 0x000e6200000e0000 */
[-C--:B------:R-:W-:Y:S01]  /*2390*/  I2FP.F32.S32 R64, R43.reuse ;  /* 0x0000002b00407245 */ /* 0x080fe20000201400 */
[----:B------:R-:W-:Y:S01]  /*23a0*/  UISETP.GE.AND UP0, UPT, UR6, 0x1, UPT ;  /* 0x000000010600788c */ /* 0x000fe2000bf06270 */
[----:B------:R-:W-:Y:S01]  /*23b0*/  ISETP.NE.AND P4, PT, R0, RZ, PT ;  /* 0x000000ff0000720c */ /* 0x000fe20003f85270 */
[----:B0-----:R-:W0:Y:S01]  /*23c0*/  SHFL.DOWN PT, R62, R40, 0x2, 0x1f ;  /* 0x08401f00283e7f89 */ /* 0x001e2200000e0000 */
[----:B------:R-:W-:Y:S02]  /*23d0*/  ISETP.NE.AND P3, PT, RZ, UR19, PT ;  /* 0x00000013ff007c0c */ /* 0x000fe4000bf65270 */
[----:B-1----:R-:W-:Y:S02]  /*23e0*/  I2FP.F32.S32 R61, R42 ;  /* 0x0000002a003d7245 */ /* 0x002fe40000201400 */
[----:B------:R-:W-:Y:S01]  /*23f0*/  IADD3 R42, PT, PT, R42, R43, RZ ;  /* 0x0000002b2a2a7210 */ /* 0x000fe20007ffe0ff */
[----:B0-----:R-:W-:-:S02]  /*2400*/  FADD.FTZ R63, -R62, R40 ;  /* 0x000000283e3f7221 */ /* 0x001fc40000010100 */
[----:B------:R-:W-:Y:S01]  /*2410*/  FMUL.FTZ R65, R62, R61 ;  /* 0x0000003d3e417220 */ /* 0x000fe20000410000 */
[----:B------:R-:W-:Y:S01]  /*2420*/  I2FP.F32.S32 R62, R42 ;  /* 0x0000002a003e7245 */ /* 0x000fe20000201400 */
[----:B------:R-:W-:Y:S01]  /*2430*/  SHFL.DOWN PT, R43, R42, 0x1, 0x1f ;  /* 0x08201f002a2b7f89 */ /* 0x000fe200000e0000 */
[----:B------:R-:W-:Y:S01]  /*2440*/  FMUL.FTZ R63, R63, R63 ;  /* 0x0000003f3f3f7220 */ /* 0x000fe20000410000 */
[----:B------:R-:W-:Y:S02]  /*2450*/  FFMA.FTZ R68, R64, R40, R65 ;  /* 0x0000002840447223 */ /* 0x000fe40000010041 */
[----:B------:R-:W0:Y:S01]  /*2460*/  MUFU.RCP R65, R62 ;  /* 0x0000003e00417308 */ /* 0x000e220000001000 */
[----:B------:R-:W-:Y:S02]  /*2470*/  FMUL.FTZ R66, R63, R64 ;  /* 0x000000403f427220 */ /* 0x000fe40000410000 */
[----:B------:R-:W1:Y:S02]  /*2480*/  SHFL.DOWN PT, R64, R41, 0x2, 0x1f ;  /* 0x08401f0029407f89 */ /* 0x000e6400000e0000 */
[----:B------:R-:W-:Y:S01]  /*2490*/  FMUL.FTZ R61, R66, R61 ;  /* 0x0000003d423d7220 */ /* 0x000fe20000410000 */
[----:B0-----:R-:W-:-:S05]  /*24a0*/  FMUL.FTZ R63, R65, R68 ;  /* 0x00000044413f7220 */ /* 0x001fca0000410000 */
[----:B------:R-:W0:Y:S01]  /*24b0*/  SHFL.DOWN PT, R40, R63, 0x1, 0x1f ;  /* 0x08201f003f287f89 */ /* 0x000e2200000e0000 */
[----:B-1----:R-:W-:-:S04]  /*24c0*/  FADD.FTZ R64, R64, R41 ;  /* 0x0000002940407221 */ /* 0x002fc80000010000 */
[----:B------:R-:W-:Y:S01]  /*24d0*/  FFMA.FTZ R61, R65, R61, R64 ;  /* 0x0000003d413d7223 */ /* 0x000fe20000010040 */
[-C--:B------:R-:W-:Y:S02]  /*24e0*/  IADD3 R64, PT, PT, R42, R43.reuse, RZ ;  /* 0x0000002b2a407210 */ /* 0x080fe40007ffe0ff */
[----:B------:R-:W-:Y:S02]  /*24f0*/  I2FP.F32.S32 R43, R43 ;  /* 0x0000002b002b7245 */ /* 0x000fe40000201400 */
[----:B------:R-:W-:Y:S01]  /*2500*/  I2FP.F32.S32 R64, R64 ;  /* 0x0000004000407245 */ /* 0x000fe20000201400 */
[----:B------:R-:W1:Y:S05]  /*2510*/  SHFL.DOWN PT, R66, R61, 0x1, 0x1f ;  /* 0x08201f003d427f89 */ /* 0x000e6a00000e0000 */
[----:B------:R-:W2:Y:S01]  /*2520*/  MUFU.RCP R64, R64 ;  /* 0x0000004000407308 */ /* 0x000ea20000001000 */
[----:B0-----:R-:W-:Y:S01]  /*2530*/  FMUL.FTZ R65, R40, R43 ;  /* 0x0000002b28417220 */ /* 0x001fe20000410000 */
[----:B------:R-:W-:-:S03]  /*2540*/  FADD.FTZ R41, R63, -R40 ;  /* 0x800000283f297221 */ /* 0x000fc60000010000 */
[----:B------:R-:W-:Y:S01]  /*2550*/  FFMA.FTZ R65, R62, R63, R65 ;  /* 0x0000003f3e417223 */ /* 0x000fe20000010041 */
[----:B------:R-:W-:-:S04]  /*2560*/  FMUL.FTZ R41, R41, R41 ;  /* 0x0000002929297220 */ /* 0x000fc80000410000 */
[----:B------:R-:W-:Y:S02]  /*2570*/  FMUL.FTZ R41, R62, R41 ;  /* 0x000000293e297220 */ /* 0x000fe40000410000 */
[----:B------:R-:W0:Y:S01]  /*2580*/  LDC R62, c[0x0][0x448] ;  /* 0x00011200ff3e7b82 */ /* 0x000e220000000800 */
[----:B--2---:R-:W-:Y:S01]  /*2590*/  FMUL.FTZ R65, R64, R65 ;  /* 0x0000004140417220 */ /* 0x004fe20000410000 */
[----:B------:R-:W-:Y:S01]  /*25a0*/  FMUL.FTZ R43, R41, R43 ;  /* 0x0000002b292b7220 */ /* 0x000fe20000410000 */
[----:B-1----:R-:W-:-:S04]  /*25b0*/  FADD.FTZ R41, R61, R66 ;  /* 0x000000423d297221 */ /* 0x002fc80000010000 */
[----:B------:R-:W1:Y:S01]  /*25c0*/  SHFL.IDX PT, R65, R65, RZ, 0x1f ;  /* 0x00001fff41417589 */ /* 0x000e6200000e0000 */
[----:B------:R-:W-:Y:S02]  /*25d0*/  FFMA.FTZ R61, R64, R43, R41 ;  /* 0x0000002b403d7223 */ /* 0x000fe40000010029 */
[----:B------:R-:W2:Y:S04]  /*25e0*/  @!P4 LDC.64 R42, c[0x0][0x3c0] ;  /* 0x0000f000ff2acb82 */ /* 0x000ea80000000a00 */
[----:B------:R-:W0:Y:S01]  /*25f0*/  SHFL.IDX PT, R61, R61, RZ, 0x1f ;  /* 0x00001fff3d3d7589 */ /* 0x000e2200000e0000 */
[----:B-1----:R-:W-:-:S05]  /*2600*/  FMUL.FTZ R40, R65, R65 ;  /* 0x0000004141287220 */ /* 0x002fca0000410000 */
[----:B------:R-:W-:Y:S02]  /*2610*/  FSEL R63, R40, RZ, P3 ;  /* 0x000000ff283f7208 */ /* 0x000fe40001800000 */
[----:B------:R-:W1:Y:S01]  /*2620*/  @!P4 LDC.64 R40, c[0x0][0x3c8] ;  /* 0x0000f200ff28cb82 */ /* 0x000e620000000a00 */
[----:B0-----:R-:W-:Y:S01]  /*2630*/  FFMA.FTZ R62, R61, UR20, R62 ;  /* 0x000000143d3e7c23 */ /* 0x001fe2000801003e */
[----:B------:R-:W-:-:S03]  /*2640*/  MOV R61, UR18 ;  /* 0x00000012003d7c02 */ /* 0x000fc60008000f00 */
[----:B------:R-:W-:Y:S01]  /*2650*/  FADD.FTZ R62, R62, R63 ;  /* 0x0000003f3e3e7221 */ /* 0x000fe20000010000 */
[----:B------:R-:W-:-:S03]  /*2660*/  MOV R63, UR18 ;  /* 0x00000012003f7c02 */ /* 0x000fc60008000f00 */
[----:B------:R-:W0:Y:S02]  /*2670*/  MUFU.RSQ R64, R62 ;  /* 0x0000003e00407308 */ /* 0x000e240000001400 */
[----:B--2---:R-:W-:-:S05]  /*2680*/  @!P4 IMAD.WIDE R42, R63, 0x4, R42 ;  /* 0x000000043f2ac825 */ /* 0x004fca00078e022a */
[----:B------:R2:W-:Y:S01]  /*2690*/  @!P4 STG.E desc[UR12][R42.64], R65 ;  /* 0x000000412a00c986 */ /* 0x0005e2000c10190c */
[----:B-1----:R-:W-:-:S05]  /*26a0*/  @!P4 IMAD.WIDE R40, R61, 0x4, R40 ;  /* 0x000000043d28c825 */ /* 0x002fca00078e0228 */
[----:B0-----:R2:W-:Y:S01]  /*26b0*/  @!P4 STG.E desc[UR12][R40.64], R64 ;  /* 0x000000402800c986 */ /* 0x0015e2000c10190c */
[----:B------:R-:W-:Y:S05]  /*26c0*/  BRA.U !UP0, `(.L_x_2109) ;  /* 0x0000000908847547 */ /* 0x000fea000b800000 */
[----:B------:R-:W-:Y:S01]  /*26d0*/  UIADD3 UR4, UPT, UPT, UR6, -0x1, URZ ;  /* 0xffffffff06047890 */ /* 0x000fe2000fffe0ff */
[----:B--2---:R-:W-:Y:S01]  /*26e0*/  LOP3.LUT R41, R0, 0x60, RZ, 0xc0, !PT ;  /* 0x0000006000297812 */ /* 0x004fe200078ec0ff */
[----:B------:R-:W-:Y:S01]  /*26f0*/  BSSY.RECONVERGENT B0, `(.L_x_2110) ;  /* 0x0000039000007945 */ /* 0x000fe20003800200 */
[----:B------:R-:W-:Y:S01]  /*2700*/  FSEL R65, R65, RZ, !P3 ;  /* 0x000000ff41417208 */ /* 0x000fe20005800000 */
[----:B------:R-:W-:Y:S01]  /*2710*/  UIMAD UR4, UR4, UR22, URZ ;  /* 0x00000016040472a4 */ /* 0x000fe2000f8e02ff */
[----:B------:R-:W-:-:S03]  /*2720*/  LOP3.LUT R41, R41, 0x1f, R0, 0xf8, !PT ;  /* 0x0000001f29297812 */ /* 0x000fc600078ef800 */
[----:B------:R-:W-:-:S04]  /*2730*/  USHF.R.S32.HI UR5, URZ, 0x1f, UR4 ;  /* 0x0000001fff057899 */ /* 0x000fc80008011404 */
[----:B------:R-:W-:-:S06]  /*2740*/  ULEA.HI UR5, UR5, UR4, URZ, 0x3 ;  /* 0x0000000405057291 */ /* 0x000fcc000f8f18ff */
[----:B------:R-:W-:-:S04]  /*2750*/  MOV R40, UR5 ;  /* 0x0000000500287c02 */ /* 0x000fc80008000f00 */
[----:B------:R-:W-:Y:S01]  /*2760*/  LEA.HI.SX32 R61, R40, R41, 0x1d ;  /* 0x00000029283d7211 */ /* 0x000fe200078feaff */
[----:B------:R-:W-:Y:S06]  /*2770*/  @!P0 BRA `(.L_x_2111) ;  /* 0x0000000000c08947 */ /* 0x000fec0003800000 */
[--C-:B------:R-:W-:Y:S01]  /*2780*/  FADD.FTZ R41, R55, -R65.reuse ;  /* 0x8000004137297221 */ /* 0x100fe20000010000 */
[----:B-----5:R-:W-:Y:S02]  /*2790*/  HADD2.F32 R43, -RZ, R32.H0_H0 ;  /* 0x20000020ff2b7230 */ /* 0x020fe40000004100 */
[----:B------:R-:W-:Y:S01]  /*27a0*/  FADD.FTZ R69, R58, -R65 ;  /* 0x800000413a457221 */ /* 0x000fe20000010000 */
[--C-:B------:R-:W-:Y:S02]  /*27b0*/  HADD2.F32 R42, -RZ, R36.reuse.H1_H1 ;  /* 0x30000024ff2a7230 */ /* 0x100fe40000004100 */
[C---:B------:R-:W-:Y:S01]  /*27c0*/  FMUL.FTZ R40, R64.reuse, R41 ;  /* 0x0000002940287220 */ /* 0x040fe20000410000 */
[----:B------:R-:W-:Y:S02]  /*27d0*/  HADD2.F32 R41, -RZ, R36.H0_H0 ;  /* 0x20000024ff297230 */ /* 0x000fe40000004100 */
[----:B------:R-:W-:Y:S01]  /*27e0*/  FMUL.FTZ R69, R64, R69 ;  /* 0x0000004540457220 */ /* 0x000fe20000410000 */
[----:B------:R-:W-:-:S02]  /*27f0*/  HADD2.F32 R62, -RZ, R32.H1_H1 ;  /* 0x30000020ff3e7230 */ /* 0x000fc40000004100 */
[----:B------:R-:W-:Y:S02]  /*2800*/  HADD2.F32 R67, -RZ, R34.H0_H0 ;  /* 0x20000022ff437230 */ /* 0x000fe40000004100 */
[----:B------:R-:W-:Y:S01]  /*2810*/  FFMA.FTZ R40, R40, R41, R43 ;  /* 0x0000002928287223 */ /* 0x000fe2000001002b */
[--C-:B------:R-:W-:Y:S01]  /*2820*/  FADD.FTZ R41, R3, -R65.reuse ;  /* 0x8000004103297221 */ /* 0x100fe20000010000 */
[--C-:B------:R-:W-:Y:S01]  /*2830*/  FADD.FTZ R43, R11, -R65.reuse ;  /* 0x800000410b2b7221 */ /* 0x100fe20000010000 */
[----:B------:R-:W-:Y:S02]  /*2840*/  HADD2.F32 R66, -RZ, R38.H1_H1 ;  /* 0x30000026ff427230 */ /* 0x000fe40000004100 */
[C---:B------:R-:W-:Y:S01]  /*2850*/  FMUL.FTZ R41, R64.reuse, R41 ;  /* 0x0000002940297220 */ /* 0x040fe20000410000 */
[----:B------:R-:W-:Y:S01]  /*2860*/  FMUL.FTZ R43, R64, R43 ;  /* 0x0000002b402b7220 */ /* 0x000fe20000410000 */
[----:B------:R-:W-:Y:S02]  /*2870*/  HADD2.F32 R68, -RZ, R34.H1_H1 ;  /* 0x30000022ff447230 */ /* 0x000fe40000004100 */
[----:B------:R-:W-:Y:S01]  /*2880*/  FFMA.FTZ R63, R41, R42, R62 ;  /* 0x0000002a293f7223 */ /* 0x000fe2000001003e */
[----:B------:R-:W-:Y:S01]  /*2890*/  FADD.FTZ R41, R4, -R65 ;  /* 0x8000004104297221 */ /* 0x000fe20000010000 */
[----:B------:R-:W-:-:S02]  /*28a0*/  HADD2.F32 R42, -RZ, R37.H0_H0 ;  /* 0x20000025ff2a7230 */ /* 0x000fc40000004100 */
[----:B------:R-:W-:Y:S02]  /*28b0*/  HADD2.F32 R62, -RZ, R33.H0_H0 ;  /* 0x20000021ff3e7230 */ /* 0x000fe40000004100 */
[----:B------:R-:W-:Y:S01]  /*28c0*/  FMUL.FTZ R41, R64, R41 ;  /* 0x0000002940297220 */ /* 0x000fe20000410000 */
[----:B------:R-:W-:-:S03]  /*28d0*/  F2FP.F16.F32.PACK_AB R40, R63, R40 ;  /* 0x000000283f28723e */ /* 0x000fc600000000ff */
[----:B------:R-:W-:Y:S01]  /*28e0*/  FFMA.FTZ R41, R41, R42, R62 ;  /* 0x0000002a29297223 */ /* 0x000fe2000001003e */
[----:B------:R-:W-:Y:S02]  /*28f0*/  HADD2.F32 R62, -RZ, R37.H1_H1 ;  /* 0x30000025ff3e7230 */ /* 0x000fe40000004100 */
[----:B------:R-:W-:-:S05]  /*2900*/  HADD2.F32 R42, -RZ, R33.H1_H1 ;  /* 0x30000021ff2a7230 */ /* 0x000fca0000004100 */
[----:B------:R-:W-:Y:S01]  /*2910*/  FFMA.FTZ R62, R43, R62, R42 ;  /* 0x0000003e2b3e7223 */ /* 0x000fe2000001002a */
[----:B------:R-:W-:-:S04]  /*2920*/  FADD.FTZ R43, R44, -R65 ;  /* 0x800000412c2b7221 */ /* 0x000fc80000010000 */
[----:B------:R-:W-:Y:S01]  /*2930*/  FMUL.FTZ R42, R64, R43 ;  /* 0x0000002b402a7220 */ /* 0x000fe20000410000 */
[----:B------:R-:W-:Y:S01]  /*2940*/  HADD2.F32 R43, -RZ, R38.H0_H0 ;  /* 0x20000026ff2b7230 */ /* 0x000fe20000004100 */
[----:B------:R-:W-:Y:S02]  /*2950*/  F2FP.F16.F32.PACK_AB R41, R62, R41 ;  /* 0x000000293e29723e */ /* 0x000fe400000000ff */
[----:B------:R-:W0:Y:S02]  /*2960*/  LDC.64 R62, c[0x0][0x428] ;  /* 0x00010a00ff3e7b82 */ /* 0x000e240000000a00 */
[----:B------:R-:W-:Y:S01]  /*2970*/  FFMA.FTZ R42, R42, R43, R67 ;  /* 0x0000002b2a2a7223 */ /* 0x000fe20000010043 */
[----:B------:R-:W-:-:S04]  /*2980*/  FADD.FTZ R43, R49, -R65 ;  /* 0x80000041312b7221 */ /* 0x000fc80000010000 */
[----:B------:R-:W-:-:S04]  /*2990*/  FMUL.FTZ R43, R64, R43 ;  /* 0x0000002b402b7220 */ /* 0x000fc80000410000 */
[----:B------:R-:W-:Y:S01]  /*29a0*/  FFMA.FTZ R67, R43, R66, R68 ;  /* 0x000000422b437223 */ /* 0x000fe20000010044 */
[----:B------:R-:W-:Y:S01]  /*29b0*/  FADD.FTZ R43, R50, -R65 ;  /* 0x80000041322b7221 */ /* 0x000fe20000010000 */
[----:B------:R-:W-:Y:S02]  /*29c0*/  HADD2.F32 R66, -RZ, R39.H0_H0 ;  /* 0x20000027ff427230 */ /* 0x000fe40000004100 */
[----:B------:R-:W-:Y:S02]  /*29d0*/  HADD2.F32 R68, -RZ, R35.H0_H0 ;  /* 0x20000023ff447230 */ /* 0x000fe40000004100 */
[----:B------:R-:W-:Y:S01]  /*29e0*/  FMUL.FTZ R43, R64, R43 ;  /* 0x0000002b402b7220 */ /* 0x000fe20000410000 */
[----:B------:R-:W-:-:S03]  /*29f0*/  F2FP.F16.F32.PACK_AB R42, R67, R42 ;  /* 0x0000002a432a723e */ /* 0x000fc600000000ff */
[----:B------:R-:W-:Y:S01]  /*2a00*/  FFMA.FTZ R43, R43, R66, R68 ;  /* 0x000000422b2b7223 */ /* 0x000fe20000010044 */
[----:B------:R-:W-:Y:S02]  /*2a10*/  HADD2.F32 R66, -RZ, R39.H1_H1 ;  /* 0x30000027ff427230 */ /* 0x000fe40000004100 */
[----:B------:R-:W-:Y:S02]  /*2a20*/  HADD2.F32 R68, -RZ, R35.H1_H1 ;  /* 0x30000023ff447230 */ /* 0x000fe40000004100 */
[C---:B0-----:R-:W-:Y:S01]  /*2a30*/  IMAD.WIDE.U32 R62, R61.reuse, 0x10, R62 ;  /* 0x000000103d3e7825 */ /* 0x041fe200078e003e */
[----:B------:R-:W-:-:S03]  /*2a40*/  IADD3 R61, PT, PT, R61, 0x80, RZ ;  /* 0x000000803d3d7810 */ /* 0x000fc60007ffe0ff */
[----:B------:R-:W-:-:S05]  /*2a50*/  FFMA.FTZ R66, R69, R66, R68 ;  /* 0x0000004245427223 */ /* 0x000fca0000010044 */
[----:B------:R-:W-:-:S05]  /*2a60*/  F2FP.F16.F32.PACK_AB R43, R66, R43 ;  /* 0x0000002b422b723e */ /* 0x000fca00000000ff */
[----:B------:R0:W-:Y:S02]  /*2a70*/  STG.E.128 desc[UR12][R62.64], R40 ;  /* 0x000000283e007986 */ /* 0x0001e4000c101d0c */
.L_x_2111:
[----:B------:R-:W-:Y:S05]  /*2a80*/  BSYNC.RECONVERGENT B0 ;  /* 0x0000000000007941 */ /* 0x000fea0003800200 */
.L_x_2110:
[----:B------:R-:W-:Y:S04]  /*2a90*/  BSSY.RECONVERGENT B0, `(.L_x_2112) ;  /* 0x0000032000007945 */ /* 0x000fe80003800200 */
[----:B------:R-:W-:Y:S05]  /*2aa0*/  @!P1 BRA `(.L_x_2113) ;  /* 0x0000000000c09947 */ /* 0x000fea0003800000 */
[--C-:B0-----:R-:W-:Y:S01]  /*2ab0*/  FADD.FTZ R41, R56, -R65.reuse ;  /* 0x8000004138297221 */ /* 0x101fe20000010000 */
        /* <DEDUP_REMOVED lines=47> */
.L_x_2113:
[----:B------:R-:W-:Y:S05]  /*2db0*/  BSYNC.RECONVERGENT B0 ;  /* 0x0000000000007941 */ /* 0x000fea0003800200 */
.L_x_2112:
[----:B------:R-:W-:Y:S04]  /*2dc0*/  BSSY.RECONVERGENT B0, `(.L_x_2109) ;  /* 0x0000031000007945 */ /* 0x000fe80003800200 */
[----:B------:R-:W-:Y:S05]  /*2dd0*/  @!P2 BRA `(.L_x_2114) ;  /* 0x0000000000bca947 */ /* 0x000fea0003800000 */
[--C-:B01----:R-:W-:Y:S01]  /*2de0*/  FADD.FTZ R41, R57, -R65.reuse ;  /* 0x8000004139297221 */ /* 0x103fe20000010000 */
[----:B-----5:R-:W-:Y:S02]  /*2df0*/  HADD2.F32 R40, -RZ, R20.H0_H0 ;  /* 0x20000014ff287230 */ /* 0x020fe40000004100 */
[--C-:B------:R-:W-:Y:S02]  /*2e00*/  HADD2.F32 R42, -RZ, R16.reuse.H0_H0 ;  /* 0x20000010ff2a7230 */ /* 0x100fe40000004100 */
[----:B------:R-:W-:Y:S01]  /*2e10*/  FMUL.FTZ R41, R64, R41 ;  /* 0x0000002940297220 */ /* 0x000fe20000410000 */
[----:B------:R-:W-:Y:S02]  /*2e20*/  HADD2.F32 R43, -RZ, R16.H1_H1 ;  /* 0x30000010ff2b7230 */ /* 0x000fe40000004100 */
[----:B------:R-:W-:Y:S02]  /*2e30*/  HADD2.F32 R66, -RZ, R21.H0_H0 ;  /* 0x20000015ff427230 */ /* 0x000fe40000004100 */
[----:B------:R-:W-:Y:S01]  /*2e40*/  FFMA.FTZ R67, R41, R40, R42 ;  /* 0x0000002829437223 */ /* 0x000fe2000001002a */
[----:B------:R-:W-:Y:S01]  /*2e50*/  FADD.FTZ R41, R7, -R65 ;  /* 0x8000004107297221 */ /* 0x000fe20000010000 */
[----:B------:R-:W-:-:S02]  /*2e60*/  HADD2.F32 R42, -RZ, R17.H0_H0 ;  /* 0x20000011ff2a7230 */ /* 0x000fc40000004100 */
[----:B------:R-:W-:Y:S02]  /*2e70*/  HADD2.F32 R62, -RZ, R17.H1_H1 ;  /* 0x30000011ff3e7230 */ /* 0x000fe40000004100 */
[----:B------:R-:W-:Y:S01]  /*2e80*/  FMUL.FTZ R40, R64, R41 ;  /* 0x0000002940287220 */ /* 0x000fe20000410000 */
[----:B------:R-:W-:Y:S02]  /*2e90*/  HADD2.F32 R41, -RZ, R20.H1_H1 ;  /* 0x30000014ff297230 */ /* 0x000fe40000004100 */
[--C-:B------:R-:W-:Y:S02]  /*2ea0*/  HADD2.F32 R63, -RZ, R18.reuse.H0_H0 ;  /* 0x20000012ff3f7230 */ /* 0x100fe40000004100 */
[----:B------:R-:W-:Y:S02]  /*2eb0*/  HADD2.F32 R68, -RZ, R18.H1_H1 ;  /* 0x30000012ff447230 */ /* 0x000fe40000004100 */
[----:B------:R-:W-:Y:S01]  /*2ec0*/  FFMA.FTZ R40, R40, R41, R43 ;  /* 0x0000002928287223 */ /* 0x000fe2000001002b */
[--C-:B------:R-:W-:Y:S01]  /*2ed0*/  FADD.FTZ R41, R8, -R65.reuse ;  /* 0x8000004108297221 */ /* 0x100fe20000010000 */
[----:B------:R-:W-:-:S03]  /*2ee0*/  FADD.FTZ R43, R48, -R65 ;  /* 0x80000041302b7221 */ /* 0x000fc60000010000 */
[----:B------:R-:W-:Y:S01]  /*2ef0*/  FMUL.FTZ R41, R64, R41 ;  /* 0x0000002940297220 */ /* 0x000fe20000410000 */
[----:B------:R-:W-:-:S03]  /*2f00*/  F2FP.F16.F32.PACK_AB R40, R40, R67 ;  /* 0x000000432828723e */ /* 0x000fc600000000ff */
[----:B------:R-:W-:Y:S01]  /*2f10*/  FFMA.FTZ R66, R41, R66, R42 ;  /* 0x0000004229427223 */ /* 0x000fe2000001002a */
[----:B------:R-:W-:Y:S01]  /*2f20*/  FADD.FTZ R41, R47, -R65 ;  /* 0x800000412f297221 */ /* 0x000fe20000010000 */
[----:B------:R-:W-:-:S03]  /*2f30*/  HADD2.F32 R42, -RZ, R21.H1_H1 ;  /* 0x30000015ff2a7230 */ /* 0x000fc60000004100 */
[----:B------:R-:W-:-:S04]  /*2f40*/  FMUL.FTZ R41, R64, R41 ;  /* 0x0000002940297220 */ /* 0x000fc80000410000 */
[----:B------:R-:W-:Y:S01]  /*2f50*/  FFMA.FTZ R41, R41, R42, R62 ;  /* 0x0000002a29297223 */ /* 0x000fe2000001003e */
[----:B------:R-:W-:Y:S01]  /*2f60*/  FMUL.FTZ R42, R64, R43 ;  /* 0x0000002b402a7220 */ /* 0x000fe20000410000 */
[--C-:B------:R-:W-:Y:S02]  /*2f70*/  HADD2.F32 R43, -RZ, R22.reuse.H0_H0 ;  /* 0x20000016ff2b7230 */ /* 0x100fe40000004100 */
[----:B------:R-:W-:Y:S01]  /*2f80*/  HADD2.F32 R62, -RZ, R22.H1_H1 ;  /* 0x30000016ff3e7230 */ /* 0x000fe20000004100 */
[----:B------:R-:W-:Y:S02]  /*2f90*/  F2FP.F16.F32.PACK_AB R41, R41, R66 ;  /* 0x000000422929723e */ /* 0x000fe400000000ff */
        /* <DEDUP_REMOVED lines=19> */
.L_x_2114:
[----:B------:R-:W-:Y:S05]  /*30d0*/  BSYNC.RECONVERGENT B0 ;  /* 0x0000000000007941 */ /* 0x000fea0003800200 */
.L_x_2109:
[----:B------:R-:W-:Y:S02]  /*30e0*/  UIADD3 UR18, UPT, UPT, UR18, UR16, URZ ;  /* 0x0000001012127290 */ /* 0x000fe4000fffe0ff */
[----:B------:R-:W-:Y:S02]  /*30f0*/  UPLOP3.LUT UP1, UPT, UPT, UPT, UP1, 0x40, 0x4 ;  /* 0x000000000004789c */ /* 0x000fe40003f2e810 */
[----:B------:R-:W-:-:S09]  /*3100*/  UISETP.GE.AND UP0, UPT, UR18, UR17, UPT ;  /* 0x000000111200728c */ /* 0x000fd2000bf06270 */
[----:B------:R-:W-:Y:S05]  /*3110*/  BRA.U !UP0, `(.L_x_2115) ;  /* 0xffffffd508247547 */ /* 0x000fea000b83ffff */
[----:B------:R-:W-:Y:S05]  /*3120*/  EXIT ;  /* 0x000000000000794d */ /* 0x000fea0003800000 */
.L_x_2116:
        /* <DEDUP_REMOVED lines=13> */
.L_x_20749:


//--------------------- .text._ZN10layer_norm13ln_fwd_kernelINS_13Kernel_traitsI6__halfS2_S2_S2_fjLj3072ELj1ELj1ELj4ELj16ENS_18Kernel_traits_baseILj3072ES2_S2_S2_S2_fjLj128EEEEELb0ELb0ELb1ELb1EEEvNS_9FwdParamsE --------------------------
	.section	.text._ZN10layer_norm13ln_fwd_kernelINS_13Kernel_traitsI6__halfS2_S2_S2_fjLj3072ELj1ELj1ELj4ELj16ENS_18Kernel_traits_baseILj3072ES2_S2_S2_S2_fjLj128EEEEELb0ELb0ELb1ELb1EEEvNS_9FwdParamsE,"ax",@progbits
	.align	128
        .global         _ZN10layer_norm13ln_fwd_kernelINS_13Kernel_traitsI6__halfS2_S2_S2_fjLj3072ELj1ELj1ELj4ELj16ENS_18Kernel_traits_baseILj3072ES2_S2_S2_S2_fjLj128EEEEELb0ELb0ELb1ELb1EEEvNS_9FwdParamsE
        .type           _ZN10layer_norm13ln_fwd_kernelINS_13Kernel_traitsI6__halfS2_S2_S2_fjLj3072ELj1ELj1ELj4ELj16ENS_18Kernel_traits_baseILj3072ES2_S2_S2_S2_fjLj128EEEEELb0ELb0ELb1ELb1EEEvNS_9FwdParamsE,@function
        .size           _ZN10layer_norm13ln_fwd_kernelINS_13Kernel_traitsI6__halfS2_S2_S2_fjLj3072ELj1ELj1ELj4ELj16ENS_18Kernel_traits_baseILj3072ES2_S2_S2_S2_fjLj128EEEEELb0ELb0ELb1ELb1EEEvNS_9FwdParamsE,(.L_x_20750 - _ZN10layer_norm13ln_fwd_kernelINS_13Kernel_traitsI6__halfS2_S2_S2_fjLj3072ELj1ELj1ELj4ELj16ENS_18Kernel_traits_baseILj3072ES2_S2_S2_S2_fjLj128EEEEELb0ELb0ELb1ELb1EEEvNS_9FwdParamsE)
        .other          _ZN10layer_norm13ln_fwd_kernelINS_13Kernel_traitsI6__halfS2_S2_S2_fjLj3072ELj1ELj1ELj4ELj16ENS_18Kernel_traits_baseILj3072ES2_S2_S2_S2_fjLj128EEEEELb0ELb0ELb1ELb1EEEvNS_9FwdParamsE,@"STO_CUDA_ENTRY STV_DEFAULT"
_ZN10layer_norm13ln_fwd_kernelINS_13Kernel_traitsI6__halfS2_S2_S2_fjLj3072ELj1ELj1ELj4ELj16ENS_18Kernel_traits_baseILj3072ES2_S2_S2_S2_fjLj128EEEEELb0ELb0ELb1ELb1EEEvNS_9FwdParamsE:
.text._ZN10layer_norm13ln_fwd_kernelINS_13Kernel_traitsI6__halfS2_S2_S2_fjLj3072ELj1ELj1ELj4ELj16ENS_18Kernel_traits_baseILj3072ES2_S2_S2_S2_fjLj128EEEEELb0ELb0ELb1ELb1EEEvNS_9FwdParamsE:
[----:B------:R-:W-:Y:S01]  /*0000*/  LDC R1, c[0x0][0x37c] ;  /* 0x0000df00ff017b82 */ /* 0x000fe20000000800 */
[----:B------:R-:W0:Y:S01]  /*0010*/  LDCU.64 UR4, c[0x0][0x438] ;  /* 0x00008700ff0477ac */ /* 0x000e220008000a00 */
[----:B------:R-:W1:Y:S06]  /*0020*/  S2R R10, SR_TID.X ;  /* 0x00000000000a7919 */ /* 0x000e6c0000002100 */
[----:B------:R-:W1:Y:S01]  /*0030*/  LDC.64 R2, c[0x0][0x3d0] ;  /* 0x0000f400ff027b82 */ /* 0x000e620000000a00 */
[----:B------:R-:W2:Y:S01]  /*0040*/  LDCU.64 UR6, c[0x0][0x358] ;  /* 0x00006b00ff0677ac */ /* 0x000ea20008000a00 */
[----:B0-----:R-:W-:-:S04]  /*0050*/  ISETP.NE.U32.AND P0, PT, RZ, UR4, PT ;  /* 0x00000004ff007c0c */ /* 0x001fc8000bf05070 */
[----:B------:R-:W-:Y:S01]  /*0060*/  ISETP.NE.AND.EX P0, PT, RZ, UR5, PT, P0 ;  /* 0x00000005ff007c0c */ /* 0x000fe2000bf05300 */
[C---:B-1----:R-:W-:Y:S01]  /*0070*/  IMAD.WIDE.U32 R2, R10.reuse, 0x10, R2 ;  /* 0x000000100a027825 */ /* 0x042fe200078e0002 */
[----:B------:R-:W0:Y:S01]  /*0080*/  S2UR UR4, SR_CTAID.X ;  /* 0x00000000000479c3 */ /* 0x000e220000002500 */
[----:B------:R-:W1:Y:S03]  /*0090*/  LDCU UR5, c[0x0][0x384] ;  /* 0x00007080ff0577ac */ /* 0x000e660008000800 */
[----:B--2---:R-:W2:Y:S07]  /*00a0*/  LDG.E.128 R32, desc[UR6][R2.64] ;  /* 0x0000000602207981 */ /* 0x004eae000c1e1d00 */
[----:B------:R-:W3:Y:S01]  /*00b0*/  @P0 LDC.64 R36, c[0x0][0x438] ;  /* 0x00010e00ff240b82 */ /* 0x000ee20000000a00 */
[----:B------:R-:W4:Y:S04]  /*00c0*/  LDG.E.128 R28, desc[UR6][R2.64+0x800] ;  /* 0x00080006021c7981 */ /* 0x000f28000c1e1d00 */
[----:B------:R4:W4:Y:S01]  /*00d0*/  LDG.E.128 R24, desc[UR6][R2.64+0x1000] ;  /* 0x0010000602187981 */ /* 0x000922000c1e1d00 */
[----:B---3--:R-:W-:-:S05]  /*00e0*/  @P0 IMAD.WIDE.U32 R36, R10, 0x10, R36 ;  /* 0x000000100a240825 */ /* 0x008fca00078e0024 */
[----:B------:R3:W5:Y:S04]  /*00f0*/  @P0 LDG.E.128 R12, desc[UR6][R36.64] ;  /* 0x00000006240c0981 */ /* 0x000768000c1e1d00 */
[----:B------:R3:W5:Y:S04]  /*0100*/  @P0 LDG.E.128 R16, desc[UR6][R36.64+0x800] ;  /* 0x0008000624100981 */ /* 0x000768000c1e1d00 */
[----:B------:R3:W5:Y:S01]  /*0110*/  @P0 LDG.E.128 R20, desc[UR6][R36.64+0x1000] ;  /* 0x0010000624140981 */ /* 0x000762000c1e1d00 */
[----:B0-----:R-:W-:-:S04]  /*0120*/  MOV R7, UR4 ;  /* 0x0000000400077c02 */ /* 0x001fc80008000f00 */
[----:B-1----:R-:W-:Y:S02]  /*0130*/  ISETP.GE.AND P1, PT, R7, UR5, PT ;  /* 0x0000000507007c0c */ /* 0x002fe4000bf26270 */
[----:B--2---:R-:W-:Y:S02]  /*0140*/  @P0 MOV R9, R32 ;  /* 0x0000002000090202 */ /* 0x004fe40000000f00 */
[----:B------:R-:W-:Y:S02]  /*0150*/  @P0 MOV R8, R33 ;  /* 0x0000002100080202 */ /* 0x000fe40000000f00 */
[----:B------:R-:W-:Y:S02]  /*0160*/  @P0 MOV R6, R34 ;  /* 0x0000002200060202 */ /* 0x000fe40000000f00 */
[----:B------:R-:W-:Y:S02]  /*0170*/  @P0 MOV R5, R35 ;  /* 0x0000002300050202 */ /* 0x000fe40000000f00 */
[----:B----4-:R-:W-:-:S02]  /*0180*/  @P0 MOV R4, R28 ;  /* 0x0000001c00040202 */ /* 0x010fc40000000f00 */
[----:B------:R-:W-:Y:S02]  /*0190*/  @P0 MOV R3, R29 ;  /* 0x0000001d00030202 */ /* 0x000fe40000000f00 */
[----:B------:R-:W-:Y:S02]  /*01a0*/  @!P0 MOV R9, R32 ;  /* 0x0000002000098202 */ /* 0x000fe40000000f00 */
[----:B------:R-:W-:Y:S02]  /*01b0*/  @!P0 MOV R8, R33 ;  /* 0x0000002100088202 */ /* 0x000fe40000000f00 */
[----:B------:R-:W-:Y:S02]  /*01c0*/  @!P0 MOV R6, R34 ;  /* 0x0000002200068202 */ /* 0x000fe40000000f00 */
[----:B------:R-:W-:Y:S02]  /*01d0*/  @!P0 MOV R5, R35 ;  /* 0x0000002300058202 */ /* 0x000fe40000000f00 */
[----:B------:R-:W-:-:S02]  /*01e0*/  @!P0 MOV R4, R28 ;  /* 0x0000001c00048202 */ /* 0x000fc40000000f00 */
[----:B------:R-:W-:Y:S02]  /*01f0*/  @!P0 MOV R3, R29 ;  /* 0x0000001d00038202 */ /* 0x000fe40000000f00 */
[----:B------:R-:W-:Y:S02]  /*0200*/  @P0 MOV R2, R30 ;  /* 0x0000001e00020202 */ /* 0x000fe40000000f00 */
[----:B------:R-:W-:Y:S02]  /*0210*/  @P0 MOV R0, R31 ;  /* 0x0000001f00000202 */ /* 0x000fe40000000f00 */
[----:B------:R-:W-:Y:S01]  /*0220*/  @P0 MOV R11, R24 ;  /* 0x00000018000b0202 */ /* 0x000fe20000000f00 */
[----:B---3--:R-:W-:Y:S06]  /*0230*/  @P1 EXIT ;  /* 0x000000000000194d */ /* 0x008fec0003800000 */
[----:B------:R-:W-:Y:S02]  /*0240*/  @P0 MOV R42, R25 ;  /* 0x00000019002a0202 */ /* 0x000fe40000000f00 */
[----:B-----5:R-:W-:Y:S02]  /*0250*/  @!P0 CS2R R14, SRZ ;  /* 0x00000000000e8805 */ /* 0x020fe4000001ff00 */
[----:B------:R-:W-:Y:S02]  /*0260*/  @P0 MOV R41, R26 ;  /* 0x0000001a00290202 */ /* 0x000fe40000000f00 */
[----:B------:R-:W-:Y:S02]  /*0270*/  @!P0 CS2R R12, SRZ ;  /* 0x00000000000c8805 */ /* 0x000fe4000001ff00 */
[----:B------:R-:W-:Y:S02]  /*0280*/  @P0 MOV R40, R27 ;  /* 0x0000001b00280202 */ /* 0x000fe40000000f00 */
[----:B------:R-:W-:-:S02]  /*0290*/  @!P0 CS2R R18, SRZ ;  /* 0x0000000000128805 */ /* 0x000fc4000001ff00 */
[----:B------:R-:W-:Y:S02]  /*02a0*/  @!P0 MOV R2, R30 ;  /* 0x0000001e00028202 */ /* 0x000fe40000000f00 */
[----:B------:R-:W-:Y:S02]  /*02b0*/  @!P0 CS2R R16, SRZ ;  /* 0x0000000000108805 */ /* 0x000fe4000001ff00 */
[----:B------:R-:W-:Y:S02]  /*02c0*/  @!P0 MOV R0, R31 ;  /* 0x0000001f00008202 */ /* 0x000fe40000000f00 */
[----:B------:R-:W-:Y:S02]  /*02d0*/  @!P0 CS2R R22, SRZ ;  /* 0x0000000000168805 */ /* 0x000fe4000001ff00 */
[----:B------:R-:W-:Y:S02]  /*02e0*/  @!P0 MOV R11, R24 ;  /* 0x00000018000b8202 */ /* 0x000fe40000000f00 */
[----:B------:R-:W-:-:S02]  /*02f0*/  @!P0 CS2R R20, SRZ ;  /* 0x0000000000148805 */ /* 0x000fc4000001ff00 */
[----:B------:R-:W-:Y:S01]  /*0300*/  @!P0 MOV R42, R25 ;  /* 0x00000019002a8202 */ /* 0x000fe20000000f00 */
[----:B------:R-:W-:Y:S01]  /*0310*/  UPLOP3.LUT UP1, UPT, UPT, UPT, UPT, 0x40, 0x4 ;  /* 0x000000000004789c */ /* 0x000fe20003f2e870 */
[----:B------:R-:W-:Y:S01]  /*0320*/  @!P0 MOV R41, R26 ;  /* 0x0000001a00298202 */ /* 0x000fe20000000f00 */
[----:B------:R-:W0:Y:S01]  /*0330*/  LDCU.U8 UR10, c[0x0][0x410] ;  /* 0x00008200ff0a77ac */ /* 0x000e220008000000 */
[----:B------:R-:W-:Y:S01]  /*0340*/  @!P0 MOV R40, R27 ;  /* 0x0000001b00288202 */ /* 0x000fe20000000f00 */
[----:B------:R-:W1:Y:S01]  /*0350*/  LDCU UR11, c[0x0][0x400] ;  /* 0x00008000ff0b77ac */ /* 0x000e620008000800 */
[----:B------:R-:W2:Y:S06]  /*0360*/  LDCU.64 UR8, c[0x0][0x3a0] ;  /* 0x00007400ff0877ac */ /* 0x000eac0008000a00 */
.L_x_2128:
[----:B------:R-:W3:Y:S08]  /*0370*/  LDC.64 R46, c[0x0][0x3f0] ;  /* 0x0000fc00ff2e7b82 */ /* 0x000ef00000000a00 */
[----:B------:R-:W4:Y:S08]  /*0380*/  LDC R33, c[0x0][0x388] ;  /* 0x0000e200ff217b82 */ /* 0x000f300000000800 */
[----:B------:R-:W0:Y:S01]  /*0390*/  LDC.64 R28, c[0x0][0x3f8] ;  /* 0x0000fe00ff1c7b82 */ /* 0x000e220000000a00 */
[----:B---3--:R-:W-:-:S06]  /*03a0*/  IMAD.WIDE R46, R7, 0x4, R46 ;  /* 0x00000004072e7825 */ /* 0x008fcc00078e022e */
[----:B------:R-:W3:Y:S01]  /*03b0*/  LDG.E R46, desc[UR6][R46.64] ;  /* 0x000000062e2e7981 */ /* 0x000ee2000c1e1900 */
[----:B------:R-:W-:Y:S02]  /*03c0*/  HFMA2 R57, -RZ, RZ, 0, 0 ;  /* 0x00000000ff397431 */ /* 0x000fe400000001ff */
[----:B0-----:R-:W-:Y:S01]  /*03d0*/  IMAD.WIDE R28, R7, 0x4, R28 ;  /* 0x00000004071c7825 */ /* 0x001fe200078e021c */
[----:B---3--:R-:W-:-:S13]  /*03e0*/  ISETP.GE.AND P0, PT, R46, 0x1, PT ;  /* 0x000000012e00780c */ /* 0x008fda0003f06270 */
[----:B------:R-:W0:Y:S01]  /*03f0*/  @P0 LDC.64 R30, c[0x0][0x390] ;  /* 0x0000e400ff1e0b82 */ /* 0x000e220000000a00 */
[----:B------:R-:W-:-:S05]  /*0400*/  @P0 IADD3 R32, PT, PT, R46, -0x1, RZ ;  /* 0xffffffff2e200810 */ /* 0x000fca0007ffe0ff */
[----:B----4-:R-:W-:-:S05]  /*0410*/  @P0 IMAD R32, R32, R33, RZ ;  /* 0x0000002120200224 */ /* 0x010fca00078e02ff */
[----:B------:R-:W-:-:S04]  /*0420*/  @P0 SHF.R.S32.HI R35, RZ, 0x1f, R32 ;  /* 0x0000001fff230819 */ /* 0x000fc80000011420 */
[----:B------:R-:W-:Y:S02]  /*0430*/  @P0 LEA.HI R35, R35, R32, RZ, 0x3 ;  /* 0x0000002023230211 */ /* 0x000fe400078f18ff */
[----:B------:R3:W5:Y:S02]  /*0440*/  LDG.E R32, desc[UR6][R28.64] ;  /* 0x000000061c207981 */ /* 0x000764000c1e1900 */
[----:B------:R-:W-:-:S05]  /*0450*/  @P0 LEA.HI.SX32 R57, R35, R10, 0x1d ;  /* 0x0000000a23390211 */ /* 0x000fca00078feaff */
[----:B0-----:R-:W-:-:S05]  /*0460*/  @P0 IMAD.WIDE.U32 R30, R57, 0x10, R30 ;  /* 0x00000010391e0825 */ /* 0x001fca00078e001e */
[----:B------:R3:W5:Y:S01]  /*0470*/  @P0 LDG.E.128 R24, desc[UR6][R30.64] ;  /* 0x000000061e180981 */ /* 0x000762000c1e1d00 */
[----:B--2---:R-:W-:Y:S01]  /*0480*/  UISETP.NE.U32.AND UP0, UPT, UR8, URZ, UPT ;  /* 0x000000ff0800728c */ /* 0x004fe2000bf05070 */
[----:B------:R-:W-:-:S03]  /*0490*/  IMAD R34, R7, R33, RZ ;  /* 0x0000002107227224 */ /* 0x000fc600078e02ff */
[----:B------:R-:W-:Y:S02]  /*04a0*/  UISETP.NE.AND.EX UP0, UPT, UR9, URZ, UPT, UP0 ;  /* 0x000000ff0900728c */ /* 0x000fe4000bf05300 */
[----:B------:R-:W-:-:S04]  /*04b0*/  SHF.R.S32.HI R35, RZ, 0x1f, R34 ;  /* 0x0000001fff237819 */ /* 0x000fc80000011422 */
[----:B------:R-:W-:-:S04]  /*04c0*/  LEA.HI R35, R35, R34, RZ, 0x3 ;  /* 0x0000002223237211 */ /* 0x000fc800078f18ff */
[----:B------:R-:W-:Y:S01]  /*04d0*/  LEA.HI.SX32 R47, R35, R10, 0x1d ;  /* 0x0000000a232f7211 */ /* 0x000fe200078feaff */
[----:B---3--:R-:W-:Y:S06]  /*04e0*/  BRA.U !UP0, `(.L_x_2117) ;  /* 0x0000000108d07547 */ /* 0x008fec000b800000 */
[----:B------:R-:W0:Y:S02]  /*04f0*/  LDC.64 R28, c[0x0][0x3a0] ;  /* 0x0000e800ff1c7b82 */ /* 0x000e240000000a00 */
[----:B0-----:R-:W-:-:S06]  /*0500*/  IMAD.WIDE.U32 R28, R47, 0x10, R28 ;  /* 0x000000102f1c7825 */ /* 0x001fcc00078e001c */
[----:B------:R-:W2:Y:S01]  /*0510*/  LDG.E.128 R28, desc[UR6][R28.64] ;  /* 0x000000061c1c7981 */ /* 0x000ea2000c1e1d00 */
[----:B------:R-:W-:-:S13]  /*0520*/  ISETP.GT.AND P1, PT, R46, RZ, PT ;  /* 0x000000ff2e00720c */ /* 0x000fda0003f24270 */
[----:B------:R-:W0:Y:S01]  /*0530*/  @P1 LDC R53, c[0x0][0x40c] ;  /* 0x00010300ff351b82 */ /* 0x000e220000000800 */
[----:B-----5:R-:W-:Y:S02]  /*0540*/  @P1 HADD2.F32 R39, -RZ, R24.H1_H1 ;  /* 0x30000018ff271230 */ /* 0x020fe40000004100 */
[--C-:B------:R-:W-:Y:S02]  /*0550*/  @P1 HADD2.F32 R45, -RZ, R25.reuse.H1_H1 ;  /* 0x30000019ff2d1230 */ /* 0x100fe40000004100 */
[----:B------:R-:W-:Y:S02]  /*0560*/  @P1 HADD2.F32 R44, -RZ, R25.H0_H0 ;  /* 0x20000019ff2c1230 */ /* 0x000fe40000004100 */
[----:B------:R-:W-:Y:S01]  /*0570*/  @P1 HADD2.F32 R59, -RZ, R27.H1_H1 ;  /* 0x3000001bff3b1230 */ /* 0x000fe20000004100 */
[----:B------:R-:W3:Y:S08]  /*0580*/  @P1 LDC R55, c[0x0][0x40c] ;  /* 0x00010300ff371b82 */ /* 0x000ef00000000800 */
[----:B------:R-:W4:Y:S08]  /*0590*/  @P1 LDC R54, c[0x0][0x40c] ;  /* 0x00010300ff361b82 */ /* 0x000f300000000800 */
[----:B------:R-:W1:Y:S08]  /*05a0*/  @P1 LDC R34, c[0x0][0x40c] ;  /* 0x00010300ff221b82 */ /* 0x000e700000000800 */
[----:B------:R-:W1:Y:S08]  /*05b0*/  @P1 LDC R35, c[0x0][0x40c] ;  /* 0x00010300ff231b82 */ /* 0x000e700000000800 */
[----:B------:R-:W1:Y:S08]  /*05c0*/  @P1 LDC R49, c[0x0][0x40c] ;  /* 0x00010300ff311b82 */ /* 0x000e700000000800 */
[----:B------:R-:W1:Y:S08]  /*05d0*/  @P1 LDC R50, c[0x0][0x40c] ;  /* 0x00010300ff321b82 */ /* 0x000e700000000800 */
[----:B------:R-:W1:Y:S01]  /*05e0*/  @P1 LDC R51, c[0x0][0x40c] ;  /* 0x00010300ff331b82 */ /* 0x000e620000000800 */
[----:B--2---:R-:W-:-:S02]  /*05f0*/  HADD2.F32 R38, -RZ, R28.H1_H1 ;  /* 0x3000001cff267230 */ /* 0x004fc40000004100 */
[--C-:B------:R-:W-:Y:S02]  /*0600*/  HADD2.F32 R36, -RZ, R29.reuse.H1_H1 ;  /* 0x3000001dff247230 */ /* 0x100fe40000004100 */
[----:B------:R-:W-:Y:S02]  /*0610*/  HADD2.F32 R43, -RZ, R28.H0_H0 ;  /* 0x2000001cff2b7230 */ /* 0x000fe40000004100 */
[----:B0-----:R-:W-:Y:S01]  /*0620*/  @P1 FFMA.FTZ R38, R39, R53, R38 ;  /* 0x0000003527261223 */ /* 0x001fe20000010026 */
[----:B------:R-:W-:Y:S02]  /*0630*/  HADD2.F32 R37, -RZ, R29.H0_H0 ;  /* 0x2000001dff257230 */ /* 0x000fe40000004100 */
[----:B---3--:R-:W-:Y:S01]  /*0640*/  @P1 FFMA.FTZ R36, R45, R55, R36 ;  /* 0x000000372d241223 */ /* 0x008fe20000010024 */
[--C-:B------:R-:W-:Y:S02]  /*0650*/  HADD2.F32 R48, -RZ, R30.reuse.H0_H0 ;  /* 0x2000001eff307230 */ /* 0x100fe40000004100 */
[----:B------:R-:W-:-:S02]  /*0660*/  HADD2.F32 R30, -RZ, R30.H1_H1 ;  /* 0x3000001eff1e7230 */ /* 0x000fc40000004100 */
[----:B----4-:R-:W-:Y:S01]  /*0670*/  @P1 FFMA.FTZ R37, R44, R54, R37 ;  /* 0x000000362c251223 */ /* 0x010fe20000010025 */
[--C-:B------:R-:W-:Y:S02]  /*0680*/  HADD2.F32 R28, -RZ, R31.reuse.H0_H0 ;  /* 0x2000001fff1c7230 */ /* 0x100fe40000004100 */
[----:B------:R-:W-:Y:S01]  /*0690*/  HADD2.F32 R52, -RZ, R31.H1_H1 ;  /* 0x3000001fff347230 */ /* 0x000fe20000004100 */
[----:B------:R-:W-:Y:S01]  /*06a0*/  @!P1 MOV R45, R30 ;  /* 0x0000001e002d9202 */ /* 0x000fe20000000f00 */
[--C-:B------:R-:W-:Y:S01]  /*06b0*/  @P1 HADD2.F32 R31, -RZ, R26.reuse.H0_H0 ;  /* 0x2000001aff1f1230 */ /* 0x100fe20000004100 */
[----:B------:R-:W-:Y:S01]  /*06c0*/  @!P1 MOV R44, R28 ;  /* 0x0000001c002c9202 */ /* 0x000fe20000000f00 */
[----:B------:R-:W-:Y:S01]  /*06d0*/  @P1 HADD2.F32 R53, -RZ, R26.H1_H1 ;  /* 0x3000001aff351230 */ /* 0x000fe20000004100 */
[----:B------:R-:W-:Y:S01]  /*06e0*/  @!P1 MOV R39, R52 ;  /* 0x0000003400279202 */ /* 0x000fe20000000f00 */
[----:B------:R-:W-:Y:S02]  /*06f0*/  @P1 HADD2.F32 R55, -RZ, R27.H0_H0 ;  /* 0x2000001bff371230 */ /* 0x000fe40000004100 */
[----:B-1----:R-:W-:Y:S01]  /*0700*/  @P1 FFMA.FTZ R48, R31, R34, R48 ;  /* 0x000000221f301223 */ /* 0x002fe20000010030 */
[----:B------:R-:W-:-:S02]  /*0710*/  @P1 HADD2.F32 R29, -RZ, R24.H0_H0 ;  /* 0x20000018ff1d1230 */ /* 0x000fc40000004100 */
[----:B------:R-:W-:Y:S01]  /*0720*/  @P1 FFMA.FTZ R45, R53, R35, R30 ;  /* 0x00000023352d1223 */ /* 0x000fe2000001001e */
[----:B------:R-:W-:Y:S01]  /*0730*/  @P1 FFMA.FTZ R39, R59, R51, R52 ;  /* 0x000000333b271223 */ /* 0x000fe20000010034 */
[----:B------:R-:W-:Y:S01]  /*0740*/  @P1 FFMA.FTZ R44, R55, R49, R28 ;  /* 0x00000031372c1223 */ /* 0x000fe2000001001c */
[----:B------:R-:W-:Y:S01]  /*0750*/  F2FP.F16.F32.PACK_AB R30, RZ, R36 ;  /* 0x00000024ff1e723e */ /* 0x000fe200000000ff */
[----:B------:R-:W-:Y:S01]  /*0760*/  @P1 FFMA.FTZ R43, R29, R50, R43 ;  /* 0x000000321d2b1223 */ /* 0x000fe2000001002b */
[----:B------:R-:W-:Y:S02]  /*0770*/  F2FP.F16.F32.PACK_AB R29, RZ, R37 ;  /* 0x00000025ff1d723e */ /* 0x000fe400000000ff */
[----:B------:R-:W-:Y:S02]  /*0780*/  F2FP.F16.F32.PACK_AB R34, RZ, R38 ;  /* 0x00000026ff22723e */ /* 0x000fe400000000ff */
[----:B------:R-:W-:Y:S02]  /*0790*/  F2FP.F16.F32.PACK_AB R35, RZ, R48 ;  /* 0x00000030ff23723e */ /* 0x000fe400000000ff */
[----:B------:R-:W-:-:S02]  /*07a0*/  F2FP.F16.F32.PACK_AB R49, RZ, R45 ;  /* 0x0000002dff31723e */ /* 0x000fc400000000ff */
[----:B------:R-:W-:Y:S02]  /*07b0*/  F2FP.F16.F32.PACK_AB R50, RZ, R44 ;  /* 0x0000002cff32723e */ /* 0x000fe400000000ff */
[----:B------:R-:W-:Y:S02]  /*07c0*/  F2FP.F16.F32.PACK_AB R28, RZ, R43 ;  /* 0x0000002bff1c723e */ /* 0x000fe400000000ff */
[----:B------:R-:W-:Y:S02]  /*07d0*/  F2FP.F16.F32.PACK_AB R31, RZ, R39 ;  /* 0x00000027ff1f723e */ /* 0x000fe400000000ff */
[----:B------:R-:W-:Y:S02]  /*07e0*/  PRMT R29, R29, 0x5410, R30 ;  /* 0x000054101d1d7816 */ /* 0x000fe4000000001e */
[----:B------:R-:W-:Y:S02]  /*07f0*/  PRMT R30, R35, 0x5410, R49 ;  /* 0x00005410231e7816 */ /* 0x000fe40000000031 */
[----:B------:R-:W-:-:S02]  /*0800*/  PRMT R28, R28, 0x5410, R34 ;  /* 0x000054101c1c7816 */ /* 0x000fc40000000022 */
[----:B------:R-:W-:Y:S01]  /*0810*/  PRMT R31, R50, 0x5410, R31 ;  /* 0x00005410321f7816 */ /* 0x000fe2000000001f */
[----:B------:R-:W-:Y:S06]  /*0820*/  BRA `(.L_x_2118) ;  /* 0x0000000000a47947 */ /* 0x000fec0003800000 */
.L_x_2117:
[----:B------:R-:W0:Y:S01]  /*0830*/  @P0 LDC R29, c[0x0][0x40c] ;  /* 0x00010300ff1d0b82 */ /* 0x000e220000000800 */
[--C-:B-----5:R-:W-:Y:S01]  /*0840*/  @P0 HADD2.F32 R28, -RZ, R24.reuse.H0_H0 ;  /* 0x20000018ff1c0230 */ /* 0x120fe20000004100 */
[----:B------:R-:W-:Y:S01]  /*0850*/  MOV R43, RZ ;  /* 0x000000ff002b7202 */ /* 0x000fe20000000f00 */
[----:B------:R-:W-:Y:S01]  /*0860*/  @P0 HADD2.F32 R30, -RZ, R24.H1_H1 ;  /* 0x30000018ff1e0230 */ /* 0x000fe20000004100 */
[----:B------:R-:W-:Y:S01]  /*0870*/  CS2R R38, SRZ ;  /* 0x0000000000267805 */ /* 0x000fe2000001ff00 */
[----:B------:R-:W-:Y:S01]  /*0880*/  @P0 HADD2.F32 R34, -RZ, R25.H0_H0 ;  /* 0x20000019ff220230 */ /* 0x000fe20000004100 */
[----:B------:R-:W-:Y:S02]  /*0890*/  CS2R R36, SRZ ;  /* 0x0000000000247805 */ /* 0x000fe4000001ff00 */
[----:B------:R-:W-:Y:S01]  /*08a0*/  CS2R R44, SRZ ;  /* 0x00000000002c7805 */ /* 0x000fe2000001ff00 */
[----:B------:R-:W2:Y:S01]  /*08b0*/  @P0 LDC R31, c[0x0][0x40c] ;  /* 0x00010300ff1f0b82 */ /* 0x000ea20000000800 */
[----:B------:R-:W-:-:S07]  /*08c0*/  MOV R48, RZ ;  /* 0x000000ff00307202 */ /* 0x000fce0000000f00 */
[----:B------:R-:W3:Y:S08]  /*08d0*/  @P0 LDC R35, c[0x0][0x40c] ;  /* 0x00010300ff230b82 */ /* 0x000ef00000000800 */
[----:B------:R-:W4:Y:S01]  /*08e0*/  @P0 LDC R49, c[0x0][0x40c] ;  /* 0x00010300ff310b82 */ /* 0x000f220000000800 */
[----:B0-----:R-:W-:Y:S01]  /*08f0*/  @P0 FMUL.FTZ R43, R28, R29 ;  /* 0x0000001d1c2b0220 */ /* 0x001fe20000410000 */
[----:B------:R-:W-:-:S02]  /*0900*/  @P0 HADD2.F32 R28, -RZ, R25.H1_H1 ;  /* 0x30000019ff1c0230 */ /* 0x000fc40000004100 */
[----:B------:R-:W-:-:S04]  /*0910*/  @P0 HADD2.F32 R29, -RZ, R26.H0_H0 ;  /* 0x2000001aff1d0230 */ /* 0x000fc80000004100 */
[----:B------:R-:W0:Y:S01]  /*0920*/  @P0 LDC R50, c[0x0][0x40c] ;  /* 0x00010300ff320b82 */ /* 0x000e220000000800 */
[----:B--2---:R-:W-:Y:S01]  /*0930*/  @P0 FMUL.FTZ R38, R30, R31 ;  /* 0x0000001f1e260220 */ /* 0x004fe20000410000 */
[----:B------:R-:W-:Y:S02]  /*0940*/  @P0 HADD2.F32 R30, -RZ, R26.H1_H1 ;  /* 0x3000001aff1e0230 */ /* 0x000fe40000004100 */
[----:B------:R-:W-:-:S04]  /*0950*/  @P0 HADD2.F32 R31, -RZ, R27.H0_H0 ;  /* 0x2000001bff1f0230 */ /* 0x000fc80000004100 */
[----:B------:R-:W2:Y:S01]  /*0960*/  @P0 LDC R51, c[0x0][0x40c] ;  /* 0x00010300ff330b82 */ /* 0x000ea20000000800 */
[----:B---3--:R-:W-:Y:S01]  /*0970*/  @P0 FMUL.FTZ R37, R34, R35 ;  /* 0x0000002322250220 */ /* 0x008fe20000410000 */
[----:B------:R-:W-:-:S06]  /*0980*/  @P0 HADD2.F32 R34, -RZ, R27.H1_H1 ;  /* 0x3000001bff220230 */ /* 0x000fcc0000004100 */
[----:B------:R-:W3:Y:S01]  /*0990*/  @P0 LDC R52, c[0x0][0x40c] ;  /* 0x00010300ff340b82 */ /* 0x000ee20000000800 */
[----:B----4-:R-:W-:Y:S01]  /*09a0*/  @P0 FMUL.FTZ R36, R28, R49 ;  /* 0x000000311c240220 */ /* 0x010fe20000410000 */
[----:B------:R-:W-:-:S06]  /*09b0*/  F2FP.F16.F32.PACK_AB R28, RZ, R43 ;  /* 0x0000002bff1c723e */ /* 0x000fcc00000000ff */
[----:B------:R-:W4:Y:S01]  /*09c0*/  @P0 LDC R53, c[0x0][0x40c] ;  /* 0x00010300ff350b82 */ /* 0x000f220000000800 */
[----:B0-----:R-:W-:Y:S01]  /*09d0*/  @P0 FMUL.FTZ R48, R29, R50 ;  /* 0x000000321d300220 */ /* 0x001fe20000410000 */
[----:B------:R-:W-:-:S04]  /*09e0*/  F2FP.F16.F32.PACK_AB R29, RZ, R38 ;  /* 0x00000026ff1d723e */ /* 0x000fc800000000ff */
[----:B------:R-:W-:Y:S01]  /*09f0*/  PRMT R28, R28, 0x5410, R29 ;  /* 0x000054101c1c7816 */ /* 0x000fe2000000001d */
[----:B--2---:R-:W-:Y:S01]  /*0a00*/  @P0 FMUL.FTZ R45, R30, R51 ;  /* 0x000000331e2d0220 */ /* 0x004fe20000410000 */
[----:B------:R-:W-:-:S04]  /*0a10*/  F2FP.F16.F32.PACK_AB R30, RZ, R37 ;  /* 0x00000025ff1e723e */ /* 0x000fc800000000ff */
[----:B------:R-:W-:Y:S01]  /*0a20*/  F2FP.F16.F32.PACK_AB R35, RZ, R45 ;  /* 0x0000002dff23723e */ /* 0x000fe200000000ff */
[----:B---3--:R-:W-:Y:S01]  /*0a30*/  @P0 FMUL.FTZ R44, R31, R52 ;  /* 0x000000341f2c0220 */ /* 0x008fe20000410000 */
[----:B------:R-:W-:-:S04]  /*0a40*/  F2FP.F16.F32.PACK_AB R31, RZ, R36 ;  /* 0x00000024ff1f723e */ /* 0x000fc800000000ff */
[----:B------:R-:W-:Y:S02]  /*0a50*/  F2FP.F16.F32.PACK_AB R49, RZ, R44 ;  /* 0x0000002cff31723e */ /* 0x000fe400000000ff */
[----:B------:R-:W-:Y:S01]  /*0a60*/  PRMT R29, R30, 0x5410, R31 ;  /* 0x000054101e1d7816 */ /* 0x000fe2000000001f */
[----:B----4-:R-:W-:Y:S01]  /*0a70*/  @P0 FMUL.FTZ R39, R34, R53 ;  /* 0x0000003522270220 */ /* 0x010fe20000410000 */
[----:B------:R-:W-:-:S04]  /*0a80*/  F2FP.F16.F32.PACK_AB R34, RZ, R48 ;  /* 0x00000030ff22723e */ /* 0x000fc800000000ff */
[----:B------:R-:W-:Y:S02]  /*0a90*/  F2FP.F16.F32.PACK_AB R50, RZ, R39 ;  /* 0x00000027ff32723e */ /* 0x000fe400000000ff */
[----:B------:R-:W-:Y:S02]  /*0aa0*/  PRMT R30, R34, 0x5410, R35 ;  /* 0x00005410221e7816 */ /* 0x000fe40000000023 */
[----:B------:R-:W-:-:S07]  /*0ab0*/  PRMT R31, R49, 0x5410, R50 ;  /* 0x00005410311f7816 */ /* 0x000fce0000000032 */
.L_x_2118:
[----:B------:R-:W0:Y:S01]  /*0ac0*/  LDC.64 R34, c[0x0][0x3a8] ;  /* 0x0000ea00ff227b82 */ /* 0x000e220000000a00 */
[----:B------:R-:W-:-:S07]  /*0ad0*/  @P0 IADD3 R49, PT, PT, R57, 0x80, RZ ;  /* 0x0000008039310810 */ /* 0x000fce0007ffe0ff */
[----:B------:R-:W2:Y:S01]  /*0ae0*/  @P0 LDC.64 R50, c[0x0][0x390] ;  /* 0x0000e400ff320b82 */ /* 0x000ea20000000a00 */
[----:B0-----:R-:W-:-:S05]  /*0af0*/  IMAD.WIDE.U32 R52, R47, 0x10, R34 ;  /* 0x000000102f347825 */ /* 0x001fca00078e0022 */
[----:B------:R0:W-:Y:S01]  /*0b00*/  STG.E.128 desc[UR6][R52.64], R28 ;  /* 0x0000001c34007986 */ /* 0x0001e2000c101d06 */
[----:B--2---:R-:W-:-:S05]  /*0b10*/  @P0 IMAD.WIDE.U32 R50, R49, 0x10, R50 ;  /* 0x0000001031320825 */ /* 0x004fca00078e0032 */
[----:B------:R0:W5:Y:S01]  /*0b20*/  @P0 LDG.E.128 R24, desc[UR6][R50.64] ;  /* 0x0000000632180981 */ /* 0x000162000c1e1d00 */
[----:B------:R-:W-:Y:S05]  /*0b30*/  BRA.U !UP0, `(.L_x_2119) ;  /* 0x0000000108c87547 */ /* 0x000fea000b800000 */
[----:B0-----:R-:W0:Y:S01]  /*0b40*/  LDC.64 R28, c[0x0][0x3a0] ;  /* 0x0000e800ff1c7b82 */ /* 0x001e220000000a00 */
[----:B------:R-:W-:-:S05]  /*0b50*/  IADD3 R31, PT, PT, R47, 0x80, RZ ;  /* 0x000000802f1f7810 */ /* 0x000fca0007ffe0ff */
[----:B0-----:R-:W-:-:S06]  /*0b60*/  IMAD.WIDE.U32 R28, R31, 0x10, R28 ;  /* 0x000000101f1c7825 */ /* 0x001fcc00078e001c */
[----:B------:R-:W2:Y:S01]  /*0b70*/  LDG.E.128 R28, desc[UR6][R28.64] ;  /* 0x000000061c1c7981 */ /* 0x000ea2000c1e1d00 */
[----:B------:R-:W-:-:S13]  /*0b80*/  ISETP.GT.AND P1, PT, R46, RZ, PT ;  /* 0x000000ff2e00720c */ /* 0x000fda0003f24270 */
[----:B------:R-:W0:Y:S01]  /*0b90*/  @P1 LDC R51, c[0x0][0x40c] ;  /* 0x00010300ff331b82 */ /* 0x000e220000000800 */
[----:B-----5:R-:W-:Y:S02]  /*0ba0*/  @P1 HADD2.F32 R50, -RZ, R24.H1_H1 ;  /* 0x30000018ff321230 */ /* 0x020fe40000004100 */
[--C-:B------:R-:W-:Y:S02]  /*0bb0*/  @P1 HADD2.F32 R59, -RZ, R25.reuse.H0_H0 ;  /* 0x20000019ff3b1230 */ /* 0x100fe40000004100 */
[----:B------:R-:W-:Y:S02]  /*0bc0*/  @P1 HADD2.F32 R56, -RZ, R25.H1_H1 ;  /* 0x30000019ff381230 */ /* 0x000fe40000004100 */
[----:B------:R-:W-:Y:S01]  /*0bd0*/  @P1 HADD2.F32 R61, -RZ, R26.H0_H0 ;  /* 0x2000001aff3d1230 */ /* 0x000fe20000004100 */
[----:B------:R-:W3:Y:S08]  /*0be0*/  @P1 LDC R54, c[0x0][0x40c] ;  /* 0x00010300ff361b82 */ /* 0x000ef00000000800 */
[----:B------:R-:W4:Y:S08]  /*0bf0*/  @P1 LDC R58, c[0x0][0x40c] ;  /* 0x00010300ff3a1b82 */ /* 0x000f300000000800 */
[----:B------:R-:W1:Y:S08]  /*0c00*/  @P1 LDC R53, c[0x0][0x40c] ;  /* 0x00010300ff351b82 */ /* 0x000e700000000800 */
[----:B------:R-:W1:Y:S01]  /*0c10*/  @P1 LDC R55, c[0x0][0x40c] ;  /* 0x00010300ff371b82 */ /* 0x000e620000000800 */
[----:B--2---:R-:W-:-:S02]  /*0c20*/  HADD2.F32 R49, -RZ, R28.H1_H1 ;  /* 0x3000001cff317230 */ /* 0x004fc40000004100 */
[----:B------:R-:W-:-:S03]  /*0c30*/  HADD2.F32 R52, -RZ, R29.H0_H0 ;  /* 0x2000001dff347230 */ /* 0x000fc60000004100 */
[----:B0-----:R-:W-:Y:S01]  /*0c40*/  @P1 FFMA.FTZ R49, R50, R51, R49 ;  /* 0x0000003332311223 */ /* 0x001fe20000010031 */
[----:B------:R-:W-:Y:S02]  /*0c50*/  HADD2.F32 R51, -RZ, R29.H1_H1 ;  /* 0x3000001dff337230 */ /* 0x000fe40000004100 */
[----:B---3--:R-:W-:Y:S01]  /*0c60*/  @P1 FFMA.FTZ R52, R59, R54, R52 ;  /* 0x000000363b341223 */ /* 0x008fe20000010034 */
[----:B------:R-:W0:Y:S01]  /*0c70*/  @P1 LDC R29, c[0x0][0x40c] ;  /* 0x00010300ff1d1b82 */ /* 0x000e220000000800 */
[--C-:B------:R-:W-:Y:S02]  /*0c80*/  HADD2.F32 R50, -RZ, R30.reuse.H0_H0 ;  /* 0x2000001eff327230 */ /* 0x100fe40000004100 */
[----:B----4-:R-:W-:Y:S01]  /*0c90*/  @P1 FFMA.FTZ R51, R56, R58, R51 ;  /* 0x0000003a38331223 */ /* 0x010fe20000010033 */
[----:B------:R-:W-:Y:S02]  /*0ca0*/  HADD2.F32 R54, -RZ, R30.H1_H1 ;  /* 0x3000001eff367230 */ /* 0x000fe40000004100 */
[----:B-1----:R-:W-:Y:S01]  /*0cb0*/  @P1 FFMA.FTZ R50, R61, R53, R50 ;  /* 0x000000353d321223 */ /* 0x002fe20000010032 */
[----:B------:R-:W-:Y:S01]  /*0cc0*/  HADD2.F32 R53, -RZ, R31.H0_H0 ;  /* 0x2000001fff357230 */ /* 0x000fe20000004100 */
[----:B------:R-:W1:Y:S01]  /*0cd0*/  @P1 LDC R58, c[0x0][0x40c] ;  /* 0x00010300ff3a1b82 */ /* 0x000e620000000800 */
[----:B------:R-:W-:-:S02]  /*0ce0*/  @P1 HADD2.F32 R61, -RZ, R26.H1_H1 ;  /* 0x3000001aff3d1230 */ /* 0x000fc40000004100 */
[----:B------:R-:W-:Y:S02]  /*0cf0*/  @P1 HADD2.F32 R30, -RZ, R27.H0_H0 ;  /* 0x2000001bff1e1230 */ /* 0x000fe40000004100 */
[----:B------:R-:W-:Y:S02]  /*0d00*/  HADD2.F32 R56, -RZ, R28.H0_H0 ;  /* 0x2000001cff387230 */ /* 0x000fe40000004100 */
[----:B------:R-:W-:Y:S01]  /*0d10*/  @P1 FFMA.FTZ R54, R61, R55, R54 ;  /* 0x000000373d361223 */ /* 0x000fe20000010036 */
[----:B------:R-:W-:Y:S01]  /*0d20*/  HADD2.F32 R55, -RZ, R31.H1_H1 ;  /* 0x3000001fff377230 */ /* 0x000fe20000004100 */
[----:B------:R-:W2:Y:S01]  /*0d30*/  @P1 LDC R59, c[0x0][0x40c] ;  /* 0x00010300ff3b1b82 */ /* 0x000ea20000000800 */
[----:B------:R-:W-:Y:S02]  /*0d40*/  @P1 HADD2.F32 R28, -RZ, R27.H1_H1 ;  /* 0x3000001bff1c1230 */ /* 0x000fe40000004100 */
[----:B------:R-:W-:Y:S01]  /*0d50*/  F2FP.F16.F32.PACK_AB R60, RZ, R54 ;  /* 0x00000036ff3c723e */ /* 0x000fe200000000ff */
[----:B0-----:R-:W-:Y:S01]  /*0d60*/  @P1 FFMA.FTZ R53, R30, R29, R53 ;  /* 0x0000001d1e351223 */ /* 0x001fe20000010035 */
[----:B------:R-:W-:Y:S01]  /*0d70*/  @P1 HADD2.F32 R29, -RZ, R24.H0_H0 ;  /* 0x20000018ff1d1230 */ /* 0x000fe20000004100 */
[----:B------:R-:W-:-:S03]  /*0d80*/  F2FP.F16.F32.PACK_AB R30, RZ, R51 ;  /* 0x00000033ff1e723e */ /* 0x000fc600000000ff */
[----:B------:R-:W-:Y:S01]  /*0d90*/  F2FP.F16.F32.PACK_AB R61, RZ, R53 ;  /* 0x00000035ff3d723e */ /* 0x000fe200000000ff */
[----:B-1----:R-:W-:Y:S01]  /*0da0*/  @P1 FFMA.FTZ R56, R29, R58, R56 ;  /* 0x0000003a1d381223 */ /* 0x002fe20000010038 */
[----:B------:R-:W-:Y:S02]  /*0db0*/  F2FP.F16.F32.PACK_AB R29, RZ, R52 ;  /* 0x00000034ff1d723e */ /* 0x000fe400000000ff */
[----:B------:R-:W-:Y:S02]  /*0dc0*/  F2FP.F16.F32.PACK_AB R58, RZ, R49 ;  /* 0x00000031ff3a723e */ /* 0x000fe400000000ff */
[----:B------:R-:W-:Y:S01]  /*0dd0*/  PRMT R29, R29, 0x5410, R30 ;  /* 0x000054101d1d7816 */ /* 0x000fe2000000001e */
[----:B--2---:R-:W-:Y:S01]  /*0de0*/  @P1 FFMA.FTZ R55, R28, R59, R55 ;  /* 0x0000003b1c371223 */ /* 0x004fe20000010037 */
[----:B------:R-:W-:Y:S02]  /*0df0*/  F2FP.F16.F32.PACK_AB R59, RZ, R50 ;  /* 0x00000032ff3b723e */ /* 0x000fe400000000ff */
[----:B------:R-:W-:-:S02]  /*0e00*/  F2FP.F16.F32.PACK_AB R28, RZ, R56 ;  /* 0x00000038ff1c723e */ /* 0x000fc400000000ff */
[----:B------:R-:W-:Y:S02]  /*0e10*/  F2FP.F16.F32.PACK_AB R31, RZ, R55 ;  /* 0x00000037ff1f723e */ /* 0x000fe400000000ff */
[----:B------:R-:W-:Y:S02]  /*0e20*/  PRMT R30, R59, 0x5410, R60 ;  /* 0x000054103b1e7816 */ /* 0x000fe4000000003c */
[----:B------:R-:W-:Y:S02]  /*0e30*/  PRMT R28, R28, 0x5410, R58 ;  /* 0x000054101c1c7816 */ /* 0x000fe4000000003a */
[----:B------:R-:W-:Y:S01]  /*0e40*/  PRMT R31, R61, 0x5410, R31 ;  /* 0x000054103d1f7816 */ /* 0x000fe2000000001f */
[----:B------:R-:W-:Y:S06]  /*0e50*/  BRA `(.L_x_2120) ;  /* 0x0000000000ac7947 */ /* 0x000fec0003800000 */
.L_x_2119:
[----:B0-----:R-:W0:Y:S01]  /*0e60*/  @P0 LDC R53, c[0x0][0x40c] ;  /* 0x00010300ff350b82 */ /* 0x001e220000000800 */
[----:B------:R-:W-:Y:S02]  /*0e70*/  HFMA2 R49, -RZ, RZ, 0, 0 ;  /* 0x00000000ff317431 */ /* 0x000fe400000001ff */
[--C-:B-----5:R-:W-:Y:S02]  /*0e80*/  @P0 HADD2.F32 R50, -RZ, R25.reuse.H0_H0 ;  /* 0x20000019ff320230 */ /* 0x120fe40000004100 */
[----:B------:R-:W-:Y:S02]  /*0e90*/  HFMA2 R51, -RZ, RZ, 0, 0 ;  /* 0x00000000ff337431 */ /* 0x000fe400000001ff */
[--C-:B------:R-:W-:Y:S01]  /*0ea0*/  @P0 HADD2.F32 R28, -RZ, R24.reuse.H0_H0 ;  /* 0x20000018ff1c0230 */ /* 0x100fe20000004100 */
[----:B------:R-:W-:Y:S01]  /*0eb0*/  MOV R52, RZ ;  /* 0x000000ff00347202 */ /* 0x000fe20000000f00 */
[----:B------:R-:W-:Y:S01]  /*0ec0*/  @P0 HADD2.F32 R30, -RZ, R24.H1_H1 ;  /* 0x30000018ff1e0230 */ /* 0x000fe20000004100 */
[----:B------:R-:W-:Y:S01]  /*0ed0*/  MOV R56, RZ ;  /* 0x000000ff00387202 */ /* 0x000fe20000000f00 */
[----:B------:R-:W2:Y:S01]  /*0ee0*/  @P0 LDC R29, c[0x0][0x40c] ;  /* 0x00010300ff1d0b82 */ /* 0x000ea20000000800 */
[----:B------:R-:W-:-:S07]  /*0ef0*/  @P0 HADD2.F32 R54, -RZ, R25.H1_H1 ;  /* 0x30000019ff360230 */ /* 0x000fce0000004100 */
[----:B------:R-:W3:Y:S08]  /*0f00*/  @P0 LDC R31, c[0x0][0x40c] ;  /* 0x00010300ff1f0b82 */ /* 0x000ef00000000800 */
[----:B------:R-:W4:Y:S01]  /*0f10*/  @P0 LDC R55, c[0x0][0x40c] ;  /* 0x00010300ff370b82 */ /* 0x000f220000000800 */
[----:B0-----:R-:W-:Y:S01]  /*0f20*/  @P0 FMUL.FTZ R52, R50, R53 ;  /* 0x0000003532340220 */ /* 0x001fe20000410000 */
[----:B------:R-:W-:Y:S01]  /*0f30*/  HFMA2 R53, -RZ, RZ, 0, 0 ;  /* 0x00000000ff357431 */ /* 0x000fe200000001ff */
[----:B------:R-:W-:-:S05]  /*0f40*/  MOV R50, RZ ;  /* 0x000000ff00327202 */ /* 0x000fca0000000f00 */
[----:B------:R-:W0:Y:S01]  /*0f50*/  @P0 LDC R59, c[0x0][0x40c] ;  /* 0x00010300ff3b0b82 */ /* 0x000e220000000800 */
[----:B--2---:R-:W-:Y:S01]  /*0f60*/  @P0 FMUL.FTZ R56, R28, R29 ;  /* 0x0000001d1c380220 */ /* 0x004fe20000410000 */
[--C-:B------:R-:W-:Y:S02]  /*0f70*/  @P0 HADD2.F32 R28, -RZ, R26.reuse.H0_H0 ;  /* 0x2000001aff1c0230 */ /* 0x100fe40000004100 */
[----:B------:R-:W-:-:S04]  /*0f80*/  @P0 HADD2.F32 R29, -RZ, R26.H1_H1 ;  /* 0x3000001aff1d0230 */ /* 0x000fc80000004100 */
[----:B------:R-:W2:Y:S01]  /*0f90*/  @P0 LDC R58, c[0x0][0x40c] ;  /* 0x00010300ff3a0b82 */ /* 0x000ea20000000800 */
[----:B---3--:R-:W-:Y:S01]  /*0fa0*/  @P0 FMUL.FTZ R49, R30, R31 ;  /* 0x0000001f1e310220 */ /* 0x008fe20000410000 */
[--C-:B------:R-:W-:Y:S02]  /*0fb0*/  @P0 HADD2.F32 R30, -RZ, R27.reuse.H0_H0 ;  /* 0x2000001bff1e0230 */ /* 0x100fe40000004100 */
[----:B------:R-:W-:-:S04]  /*0fc0*/  @P0 HADD2.F32 R31, -RZ, R27.H1_H1 ;  /* 0x3000001bff1f0230 */ /* 0x000fc80000004100 */
[----:B------:R-:W3:Y:S01]  /*0fd0*/  @P0 LDC R61, c[0x0][0x40c] ;  /* 0x00010300ff3d0b82 */ /* 0x000ee20000000800 */
[----:B----4-:R-:W-:Y:S01]  /*0fe0*/  @P0 FMUL.FTZ R51, R54, R55 ;  /* 0x0000003736330220 */ /* 0x010fe20000410000 */
[----:B------:R-:W-:-:S06]  /*0ff0*/  CS2R R54, SRZ ;  /* 0x0000000000367805 */ /* 0x000fcc000001ff00 */
[----:B------:R-:W4:Y:S01]  /*1000*/  @P0 LDC R60, c[0x0][0x40c] ;  /* 0x00010300ff3c0b82 */ /* 0x000f220000000800 */
[----:B0-----:R-:W-:Y:S01]  /*1010*/  @P0 FMUL.FTZ R50, R28, R59 ;  /* 0x0000003b1c320220 */ /* 0x001fe20000410000 */
[----:B------:R-:W-:Y:S01]  /*1020*/  F2FP.F16.F32.PACK_AB R28, RZ, R56 ;  /* 0x00000038ff1c723e */ /* 0x000fe200000000ff */
[----:B--2---:R-:W-:Y:S01]  /*1030*/  @P0 FMUL.FTZ R54, R29, R58 ;  /* 0x0000003a1d360220 */ /* 0x004fe20000410000 */
[----:B------:R-:W-:Y:S02]  /*1040*/  F2FP.F16.F32.PACK_AB R29, RZ, R49 ;  /* 0x00000031ff1d723e */ /* 0x000fe400000000ff */
[----:B------:R-:W-:Y:S02]  /*1050*/  F2FP.F16.F32.PACK_AB R58, RZ, R50 ;  /* 0x00000032ff3a723e */ /* 0x000fe400000000ff */
[----:B------:R-:W-:Y:S02]  /*1060*/  F2FP.F16.F32.PACK_AB R59, RZ, R54 ;  /* 0x00000036ff3b723e */ /* 0x000fe400000000ff */
[----:B------:R-:W-:Y:S01]  /*1070*/  PRMT R28, R28, 0x5410, R29 ;  /* 0x000054101c1c7816 */ /* 0x000fe2000000001d */
[----:B---3--:R-:W-:Y:S01]  /*1080*/  @P0 FMUL.FTZ R53, R30, R61 ;  /* 0x0000003d1e350220 */ /* 0x008fe20000410000 */
[----:B------:R-:W-:Y:S01]  /*1090*/  F2FP.F16.F32.PACK_AB R30, RZ, R52 ;  /* 0x00000034ff1e723e */ /* 0x000fe200000000ff */
[----:B----4-:R-:W-:Y:S01]  /*10a0*/  @P0 FMUL.FTZ R55, R31, R60 ;  /* 0x0000003c1f370220 */ /* 0x010fe20000410000 */
[----:B------:R-:W-:-:S02]  /*10b0*/  F2FP.F16.F32.PACK_AB R31, RZ, R51 ;  /* 0x00000033ff1f723e */ /* 0x000fc400000000ff */
[----:B------:R-:W-:Y:S02]  /*10c0*/  F2FP.F16.F32.PACK_AB R60, RZ, R53 ;  /* 0x00000035ff3c723e */ /* 0x000fe400000000ff */
[----:B------:R-:W-:Y:S02]  /*10d0*/  F2FP.F16.F32.PACK_AB R61, RZ, R55 ;  /* 0x00000037ff3d723e */ /* 0x000fe400000000ff */
[----:B------:R-:W-:Y:S02]  /*10e0*/  PRMT R29, R30, 0x5410, R31 ;  /* 0x000054101e1d7816 */ /* 0x000fe4000000001f */
[----:B------:R-:W-:Y:S02]  /*10f0*/  PRMT R30, R58, 0x5410, R59 ;  /* 0x000054103a1e7816 */ /* 0x000fe4000000003b */
[----:B------:R-:W-:-:S07]  /*1100*/  PRMT R31, R60, 0x5410, R61 ;  /* 0x000054103c1f7816 */ /* 0x000fce000000003d */
.L_x_2120:
[----:B------:R-:W0:Y:S01]  /*1110*/  @P0 LDC.64 R58, c[0x0][0x390] ;  /* 0x0000e400ff3a0b82 */ /* 0x000e220000000a00 */
[----:B------:R-:W-:Y:S02]  /*1120*/  IADD3 R61, PT, PT, R47, 0x80, RZ ;  /* 0x000000802f3d7810 */ /* 0x000fe40007ffe0ff */
[----:B------:R-:W-:-:S03]  /*1130*/  @P0 IADD3 R57, PT, PT, R57, 0x100, RZ ;  /* 0x0000010039390810 */ /* 0x000fc60007ffe0ff */
[----:B------:R-:W-:-:S05]  /*1140*/  IMAD.WIDE.U32 R60, R61, 0x10, R34 ;  /* 0x000000103d3c7825 */ /* 0x000fca00078e0022 */
[----:B------:R2:W-:Y:S01]  /*1150*/  STG.E.128 desc[UR6][R60.64], R28 ;  /* 0x0000001c3c007986 */ /* 0x0005e2000c101d06 */
[----:B0-----:R-:W-:-:S05]  /*1160*/  @P0 IMAD.WIDE.U32 R58, R57, 0x10, R58 ;  /* 0x00000010393a0825 */ /* 0x001fca00078e003a */
[----:B------:R2:W5:Y:S01]  /*1170*/  @P0 LDG.E.128 R24, desc[UR6][R58.64] ;  /* 0x000000063a180981 */ /* 0x000562000c1e1d00 */
[----:B------:R-:W-:Y:S01]  /*1180*/  IADD3 R47, PT, PT, R47, 0x100, RZ ;  /* 0x000001002f2f7810 */ /* 0x000fe20007ffe0ff */
[----:B------:R-:W-:Y:S06]  /*1190*/  BRA.U !UP0, `(.L_x_2121) ;  /* 0x0000000108c47547 */ /* 0x000fec000b800000 */
[----:B--2---:R-:W0:Y:S02]  /*11a0*/  LDC.64 R28, c[0x0][0x3a0] ;  /* 0x0000e800ff1c7b82 */ /* 0x004e240000000a00 */
[----:B0-----:R-:W-:-:S06]  /*11b0*/  IMAD.WIDE.U32 R28, R47, 0x10, R28 ;  /* 0x000000102f1c7825 */ /* 0x001fcc00078e001c */
[----:B------:R-:W2:Y:S01]  /*11c0*/  LDG.E.128 R28, desc[UR6][R28.64] ;  /* 0x000000061c1c7981 */ /* 0x000ea2000c1e1d00 */
[----:B------:R-:W-:-:S13]  /*11d0*/  ISETP.GT.AND P0, PT, R46, RZ, PT ;  /* 0x000000ff2e00720c */ /* 0x000fda0003f04270 */
[----:B------:R-:W0:Y:S01]  /*11e0*/  @P0 LDC R58, c[0x0][0x40c] ;  /* 0x00010300ff3a0b82 */ /* 0x000e220000000800 */
[----:B-----5:R-:W-:Y:S02]  /*11f0*/  @P0 HADD2.F32 R46, -RZ, R25.H0_H0 ;  /* 0x20000019ff2e0230 */ /* 0x020fe40000004100 */
[----:B------:R-:W-:-:S05]  /*1200*/  @P0 HADD2.F32 R63, -RZ, R24.H1_H1 ;  /* 0x30000018ff3f0230 */ /* 0x000fca0000004100 */
[----:B------:R-:W3:Y:S08]  /*1210*/  @P0 LDC R60, c[0x0][0x40c] ;  /* 0x00010300ff3c0b82 */ /* 0x000ef00000000800 */
[----:B------:R-:W4:Y:S08]  /*1220*/  @P0 LDC R61, c[0x0][0x40c] ;  /* 0x00010300ff3d0b82 */ /* 0x000f300000000800 */
[----:B------:R-:W1:Y:S01]  /*1230*/  @P0 LDC R62, c[0x0][0x40c] ;  /* 0x00010300ff3e0b82 */ /* 0x000e620000000800 */
[----:B--2---:R-:W-:-:S02]  /*1240*/  HADD2.F32 R57, -RZ, R29.H0_H0 ;  /* 0x2000001dff397230 */ /* 0x004fc40000004100 */
[----:B------:R-:W-:Y:S02]  /*1250*/  HADD2.F32 R59, -RZ, R29.H1_H1 ;  /* 0x3000001dff3b7230 */ /* 0x000fe40000004100 */
[----:B------:R-:W-:Y:S02]  /*1260*/  @P0 HADD2.F32 R29, -RZ, R26.H0_H0 ;  /* 0x2000001aff1d0230 */ /* 0x000fe40000004100 */
[----:B0-----:R-:W-:Y:S01]  /*1270*/  @P0 FFMA.FTZ R57, R46, R58, R57 ;  /* 0x0000003a2e390223 */ /* 0x001fe20000010039 */
[----:B------:R-:W-:Y:S02]  /*1280*/  @P0 HADD2.F32 R46, -RZ, R25.H1_H1 ;  /* 0x30000019ff2e0230 */ /* 0x000fe40000004100 */
[--C-:B------:R-:W-:Y:S02]  /*1290*/  HADD2.F32 R58, -RZ, R30.reuse.H0_H0 ;  /* 0x2000001eff3a7230 */ /* 0x100fe40000004100 */
[--C-:B------:R-:W-:Y:S02]  /*12a0*/  HADD2.F32 R64, -RZ, R31.reuse.H1_H1 ;  /* 0x3000001fff407230 */ /* 0x100fe40000004100 */
[----:B---3--:R-:W-:Y:S01]  /*12b0*/  @P0 FFMA.FTZ R59, R46, R60, R59 ;  /* 0x0000003c2e3b0223 */ /* 0x008fe2000001003b */
[----:B------:R-:W-:Y:S01]  /*12c0*/  HADD2.F32 R60, -RZ, R31.H0_H0 ;  /* 0x2000001fff3c7230 */ /* 0x000fe20000004100 */
[----:B------:R-:W0:Y:S01]  /*12d0*/  @P0 LDC R46, c[0x0][0x40c] ;  /* 0x00010300ff2e0b82 */ /* 0x000e220000000800 */
[----:B----4-:R-:W-:Y:S01]  /*12e0*/  @P0 FFMA.FTZ R58, R29, R61, R58 ;  /* 0x0000003d1d3a0223 */ /* 0x010fe2000001003a */
[----:B------:R-:W-:-:S02]  /*12f0*/  HADD2.F32 R61, -RZ, R30.H1_H1 ;  /* 0x3000001eff3d7230 */ /* 0x000fc40000004100 */
[----:B------:R-:W-:Y:S02]  /*1300*/  @P0 HADD2.F32 R30, -RZ, R26.H1_H1 ;  /* 0x3000001aff1e0230 */ /* 0x000fe40000004100 */
[----:B------:R-:W-:Y:S01]  /*1310*/  @P0 HADD2.F32 R29, -RZ, R27.H0_H0 ;  /* 0x2000001bff1d0230 */ /* 0x000fe20000004100 */
[----:B------:R-:W-:-:S04]  /*1320*/  F2FP.F16.F32.PACK_AB R66, RZ, R58 ;  /* 0x0000003aff42723e */ /* 0x000fc800000000ff */
[----:B-1----:R-:W-:Y:S01]  /*1330*/  @P0 FFMA.FTZ R60, R29, R62, R60 ;  /* 0x0000003e1d3c0223 */ /* 0x002fe2000001003c */
[----:B------:R-:W-:Y:S01]  /*1340*/  HADD2.F32 R62, -RZ, R28.H1_H1 ;  /* 0x3000001cff3e7230 */ /* 0x000fe20000004100 */
[----:B------:R-:W1:Y:S03]  /*1350*/  @P0 LDC R29, c[0x0][0x40c] ;  /* 0x00010300ff1d0b82 */ /* 0x000e660000000800 */
[----:B------:R-:W-:Y:S01]  /*1360*/  F2FP.F16.F32.PACK_AB R31, RZ, R60 ;  /* 0x0000003cff1f723e */ /* 0x000fe200000000ff */
[----:B0-----:R-:W-:-:S04]  /*1370*/  @P0 FFMA.FTZ R61, R30, R46, R61 ;  /* 0x0000002e1e3d0223 */ /* 0x001fc8000001003d */
[----:B------:R-:W0:Y:S01]  /*1380*/  @P0 LDC R30, c[0x0][0x40c] ;  /* 0x00010300ff1e0b82 */ /* 0x000e220000000800 */
[----:B------:R-:W-:Y:S01]  /*1390*/  F2FP.F16.F32.PACK_AB R67, RZ, R61 ;  /* 0x0000003dff43723e */ /* 0x000fe200000000ff */
[----:B0-----:R-:W-:Y:S01]  /*13a0*/  @P0 FFMA.FTZ R62, R63, R30, R62 ;  /* 0x0000001e3f3e0223 */ /* 0x001fe2000001003e */
[----:B------:R-:W-:-:S05]  /*13b0*/  HADD2.F32 R63, -RZ, R28.H0_H0 ;  /* 0x2000001cff3f7230 */ /* 0x000fca0000004100 */
[----:B------:R-:W0:Y:S01]  /*13c0*/  @P0 LDC R30, c[0x0][0x40c] ;  /* 0x00010300ff1e0b82 */ /* 0x000e220000000800 */
[----:B------:R-:W-:Y:S01]  /*13d0*/  @P0 HADD2.F32 R28, -RZ, R24.H0_H0 ;  /* 0x20000018ff1c0230 */ /* 0x000fe20000004100 */
[----:B------:R-:W-:-:S04]  /*13e0*/  F2FP.F16.F32.PACK_AB R65, RZ, R62 ;  /* 0x0000003eff41723e */ /* 0x000fc800000000ff */
[----:B-1----:R-:W-:Y:S01]  /*13f0*/  @P0 FFMA.FTZ R63, R28, R29, R63 ;  /* 0x0000001d1c3f0223 */ /* 0x002fe2000001003f */
[----:B------:R-:W-:-:S04]  /*1400*/  @P0 HADD2.F32 R29, -RZ, R27.H1_H1 ;  /* 0x3000001bff1d0230 */ /* 0x000fc80000004100 */
        /* <DEDUP_REMOVED lines=10> */
.L_x_2121:
[----:B--2---:R-:W0:Y:S01]  /*14b0*/  @P0 LDC R29, c[0x0][0x40c] ;  /* 0x00010300ff1d0b82 */ /* 0x004e220000000800 */
[----:B-----5:R-:W-:Y:S01]  /*14c0*/  @P0 HADD2.F32 R28, -RZ, R24.H0_H0 ;  /* 0x20000018ff1c0230 */ /* 0x020fe20000004100 */
[----:B------:R-:W-:Y:S02]  /*14d0*/  CS2R R62, SRZ ;  /* 0x00000000003e7805 */ /* 0x000fe4000001ff00 */
[----:B------:R-:W-:Y:S02]  /*14e0*/  MOV R57, RZ ;  /* 0x000000ff00397202 */ /* 0x000fe40000000f00 */
[----:B------:R-:W-:Y:S01]  /*14f0*/  CS2R R58, SRZ ;  /* 0x00000000003a7805 */ /* 0x000fe2000001ff00 */
[----:B------:R-:W-:Y:S01]  /*1500*/  HFMA2 R64, -RZ, RZ, 0, 0 ;  /* 0x00000000ff407431 */ /* 0x000fe200000001ff */
[----:B------:R-:W2:Y:S08]  /*1510*/  @P0 LDC R30, c[0x0][0x40c] ;  /* 0x00010300ff1e0b82 */ /* 0x000eb00000000800 */
[----:B------:R-:W3:Y:S08]  /*1520*/  @P0 LDC R31, c[0x0][0x40c] ;  /* 0x00010300ff1f0b82 */ /* 0x000ef00000000800 */
[----:B------:R-:W4:Y:S01]  /*1530*/  @P0 LDC R61, c[0x0][0x40c] ;  /* 0x00010300ff3d0b82 */ /* 0x000f220000000800 */
[----:B0-----:R-:W-:Y:S01]  /*1540*/  @P0 FMUL.FTZ R63, R28, R29 ;  /* 0x0000001d1c3f0220 */ /* 0x001fe20000410000 */
[----:B------:R-:W-:-:S02]  /*1550*/  @P0 HADD2.F32 R29, -RZ, R25.H0_H0 ;  /* 0x20000019ff1d0230 */ /* 0x000fc40000004100 */
[----:B------:R-:W-:-:S04]  /*1560*/  @P0 HADD2.F32 R28, -RZ, R24.H1_H1 ;  /* 0x30000018ff1c0230 */ /* 0x000fc80000004100 */
[----:B------:R-:W0:Y:S01]  /*1570*/  @P0 LDC R65, c[0x0][0x40c] ;  /* 0x00010300ff410b82 */ /* 0x000e220000000800 */
[----:B--2---:R-:W-:-:S05]  /*1580*/  @P0 FMUL.FTZ R57, R29, R30 ;  /* 0x0000001e1d390220 */ /* 0x004fca0000410000 */
[----:B------:R-:W-:Y:S02]  /*1590*/  F2FP.F16.F32.PACK_AB R30, RZ, R57 ;  /* 0x00000039ff1e723e */ /* 0x000fe400000000ff */
[----:B------:R-:W2:Y:S01]  /*15a0*/  @P0 LDC R67, c[0x0][0x40c] ;  /* 0x00010300ff430b82 */ /* 0x000ea20000000800 */
[----:B---3--:R-:W-:Y:S01]  /*15b0*/  @P0 FMUL.FTZ R62, R28, R31 ;  /* 0x0000001f1c3e0220 */ /* 0x008fe20000410000 */
[----:B------:R-:W-:-:S06]  /*15c0*/  @P0 HADD2.F32 R28, -RZ, R25.H1_H1 ;  /* 0x30000019ff1c0230 */ /* 0x000fcc0000004100 */
[----:B------:R-:W3:Y:S01]  /*15d0*/  @P0 LDC R29, c[0x0][0x40c] ;  /* 0x00010300ff1d0b82 */ /* 0x000ee20000000800 */
[----:B----4-:R-:W-:Y:S01]  /*15e0*/  @P0 FMUL.FTZ R59, R28, R61 ;  /* 0x0000003d1c3b0220 */ /* 0x010fe20000410000 */
[----:B------:R-:W-:Y:S01]  /*15f0*/  @P0 HADD2.F32 R28, -RZ, R26.H0_H0 ;  /* 0x2000001aff1c0230 */ /* 0x000fe20000004100 */
[----:B------:R-:W-:-:S05]  /*1600*/  CS2R R60, SRZ ;  /* 0x00000000003c7805 */ /* 0x000fca000001ff00 */
[----:B------:R-:W4:Y:S01]  /*1610*/  @P0 LDC R31, c[0x0][0x40c] ;  /* 0x00010300ff1f0b82 */ /* 0x000f220000000800 */
[----:B0-----:R-:W-:Y:S01]  /*1620*/  @P0 FMUL.FTZ R58, R28, R65 ;  /* 0x000000411c3a0220 */ /* 0x001fe20000410000 */
[----:B------:R-:W-:Y:S01]  /*1630*/  @P0 HADD2.F32 R28, -RZ, R26.H1_H1 ;  /* 0x3000001aff1c0230 */ /* 0x000fe20000004100 */
[----:B------:R-:W-:-:S03]  /*1640*/  F2FP.F16.F32.PACK_AB R65, RZ, R59 ;  /* 0x0000003bff41723e */ /* 0x000fc600000000ff */
[----:B------:R-:W-:Y:S01]  /*1650*/  F2FP.F16.F32.PACK_AB R66, RZ, R58 ;  /* 0x0000003aff42723e */ /* 0x000fe200000000ff */
[----:B--2---:R-:W-:Y:S01]  /*1660*/  @P0 FMUL.FTZ R61, R28, R67 ;  /* 0x000000431c3d0220 */ /* 0x004fe20000410000 */
[----:B------:R-:W-:-:S04]  /*1670*/  @P0 HADD2.F32 R28, -RZ, R27.H0_H0 ;  /* 0x2000001bff1c0230 */ /* 0x000fc80000004100 */
[----:B------:R-:W-:Y:S01]  /*1680*/  F2FP.F16.F32.PACK_AB R67, RZ, R61 ;  /* 0x0000003dff43723e */ /* 0x000fe200000000ff */
[----:B---3--:R-:W-:Y:S01]  /*1690*/  @P0 FMUL.FTZ R60, R28, R29 ;  /* 0x0000001d1c3c0220 */ /* 0x008fe20000410000 */
[----:B------:R-:W-:Y:S01]  /*16a0*/  @P0 HADD2.F32 R28, -RZ, R27.H1_H1 ;  /* 0x3000001bff1c0230 */ /* 0x000fe20000004100 */
[----:B------:R-:W-:-:S04]  /*16b0*/  F2FP.F16.F32.PACK_AB R29, RZ, R62 ;  /* 0x0000003eff1d723e */ /* 0x000fc800000000ff */
[----:B----4-:R-:W-:Y:S01]  /*16c0*/  @P0 FMUL.FTZ R64, R28, R31 ;  /* 0x0000001f1c400220 */ /* 0x010fe20000410000 */
[----:B------:R-:W-:Y:S02]  /*16d0*/  F2FP.F16.F32.PACK_AB R28, RZ, R63 ;  /* 0x0000003fff1c723e */ /* 0x000fe400000000ff */
[----:B------:R-:W-:Y:S02]  /*16e0*/  F2FP.F16.F32.PACK_AB R31, RZ, R60 ;  /* 0x0000003cff1f723e */ /* 0x000fe400000000ff */
[----:B------:R-:W-:Y:S02]  /*16f0*/  F2FP.F16.F32.PACK_AB R46, RZ, R64 ;  /* 0x00000040ff2e723e */ /* 0x000fe400000000ff */
[----:B------:R-:W-:Y:S02]  /*1700*/  PRMT R28, R28, 0x5410, R29 ;  /* 0x000054101c1c7816 */ /* 0x000fe4000000001d */
[----:B------:R-:W-:Y:S02]  /*1710*/  PRMT R29, R30, 0x5410, R65 ;  /* 0x000054101e1d7816 */ /* 0x000fe40000000041 */
[----:B------:R-:W-:-:S02]  /*1720*/  PRMT R30, R66, 0x5410, R67 ;  /* 0x00005410421e7816 */ /* 0x000fc40000000043 */
[----:B------:R-:W-:-:S07]  /*1730*/  PRMT R31, R31, 0x5410, R46 ;  /* 0x000054101f1f7816 */ /* 0x000fce000000002e */
.L_x_2122:
        /* <DEDUP_REMOVED lines=107> */
.L_x_2124:
[----:B-1----:R-:W-:Y:S05]  /*1df0*/  BSYNC.RECONVERGENT B0 ;  /* 0x0000000000007941 */ /* 0x002fea0003800200 */
.L_x_2123:
[----:B------:R-:W-:Y:S01]  /*1e00*/  BAR.SYNC.DEFER_BLOCKING 0x0 ;  /* 0x0000000000007b1d */ /* 0x000fe20000010000 */
[----:B------:R-:W-:Y:S02]  /*1e10*/  MOV R35, RZ ;  /* 0x000000ff00237202 */ /* 0x000fe40000000f00 */
[----:B0-----:R-:W-:-:S03]  /*1e20*/  CS2R R28, SRZ ;  /* 0x00000000001c7805 */ /* 0x001fc6000001ff00 */
[----:B------:R-:W-:Y:S04]  /*1e30*/  BSSY.RECONVERGENT B0, `(.L_x_2125) ;  /* 0x000000a000007945 */ /* 0x000fe80003800200 */
        /* <DEDUP_REMOVED lines=9> */
.L_x_2126:
[----:B------:R-:W-:Y:S05]  /*1ed0*/  BSYNC.RECONVERGENT B0 ;  /* 0x0000000000007941 */ /* 0x000fea0003800200 */
.L_x_2125:
[----:B------:R-:W1:Y:S01]  /*1ee0*/  SHFL.DOWN PT, R30, R35, 0x2, 0x1f ;  /* 0x08401f00231e7f89 */ /* 0x000e6200000e0000 */
[-C--:B------:R-:W-:Y:S02]  /*1ef0*/  I2FP.F32.U32 R47, R35.reuse ;  /* 0x00000023002f7245 */ /* 0x080fe40000201000 */
[----:B------:R-:W-:Y:S01]  /*1f00*/  ISETP.NE.AND P1, PT, R10, RZ, PT ;  /* 0x000000ff0a00720c */ /* 0x000fe20003f25270 */
[----:B0-----:R-:W0:Y:S01]  /*1f10*/  SHFL.DOWN PT, R34, R28, 0x2, 0x1f ;  /* 0x08401f001c227f89 */ /* 0x001e2200000e0000 */
[----:B------:R-:W-:Y:S02]  /*1f20*/  ISETP.NE.AND P0, PT, RZ, UR10, PT ;  /* 0x0000000aff007c0c */ /* 0x000fe4000bf05270 */
[----:B-1----:R-:W-:Y:S02]  /*1f30*/  I2FP.F32.S32 R31, R30 ;  /* 0x0000001e001f7245 */ /* 0x002fe40000201400 */
[----:B------:R-:W-:Y:S01]  /*1f40*/  IADD3 R30, PT, PT, R30, R35, RZ ;  /* 0x000000231e1e7210 */ /* 0x000fe20007ffe0ff */
[----:B0-----:R-:W-:-:S02]  /*1f50*/  FADD.FTZ R46, -R34, R28 ;  /* 0x0000001c222e7221 */ /* 0x001fc40000010100 */
[----:B------:R-:W-:Y:S02]  /*1f60*/  FMUL.FTZ R34, R34, R31 ;  /* 0x0000001f22227220 */ /* 0x000fe40000410000 */
[----:B------:R-:W-:Y:S01]  /*1f70*/  SHFL.DOWN PT, R35, R30, 0x1, 0x1f ;  /* 0x08201f001e237f89 */ /* 0x000fe200000e0000 */
[----:B------:R-:W-:Y:S01]  /*1f80*/  FMUL.FTZ R46, R46, R46 ;  /* 0x0000002e2e2e7220 */ /* 0x000fe20000410000 */
[----:B------:R-:W-:Y:S01]  /*1f90*/  FFMA.FTZ R68, R47, R28, R34 ;  /* 0x0000001c2f447223 */ /* 0x000fe20000010022 */
[----:B------:R-:W-:Y:S02]  /*1fa0*/  I2FP.F32.S32 R34, R30 ;  /* 0x0000001e00227245 */ /* 0x000fe40000201400 */
[----:B------:R-:W-:Y:S02]  /*1fb0*/  FMUL.FTZ R66, R46, R47 ;  /* 0x0000002f2e427220 */ /* 0x000fe40000410000 */
[----:B------:R-:W0:Y:S01]  /*1fc0*/  MUFU.RCP R65, R34 ;  /* 0x0000002200417308 */ /* 0x000e220000001000 */
[----:B------:R-:W1:Y:S01]  /*1fd0*/  SHFL.DOWN PT, R46, R29, 0x2, 0x1f ;  /* 0x08401f001d2e7f89 */ /* 0x000e6200000e0000 */
[----:B------:R-:W-:Y:S01]  /*1fe0*/  FMUL.FTZ R31, R66, R31 ;  /* 0x0000001f421f7220 */ /* 0x000fe20000410000 */
[----:B0-----:R-:W-:-:S05]  /*1ff0*/  FMUL.FTZ R47, R65, R68 ;  /* 0x00000044412f7220 */ /* 0x001fca0000410000 */
[----:B------:R-:W0:Y:S01]  /*2000*/  SHFL.DOWN PT, R28, R47, 0x1, 0x1f ;  /* 0x08201f002f1c7f89 */ /* 0x000e2200000e0000 */
[----:B-1----:R-:W-:-:S04]  /*2010*/  FADD.FTZ R46, R46, R29 ;  /* 0x0000001d2e2e7221 */ /* 0x002fc80000010000 */
[----:B------:R-:W-:Y:S01]  /*2020*/  FFMA.FTZ R31, R65, R31, R46 ;  /* 0x0000001f411f7223 */ /* 0x000fe2000001002e */
[-C--:B------:R-:W-:Y:S02]  /*2030*/  IADD3 R46, PT, PT, R30, R35.reuse, RZ ;  /* 0x000000231e2e7210 */ /* 0x080fe40007ffe0ff */
[----:B------:R-:W-:Y:S01]  /*2040*/  I2FP.F32.S32 R35, R35 ;  /* 0x0000002300237245 */ /* 0x000fe20000201400 */
[----:B------:R-:W1:Y:S01]  /*2050*/  LDC R30, c[0x0][0x448] ;  /* 0x00011200ff1e7b82 */ /* 0x000e620000000800 */
[----:B------:R-:W-:Y:S01]  /*2060*/  I2FP.F32.S32 R46, R46 ;  /* 0x0000002e002e7245 */ /* 0x000fe20000201400 */
[----:B------:R-:W2:Y:S05]  /*2070*/  SHFL.DOWN PT, R66, R31, 0x1, 0x1f ;  /* 0x08201f001f427f89 */ /* 0x000eaa00000e0000 */
[----:B------:R-:W3:Y:S01]  /*2080*/  MUFU.RCP R46, R46 ;  /* 0x0000002e002e7308 */ /* 0x000ee20000001000 */
[----:B0-----:R-:W-:Y:S01]  /*2090*/  FADD.FTZ R29, R47, -R28 ;  /* 0x8000001c2f1d7221 */ /* 0x001fe20000010000 */
[----:B------:R-:W-:-:S03]  /*20a0*/  FMUL.FTZ R65, R28, R35 ;  /* 0x000000231c417220 */ /* 0x000fc60000410000 */
[----:B------:R-:W-:Y:S01]  /*20b0*/  FMUL.FTZ R29, R29, R29 ;  /* 0x0000001d1d1d7220 */ /* 0x000fe20000410000 */
[----:B------:R-:W-:-:S03]  /*20c0*/  FFMA.FTZ R65, R34, R47, R65 ;  /* 0x0000002f22417223 */ /* 0x000fc60000010041 */
[----:B------:R-:W-:Y:S01]  /*20d0*/  FMUL.FTZ R29, R34, R29 ;  /* 0x0000001d221d7220 */ /* 0x000fe20000410000 */
[----:B---3--:R-:W-:-:S03]  /*20e0*/  FMUL.FTZ R47, R46, R65 ;  /* 0x000000412e2f7220 */ /* 0x008fc60000410000 */
[----:B------:R-:W-:Y:S01]  /*20f0*/  FMUL.FTZ R35, R29, R35 ;  /* 0x000000231d237220 */ /* 0x000fe20000410000 */
[----:B--2---:R-:W-:Y:S02]  /*2100*/  FADD.FTZ R29, R31, R66 ;  /* 0x000000421f1d7221 */ /* 0x004fe40000010000 */
[----:B------:R-:W0:Y:S02]  /*2110*/  SHFL.IDX PT, R47, R47, RZ, 0x1f ;  /* 0x00001fff2f2f7589 */ /* 0x000e2400000e0000 */
[----:B------:R-:W-:Y:S02]  /*2120*/  FFMA.FTZ R46, R46, R35, R29 ;  /* 0x000000232e2e7223 */ /* 0x000fe4000001001d */
[----:B------:R-:W2:Y:S03]  /*2130*/  @!P1 LDC.64 R34, c[0x0][0x3c0] ;  /* 0x0000f000ff229b82 */ /* 0x000ea60000000a00 */
[----:B------:R-:W1:Y:S01]  /*2140*/  SHFL.IDX PT, R31, R46, RZ, 0x1f ;  /* 0x00001fff2e1f7589 */ /* 0x000e6200000e0000 */
[----:B0-----:R-:W-:Y:S01]  /*2150*/  FMUL.FTZ R28, R47, R47 ;  /* 0x0000002f2f1c7220 */ /* 0x001fe20000410000 */
[----:B--2---:R-:W-:-:S04]  /*2160*/  @!P1 IMAD.WIDE R34, R7, 0x4, R34 ;  /* 0x0000000407229825 */ /* 0x004fc800078e0222 */
[----:B------:R-:W-:Y:S01]  /*2170*/  FSEL R29, R28, RZ, P0 ;  /* 0x000000ff1c1d7208 */ /* 0x000fe20000000000 */
[----:B-1----:R-:W-:Y:S02]  /*2180*/  FFMA.FTZ R28, R31, UR11, R30 ;  /* 0x0000000b1f1c7c23 */ /* 0x002fe4000801001e */
[----:B------:R-:W0:Y:S01]  /*2190*/  @!P1 LDC.64 R30, c[0x0][0x3c8] ;  /* 0x0000f200ff1e9b82 */ /* 0x000e220000000a00 */
[----:B------:R1:W-:Y:S01]  /*21a0*/  @!P1 STG.E desc[UR6][R34.64], R47 ;  /* 0x0000002f22009986 */ /* 0x0003e2000c101906 */
[----:B------:R-:W-:-:S06]  /*21b0*/  FADD.FTZ R29, R28, R29 ;  /* 0x0000001d1c1d7221 */ /* 0x000fcc0000010000 */
[----:B------:R-:W2:Y:S01]  /*21c0*/  MUFU.RSQ R29, R29 ;  /* 0x0000001d001d7308 */ /* 0x000ea20000001400 */
[----:B0-----:R-:W-:-:S05]  /*21d0*/  @!P1 IMAD.WIDE R30, R7, 0x4, R30 ;  /* 0x00000004071e9825 */ /* 0x001fca00078e021e */
[----:B--2---:R1:W-:Y:S01]  /*21e0*/  @!P1 STG.E desc[UR6][R30.64], R29 ;  /* 0x0000001d1e009986 */ /* 0x0043e2000c101906 */
[----:B------:R-:W-:-:S13]  /*21f0*/  ISETP.GE.AND P1, PT, R32, 0x1, PT ;  /* 0x000000012000780c */ /* 0x000fda0003f26270 */
[----:B-1----:R-:W-:Y:S05]  /*2200*/  @!P1 BRA `(.L_x_2127) ;  /* 0x00000008004c9947 */ /* 0x002fea0003800000 */
[----:B------:R-:W-:Y:S01]  /*2210*/  FSEL R30, R47, RZ, !P0 ;  /* 0x000000ff2f1e7208 */ /* 0x000fe20004000000 */
[----:B------:R-:W-:Y:S01]  /*2220*/  HADD2.F32 R31, -RZ, R9.H0_H0 ;  /* 0x20000009ff1f7230 */ /* 0x000fe20000004100 */
[----:B------:R-:W-:Y:S01]  /*2230*/  IADD3 R32, PT, PT, R32, -0x1, RZ ;  /* 0xffffffff20207810 */ /* 0x000fe20007ffe0ff */
[----:B------:R-:W-:Y:S02]  /*2240*/  HADD2.F32 R35, -RZ, R12.H0_H0 ;  /* 0x2000000cff237230 */ /* 0x000fe40000004100 */
[C---:B------:R-:W-:Y:S01]  /*2250*/  FADD.FTZ R28, -R30.reuse, R43 ;  /* 0x0000002b1e1c7221 */ /* 0x040fe20000010100 */
[C---:B------:R-:W-:Y:S01]  /*2260*/  FADD.FTZ R38, -R30.reuse, R38 ;  /* 0x000000261e267221 */ /* 0x040fe20000010100 */
[C---:B------:R-:W-:Y:S01]  /*2270*/  FADD.FTZ R46, -R30.reuse, R36 ;  /* 0x000000241e2e7221 */ /* 0x040fe20000010100 */
[----:B------:R-:W-:Y:S02]  /*2280*/  HADD2.F32 R43, -RZ, R13.H1_H1 ;  /* 0x3000000dff2b7230 */ /* 0x000fe40000004100 */
[C---:B------:R-:W-:Y:S01]  /*2290*/  FMUL.FTZ R28, R29.reuse, R28 ;  /* 0x0000001c1d1c7220 */ /* 0x040fe20000410000 */
[----:B------:R-:W-:Y:S01]  /*22a0*/  FMUL.FTZ R34, R29, R38 ;  /* 0x000000261d227220 */ /* 0x000fe20000410000 */
[----:B------:R-:W-:Y:S01]  /*22b0*/  FADD.FTZ R38, -R30, R37 ;  /* 0x000000251e267221 */ /* 0x000fe20000010100 */
[----:B------:R-:W-:-:S02]  /*22c0*/  HADD2.F32 R37, -RZ, R8.H1_H1 ;  /* 0x30000008ff257230 */ /* 0x000fc40000004100 */
[----:B------:R-:W-:Y:S01]  /*22d0*/  FFMA.FTZ R28, R28, R31, R35 ;  /* 0x0000001f1c1c7223 */ /* 0x000fe20000010023 */
[----:B------:R-:W-:Y:S02]  /*22e0*/  HADD2.F32 R31, -RZ, R9.H1_H1 ;  /* 0x30000009ff1f7230 */ /* 0x000fe40000004100 */
[C---:B------:R-:W-:Y:S01]  /*22f0*/  FMUL.FTZ R36, R29.reuse, R38 ;  /* 0x000000261d247220 */ /* 0x040fe20000410000 */
[----:B------:R-:W-:Y:S02]  /*2300*/  HADD2.F32 R35, -RZ, R12.H1_H1 ;  /* 0x3000000cff237230 */ /* 0x000fe40000004100 */
[----:B------:R-:W-:Y:S01]  /*2310*/  FMUL.FTZ R46, R29, R46 ;  /* 0x0000002e1d2e7220 */ /* 0x000fe20000410000 */
[C---:B------:R-:W-:Y:S01]  /*2320*/  FADD.FTZ R38, -R30.reuse, R45 ;  /* 0x0000002d1e267221 */ /* 0x040fe20000010100 */
[----:B------:R-:W-:Y:S01]  /*2330*/  FADD.FTZ R48, -R30, R48 ;  /* 0x000000301e307221 */ /* 0x000fe20000010100 */
[----:B------:R-:W-:Y:S02]  /*2340*/  HADD2.F32 R45, -RZ, R14.H1_H1 ;  /* 0x3000000eff2d7230 */ /* 0x000fe40000004100 */
[----:B------:R-:W-:Y:S01]  /*2350*/  FFMA.FTZ R34, R34, R31, R35 ;  /* 0x0000001f22227223 */ /* 0x000fe20000010023 */
[----:B------:R-:W-:-:S02]  /*2360*/  HADD2.F32 R31, -RZ, R8.H0_H0 ;  /* 0x20000008ff1f7230 */ /* 0x000fc40000004100 */
[----:B------:R-:W-:Y:S01]  /*2370*/  FMUL.FTZ R38, R29, R38 ;  /* 0x000000261d267220 */ /* 0x000fe20000410000 */
[----:B------:R-:W-:Y:S02]  /*2380*/  HADD2.F32 R35, -RZ, R13.H0_H0 ;  /* 0x2000000dff237230 */ /* 0x000fe40000004100 */
[C---:B------:R-:W-:Y:S01]  /*2390*/  FADD.FTZ R44, -R30.reuse, R44 ;  /* 0x0000002c1e2c7221 */ /* 0x040fe20000010100 */
[----:B------:R-:W-:Y:S02]  /*23a0*/  HADD2.F32 R65, -RZ, R5.H0_H0 ;  /* 0x20000005ff417230 */ /* 0x000fe40000004100 */
[C---:B------:R-:W-:Y:S01]  /*23b0*/  FADD.FTZ R56, -R30.reuse, R56 ;  /* 0x000000381e387221 */ /* 0x040fe20000010100 */
[----:B------:R-:W-:Y:S01]  /*23c0*/  FADD.FTZ R52, -R30, R52 ;  /* 0x000000341e347221 */ /* 0x000fe20000010100 */
[----:B------:R-:W-:Y:S01]  /*23d0*/  FFMA.FTZ R36, R36, R31, R35 ;  /* 0x0000001f24247223 */ /* 0x000fe20000010023 */
[----:B------:R-:W-:Y:S01]  /*23e0*/  FFMA.FTZ R35, R46, R37, R43 ;  /* 0x000000252e237223 */ /* 0x000fe2000001002b */
[----:B------:R-:W-:-:S02]  /*23f0*/  HADD2.F32 R43, -RZ, R6.H1_H1 ;  /* 0x30000006ff2b7230 */ /* 0x000fc40000004100 */
[C---:B------:R-:W-:Y:S01]  /*2400*/  FMUL.FTZ R46, R29.reuse, R48 ;  /* 0x000000301d2e7220 */ /* 0x040fe20000410000 */
[----:B------:R-:W-:Y:S02]  /*2410*/  HADD2.F32 R31, -RZ, R6.H0_H0 ;  /* 0x20000006ff1f7230 */ /* 0x000fe40000004100 */
[----:B------:R-:W-:Y:S01]  /*2420*/  FMUL.FTZ R44, R29, R44 ;  /* 0x0000002c1d2c7220 */ /* 0x000fe20000410000 */
[----:B------:R-:W-:Y:S02]  /*2430*/  HADD2.F32 R37, -RZ, R14.H0_H0 ;  /* 0x2000000eff257230 */ /* 0x000fe40000004100 */
[----:B------:R-:W-:Y:S01]  /*2440*/  FFMA.FTZ R43, R38, R43, R45 ;  /* 0x0000002b262b7223 */ /* 0x000fe2000001002d */
[C---:B------:R-:W-:Y:S01]  /*2450*/  FADD.FTZ R38, -R30.reuse, R39 ;  /* 0x000000271e267221 */ /* 0x040fe20000010100 */
[--C-:B------:R-:W-:Y:S02]  /*2460*/  HADD2.F32 R39, -RZ, R15.reuse.H1_H1 ;  /* 0x3000000fff277230 */ /* 0x100fe40000004100 */
[----:B------:R-:W-:Y:S01]  /*2470*/  FADD.FTZ R48, -R30, R49 ;  /* 0x000000311e307221 */ /* 0x000fe20000010100 */
[----:B------:R-:W-:Y:S01]  /*2480*/  FFMA.FTZ R46, R46, R31, R37 ;  /* 0x0000001f2e2e7223 */ /* 0x000fe20000010025 */
[----:B------:R-:W-:-:S02]  /*2490*/  HADD2.F32 R31, -RZ, R15.H0_H0 ;  /* 0x2000000fff1f7230 */ /* 0x000fc40000004100 */
[C---:B------:R-:W-:Y:S01]  /*24a0*/  FMUL.FTZ R38, R29.reuse, R38 ;  /* 0x000000261d267220 */ /* 0x040fe20000410000 */
[----:B------:R-:W-:Y:S02]  /*24b0*/  HADD2.F32 R37, -RZ, R5.H1_H1 ;  /* 0x30000005ff257230 */ /* 0x000fe40000004100 */
[----:B------:R-:W-:Y:S01]  /*24c0*/  FMUL.FTZ R48, R29, R48 ;  /* 0x000000301d307220 */ /* 0x000fe20000410000 */
[--C-:B------:R-:W-:Y:S02]  /*24d0*/  HADD2.F32 R45, -RZ, R16.reuse.H1_H1 ;  /* 0x30000010ff2d7230 */ /* 0x100fe40000004100 */
[----:B------:R-:W-:Y:S01]  /*24e0*/  FFMA.FTZ R65, R44, R65, R31 ;  /* 0x000000412c417223 */ /* 0x000fe2000001001f */
[----:B------:R-:W-:Y:S02]  /*24f0*/  HADD2.F32 R44, -RZ, R16.H0_H0 ;  /* 0x20000010ff2c7230 */ /* 0x000fe40000004100 */
[----:B------:R-:W-:Y:S01]  /*2500*/  FFMA.FTZ R31, R38, R37, R39 ;  /* 0x00000025261f7223 */ /* 0x000fe20000010027 */
[----:B------:R-:W-:-:S02]  /*2510*/  HADD2.F32 R38, -RZ, R4.H0_H0 ;  /* 0x20000004ff267230 */ /* 0x000fc40000004100 */
[C---:B------:R-:W-:Y:S01]  /*2520*/  FMUL.FTZ R37, R29.reuse, R56 ;  /* 0x000000381d257220 */ /* 0x040fe20000410000 */
[----:B------:R-:W-:Y:S02]  /*2530*/  HADD2.F32 R39, -RZ, R4.H1_H1 ;  /* 0x30000004ff277230 */ /* 0x000fe40000004100 */
[----:B------:R-:W-:Y:S01]  /*2540*/  FADD.FTZ R50, -R30, R50 ;  /* 0x000000321e327221 */ /* 0x000fe20000010100 */
[----:B------:R-:W-:Y:S01]  /*2550*/  FMUL.FTZ R47, R29, R52 ;  /* 0x000000341d2f7220 */ /* 0x000fe20000410000 */
[----:B------:R-:W-:Y:S01]  /*2560*/  FFMA.FTZ R37, R37, R38, R44 ;  /* 0x0000002625257223 */ /* 0x000fe2000001002c */
[----:B------:R-:W-:Y:S02]  /*2570*/  HADD2.F32 R44, -RZ, R3.H0_H0 ;  /* 0x20000003ff2c7230 */ /* 0x000fe40000004100 */
[----:B------:R-:W-:Y:S01]  /*2580*/  FFMA.FTZ R38, R48, R39, R45 ;  /* 0x0000002730267223 */ /* 0x000fe2000001002d */
[----:B------:R-:W-:Y:S02]  /*2590*/  HADD2.F32 R48, -RZ, R17.H0_H0 ;  /* 0x20000011ff307230 */ /* 0x000fe40000004100 */
[C---:B------:R-:W-:Y:S01]  /*25a0*/  FADD.FTZ R56, -R30.reuse, R51 ;  /* 0x000000331e387221 */ /* 0x040fe20000010100 */
[----:B------:R-:W-:Y:S01]  /*25b0*/  FADD.FTZ R54, -R30, R54 ;  /* 0x000000361e367221 */ /* 0x000fe20000010100 */
[----:B------:R-:W-:-:S02]  /*25c0*/  HADD2.F32 R51, -RZ, R2.H0_H0 ;  /* 0x20000002ff337230 */ /* 0x000fc40000004100 */
[----:B------:R-:W-:Y:S01]  /*25d0*/  FMUL.FTZ R50, R29, R50 ;  /* 0x000000321d327220 */ /* 0x000fe20000410000 */
[----:B------:R-:W-:Y:S02]  /*25e0*/  HADD2.F32 R45, -RZ, R18.H0_H0 ;  /* 0x20000012ff2d7230 */ /* 0x000fe40000004100 */
[----:B------:R-:W-:Y:S01]  /*25f0*/  FFMA.FTZ R47, R47, R44, R48 ;  /* 0x0000002c2f2f7223 */ /* 0x000fe20000010030 */
[----:B------:R-:W-:Y:S02]  /*2600*/  HADD2.F32 R49, -RZ, R2.H1_H1 ;  /* 0x30000002ff317230 */ /* 0x000fe40000004100 */
[----:B------:R-:W-:Y:S01]  /*2610*/  FADD.FTZ R44, -R30, R53 ;  /* 0x000000351e2c7221 */ /* 0x000fe20000010100 */
[----:B------:R-:W-:Y:S02]  /*2620*/  HADD2.F32 R67, -RZ, R18.H1_H1 ;  /* 0x30000012ff437230 */ /* 0x000fe40000004100 */
[----:B------:R-:W-:Y:S01]  /*2630*/  FMUL.FTZ R54, R29, R54 ;  /* 0x000000361d367220 */ /* 0x000fe20000410000 */
[----:B------:R-:W-:Y:S01]  /*2640*/  FFMA.FTZ R51, R50, R51, R45 ;  /* 0x0000003332337223 */ /* 0x000fe2000001002d */
[----:B------:R-:W-:Y:S01]  /*2650*/  FADD.FTZ R48, -R30, R55 ;  /* 0x000000371e307221 */ /* 0x000fe20000010100 */
[----:B------:R-:W-:-:S02]  /*2660*/  HADD2.F32 R55, -RZ, R0.H0_H0 ;  /* 0x20000000ff377230 */ /* 0x000fc40000004100 */
[C---:B------:R-:W-:Y:S01]  /*2670*/  FMUL.FTZ R44, R29.reuse, R44 ;  /* 0x0000002c1d2c7220 */ /* 0x040fe20000410000 */
[--C-:B------:R-:W-:Y:S02]  /*2680*/  HADD2.F32 R45, -RZ, R19.reuse.H0_H0 ;  /* 0x20000013ff2d7230 */ /* 0x100fe40000004100 */
[----:B------:R-:W-:Y:S01]  /*2690*/  FFMA.FTZ R50, R54, R49, R67 ;  /* 0x0000003136327223 */ /* 0x000fe20000010043 */
[----:B------:R-:W-:Y:S02]  /*26a0*/  HADD2.F32 R49, -RZ, R0.H1_H1 ;  /* 0x30000000ff317230 */ /* 0x000fe40000004100 */
[C---:B------:R-:W-:Y:S01]  /*26b0*/  FMUL.FTZ R48, R29.reuse, R48 ;  /* 0x000000301d307220 */ /* 0x040fe20000410000 */
[----:B------:R-:W-:Y:S02]  /*26c0*/  HADD2.F32 R53, -RZ, R19.H1_H1 ;  /* 0x30000013ff357230 */ /* 0x000fe40000004100 */
[----:B------:R-:W-:Y:S01]  /*26d0*/  FFMA.FTZ R55, R44, R55, R45 ;  /* 0x000000372c377223 */ /* 0x000fe2000001002d */
[C---:B------:R-:W-:Y:S01]  /*26e0*/  FADD.FTZ R44, -R30.reuse, R63 ;  /* 0x0000003f1e2c7221 */ /* 0x040fe20000010100 */
[----:B------:R-:W-:Y:S01]  /*26f0*/  FMUL.FTZ R39, R29, R56 ;  /* 0x000000381d277220 */ /* 0x000fe20000410000 */
[----:B------:R-:W-:Y:S01]  /*2700*/  FADD.FTZ R62, -R30, R62 ;  /* 0x0000003e1e3e7221 */ /* 0x000fe20000010100 */
[----:B------:R-:W-:Y:S01]  /*2710*/  FFMA.FTZ R54, R48, R49, R53 ;  /* 0x0000003130367223 */ /* 0x000fe20000010035 */
[----:B------:R-:W-:-:S02]  /*2720*/  HADD2.F32 R49, -RZ, R11.H0_H0 ;  /* 0x2000000bff317230 */ /* 0x000fc40000004100 */
[C---:B------:R-:W-:Y:S01]  /*2730*/  FMUL.FTZ R44, R29.reuse, R44 ;  /* 0x0000002c1d2c7220 */ /* 0x040fe20000410000 */
[----:B------:R-:W-:Y:S02]  /*2740*/  HADD2.F32 R45, -RZ, R20.H0_H0 ;  /* 0x20000014ff2d7230 */ /* 0x000fe40000004100 */
[----:B------:R-:W-:Y:S01]  /*2750*/  FMUL.FTZ R48, R29, R62 ;  /* 0x0000003e1d307220 */ /* 0x000fe20000410000 */
[----:B------:R-:W-:Y:S02]  /*2760*/  HADD2.F32 R52, -RZ, R3.H1_H1 ;  /* 0x30000003ff347230 */ /* 0x000fe40000004100 */
[----:B------:R-:W-:Y:S01]  /*2770*/  FADD.FTZ R58, -R30, R58 ;  /* 0x0000003a1e3a7221 */ /* 0x000fe20000010100 */
[----:B------:R-:W-:Y:S02]  /*2780*/  HADD2.F32 R56, -RZ, R17.H1_H1 ;  /* 0x30000011ff387230 */ /* 0x000fe40000004100 */
[----:B------:R-:W-:Y:S01]  /*2790*/  FFMA.FTZ R49, R44, R49, R45 ;  /* 0x000000312c317223 */ /* 0x000fe2000001002d */
[----:B------:R-:W-:-:S02]  /*27a0*/  HADD2.F32 R53, -RZ, R11.H1_H1 ;  /* 0x3000000bff357230 */ /* 0x000fc40000004100 */
[C---:B------:R-:W-:Y:S01]  /*27b0*/  FADD.FTZ R44, -R30.reuse, R57 ;  /* 0x000000391e2c7221 */ /* 0x040fe20000010100 */
[----:B------:R-:W-:Y:S02]  /*27c0*/  HADD2.F32 R63, -RZ, R20.H1_H1 ;  /* 0x30000014ff3f7230 */ /* 0x000fe40000004100 */
[----:B------:R-:W-:Y:S01]  /*27d0*/  FFMA.FTZ R39, R39, R52, R56 ;  /* 0x0000003427277223 */ /* 0x000fe20000010038 */
[----:B------:R-:W-:Y:S01]  /*27e0*/  FADD.FTZ R52, -R30, R59 ;  /* 0x0000003b1e347221 */ /* 0x000fe20000010100 */
[--C-:B------:R-:W-:Y:S02]  /*27f0*/  HADD2.F32 R45, -RZ, R42.reuse.H0_H0 ;  /* 0x2000002aff2d7230 */ /* 0x100fe40000004100 */
[C---:B------:R-:W-:Y:S01]  /*2800*/  FMUL.FTZ R44, R29.reuse, R44 ;  /* 0x0000002c1d2c7220 */ /* 0x040fe20000410000 */
[----:B------:R-:W-:Y:S01]  /*2810*/  FFMA.FTZ R48, R48, R53, R63 ;  /* 0x0000003530307223 */ /* 0x000fe2000001003f */
[----:B------:R-:W-:Y:S02]  /*2820*/  HADD2.F32 R53, -RZ, R21.H0_H0 ;  /* 0x20000015ff357230 */ /* 0x000fe40000004100 */
[----:B------:R-:W-:Y:S01]  /*2830*/  FMUL.FTZ R56, R29, R52 ;  /* 0x000000341d387220 */ /* 0x000fe20000410000 */
[----:B------:R-:W-:-:S02]  /*2840*/  HADD2.F32 R57, -RZ, R42.H1_H1 ;  /* 0x3000002aff397230 */ /* 0x000fc40000004100 */
[----:B------:R-:W-:Y:S01]  /*2850*/  FMUL.FTZ R58, R29, R58 ;  /* 0x0000003a1d3a7220 */ /* 0x000fe20000410000 */
[----:B------:R-:W-:Y:S02]  /*2860*/  HADD2.F32 R59, -RZ, R21.H1_H1 ;  /* 0x30000015ff3b7230 */ /* 0x000fe40000004100 */
[----:B------:R-:W-:Y:S01]  /*2870*/  FFMA.FTZ R52, R44, R45, R53 ;  /* 0x0000002d2c347223 */ /* 0x000fe20000010035 */
[----:B------:R-:W-:Y:S02]  /*2880*/  HADD2.F32 R45, -RZ, R22.H0_H0 ;  /* 0x20000016ff2d7230 */ /* 0x000fe40000004100 */
[----:B------:R-:W-:Y:S01]  /*2890*/  FADD.FTZ R44, -R30, R61 ;  /* 0x0000003d1e2c7221 */ /* 0x000fe20000010100 */
[----:B------:R-:W-:Y:S02]  /*28a0*/  IMAD R32, R32, R33, RZ ;  /* 0x0000002120207224 */ /* 0x000fe400078e02ff */
[----:B------:R-:W-:Y:S01]  /*28b0*/  FFMA.FTZ R53, R56, R57, R59 ;  /* 0x0000003938357223 */ /* 0x000fe2000001003b */
[----:B------:R-:W-:-:S02]  /*28c0*/  HADD2.F32 R59, -RZ, R41.H0_H0 ;  /* 0x20000029ff3b7230 */ /* 0x000fc40000004100 */
[C---:B------:R-:W-:Y:S01]  /*28d0*/  FADD.FTZ R60, -R30.reuse, R60 ;  /* 0x0000003c1e3c7221 */ /* 0x040fe20000010100 */
[----:B------:R-:W-:Y:S02]  /*28e0*/  HADD2.F32 R33, -RZ, R41.H1_H1 ;  /* 0x30000029ff217230 */ /* 0x000fe40000004100 */
[----:B------:R-:W-:Y:S01]  /*28f0*/  FADD.FTZ R30, -R30, R64 ;  /* 0x000000401e1e7221 */ /* 0x000fe20000010100 */
[----:B------:R-:W-:Y:S02]  /*2900*/  HADD2.F32 R57, -RZ, R22.H1_H1 ;  /* 0x30000016ff397230 */ /* 0x000fe40000004100 */
[----:B------:R-:W-:Y:S01]  /*2910*/  FFMA.FTZ R59, R58, R59, R45 ;  /* 0x0000003b3a3b7223 */ /* 0x000fe2000001002d */
[C---:B------:R-:W-:Y:S01]  /*2920*/  FMUL.FTZ R58, R29.reuse, R44 ;  /* 0x0000002c1d3a7220 */ /* 0x040fe20000410000 */
[----:B------:R-:W-:Y:S01]  /*2930*/  HADD2.F32 R61, -RZ, R23.H0_H0 ;  /* 0x20000017ff3d7230 */ /* 0x000fe20000004100 */
[----:B------:R-:W0:Y:S01]  /*2940*/  LDC.64 R44, c[0x0][0x428] ;  /* 0x00010a00ff2c7b82 */ /* 0x000e220000000a00 */
[----:B------:R-:W-:Y:S01]  /*2950*/  FMUL.FTZ R60, R29, R60 ;  /* 0x0000003c1d3c7220 */ /* 0x000fe20000410000 */
[----:B------:R-:W-:Y:S01]  /*2960*/  FFMA.FTZ R58, R58, R33, R57 ;  /* 0x000000213a3a7223 */ /* 0x000fe20000010039 */
[----:B------:R-:W-:Y:S01]  /*2970*/  SHF.R.S32.HI R33, RZ, 0x1f, R32 ;  /* 0x0000001fff217819 */ /* 0x000fe20000011420 */
[----:B------:R-:W-:-:S02]  /*2980*/  HADD2.F32 R57, -RZ, R40.H0_H0 ;  /* 0x20000028ff397230 */ /* 0x000fc40000004100 */
[----:B------:R-:W-:Y:S01]  /*2990*/  FMUL.FTZ R30, R29, R30 ;  /* 0x0000001e1d1e7220 */ /* 0x000fe20000410000 */
[----:B------:R-:W-:Y:S01]  /*29a0*/  HADD2.F32 R63, -RZ, R40.H1_H1 ;  /* 0x30000028ff3f7230 */ /* 0x000fe20000004100 */
[----:B------:R-:W-:Y:S01]  /*29b0*/  LEA.HI R33, R33, R32, RZ, 0x3 ;  /* 0x0000002021217211 */ /* 0x000fe200078f18ff */
[----:B------:R-:W-:Y:S01]  /*29c0*/  FFMA.FTZ R62, R60, R57, R61 ;  /* 0x000000393c3e7223 */ /* 0x000fe2000001003d */
[----:B------:R-:W-:Y:S02]  /*29d0*/  HADD2.F32 R61, -RZ, R23.H1_H1 ;  /* 0x30000017ff3d7230 */ /* 0x000fe40000004100 */
[----:B------:R-:W-:Y:S02]  /*29e0*/  LEA.HI.SX32 R33, R33, R10, 0x1d ;  /* 0x0000000a21217211 */ /* 0x000fe400078feaff */
[----:B------:R-:W-:Y:S02]  /*29f0*/  F2FP.F16.F32.PACK_AB R31, R31, R65 ;  /* 0x000000411f1f723e */ /* 0x000fe400000000ff */
[C---:B------:R-:W-:Y:S01]  /*2a00*/  IADD3 R57, PT, PT, R33.reuse, 0x80, RZ ;  /* 0x0000008021397810 */ /* 0x040fe20007ffe0ff */
[----:B------:R-:W-:Y:S01]  /*2a10*/  FFMA.FTZ R63, R30, R63, R61 ;  /* 0x0000003f1e3f7223 */ /* 0x000fe2000001003d */
[----:B------:R-:W-:-:S02]  /*2a20*/  IADD3 R29, PT, PT, R33, 0x100, RZ ;  /* 0x00000100211d7810 */ /* 0x000fc40007ffe0ff */
[----:B------:R-:W-:Y:S02]  /*2a30*/  F2FP.F16.F32.PACK_AB R30, R43, R46 ;  /* 0x0000002e2b1e723e */ /* 0x000fe400000000ff */
[----:B------:R-:W-:Y:S02]  /*2a40*/  F2FP.F16.F32.PACK_AB R28, R34, R28 ;  /* 0x0000001c221c723e */ /* 0x000fe400000000ff */
[----:B------:R-:W-:Y:S01]  /*2a50*/  F2FP.F16.F32.PACK_AB R34, R50, R51 ;  /* 0x000000333222723e */ /* 0x000fe200000000ff */
[--C-:B0-----:R-:W-:Y:S01]  /*2a60*/  IMAD.WIDE.U32 R60, R33, 0x10, R44.reuse ;  /* 0x00000010213c7825 */ /* 0x101fe200078e002c */
[----:B------:R-:W-:Y:S02]  /*2a70*/  F2FP.F16.F32.PACK_AB R33, R39, R47 ;  /* 0x0000002f2721723e */ /* 0x000fe400000000ff */
[----:B------:R-:W-:Y:S01]  /*2a80*/  F2FP.F16.F32.PACK_AB R32, R38, R37 ;  /* 0x000000252620723e */ /* 0x000fe200000000ff */
[----:B------:R-:W-:Y:S01]  /*2a90*/  IMAD.WIDE.U32 R56, R57, 0x10, R44 ;  /* 0x0000001039387825 */ /* 0x000fe200078e002c */
[----:B------:R-:W-:-:S02]  /*2aa0*/  F2FP.F16.F32.PACK_AB R39, R63, R62 ;  /* 0x0000003e3f27723e */ /* 0x000fc400000000ff */
[----:B------:R-:W-:Y:S01]  /*2ab0*/  F2FP.F16.F32.PACK_AB R38, R58, R59 ;  /* 0x0000003b3a26723e */ /* 0x000fe200000000ff */
[----:B------:R-:W-:Y:S01]  /*2ac0*/  IMAD.WIDE.U32 R44, R29, 0x10, R44 ;  /* 0x000000101d2c7825 */ /* 0x000fe200078e002c */
[----:B------:R-:W-:Y:S02]  /*2ad0*/  F2FP.F16.F32.PACK_AB R29, R35, R36 ;  /* 0x00000024231d723e */ /* 0x000fe400000000ff */
[----:B------:R-:W-:Y:S02]  /*2ae0*/  F2FP.F16.F32.PACK_AB R35, R54, R55 ;  /* 0x000000373623723e */ /* 0x000fe400000000ff */
[----:B------:R-:W-:Y:S01]  /*2af0*/  F2FP.F16.F32.PACK_AB R37, R53, R52 ;  /* 0x000000343525723e */ /* 0x000fe200000000ff */
[----:B------:R0:W-:Y:S01]  /*2b00*/  STG.E.128 desc[UR6][R60.64], R28 ;  /* 0x0000001c3c007986 */ /* 0x0001e2000c101d06 */
[----:B------:R-:W-:-:S03]  /*2b10*/  F2FP.F16.F32.PACK_AB R36, R48, R49 ;  /* 0x000000313024723e */ /* 0x000fc600000000ff */
[----:B------:R0:W-:Y:S04]  /*2b20*/  STG.E.128 desc[UR6][R56.64], R32 ;  /* 0x0000002038007986 */ /* 0x0001e8000c101d06 */
[----:B------:R0:W-:Y:S02]  /*2b30*/  STG.E.128 desc[UR6][R44.64], R36 ;  /* 0x000000242c007986 */ /* 0x0001e4000c101d06 */
.L_x_2127:
[----:B0-----:R-:W0:Y:S01]  /*2b40*/  LDC.64 R28, c[0x0][0x380] ;  /* 0x0000e000ff1c7b82 */ /* 0x001e220000000a00 */
[----:B------:R-:W-:Y:S01]  /*2b50*/  UPLOP3.LUT UP1, UPT, UPT, UPT, UP1, 0x40, 0x4 ;  /* 0x000000000004789c */ /* 0x000fe20003f2e810 */
[----:B0-----:R-:W-:-:S04]  /*2b60*/  IADD3 R7, PT, PT, R7, R28, RZ ;  /* 0x0000001c07077210 */ /* 0x001fc80007ffe0ff */
[----:B------:R-:W-:-:S13]  /*2b70*/  ISETP.GE.AND P0, PT, R7, R29, PT ;  /* 0x0000001d0700720c */ /* 0x000fda0003f06270 */
[----:B------:R-:W-:Y:S05]  /*2b80*/  @!P0 BRA `(.L_x_2128) ;  /* 0xffffffd400f88947 */ /* 0x000fea000383ffff */
[----:B------:R-:W-:Y:S05]  /*2b90*/  EXIT ;  /* 0x000000000000794d */ /* 0x000fea0003800000 */
.L_x_2129:
        /* <DEDUP_REMOVED lines=14> */
.L_x_20750:


//--------------------- .text._ZN10layer_norm13ln_fwd_kernelINS_13Kernel_traitsI6__halfS2_S2_S2_fjLj3072ELj1ELj1ELj4ELj16ENS_18Kernel_traits_baseILj3072ES2_S2_S2_S2_fjLj128EEEEELb0ELb1ELb0ELb0EEEvNS_9FwdParamsE --------------------------
	.section	.text._ZN10layer_norm13ln_fwd_kernelINS_13Kernel_traitsI6__halfS2_S2_S2_fjLj3072ELj1ELj1ELj4ELj16ENS_18Kernel_traits_baseILj3072ES2_S2_S2_S2_fjLj128EEEEELb0ELb1ELb0ELb0EEEvNS_9FwdParamsE,"ax",@progbits
	.align	128
        .global         _ZN10layer_norm13ln_fwd_kernelINS_13Kernel_traitsI6__halfS2_S2_S2_fjLj3072ELj1ELj1ELj4ELj16ENS_18Kernel_traits_baseILj3072ES2_S2_S2_S2_fjLj128EEEEELb0ELb1ELb0ELb0EEEvNS_9FwdParamsE
        .type           _ZN10layer_norm13ln_fwd_kernelINS_13Kernel_traitsI6__halfS2_S2_S2_fjLj3072ELj1ELj1ELj4ELj16ENS_18Kernel_traits_baseILj3072ES2_S2_S2_S2_fjLj128EEEEELb0ELb1ELb0ELb0EEEvNS_9FwdParamsE,@function
        .size           _ZN10layer_norm13ln_fwd_kernelINS_13Kernel_traitsI6__halfS2_S2_S2_fjLj3072ELj1ELj1ELj4ELj16ENS_18Kernel_traits_baseILj3072ES2_S2_S2_S2_fjLj128EEEEELb0ELb1ELb0ELb0EEEvNS_9FwdParamsE,(.L_x_20751 - _ZN10layer_norm13ln_fwd_kernelINS_13Kernel_traitsI6__halfS2_S2_S2_fjLj3072ELj1ELj1ELj4ELj16ENS_18Kernel_traits_baseILj3072ES2_S2_S2_S2_fjLj128EEEEELb0ELb1ELb0ELb0EEEvNS_9FwdParamsE)
        .other          _ZN10layer_norm13ln_fwd_kernelINS_13Kernel_traitsI6__halfS2_S2_S2_fjLj3072ELj1ELj1ELj4ELj16ENS_18Kernel_traits_baseILj3072ES2_S2_S2_S2_fjLj128EEEEELb0ELb1ELb0ELb0EEEvNS_9FwdParamsE,@"STO_CUDA_ENTRY STV_DEFAULT"
_ZN10layer_norm13ln_fwd_kernelINS_13Kernel_traitsI6__halfS2_S2_S2_fjLj3072ELj1ELj1ELj4ELj16ENS_18Kernel_traits_baseILj3072ES2_S2_S2_S2_fjLj128EEEEELb0ELb1ELb0ELb0EEEvNS_9FwdParamsE:
.text._ZN10layer_norm13ln_fwd_kernelINS_13Kernel_traitsI6__halfS2_S2_S2_fjLj3072ELj1ELj1ELj4ELj16ENS_18Kernel_traits_baseILj3072ES2_S2_S2_S2_fjLj128EEEEELb0ELb1ELb0ELb0EEEvNS_9FwdParamsE:
        /* <DEDUP_REMOVED lines=52> */
.L_x_2131:
        /* <DEDUP_REMOVED lines=32> */
.L_x_2132:
[----:B------:R-:W-:Y:S05]  /*0540*/  BSYNC.RECONVERGENT B0 ;  /* 0x0000000000007941 */ /* 0x000fea0003800200 */
.L_x_2130:
[----:B------:R-:W0:Y:S02]  /*0550*/  LDCU UR4, c[0x0][0x384] ;  /* 0x00007080ff0477ac */ /* 0x000e240008000800 */
[----:B0-----:R-:W-:-:S06]  /*0560*/  UISETP.GE.AND UP0, UPT, UR6, UR4, UPT ;  /* 0x000000040600728c */ /* 0x001fcc000bf06270 */
[----:B------:R-:W-:-:S13]  /*0570*/  PLOP3.LUT P0, PT, PT, PT, UP0, 0x80, 0x8 ;  /* 0x000000000008781c */ /* 0x000fda0003f0f008 */
[----:B------:R-:W-:Y:S05]  /*0580*/  @P0 EXIT ;  /* 0x000000000000094d */ /* 0x000fea0003800000 */
[----:B------:R-:W-:Y:S01]  /*0590*/  SHF.R.S32.HI R0, RZ, 0x3, R0 ;  /* 0x00000003ff007819 */ /* 0x000fe20000011400 */
[----:B------:R-:W0:Y:S03]  /*05a0*/  LDCU.64 UR4, c[0x0][0x3e0] ;  /* 0x00007c00ff0477ac */ /* 0x000e260008000a00 */
[C---:B------:R-:W-:Y:S01]  /*05b0*/  LOP3.LUT R2, R0.reuse, 0x7f, RZ, 0xc0, !PT ;  /* 0x0000007f00027812 */ /* 0x040fe200078ec0ff */
[----:B------:R-:W1:Y:S01]  /*05c0*/  LDCU UR16, c[0x0][0x388] ;  /* 0x00007100ff1077ac */ /* 0x000e620008000800 */
[----:B------:R-:W-:Y:S02]  /*05d0*/  SHF.L.U32 R0, R0, 0x1, RZ ;  /* 0x0000000100007819 */ /* 0x000fe400000006ff */
[----:B------:R-:W-:Y:S01]  /*05e0*/  VIADDMNMX R7, R2, -R7, RZ, !PT ;  /* 0x8000000702077246 */ /* 0x000fe200078001ff */
[----:B------:R-:W-:Y:S01]  /*05f0*/  IMAD R8, R4, -0x20, R2 ;  /* 0xffffffe004087824 */ /* 0x000fe200078e0202 */
[----:B------:R-:W-:Y:S01]  /*0600*/  LOP3.LUT R0, R0, 0xffffff00, RZ, 0xc0, !PT ;  /* 0xffffff0000007812 */ /* 0x000fe200078ec0ff */
[----:B------:R-:W2:Y:S01]  /*0610*/  LDCU.U8 UR12, c[0x0][0x410] ;  /* 0x00008200ff0c77ac */ /* 0x000ea20008000000 */
[----:B------:R-:W-:-:S02]  /*0620*/  VIMNMX R7, PT, PT, R7, 0x20, PT ;  /* 0x0000002007077848 */ /* 0x000fc40003fe0100 */
[----:B------:R-:W-:Y:S01]  /*0630*/  VIMNMX R8, PT, PT, RZ, R8, !PT ;  /* 0x00000008ff087248 */ /* 0x000fe20007fe0100 */
[----:B------:R-:W3:Y:S01]  /*0640*/  LDCU UR13, c[0x0][0x400] ;  /* 0x00008000ff0d77ac */ /* 0x000ee20008000800 */
[-C--:B------:R-:W-:Y:S02]  /*0650*/  LEA R7, R7, R0.reuse, 0x3 ;  /* 0x0000000007077211 */ /* 0x080fe400078e18ff */
[----:B------:R-:W-:Y:S01]  /*0660*/  VIMNMX R9, PT, PT, R8, 0x20, PT ;  /* 0x0000002008097848 */ /* 0x000fe20003fe0100 */
[----:B0-----:R-:W-:Y:S01]  /*0670*/  UISETP.NE.U32.AND UP0, UPT, UR4, URZ, UPT ;  /* 0x000000ff0400728c */ /* 0x001fe2000bf05070 */
[----:B------:R-:W-:Y:S01]  /*0680*/  I2FP.F32.U32 R7, R7 ;  /* 0x0000000700077245 */ /* 0x000fe20000201000 */
[----:B------:R-:W0:Y:S01]  /*0690*/  LDCU.64 UR10, c[0x0][0x3a0] ;  /* 0x00007400ff0a77ac */ /* 0x000e220008000a00 */
[----:B------:R-:W-:Y:S02]  /*06a0*/  LEA R0, R9, R0, 0x3 ;  /* 0x0000000009007211 */ /* 0x000fe400078e18ff */
[----:B------:R4:W0:Y:S01]  /*06b0*/  MUFU.RCP R2, R7 ;  /* 0x0000000700027308 */ /* 0x0008220000001000 */
[----:B------:R-:W0:Y:S01]  /*06c0*/  LDCU.64 UR14, c[0x0][0x380] ;  /* 0x00007000ff0e77ac */ /* 0x000e220008000a00 */
[----:B------:R-:W-:-:S02]  /*06d0*/  UISETP.NE.AND.EX UP0, UPT, UR5, URZ, UPT, UP0 ;  /* 0x000000ff0500728c */ /* 0x000fc4000bf05300 */
[----:B-1----:R-:W-:-:S11]  /*06e0*/  UPLOP3.LUT UP2, UPT, UPT, UPT, UPT, 0x40, 0x4 ;  /* 0x000000000004789c */ /* 0x002fd60003f4e870 */
.L_x_2153:
[----:B-1----:R-:W1:Y:S01]  /*06f0*/  @UP0 LDCU.64 UR4, c[0x0][0x3e0] ;  /* 0x00007c00ff0407ac */ /* 0x002e620008000a00 */
[----:B------:R-:W-:Y:S01]  /*0700*/  PLOP3.LUT P0, PT, PT, PT, UP0, 0x80, 0x8 ;  /* 0x000000000008781c */ /* 0x000fe20003f0f008 */
[----:B-1----:R-:W-:-:S06]  /*0710*/  @UP0 UIMAD.WIDE UR4, UR6, 0x2, UR4 ;  /* 0x00000002060408a5 */ /* 0x002fcc000f8e0204 */
[----:B0-23--:R-:W-:Y:S02]  /*0720*/  MOV R56, UR4 ;  /* 0x0000000400387c02 */ /* 0x00dfe40008000f00 */
[----:B------:R-:W-:-:S05]  /*0730*/  MOV R57, UR5 ;  /* 0x0000000500397c02 */ /* 0x000fca0008000f00 */
[----:B------:R-:W2:Y:S01]  /*0740*/  @P0 LDG.E.U16 R56, desc[UR8][R56.64] ;  /* 0x0000000838380981 */ /* 0x000ea2000c1e1500 */
[----:B------:R-:W-:Y:S01]  /*0750*/  UIMAD UR4, UR6, UR16, URZ ;  /* 0x00000010060472a4 */ /* 0x000fe2000f8e02ff */
[----:B------:R-:W-:Y:S01]  /*0760*/  ISETP.GE.U32.AND P2, PT, R3, 0x80, PT ;  /* 0x000000800300780c */ /* 0x000fe20003f46070 */
[----:B------:R-:W-:Y:S02]  /*0770*/  BSSY.RECONVERGENT B0, `(.L_x_2133) ;  /* 0x0000069000007945 */ /* 0x000fe40003800200 */
[----:B------:R-:W-:-:S04]  /*0780*/  USHF.R.S32.HI UR5, URZ, 0x1f, UR4 ;  /* 0x0000001fff057899 */ /* 0x000fc80008011404 */
[----:B------:R-:W-:-:S03]  /*0790*/  ULEA.HI UR5, UR5, UR4, URZ, 0x3 ;  /* 0x0000000405057291 */ /* 0x000fc6000f8f18ff */
[----:B------:R-:W-:Y:S01]  /*07a0*/  UMOV UR4, 0x3f800000 ;  /* 0x3f80000000047882 */ /* 0x000fe20000000000 */
[----:B--2---:R-:W-:-:S05]  /*07b0*/  @P0 HADD2.F32 R58, -RZ, R56.H0_H0 ;  /* 0x20000038ff3a0230 */ /* 0x004fca0000004100 */
[----:B------:R-:W-:Y:S02]  /*07c0*/  @P0 R2UR UR7, R58 ;  /* 0x000000003a0702ca */ /* 0x000fe400000e0000 */
[----:B------:R-:W-:-:S04]  /*07d0*/  MOV R58, UR5 ;  /* 0x00000005003a7c02 */ /* 0x000fc80008000f00 */
[----:B------:R-:W-:-:S04]  /*07e0*/  LEA.HI.SX32 R75, R58, R5, 0x1d ;  /* 0x000000053a4b7211 */ /* 0x000fc800078feaff */
[----:B------:R-:W-:-:S03]  /*07f0*/  MOV R79, R75 ;  /* 0x0000004b004f7202 */ /* 0x000fc60000000f00 */
[----:B------:R-:W-:Y:S01]  /*0800*/  @UP0 UMOV UR4, UR7 ;  /* 0x0000000700040c82 */ /* 0x000fe20008000000 */
[----:B------:R-:W-:Y:S05]  /*0810*/  @!P2 BRA `(.L_x_2134) ;  /* 0x000000040078a947 */ /* 0x000fea0003800000 */
[----:B------:R-:W1:Y:S02]  /*0820*/  LDC.64 R8, c[0x0][0x390] ;  /* 0x0000e400ff087b82 */ /* 0x000e640000000a00 */
[----:B-1----:R-:W-:-:S06]  /*0830*/  IMAD.WIDE.U32 R8, R75, 0x10, R8 ;  /* 0x000000104b087825 */ /* 0x002fcc00078e0008 */
[----:B------:R-:W5:Y:S01]  /*0840*/  LDG.E.128 R8, desc[UR8][R8.64] ;  /* 0x0000000808087981 */ /* 0x000f62000c1e1d00 */
[----:B0-----:R-:W-:-:S04]  /*0850*/  UISETP.NE.U32.AND UP1, UPT, UR10, URZ, UPT ;  /* 0x000000ff0a00728c */ /* 0x001fc8000bf25070 */
[----:B------:R-:W-:-:S09]  /*0860*/  UISETP.NE.AND.EX UP1, UPT, UR11, URZ, UPT, UP1 ;  /* 0x000000ff0b00728c */ /* 0x000fd2000bf25310 */
[----:B------:R-:W-:Y:S05]  /*0870*/  BRA.U !UP1, `(.L_x_2135) ;  /* 0x0000000109c07547 */ /* 0x000fea000b800000 */
[----:B------:R-:W0:Y:S02]  /*0880*/  LDC.64 R16, c[0x0][0x3a0] ;  /* 0x0000e800ff107b82 */ /* 0x000e240000000a00 */
[----:B0-----:R-:W-:-:S06]  /*0890*/  IMAD.WIDE.U32 R16, R75, 0x10, R16 ;  /* 0x000000104b107825 */ /* 0x001fcc00078e0010 */
[----:B------:R-:W2:Y:S01]  /*08a0*/  LDG.E.128 R16, desc[UR8][R16.64] ;  /* 0x0000000810107981 */ /* 0x000ea2000c1e1d00 */
[--C-:B-----5:R-:W-:Y:S02]  /*08b0*/  HADD2.F32 R12, -RZ, R8.reuse.H0_H0 ;  /* 0x20000008ff0c7230 */ /* 0x120fe40000004100 */
[----:B----4-:R-:W-:Y:S02]  /*08c0*/  HADD2.F32 R7, -RZ, R8.H1_H1 ;  /* 0x30000008ff077230 */ /* 0x010fe40000004100 */
[----:B------:R-:W-:Y:S02]  /*08d0*/  HADD2.F32 R8, -RZ, R9.H0_H0 ;  /* 0x20000009ff087230 */ /* 0x000fe40000004100 */
[----:B------:R-:W-:Y:S01]  /*08e0*/  FMUL.FTZ R12, R12, UR4 ;  /* 0x000000040c0c7c20 */ /* 0x000fe20008410000 */
[----:B------:R-:W-:Y:S02]  /*08f0*/  HADD2.F32 R56, -RZ, R11.H0_H0 ;  /* 0x2000000bff387230 */ /* 0x000fe40000004100 */
[----:B------:R-:W-:Y:S01]  /*0900*/  FMUL.FTZ R7, R7, UR4 ;  /* 0x0000000407077c20 */ /* 0x000fe20008410000 */
[----:B------:R-:W-:-:S02]  /*0910*/  HADD2.F32 R58, -RZ, R9.H1_H1 ;  /* 0x30000009ff3a7230 */ /* 0x000fc40000004100 */
[----:B------:R-:W-:Y:S01]  /*0920*/  FMUL.FTZ R8, R8, UR4 ;  /* 0x0000000408087c20 */ /* 0x000fe20008410000 */
[----:B------:R-:W-:Y:S02]  /*0930*/  HADD2.F32 R14, -RZ, R10.H0_H0 ;  /* 0x2000000aff0e7230 */ /* 0x000fe40000004100 */
[----:B------:R-:W-:Y:S01]  /*0940*/  FMUL.FTZ R56, R56, UR4 ;  /* 0x0000000438387c20 */ /* 0x000fe20008410000 */
[----:B------:R-:W-:Y:S02]  /*0950*/  HADD2.F32 R82, -RZ, R11.H1_H1 ;  /* 0x3000000bff527230 */ /* 0x000fe40000004100 */
[----:B------:R-:W-:Y:S02]  /*0960*/  HADD2.F32 R9, -RZ, R44.H0_H0 ;  /* 0x2000002cff097230 */ /* 0x000fe40000004100 */
[----:B------:R-:W-:Y:S02]  /*0970*/  HADD2.F32 R13, -RZ, R45.H0_H0 ;  /* 0x2000002dff0d7230 */ /* 0x000fe40000004100 */
[----:B------:R-:W-:-:S02]  /*0980*/  HADD2.F32 R78, -RZ, R10.H1_H1 ;  /* 0x3000000aff4e7230 */ /* 0x000fc40000004100 */
[----:B------:R-:W-:Y:S01]  /*0990*/  FMUL.FTZ R10, R14, UR4 ;  /* 0x000000040e0a7c20 */ /* 0x000fe20008410000 */
[----:B------:R-:W-:Y:S02]  /*09a0*/  HADD2.F32 R79, -RZ, R47.H0_H0 ;  /* 0x2000002fff4f7230 */ /* 0x000fe40000004100 */
[--C-:B------:R-:W-:Y:S02]  /*09b0*/  HADD2.F32 R59, -RZ, R46.reuse.H0_H0 ;  /* 0x2000002eff3b7230 */ /* 0x100fe40000004100 */
[----:B------:R-:W-:Y:S02]  /*09c0*/  HADD2.F32 R76, -RZ, R45.H1_H1 ;  /* 0x3000002dff4c7230 */ /* 0x000fe40000004100 */
[----:B------:R-:W-:Y:S02]  /*09d0*/  HADD2.F32 R80, -RZ, R46.H1_H1 ;  /* 0x3000002eff507230 */ /* 0x000fe40000004100 */
[----:B------:R-:W-:Y:S02]  /*09e0*/  HADD2.F32 R84, -RZ, R47.H1_H1 ;  /* 0x3000002fff547230 */ /* 0x000fe40000004100 */
[----:B--2---:R-:W-:-:S02]  /*09f0*/  HADD2.F32 R11, -RZ, R16.H0_H0 ;  /* 0x20000010ff0b7230 */ /* 0x004fc40000004100 */
[----:B------:R-:W-:Y:S02]  /*0a00*/  HADD2.F32 R57, -RZ, R17.H0_H0 ;  /* 0x20000011ff397230 */ /* 0x000fe40000004100 */
[----:B------:R-:W-:Y:S02]  /*0a10*/  HADD2.F32 R81, -RZ, R19.H0_H0 ;  /* 0x20000013ff517230 */ /* 0x000fe40000004100 */
[----:B------:R-:W-:Y:S01]  /*0a20*/  FFMA.FTZ R14, R12, R9, R11 ;  /* 0x000000090c0e7223 */ /* 0x000fe2000001000b */
[----:B------:R-:W-:Y:S01]  /*0a30*/  FMUL.FTZ R9, R58, UR4 ;  /* 0x000000043a097c20 */ /* 0x000fe20008410000 */
[----:B------:R-:W-:Y:S01]  /*0a40*/  FFMA.FTZ R12, R8, R13, R57 ;  /* 0x0000000d080c7223 */ /* 0x000fe20000010039 */
[----:B------:R-:W-:Y:S01]  /*0a50*/  FMUL.FTZ R11, R78, UR4 ;  /* 0x000000044e0b7c20 */ /* 0x000fe20008410000 */
[----:B------:R-:W-:Y:S01]  /*0a60*/  FFMA.FTZ R8, R56, R79, R81 ;  /* 0x0000004f38087223 */ /* 0x000fe20000010051 */
[----:B------:R-:W-:Y:S01]  /*0a70*/  FMUL.FTZ R13, R82, UR4 ;  /* 0x00000004520d7c20 */ /* 0x000fe20008410000 */
[----:B------:R-:W-:-:S02]  /*0a80*/  HADD2.F32 R77, -RZ, R18.H0_H0 ;  /* 0x20000012ff4d7230 */ /* 0x000fc40000004100 */
[----:B------:R-:W-:Y:S02]  /*0a90*/  HADD2.F32 R56, -RZ, R44.H1_H1 ;  /* 0x3000002cff387230 */ /* 0x000fe40000004100 */
[----:B------:R-:W-:Y:S02]  /*0aa0*/  HADD2.F32 R86, -RZ, R19.H1_H1 ;  /* 0x30000013ff567230 */ /* 0x000fe40000004100 */
[----:B------:R-:W-:Y:S01]  /*0ab0*/  FFMA.FTZ R10, R10, R59, R77 ;  /* 0x0000003b0a0a7223 */ /* 0x000fe2000001004d */
[----:B------:R-:W-:Y:S02]  /*0ac0*/  HADD2.F32 R82, -RZ, R18.H1_H1 ;  /* 0x30000012ff527230 */ /* 0x000fe40000004100 */
[----:B------:R-:W-:Y:S02]  /*0ad0*/  HADD2.F32 R78, -RZ, R17.H1_H1 ;  /* 0x30000011ff4e7230 */ /* 0x000fe40000004100 */
[----:B------:R-:W-:Y:S01]  /*0ae0*/  FFMA.FTZ R13, R13, R84, R86 ;  /* 0x000000540d0d7223 */ /* 0x000fe20000010056 */
[----:B------:R-:W-:-:S02]  /*0af0*/  HADD2.F32 R58, -RZ, R16.H1_H1 ;  /* 0x30000010ff3a7230 */ /* 0x000fc40000004100 */
[----:B------:R-:W-:Y:S01]  /*0b00*/  FFMA.FTZ R11, R11, R80, R82 ;  /* 0x000000500b0b7223 */ /* 0x000fe20000010052 */
[----:B------:R-:W-:Y:S01]  /*0b10*/  FFMA.FTZ R9, R9, R76, R78 ;  /* 0x0000004c09097223 */ /* 0x000fe2000001004e */
[----:B------:R-:W-:Y:S01]  /*0b20*/  F2FP.F16.F32.PACK_AB R59, R13, R8 ;  /* 0x000000080d3b723e */ /* 0x000fe200000000ff */
[----:B------:R-:W-:Y:S02]  /*0b30*/  FFMA.FTZ R7, R7, R56, R58 ;  /* 0x0000003807077223 */ /* 0x000fe4000001003a */
[----:B------:R-:W-:Y:S02]  /*0b40*/  F2FP.F16.F32.PACK_AB R58, R11, R10 ;  /* 0x0000000a0b3a723e */ /* 0x000fe400000000ff */
[----:B------:R-:W-:Y:S02]  /*0b50*/  F2FP.F16.F32.PACK_AB R57, R9, R12 ;  /* 0x0000000c0939723e */ /* 0x000fe400000000ff */
[----:B------:R-:W-:Y:S01]  /*0b60*/  F2FP.F16.F32.PACK_AB R56, R7, R14 ;  /* 0x0000000e0738723e */ /* 0x000fe200000000ff */
[----:B------:R-:W-:Y:S06]  /*0b70*/  BRA `(.L_x_2136) ;  /* 0x0000000000907947 */ /* 0x000fec0003800000 */
.L_x_2135:
[--C-:B----45:R-:W-:Y:S02]  /*0b80*/  HADD2.F32 R7, -RZ, R8.reuse.H0_H0 ;  /* 0x20000008ff077230 */ /* 0x130fe40000004100 */
[----:B------:R-:W-:Y:S02]  /*0b90*/  HADD2.F32 R13, -RZ, R8.H1_H1 ;  /* 0x30000008ff0d7230 */ /* 0x000fe40000004100 */
[----:B------:R-:W-:Y:S02]  /*0ba0*/  HADD2.F32 R8, -RZ, R9.H0_H0 ;  /* 0x20000009ff087230 */ /* 0x000fe40000004100 */
[----:B------:R-:W-:Y:S01]  /*0bb0*/  FMUL.FTZ R7, R7, UR4 ;  /* 0x0000000407077c20 */ /* 0x000fe20008410000 */
[----:B------:R-:W-:Y:S02]  /*0bc0*/  HADD2.F32 R56, -RZ, R11.H0_H0 ;  /* 0x2000000bff387230 */ /* 0x000fe40000004100 */
[----:B------:R-:W-:Y:S02]  /*0bd0*/  HADD2.F32 R57, -RZ, R9.H1_H1 ;  /* 0x30000009ff397230 */ /* 0x000fe40000004100 */
[----:B------:R-:W-:Y:S01]  /*0be0*/  FMUL.FTZ R8, R8, UR4 ;  /* 0x0000000408087c20 */ /* 0x000fe20008410000 */
[----:B------:R-:W-:-:S02]  /*0bf0*/  HADD2.F32 R12, -RZ, R10.H0_H0 ;  /* 0x2000000aff0c7230 */ /* 0x000fc40000004100 */
[----:B------:R-:W-:Y:S01]  /*0c00*/  FMUL.FTZ R56, R56, UR4 ;  /* 0x0000000438387c20 */ /* 0x000fe20008410000 */
[----:B------:R-:W-:Y:S02]  /*0c10*/  HADD2.F32 R9, -RZ, R45.H0_H0 ;  /* 0x2000002dff097230 */ /* 0x000fe40000004100 */
[----:B------:R-:W-:Y:S01]  /*0c20*/  FMUL.FTZ R57, R57, UR4 ;  /* 0x0000000439397c20 */ /* 0x000fe20008410000 */
[----:B------:R-:W-:Y:S02]  /*0c30*/  HADD2.F32 R77, -RZ, R47.H0_H0 ;  /* 0x2000002fff4d7230 */ /* 0x000fe40000004100 */
[----:B------:R-:W-:Y:S02]  /*0c40*/  HADD2.F32 R78, -RZ, R11.H1_H1 ;  /* 0x3000000bff4e7230 */ /* 0x000fe40000004100 */
[----:B------:R-:W-:Y:S02]  /*0c50*/  HADD2.F32 R14, -RZ, R44.H0_H0 ;  /* 0x2000002cff0e7230 */ /* 0x000fe40000004100 */
[----:B------:R-:W-:-:S02]  /*0c60*/  HADD2.F32 R59, -RZ, R10.H1_H1 ;  /* 0x3000000aff3b7230 */ /* 0x000fc40000004100 */
[----:B------:R-:W-:Y:S01]  /*0c70*/  FMUL.FTZ R10, R12, UR4 ;  /* 0x000000040c0a7c20 */ /* 0x000fe20008410000 */
[----:B------:R-:W-:Y:S01]  /*0c80*/  FMUL.FTZ R12, R8, R9 ;  /* 0x00000009080c7220 */ /* 0x000fe20000410000 */
[----:B------:R-:W-:Y:S02]  /*0c90*/  HADD2.F32 R11, -RZ, R46.H0_H0 ;  /* 0x2000002eff0b7230 */ /* 0x000fe40000004100 */
[----:B------:R-:W-:Y:S01]  /*0ca0*/  FMUL.FTZ R8, R56, R77 ;  /* 0x0000004d38087220 */ /* 0x000fe20000410000 */
[----:B------:R-:W-:Y:S02]  /*0cb0*/  HADD2.F32 R9, -RZ, R47.H1_H1 ;  /* 0x3000002fff097230 */ /* 0x000fe40000004100 */
[----:B------:R-:W-:Y:S01]  /*0cc0*/  FMUL.FTZ R14, R7, R14 ;  /* 0x0000000e070e7220 */ /* 0x000fe20000410000 */
[----:B------:R-:W-:Y:S02]  /*0cd0*/  HADD2.F32 R56, -RZ, R44.H1_H1 ;  /* 0x3000002cff387230 */ /* 0x000fe40000004100 */
[----:B------:R-:W-:Y:S01]  /*0ce0*/  FMUL.FTZ R78, R78, UR4 ;  /* 0x000000044e4e7c20 */ /* 0x000fe20008410000 */
[----:B------:R-:W-:-:S02]  /*0cf0*/  HADD2.F32 R58, -RZ, R45.H1_H1 ;  /* 0x3000002dff3a7230 */ /* 0x000fc40000004100 */
[----:B------:R-:W-:Y:S01]  /*0d00*/  FMUL.FTZ R59, R59, UR4 ;  /* 0x000000043b3b7c20 */ /* 0x000fe20008410000 */
[----:B------:R-:W-:Y:S02]  /*0d10*/  HADD2.F32 R76, -RZ, R46.H1_H1 ;  /* 0x3000002eff4c7230 */ /* 0x000fe40000004100 */
[----:B------:R-:W-:Y:S01]  /*0d20*/  FMUL.FTZ R7, R13, UR4 ;  /* 0x000000040d077c20 */ /* 0x000fe20008410000 */
[----:B------:R-:W-:Y:S01]  /*0d30*/  FMUL.FTZ R10, R10, R11 ;  /* 0x0000000b0a0a7220 */ /* 0x000fe20000410000 */
[----:B------:R-:W-:Y:S01]  /*0d40*/  FMUL.FTZ R13, R78, R9 ;  /* 0x000000094e0d7220 */ /* 0x000fe20000410000 */
[----:B------:R-:W-:Y:S01]  /*0d50*/  FMUL.FTZ R9, R57, R58 ;  /* 0x0000003a39097220 */ /* 0x000fe20000410000 */
[----:B------:R-:W-:Y:S01]  /*0d60*/  FMUL.FTZ R11, R59, R76 ;  /* 0x0000004c3b0b7220 */ /* 0x000fe20000410000 */
[----:B------:R-:W-:Y:S02]  /*0d70*/  FMUL.FTZ R7, R7, R56 ;  /* 0x0000003807077220 */ /* 0x000fe40000410000 */
[----:B------:R-:W-:-:S02]  /*0d80*/  F2FP.F16.F32.PACK_AB R59, R13, R8 ;  /* 0x000000080d3b723e */ /* 0x000fc400000000ff */
[----:B------:R-:W-:Y:S02]  /*0d90*/  F2FP.F16.F32.PACK_AB R58, R11, R10 ;  /* 0x0000000a0b3a723e */ /* 0x000fe400000000ff */
[----:B------:R-:W-:Y:S02]  /*0da0*/  F2FP.F16.F32.PACK_AB R57, R9, R12 ;  /* 0x0000000c0939723e */ /* 0x000fe400000000ff */
[----:B------:R-:W-:-:S07]  /*0db0*/  F2FP.F16.F32.PACK_AB R56, R7, R14 ;  /* 0x0000000e0738723e */ /* 0x000fce00000000ff */
.L_x_2136:
[----:B------:R-:W0:Y:S01]  /*0dc0*/  LDC.64 R76, c[0x0][0x3a8] ;  /* 0x0000ea00ff4c7b82 */ /* 0x000e220000000a00 */
[C---:B------:R-:W-:Y:S01]  /*0dd0*/  IADD3 R79, PT, PT, R75.reuse, 0x80, RZ ;  /* 0x000000804b4f7810 */ /* 0x040fe20007ffe0ff */
[----:B0-----:R-:W-:-:S05]  /*0de0*/  IMAD.WIDE.U32 R76, R75, 0x10, R76 ;  /* 0x000000104b4c7825 */ /* 0x001fca00078e004c */
[----:B------:R1:W-:Y:S02]  /*0df0*/  STG.E.128 desc[UR8][R76.64], R56 ;  /* 0x000000384c007986 */ /* 0x0003e4000c101d08 */
.L_x_2134:
[----:B0--3--:R-:W-:Y:S05]  /*0e00*/  BSYNC.RECONVERGENT B0 ;  /* 0x0000000000007941 */ /* 0x009fea0003800200 */
.L_x_2133:
[----:B------:R-:W-:Y:S01]  /*0e10*/  ISETP.GE.U32.AND P1, PT, R3, 0x100, PT ;  /* 0x000001000300780c */ /* 0x000fe20003f26070 */
[----:B------:R-:W-:-:S12]  /*0e20*/  BSSY.RECONVERGENT B0, `(.L_x_2137) ;  /* 0x0000060000007945 */ /* 0x000fd80003800200 */
[----:B------:R-:W-:Y:S05]  /*0e30*/  @!P1 BRA `(.L_x_2138) ;  /* 0x0000000400789947 */ /* 0x000fea0003800000 */
[----:B------:R-:W-:Y:S01]  /*0e40*/  ISETP.NE.U32.AND P0, PT, RZ, UR10, PT ;  /* 0x0000000aff007c0c */ /* 0x000fe2000bf05070 */
[----:B-1----:R-:W0:Y:S03]  /*0e50*/  LDC.64 R56, c[0x0][0x390] ;  /* 0x0000e400ff387b82 */ /* 0x002e260000000a00 */
[----:B------:R-:W-:-:S13]  /*0e60*/  ISETP.NE.AND.EX P0, PT, RZ, UR11, PT, P0 ;  /* 0x0000000bff007c0c */ /* 0x000fda000bf05300 */
[----:B------:R-:W1:Y:S01]  /*0e70*/  @P0 LDC.64 R60, c[0x0][0x3a0] ;  /* 0x0000e800ff3c0b82 */ /* 0x000e620000000a00 */
[----:B0-----:R-:W-:-:S06]  /*0e80*/  IMAD.WIDE.U32 R56, R79, 0x10, R56 ;  /* 0x000000104f387825 */ /* 0x001fcc00078e0038 */
[----:B------:R-:W5:Y:S01]  /*0e90*/  LDG.E.128 R56, desc[UR8][R56.64] ;  /* 0x0000000838387981 */ /* 0x000f62000c1e1d00 */
[----:B-1----:R-:W-:-:S05]  /*0ea0*/  @P0 IMAD.WIDE.U32 R60, R79, 0x10, R60 ;  /* 0x000000104f3c0825 */ /* 0x002fca00078e003c */
[----:B------:R0:W5:Y:S01]  /*0eb0*/  @P0 LDG.E.128 R16, desc[UR8][R60.64] ;  /* 0x000000083c100981 */ /* 0x000162000c1e1d00 */
[----:B------:R-:W-:Y:S05]  /*0ec0*/  @!P0 BRA `(.L_x_2139) ;  /* 0x0000000000b48947 */ /* 0x000fea0003800000 */
[----:B-----5:R-:W-:Y:S02]  /*0ed0*/  HADD2.F32 R15, -RZ, R56.H0_H0 ;  /* 0x20000038ff0f7230 */ /* 0x020fe40000004100 */
[----:B0-----:R-:W-:Y:S02]  /*0ee0*/  HADD2.F32 R61, -RZ, R57.H0_H0 ;  /* 0x20000039ff3d7230 */ /* 0x001fe40000004100 */
[----:B------:R-:W-:Y:S02]  /*0ef0*/  HADD2.F32 R63, -RZ, R58.H0_H0 ;  /* 0x2000003aff3f7230 */ /* 0x000fe40000004100 */
[----:B------:R-:W-:Y:S01]  /*0f00*/  FMUL.FTZ R15, R15, UR4 ;  /* 0x000000040f0f7c20 */ /* 0x000fe20008410000 */
[----:B------:R-:W-:Y:S02]  /*0f10*/  HADD2.F32 R65, -RZ, R59.H0_H0 ;  /* 0x2000003bff417230 */ /* 0x000fe40000004100 */
[----:B------:R-:W-:Y:S01]  /*0f20*/  FMUL.FTZ R61, R61, UR4 ;  /* 0x000000043d3d7c20 */ /* 0x000fe20008410000 */
[----:B------:R-:W-:-:S02]  /*0f30*/  HADD2.F32 R60, -RZ, R32.H0_H0 ;  /* 0x20000020ff3c7230 */ /* 0x000fc40000004100 */
[----:B------:R-:W-:Y:S01]  /*0f40*/  FMUL.FTZ R76, R63, UR4 ;  /* 0x000000043f4c7c20 */ /* 0x000fe20008410000 */
[----:B------:R-:W-:Y:S02]  /*0f50*/  HADD2.F32 R62, -RZ, R16.H0_H0 ;  /* 0x20000010ff3e7230 */ /* 0x000fe40000004100 */
[----:B------:R-:W-:Y:S01]  /*0f60*/  FMUL.FTZ R78, R65, UR4 ;  /* 0x00000004414e7c20 */ /* 0x000fe20008410000 */
[----:B------:R-:W-:Y:S02]  /*0f70*/  HADD2.F32 R64, -RZ, R33.H0_H0 ;  /* 0x20000021ff407230 */ /* 0x000fe40000004100 */
[----:B------:R-:W-:Y:S02]  /*0f80*/  HADD2.F32 R66, -RZ, R17.H0_H0 ;  /* 0x20000011ff427230 */ /* 0x000fe40000004100 */
[----:B------:R-:W-:Y:S01]  /*0f90*/  FFMA.FTZ R65, R15, R60, R62 ;  /* 0x0000003c0f417223 */ /* 0x000fe2000001003e */
[----:B------:R-:W-:Y:S02]  /*0fa0*/  HADD2.F32 R77, -RZ, R34.H0_H0 ;  /* 0x20000022ff4d7230 */ /* 0x000fe40000004100 */
[----:B------:R-:W-:-:S02]  /*0fb0*/  HADD2.F32 R81, -RZ, R18.H0_H0 ;  /* 0x20000012ff517230 */ /* 0x000fc40000004100 */
[----:B------:R-:W-:Y:S01]  /*0fc0*/  FFMA.FTZ R63, R61, R64, R66 ;  /* 0x000000403d3f7223 */ /* 0x000fe20000010042 */
[----:B------:R-:W-:Y:S02]  /*0fd0*/  HADD2.F32 R83, -RZ, R35.H0_H0 ;  /* 0x20000023ff537230 */ /* 0x000fe40000004100 */
[----:B------:R-:W-:Y:S02]  /*0fe0*/  HADD2.F32 R85, -RZ, R19.H0_H0 ;  /* 0x20000013ff557230 */ /* 0x000fe40000004100 */
[----:B------:R-:W-:Y:S01]  /*0ff0*/  FFMA.FTZ R61, R76, R77, R81 ;  /* 0x0000004d4c3d7223 */ /* 0x000fe20000010051 */
[----:B------:R-:W-:Y:S02]  /*1000*/  HADD2.F32 R57, -RZ, R57.H1_H1 ;  /* 0x30000039ff397230 */ /* 0x000fe40000004100 */
[----:B------:R-:W-:Y:S02]  /*1010*/  HADD2.F32 R59, -RZ, R59.H1_H1 ;  /* 0x3000003bff3b7230 */ /* 0x000fe40000004100 */
[----:B------:R-:W-:Y:S01]  /*1020*/  FFMA.FTZ R15, R78, R83, R85 ;  /* 0x000000534e0f7223 */ /* 0x000fe20000010055 */
[----:B------:R-:W-:-:S02]  /*1030*/  HADD2.F32 R56, -RZ, R56.H1_H1 ;  /* 0x30000038ff387230 */ /* 0x000fc40000004100 */
[----:B------:R-:W-:Y:S01]  /*1040*/  FMUL.FTZ R57, R57, UR4 ;  /* 0x0000000439397c20 */ /* 0x000fe20008410000 */
[----:B------:R-:W-:Y:S02]  /*1050*/  HADD2.F32 R58, -RZ, R58.H1_H1 ;  /* 0x3000003aff3a7230 */ /* 0x000fe40000004100 */
[----:B------:R-:W-:Y:S01]  /*1060*/  FMUL.FTZ R59, R59, UR4 ;  /* 0x000000043b3b7c20 */ /* 0x000fe20008410000 */
[----:B------:R-:W-:Y:S02]  /*1070*/  HADD2.F32 R62, -RZ, R33.H1_H1 ;  /* 0x30000021ff3e7230 */ /* 0x000fe40000004100 */
[----:B------:R-:W-:Y:S01]  /*1080*/  FMUL.FTZ R56, R56, UR4 ;  /* 0x0000000438387c20 */ /* 0x000fe20008410000 */
[----:B------:R-:W-:Y:S02]  /*1090*/  HADD2.F32 R64, -RZ, R17.H1_H1 ;  /* 0x30000011ff407230 */ /* 0x000fe40000004100 */
[----:B------:R-:W-:Y:S01]  /*10a0*/  FMUL.FTZ R58, R58, UR4 ;  /* 0x000000043a3a7c20 */ /* 0x000fe20008410000 */
[----:B------:R-:W-:-:S02]  /*10b0*/  HADD2.F32 R66, -RZ, R35.H1_H1 ;  /* 0x30000023ff427230 */ /* 0x000fc40000004100 */
[----:B------:R-:W-:Y:S02]  /*10c0*/  HADD2.F32 R60, -RZ, R19.H1_H1 ;  /* 0x30000013ff3c7230 */ /* 0x000fe40000004100 */
[----:B------:R-:W-:Y:S01]  /*10d0*/  FFMA.FTZ R62, R57, R62, R64 ;  /* 0x0000003e393e7223 */ /* 0x000fe20000010040 */
[----:B------:R-:W-:Y:S02]  /*10e0*/  HADD2.F32 R77, -RZ, R32.H1_H1 ;  /* 0x30000020ff4d7230 */ /* 0x000fe40000004100 */
[----:B------:R-:W-:Y:S02]  /*10f0*/  HADD2.F32 R81, -RZ, R16.H1_H1 ;  /* 0x30000010ff517230 */ /* 0x000fe40000004100 */
[----:B------:R-:W-:Y:S01]  /*1100*/  FFMA.FTZ R66, R59, R66, R60 ;  /* 0x000000423b427223 */ /* 0x000fe2000001003c */
[----:B------:R-:W-:Y:S01]  /*1110*/  HADD2.F32 R83, -RZ, R34.H1_H1 ;  /* 0x30000022ff537230 */ /* 0x000fe20000004100 */
[----:B------:R-:W-:Y:S01]  /*1120*/  F2FP.F16.F32.PACK_AB R57, R62, R63 ;  /* 0x0000003f3e39723e */ /* 0x000fe200000000ff */
[----:B------:R-:W-:-:S02]  /*1130*/  HADD2.F32 R85, -RZ, R18.H1_H1 ;  /* 0x30000012ff557230 */ /* 0x000fc40000004100 */
[----:B------:R-:W-:Y:S01]  /*1140*/  FFMA.FTZ R64, R56, R77, R81 ;  /* 0x0000004d38407223 */ /* 0x000fe20000010051 */
[----:B------:R-:W-:Y:S02]  /*1150*/  F2FP.F16.F32.PACK_AB R59, R66, R15 ;  /* 0x0000000f423b723e */ /* 0x000fe400000000ff */
[----:B------:R-:W-:Y:S02]  /*1160*/  FFMA.FTZ R60, R58, R83, R85 ;  /* 0x000000533a3c7223 */ /* 0x000fe40000010055 */
[----:B------:R-:W-:-:S03]  /*1170*/  F2FP.F16.F32.PACK_AB R56, R64, R65 ;  /* 0x000000414038723e */ /* 0x000fc600000000ff */
[----:B------:R-:W-:Y:S01]  /*1180*/  F2FP.F16.F32.PACK_AB R58, R60, R61 ;  /* 0x0000003d3c3a723e */ /* 0x000fe200000000ff */
[----:B------:R-:W-:Y:S06]  /*1190*/  BRA `(.L_x_2140) ;  /* 0x0000000000907947 */ /* 0x000fec0003800000 */
.L_x_2139:
[----:B-----5:R-:W-:Y:S02]  /*11a0*/  HADD2.F32 R15, -RZ, R56.H0_H0 ;  /* 0x20000038ff0f7230 */ /* 0x020fe40000004100 */
[--C-:B0-----:R-:W-:Y:S02]  /*11b0*/  HADD2.F32 R60, -RZ, R57.reuse.H0_H0 ;  /* 0x20000039ff3c7230 */ /* 0x101fe40000004100 */
[----:B------:R-:W-:Y:S02]  /*11c0*/  HADD2.F32 R62, -RZ, R57.H1_H1 ;  /* 0x30000039ff3e7230 */ /* 0x000fe40000004100 */
[----:B------:R-:W-:Y:S01]  /*11d0*/  FMUL.FTZ R15, R15, UR4 ;  /* 0x000000040f0f7c20 */ /* 0x000fe20008410000 */
[----:B------:R-:W-:Y:S02]  /*11e0*/  HADD2.F32 R57, -RZ, R58.H0_H0 ;  /* 0x2000003aff397230 */ /* 0x000fe40000004100 */
[----:B------:R-:W-:Y:S01]  /*11f0*/  FMUL.FTZ R60, R60, UR4 ;  /* 0x000000043c3c7c20 */ /* 0x000fe20008410000 */
[----:B------:R-:W-:-:S02]  /*1200*/  HADD2.F32 R61, -RZ, R59.H0_H0 ;  /* 0x2000003bff3d7230 */ /* 0x000fc40000004100 */
[----:B------:R-:W-:Y:S01]  /*1210*/  FMUL.FTZ R62, R62, UR4 ;  /* 0x000000043e3e7c20 */ /* 0x000fe20008410000 */
[----:B------:R-:W-:Y:S02]  /*1220*/  HADD2.F32 R66, -RZ, R58.H1_H1 ;  /* 0x3000003aff427230 */ /* 0x000fe40000004100 */
[----:B------:R-:W-:Y:S01]  /*1230*/  FMUL.FTZ R57, R57, UR4 ;  /* 0x0000000439397c20 */ /* 0x000fe20008410000 */
[----:B------:R-:W-:Y:S02]  /*1240*/  HADD2.F32 R58, -RZ, R32.H0_H0 ;  /* 0x20000020ff3a7230 */ /* 0x000fe40000004100 */
[----:B------:R-:W-:Y:S02]  /*1250*/  HADD2.F32 R78, -RZ, R59.H1_H1 ;  /* 0x3000003bff4e7230 */ /* 0x000fe40000004100 */
[----:B------:R-:W-:Y:S01]  /*1260*/  FMUL.FTZ R59, R61, UR4 ;  /* 0x000000043d3b7c20 */ /* 0x000fe20008410000 */
[----:B------:R-:W-:Y:S02]  /*1270*/  HADD2.F32 R64, -RZ, R34.H0_H0 ;  /* 0x20000022ff407230 */ /* 0x000fe40000004100 */
[----:B------:R-:W-:Y:S01]  /*1280*/  FMUL.FTZ R65, R15, R58 ;  /* 0x0000003a0f417220 */ /* 0x000fe20000410000 */
[----:B------:R-:W-:-:S02]  /*1290*/  HADD2.F32 R76, -RZ, R35.H0_H0 ;  /* 0x20000023ff4c7230 */ /* 0x000fc40000004100 */
[----:B------:R-:W-:Y:S01]  /*12a0*/  FMUL.FTZ R78, R78, UR4 ;  /* 0x000000044e4e7c20 */ /* 0x000fe20008410000 */
[--C-:B------:R-:W-:Y:S02]  /*12b0*/  HADD2.F32 R63, -RZ, R33.reuse.H0_H0 ;  /* 0x20000021ff3f7230 */ /* 0x100fe40000004100 */
[----:B------:R-:W-:Y:S01]  /*12c0*/  FMUL.FTZ R61, R57, R64 ;  /* 0x00000040393d7220 */ /* 0x000fe20000410000 */
[----:B------:R-:W-:Y:S02]  /*12d0*/  HADD2.F32 R56, -RZ, R56.H1_H1 ;  /* 0x30000038ff387230 */ /* 0x000fe40000004100 */
[----:B------:R-:W-:Y:S01]  /*12e0*/  FMUL.FTZ R15, R59, R76 ;  /* 0x0000004c3b0f7220 */ /* 0x000fe20000410000 */
[----:B------:R-:W-:Y:S02]  /*12f0*/  HADD2.F32 R57, -RZ, R32.H1_H1 ;  /* 0x30000020ff397230 */ /* 0x000fe40000004100 */
[----:B------:R-:W-:Y:S01]  /*1300*/  FMUL.FTZ R63, R60, R63 ;  /* 0x0000003f3c3f7220 */ /* 0x000fe20000410000 */
[----:B------:R-:W-:-:S02]  /*1310*/  HADD2.F32 R59, -RZ, R33.H1_H1 ;  /* 0x30000021ff3b7230 */ /* 0x000fc40000004100 */
[----:B------:R-:W-:Y:S01]  /*1320*/  FMUL.FTZ R60, R66, UR4 ;  /* 0x00000004423c7c20 */ /* 0x000fe20008410000 */
[----:B------:R-:W-:Y:S02]  /*1330*/  HADD2.F32 R77, -RZ, R34.H1_H1 ;  /* 0x30000022ff4d7230 */ /* 0x000fe40000004100 */
[----:B------:R-:W-:Y:S01]  /*1340*/  FMUL.FTZ R56, R56, UR4 ;  /* 0x0000000438387c20 */ /* 0x000fe20008410000 */
[----:B------:R-:W-:Y:S02]  /*1350*/  HADD2.F32 R81, -RZ, R35.H1_H1 ;  /* 0x30000023ff517230 */ /* 0x000fe40000004100 */
        /* <DEDUP_REMOVED lines=8> */
.L_x_2140:
[----:B------:R-:W0:Y:S02]  /*13e0*/  LDC.64 R76, c[0x0][0x3a8] ;  /* 0x0000ea00ff4c7b82 */ /* 0x000e240000000a00 */
[C---:B0-----:R-:W-:Y:S01]  /*13f0*/  IMAD.WIDE.U32 R76, R79.reuse, 0x10, R76 ;  /* 0x000000104f4c7825 */ /* 0x041fe200078e004c */
[----:B------:R-:W-:-:S04]  /*1400*/  IADD3 R79, PT, PT, R79, 0x80, RZ ;  /* 0x000000804f4f7810 */ /* 0x000fc80007ffe0ff */
[----:B------:R0:W-:Y:S03]  /*1410*/  STG.E.128 desc[UR8][R76.64], R56 ;  /* 0x000000384c007986 */ /* 0x0001e6000c101d08 */
.L_x_2138:
[----:B------:R-:W-:Y:S05]  /*1420*/  BSYNC.RECONVERGENT B0 ;  /* 0x0000000000007941 */ /* 0x000fea0003800200 */
.L_x_2137:
        /* <DEDUP_REMOVED lines=57> */
.L_x_2143:
[--C-:B0----5:R-:W-:Y:S02]  /*17c0*/  HADD2.F32 R68, -RZ, R57.reuse.H0_H0 ;  /* 0x20000039ff447230 */ /* 0x121fe40000004100 */
[----:B------:R-:W-:Y:S02]  /*17d0*/  HADD2.F32 R70, -RZ, R57.H1_H1 ;  /* 0x30000039ff467230 */ /* 0x000fe40000004100 */
[----:B------:R-:W-:Y:S02]  /*17e0*/  HADD2.F32 R57, -RZ, R58.H0_H0 ;  /* 0x2000003aff397230 */ /* 0x000fe40000004100 */
[----:B------:R-:W-:Y:S01]  /*17f0*/  FMUL.FTZ R68, R68, UR4 ;  /* 0x0000000444447c20 */ /* 0x000fe20008410000 */
[----:B------:R-:W-:Y:S02]  /*1800*/  HADD2.F32 R71, -RZ, R59.H0_H0 ;  /* 0x2000003bff477230 */ /* 0x000fe40000004100 */
[----:B------:R-:W-:Y:S01]  /*1810*/  FMUL.FTZ R70, R70, UR4 ;  /* 0x0000000446467c20 */ /* 0x000fe20008410000 */
[----:B------:R-:W-:-:S02]  /*1820*/  HADD2.F32 R72, -RZ, R22.H0_H0 ;  /* 0x20000016ff487230 */ /* 0x000fc40000004100 */
[----:B------:R-:W-:Y:S01]  /*1830*/  FMUL.FTZ R57, R57, UR4 ;  /* 0x0000000439397c20 */ /* 0x000fe20008410000 */
[--C-:B------:R-:W-:Y:S02]  /*1840*/  HADD2.F32 R67, -RZ, R56.reuse.H0_H0 ;  /* 0x20000038ff437230 */ /* 0x100fe40000004100 */
[----:B------:R-:W-:Y:S01]  /*1850*/  FMUL.FTZ R73, R71, UR4 ;  /* 0x0000000447497c20 */ /* 0x000fe20008410000 */
[----:B------:R-:W-:Y:S02]  /*1860*/  HADD2.F32 R56, -RZ, R56.H1_H1 ;  /* 0x30000038ff387230 */ /* 0x000fe40000004100 */
[----:B------:R-:W-:Y:S01]  /*1870*/  FMUL.FTZ R71, R57, R72 ;  /* 0x0000004839477220 */ /* 0x000fe20000410000 */
[----:B------:R-:W-:Y:S02]  /*1880*/  HADD2.F32 R74, -RZ, R58.H1_H1 ;  /* 0x3000003aff4a7230 */ /* 0x000fe40000004100 */
[----:B------:R-:W-:Y:S01]  /*1890*/  FMUL.FTZ R67, R67, UR4 ;  /* 0x0000000443437c20 */ /* 0x000fe20008410000 */
[----:B------:R-:W-:-:S02]  /*18a0*/  HADD2.F32 R78, -RZ, R59.H1_H1 ;  /* 0x3000003bff4e7230 */ /* 0x000fc40000004100 */
[----:B------:R-:W-:Y:S01]  /*18b0*/  FMUL.FTZ R56, R56, UR4 ;  /* 0x0000000438387c20 */ /* 0x000fe20008410000 */
[----:B------:R-:W-:Y:S02]  /*18c0*/  HADD2.F32 R69, -RZ, R21.H0_H0 ;  /* 0x20000015ff457230 */ /* 0x000fe40000004100 */
[----:B------:R-:W-:Y:S01]  /*18d0*/  FMUL.FTZ R72, R74, UR4 ;  /* 0x000000044a487c20 */ /* 0x000fe20008410000 */
[--C-:B------:R-:W-:Y:S02]  /*18e0*/  HADD2.F32 R58, -RZ, R20.reuse.H0_H0 ;  /* 0x20000014ff3a7230 */ /* 0x100fe40000004100 */
[----:B------:R-:W-:Y:S01]  /*18f0*/  FMUL.FTZ R78, R78, UR4 ;  /* 0x000000044e4e7c20 */ /* 0x000fe20008410000 */
[----:B------:R-:W-:Y:S02]  /*1900*/  HADD2.F32 R76, -RZ, R23.H0_H0 ;  /* 0x20000017ff4c7230 */ /* 0x000fe40000004100 */
[----:B------:R-:W-:Y:S01]  /*1910*/  FMUL.FTZ R69, R68, R69 ;  /* 0x0000004544457220 */ /* 0x000fe20000410000 */
[----:B------:R-:W-:-:S02]  /*1920*/  HADD2.F32 R57, -RZ, R20.H1_H1 ;  /* 0x30000014ff397230 */ /* 0x000fc40000004100 */
[----:B------:R-:W-:Y:S01]  /*1930*/  FMUL.FTZ R67, R67, R58 ;  /* 0x0000003a43437220 */ /* 0x000fe20000410000 */
[----:B------:R-:W-:Y:S02]  /*1940*/  HADD2.F32 R59, -RZ, R21.H1_H1 ;  /* 0x30000015ff3b7230 */ /* 0x000fe40000004100 */
[----:B------:R-:W-:Y:S01]  /*1950*/  FMUL.FTZ R73, R73, R76 ;  /* 0x0000004c49497220 */ /* 0x000fe20000410000 */
[----:B------:R-:W-:Y:S02]  /*1960*/  HADD2.F32 R77, -RZ, R22.H1_H1 ;  /* 0x30000016ff4d7230 */ /* 0x000fe40000004100 */
[----:B------:R-:W-:Y:S01]  /*1970*/  FMUL.FTZ R68, R56, R57 ;  /* 0x0000003938447220 */ /* 0x000fe20000410000 */
[----:B------:R-:W-:Y:S02]  /*1980*/  HADD2.F32 R81, -RZ, R23.H1_H1 ;  /* 0x30000017ff517230 */ /* 0x000fe40000004100 */
[----:B------:R-:W-:Y:S01]  /*1990*/  FMUL.FTZ R70, R70, R59 ;  /* 0x0000003b46467220 */ /* 0x000fe20000410000 */
[----:B------:R-:W-:Y:S01]  /*19a0*/  FMUL.FTZ R72, R72, R77 ;  /* 0x0000004d48487220 */ /* 0x000fe20000410000 */
[----:B------:R-:W-:Y:S01]  /*19b0*/  F2FP.F16.F32.PACK_AB R56, R68, R67 ;  /* 0x000000434438723e */ /* 0x000fe200000000ff */
[----:B------:R-:W-:-:S02]  /*19c0*/  FMUL.FTZ R74, R78, R81 ;  /* 0x000000514e4a7220 */ /* 0x000fc40000410000 */
[----:B------:R-:W-:Y:S02]  /*19d0*/  F2FP.F16.F32.PACK_AB R57, R70, R69 ;  /* 0x000000454639723e */ /* 0x000fe400000000ff */
[----:B------:R-:W-:Y:S02]  /*19e0*/  F2FP.F16.F32.PACK_AB R58, R72, R71 ;  /* 0x00000047483a723e */ /* 0x000fe400000000ff */
[----:B------:R-:W-:-:S07]  /*19f0*/  F2FP.F16.F32.PACK_AB R59, R74, R73 ;  /* 0x000000494a3b723e */ /* 0x000fce00000000ff */
.L_x_2144:
[----:B------:R-:W0:Y:S02]  /*1a00*/  LDC.64 R76, c[0x0][0x3a8] ;  /* 0x0000ea00ff4c7b82 */ /* 0x000e240000000a00 */
[----:B0-----:R-:W-:-:S05]  /*1a10*/  IMAD.WIDE.U32 R76, R79, 0x10, R76 ;  /* 0x000000104f4c7825 */ /* 0x001fca00078e004c */
[----:B------:R2:W-:Y:S02]  /*1a20*/  STG.E.128 desc[UR8][R76.64], R56 ;  /* 0x000000384c007986 */ /* 0x0005e4000c101d08 */
.L_x_2142:
[----:B------:R-:W-:Y:S05]  /*1a30*/  BSYNC.RECONVERGENT B0 ;  /* 0x0000000000007941 */ /* 0x000fea0003800200 */
.L_x_2141:
        /* <DEDUP_REMOVED lines=98> */
[----:B-1----:R-:W-:-:S04]  /*2060*/  @!P0 LEA R79, R79, R56, 0x18 ;  /* 0x000000384f4f8211 */ /* 0x002fc800078ec0ff */
[----:B------:R-:W-:-:S04]  /*2070*/  @P4 IADD3 R79, PT, PT, R79, 0x20, RZ ;  /* 0x000000204f4f4810 */ /* 0x000fc80007ffe0ff */
        /* <DEDUP_REMOVED lines=17> */
.L_x_2146:
[----:B------:R-:W-:Y:S05]  /*2190*/  BSYNC.RECONVERGENT B0 ;  /* 0x0000000000007941 */ /* 0x000fea0003800200 */
.L_x_2145:
[----:B------:R-:W-:Y:S01]  /*21a0*/  BAR.SYNC.DEFER_BLOCKING 0x0 ;  /* 0x0000000000007b1d */ /* 0x000fe20000010000 */
[----:B0-----:R-:W-:Y:S01]  /*21b0*/  HFMA2 R76, -RZ, RZ, 0, 0 ;  /* 0x00000000ff4c7431 */ /* 0x001fe200000001ff */
        /* <DEDUP_REMOVED lines=10> */
[----:B------:R-:W0:Y:S03]  /*2260*/  SHFL.DOWN PT, R59, R80, 0x1, 0x1f ;  /* 0x08201f00503b7f89 */ /* 0x000e2600000e0000 */
[----:B------:R-:W1:Y:S01]  /*2270*/  MUFU.RCP R81, R58 ;  /* 0x0000003a00517308 */ /* 0x000e620000001000 */
[----:B--2---:R-:W2:Y:S01]  /*2280*/  SHFL.DOWN PT, R77, R56, 0x2, 0x1f ;  /* 0x08401f00384d7f89 */ /* 0x004ea200000e0000 */
[----:B0-----:R-:W-:-:S03]  /*2290*/  IADD3 R80, PT, PT, R80, R59, RZ ;  /* 0x0000003b50507210 */ /* 0x001fc60007ffe0ff */
[----:B------:R-:W0:Y:S01]  /*22a0*/  SHFL.DOWN PT, R78, R57, 0x2, 0x1f ;  /* 0x08401f00394e7f89 */ /* 0x000e2200000e0000 */
[----:B------:R-:W-:-:S06]  /*22b0*/  I2FP.F32.S32 R80, R80 ;  /* 0x0000005000507245 */ /* 0x000fcc0000201400 */
[----:B------:R-:W3:Y:S01]  /*22c0*/  MUFU.RCP R80, R80 ;  /* 0x0000005000507308 */ /* 0x000ee20000001000 */
[C---:B--2---:R-:W-:Y:S01]  /*22d0*/  FMUL.FTZ R84, R77.reuse, R82 ;  /* 0x000000524d547220 */ /* 0x044fe20000410000 */
[----:B------:R-:W-:-:S03]  /*22e0*/  FADD.FTZ R77, -R77, R56 ;  /* 0x000000384d4d7221 */ /* 0x000fc60000010100 */
[----:B------:R-:W-:Y:S01]  /*22f0*/  FFMA.FTZ R84, R79, R56, R84 ;  /* 0x000000384f547223 */ /* 0x000fe20000010054 */
[----:B------:R-:W-:Y:S01]  /*2300*/  FMUL.FTZ R56, R77, R77 ;  /* 0x0000004d4d387220 */ /* 0x000fe20000410000 */
[----:B0-----:R-:W-:Y:S02]  /*2310*/  FADD.FTZ R78, R78, R57 ;  /* 0x000000394e4e7221 */ /* 0x001fe40000010000 */
[----:B-1----:R-:W-:Y:S01]  /*2320*/  FMUL.FTZ R77, R81, R84 ;  /* 0x00000054514d7220 */ /* 0x002fe20000410000 */
[----:B------:R-:W-:-:S04]  /*2330*/  FMUL.FTZ R56, R56, R79 ;  /* 0x0000004f38387220 */ /* 0x000fc80000410000 */
[----:B------:R-:W0:Y:S01]  /*2340*/  SHFL.DOWN PT, R76, R77, 0x1, 0x1f ;  /* 0x08201f004d4c7f89 */ /* 0x000e2200000e0000 */
[----:B------:R-:W-:-:S04]  /*2350*/  FMUL.FTZ R56, R56, R82 ;  /* 0x0000005238387220 */ /* 0x000fc80000410000 */
[----:B------:R-:W-:Y:S01]  /*2360*/  FFMA.FTZ R56, R81, R56, R78 ;  /* 0x0000003851387223 */ /* 0x000fe2000001004e */
[----:B------:R-:W-:-:S04]  /*2370*/  I2FP.F32.S32 R78, R59 ;  /* 0x0000003b004e7245 */ /* 0x000fc80000201400 */
[----:B------:R-:W1:Y:S01]  /*2380*/  SHFL.DOWN PT, R57, R56, 0x1, 0x1f ;  /* 0x08201f0038397f89 */ /* 0x000e6200000e0000 */
[----:B0-----:R-:W-:Y:S01]  /*2390*/  FADD.FTZ R59, R77, -R76 ;  /* 0x8000004c4d3b7221 */ /* 0x001fe20000010000 */
[----:B------:R-:W-:-:S03]  /*23a0*/  FMUL.FTZ R79, R76, R78 ;  /* 0x0000004e4c4f7220 */ /* 0x000fc60000410000 */
[----:B------:R-:W-:Y:S01]  /*23b0*/  FMUL.FTZ R59, R59, R59 ;  /* 0x0000003b3b3b7220 */ /* 0x000fe20000410000 */
[----:B------:R-:W-:-:S03]  /*23c0*/  FFMA.FTZ R79, R58, R77, R79 ;  /* 0x0000004d3a4f7223 */ /* 0x000fc6000001004f */
[----:B------:R-:W-:Y:S01]  /*23d0*/  FMUL.FTZ R59, R58, R59 ;  /* 0x0000003b3a3b7220 */ /* 0x000fe20000410000 */
[----:B---3--:R-:W-:Y:S01]  /*23e0*/  FMUL.FTZ R79, R80, R79 ;  /* 0x0000004f504f7220 */ /* 0x008fe20000410000 */
[----:B-1----:R-:W-:Y:S02]  /*23f0*/  FADD.FTZ R57, R56, R57 ;  /* 0x0000003938397221 */ /* 0x002fe40000010000 */
[----:B------:R-:W-:Y:S02]  /*2400*/  FMUL.FTZ R59, R59, R78 ;  /* 0x0000004e3b3b7220 */ /* 0x000fe40000410000 */
[----:B------:R0:W1:Y:S01]  /*2410*/  SHFL.IDX PT, R81, R79, RZ, 0x1f ;  /* 0x00001fff4f517589 */ /* 0x00006200000e0000 */
[----:B------:R-:W2:Y:S01]  /*2420*/  LDC R78, c[0x0][0x448] ;  /* 0x00011200ff4e7b82 */ /* 0x000ea20000000800 */
[----:B------:R-:W-:-:S05]  /*2430*/  FFMA.FTZ R80, R80, R59, R57 ;  /* 0x0000003b50507223 */ /* 0x000fca0000010039 */
[----:B------:R-:W2:Y:S01]  /*2440*/  SHFL.IDX PT, R83, R80, RZ, 0x1f ;  /* 0x00001fff50537589 */ /* 0x000ea200000e0000 */
[----:B0-----:R-:W-:Y:S01]  /*2450*/  MOV R79, UR6 ;  /* 0x00000006004f7c02 */ /* 0x001fe20008000f00 */
[----:B------:R-:W0:Y:S08]  /*2460*/  @!P4 LDC.64 R58, c[0x0][0x3c0] ;  /* 0x0000f000ff3acb82 */ /* 0x000e300000000a00 */
[----:B------:R-:W3:Y:S01]  /*2470*/  @!P4 LDC.64 R56, c[0x0][0x3c8] ;  /* 0x0000f200ff38cb82 */ /* 0x000ee20000000a00 */
[----:B-1----:R-:W-:-:S05]  /*2480*/  FMUL.FTZ R76, R81, R81 ;  /* 0x00000051514c7220 */ /* 0x002fca0000410000 */
[----:B------:R-:W-:Y:S01]  /*2490*/  FSEL R77, R76, RZ, P0 ;  /* 0x000000ff4c4d7208 */ /* 0x000fe20000000000 */
[----:B--2---:R-:W-:-:S04]  /*24a0*/  FFMA.FTZ R76, R83, UR13, R78 ;  /* 0x0000000d534c7c23 */ /* 0x004fc8000801004e */
[----:B------:R-:W-:Y:S01]  /*24b0*/  FADD.FTZ R76, R76, R77 ;  /* 0x0000004d4c4c7221 */ /* 0x000fe20000010000 */
[----:B------:R-:W-:-:S03]  /*24c0*/  MOV R77, UR6 ;  /* 0x00000006004d7c02 */ /* 0x000fc60008000f00 */
[----:B------:R-:W1:Y:S02]  /*24d0*/  MUFU.RSQ R78, R76 ;  /* 0x0000004c004e7308 */ /* 0x000e640000001400 */
[----:B0-----:R-:W-:-:S04]  /*24e0*/  @!P4 IMAD.WIDE R58, R77, 0x4, R58 ;  /* 0x000000044d3ac825 */ /* 0x001fc800078e023a */
[----:B---3--:R-:W-:Y:S01]  /*24f0*/  @!P4 IMAD.WIDE R56, R79, 0x4, R56 ;  /* 0x000000044f38c825 */ /* 0x008fe200078e0238 */
[----:B------:R0:W-:Y:S01]  /*2500*/  @!P4 STG.E desc[UR8][R58.64], R81 ;  /* 0x000000513a00c986 */ /* 0x0001e2000c101908 */
[----:B------:R-:W-:-:S03]  /*2510*/  FSEL R79, R81, RZ, !P0 ;  /* 0x000000ff514f7208 */ /* 0x000fc60004000000 */
[----:B-1----:R0:W-:Y:S01]  /*2520*/  @!P4 STG.E desc[UR8][R56.64], R78 ;  /* 0x0000004e3800c986 */ /* 0x0021e2000c101908 */
[----:B------:R-:W-:Y:S05]  /*2530*/  @!P2 BRA `(.L_x_2148) ;  /* 0x0000000000c0a947 */ /* 0x000fea0003800000 */
[--C-:B0-----:R-:W-:Y:S01]  /*2540*/  FADD.FTZ R57, R14, -R79.reuse ;  /* 0x8000004f0e397221 */ /* 0x101fe20000010000 */
[----:B-----5:R-:W-:Y:S02]  /*2550*/  HADD2.F32 R59, -RZ, R52.H0_H0 ;  /* 0x20000034ff3b7230 */ /* 0x020fe40000004100 */
[----:B------:R-:W-:Y:S01]  /*2560*/  FADD.FTZ R81, R12, -R79 ;  /* 0x8000004f0c517221 */ /* 0x000fe20000010000 */
[----:B------:R-:W-:Y:S02]  /*2570*/  HADD2.F32 R77, -RZ, R48.H0_H0 ;  /* 0x20000030ff4d7230 */ /* 0x000fe40000004100 */
[C---:B------:R-:W-:Y:S01]  /*2580*/  FMUL.FTZ R56, R78.reuse, R57 ;  /* 0x000000394e387220 */ /* 0x040fe20000410000 */
[----:B------:R-:W-:Y:S02]  /*2590*/  HADD2.F32 R58, -RZ, R53.H0_H0 ;  /* 0x20000035ff3a7230 */ /* 0x000fe40000004100 */
[----:B------:R-:W-:Y:S01]  /*25a0*/  FMUL.FTZ R57, R78, R81 ;  /* 0x000000514e397220 */ /* 0x000fe20000410000 */
[----:B------:R-:W-:-:S02]  /*25b0*/  HADD2.F32 R76, -RZ, R49.H0_H0 ;  /* 0x20000031ff4c7230 */ /* 0x000fc40000004100 */
[----:B------:R-:W-:Y:S01]  /*25c0*/  FFMA.FTZ R56, R56, R59, R77 ;  /* 0x0000003b38387223 */ /* 0x000fe2000001004d */
[--C-:B------:R-:W-:Y:S01]  /*25d0*/  FADD.FTZ R59, R9, -R79.reuse ;  /* 0x8000004f093b7221 */ /* 0x100fe20000010000 */
[--C-:B------:R-:W-:Y:S01]  /*25e0*/  FADD.FTZ R77, R10, -R79.reuse ;  /* 0x8000004f0a4d7221 */ /* 0x100fe20000010000 */
[----:B------:R-:W-:Y:S02]  /*25f0*/  HADD2.F32 R80, -RZ, R53.H1_H1 ;  /* 0x30000035ff507230 */ /* 0x000fe40000004100 */
[----:B------:R-:W-:Y:S01]  /*2600*/  FFMA.FTZ R57, R57, R58, R76 ;  /* 0x0000003a39397223 */ /* 0x000fe2000001004c */
[----:B------:R-:W-:Y:S02]  /*2610*/  HADD2.F32 R58, -RZ, R49.H1_H1 ;  /* 0x30000031ff3a7230 */ /* 0x000fe40000004100 */
[----:B------:R-:W-:Y:S01]  /*2620*/  FADD.FTZ R81, R11, -R79 ;  /* 0x8000004f0b517221 */ /* 0x000fe20000010000 */
[----:B------:R-:W-:Y:S02]  /*2630*/  HADD2.F32 R76, -RZ, R54.H0_H0 ;  /* 0x20000036ff4c7230 */ /* 0x000fe40000004100 */
[----:B------:R-:W-:Y:S01]  /*2640*/  FMUL.FTZ R59, R78, R59 ;  /* 0x0000003b4e3b7220 */ /* 0x000fe20000410000 */
[----:B------:R-:W-:-:S02]  /*2650*/  HADD2.F32 R82, -RZ, R50.H0_H0 ;  /* 0x20000032ff527230 */ /* 0x000fc40000004100 */
[C---:B------:R-:W-:Y:S01]  /*2660*/  FMUL.FTZ R77, R78.reuse, R77 ;  /* 0x0000004d4e4d7220 */ /* 0x040fe20000410000 */
[----:B------:R-:W-:Y:S02]  /*2670*/  HADD2.F32 R84, -RZ, R54.H1_H1 ;  /* 0x30000036ff547230 */ /* 0x000fe40000004100 */
[----:B------:R-:W-:Y:S01]  /*2680*/  FMUL.FTZ R81, R78, R81 ;  /* 0x000000514e517220 */ /* 0x000fe20000410000 */
[----:B------:R-:W-:Y:S02]  /*2690*/  HADD2.F32 R86, -RZ, R50.H1_H1 ;  /* 0x30000032ff567230 */ /* 0x000fe40000004100 */
[----:B------:R-:W-:Y:S01]  /*26a0*/  FFMA.FTZ R80, R59, R80, R58 ;  /* 0x000000503b507223 */ /* 0x000fe2000001003a */
[----:B------:R-:W-:Y:S01]  /*26b0*/  FFMA.FTZ R58, R77, R76, R82 ;  /* 0x0000004c4d3a7223 */ /* 0x000fe20000010052 */
[----:B------:R-:W-:Y:S01]  /*26c0*/  FADD.FTZ R59, R8, -R79 ;  /* 0x8000004f083b7221 */ /* 0x000fe20000010000 */
[----:B------:R-:W0:Y:S01]  /*26d0*/  LDC.64 R76, c[0x0][0x428] ;  /* 0x00010a00ff4c7b82 */ /* 0x000e220000000a00 */
[----:B------:R-:W-:Y:S01]  /*26e0*/  FFMA.FTZ R81, R81, R84, R86 ;  /* 0x0000005451517223 */ /* 0x000fe20000010056 */
[----:B------:R-:W-:-:S02]  /*26f0*/  HADD2.F32 R82, -RZ, R55.H0_H0 ;  /* 0x20000037ff527230 */ /* 0x000fc40000004100 */
[----:B------:R-:W-:Y:S01]  /*2700*/  FMUL.FTZ R59, R78, R59 ;  /* 0x0000003b4e3b7220 */ /* 0x000fe20000410000 */
[----:B------:R-:W-:Y:S02]  /*2710*/  HADD2.F32 R84, -RZ, R51.H0_H0 ;  /* 0x20000033ff547230 */ /* 0x000fe40000004100 */
[----:B------:R-:W-:Y:S01]  /*2720*/  FADD.FTZ R83, R13, -R79 ;  /* 0x8000004f0d537221 */ /* 0x000fe20000010000 */
[----:B------:R-:W-:Y:S02]  /*2730*/  F2FP.F16.F32.PACK_AB R58, R81, R58 ;  /* 0x0000003a513a723e */ /* 0x000fe400000000ff */
[----:B------:R-:W-:Y:S01]  /*2740*/  F2FP.F16.F32.PACK_AB R57, R80, R57 ;  /* 0x000000395039723e */ /* 0x000fe200000000ff */
[----:B------:R-:W-:Y:S01]  /*2750*/  FFMA.FTZ R85, R59, R82, R84 ;  /* 0x000000523b557223 */ /* 0x000fe20000010054 */
[----:B------:R-:W-:Y:S02]  /*2760*/  HADD2.F32 R82, -RZ, R55.H1_H1 ;  /* 0x30000037ff527230 */ /* 0x000fe40000004100 */
[----:B------:R-:W-:Y:S01]  /*2770*/  FMUL.FTZ R83, R78, R83 ;  /* 0x000000534e537220 */ /* 0x000fe20000410000 */
[----:B------:R-:W-:-:S02]  /*2780*/  HADD2.F32 R84, -RZ, R51.H1_H1 ;  /* 0x30000033ff547230 */ /* 0x000fc40000004100 */
[----:B------:R-:W-:-:S03]  /*2790*/  FADD.FTZ R59, R7, -R79 ;  /* 0x8000004f073b7221 */ /* 0x000fc60000010000 */
[----:B------:R-:W-:Y:S01]  /*27a0*/  FFMA.FTZ R86, R83, R82, R84 ;  /* 0x0000005253567223 */ /* 0x000fe20000010054 */
[----:B------:R-:W-:Y:S02]  /*27b0*/  HADD2.F32 R82, -RZ, R52.H1_H1 ;  /* 0x30000034ff527230 */ /* 0x000fe40000004100 */
[----:B------:R-:W-:Y:S01]  /*27c0*/  FMUL.FTZ R59, R78, R59 ;  /* 0x0000003b4e3b7220 */ /* 0x000fe20000410000 */
[----:B------:R-:W-:Y:S02]  /*27d0*/  HADD2.F32 R84, -RZ, R48.H1_H1 ;  /* 0x30000030ff547230 */ /* 0x000fe40000004100 */
[----:B0-----:R-:W-:-:S04]  /*27e0*/  IMAD.WIDE.U32 R76, R75, 0x10, R76 ;  /* 0x000000104b4c7825 */ /* 0x001fc800078e004c */
[----:B------:R-:W-:Y:S01]  /*27f0*/  FFMA.FTZ R83, R59, R82, R84 ;  /* 0x000000523b537223 */ /* 0x000fe20000010054 */
[----:B------:R-:W-:Y:S02]  /*2800*/  F2FP.F16.F32.PACK_AB R59, R86, R85 ;  /* 0x00000055563b723e */ /* 0x000fe400000000ff */
[----:B------:R-:W-:Y:S02]  /*2810*/  IADD3 R75, PT, PT, R75, 0x80, RZ ;  /* 0x000000804b4b7810 */ /* 0x000fe40007ffe0ff */
[----:B------:R-:W-:-:S05]  /*2820*/  F2FP.F16.F32.PACK_AB R56, R83, R56 ;  /* 0x000000385338723e */ /* 0x000fca00000000ff */
[----:B------:R1:W-:Y:S02]  /*2830*/  STG.E.128 desc[UR8][R76.64], R56 ;  /* 0x000000384c007986 */ /* 0x0003e4000c101d08 */
.L_x_2148:
[----:B------:R-:W-:Y:S05]  /*2840*/  BSYNC.RECONVERGENT B0 ;  /* 0x0000000000007941 */ /* 0x000fea0003800200 */
.L_x_2147:
[----:B------:R-:W-:Y:S04]  /*2850*/  BSSY.RECONVERGENT B0, `(.L_x_2149) ;  /* 0x0000032000007945 */ /* 0x000fe80003800200 */
[----:B------:R-:W-:Y:S05]  /*2860*/  @!P1 BRA `(.L_x_2150) ;  /* 0x0000000000c09947 */ /* 0x000fea0003800000 */
[--C-:B01----:R-:W-:Y:S01]  /*2870*/  FADD.FTZ R57, R65, -R79.reuse ;  /* 0x8000004f41397221 */ /* 0x103fe20000010000 */
        /* <DEDUP_REMOVED lines=47> */
.L_x_2150:
[----:B------:R-:W-:Y:S05]  /*2b70*/  BSYNC.RECONVERGENT B0 ;  /* 0x0000000000007941 */ /* 0x000fea0003800200 */
.L_x_2149:
[----:B------:R-:W-:Y:S04]  /*2b80*/  BSSY.RECONVERGENT B0, `(.L_x_2151) ;  /* 0x0000031000007945 */ /* 0x000fe80003800200 */
[----:B------:R-:W-:Y:S05]  /*2b90*/  @!P3 BRA `(.L_x_2152) ;  /* 0x0000000000bcb947 */ /* 0x000fea0003800000 */
[--C-:B012---:R-:W-:Y:S01]  /*2ba0*/  FADD.FTZ R57, R67, -R79.reuse ;  /* 0x8000004f43397221 */ /* 0x107fe20000010000 */
[----:B-----5:R-:W-:Y:S02]  /*2bb0*/  HADD2.F32 R80, -RZ, R28.H0_H0 ;  /* 0x2000001cff507230 */ /* 0x020fe40000004100 */
[--C-:B------:R-:W-:Y:S01]  /*2bc0*/  FADD.FTZ R59, R69, -R79.reuse ;  /* 0x8000004f453b7221 */ /* 0x100fe20000010000 */
[----:B------:R-:W-:Y:S02]  /*2bd0*/  HADD2.F32 R56, -RZ, R24.H0_H0 ;  /* 0x20000018ff387230 */ /* 0x000fe40000004100 */
[C---:B------:R-:W-:Y:S01]  /*2be0*/  FMUL.FTZ R57, R78.reuse, R57 ;  /* 0x000000394e397220 */ /* 0x040fe20000410000 */
[--C-:B------:R-:W-:Y:S01]  /*2bf0*/  FADD.FTZ R77, R71, -R79.reuse ;  /* 0x8000004f474d7221 */ /* 0x100fe20000010000 */
[----:B------:R-:W-:Y:S02]  /*2c00*/  HADD2.F32 R58, -RZ, R29.H0_H0 ;  /* 0x2000001dff3a7230 */ /* 0x000fe40000004100 */
[----:B------:R-:W-:Y:S01]  /*2c10*/  FMUL.FTZ R59, R78, R59 ;  /* 0x0000003b4e3b7220 */ /* 0x000fe20000410000 */
[----:B------:R-:W-:Y:S01]  /*2c20*/  FFMA.FTZ R80, R57, R80, R56 ;  /* 0x0000005039507223 */ /* 0x000fe20000010038 */
[----:B------:R-:W-:Y:S01]  /*2c30*/  FADD.FTZ R57, R72, -R79 ;  /* 0x8000004f48397221 */ /* 0x000fe20000010000 */
[----:B------:R-:W-:-:S02]  /*2c40*/  HADD2.F32 R76, -RZ, R25.H0_H0 ;  /* 0x20000019ff4c7230 */ /* 0x000fc40000004100 */
[C---:B------:R-:W-:Y:S01]  /*2c50*/  FMUL.FTZ R77, R78.reuse, R77 ;  /* 0x0000004d4e4d7220 */ /* 0x040fe20000410000 */
[----:B------:R-:W-:Y:S02]  /*2c60*/  HADD2.F32 R82, -RZ, R30.H0_H0 ;  /* 0x2000001eff527230 */ /* 0x000fe40000004100 */
[----:B------:R-:W-:Y:S01]  /*2c70*/  FMUL.FTZ R83, R78, R57 ;  /* 0x000000394e537220 */ /* 0x000fe20000410000 */
[----:B------:R-:W-:Y:S02]  /*2c80*/  HADD2.F32 R84, -RZ, R26.H0_H0 ;  /* 0x2000001aff547230 */ /* 0x000fe40000004100 */
[----:B------:R-:W-:Y:S01]  /*2c90*/  FFMA.FTZ R81, R59, R58, R76 ;  /* 0x0000003a3b517223 */ /* 0x000fe2000001004c */
[----:B------:R-:W0:Y:S01]  /*2ca0*/  LDC.64 R56, c[0x0][0x428] ;  /* 0x00010a00ff387b82 */ /* 0x000e220000000a00 */
[----:B------:R-:W-:Y:S02]  /*2cb0*/  HADD2.F32 R76, -RZ, R30.H1_H1 ;  /* 0x3000001eff4c7230 */ /* 0x000fe40000004100 */
[----:B------:R-:W-:Y:S01]  /*2cc0*/  FADD.FTZ R59, R73, -R79 ;  /* 0x8000004f493b7221 */ /* 0x000fe20000010000 */
[----:B------:R-:W-:Y:S01]  /*2cd0*/  FFMA.FTZ R58, R77, R82, R84 ;  /* 0x000000524d3a7223 */ /* 0x000fe20000010054 */
[----:B------:R-:W-:-:S02]  /*2ce0*/  HADD2.F32 R82, -RZ, R26.H1_H1 ;  /* 0x3000001aff527230 */ /* 0x000fc40000004100 */
[--C-:B------:R-:W-:Y:S01]  /*2cf0*/  FADD.FTZ R85, R74, -R79.reuse ;  /* 0x8000004f4a557221 */ /* 0x100fe20000010000 */
[----:B------:R-:W-:Y:S02]  /*2d00*/  HADD2.F32 R84, -RZ, R31.H0_H0 ;  /* 0x2000001fff547230 */ /* 0x000fe40000004100 */
[----:B------:R-:W-:Y:S01]  /*2d10*/  FMUL.FTZ R59, R78, R59 ;  /* 0x0000003b4e3b7220 */ /* 0x000fe20000410000 */
[----:B------:R-:W-:Y:S02]  /*2d20*/  HADD2.F32 R86, -RZ, R27.H0_H0 ;  /* 0x2000001bff567230 */ /* 0x000fe40000004100 */
[----:B------:R-:W-:Y:S01]  /*2d30*/  FFMA.FTZ R83, R83, R76, R82 ;  /* 0x0000004c53537223 */ /* 0x000fe20000010052 */
[----:B------:R-:W-:Y:S02]  /*2d40*/  HADD2.F32 R76, -RZ, R31.H1_H1 ;  /* 0x3000001fff4c7230 */ /* 0x000fe40000004100 */
[----:B------:R-:W-:Y:S01]  /*2d50*/  FADD.FTZ R77, R68, -R79 ;  /* 0x8000004f444d7221 */ /* 0x000fe20000010000 */
[----:B------:R-:W-:-:S02]  /*2d60*/  HADD2.F32 R82, -RZ, R27.H1_H1 ;  /* 0x3000001bff527230 */ /* 0x000fc40000004100 */
[----:B------:R-:W-:Y:S01]  /*2d70*/  FMUL.FTZ R85, R78, R85 ;  /* 0x000000554e557220 */ /* 0x000fe20000410000 */
[----:B------:R-:W-:Y:S01]  /*2d80*/  FADD.FTZ R79, R70, -R79 ;  /* 0x8000004f464f7221 */ /* 0x000fe20000010000 */
[----:B------:R-:W-:Y:S01]  /*2d90*/  FFMA.FTZ R59, R59, R84, R86 ;  /* 0x000000543b3b7223 */ /* 0x000fe20000010056 */
[C---:B------:R-:W-:Y:S01]  /*2da0*/  FMUL.FTZ R77, R78.reuse, R77 ;  /* 0x0000004d4e4d7220 */ /* 0x040fe20000410000 */
[----:B------:R-:W-:Y:S01]  /*2db0*/  FFMA.FTZ R86, R85, R76, R82 ;  /* 0x0000004c55567223 */ /* 0x000fe20000010052 */
[----:B------:R-:W-:Y:S01]  /*2dc0*/  FMUL.FTZ R79, R78, R79 ;  /* 0x0000004f4e4f7220 */ /* 0x000fe20000410000 */
[----:B------:R-:W-:Y:S01]  /*2dd0*/  HADD2.F32 R82, -RZ, R29.H1_H1 ;  /* 0x3000001dff527230 */ /* 0x000fe20000004100 */
[----:B------:R-:W-:Y:S01]  /*2de0*/  F2FP.F16.F32.PACK_AB R58, R83, R58 ;  /* 0x0000003a533a723e */ /* 0x000fe200000000ff */
[----:B------:R-:W-:Y:S01]  /*2df0*/  HADD2.F32 R84, -RZ, R25.H1_H1 ;  /* 0x30000019ff547230 */ /* 0x000fe20000004100 */
[----:B------:R-:W-:Y:S01]  /*2e00*/  F2FP.F16.F32.PACK_AB R59, R86, R59 ;  /* 0x0000003b563b723e */ /* 0x000fe200000000ff */
[----:B------:R-:W-:-:S02]  /*2e10*/  HADD2.F32 R76, -RZ, R28.H1_H1 ;  /* 0x3000001cff4c7230 */ /* 0x000fc40000004100 */
[----:B------:R-:W-:Y:S02]  /*2e20*/  HADD2.F32 R78, -RZ, R24.H1_H1 ;  /* 0x30000018ff4e7230 */ /* 0x000fe40000004100 */
[----:B------:R-:W-:-:S03]  /*2e30*/  FFMA.FTZ R82, R79, R82, R84 ;  /* 0x000000524f527223 */ /* 0x000fc60000010054 */
[----:B------:R-:W-:Y:S01]  /*2e40*/  FFMA.FTZ R79, R77, R76, R78 ;  /* 0x0000004c4d4f7223 */ /* 0x000fe2000001004e */
[----:B0-----:R-:W-:Y:S01]  /*2e50*/  IMAD.WIDE.U32 R76, R75, 0x10, R56 ;  /* 0x000000104b4c7825 */ /* 0x001fe200078e0038 */
[----:B------:R-:W-:-:S03]  /*2e60*/  F2FP.F16.F32.PACK_AB R57, R82, R81 ;  /* 0x000000515239723e */ /* 0x000fc600000000ff */
[----:B------:R-:W-:-:S05]  /*2e70*/  F2FP.F16.F32.PACK_AB R56, R79, R80 ;  /* 0x000000504f38723e */ /* 0x000fca00000000ff */
[----:B------:R3:W-:Y:S02]  /*2e80*/  STG.E.128 desc[UR8][R76.64], R56 ;  /* 0x000000384c007986 */ /* 0x0007e4000c101d08 */
.L_x_2152:
[----:B------:R-:W-:Y:S05]  /*2e90*/  BSYNC.RECONVERGENT B0 ;  /* 0x0000000000007941 */ /* 0x000fea0003800200 */
.L_x_2151:
[----:B------:R-:W-:Y:S02]  /*2ea0*/  UIADD3 UR6, UPT, UPT, UR6, UR14, URZ ;  /* 0x0000000e06067290 */ /* 0x000fe4000fffe0ff */
[----:B------:R-:W-:Y:S02]  /*2eb0*/  UPLOP3.LUT UP2, UPT, UPT, UPT, UP2, 0x40, 0x4 ;  /* 0x000000000004789c */ /* 0x000fe40003f4e820 */
[----:B------:R-:W-:-:S09]  /*2ec0*/  UISETP.GE.AND UP1, UPT, UR6, UR15, UPT ;  /* 0x0000000f0600728c */ /* 0x000fd2000bf26270 */
[----:B------:R-:W-:Y:S05]  /*2ed0*/  BRA.U !UP1, `(.L_x_2153) ;  /* 0xffffffd909047547 */ /* 0x000fea000b83ffff */
[----:B------:R-:W-:Y:S05]  /*2ee0*/  EXIT ;  /* 0x000000000000794d */ /* 0x000fea0003800000 */
.L_x_2154:
        /* <DEDUP_REMOVED lines=9> */
.L_x_20751:


//--------------------- .text._ZN10layer_norm13ln_fwd_kernelINS_13Kernel_traitsI6__halfS2_S2_S2_fjLj3072ELj1ELj1ELj4ELj16ENS_18Kernel_traits_baseILj3072ES2_S2_S2_S2_fjLj128EEEEELb0ELb1ELb0ELb1EEEvNS_9FwdParamsE --------------------------
	.section	.text._ZN10layer_norm13ln_fwd_kernelINS_13Kernel_traitsI6__halfS2_S2_S2_fjLj3072ELj1ELj1ELj4ELj16ENS_18Kernel_traits_baseILj3072ES2_S2_S2_S2_fjLj128EEEEELb0ELb1ELb0ELb1EEEvNS_9FwdParamsE,"ax",@progbits
	.align	128
        .global         _ZN10layer_norm13ln_fwd_kernelINS_13Kernel_traitsI6__halfS2_S2_S2_fjLj3072ELj1ELj1ELj4ELj16ENS_18Kernel_traits_baseILj3072ES2_S2_S2_S2_fjLj128EEEEELb0ELb1ELb0ELb1EEEvNS_9FwdParamsE
        .type           _ZN10layer_norm13ln_fwd_kernelINS_13Kernel_traitsI6__halfS2_S2_S2_fjLj3072ELj1ELj1ELj4ELj16ENS_18Kernel_traits_baseILj3072ES2_S2_S2_S2_fjLj128EEEEELb0ELb1ELb0ELb1EEEvNS_9FwdParamsE,@function
        .size           _ZN10layer_norm13ln_fwd_kernelINS_13Kernel_traitsI6__halfS2_S2_S2_fjLj3072ELj1ELj1ELj4ELj16ENS_18Kernel_traits_baseILj3072ES2_S2_S2_S2_fjLj128EEEEELb0ELb1ELb0ELb1EEEvNS_9FwdParamsE,(.L_x_20752 - _ZN10layer_norm13ln_fwd_kernelINS_13Kernel_traitsI6__halfS2_S2_S2_fjLj3072ELj1ELj1ELj4ELj16ENS_18Kernel_traits_baseILj3072ES2_S2_S2_S2_fjLj128EEEEELb0ELb1ELb0ELb1EEEvNS_9FwdParamsE)
        .other          _ZN10layer_norm13ln_fwd_kernelINS_13Kernel_traitsI6__halfS2_S2_S2_fjLj3072ELj1ELj1ELj4ELj16ENS_18Kernel_traits_baseILj3072ES2_S2_S2_S2_fjLj128EEEEELb0ELb1ELb0ELb1EEEvNS_9FwdParamsE,@"STO_CUDA_ENTRY STV_DEFAULT"
_ZN10layer_norm13ln_fwd_kernelINS_13Kernel_traitsI6__halfS2_S2_S2_fjLj3072ELj1ELj1ELj4ELj16ENS_18Kernel_traits_baseILj3072ES2_S2_S2_S2_fjLj128EEEEELb0ELb1ELb0ELb1EEEvNS_9FwdParamsE:
.text._ZN10layer_norm13ln_fwd_kernelINS_13Kernel_traitsI6__halfS2_S2_S2_fjLj3072ELj1ELj1ELj4ELj16ENS_18Kernel_traits_baseILj3072ES2_S2_S2_S2_fjLj128EEEEELb0ELb1ELb0ELb1EEEvNS_9FwdParamsE:
        /* <DEDUP_REMOVED lines=10> */
[----:B------:R-:W4:Y:S04]  /*00a0*/  LDG.E.128 R8, desc[UR6][R2.64+0x1000] ;  /* 0x0010000602087981 */ /* 0x000f28000c1e1d00 */
[----:B------:R-:W4:Y:S01]  /*00b0*/  LDG.E.128 R36, desc[UR6][R18.64] ;  /* 0x0000000612247981 */ /* 0x000f22000c1e1d00 */
[----:B--2---:R-:W-:-:S03]  /*00c0*/  ISETP.NE.U32.AND P0, PT, RZ, UR4, PT ;  /* 0x00000004ff007c0c */ /* 0x004fc6000bf05070 */
[----:B------:R-:W2:Y:S01]  /*00d0*/  LDG.E.128 R40, desc[UR6][R2.64+0x800] ;  /* 0x0008000602287981 */ /* 0x000ea2000c1e1d00 */
[----:B------:R-:W-:-:S03]  /*00e0*/  ISETP.NE.AND.EX P0, PT, RZ, UR5, PT, P0 ;  /* 0x00000005ff007c0c */ /* 0x000fc6000bf05300 */
[----:B------:R-:W2:Y:S01]  /*00f0*/  LDG.E.128 R4, desc[UR6][R18.64+0x1000] ;  /* 0x0010000612047981 */ /* 0x000ea2000c1e1d00 */
[----:B------:R-:W0:Y:S01]  /*0100*/  S2UR UR4, SR_CTAID.X ;  /* 0x00000000000479c3 */ /* 0x000e220000002500 */
[----:B------:R-:W1:Y:S08]  /*0110*/  LDCU UR5, c[0x0][0x384] ;  /* 0x00007080ff0577ac */ /* 0x000e700008000800 */
[----:B------:R-:W1:Y:S02]  /*0120*/  @P0 LDC.64 R16, c[0x0][0x438] ;  /* 0x00010e00ff100b82 */ /* 0x000e640000000a00 */
[----:B-1----:R-:W-:-:S05]  /*0130*/  @P0 IMAD.WIDE.U32 R16, R23, 0x10, R16 ;  /* 0x0000001017100825 */ /* 0x002fca00078e0010 */
[----:B------:R-:W5:Y:S04]  /*0140*/  @P0 LDG.E.128 R24, desc[UR6][R16.64] ;  /* 0x0000000610180981 */ /* 0x000f68000c1e1d00 */
[----:B------:R-:W5:Y:S04]  /*0150*/  @P0 LDG.E.128 R28, desc[UR6][R16.64+0x800] ;  /* 0x00080006101c0981 */ /* 0x000f68000c1e1d00 */
[----:B------:R3:W5:Y:S02]  /*0160*/  @P0 LDG.E.128 R32, desc[UR6][R16.64+0x1000] ;  /* 0x0010000610200981 */ /* 0x000764000c1e1d00 */
[----:B---3--:R-:W-:-:S02]  /*0170*/  @P0 MOV R16, R14 ;  /* 0x0000000e00100202 */ /* 0x008fc40000000f00 */
[----:B------:R-:W-:Y:S02]  /*0180*/  @!P0 MOV R16, R14 ;  /* 0x0000000e00108202 */ /* 0x000fe40000000f00 */
[----:B0-----:R-:W-:-:S04]  /*0190*/  MOV R14, UR4 ;  /* 0x00000004000e7c02 */ /* 0x001fc80008000f00 */
[----:B------:R-:W-:Y:S02]  /*01a0*/  ISETP.GE.AND P1, PT, R14, UR5, PT ;  /* 0x000000050e007c0c */ /* 0x000fe4000bf26270 */
[----:B----4-:R-:W-:Y:S02]  /*01b0*/  @P0 MOV R87, R81 ;  /* 0x0000005100570202 */ /* 0x010fe40000000f00 */
[----:B------:R-:W-:Y:S02]  /*01c0*/  @P0 MOV R18, R12 ;  /* 0x0000000c00120202 */ /* 0x000fe40000000f00 */
[----:B------:R-:W-:Y:S02]  /*01d0*/  @P0 MOV R17, R13 ;  /* 0x0000000d00110202 */ /* 0x000fe40000000f00 */
[----:B------:R-:W-:Y:S02]  /*01e0*/  @P0 MOV R56, R10 ;  /* 0x0000000a00380202 */ /* 0x000fe40000000f00 */
[----:B------:R-:W-:-:S02]  /*01f0*/  @P0 MOV R54, R11 ;  /* 0x0000000b00360202 */ /* 0x000fc40000000f00 */
[----:B------:R-:W-:Y:S02]  /*0200*/  @!P0 MOV R87, R81 ;  /* 0x0000005100578202 */ /* 0x000fe40000000f00 */
[----:B------:R-:W-:Y:S02]  /*0210*/  @!P0 MOV R18, R12 ;  /* 0x0000000c00128202 */ /* 0x000fe40000000f00 */
[----:B------:R-:W-:Y:S02]  /*0220*/  @!P0 MOV R17, R13 ;  /* 0x0000000d00118202 */ /* 0x000fe40000000f00 */
[----:B------:R-:W-:Y:S02]  /*0230*/  @!P0 MOV R56, R10 ;  /* 0x0000000a00388202 */ /* 0x000fe40000000f00 */
[----:B------:R-:W-:Y:S02]  /*0240*/  @!P0 MOV R54, R11 ;  /* 0x0000000b00368202 */ /* 0x000fe40000000f00 */
[----:B------:R-:W-:-:S02]  /*0250*/  @P0 MOV R89, R80 ;  /* 0x0000005000590202 */ /* 0x000fc40000000f00 */
[----:B------:R-:W-:Y:S02]  /*0260*/  @P0 MOV R85, R82 ;  /* 0x0000005200550202 */ /* 0x000fe40000000f00 */
[----:B------:R-:W-:Y:S02]  /*0270*/  @P0 MOV R22, R36 ;  /* 0x0000002400160202 */ /* 0x000fe40000000f00 */
[----:B------:R-:W-:Y:S02]  /*0280*/  @P0 MOV R21, R37 ;  /* 0x0000002500150202 */ /* 0x000fe40000000f00 */
[----:B------:R-:W-:Y:S02]  /*0290*/  @P0 MOV R20, R38 ;  /* 0x0000002600140202 */ /* 0x000fe40000000f00 */
[----:B------:R-:W-:Y:S02]  /*02a0*/  @P0 MOV R19, R39 ;  /* 0x0000002700130202 */ /* 0x000fe40000000f00 */
[----:B--2---:R-:W-:-:S02]  /*02b0*/  @P0 MOV R78, R40 ;  /* 0x00000028004e0202 */ /* 0x004fc40000000f00 */
[----:B------:R-:W-:Y:S02]  /*02c0*/  @P0 MOV R81, R41 ;  /* 0x0000002900510202 */ /* 0x000fe40000000f00 */
[----:B------:R-:W-:Y:S02]  /*02d0*/  @P0 MOV R65, R42 ;  /* 0x0000002a00410202 */ /* 0x000fe40000000f00 */
[----:B------:R-:W-:Y:S02]  /*02e0*/  @P0 MOV R62, R43 ;  /* 0x0000002b003e0202 */ /* 0x000fe40000000f00 */
[----:B------:R-:W-:Y:S02]  /*02f0*/  @P0 MOV R60, R8 ;  /* 0x00000008003c0202 */ /* 0x000fe40000000f00 */
[----:B------:R-:W-:Y:S02]  /*0300*/  @P0 MOV R58, R9 ;  /* 0x00000009003a0202 */ /* 0x000fe40000000f00 */
[----:B------:R-:W-:-:S02]  /*0310*/  @P0 MOV R13, R4 ;  /* 0x00000004000d0202 */ /* 0x000fc40000000f00 */
[----:B------:R-:W-:Y:S02]  /*0320*/  @P0 MOV R12, R5 ;  /* 0x00000005000c0202 */ /* 0x000fe40000000f00 */
[----:B------:R-:W-:Y:S02]  /*0330*/  @P0 MOV R11, R6 ;  /* 0x00000006000b0202 */ /* 0x000fe40000000f00 */
[----:B------:R-:W-:Y:S02]  /*0340*/  @P0 MOV R10, R7 ;  /* 0x00000007000a0202 */ /* 0x000fe40000000f00 */
        /* <DEDUP_REMOVED lines=24> */
[----:B------:R-:W-:Y:S01]  /*04d0*/  @!P0 CS2R R32, SRZ ;  /* 0x0000000000208805 */ /* 0x000fe2000001ff00 */
[--C-:B------:R-:W-:Y:S01]  /*04e0*/  HADD2.F32 R9, -RZ, R27.reuse.H0_H0 ;  /* 0x2000001bff097230 */ /* 0x100fe20000004100 */
[----:B------:R-:W-:Y:S01]  /*04f0*/  LOP3.LUT R90, R23, 0x1f, RZ, 0xc0, !PT ;  /* 0x0000001f175a7812 */ /* 0x000fe200078ec0ff */
[----:B------:R-:W-:Y:S01]  /*0500*/  HADD2.F32 R8, -RZ, R27.H1_H1 ;  /* 0x3000001bff087230 */ /* 0x000fe20000004100 */
[----:B------:R-:W-:Y:S01]  /*0510*/  UPLOP3.LUT UP0, UPT, UPT, UPT, UPT, 0x40, 0x4 ;  /* 0x000000000004789c */ /* 0x000fe20003f0e870 */
[--C-:B------:R-:W-:Y:S01]  /*0520*/  HADD2.F32 R7, -RZ, R26.reuse.H0_H0 ;  /* 0x2000001aff077230 */ /* 0x100fe20000004100 */
[----:B------:R-:W2:Y:S01]  /*0530*/  LDCU UR10, c[0x0][0x388] ;  /* 0x00007100ff0a77ac */ /* 0x000ea20008000800 */
[----:B------:R-:W-:Y:S02]  /*0540*/  HADD2.F32 R6, -RZ, R26.H1_H1 ;  /* 0x3000001aff067230 */ /* 0x000fe40000004100 */
[--C-:B------:R-:W-:Y:S01]  /*0550*/  HADD2.F32 R5, -RZ, R25.reuse.H0_H0 ;  /* 0x20000019ff057230 */ /* 0x100fe20000004100 */
[----:B------:R-:W3:Y:S01]  /*0560*/  LDCU UR11, c[0x0][0x400] ;  /* 0x00008000ff0b77ac */ /* 0x000ee20008000800 */
[----:B------:R-:W-:Y:S01]  /*0570*/  HADD2.F32 R4, -RZ, R25.H1_H1 ;  /* 0x30000019ff047230 */ /* 0x000fe20000004100 */
[----:B-1----:R-:W-:Y:S01]  /*0580*/  ISETP.NE.AND P2, PT, RZ, UR4, PT ;  /* 0x00000004ff007c0c */ /* 0x002fe2000bf45270 */
[--C-:B------:R-:W-:Y:S01]  /*0590*/  HADD2.F32 R3, -RZ, R24.reuse.H0_H0 ;  /* 0x20000018ff037230 */ /* 0x100fe20000004100 */
[----:B------:R-:W1:Y:S01]  /*05a0*/  LDCU.64 UR8, c[0x0][0x3a0] ;  /* 0x00007400ff0877ac */ /* 0x000e620008000a00 */
[----:B------:R-:W-:Y:S01]  /*05b0*/  HADD2.F32 R2, -RZ, R24.H1_H1 ;  /* 0x30000018ff027230 */ /* 0x000fe20000004100 */
[----:B0-----:R-:W-:Y:S01]  /*05c0*/  ISETP.NE.U32.AND P1, PT, R36, RZ, PT ;  /* 0x000000ff2400720c */ /* 0x001fe20003f25070 */
[----:B------:R-:W-:-:S02]  /*05d0*/  HADD2.F32 R88, -RZ, R89.H0_H0 ;  /* 0x20000059ff587230 */ /* 0x000fc40000004100 */
[----:B------:R-:W-:Y:S01]  /*05e0*/  HADD2.F32 R86, -RZ, R87.H0_H0 ;  /* 0x20000057ff567230 */ /* 0x000fe20000004100 */
[----:B------:R-:W-:Y:S01]  /*05f0*/  ISETP.NE.AND.EX P0, PT, R37, RZ, PT, P1 ;  /* 0x000000ff2500720c */ /* 0x000fe20003f05310 */
[----:B------:R-:W-:Y:S02]  /*0600*/  HADD2.F32 R84, -RZ, R85.H0_H0 ;  /* 0x20000055ff547230 */ /* 0x000fe40000004100 */
[----:B------:R-:W-:Y:S02]  /*0610*/  HADD2.F32 R82, -RZ, R83.H0_H0 ;  /* 0x20000053ff527230 */ /* 0x000fe40000004100 */
        /* <DEDUP_REMOVED lines=35> */
[----:B-123--:R-:W-:-:S07]  /*0850*/  HADD2.F32 R54, -RZ, R54.H1_H1 ;  /* 0x30000036ff367230 */ /* 0x00efce0000004100 */
.L_x_2163:
[----:B0-----:R-:W0:Y:S01]  /*0860*/  @P0 LDC.64 R36, c[0x0][0x3e0] ;  /* 0x0000f800ff240b82 */ /* 0x001e220000000a00 */
[----:B------:R-:W-:Y:S01]  /*0870*/  IMAD R32, R14, UR10, RZ ;  /* 0x0000000a0e207c24 */ /* 0x000fe2000f8e02ff */
[----:B------:R-:W-:-:S04]  /*0880*/  LOP3.LUT R34, R23, 0x60, RZ, 0xc0, !PT ;  /* 0x0000006017227812 */ /* 0x000fc800078ec0ff */
[----:B------:R-:W-:Y:S02]  /*0890*/  SHF.R.S32.HI R33, RZ, 0x1f, R32 ;  /* 0x0000001fff217819 */ /* 0x000fe40000011420 */
[----:B------:R-:W1:Y:S01]  /*08a0*/  LDC.64 R42, c[0x0][0x390] ;  /* 0x0000e400ff2a7b82 */ /* 0x000e620000000a00 */
[----:B------:R-:W-:Y:S02]  /*08b0*/  LOP3.LUT R34, R34, 0x1f, R23, 0xf8, !PT ;  /* 0x0000001f22227812 */ /* 0x000fe400078ef817 */
[----:B------:R-:W-:-:S04]  /*08c0*/  LEA.HI R33, R33, R32, RZ, 0x3 ;  /* 0x0000002021217211 */ /* 0x000fc800078f18ff */
[----:B------:R-:W-:Y:S01]  /*08d0*/  LEA.HI.SX32 R73, R33, R34, 0x1d ;  /* 0x0000002221497211 */ /* 0x000fe200078feaff */
[----:B0-----:R-:W-:-:S06]  /*08e0*/  @P0 IMAD.WIDE R36, R14, 0x2, R36 ;  /* 0x000000020e240825 */ /* 0x001fcc00078e0224 */
[----:B------:R-:W2:Y:S01]  /*08f0*/  @P0 LDG.E.U16 R36, desc[UR6][R36.64] ;  /* 0x0000000624240981 */ /* 0x000ea2000c1e1500 */
[----:B-1----:R-:W-:-:S06]  /*0900*/  IMAD.WIDE.U32 R32, R73, 0x10, R42 ;  /* 0x0000001049207825 */ /* 0x002fcc00078e002a */
[----:B------:R-:W5:Y:S01]  /*0910*/  LDG.E.128 R32, desc[UR6][R32.64] ;  /* 0x0000000620207981 */ /* 0x000f62000c1e1d00 */
[----:B------:R-:W-:Y:S01]  /*0920*/  ISETP.NE.U32.AND P1, PT, RZ, UR8, PT ;  /* 0x00000008ff007c0c */ /* 0x000fe2000bf25070 */
[----:B------:R-:W-:-:S03]  /*0930*/  HFMA2 R70, -RZ, RZ, 1.875, 0 ;  /* 0x3f800000ff467431 */ /* 0x000fc600000001ff */
[----:B------:R-:W-:Y:S01]  /*0940*/  ISETP.NE.AND.EX P1, PT, RZ, UR9, PT, P1 ;  /* 0x00000009ff007c0c */ /* 0x000fe2000bf25310 */
[----:B--2---:R-:W-:-:S12]  /*0950*/  @P0 HADD2.F32 R70, -RZ, R36.H0_H0 ;  /* 0x20000024ff460230 */ /* 0x004fd80000004100 */
[----:B------:R-:W-:Y:S05]  /*0960*/  @!P1 BRA `(.L_x_2155) ;  /* 0x0000000000c09947 */ /* 0x000fea0003800000 */
[----:B------:R-:W0:Y:S02]  /*0970*/  LDC.64 R28, c[0x0][0x3a0] ;  /* 0x0000e800ff1c7b82 */ /* 0x000e240000000a00 */
[----:B0-----:R-:W-:-:S06]  /*0980*/  IMAD.WIDE.U32 R28, R73, 0x10, R28 ;  /* 0x00000010491c7825 */ /* 0x001fcc00078e001c */
[----:B------:R-:W2:Y:S01]  /*0990*/  LDG.E.128 R28, desc[UR6][R28.64] ;  /* 0x000000061c1c7981 */ /* 0x000ea2000c1e1d00 */
[--C-:B-----5:R-:W-:Y:S02]  /*09a0*/  HADD2.F32 R37, -RZ, R32.reuse.H0_H0 ;  /* 0x20000020ff257230 */ /* 0x120fe40000004100 */
[----:B------:R-:W-:Y:S02]  /*09b0*/  HADD2.F32 R41, -RZ, R33.H0_H0 ;  /* 0x20000021ff297230 */ /* 0x000fe40000004100 */
[----:B------:R-:W-:Y:S02]  /*09c0*/  HADD2.F32 R71, -RZ, R35.H0_H0 ;  /* 0x20000023ff477230 */ /* 0x000fe40000004100 */
[-C--:B------:R-:W-:Y:S01]  /*09d0*/  FMUL.FTZ R37, R37, R70.reuse ;  /* 0x0000004625257220 */ /* 0x080fe20000410000 */
[----:B------:R-:W-:Y:S02]  /*09e0*/  HADD2.F32 R39, -RZ, R32.H1_H1 ;  /* 0x30000020ff277230 */ /* 0x000fe40000004100 */
[----:B------:R-:W-:Y:S01]  /*09f0*/  FMUL.FTZ R41, R41, R70 ;  /* 0x0000004629297220 */ /* 0x000fe20000410000 */
[----:B------:R-:W-:-:S02]  /*0a00*/  HADD2.F32 R67, -RZ, R34.H0_H0 ;  /* 0x20000022ff437230 */ /* 0x000fc40000004100 */
[-C--:B------:R-:W-:Y:S01]  /*0a10*/  FMUL.FTZ R71, R71, R70.reuse ;  /* 0x0000004647477220 */ /* 0x080fe20000410000 */
[----:B------:R-:W-:Y:S02]  /*0a20*/  HADD2.F32 R69, -RZ, R34.H1_H1 ;  /* 0x30000022ff457230 */ /* 0x000fe40000004100 */
[-C--:B------:R-:W-:Y:S01]  /*0a30*/  FMUL.FTZ R39, R39, R70.reuse ;  /* 0x0000004627277220 */ /* 0x080fe20000410000 */
[----:B------:R-:W-:Y:S02]  /*0a40*/  HADD2.F32 R32, -RZ, R22.H0_H0 ;  /* 0x20000016ff207230 */ /* 0x000fe40000004100 */
[-C--:B------:R-:W-:Y:S01]  /*0a50*/  FMUL.FTZ R67, R67, R70.reuse ;  /* 0x0000004643437220 */ /* 0x080fe20000410000 */
[----:B------:R-:W-:Y:S02]  /*0a60*/  HADD2.F32 R36, -RZ, R21.H0_H0 ;  /* 0x20000015ff247230 */ /* 0x000fe40000004100 */
[----:B------:R-:W-:Y:S01]  /*0a70*/  FMUL.FTZ R69, R69, R70 ;  /* 0x0000004645457220 */ /* 0x000fe20000410000 */
[----:B------:R-:W-:-:S02]  /*0a80*/  HADD2.F32 R68, -RZ, R19.H0_H0 ;  /* 0x20000013ff447230 */ /* 0x000fc40000004100 */
[----:B------:R-:W-:Y:S02]  /*0a90*/  HADD2.F32 R33, -RZ, R33.H1_H1 ;  /* 0x30000021ff217230 */ /* 0x000fe40000004100 */
[----:B------:R-:W-:Y:S02]  /*0aa0*/  HADD2.F32 R35, -RZ, R35.H1_H1 ;  /* 0x30000023ff237230 */ /* 0x000fe40000004100 */
[----:B------:R-:W-:Y:S02]  /*0ab0*/  HADD2.F32 R40, -RZ, R20.H0_H0 ;  /* 0x20000014ff287230 */ /* 0x000fe40000004100 */
[-C--:B------:R-:W-:Y:S01]  /*0ac0*/  FMUL.FTZ R33, R33, R70.reuse ;  /* 0x0000004621217220 */ /* 0x080fe20000410000 */
[----:B------:R-:W-:Y:S02]  /*0ad0*/  HADD2.F32 R92, -RZ, R22.H1_H1 ;  /* 0x30000016ff5c7230 */ /* 0x000fe40000004100 */
[----:B------:R-:W-:Y:S01]  /*0ae0*/  FMUL.FTZ R35, R35, R70 ;  /* 0x0000004623237220 */ /* 0x000fe20000410000 */
[----:B------:R-:W-:-:S02]  /*0af0*/  HADD2.F32 R76, -RZ, R21.H1_H1 ;  /* 0x30000015ff4c7230 */ /* 0x000fc40000004100 */
[----:B------:R-:W-:Y:S02]  /*0b00*/  HADD2.F32 R74, -RZ, R20.H1_H1 ;  /* 0x30000014ff4a7230 */ /* 0x000fe40000004100 */
[----:B--2---:R-:W-:Y:S02]  /*0b10*/  HADD2.F32 R34, -RZ, R28.H0_H0 ;  /* 0x2000001cff227230 */ /* 0x004fe40000004100 */
[----:B------:R-:W-:Y:S02]  /*0b20*/  HADD2.F32 R38, -RZ, R29.H0_H0 ;  /* 0x2000001dff267230 */ /* 0x000fe40000004100 */
[--C-:B------:R-:W-:Y:S02]  /*0b30*/  HADD2.F32 R72, -RZ, R31.reuse.H0_H0 ;  /* 0x2000001fff487230 */ /* 0x100fe40000004100 */
[----:B------:R-:W-:Y:S01]  /*0b40*/  FFMA.FTZ R77, R37, R32, R34 ;  /* 0x00000020254d7223 */ /* 0x000fe20000010022 */
[----:B------:R-:W-:Y:S02]  /*0b50*/  HADD2.F32 R66, -RZ, R30.H0_H0 ;  /* 0x2000001eff427230 */ /* 0x000fe40000004100 */
[----:B------:R-:W-:Y:S01]  /*0b60*/  FFMA.FTZ R93, R41, R36, R38 ;  /* 0x00000024295d7223 */ /* 0x000fe20000010026 */
[----:B------:R-:W-:-:S02]  /*0b70*/  HADD2.F32 R38, -RZ, R31.H1_H1 ;  /* 0x3000001fff267230 */ /* 0x000fc40000004100 */
[----:B------:R-:W-:Y:S01]  /*0b80*/  FFMA.FTZ R97, R71, R68, R72 ;  /* 0x0000004447617223 */ /* 0x000fe20000010048 */
[----:B------:R-:W-:Y:S02]  /*0b90*/  HADD2.F32 R72, -RZ, R19.H1_H1 ;  /* 0x30000013ff487230 */ /* 0x000fe40000004100 */
[----:B------:R-:W-:Y:S01]  /*0ba0*/  FFMA.FTZ R95, R67, R40, R66 ;  /* 0x00000028435f7223 */ /* 0x000fe20000010042 */
[----:B------:R-:W-:Y:S02]  /*0bb0*/  HADD2.F32 R36, -RZ, R30.H1_H1 ;  /* 0x3000001eff247230 */ /* 0x000fe40000004100 */
[----:B------:R-:W-:Y:S02]  /*0bc0*/  HADD2.F32 R34, -RZ, R29.H1_H1 ;  /* 0x3000001dff227230 */ /* 0x000fe40000004100 */
[----:B------:R-:W-:Y:S01]  /*0bd0*/  FFMA.FTZ R72, R35, R72, R38 ;  /* 0x0000004823487223 */ /* 0x000fe20000010026 */
[----:B------:R-:W-:Y:S02]  /*0be0*/  HADD2.F32 R32, -RZ, R28.H1_H1 ;  /* 0x3000001cff207230 */ /* 0x000fe40000004100 */
[----:B------:R-:W-:Y:S01]  /*0bf0*/  FFMA.FTZ R74, R69, R74, R36 ;  /* 0x0000004a454a7223 */ /* 0x000fe20000010024 */
[----:B------:R-:W-:Y:S01]  /*0c00*/  FFMA.FTZ R76, R33, R76, R34 ;  /* 0x0000004c214c7223 */ /* 0x000fe20000010022 */
[----:B------:R-:W-:Y:S01]  /*0c10*/  F2FP.F16.F32.PACK_AB R35, R72, R97 ;  /* 0x000000614823723e */ /* 0x000fe200000000ff */
[----:B------:R-:W-:-:S02]  /*0c20*/  FFMA.FTZ R92, R39, R92, R32 ;  /* 0x0000005c275c7223 */ /* 0x000fc40000010020 */
[----:B------:R-:W-:Y:S02]  /*0c30*/  F2FP.F16.F32.PACK_AB R34, R74, R95 ;  /* 0x0000005f4a22723e */ /* 0x000fe400000000ff */
[----:B------:R-:W-:Y:S02]  /*0c40*/  F2FP.F16.F32.PACK_AB R33, R76, R93 ;  /* 0x0000005d4c21723e */ /* 0x000fe400000000ff */
[----:B------:R-:W-:Y:S01]  /*0c50*/  F2FP.F16.F32.PACK_AB R32, R92, R77 ;  /* 0x0000004d5c20723e */ /* 0x000fe200000000ff */
[----:B------:R-:W-:Y:S06]  /*0c60*/  BRA `(.L_x_2156) ;  /* 0x0000000000907947 */ /* 0x000fec0003800000 */
.L_x_2155:
        /* <DEDUP_REMOVED lines=14> */
[----:B------:R-:W-:-:S02]  /*0d50*/  HADD2.F32 R32, -RZ, R22.H0_H0 ;  /* 0x20000016ff207230 */ /* 0x000fc40000004100 */
[-C--:B------:R-:W-:Y:S01]  /*0d60*/  FMUL.FTZ R69, R69, R70.reuse ;  /* 0x0000004645457220 */ /* 0x080fe20000410000 */
[----:B------:R-:W-:Y:S02]  /*0d70*/  HADD2.F32 R34, -RZ, R21.H0_H0 ;  /* 0x20000015ff227230 */ /* 0x000fe40000004100 */
[----:B------:R-:W-:Y:S01]  /*0d80*/  FMUL.FTZ R35, R35, R70 ;  /* 0x0000004623237220 */ /* 0x000fe20000410000 */
[----:B------:R-:W-:Y:S02]  /*0d90*/  HADD2.F32 R36, -RZ, R20.H0_H0 ;  /* 0x20000014ff247230 */ /* 0x000fe40000004100 */
[----:B------:R-:W-:Y:S01]  /*0da0*/  FMUL.FTZ R77, R37, R32 ;  /* 0x00000020254d7220 */ /* 0x000fe20000410000 */
        /* <DEDUP_REMOVED lines=16> */
.L_x_2156:
        /* <DEDUP_REMOVED lines=10> */
[----:B0----5:R-:W-:Y:S02]  /*0f50*/  HADD2.F32 R33, -RZ, R36.H0_H0 ;  /* 0x20000024ff217230 */ /* 0x021fe40000004100 */
[----:B------:R-:W-:Y:S02]  /*0f60*/  HADD2.F32 R67, -RZ, R37.H0_H0 ;  /* 0x20000025ff437230 */ /* 0x000fe40000004100 */
[----:B------:R-:W-:Y:S02]  /*0f70*/  HADD2.F32 R69, -RZ, R38.H0_H0 ;  /* 0x20000026ff457230 */ /* 0x000fe40000004100 */
[-C--:B------:R-:W-:Y:S01]  /*0f80*/  FMUL.FTZ R33, R33, R70.reuse ;  /* 0x0000004621217220 */ /* 0x080fe20000410000 */
[----:B------:R-:W-:Y:S02]  /*0f90*/  HADD2.F32 R99, -RZ, R39.H0_H0 ;  /* 0x20000027ff637230 */ /* 0x000fe40000004100 */
[----:B------:R-:W-:Y:S01]  /*0fa0*/  FMUL.FTZ R67, R67, R70 ;  /* 0x0000004643437220 */ /* 0x000fe20000410000 */
[----:B------:R-:W-:-:S02]  /*0fb0*/  HADD2.F32 R35, -RZ, R36.H1_H1 ;  /* 0x30000024ff237230 */ /* 0x000fc40000004100 */
        /* <DEDUP_REMOVED lines=8> */
[----:B------:R-:W-:Y:S02]  /*1040*/  HADD2.F32 R34, -RZ, R29.H0_H0 ;  /* 0x2000001dff227230 */ /* 0x000fe40000004100 */
[----:B------:R-:W-:Y:S01]  /*1050*/  FFMA.FTZ R100, R33, R100, R32 ;  /* 0x0000006421647223 */ /* 0x000fe20000010020 */
[----:B------:R-:W-:Y:S02]  /*1060*/  HADD2.F32 R96, -RZ, R16.H0_H0 ;  /* 0x20000010ff607230 */ /* 0x000fe40000004100 */
[----:B------:R-:W-:Y:S02]  /*1070*/  HADD2.F32 R36, -RZ, R30.H0_H0 ;  /* 0x2000001eff247230 */ /* 0x000fe40000004100 */
[----:B------:R-:W-:Y:S01]  /*1080*/  FFMA.FTZ R98, R67, R98, R34 ;  /* 0x0000006243627223 */ /* 0x000fe20000010022 */
[----:B------:R-:W-:Y:S02]  /*1090*/  HADD2.F32 R94, -RZ, R15.H0_H0 ;  /* 0x2000000fff5e7230 */ /* 0x000fe40000004100 */
[----:B------:R-:W-:-:S02]  /*10a0*/  HADD2.F32 R38, -RZ, R31.H0_H0 ;  /* 0x2000001fff267230 */ /* 0x000fc40000004100 */
[----:B------:R-:W-:Y:S01]  /*10b0*/  FFMA.FTZ R96, R69, R96, R36 ;  /* 0x0000006045607223 */ /* 0x000fe20000010024 */
[----:B------:R-:W-:Y:S02]  /*10c0*/  HADD2.F32 R37, -RZ, R37.H1_H1 ;  /* 0x30000025ff257230 */ /* 0x000fe40000004100 */
[----:B------:R-:W-:Y:S02]  /*10d0*/  HADD2.F32 R39, -RZ, R39.H1_H1 ;  /* 0x30000027ff277230 */ /* 0x000fe40000004100 */
[----:B------:R-:W-:Y:S01]  /*10e0*/  FFMA.FTZ R94, R99, R94, R38 ;  /* 0x0000005e635e7223 */ /* 0x000fe20000010026 */
[----:B------:R-:W-:Y:S02]  /*10f0*/  HADD2.F32 R32, -RZ, R18.H1_H1 ;  /* 0x30000012ff207230 */ /* 0x000fe40000004100 */
[-C--:B------:R-:W-:Y:S01]  /*1100*/  FMUL.FTZ R37, R37, R70.reuse ;  /* 0x0000004625257220 */ /* 0x080fe20000410000 */
[----:B------:R-:W-:Y:S02]  /*1110*/  HADD2.F32 R34, -RZ, R28.H1_H1 ;  /* 0x3000001cff227230 */ /* 0x000fe40000004100 */
[----:B------:R-:W-:Y:S01]  /*1120*/  FMUL.FTZ R39, R39, R70 ;  /* 0x0000004627277220 */ /* 0x000fe20000410000 */
        /* <DEDUP_REMOVED lines=15> */
.L_x_2157:
        /* <DEDUP_REMOVED lines=36> */
.L_x_2158:
[----:B------:R-:W0:Y:S01]  /*1460*/  @P1 LDC.64 R36, c[0x0][0x3a0] ;  /* 0x0000e800ff241b82 */ /* 0x000e220000000a00 */
[----:B------:R-:W-:Y:S01]  /*1470*/  IADD3 R99, PT, PT, R73, 0x100, RZ ;  /* 0x0000010049637810 */ /* 0x000fe20007ffe0ff */
[----:B------:R-:W-:-:S05]  /*1480*/  IMAD.WIDE.U32 R66, R75, 0x10, R40 ;  /* 0x000000104b427825 */ /* 0x000fca00078e0028 */
[----:B------:R1:W-:Y:S01]  /*1490*/  STG.E.128 desc[UR6][R66.64], R32 ;  /* 0x0000002042007986 */ /* 0x0003e2000c101d06 */
[----:B0-----:R-:W-:-:S04]  /*14a0*/  @P1 IMAD.WIDE.U32 R68, R99, 0x10, R36 ;  /* 0x0000001063441825 */ /* 0x001fc800078e0024 */
[----:B------:R-:W-:Y:S01]  /*14b0*/  IMAD.WIDE.U32 R36, R99, 0x10, R42 ;  /* 0x0000001063247825 */ /* 0x000fe200078e002a */
[----:B------:R1:W5:Y:S05]  /*14c0*/  @P1 LDG.E.128 R28, desc[UR6][R68.64] ;  /* 0x00000006441c1981 */ /* 0x00036a000c1e1d00 */
[----:B------:R-:W5:Y:S01]  /*14d0*/  LDG.E.128 R36, desc[UR6][R36.64] ;  /* 0x0000000624247981 */ /* 0x000f62000c1e1d00 */
[----:B------:R-:W-:Y:S05]  /*14e0*/  @!P1 BRA `(.L_x_2159) ;  /* 0x0000000000b49947 */ /* 0x000fea0003800000 */
[----:B-----5:R-:W-:Y:S02]  /*14f0*/  HADD2.F32 R43, -RZ, R38.H0_H0 ;  /* 0x20000026ff2b7230 */ /* 0x020fe40000004100 */
[--C-:B-1----:R-:W-:Y:S02]  /*1500*/  HADD2.F32 R33, -RZ, R36.reuse.H0_H0 ;  /* 0x20000024ff217230 */ /* 0x102fe40000004100 */
[----:B------:R-:W-:Y:S02]  /*1510*/  HADD2.F32 R35, -RZ, R37.H0_H0 ;  /* 0x20000025ff237230 */ /* 0x000fe40000004100 */
[-C--:B------:R-:W-:Y:S01]  /*1520*/  FMUL.FTZ R43, R43, R70.reuse ;  /* 0x000000462b2b7220 */ /* 0x080fe20000410000 */
[----:B------:R-:W-:Y:S02]  /*1530*/  HADD2.F32 R69, -RZ, R36.H1_H1 ;  /* 0x30000024ff457230 */ /* 0x000fe40000004100 */
[----:B------:R-:W-:Y:S01]  /*1540*/  FMUL.FTZ R33, R33, R70 ;  /* 0x0000004621217220 */ /* 0x000fe20000410000 */
[----:B------:R-:W-:-:S02]  /*1550*/  HADD2.F32 R71, -RZ, R39.H0_H0 ;  /* 0x20000027ff477230 */ /* 0x000fc40000004100 */
[-C--:B------:R-:W-:Y:S01]  /*1560*/  FMUL.FTZ R35, R35, R70.reuse ;  /* 0x0000004623237220 */ /* 0x080fe20000410000 */
[----:B------:R-:W-:Y:S02]  /*1570*/  HADD2.F32 R42, -RZ, R11.H0_H0 ;  /* 0x2000000bff2a7230 */ /* 0x000fe40000004100 */
[-C--:B------:R-:W-:Y:S01]  /*1580*/  FMUL.FTZ R69, R69, R70.reuse ;  /* 0x0000004645457220 */ /* 0x080fe20000410000 */
[----:B------:R-:W-:Y:S02]  /*1590*/  HADD2.F32 R36, -RZ, R30.H0_H0 ;  /* 0x2000001eff247230 */ /* 0x000fe40000004100 */
[----:B------:R-:W-:Y:S01]  /*15a0*/  FMUL.FTZ R71, R71, R70 ;  /* 0x0000004647477220 */ /* 0x000fe20000410000 */
[----:B------:R-:W-:Y:S02]  /*15b0*/  HADD2.F32 R37, -RZ, R37.H1_H1 ;  /* 0x30000025ff257230 */ /* 0x000fe40000004100 */
[----:B------:R-:W-:Y:S02]  /*15c0*/  HADD2.F32 R67, -RZ, R38.H1_H1 ;  /* 0x30000026ff437230 */ /* 0x000fe40000004100 */
[----:B------:R-:W-:Y:S01]  /*15d0*/  FFMA.FTZ R42, R43, R42, R36 ;  /* 0x0000002a2b2a7223 */ /* 0x000fe20000010024 */
[----:B------:R-:W-:-:S02]  /*15e0*/  HADD2.F32 R39, -RZ, R39.H1_H1 ;  /* 0x30000027ff277230 */ /* 0x000fc40000004100 */
[-C--:B------:R-:W-:Y:S01]  /*15f0*/  FMUL.FTZ R37, R37, R70.reuse ;  /* 0x0000004625257220 */ /* 0x080fe20000410000 */
[----:B------:R-:W-:Y:S02]  /*1600*/  HADD2.F32 R68, -RZ, R13.H0_H0 ;  /* 0x2000000dff447230 */ /* 0x000fe40000004100 */
[-C--:B------:R-:W-:Y:S01]  /*1610*/  FMUL.FTZ R67, R67, R70.reuse ;  /* 0x0000004643437220 */ /* 0x080fe20000410000 */
[----:B------:R-:W-:Y:S02]  /*1620*/  HADD2.F32 R32, -RZ, R28.H0_H0 ;  /* 0x2000001cff207230 */ /* 0x000fe40000004100 */
[----:B------:R-:W-:Y:S01]  /*1630*/  FMUL.FTZ R39, R39, R70 ;  /* 0x0000004627277220 */ /* 0x000fe20000410000 */
[----:B------:R-:W-:Y:S02]  /*1640*/  HADD2.F32 R66, -RZ, R12.H0_H0 ;  /* 0x2000000cff427230 */ /* 0x000fe40000004100 */
[----:B------:R-:W-:Y:S02]  /*1650*/  HADD2.F32 R34, -RZ, R29.H0_H0 ;  /* 0x2000001dff227230 */ /* 0x000fe40000004100 */
[----:B------:R-:W-:Y:S01]  /*1660*/  FFMA.FTZ R68, R33, R68, R32 ;  /* 0x0000004421447223 */ /* 0x000fe20000010020 */
[----:B------:R-:W-:-:S02]  /*1670*/  HADD2.F32 R36, -RZ, R11.H1_H1 ;  /* 0x3000000bff247230 */ /* 0x000fc40000004100 */
[----:B------:R-:W-:Y:S02]  /*1680*/  HADD2.F32 R106, -RZ, R30.H1_H1 ;  /* 0x3000001eff6a7230 */ /* 0x000fe40000004100 */
[----:B------:R-:W-:Y:S01]  /*1690*/  FFMA.FTZ R66, R35, R66, R34 ;  /* 0x0000004223427223 */ /* 0x000fe20000010022 */
[----:B------:R-:W-:Y:S02]  /*16a0*/  HADD2.F32 R32, -RZ, R13.H1_H1 ;  /* 0x3000000dff207230 */ /* 0x000fe40000004100 */
[----:B------:R-:W-:Y:S02]  /*16b0*/  HADD2.F32 R34, -RZ, R12.H1_H1 ;  /* 0x3000000cff227230 */ /* 0x000fe40000004100 */
[----:B------:R-:W-:Y:S01]  /*16c0*/  FFMA.FTZ R43, R67, R36, R106 ;  /* 0x00000024432b7223 */ /* 0x000fe2000001006a */
[----:B------:R-:W-:Y:S02]  /*16d0*/  HADD2.F32 R38, -RZ, R10.H0_H0 ;  /* 0x2000000aff267230 */ /* 0x000fe40000004100 */
[----:B------:R-:W-:-:S02]  /*16e0*/  HADD2.F32 R108, -RZ, R31.H0_H0 ;  /* 0x2000001fff6c7230 */ /* 0x000fc40000004100 */
[----:B------:R-:W-:Y:S02]  /*16f0*/  HADD2.F32 R70, -RZ, R10.H1_H1 ;  /* 0x3000000aff467230 */ /* 0x000fe40000004100 */
[----:B------:R-:W-:Y:S02]  /*1700*/  HADD2.F32 R110, -RZ, R31.H1_H1 ;  /* 0x3000001fff6e7230 */ /* 0x000fe40000004100 */
[----:B------:R-:W-:Y:S01]  /*1710*/  FFMA.FTZ R38, R71, R38, R108 ;  /* 0x0000002647267223 */ /* 0x000fe2000001006c */
[----:B------:R-:W-:Y:S02]  /*1720*/  HADD2.F32 R104, -RZ, R29.H1_H1 ;  /* 0x3000001dff687230 */ /* 0x000fe40000004100 */
        /* <DEDUP_REMOVED lines=9> */
.L_x_2159:
[----:B-----5:R-:W-:Y:S02]  /*17c0*/  HADD2.F32 R43, -RZ, R37.H0_H0 ;  /* 0x20000025ff2b7230 */ /* 0x020fe40000004100 */
[----:B------:R-:W-:Y:S02]  /*17d0*/  HADD2.F32 R71, -RZ, R39.H0_H0 ;  /* 0x20000027ff477230 */ /* 0x000fe40000004100 */
[--C-:B-1----:R-:W-:Y:S02]  /*17e0*/  HADD2.F32 R33, -RZ, R36.reuse.H0_H0 ;  /* 0x20000024ff217230 */ /* 0x102fe40000004100 */
        /* <DEDUP_REMOVED lines=13> */
[--C-:B------:R-:W-:Y:S02]  /*18c0*/  HADD2.F32 R42, -RZ, R11.reuse.H0_H0 ;  /* 0x2000000bff2a7230 */ /* 0x100fe40000004100 */
[----:B------:R-:W-:Y:S01]  /*18d0*/  FMUL.FTZ R39, R39, R70 ;  /* 0x0000004627277220 */ /* 0x000fe20000410000 */
[----:B------:R-:W-:Y:S02]  /*18e0*/  HADD2.F32 R36, -RZ, R11.H1_H1 ;  /* 0x3000000bff247230 */ /* 0x000fe40000004100 */
[----:B------:R-:W-:Y:S01]  /*18f0*/  FMUL.FTZ R66, R43, R66 ;  /* 0x000000422b427220 */ /* 0x000fe20000410000 */
[----:B------:R-:W-:Y:S02]  /*1900*/  HADD2.F32 R68, -RZ, R13.H0_H0 ;  /* 0x2000000dff447230 */ /* 0x000fe40000004100 */
[----:B------:R-:W-:Y:S01]  /*1910*/  FMUL.FTZ R42, R67, R42 ;  /* 0x0000002a432a7220 */ /* 0x000fe20000410000 */
[----:B------:R-:W-:-:S02]  /*1920*/  HADD2.F32 R38, -RZ, R10.H0_H0 ;  /* 0x2000000aff267230 */ /* 0x000fc40000004100 */
        /* <DEDUP_REMOVED lines=13> */
.L_x_2160:
        /* <DEDUP_REMOVED lines=105> */
.L_x_2162:
[----:B------:R-:W-:Y:S05]  /*2090*/  BSYNC.RECONVERGENT B0 ;  /* 0x0000000000007941 */ /* 0x000fea0003800200 */
.L_x_2161:
[----:B------:R-:W-:Y:S01]  /*20a0*/  BAR.SYNC.DEFER_BLOCKING 0x0 ;  /* 0x0000000000007b1d */ /* 0x000fe20000010000 */
[----:B------:R-:W-:Y:S01]  /*20b0*/  ISETP.GT.U32.AND P1, PT, R90, 0x3, PT ;  /* 0x000000035a00780c */ /* 0x000fe20003f24070 */
[----:B------:R-:W-:Y:S01]  /*20c0*/  HFMA2 R34, -RZ, RZ, 0, 0 ;  /* 0x00000000ff227431 */ /* 0x000fe200000001ff */
[----:B------:R-:W-:Y:S01]  /*20d0*/  PLOP3.LUT P4, PT, PT, PT, UP0, 0x80, 0x8 ;  /* 0x000000000008781c */ /* 0x000fe20003f8f008 */
[----:B------:R-:W-:Y:S01]  /*20e0*/  UPLOP3.LUT UP0, UPT, UPT, UPT, UP0, 0x40, 0x4 ;  /* 0x000000000004789c */ /* 0x000fe20003f0e800 */
[----:B------:R-:W-:-:S09]  /*20f0*/  PLOP3.LUT P3, PT, PT, PT, PT, 0x8, 0x80 ;  /* 0x000000000080781c */ /* 0x000fd20003f6e170 */
[----:B------:R-:W1:Y:S01]  /*2100*/  @!P1 S2R R33, SR_CgaCtaId ;  /* 0x0000000000219919 */ /* 0x000e620000008800 */
[----:B------:R-:W-:Y:S02]  /*2110*/  @!P1 PLOP3.LUT P3, PT, P4, PT, PT, 0x80, 0x8 ;  /* 0x000000000008981c */ /* 0x000fe4000276f070 */
[----:B0-----:R-:W-:Y:S02]  /*2120*/  @!P1 MOV R32, 0x400 ;  /* 0x0000040000209802 */ /* 0x001fe40000000f00 */
[----:B------:R-:W-:-:S05]  /*2130*/  @!P1 MOV R34, 0x300 ;  /* 0x0000030000229802 */ /* 0x000fca0000000f00 */
[----:B------:R-:W0:Y:S01]  /*2140*/  SHFL.DOWN PT, R37, R34, 0x2, 0x1f ;  /* 0x08401f0022257f89 */ /* 0x000e2200000e0000 */
[----:B-1----:R-:W-:Y:S02]  /*2150*/  @!P1 LEA R35, R33, R32, 0x18 ;  /* 0x0000002021239211 */ /* 0x002fe400078ec0ff */
[----:B------:R-:W-:Y:S02]  /*2160*/  CS2R R32, SRZ ;  /* 0x0000000000207805 */ /* 0x000fe4000001ff00 */
[----:B0-----:R-:W-:Y:S02]  /*2170*/  IADD3 R40, PT, PT, R37, R34, RZ ;  /* 0x0000002225287210 */ /* 0x001fe40007ffe0ff */
[----:B------:R-:W-:Y:S02]  /*2180*/  @P3 IADD3 R35, PT, PT, R35, 0x20, RZ ;  /* 0x0000002023233810 */ /* 0x000fe40007ffe0ff */
[----:B------:R-:W-:Y:S01]  /*2190*/  I2FP.F32.S32 R70, R40 ;  /* 0x0000002800467245 */ /* 0x000fe20000201400 */
[----:B------:R-:W0:Y:S01]  /*21a0*/  SHFL.DOWN PT, R109, R40, 0x1, 0x1f ;  /* 0x08201f00286d7f89 */ /* 0x000e2200000e0000 */
[----:B------:R-:W-:-:S02]  /*21b0*/  @!P1 LEA R35, R90, R35, 0x3 ;  /* 0x000000235a239211 */ /* 0x000fc400078e18ff */
[----:B------:R-:W1:Y:S01]  /*21c0*/  MUFU.RCP R71, R70 ;  /* 0x0000004600477308 */ /* 0x000e620000001000 */
[----:B------:R-:W-:Y:S02]  /*21d0*/  I2FP.F32.S32 R102, R37 ;  /* 0x0000002500667245 */ /* 0x000fe40000201400 */
[----:B------:R2:W3:Y:S01]  /*21e0*/  @!P1 LDS.64 R32, [R35] ;  /* 0x0000000023209984 */ /* 0x0004e20000000a00 */
[----:B------:R-:W-:Y:S02]  /*21f0*/  ISETP.NE.AND P1, PT, R23, RZ, PT ;  /* 0x000000ff1700720c */ /* 0x000fe40003f25270 */
[----:B--2---:R-:W-:Y:S02]  /*2200*/  I2FP.F32.U32 R35, R34 ;  /* 0x0000002200237245 */ /* 0x004fe40000201000 */
[-C--:B0-----:R-:W-:Y:S02]  /*2210*/  IADD3 R40, PT, PT, R40, R109.reuse, RZ ;  /* 0x0000006d28287210 */ /* 0x081fe40007ffe0ff */
[----:B------:R-:W-:-:S02]  /*2220*/  I2FP.F32.S32 R109, R109 ;  /* 0x0000006d006d7245 */ /* 0x000fc40000201400 */
[----:B------:R-:W-:-:S06]  /*2230*/  I2FP.F32.S32 R40, R40 ;  /* 0x0000002800287245 */ /* 0x000fcc0000201400 */
[----:B------:R-:W0:Y:S01]  /*2240*/  MUFU.RCP R40, R40 ;  /* 0x0000002800287308 */ /* 0x000e220000001000 */
[----:B---3--:R-:W2:Y:S04]  /*2250*/  SHFL.DOWN PT, R41, R32, 0x2, 0x1f ;  /* 0x08401f0020297f89 */ /* 0x008ea800000e0000 */
[----:B------:R-:W3:Y:S01]  /*2260*/  SHFL.DOWN PT, R36, R33, 0x2, 0x1f ;  /* 0x08401f0021247f89 */ /* 0x000ee200000e0000 */
[C---:B--2---:R-:W-:Y:S01]  /*2270*/  FMUL.FTZ R104, R41.reuse, R102 ;  /* 0x0000006629687220 */ /* 0x044fe20000410000 */
[----:B------:R-:W-:-:S03]  /*2280*/  FADD.FTZ R41, -R41, R32 ;  /* 0x0000002029297221 */ /* 0x000fc60000010100 */
[----:B------:R-:W-:Y:S01]  /*2290*/  FFMA.FTZ R104, R35, R32, R104 ;  /* 0x0000002023687223 */ /* 0x000fe20000010068 */
[----:B------:R-:W-:Y:S01]  /*22a0*/  FMUL.FTZ R41, R41, R41 ;  /* 0x0000002929297220 */ /* 0x000fe20000410000 */
[----:B---3--:R-:W-:Y:S02]  /*22b0*/  FADD.FTZ R36, R36, R33 ;  /* 0x0000002124247221 */ /* 0x008fe40000010000 */
[----:B-1----:R-:W-:Y:S01]  /*22c0*/  FMUL.FTZ R37, R71, R104 ;  /* 0x0000006847257220 */ /* 0x002fe20000410000 */
        /* <DEDUP_REMOVED lines=8> */
[C---:B------:R-:W-:Y:S01]  /*2350*/  FFMA.FTZ R41, R70.reuse, R37, R41 ;  /* 0x0000002546297223 */ /* 0x040fe20000010029 */
[----:B------:R-:W1:Y:S02]  /*2360*/  LDC R34, c[0x0][0x448] ;  /* 0x00011200ff227b82 */ /* 0x000e640000000800 */
[----:B------:R-:W-:Y:S01]  /*2370*/  FMUL.FTZ R35, R70, R35 ;  /* 0x0000002346237220 */ /* 0x000fe20000410000 */
[----:B0-----:R-:W-:Y:S01]  /*2380*/  FMUL.FTZ R41, R40, R41 ;  /* 0x0000002928297220 */ /* 0x001fe20000410000 */
[----:B--2---:R-:W-:Y:S02]  /*2390*/  FADD.FTZ R33, R36, R33 ;  /* 0x0000002124217221 */ /* 0x004fe40000010000 */
[----:B------:R-:W-:Y:S02]  /*23a0*/  FMUL.FTZ R35, R35, R109 ;  /* 0x0000006d23237220 */ /* 0x000fe40000410000 */
[----:B------:R-:W0:Y:S01]  /*23b0*/  SHFL.IDX PT, R109, R41, RZ, 0x1f ;  /* 0x00001fff296d7589 */ /* 0x000e2200000e0000 */
[----:B------:R-:W2:Y:S01]  /*23c0*/  LDC.64 R70, c[0x0][0x428] ;  /* 0x00010a00ff467b82 */ /* 0x000ea20000000a00 */
[----:B------:R-:W-:-:S06]  /*23d0*/  FFMA.FTZ R35, R40, R35, R33 ;  /* 0x0000002328237223 */ /* 0x000fcc0000010021 */
[----:B------:R-:W1:Y:S01]  /*23e0*/  SHFL.IDX PT, R35, R35, RZ, 0x1f ;  /* 0x00001fff23237589 */ /* 0x000e6200000e0000 */
[C---:B0-----:R-:W-:Y:S01]  /*23f0*/  FMUL.FTZ R32, R109.reuse, R109 ;  /* 0x0000006d6d207220 */ /* 0x041fe20000410000 */
[----:B------:R-:W-:-:S04]  /*2400*/  FSEL R33, R109, RZ, !P2 ;  /* 0x000000ff6d217208 */ /* 0x000fc80005000000 */
[----:B------:R-:W-:Y:S01]  /*2410*/  FSEL R37, R32, RZ, P2 ;  /* 0x000000ff20257208 */ /* 0x000fe20001000000 */
[C---:B------:R-:W-:Y:S01]  /*2420*/  FADD.FTZ R102, -R33.reuse, R93 ;  /* 0x0000005d21667221 */ /* 0x040fe20000010100 */
[----:B------:R-:W-:Y:S01]  /*2430*/  FADD.FTZ R118, -R33, R72 ;  /* 0x0000004821767221 */ /* 0x000fe20000010100 */
[----:B-1----:R-:W-:Y:S01]  /*2440*/  FFMA.FTZ R34, R35, UR11, R34 ;  /* 0x0000000b23227c23 */ /* 0x002fe20008010022 */
[C---:B------:R-:W-:Y:S01]  /*2450*/  FADD.FTZ R76, -R33.reuse, R76 ;  /* 0x0000004c214c7221 */ /* 0x040fe20000010100 */
[C---:B------:R-:W-:Y:S01]  /*2460*/  FADD.FTZ R116, -R33.reuse, R97 ;  /* 0x0000006121747221 */ /* 0x040fe20000010100 */
[C---:B------:R-:W-:Y:S01]  /*2470*/  FADD.FTZ R120, -R33.reuse, R39 ;  /* 0x0000002721787221 */ /* 0x040fe20000010100 */
[----:B------:R-:W-:Y:S01]  /*2480*/  FADD.FTZ R37, R34, R37 ;  /* 0x0000002522257221 */ /* 0x000fe20000010000 */
[C---:B------:R-:W-:Y:S01]  /*2490*/  FADD.FTZ R74, -R33.reuse, R74 ;  /* 0x0000004a214a7221 */ /* 0x040fe20000010100 */
[C---:B------:R-:W-:Y:S01]  /*24a0*/  FADD.FTZ R32, -R33.reuse, R77 ;  /* 0x0000004d21207221 */ /* 0x040fe20000010100 */
[C---:B------:R-:W-:Y:S01]  /*24b0*/  FADD.FTZ R34, -R33.reuse, R92 ;  /* 0x0000005c21227221 */ /* 0x040fe20000010100 */
[----:B------:R-:W0:Y:S01]  /*24c0*/  MUFU.RSQ R93, R37 ;  /* 0x00000025005d7308 */ /* 0x000e220000001400 */
        /* <DEDUP_REMOVED lines=16> */
[C---:B0-----:R-:W-:Y:S01]  /*25d0*/  FMUL.FTZ R39, R93.reuse, R118 ;  /* 0x000000765d277220 */ /* 0x041fe20000410000 */
[C---:B------:R-:W-:Y:S01]  /*25e0*/  FMUL.FTZ R102, R93.reuse, R102 ;  /* 0x000000665d667220 */ /* 0x040fe20000410000 */
[C---:B------:R-:W-:Y:S01]  /*25f0*/  FMUL.FTZ R35, R93.reuse, R76 ;  /* 0x0000004c5d237220 */ /* 0x040fe20000410000 */
[C---:B------:R-:W-:Y:S01]  /*2600*/  FMUL.FTZ R116, R93.reuse, R116 ;  /* 0x000000745d747220 */ /* 0x040fe20000410000 */
[----:B------:R-:W-:Y:S01]  /*2610*/  FMUL.FTZ R37, R93, R74 ;  /* 0x0000004a5d257220 */ /* 0x000fe20000410000 */
[----:B------:R-:W-:Y:S01]  /*2620*/  FFMA.FTZ R43, R39, R83, R8 ;  /* 0x00000053272b7223 */ /* 0x000fe20000010008 */
        /* <DEDUP_REMOVED lines=8> */
[----:B--2---:R-:W-:Y:S01]  /*26b0*/  IMAD.WIDE.U32 R66, R73, 0x10, R70 ;  /* 0x0000001049427825 */ /* 0x004fe200078e0046 */
[----:B------:R-:W-:-:S03]  /*26c0*/  F2FP.F16.F32.PACK_AB R35, R43, R116 ;  /* 0x000000742b23723e */ /* 0x000fc600000000ff */
[----:B------:R-:W-:Y:S01]  /*26d0*/  FMUL.FTZ R98, R93, R98 ;  /* 0x000000625d627220 */ /* 0x000fe20000410000 */
[----:B------:R-:W-:Y:S01]  /*26e0*/  F2FP.F16.F32.PACK_AB R33, R39, R102 ;  /* 0x000000662721723e */ /* 0x000fe200000000ff */
[----:B------:R-:W-:-:S04]  /*26f0*/  IMAD.WIDE.U32 R68, R75, 0x10, R70 ;  /* 0x000000104b447825 */ /* 0x000fc800078e0046 */
[C---:B------:R-:W-:Y:S01]  /*2700*/  FMUL.FTZ R39, R93.reuse, R72 ;  /* 0x000000485d277220 */ /* 0x040fe20000410000 */
[----:B------:R-:W0:Y:S01]  /*2710*/  @!P1 LDC.64 R74, c[0x0][0x3c0] ;  /* 0x0000f000ff4a9b82 */ /* 0x000e220000000a00 */
[C---:B------:R-:W-:Y:S01]  /*2720*/  FMUL.FTZ R43, R93.reuse, R96 ;  /* 0x000000605d2b7220 */ /* 0x040fe20000410000 */
[C---:B------:R-:W-:Y:S01]  /*2730*/  FMUL.FTZ R73, R93.reuse, R106 ;  /* 0x0000006a5d497220 */ /* 0x040fe20000410000 */
[----:B------:R-:W-:Y:S01]  /*2740*/  FMUL.FTZ R114, R93, R114 ;  /* 0x000000725d727220 */ /* 0x000fe20000410000 */
[----:B------:R-:W-:Y:S01]  /*2750*/  F2FP.F16.F32.PACK_AB R32, R37, R32 ;  /* 0x000000202520723e */ /* 0x000fe200000000ff */
[----:B------:R-:W-:Y:S01]  /*2760*/  FMUL.FTZ R97, R93, R38 ;  /* 0x000000265d617220 */ /* 0x000fe20000410000 */
[----:B------:R-:W-:Y:S01]  /*2770*/  FFMA.FTZ R37, R98, R64, R27 ;  /* 0x0000004062257223 */ /* 0x000fe2000001001b */
[----:B------:R-:W-:Y:S01]  /*2780*/  FFMA.FTZ R38, R43, R79, R24 ;  /* 0x0000004f2b267223 */ /* 0x000fe20000010018 */
[----:B------:R-:W1:Y:S01]  /*2790*/  @!P1 LDC.64 R76, c[0x0][0x3c8] ;  /* 0x0000f200ff4c9b82 */ /* 0x000e620000000a00 */
[----:B------:R-:W-:Y:S01]  /*27a0*/  FFMA.FTZ R73, R73, R65, R26 ;  /* 0x0000004149497223 */ /* 0x000fe2000001001a */
[----:B------:R-:W-:Y:S01]  /*27b0*/  FFMA.FTZ R72, R39, R81, R44 ;  /* 0x0000005127487223 */ /* 0x000fe2000001002c */
[----:B------:R-:W-:Y:S01]  /*27c0*/  FFMA.FTZ R34, R114, R84, R7 ;  /* 0x0000005472227223 */ /* 0x000fe20000010007 */
[C---:B------:R-:W-:Y:S01]  /*27d0*/  FMUL.FTZ R100, R93.reuse, R100 ;  /* 0x000000645d647220 */ /* 0x040fe20000410000 */
[C---:B------:R-:W-:Y:S01]  /*27e0*/  FMUL.FTZ R102, R93.reuse, R36 ;  /* 0x000000245d667220 */ /* 0x040fe20000410000 */
[C---:B------:R-:W-:Y:S01]  /*27f0*/  FMUL.FTZ R95, R93.reuse, R110 ;  /* 0x0000006e5d5f7220 */ /* 0x040fe20000410000 */
[----:B------:R-:W-:Y:S01]  /*2800*/  FMUL.FTZ R112, R93, R112 ;  /* 0x000000705d707220 */ /* 0x000fe20000410000 */
[----:B------:R-:W-:Y:S01]  /*2810*/  F2FP.F16.F32.PACK_AB R38, R73, R38 ;  /* 0x000000264926723e */ /* 0x000fe200000000ff */
[----:B------:R-:W-:Y:S01]  /*2820*/  FFMA.FTZ R36, R100, R80, R45 ;  /* 0x0000005064247223 */ /* 0x000fe2000001002d */
[----:B------:R-:W-:Y:S01]  /*2830*/  F2FP.F16.F32.PACK_AB R37, R72, R37 ;  /* 0x000000254825723e */ /* 0x000fe200000000ff */
[----:B------:R-:W-:Y:S01]  /*2840*/  FFMA.FTZ R95, R95, R63, R0 ;  /* 0x0000003f5f5f7223 */ /* 0x000fe20000010000 */
[----:B------:R-:W-:Y:S01]  /*2850*/  F2FP.F16.F32.PACK_AB R34, R41, R34 ;  /* 0x000000222922723e */ /* 0x000fe200000000ff */
[----:B------:R-:W2:Y:S01]  /*2860*/  LDC.64 R72, c[0x0][0x380] ;  /* 0x0000e000ff487b82 */ /* 0x000ea20000000a00 */
[----:B------:R-:W-:Y:S01]  /*2870*/  FFMA.FTZ R41, R102, R78, R47 ;  /* 0x0000004e66297223 */ /* 0x000fe2000001002f */
[----:B------:R-:W-:Y:S01]  /*2880*/  FFMA.FTZ R112, R112, R62, R25 ;  /* 0x0000003e70707223 */ /* 0x000fe20000010019 */
[----:B------:R-:W-:Y:S01]  /*2890*/  FFMA.FTZ R43, R97, R55, R46 ;  /* 0x00000037612b7223 */ /* 0x000fe2000001002e */
[C---:B------:R-:W-:Y:S01]  /*28a0*/  FMUL.FTZ R97, R93.reuse, R42 ;  /* 0x0000002a5d617220 */ /* 0x040fe20000410000 */
[----:B------:R-:W-:Y:S01]  /*28b0*/  FMUL.FTZ R120, R93, R120 ;  /* 0x000000785d787220 */ /* 0x000fe20000410000 */
[----:B------:R-:W-:Y:S01]  /*28c0*/  F2FP.F16.F32.PACK_AB R36, R41, R36 ;  /* 0x000000242924723e */ /* 0x000fe200000000ff */
[C---:B------:R-:W-:Y:S01]  /*28d0*/  FMUL.FTZ R41, R93.reuse, R40 ;  /* 0x000000285d297220 */ /* 0x040fe20000410000 */
[----:B------:R-:W-:Y:S01]  /*28e0*/  F2FP.F16.F32.PACK_AB R39, R112, R95 ;  /* 0x0000005f7027723e */ /* 0x000fe200000000ff */
        /* <DEDUP_REMOVED lines=11> */
[----:B0-----:R-:W-:Y:S01]  /*29a0*/  @!P1 IMAD.WIDE R74, R14, 0x4, R74 ;  /* 0x000000040e4a9825 */ /* 0x001fe200078e024a */
[----:B------:R-:W-:-:S02]  /*29b0*/  F2FP.F16.F32.PACK_AB R43, R120, R43 ;  /* 0x0000002b782b723e */ /* 0x000fc400000000ff */
[----:B------:R-:W-:Y:S01]  /*29c0*/  F2FP.F16.F32.PACK_AB R42, R97, R42 ;  /* 0x0000002a612a723e */ /* 0x000fe200000000ff */
[----:B-1----:R-:W-:Y:S01]  /*29d0*/  @!P1 IMAD.WIDE R76, R14, 0x4, R76 ;  /* 0x000000040e4c9825 */ /* 0x002fe200078e024c */
[----:B------:R-:W-:Y:S01]  /*29e0*/  F2FP.F16.F32.PACK_AB R41, R104, R41 ;  /* 0x000000296829723e */ /* 0x000fe200000000ff */
[----:B------:R0:W-:Y:S01]  /*29f0*/  @!P1 STG.E desc[UR6][R74.64], R109 ;  /* 0x0000006d4a009986 */ /* 0x0001e2000c101906 */
[----:B------:R-:W-:Y:S01]  /*2a00*/  F2FP.F16.F32.PACK_AB R40, R95, R40 ;  /* 0x000000285f28723e */ /* 0x000fe200000000ff */
[----:B------:R-:W-:Y:S01]  /*2a10*/  IMAD.WIDE.U32 R70, R99, 0x10, R70 ;  /* 0x0000001063467825 */ /* 0x000fe200078e0046 */
        /* <DEDUP_REMOVED lines=8> */
.L_x_2164:
        /* <DEDUP_REMOVED lines=14> */
.L_x_20752:


//--------------------- .text._ZN10layer_norm13ln_fwd_kernelINS_13Kernel_traitsI6__halfS2_S2_S2_fjLj3072ELj1ELj1ELj4ELj16ENS_18Kernel_traits_baseILj3072ES2_S2_S2_S2_fjLj128EEEEELb0ELb1ELb1ELb0EEEvNS_9FwdParamsE --------------------------
	.section	.text._ZN10layer_norm13ln_fwd_kernelINS_13Kernel_traitsI6__halfS2_S2_S2_fjLj3072ELj1ELj1ELj4ELj16ENS_18Kernel_traits_baseILj3072ES2_S2_S2_S2_fjLj128EEEEELb0ELb1ELb1ELb0EEEvNS_9FwdParamsE,"ax",@progbits
	.align	128
        .global         _ZN10layer_norm13ln_fwd_kernelINS_13Kernel_traitsI6__halfS2_S2_S2_fjLj3072ELj1ELj1ELj4ELj16ENS_18Kernel_traits_baseILj3072ES2_S2_S2_S2_fjLj128EEEEELb0ELb1ELb1ELb0EEEvNS_9FwdParamsE
        .type           _ZN10layer_norm13ln_fwd_kernelINS_13Kernel_traitsI6__halfS2_S2_S2_fjLj3072ELj1ELj1ELj4ELj16ENS_18Kernel_traits_baseILj3072ES2_S2_S2_S2_fjLj128EEEEELb0ELb1ELb1ELb0EEEvNS_9FwdParamsE,@function
        .size           _ZN10layer_norm13ln_fwd_kernelINS_13Kernel_traitsI6__halfS2_S2_S2_fjLj3072ELj1ELj1ELj4ELj16ENS_18Kernel_traits_baseILj3072ES2_S2_S2_S2_fjLj128EEEEELb0ELb1ELb1ELb0EEEvNS_9FwdParamsE,(.L_x_20753 - _ZN10layer_norm13ln_fwd_kernelINS_13Kernel_traitsI6__halfS2_S2_S2_fjLj3072ELj1ELj1ELj4ELj16ENS_18Kernel_traits_baseILj3072ES2_S2_S2_S2_fjLj128EEEEELb0ELb1ELb1ELb0EEEvNS_9FwdParamsE)
        .other          _ZN10layer_norm13ln_fwd_kernelINS_13Kernel_traitsI6__halfS2_S2_S2_fjLj3072ELj1ELj1ELj4ELj16ENS_18Kernel_traits_baseILj3072ES2_S2_S2_S2_fjLj128EEEEELb0ELb1ELb1ELb0EEEvNS_9FwdParamsE,@"STO_CUDA_ENTRY STV_DEFAULT"
_ZN10layer_norm13ln_fwd_kernelINS_13Kernel_traitsI6__halfS2_S2_S2_fjLj3072ELj1ELj1ELj4ELj16ENS_18Kernel_traits_baseILj3072ES2_S2_S2_S2_fjLj128EEEEELb0ELb1ELb1ELb0EEEvNS_9FwdParamsE:
.text._ZN10layer_norm13ln_fwd_kernelINS_13Kernel_traitsI6__halfS2_S2_S2_fjLj3072ELj1ELj1ELj4ELj16ENS_18Kernel_traits_baseILj3072ES2_S2_S2_S2_fjLj128EEEEELb0ELb1ELb1ELb0EEEvNS_9FwdParamsE:
        /* <DEDUP_REMOVED lines=52> */
.L_x_2166:
[C---:B------:R-:W-:Y:S02]  /*0340*/  ISETP.GE.U32.AND P1, PT, R76.reuse, 0x100, PT ;  /* 0x000001004c00780c */ /* 0x040fe40003f26070 */
[C---:B------:R-:W-:Y:S02]  /*0350*/  ISETP.GE.U32.AND P0, PT, R76.reuse, 0x80, PT ;  /* 0x000000804c00780c */ /* 0x040fe40003f06070 */
[----:B------:R-:W-:Y:S02]  /*0360*/  ISETP.GE.U32.AND P2, PT, R76, 0x180, PT ;  /* 0x000001804c00780c */ /* 0x000fe40003f46070 */
[----:B------:R-:W-:-:S07]  /*0370*/  MOV R37, R21 ;  /* 0x0000001500257202 */ /* 0x000fce0000000f00 */
[----:B------:R-:W0:Y:S02]  /*0380*/  @P1 LDC.64 R4, c[0x0][0x3d0] ;  /* 0x0000f400ff041b82 */ /* 0x000e240000000a00 */
[----:B------:R-:W-:-:S06]  /*0390*/  @P0 LOP3.LUT R37, R21, 0x80, RZ, 0xfc, !PT ;  /* 0x0000008015250812 */ /* 0x000fcc00078efcff */
        /* <DEDUP_REMOVED lines=26> */
.L_x_2167:
[----:B------:R-:W-:Y:S05]  /*0540*/  BSYNC.RECONVERGENT B0 ;  /* 0x0000000000007941 */ /* 0x000fea0003800200 */
.L_x_2165:
        /* <DEDUP_REMOVED lines=24> */
.L_x_2191:
[----:B----4-:R-:W-:-:S06]  /*06d0*/  UIMAD.WIDE UR4, UR18, 0x4, UR8 ;  /* 0x00000004120478a5 */ /* 0x010fcc000f8e0208 */
[----:B012---:R-:W-:Y:S02]  /*06e0*/  MOV R58, UR4 ;  /* 0x00000004003a7c02 */ /* 0x007fe40008000f00 */
[----:B------:R-:W-:-:S05]  /*06f0*/  MOV R59, UR5 ;  /* 0x00000005003b7c02 */ /* 0x000fca0008000f00 */
[----:B------:R-:W4:Y:S01]  /*0700*/  LDG.E R58, desc[UR12][R58.64] ;  /* 0x0000000c3a3a7981 */ /* 0x000f22000c1e1900 */
[----:B------:R-:W-:-:S06]  /*0710*/  UIMAD.WIDE UR4, UR18, 0x4, UR10 ;  /* 0x00000004120478a5 */ /* 0x000fcc000f8e020a */
[----:B------:R-:W-:Y:S02]  /*0720*/  MOV R56, UR4 ;  /* 0x0000000400387c02 */ /* 0x000fe40008000f00 */
[----:B------:R-:W-:-:S05]  /*0730*/  MOV R57, UR5 ;  /* 0x0000000500397c02 */ /* 0x000fca0008000f00 */
[----:B------:R-:W2:Y:S01]  /*0740*/  LDG.E R56, desc[UR12][R56.64] ;  /* 0x0000000c38387981 */ /* 0x000ea2000c1e1900 */
[----:B0-----:R-:W-:Y:S01]  /*0750*/  UIMAD UR4, UR18, UR22, URZ ;  /* 0x00000016120472a4 */ /* 0x001fe2000f8e02ff */
[----:B------:R-:W-:Y:S01]  /*0760*/  ISETP.GE.U32.AND P2, PT, R76, 0x80, PT ;  /* 0x000000804c00780c */ /* 0x000fe20003f46070 */
[----:B------:R-:W-:Y:S01]  /*0770*/  HFMA2 R80, -RZ, RZ, 0, 0 ;  /* 0x00000000ff507431 */ /* 0x000fe200000001ff */
[----:B------:R-:W-:Y:S01]  /*0780*/  BSSY.RECONVERGENT B0, `(.L_x_2168) ;  /* 0x00000a0000007945 */ /* 0x000fe20003800200 */
[----:B----4-:R-:W-:Y:S02]  /*0790*/  R2UR UR21, R58 ;  /* 0x000000003a1572ca */ /* 0x010fe400000e0000 */
[----:B------:R-:W-:-:S04]  /*07a0*/  LOP3.LUT R58, R73, 0x60, RZ, 0xc0, !PT ;  /* 0x00000060493a7812 */ /* 0x000fc800078ec0ff */
[----:B------:R-:W-:-:S07]  /*07b0*/  LOP3.LUT R58, R58, 0x1f, R73, 0xf8, !PT ;  /* 0x0000001f3a3a7812 */ /* 0x000fce00078ef849 */
        /* <DEDUP_REMOVED lines=20> */
.L_x_2170:
[----:B------:R-:W-:Y:S05]  /*0900*/  BRA.U !UP0, `(.L_x_2171) ;  /* 0x0000000508247547 */ /* 0x000fea000b800000 */
[----:B------:R-:W0:Y:S02]  /*0910*/  LDC.64 R12, c[0x0][0x3a0] ;  /* 0x0000e800ff0c7b82 */ /* 0x000e240000000a00 */
[----:B0-----:R-:W-:-:S06]  /*0920*/  IMAD.WIDE.U32 R12, R77, 0x10, R12 ;  /* 0x000000104d0c7825 */ /* 0x001fcc00078e000c */
[----:B------:R-:W2:Y:S01]  /*0930*/  LDG.E.128 R12, desc[UR12][R12.64] ;  /* 0x0000000c0c0c7981 */ /* 0x000ea2000c1e1d00 */
[----:B------:R-:W-:-:S13]  /*0940*/  ISETP.LT.AND P0, PT, RZ, UR21, PT ;  /* 0x00000015ff007c0c */ /* 0x000fda000bf01270 */
[----:B------:R-:W0:Y:S01]  /*0950*/  @P0 LDC R57, c[0x0][0x40c] ;  /* 0x00010300ff390b82 */ /* 0x000e220000000800 */
[--C-:B-----5:R-:W-:Y:S02]  /*0960*/  @P0 HADD2.F32 R56, -RZ, R16.reuse.H0_H0 ;  /* 0x20000010ff380230 */ /* 0x120fe40000004100 */
[----:B------:R-:W-:Y:S02]  /*0970*/  @P0 HADD2.F32 R59, -RZ, R17.H0_H0 ;  /* 0x20000011ff3b0230 */ /* 0x000fe40000004100 */
[----:B------:R-:W-:-:S03]  /*0980*/  @P0 HADD2.F32 R58, -RZ, R16.H1_H1 ;  /* 0x30000010ff3a0230 */ /* 0x000fc60000004100 */
[----:B------:R-:W1:Y:S08]  /*0990*/  @P0 LDC R64, c[0x0][0x40c] ;  /* 0x00010300ff400b82 */ /* 0x000e700000000800 */
[----:B------:R-:W3:Y:S01]  /*09a0*/  @P0 LDC R67, c[0x0][0x40c] ;  /* 0x00010300ff430b82 */ /* 0x000ee20000000800 */
[----:B0-----:R-:W-:Y:S01]  /*09b0*/  @P0 FMUL.FTZ R56, R56, R57 ;  /* 0x0000003938380220 */ /* 0x001fe20000410000 */
[----:B------:R-:W-:-:S06]  /*09c0*/  @P0 HADD2.F32 R57, -RZ, R44.H0_H0 ;  /* 0x2000002cff390230 */ /* 0x000fcc0000004100 */
[----:B------:R-:W0:Y:S01]  /*09d0*/  @P0 LDC R79, c[0x0][0x40c] ;  /* 0x00010300ff4f0b82 */ /* 0x000e220000000800 */
[----:B-1----:R-:W-:Y:S01]  /*09e0*/  @P0 FMUL.FTZ R59, R59, R64 ;  /* 0x000000403b3b0220 */ /* 0x002fe20000410000 */
[----:B------:R-:W-:-:S06]  /*09f0*/  @P0 HADD2.F32 R64, -RZ, R17.H1_H1 ;  /* 0x30000011ff400230 */ /* 0x000fcc0000004100 */
[----:B------:R-:W1:Y:S01]  /*0a00*/  @P0 LDC R68, c[0x0][0x40c] ;  /* 0x00010300ff440b82 */ /* 0x000e620000000800 */
[----:B---3--:R-:W-:-:S07]  /*0a10*/  @P0 FMUL.FTZ R58, R58, R67 ;  /* 0x000000433a3a0220 */ /* 0x008fce0000410000 */
[----:B------:R-:W3:Y:S08]  /*0a20*/  @P0 LDC R82, c[0x0][0x40c] ;  /* 0x00010300ff520b82 */ /* 0x000ef00000000800 */
[----:B------:R-:W4:Y:S01]  /*0a30*/  @P0 LDC R81, c[0x0][0x40c] ;  /* 0x00010300ff510b82 */ /* 0x000f220000000800 */
[----:B0-----:R-:W-:Y:S01]  /*0a40*/  @P0 FMUL.FTZ R64, R64, R79 ;  /* 0x0000004f40400220 */ /* 0x001fe20000410000 */
[----:B--2---:R-:W-:-:S02]  /*0a50*/  @P0 HADD2.F32 R65, -RZ, R12.H0_H0 ;  /* 0x2000000cff410230 */ /* 0x004fc40000004100 */
[----:B------:R-:W-:Y:S02]  /*0a60*/  @!P0 HADD2.F32 R71, -RZ, R12.H0_H0 ;  /* 0x2000000cff478230 */ /* 0x000fe40000004100 */
[----:B------:R-:W-:Y:S02]  /*0a70*/  @P0 HADD2.F32 R66, -RZ, R13.H0_H0 ;  /* 0x2000000dff420230 */ /* 0x000fe40000004100 */
[----:B------:R-:W-:Y:S01]  /*0a80*/  @P0 FFMA.FTZ R71, R56, R57, R65 ;  /* 0x0000003938470223 */ /* 0x000fe20000010041 */
[----:B------:R-:W-:Y:S02]  /*0a90*/  @P0 HADD2.F32 R56, -RZ, R45.H0_H0 ;  /* 0x2000002dff380230 */ /* 0x000fe40000004100 */
[----:B------:R-:W-:Y:S02]  /*0aa0*/  @!P0 HADD2.F32 R69, -RZ, R13.H0_H0 ;  /* 0x2000000dff458230 */ /* 0x000fe40000004100 */
[----:B------:R-:W-:Y:S02]  /*0ab0*/  @P0 HADD2.F32 R57, -RZ, R44.H1_H1 ;  /* 0x3000002cff390230 */ /* 0x000fe40000004100 */
[----:B------:R-:W-:Y:S01]  /*0ac0*/  @P0 FFMA.FTZ R69, R59, R56, R66 ;  /* 0x000000383b450223 */ /* 0x000fe20000010042 */
[--C-:B------:R-:W-:Y:S01]  /*0ad0*/  @P0 HADD2.F32 R67, -RZ, R12.reuse.H1_H1 ;  /* 0x3000000cff430230 */ /* 0x100fe20000004100 */
[----:B------:R-:W0:Y:S01]  /*0ae0*/  @P0 LDC R56, c[0x0][0x40c] ;  /* 0x00010300ff380b82 */ /* 0x000e220000000800 */
[----:B------:R-:W-:-:S02]  /*0af0*/  @!P0 HADD2.F32 R70, -RZ, R12.H1_H1 ;  /* 0x3000000cff468230 */ /* 0x000fc40000004100 */
[----:B------:R-:W-:Y:S02]  /*0b00*/  @P0 HADD2.F32 R65, -RZ, R18.H0_H0 ;  /* 0x20000012ff410230 */ /* 0x000fe40000004100 */
[----:B------:R-:W-:Y:S01]  /*0b10*/  @P0 FFMA.FTZ R70, R58, R57, R67 ;  /* 0x000000393a460223 */ /* 0x000fe20000010043 */
[----:B------:R-:W-:Y:S02]  /*0b20*/  @P0 HADD2.F32 R57, -RZ, R45.H1_H1 ;  /* 0x3000002dff390230 */ /* 0x000fe40000004100 */
[--C-:B------:R-:W-:Y:S02]  /*0b30*/  @P0 HADD2.F32 R79, -RZ, R13.reuse.H1_H1 ;  /* 0x3000000dff4f0230 */ /* 0x100fe40000004100 */
[----:B-1----:R-:W-:Y:S01]  /*0b40*/  @P0 FMUL.FTZ R65, R65, R68 ;  /* 0x0000004441410220 */ /* 0x002fe20000410000 */
[----:B------:R-:W-:Y:S02]  /*0b50*/  @P0 HADD2.F32 R58, -RZ, R46.H0_H0 ;  /* 0x2000002eff3a0230 */ /* 0x000fe40000004100 */
[----:B------:R-:W-:-:S02]  /*0b60*/  @!P0 HADD2.F32 R68, -RZ, R13.H1_H1 ;  /* 0x3000000dff448230 */ /* 0x000fc40000004100 */
[----:B------:R-:W-:Y:S01]  /*0b70*/  @P0 FFMA.FTZ R68, R64, R57, R79 ;  /* 0x0000003940440223 */ /* 0x000fe2000001004f */
[----:B------:R-:W-:Y:S02]  /*0b80*/  @P0 HADD2.F32 R78, -RZ, R14.H0_H0 ;  /* 0x2000000eff4e0230 */ /* 0x000fe40000004100 */
[----:B------:R-:W-:Y:S02]  /*0b90*/  @P0 HADD2.F32 R59, -RZ, R18.H1_H1 ;  /* 0x30000012ff3b0230 */ /* 0x000fe40000004100 */
[--C-:B------:R-:W-:Y:S02]  /*0ba0*/  @P0 HADD2.F32 R66, -RZ, R19.reuse.H0_H0 ;  /* 0x20000013ff420230 */ /* 0x100fe40000004100 */
[----:B------:R-:W-:Y:S02]  /*0bb0*/  @P0 HADD2.F32 R79, -RZ, R19.H1_H1 ;  /* 0x30000013ff4f0230 */ /* 0x000fe40000004100 */
[----:B---3--:R-:W-:Y:S01]  /*0bc0*/  @P0 FMUL.FTZ R59, R59, R82 ;  /* 0x000000523b3b0220 */ /* 0x008fe20000410000 */
[----:B------:R-:W-:-:S02]  /*0bd0*/  @!P0 HADD2.F32 R67, -RZ, R14.H0_H0 ;  /* 0x2000000eff438230 */ /* 0x000fc40000004100 */
[----:B------:R-:W-:Y:S01]  /*0be0*/  @P0 FFMA.FTZ R67, R65, R58, R78 ;  /* 0x0000003a41430223 */ /* 0x000fe2000001004e */
[----:B----4-:R-:W-:Y:S01]  /*0bf0*/  @P0 FMUL.FTZ R57, R66, R81 ;  /* 0x0000005142390220 */ /* 0x010fe20000410000 */
[----:B------:R-:W-:Y:S02]  /*0c00*/  @P0 HADD2.F32 R58, -RZ, R46.H1_H1 ;  /* 0x3000002eff3a0230 */ /* 0x000fe40000004100 */
[----:B0-----:R-:W-:Y:S01]  /*0c10*/  @P0 FMUL.FTZ R56, R79, R56 ;  /* 0x000000384f380220 */ /* 0x001fe20000410000 */
[--C-:B------:R-:W-:Y:S01]  /*0c20*/  @P0 HADD2.F32 R78, -RZ, R47.reuse.H0_H0 ;  /* 0x2000002fff4e0230 */ /* 0x100fe20000004100 */
[----:B------:R-:W-:Y:S01]  /*0c30*/  F2FP.F16.F32.PACK_AB R79, RZ, R67 ;  /* 0x00000043ff4f723e */ /* 0x000fe200000000ff */
[----:B------:R-:W-:Y:S02]  /*0c40*/  @P0 HADD2.F32 R81, -RZ, R47.H1_H1 ;  /* 0x3000002fff510230 */ /* 0x000fe40000004100 */
[----:B------:R-:W-:Y:S02]  /*0c50*/  @P0 HADD2.F32 R82, -RZ, R14.H1_H1 ;  /* 0x3000000eff520230 */ /* 0x000fe40000004100 */
[----:B------:R-:W-:-:S02]  /*0c60*/  @P0 HADD2.F32 R84, -RZ, R15.H0_H0 ;  /* 0x2000000fff540230 */ /* 0x000fc40000004100 */
[--C-:B------:R-:W-:Y:S02]  /*0c70*/  @P0 HADD2.F32 R83, -RZ, R15.reuse.H1_H1 ;  /* 0x3000000fff530230 */ /* 0x100fe40000004100 */
[----:B------:R-:W-:Y:S02]  /*0c80*/  @!P0 HADD2.F32 R66, -RZ, R14.H1_H1 ;  /* 0x3000000eff428230 */ /* 0x000fe40000004100 */
[----:B------:R-:W-:Y:S01]  /*0c90*/  @P0 FFMA.FTZ R66, R59, R58, R82 ;  /* 0x0000003a3b420223 */ /* 0x000fe20000010052 */
[--C-:B------:R-:W-:Y:S02]  /*0ca0*/  @!P0 HADD2.F32 R65, -RZ, R15.reuse.H0_H0 ;  /* 0x2000000fff418230 */ /* 0x100fe40000004100 */
[----:B------:R-:W-:Y:S01]  /*0cb0*/  @P0 FFMA.FTZ R65, R57, R78, R84 ;  /* 0x0000004e39410223 */ /* 0x000fe20000010054 */
[----:B------:R-:W-:Y:S02]  /*0cc0*/  @!P0 HADD2.F32 R64, -RZ, R15.H1_H1 ;  /* 0x3000000fff408230 */ /* 0x000fe40000004100 */
[----:B------:R-:W-:Y:S01]  /*0cd0*/  @P0 FFMA.FTZ R64, R56, R81, R83 ;  /* 0x0000005138400223 */ /* 0x000fe20000010053 */
[----:B------:R-:W-:-:S02]  /*0ce0*/  F2FP.F16.F32.PACK_AB R56, RZ, R71 ;  /* 0x00000047ff38723e */ /* 0x000fc400000000ff */
[----:B------:R-:W-:Y:S02]  /*0cf0*/  F2FP.F16.F32.PACK_AB R57, RZ, R70 ;  /* 0x00000046ff39723e */ /* 0x000fe400000000ff */
[----:B------:R-:W-:Y:S02]  /*0d00*/  F2FP.F16.F32.PACK_AB R58, RZ, R69 ;  /* 0x00000045ff3a723e */ /* 0x000fe400000000ff */
[----:B------:R-:W-:Y:S02]  /*0d10*/  F2FP.F16.F32.PACK_AB R78, RZ, R68 ;  /* 0x00000044ff4e723e */ /* 0x000fe400000000ff */
[----:B------:R-:W-:Y:S02]  /*0d20*/  F2FP.F16.F32.PACK_AB R81, RZ, R66 ;  /* 0x00000042ff51723e */ /* 0x000fe400000000ff */
[----:B------:R-:W-:Y:S02]  /*0d30*/  F2FP.F16.F32.PACK_AB R82, RZ, R65 ;  /* 0x00000041ff52723e */ /* 0x000fe400000000ff */
[----:B------:R-:W-:-:S02]  /*0d40*/  F2FP.F16.F32.PACK_AB R59, RZ, R64 ;  /* 0x00000040ff3b723e */ /* 0x000fc400000000ff */
[----:B------:R-:W-:Y:S02]  /*0d50*/  PRMT R56, R56, 0x5410, R57 ;  /* 0x0000541038387816 */ /* 0x000fe40000000039 */
[----:B------:R-:W-:Y:S02]  /*0d60*/  PRMT R57, R58, 0x5410, R78 ;  /* 0x000054103a397816 */ /* 0x000fe4000000004e */
[----:B------:R-:W-:Y:S02]  /*0d70*/  PRMT R58, R79, 0x5410, R81 ;  /* 0x000054104f3a7816 */ /* 0x000fe40000000051 */
[----:B------:R-:W-:Y:S01]  /*0d80*/  PRMT R59, R82, 0x5410, R59 ;  /* 0x00005410523b7816 */ /* 0x000fe2000000003b */
[----:B------:R-:W-:Y:S06]  /*0d90*/  BRA `(.L_x_2172) ;  /* 0x0000000000e47947 */ /* 0x000fec0003800000 */
.L_x_2171:
[----:B------:R-:W0:Y:S01]  /*0da0*/  @UP2 LDCU UR4, c[0x0][0x40c] ;  /* 0x00008180ff0427ac */ /* 0x000e220008000800 */
[----:B-----5:R-:W-:Y:S01]  /*0db0*/  @P1 HADD2.F32 R56, -RZ, R16.H0_H0 ;  /* 0x20000010ff381230 */ /* 0x020fe20000004100 */
[----:B------:R-:W-:Y:S01]  /*0dc0*/  CS2R R70, SRZ ;  /* 0x0000000000467805 */ /* 0x000fe2000001ff00 */
[----:B------:R-:W-:Y:S01]  /*0dd0*/  @P1 HADD2.F32 R57, -RZ, R44.H0_H0 ;  /* 0x2000002cff391230 */ /* 0x000fe20000004100 */
[----:B------:R-:W1:Y:S01]  /*0de0*/  @UP2 LDCU UR5, c[0x0][0x40c] ;  /* 0x00008180ff0527ac */ /* 0x000e620008000800 */
[----:B------:R-:W-:Y:S01]  /*0df0*/  @P1 HADD2.F32 R58, -RZ, R17.H0_H0 ;  /* 0x20000011ff3a1230 */ /* 0x000fe20000004100 */
[----:B------:R-:W-:Y:S01]  /*0e00*/  CS2R R68, SRZ ;  /* 0x0000000000447805 */ /* 0x000fe2000001ff00 */
[----:B------:R-:W-:Y:S01]  /*0e10*/  @P1 HADD2.F32 R64, -RZ, R19.H0_H0 ;  /* 0x20000013ff401230 */ /* 0x000fe20000004100 */
[----:B------:R-:W2:Y:S01]  /*0e20*/  @UP2 LDCU UR7, c[0x0][0x40c] ;  /* 0x00008180ff0727ac */ /* 0x000ea20008000800 */
[----:B------:R-:W-:Y:S01]  /*0e30*/  @P1 HADD2.F32 R59, -RZ, R45.H0_H0 ;  /* 0x2000002dff3b1230 */ /* 0x000fe20000004100 */
[----:B------:R-:W-:Y:S01]  /*0e40*/  MOV R65, RZ ;  /* 0x000000ff00417202 */ /* 0x000fe20000000f00 */
[----:B------:R-:W-:Y:S01]  /*0e50*/  @P1 HADD2.F32 R67, -RZ, R47.H0_H0 ;  /* 0x2000002fff431230 */ /* 0x000fe20000004100 */
[----:B------:R-:W3:Y:S01]  /*0e60*/  @UP2 LDCU UR24, c[0x0][0x40c] ;  /* 0x00008180ff1827ac */ /* 0x000ee20008000800 */
[----:B------:R-:W-:-:S02]  /*0e70*/  @P1 HADD2.F32 R78, -RZ, R18.H1_H1 ;  /* 0x30000012ff4e1230 */ /* 0x000fc40000004100 */
[----:B------:R-:W-:Y:S01]  /*0e80*/  @P1 HADD2.F32 R81, -RZ, R19.H1_H1 ;  /* 0x30000013ff511230 */ /* 0x000fe20000004100 */
[----:B------:R-:W4:Y:S01]  /*0e90*/  @UP2 LDCU UR23, c[0x0][0x40c] ;  /* 0x00008180ff1727ac */ /* 0x000f220008000800 */
[----:B------:R-:W-:Y:S02]  /*0ea0*/  @P1 HADD2.F32 R79, -RZ, R46.H1_H1 ;  /* 0x3000002eff4f1230 */ /* 0x000fe40000004100 */
[----:B0-----:R-:W-:Y:S01]  /*0eb0*/  @P1 FMUL.FTZ R56, R56, UR4 ;  /* 0x0000000438381c20 */ /* 0x001fe20008410000 */
[----:B------:R-:W-:Y:S01]  /*0ec0*/  @P1 HADD2.F32 R82, -RZ, R47.H1_H1 ;  /* 0x3000002fff521230 */ /* 0x000fe20000004100 */
[----:B------:R-:W0:Y:S02]  /*0ed0*/  @UP2 LDCU UR4, c[0x0][0x40c] ;  /* 0x00008180ff0427ac */ /* 0x000e240008000800 */
[----:B------:R-:W-:Y:S01]  /*0ee0*/  @P1 FMUL.FTZ R71, R56, R57 ;  /* 0x0000003938471220 */ /* 0x000fe20000410000 */
[----:B------:R-:W-:Y:S01]  /*0ef0*/  @P1 HADD2.F32 R56, -RZ, R16.H1_H1 ;  /* 0x30000010ff381230 */ /* 0x000fe20000004100 */
[----:B------:R-:W0:Y:S01]  /*0f00*/  @UP2 LDCU UR25, c[0x0][0x40c] ;  /* 0x00008180ff1927ac */ /* 0x000e220008000800 */
[----:B------:R-:W-:-:S02]  /*0f10*/  @P1 HADD2.F32 R57, -RZ, R44.H1_H1 ;  /* 0x3000002cff391230 */ /* 0x000fc40000004100 */
[----:B--2---:R-:W-:Y:S01]  /*0f20*/  @P1 FMUL.FTZ R58, R58, UR7 ;  /* 0x000000073a3a1c20 */ /* 0x004fe20008410000 */
[----:B-1----:R-:W-:Y:S01]  /*0f30*/  @P1 FMUL.FTZ R56, R56, UR5 ;  /* 0x0000000538381c20 */ /* 0x002fe20008410000 */
[----:B------:R-:W1:Y:S01]  /*0f40*/  @UP2 LDCU UR5, c[0x0][0x40c] ;  /* 0x00008180ff0527ac */ /* 0x000e620008000800 */
[----:B---3--:R-:W-:Y:S01]  /*0f50*/  @P1 FMUL.FTZ R64, R64, UR24 ;  /* 0x0000001840401c20 */ /* 0x008fe20008410000 */
[----:B------:R-:W-:Y:S01]  /*0f60*/  @P1 FMUL.FTZ R69, R58, R59 ;  /* 0x0000003b3a451220 */ /* 0x000fe20000410000 */
[----:B------:R-:W-:Y:S01]  /*0f70*/  @P1 FMUL.FTZ R70, R56, R57 ;  /* 0x0000003938461220 */ /* 0x000fe20000410000 */
[----:B------:R-:W-:Y:S02]  /*0f80*/  @P1 HADD2.F32 R56, -RZ, R17.H1_H1 ;  /* 0x30000011ff381230 */ /* 0x000fe40000004100 */
[----:B------:R-:W-:Y:S01]  /*0f90*/  @P1 FMUL.FTZ R65, R64, R67 ;  /* 0x0000004340411220 */ /* 0x000fe20000410000 */
[----:B------:R-:W-:Y:S02]  /*0fa0*/  @P1 HADD2.F32 R58, -RZ, R18.H0_H0 ;  /* 0x20000012ff3a1230 */ /* 0x000fe40000004100 */
[----:B------:R-:W-:-:S02]  /*0fb0*/  HFMA2 R64, -RZ, RZ, 0, 0 ;  /* 0x00000000ff407431 */ /* 0x000fc400000001ff */
[----:B------:R-:W-:Y:S02]  /*0fc0*/  @P1 HADD2.F32 R57, -RZ, R45.H1_H1 ;  /* 0x3000002dff391230 */ /* 0x000fe40000004100 */
[----:B----4-:R-:W-:Y:S01]  /*0fd0*/  @P1 FMUL.FTZ R56, R56, UR23 ;  /* 0x0000001738381c20 */ /* 0x010fe20008410000 */
[----:B------:R-:W-:Y:S02]  /*0fe0*/  @P1 HADD2.F32 R59, -RZ, R46.H0_H0 ;  /* 0x2000002eff3b1230 */ /* 0x000fe40000004100 */
[----:B0-----:R-:W-:Y:S01]  /*0ff0*/  @P1 FMUL.FTZ R58, R58, UR4 ;  /* 0x000000043a3a1c20 */ /* 0x001fe20008410000 */
[----:B------:R-:W-:Y:S01]  /*1000*/  CS2R R66, SRZ ;  /* 0x0000000000427805 */ /* 0x000fe2000001ff00 */
[----:B------:R-:W-:Y:S01]  /*1010*/  @P1 FMUL.FTZ R81, R81, UR25 ;  /* 0x0000001951511c20 */ /* 0x000fe20008410000 */
[----:B------:R-:W-:Y:S01]  /*1020*/  @P1 FMUL.FTZ R68, R56, R57 ;  /* 0x0000003938441220 */ /* 0x000fe20000410000 */
[----:B------:R-:W-:Y:S01]  /*1030*/  @P1 FMUL.FTZ R67, R58, R59 ;  /* 0x0000003b3a431220 */ /* 0x000fe20000410000 */
[----:B------:R-:W-:Y:S01]  /*1040*/  F2FP.F16.F32.PACK_AB R56, RZ, R71 ;  /* 0x00000047ff38723e */ /* 0x000fe200000000ff */
[----:B------:R-:W-:Y:S01]  /*1050*/  @P1 FMUL.FTZ R64, R81, R82 ;  /* 0x0000005251401220 */ /* 0x000fe20000410000 */
[----:B-1----:R-:W-:Y:S01]  /*1060*/  @P1 FMUL.FTZ R78, R78, UR5 ;  /* 0x000000054e4e1c20 */ /* 0x002fe20008410000 */
[----:B------:R-:W-:-:S02]  /*1070*/  F2FP.F16.F32.PACK_AB R57, RZ, R70 ;  /* 0x00000046ff39723e */ /* 0x000fc400000000ff */
[----:B------:R-:W-:Y:S01]  /*1080*/  F2FP.F16.F32.PACK_AB R58, RZ, R69 ;  /* 0x00000045ff3a723e */ /* 0x000fe200000000ff */
[----:B------:R-:W-:Y:S01]  /*1090*/  @P1 FMUL.FTZ R66, R78, R79 ;  /* 0x0000004f4e421220 */ /* 0x000fe20000410000 */
        /* <DEDUP_REMOVED lines=8> */
[----:B------:R-:W-:-:S07]  /*1120*/  PRMT R58, R79, 0x5410, R81 ;  /* 0x000054104f3a7816 */ /* 0x000fce0000000051 */
.L_x_2172:
[----:B------:R-:W0:Y:S01]  /*1130*/  LDC.64 R78, c[0x0][0x3a8] ;  /* 0x0000ea00ff4e7b82 */ /* 0x000e220000000a00 */
[----:B------:R-:W-:Y:S01]  /*1140*/  IADD3 R80, PT, PT, R80, 0x80, RZ ;  /* 0x0000008050507810 */ /* 0x000fe20007ffe0ff */
[C---:B0-----:R-:W-:Y:S01]  /*1150*/  IMAD.WIDE.U32 R78, R77.reuse, 0x10, R78 ;  /* 0x000000104d4e7825 */ /* 0x041fe200078e004e */
[----:B------:R-:W-:-:S04]  /*1160*/  IADD3 R77, PT, PT, R77, 0x80, RZ ;  /* 0x000000804d4d7810 */ /* 0x000fc80007ffe0ff */
[----:B------:R0:W-:Y:S03]  /*1170*/  STG.E.128 desc[UR12][R78.64], R56 ;  /* 0x000000384e007986 */ /* 0x0001e6000c101d0c */
.L_x_2169:
[----:B---3--:R-:W-:Y:S05]  /*1180*/  BSYNC.RECONVERGENT B0 ;  /* 0x0000000000007941 */ /* 0x008fea0003800200 */
.L_x_2168:
[----:B------:R-:W-:Y:S01]  /*1190*/  ISETP.GE.U32.AND P3, PT, R76, 0x100, PT ;  /* 0x000001004c00780c */ /* 0x000fe20003f66070 */
[----:B------:R-:W-:-:S12]  /*11a0*/  BSSY.RECONVERGENT B0, `(.L_x_2173) ;  /* 0x000008a000007945 */ /* 0x000fd80003800200 */
[----:B------:R-:W-:Y:S05]  /*11b0*/  @!P3 BRA `(.L_x_2174) ;  /* 0x000000080020b947 */ /* 0x000fea0003800000 */
[----:B------:R-:W-:Y:S01]  /*11c0*/  ISETP.NE.U32.AND P0, PT, RZ, UR14, PT ;  /* 0x0000000eff007c0c */ /* 0x000fe2000bf05070 */
[----:B------:R-:W1:Y:S01]  /*11d0*/  @UP2 LDCU.64 UR4, c[0x0][0x390] ;  /* 0x00007200ff0427ac */ /* 0x000e620008000a00 */
[----:B------:R-:W-:Y:S02]  /*11e0*/  MOV R9, 0x10 ;  /* 0x0000001000097802 */ /* 0x000fe40000000f00 */
[----:B------:R-:W-:-:S13]  /*11f0*/  ISETP.NE.AND.EX P0, PT, RZ, UR15, PT, P0 ;  /* 0x0000000fff007c0c */ /* 0x000fda000bf05300 */
[----:B------:R-:W2:Y:S01]  /*1200*/  @P0 LDC.64 R10, c[0x0][0x3a0] ;  /* 0x0000e800ff0a0b82 */ /* 0x000ea20000000a00 */
[----:B-1----:R-:W-:-:S05]  /*1210*/  @P1 IMAD.WIDE.U32 R8, R80, R9, UR4 ;  /* 0x0000000450081e25 */ /* 0x002fca000f8e0009 */
[----:B------:R1:W5:Y:S01]  /*1220*/  @P1 LDG.E.128 R16, desc[UR12][R8.64] ;  /* 0x0000000c08101981 */ /* 0x000362000c1e1d00 */
[----:B--2---:R-:W-:-:S05]  /*1230*/  @P0 IMAD.WIDE.U32 R10, R77, 0x10, R10 ;  /* 0x000000104d0a0825 */ /* 0x004fca00078e000a */
[----:B------:R1:W5:Y:S01]  /*1240*/  @P0 LDG.E.128 R12, desc[UR12][R10.64] ;  /* 0x0000000c0a0c0981 */ /* 0x000362000c1e1d00 */
[----:B------:R-:W-:Y:S05]  /*1250*/  @!P0 BRA `(.L_x_2175) ;  /* 0x0000000400008947 */ /* 0x000fea0003800000 */
[----:B------:R-:W-:Y:S01]  /*1260*/  ISETP.LT.AND P0, PT, RZ, UR21, PT ;  /* 0x00000015ff007c0c */ /* 0x000fe2000bf01270 */
[--C-:B-----5:R-:W-:Y:S02]  /*1270*/  HADD2.F32 R62, -RZ, R12.reuse.H1_H1 ;  /* 0x3000000cff3e7230 */ /* 0x120fe40000004100 */
[----:B------:R-:W-:Y:S02]  /*1280*/  HADD2.F32 R63, -RZ, R12.H0_H0 ;  /* 0x2000000cff3f7230 */ /* 0x000fe40000004100 */
[----:B------:R-:W-:-:S08]  /*1290*/  HADD2.F32 R61, -RZ, R13.H0_H0 ;  /* 0x2000000dff3d7230 */ /* 0x000fd00000004100 */
[----:B-1----:R-:W1:Y:S01]  /*12a0*/  @P0 LDC R9, c[0x0][0x40c] ;  /* 0x00010300ff090b82 */ /* 0x002e620000000800 */
[--C-:B------:R-:W-:Y:S02]  /*12b0*/  @P0 HADD2.F32 R8, -RZ, R16.reuse.H0_H0 ;  /* 0x20000010ff080230 */ /* 0x100fe40000004100 */
[----:B------:R-:W-:Y:S02]  /*12c0*/  @P0 HADD2.F32 R10, -RZ, R16.H1_H1 ;  /* 0x30000010ff0a0230 */ /* 0x000fe40000004100 */
[----:B0-----:R-:W-:Y:S02]  /*12d0*/  @P0 HADD2.F32 R56, -RZ, R32.H1_H1 ;  /* 0x30000020ff380230 */ /* 0x001fe40000004100 */
[----:B------:R-:W-:Y:S01]  /*12e0*/  @P0 HADD2.F32 R60, -RZ, R17.H0_H0 ;  /* 0x20000011ff3c0230 */ /* 0x000fe20000004100 */
[----:B------:R-:W0:Y:S01]  /*12f0*/  @P0 LDC R11, c[0x0][0x40c] ;  /* 0x00010300ff0b0b82 */ /* 0x000e220000000800 */
[----:B------:R-:W-:Y:S02]  /*1300*/  @P0 HADD2.F32 R81, -RZ, R18.H0_H0 ;  /* 0x20000012ff510230 */ /* 0x000fe40000004100 */
[----:B------:R-:W-:-:S02]  /*1310*/  @P0 HADD2.F32 R57, -RZ, R33.H0_H0 ;  /* 0x20000021ff390230 */ /* 0x000fc40000004100 */
[----:B------:R-:W-:-:S03]  /*1320*/  @P0 HADD2.F32 R82, -RZ, R18.H1_H1 ;  /* 0x30000012ff520230 */ /* 0x000fc60000004100 */
[----:B------:R-:W2:Y:S01]  /*1330*/  @P0 LDC R79, c[0x0][0x40c] ;  /* 0x00010300ff4f0b82 */ /* 0x000ea20000000800 */
[----:B-1----:R-:W-:-:S07]  /*1340*/  @P0 FMUL.FTZ R58, R8, R9 ;  /* 0x00000009083a0220 */ /* 0x002fce0000410000 */
[----:B------:R-:W1:Y:S01]  /*1350*/  @P0 LDC R78, c[0x0][0x40c] ;  /* 0x00010300ff4e0b82 */ /* 0x000e620000000800 */
[----:B0-----:R-:W-:-:S07]  /*1360*/  @P0 FMUL.FTZ R59, R10, R11 ;  /* 0x0000000b0a3b0220 */ /* 0x001fce0000410000 */
[----:B------:R-:W0:Y:S01]  /*1370*/  @P0 LDC R8, c[0x0][0x40c] ;  /* 0x00010300ff080b82 */ /* 0x000e220000000800 */
[----:B------:R-:W-:Y:S02]  /*1380*/  @P0 HADD2.F32 R11, -RZ, R32.H0_H0 ;  /* 0x20000020ff0b0230 */ /* 0x000fe40000004100 */
[----:B------:R-:W-:-:S03]  /*1390*/  @P0 FFMA.FTZ R62, R59, R56, R62 ;  /* 0x000000383b3e0223 */ /* 0x000fc6000001003e */
[----:B------:R-:W-:Y:S01]  /*13a0*/  @P0 FFMA.FTZ R63, R58, R11, R63 ;  /* 0x0000000b3a3f0223 */ /* 0x000fe2000001003f */
[----:B--2---:R-:W-:Y:S01]  /*13b0*/  @P0 FMUL.FTZ R60, R60, R79 ;  /* 0x0000004f3c3c0220 */ /* 0x004fe20000410000 */
[----:B------:R-:W2:Y:S01]  /*13c0*/  @P0 LDC R9, c[0x0][0x40c] ;  /* 0x00010300ff090b82 */ /* 0x000ea20000000800 */
[----:B------:R-:W-:Y:S02]  /*13d0*/  @P0 HADD2.F32 R11, -RZ, R17.H1_H1 ;  /* 0x30000011ff0b0230 */ /* 0x000fe40000004100 */
[----:B------:R-:W-:Y:S02]  /*13e0*/  HADD2.F32 R79, -RZ, R14.H0_H0 ;  /* 0x2000000eff4f7230 */ /* 0x000fe40000004100 */
[----:B------:R-:W-:Y:S01]  /*13f0*/  @P0 FFMA.FTZ R61, R60, R57, R61 ;  /* 0x000000393c3d0223 */ /* 0x000fe2000001003d */
[----:B------:R-:W-:Y:S02]  /*1400*/  @P0 HADD2.F32 R58, -RZ, R34.H0_H0 ;  /* 0x20000022ff3a0230 */ /* 0x000fe40000004100 */
[----:B------:R-:W-:Y:S01]  /*1410*/  HADD2.F32 R60, -RZ, R13.H1_H1 ;  /* 0x3000000dff3c7230 */ /* 0x000fe20000004100 */
[----:B------:R-:W3:Y:S01]  /*1420*/  @P0 LDC R10, c[0x0][0x40c] ;  /* 0x00010300ff0a0b82 */ /* 0x000ee20000000800 */
[----:B-1----:R-:W-:Y:S01]  /*1430*/  @P0 FMUL.FTZ R59, R11, R78 ;  /* 0x0000004e0b3b0220 */ /* 0x002fe20000410000 */
[----:B------:R-:W-:Y:S01]  /*1440*/  @!P0 MOV R11, R79 ;  /* 0x0000004f000b8202 */ /* 0x000fe20000000f00 */
[----:B------:R-:W-:-:S02]  /*1450*/  @P0 HADD2.F32 R57, -RZ, R33.H1_H1 ;  /* 0x30000021ff390230 */ /* 0x000fc40000004100 */
[----:B------:R-:W-:-:S03]  /*1460*/  HADD2.F32 R78, -RZ, R14.H1_H1 ;  /* 0x3000000eff4e7230 */ /* 0x000fc60000004100 */
[----:B------:R-:W1:Y:S01]  /*1470*/  @P0 LDC R56, c[0x0][0x40c] ;  /* 0x00010300ff380b82 */ /* 0x000e620000000800 */
[----:B0-----:R-:W-:Y:S01]  /*1480*/  @P0 FMUL.FTZ R8, R81, R8 ;  /* 0x0000000851080220 */ /* 0x001fe20000410000 */
[----:B------:R-:W-:Y:S02]  /*1490*/  @P0 HADD2.F32 R81, -RZ, R19.H0_H0 ;  /* 0x20000013ff510230 */ /* 0x000fe40000004100 */
[----:B------:R-:W-:Y:S01]  /*14a0*/  @P0 FFMA.FTZ R60, R59, R57, R60 ;  /* 0x000000393b3c0223 */ /* 0x000fe2000001003c */
[----:B------:R-:W-:Y:S02]  /*14b0*/  @P0 HADD2.F32 R57, -RZ, R34.H1_H1 ;  /* 0x30000022ff390230 */ /* 0x000fe40000004100 */
[----:B------:R-:W-:Y:S01]  /*14c0*/  @P0 FFMA.FTZ R11, R8, R58, R79 ;  /* 0x0000003a080b0223 */ /* 0x000fe2000001004f */
[--C-:B------:R-:W-:Y:S02]  /*14d0*/  HADD2.F32 R8, -RZ, R15.reuse.H1_H1 ;  /* 0x3000000fff087230 */ /* 0x100fe40000004100 */
[----:B--2---:R-:W-:Y:S01]  /*14e0*/  @P0 FMUL.FTZ R79, R82, R9 ;  /* 0x00000009524f0220 */ /* 0x004fe20000410000 */
[----:B------:R-:W-:-:S02]  /*14f0*/  HADD2.F32 R9, -RZ, R15.H0_H0 ;  /* 0x2000000fff097230 */ /* 0x000fc40000004100 */
[--C-:B------:R-:W-:Y:S02]  /*1500*/  @P0 HADD2.F32 R58, -RZ, R35.reuse.H0_H0 ;  /* 0x20000023ff3a0230 */ /* 0x100fe40000004100 */
[----:B------:R-:W-:Y:S02]  /*1510*/  @P0 HADD2.F32 R59, -RZ, R35.H1_H1 ;  /* 0x30000023ff3b0230 */ /* 0x000fe40000004100 */
[----:B---3--:R-:W-:Y:S01]  /*1520*/  @P0 FMUL.FTZ R82, R81, R10 ;  /* 0x0000000a51520220 */ /* 0x008fe20000410000 */
[----:B------:R-:W-:Y:S01]  /*1530*/  @P0 HADD2.F32 R81, -RZ, R19.H1_H1 ;  /* 0x30000013ff510230 */ /* 0x000fe20000004100 */
[----:B------:R-:W-:Y:S01]  /*1540*/  @!P0 MOV R10, R78 ;  /* 0x0000004e000a8202 */ /* 0x000fe20000000f00 */
[----:B------:R-:W-:Y:S01]  /*1550*/  @P0 FFMA.FTZ R10, R79, R57, R78 ;  /* 0x000000394f0a0223 */ /* 0x000fe2000001004e */
[----:B------:R-:W-:Y:S01]  /*1560*/  @P0 FFMA.FTZ R9, R82, R58, R9 ;  /* 0x0000003a52090223 */ /* 0x000fe20000010009 */
[----:B------:R-:W-:Y:S02]  /*1570*/  F2FP.F16.F32.PACK_AB R57, RZ, R62 ;  /* 0x0000003eff39723e */ /* 0x000fe400000000ff */
[----:B------:R-:W-:Y:S01]  /*1580*/  F2FP.F16.F32.PACK_AB R58, RZ, R61 ;  /* 0x0000003dff3a723e */ /* 0x000fe200000000ff */
[----:B-1----:R-:W-:Y:S01]  /*1590*/  @P0 FMUL.FTZ R81, R81, R56 ;  /* 0x0000003851510220 */ /* 0x002fe20000410000 */
[----:B------:R-:W-:-:S02]  /*15a0*/  F2FP.F16.F32.PACK_AB R56, RZ, R63 ;  /* 0x0000003fff38723e */ /* 0x000fc400000000ff */
[----:B------:R-:W-:Y:S01]  /*15b0*/  F2FP.F16.F32.PACK_AB R78, RZ, R60 ;  /* 0x0000003cff4e723e */ /* 0x000fe200000000ff */
[----:B------:R-:W-:Y:S01]  /*15c0*/  @P0 FFMA.FTZ R8, R81, R59, R8 ;  /* 0x0000003b51080223 */ /* 0x000fe20000010008 */
        /* <DEDUP_REMOVED lines=9> */
.L_x_2175:
[----:B------:R-:W2:Y:S01]  /*1660*/  @UP2 LDCU UR4, c[0x0][0x40c] ;  /* 0x00008180ff0427ac */ /* 0x000ea20008000800 */
[----:B-1---5:R-:W-:Y:S01]  /*1670*/  @P1 HADD2.F32 R8, -RZ, R16.H0_H0 ;  /* 0x20000010ff081230 */ /* 0x022fe20000004100 */
[----:B------:R-:W-:Y:S01]  /*1680*/  CS2R R62, SRZ ;  /* 0x00000000003e7805 */ /* 0x000fe2000001ff00 */
[----:B------:R-:W-:Y:S01]  /*1690*/  @P1 HADD2.F32 R9, -RZ, R32.H0_H0 ;  /* 0x20000020ff091230 */ /* 0x000fe20000004100 */
[----:B------:R-:W1:Y:S01]  /*16a0*/  @UP2 LDCU UR5, c[0x0][0x40c] ;  /* 0x00008180ff0527ac */ /* 0x000e620008000800 */
[----:B0-----:R-:W-:Y:S01]  /*16b0*/  @P1 HADD2.F32 R56, -RZ, R19.H0_H0 ;  /* 0x20000013ff381230 */ /* 0x001fe20000004100 */
[----:B------:R-:W-:Y:S01]  /*16c0*/  CS2R R60, SRZ ;  /* 0x00000000003c7805 */ /* 0x000fe2000001ff00 */
[----:B------:R-:W-:Y:S01]  /*16d0*/  @P1 HADD2.F32 R10, -RZ, R17.H0_H0 ;  /* 0x20000011ff0a1230 */ /* 0x000fe20000004100 */
[----:B------:R-:W0:Y:S01]  /*16e0*/  @UP2 LDCU UR24, c[0x0][0x40c] ;  /* 0x00008180ff1827ac */ /* 0x000e220008000800 */
[----:B------:R-:W-:Y:S02]  /*16f0*/  @P1 HADD2.F32 R59, -RZ, R35.H0_H0 ;  /* 0x20000023ff3b1230 */ /* 0x000fe40000004100 */
[----:B------:R-:W-:Y:S01]  /*1700*/  @P1 HADD2.F32 R57, -RZ, R33.H0_H0 ;  /* 0x20000021ff391230 */ /* 0x000fe20000004100 */
[----:B------:R-:W3:Y:S01]  /*1710*/  @UP2 LDCU UR7, c[0x0][0x40c] ;  /* 0x00008180ff0727ac */ /* 0x000ee20008000800 */
[----:B------:R-:W-:-:S02]  /*1720*/  @P1 HADD2.F32 R58, -RZ, R18.H0_H0 ;  /* 0x20000012ff3a1230 */ /* 0x000fc40000004100 */
[----:B------:R-:W-:Y:S01]  /*1730*/  @P1 HADD2.F32 R78, -RZ, R18.H1_H1 ;  /* 0x30000012ff4e1230 */ /* 0x000fe20000004100 */
[----:B------:R-:W4:Y:S01]  /*1740*/  @UP2 LDCU UR23, c[0x0][0x40c] ;  /* 0x00008180ff1727ac */ /* 0x000f220008000800 */
[----:B------:R-:W-:Y:S02]  /*1750*/  @P1 HADD2.F32 R81, -RZ, R19.H1_H1 ;  /* 0x30000013ff511230 */ /* 0x000fe40000004100 */
[----:B--2---:R-:W-:Y:S01]  /*1760*/  @P1 FMUL.FTZ R8, R8, UR4 ;  /* 0x0000000408081c20 */ /* 0x004fe20008410000 */
[----:B------:R-:W-:Y:S01]  /*1770*/  @P1 HADD2.F32 R11, -RZ, R32.H1_H1 ;  /* 0x30000020ff0b1230 */ /* 0x000fe20000004100 */
[----:B------:R-:W2:Y:S01]  /*1780*/  @UP2 LDCU UR4, c[0x0][0x40c] ;  /* 0x00008180ff0427ac */ /* 0x000ea20008000800 */
[----:B------:R-:W-:Y:S02]  /*1790*/  @P1 HADD2.F32 R79, -RZ, R34.H1_H1 ;  /* 0x30000022ff4f1230 */ /* 0x000fe40000004100 */
[----:B------:R-:W-:Y:S01]  /*17a0*/  @P1 FMUL.FTZ R63, R8, R9 ;  /* 0x00000009083f1220 */ /* 0x000fe20000410000 */
[----:B------:R-:W-:Y:S01]  /*17b0*/  @P1 HADD2.F32 R8, -RZ, R16.H1_H1 ;  /* 0x30000010ff081230 */ /* 0x000fe20000004100 */
[----:B------:R-:W2:Y:S01]  /*17c0*/  @UP2 LDCU UR25, c[0x0][0x40c] ;  /* 0x00008180ff1927ac */ /* 0x000ea20008000800 */
[----:B------:R-:W-:-:S02]  /*17d0*/  HFMA2 R9, -RZ, RZ, 0, 0 ;  /* 0x00000000ff097431 */ /* 0x000fc400000001ff */
[----:B0-----:R-:W-:Y:S01]  /*17e0*/  @P1 FMUL.FTZ R56, R56, UR24 ;  /* 0x0000001838381c20 */ /* 0x001fe20008410000 */
[----:B------:R-:W-:Y:S02]  /*17f0*/  @P1 HADD2.F32 R82, -RZ, R35.H1_H1 ;  /* 0x30000023ff521230 */ /* 0x000fe40000004100 */
[----:B-1----:R-:W-:Y:S01]  /*1800*/  @P1 FMUL.FTZ R8, R8, UR5 ;  /* 0x0000000508081c20 */ /* 0x002fe20008410000 */
[----:B------:R-:W0:Y:S01]  /*1810*/  @UP2 LDCU UR5, c[0x0][0x40c] ;  /* 0x00008180ff0527ac */ /* 0x000e220008000800 */
[----:B---3--:R-:W-:Y:S01]  /*1820*/  @P1 FMUL.FTZ R10, R10, UR7 ;  /* 0x000000070a0a1c20 */ /* 0x008fe20008410000 */
[----:B------:R-:W-:Y:S01]  /*1830*/  @P1 FMUL.FTZ R9, R56, R59 ;  /* 0x0000003b38091220 */ /* 0x000fe20000410000 */
[----:B------:R-:W-:Y:S02]  /*1840*/  @P1 HADD2.F32 R56, -RZ, R17.H1_H1 ;  /* 0x30000011ff381230 */ /* 0x000fe40000004100 */
[----:B------:R-:W-:Y:S01]  /*1850*/  @P1 FMUL.FTZ R62, R8, R11 ;  /* 0x0000000b083e1220 */ /* 0x000fe20000410000 */
[----:B------:R-:W-:Y:S01]  /*1860*/  @P1 FMUL.FTZ R61, R10, R57 ;  /* 0x000000390a3d1220 */ /* 0x000fe20000410000 */
[----:B------:R-:W-:Y:S01]  /*1870*/  @P1 HADD2.F32 R57, -RZ, R33.H1_H1 ;  /* 0x30000021ff391230 */ /* 0x000fe20000004100 */
[----:B------:R-:W-:Y:S01]  /*1880*/  CS2R R10, SRZ ;  /* 0x00000000000a7805 */ /* 0x000fe2000001ff00 */
[----:B------:R-:W-:-:S02]  /*1890*/  @P1 HADD2.F32 R59, -RZ, R34.H0_H0 ;  /* 0x20000022ff3b1230 */ /* 0x000fc40000004100 */
[----:B----4-:R-:W-:Y:S01]  /*18a0*/  @P1 FMUL.FTZ R56, R56, UR23 ;  /* 0x0000001738381c20 */ /* 0x010fe20008410000 */
[----:B--2---:R-:W-:Y:S01]  /*18b0*/  @P1 FMUL.FTZ R58, R58, UR4 ;  /* 0x000000043a3a1c20 */ /* 0x004fe20008410000 */
[----:B------:R-:W-:Y:S01]  /*18c0*/  MOV R8, RZ ;  /* 0x000000ff00087202 */ /* 0x000fe20000000f00 */
[----:B------:R-:W-:Y:S01]  /*18d0*/  @P1 FMUL.FTZ R81, R81, UR25 ;  /* 0x0000001951511c20 */ /* 0x000fe20008410000 */
[----:B------:R-:W-:Y:S01]  /*18e0*/  @P1 FMUL.FTZ R60, R56, R57 ;  /* 0x00000039383c1220 */ /* 0x000fe20000410000 */
[----:B------:R-:W-:Y:S01]  /*18f0*/  @P1 FMUL.FTZ R11, R58, R59 ;  /* 0x0000003b3a0b1220 */ /* 0x000fe20000410000 */
[----:B------:R-:W-:Y:S01]  /*1900*/  F2FP.F16.F32.PACK_AB R56, RZ, R63 ;  /* 0x0000003fff38723e */ /* 0x000fe200000000ff */
[----:B------:R-:W-:Y:S01]  /*1910*/  @P1 FMUL.FTZ R8, R81, R82 ;  /* 0x0000005251081220 */ /* 0x000fe20000410000 */
[----:B0-----:R-:W-:Y:S01]  /*1920*/  @P1 FMUL.FTZ R78, R78, UR5 ;  /* 0x000000054e4e1c20 */ /* 0x001fe20008410000 */
[----:B------:R-:W-:Y:S02]  /*1930*/  F2FP.F16.F32.PACK_AB R57, RZ, R62 ;  /* 0x0000003eff39723e */ /* 0x000fe400000000ff */
[----:B------:R-:W-:Y:S01]  /*1940*/  F2FP.F16.F32.PACK_AB R58, RZ, R61 ;  /* 0x0000003dff3a723e */ /* 0x000fe200000000ff */
[----:B------:R-:W-:Y:S01]  /*1950*/  @P1 FMUL.FTZ R10, R78, R79 ;  /* 0x0000004f4e0a1220 */ /* 0x000fe20000410000 */
[----:B------:R-:W-:-:S02]  /*1960*/  F2FP.F16.F32.PACK_AB R78, RZ, R60 ;  /* 0x0000003cff4e723e */ /* 0x000fc400000000ff */
[----:B------:R-:W-:Y:S02]  /*1970*/  F2FP.F16.F32.PACK_AB R59, RZ, R9 ;  /* 0x00000009ff3b723e */ /* 0x000fe400000000ff */
[----:B------:R-:W-:Y:S02]  /*1980*/  F2FP.F16.F32.PACK_AB R82, RZ, R8 ;  /* 0x00000008ff52723e */ /* 0x000fe400000000ff */
[----:B------:R-:W-:Y:S02]  /*1990*/  F2FP.F16.F32.PACK_AB R79, RZ, R11 ;  /* 0x0000000bff4f723e */ /* 0x000fe400000000ff */
[----:B------:R-:W-:Y:S02]  /*19a0*/  F2FP.F16.F32.PACK_AB R81, RZ, R10 ;  /* 0x0000000aff51723e */ /* 0x000fe400000000ff */
[----:B------:R-:W-:Y:S02]  /*19b0*/  PRMT R56, R56, 0x5410, R57 ;  /* 0x0000541038387816 */ /* 0x000fe40000000039 */
[----:B------:R-:W-:-:S02]  /*19c0*/  PRMT R57, R58, 0x5410, R78 ;  /* 0x000054103a397816 */ /* 0x000fc4000000004e */
[----:B------:R-:W-:Y:S02]  /*19d0*/  PRMT R59, R59, 0x5410, R82 ;  /* 0x000054103b3b7816 */ /* 0x000fe40000000052 */
[----:B------:R-:W-:-:S07]  /*19e0*/  PRMT R58, R79, 0x5410, R81 ;  /* 0x000054104f3a7816 */ /* 0x000fce0000000051 */
.L_x_2176:
[----:B------:R-:W0:Y:S01]  /*19f0*/  LDC.64 R78, c[0x0][0x3a8] ;  /* 0x0000ea00ff4e7b82 */ /* 0x000e220000000a00 */
[----:B------:R-:W-:Y:S01]  /*1a00*/  IADD3 R80, PT, PT, R80, 0x80, RZ ;  /* 0x0000008050507810 */ /* 0x000fe20007ffe0ff */
[C---:B0-----:R-:W-:Y:S01]  /*1a10*/  IMAD.WIDE.U32 R78, R77.reuse, 0x10, R78 ;  /* 0x000000104d4e7825 */ /* 0x041fe200078e004e */
[----:B------:R-:W-:-:S04]  /*1a20*/  IADD3 R77, PT, PT, R77, 0x80, RZ ;  /* 0x000000804d4d7810 */ /* 0x000fc80007ffe0ff */
[----:B------:R1:W-:Y:S03]  /*1a30*/  STG.E.128 desc[UR12][R78.64], R56 ;  /* 0x000000384e007986 */ /* 0x0003e6000c101d0c */
.L_x_2174:
[----:B------:R-:W-:Y:S05]  /*1a40*/  BSYNC.RECONVERGENT B0 ;  /* 0x0000000000007941 */ /* 0x000fea0003800200 */
.L_x_2173:
[----:B------:R-:W-:Y:S01]  /*1a50*/  ISETP.GE.U32.AND P4, PT, R76, 0x180, PT ;  /* 0x000001804c00780c */ /* 0x000fe20003f86070 */
[----:B------:R-:W-:-:S12]  /*1a60*/  BSSY.RECONVERGENT B0, `(.L_x_2177) ;  /* 0x0000089000007945 */ /* 0x000fd80003800200 */
[----:B------:R-:W-:Y:S05]  /*1a70*/  @!P4 BRA `(.L_x_2178) ;  /* 0x00000008001cc947 */ /* 0x000fea0003800000 */
[----:B------:R-:W-:Y:S01]  /*1a80*/  ISETP.NE.U32.AND P0, PT, RZ, UR14, PT ;  /* 0x0000000eff007c0c */ /* 0x000fe2000bf05070 */
[----:B------:R-:W2:Y:S01]  /*1a90*/  @UP2 LDCU.64 UR4, c[0x0][0x390] ;  /* 0x00007200ff0427ac */ /* 0x000ea20008000a00 */
[----:B------:R-:W-:Y:S02]  /*1aa0*/  HFMA2 R81, -RZ, RZ, 0, 9.5367431640625e-07 ;  /* 0x00000010ff517431 */ /* 0x000fe400000001ff */
[----:B------:R-:W-:-:S13]  /*1ab0*/  ISETP.NE.AND.EX P0, PT, RZ, UR15, PT, P0 ;  /* 0x0000000fff007c0c */ /* 0x000fda000bf05300 */
[----:B------:R-:W3:Y:S01]  /*1ac0*/  @P0 LDC.64 R2, c[0x0][0x3a0] ;  /* 0x0000e800ff020b82 */ /* 0x000ee20000000a00 */
[----:B--2---:R-:W-:-:S05]  /*1ad0*/  @P1 IMAD.WIDE.U32 R80, R80, R81, UR4 ;  /* 0x0000000450501e25 */ /* 0x004fca000f8e0051 */
[----:B------:R2:W5:Y:S01]  /*1ae0*/  @P1 LDG.E.128 R16, desc[UR12][R80.64] ;  /* 0x0000000c50101981 */ /* 0x000562000c1e1d00 */
[----:B---3--:R-:W-:-:S05]  /*1af0*/  @P0 IMAD.WIDE.U32 R2, R77, 0x10, R2 ;  /* 0x000000104d020825 */ /* 0x008fca00078e0002 */
[----:B------:R2:W5:Y:S01]  /*1b00*/  @P0 LDG.E.128 R12, desc[UR12][R2.64] ;  /* 0x0000000c020c0981 */ /* 0x000562000c1e1d00 */
[----:B------:R-:W-:Y:S05]  /*1b10*/  @!P0 BRA `(.L_x_2179) ;  /* 0x0000000400008947 */ /* 0x000fea0003800000 */
[----:B------:R-:W-:Y:S01]  /*1b20*/  ISETP.LT.AND P0, PT, RZ, UR21, PT ;  /* 0x00000015ff007c0c */ /* 0x000fe2000bf01270 */
[--C-:B-----5:R-:W-:Y:S02]  /*1b30*/  HADD2.F32 R7, -RZ, R12.reuse.H0_H0 ;  /* 0x2000000cff077230 */ /* 0x120fe40000004100 */
[----:B------:R-:W-:Y:S02]  /*1b40*/  HADD2.F32 R6, -RZ, R12.H1_H1 ;  /* 0x3000000cff067230 */ /* 0x000fe40000004100 */
[----:B01----:R-:W-:-:S08]  /*1b50*/  HADD2.F32 R79, -RZ, R14.H0_H0 ;  /* 0x2000000eff4f7230 */ /* 0x003fd00000004100 */
[----:B------:R-:W0:Y:S01]  /*1b60*/  @P0 LDC R5, c[0x0][0x40c] ;  /* 0x00010300ff050b82 */ /* 0x000e220000000800 */
[--C-:B--2---:R-:W-:Y:S02]  /*1b70*/  @P0 HADD2.F32 R2, -RZ, R16.reuse.H1_H1 ;  /* 0x30000010ff020230 */ /* 0x104fe40000004100 */
[----:B------:R-:W-:Y:S02]  /*1b80*/  @P0 HADD2.F32 R59, -RZ, R17.H0_H0 ;  /* 0x20000011ff3b0230 */ /* 0x000fe40000004100 */
[----:B------:R-:W-:Y:S02]  /*1b90*/  @P0 HADD2.F32 R0, -RZ, R16.H0_H0 ;  /* 0x20000010ff000230 */ /* 0x000fe40000004100 */
[----:B------:R-:W-:Y:S01]  /*1ba0*/  @P0 HADD2.F32 R56, -RZ, R21.H0_H0 ;  /* 0x20000015ff380230 */ /* 0x000fe20000004100 */
[----:B------:R-:W1:Y:S01]  /*1bb0*/  @P0 LDC R72, c[0x0][0x40c] ;  /* 0x00010300ff480b82 */ /* 0x000e620000000800 */
[----:B------:R-:W-:Y:S02]  /*1bc0*/  @P0 HADD2.F32 R4, -RZ, R20.H1_H1 ;  /* 0x30000014ff040230 */ /* 0x000fe40000004100 */
[----:B------:R-:W-:-:S05]  /*1bd0*/  @P0 HADD2.F32 R83, -RZ, R19.H0_H0 ;  /* 0x20000013ff530230 */ /* 0x000fca0000004100 */
[----:B------:R-:W2:Y:S08]  /*1be0*/  @P0 LDC R3, c[0x0][0x40c] ;  /* 0x00010300ff030b82 */ /* 0x000eb00000000800 */
[----:B------:R-:W3:Y:S01]  /*1bf0*/  @P0 LDC R81, c[0x0][0x40c] ;  /* 0x00010300ff510b82 */ /* 0x000ee20000000800 */
[----:B0-----:R-:W-:Y:S01]  /*1c00*/  @P0 FMUL.FTZ R57, R2, R5 ;  /* 0x0000000502390220 */ /* 0x001fe20000410000 */
[----:B------:R-:W-:-:S03]  /*1c10*/  HADD2.F32 R5, -RZ, R13.H0_H0 ;  /* 0x2000000dff057230 */ /* 0x000fc60000004100 */
[----:B------:R-:W-:Y:S01]  /*1c20*/  @P0 FFMA.FTZ R6, R57, R4, R6 ;  /* 0x0000000439060223 */ /* 0x000fe20000010006 */
[----:B------:R-:W-:Y:S02]  /*1c30*/  HADD2.F32 R4, -RZ, R13.H1_H1 ;  /* 0x3000000dff047230 */ /* 0x000fe40000004100 */
[----:B------:R-:W0:Y:S01]  /*1c40*/  @P0 LDC R78, c[0x0][0x40c] ;  /* 0x00010300ff4e0b82 */ /* 0x000e220000000800 */
[----:B-1----:R-:W-:Y:S01]  /*1c50*/  @P0 FMUL.FTZ R72, R59, R72 ;  /* 0x000000483b480220 */ /* 0x002fe20000410000 */
[----:B------:R-:W-:-:S03]  /*1c60*/  @P0 HADD2.F32 R57, -RZ, R21.H1_H1 ;  /* 0x30000015ff390230 */ /* 0x000fc60000004100 */
[----:B------:R-:W-:Y:S01]  /*1c70*/  @P0 FFMA.FTZ R5, R72, R56, R5 ;  /* 0x0000003848050223 */ /* 0x000fe20000010005 */
[----:B------:R-:W-:Y:S02]  /*1c80*/  @P0 HADD2.F32 R72, -RZ, R18.H0_H0 ;  /* 0x20000012ff480230 */ /* 0x000fe40000004100 */
[----:B--2---:R-:W-:Y:S01]  /*1c90*/  @P0 FMUL.FTZ R58, R0, R3 ;  /* 0x00000003003a0220 */ /* 0x004fe20000410000 */
[----:B------:R-:W1:Y:S01]  /*1ca0*/  @P0 LDC R2, c[0x0][0x40c] ;  /* 0x00010300ff020b82 */ /* 0x000e620000000800 */
[----:B------:R-:W-:-:S05]  /*1cb0*/  @P0 HADD2.F32 R3, -RZ, R20.H0_H0 ;  /* 0x20000014ff030230 */ /* 0x000fca0000004100 */
[----:B------:R-:W-:Y:S01]  /*1cc0*/  @P0 FFMA.FTZ R7, R58, R3, R7 ;  /* 0x000000033a070223 */ /* 0x000fe20000010007 */
[----:B------:R-:W-:Y:S01]  /*1cd0*/  @P0 HADD2.F32 R3, -RZ, R17.H1_H1 ;  /* 0x30000011ff030230 */ /* 0x000fe20000004100 */
[----:B------:R-:W2:Y:S01]  /*1ce0*/  @P0 LDC R0, c[0x0][0x40c] ;  /* 0x00010300ff000b82 */ /* 0x000ea20000000800 */
[----:B------:R-:W-:Y:S02]  /*1cf0*/  @P0 HADD2.F32 R58, -RZ, R22.H0_H0 ;  /* 0x20000016ff3a0230 */ /* 0x000fe40000004100 */
[----:B---3--:R-:W-:Y:S01]  /*1d00*/  @P0 FMUL.FTZ R72, R72, R81 ;  /* 0x0000005148480220 */ /* 0x008fe20000410000 */
[----:B------:R-:W-:Y:S02]  /*1d10*/  @P0 HADD2.F32 R81, -RZ, R18.H1_H1 ;  /* 0x30000012ff510230 */ /* 0x000fe40000004100 */
[----:B0-----:R-:W-:Y:S02]  /*1d20*/  @P0 FMUL.FTZ R59, R3, R78 ;  /* 0x0000004e033b0220 */ /* 0x001fe40000410000 */
[----:B------:R-:W0:Y:S01]  /*1d30*/  @P0 LDC R56, c[0x0][0x40c] ;  /* 0x00010300ff380b82 */ /* 0x000e220000000800 */
[----:B------:R-:W-:Y:S01]  /*1d40*/  @!P0 MOV R3, R79 ;  /* 0x0000004f00038202 */ /* 0x000fe20000000f00 */
[----:B------:R-:W-:Y:S01]  /*1d50*/  @P0 FFMA.FTZ R3, R72, R58, R79 ;  /* 0x0000003a48030223 */ /* 0x000fe2000001004f */
[----:B------:R-:W-:-:S02]  /*1d60*/  @P0 HADD2.F32 R79, -RZ, R19.H1_H1 ;  /* 0x30000013ff4f0230 */ /* 0x000fc40000004100 */
[----:B------:R-:W-:Y:S01]  /*1d70*/  @P0 FFMA.FTZ R4, R59, R57, R4 ;  /* 0x000000393b040223 */ /* 0x000fe20000010004 */
[----:B------:R-:W-:Y:S02]  /*1d80*/  HADD2.F32 R78, -RZ, R14.H1_H1 ;  /* 0x3000000eff4e7230 */ /* 0x000fe40000004100 */
[----:B------:R-:W-:Y:S02]  /*1d90*/  HADD2.F32 R72, -RZ, R15.H1_H1 ;  /* 0x3000000fff487230 */ /* 0x000fe40000004100 */
[----:B-1----:R-:W-:Y:S01]  /*1da0*/  @P0 FMUL.FTZ R83, R83, R2 ;  /* 0x0000000253530220 */ /* 0x002fe20000410000 */
[----:B------:R-:W-:Y:S01]  /*1db0*/  @P0 HADD2.F32 R57, -RZ, R22.H1_H1 ;  /* 0x30000016ff390230 */ /* 0x000fe20000004100 */
[----:B------:R-:W-:Y:S01]  /*1dc0*/  @!P0 MOV R2, R78 ;  /* 0x0000004e00028202 */ /* 0x000fe20000000f00 */
[--C-:B------:R-:W-:Y:S02]  /*1dd0*/  @P0 HADD2.F32 R58, -RZ, R23.reuse.H0_H0 ;  /* 0x20000017ff3a0230 */ /* 0x100fe40000004100 */
[----:B------:R-:W-:-:S02]  /*1de0*/  @P0 HADD2.F32 R59, -RZ, R23.H1_H1 ;  /* 0x30000017ff3b0230 */ /* 0x000fc40000004100 */
[----:B--2---:R-:W-:Y:S01]  /*1df0*/  @P0 FMUL.FTZ R81, R81, R0 ;  /* 0x0000000051510220 */ /* 0x004fe20000410000 */
[----:B------:R-:W-:-:S03]  /*1e00*/  HADD2.F32 R0, -RZ, R15.H0_H0 ;  /* 0x2000000fff007230 */ /* 0x000fc60000004100 */
[----:B------:R-:W-:Y:S01]  /*1e10*/  @P0 FFMA.FTZ R2, R81, R57, R78 ;  /* 0x0000003951020223 */ /* 0x000fe2000001004e */
[----:B------:R-:W-:Y:S01]  /*1e20*/  F2FP.F16.F32.PACK_AB R57, RZ, R6 ;  /* 0x00000006ff39723e */ /* 0x000fe200000000ff */
[----:B------:R-:W-:Y:S01]  /*1e30*/  @P0 FFMA.FTZ R0, R83, R58, R0 ;  /* 0x0000003a53000223 */ /* 0x000fe20000010000 */
[----:B------:R-:W-:Y:S01]  /*1e40*/  F2FP.F16.F32.PACK_AB R58, RZ, R5 ;  /* 0x00000005ff3a723e */ /* 0x000fe200000000ff */
[----:B0-----:R-:W-:Y:S01]  /*1e50*/  @P0 FMUL.FTZ R79, R79, R56 ;  /* 0x000000384f4f0220 */ /* 0x001fe20000410000 */
[----:B------:R-:W-:Y:S02]  /*1e60*/  F2FP.F16.F32.PACK_AB R56, RZ, R7 ;  /* 0x00000007ff38723e */ /* 0x000fe400000000ff */
[----:B------:R-:W-:Y:S01]  /*1e70*/  F2FP.F16.F32.PACK_AB R78, RZ, R4 ;  /* 0x00000004ff4e723e */ /* 0x000fe200000000ff */
[----:B------:R-:W-:Y:S01]  /*1e80*/  @P0 FFMA.FTZ R72, R79, R59, R72 ;  /* 0x0000003b4f480223 */ /* 0x000fe20000010048 */
[----:B------:R-:W-:Y:S02]  /*1e90*/  F2FP.F16.F32.PACK_AB R79, RZ, R3 ;  /* 0x00000003ff4f723e */ /* 0x000fe400000000ff */
[----:B------:R-:W-:-:S02]  /*1ea0*/  F2FP.F16.F32.PACK_AB R80, RZ, R2 ;  /* 0x00000002ff50723e */ /* 0x000fc400000000ff */
[----:B------:R-:W-:Y:S02]  /*1eb0*/  F2FP.F16.F32.PACK_AB R81, RZ, R0 ;  /* 0x00000000ff51723e */ /* 0x000fe400000000ff */
[----:B------:R-:W-:Y:S02]  /*1ec0*/  F2FP.F16.F32.PACK_AB R59, RZ, R72 ;  /* 0x00000048ff3b723e */ /* 0x000fe400000000ff */
[----:B------:R-:W-:Y:S02]  /*1ed0*/  PRMT R56, R56, 0x5410, R57 ;  /* 0x0000541038387816 */ /* 0x000fe40000000039 */
[----:B------:R-:W-:Y:S02]  /*1ee0*/  PRMT R57, R58, 0x5410, R78 ;  /* 0x000054103a397816 */ /* 0x000fe4000000004e */
[----:B------:R-:W-:Y:S02]  /*1ef0*/  PRMT R58, R79, 0x5410, R80 ;  /* 0x000054104f3a7816 */ /* 0x000fe40000000050 */
[----:B------:R-:W-:Y:S01]  /*1f00*/  PRMT R59, R81, 0x5410, R59 ;  /* 0x00005410513b7816 */ /* 0x000fe2000000003b */
[----:B------:R-:W-:Y:S06]  /*1f10*/  BRA `(.L_x_2180) ;  /* 0x0000000000e87947 */ /* 0x000fec0003800000 */
.L_x_2179:
[----:B------:R-:W3:Y:S01]  /*1f20*/  @UP2 LDCU UR4, c[0x0][0x40c] ;  /* 0x00008180ff0427ac */ /* 0x000ee20008000800 */
[--C-:B-----5:R-:W-:Y:S01]  /*1f30*/  @P1 HADD2.F32 R0, -RZ, R16.reuse.H0_H0 ;  /* 0x20000010ff001230 */ /* 0x120fe20000004100 */
[----:B------:R-:W-:Y:S01]  /*1f40*/  CS2R R6, SRZ ;  /* 0x0000000000067805 */ /* 0x000fe2000001ff00 */
[----:B--2---:R-:W-:Y:S01]  /*1f50*/  @P1 HADD2.F32 R2, -RZ, R16.H1_H1 ;  /* 0x30000010ff021230 */ /* 0x004fe20000004100 */
[----:B------:R-:W2:Y:S01]  /*1f60*/  @UP2 LDCU UR5, c[0x0][0x40c] ;  /* 0x00008180ff0527ac */ /* 0x000ea20008000800 */
[----:B01----:R-:W-:Y:S01]  /*1f70*/  @P1 HADD2.F32 R56, -RZ, R19.H0_H0 ;  /* 0x20000013ff381230 */ /* 0x003fe20000004100 */
[----:B------:R-:W-:Y:S01]  /*1f80*/  MOV R5, RZ ;  /* 0x000000ff00057202 */ /* 0x000fe20000000f00 */
[----:B------:R-:W-:Y:S01]  /*1f90*/  @P1 HADD2.F32 R3, -RZ, R20.H0_H0 ;  /* 0x20000014ff031230 */ /* 0x000fe20000004100 */
[----:B------:R-:W0:Y:S01]  /*1fa0*/  @UP2 LDCU UR24, c[0x0][0x40c] ;  /* 0x00008180ff1827ac */ /* 0x000e220008000800 */
[----:B------:R-:W-:Y:S01]  /*1fb0*/  @P1 HADD2.F32 R4, -RZ, R17.H0_H0 ;  /* 0x20000011ff041230 */ /* 0x000fe20000004100 */
[----:B------:R-:W-:Y:S01]  /*1fc0*/  MOV R72, RZ ;  /* 0x000000ff00487202 */ /* 0x000fe20000000f00 */
[----:B------:R-:W-:Y:S01]  /*1fd0*/  @P1 HADD2.F32 R59, -RZ, R23.H0_H0 ;  /* 0x20000017ff3b1230 */ /* 0x000fe20000004100 */
[----:B------:R-:W1:Y:S01]  /*1fe0*/  @UP2 LDCU UR7, c[0x0][0x40c] ;  /* 0x00008180ff0727ac */ /* 0x000e620008000800 */
[----:B------:R-:W-:-:S02]  /*1ff0*/  @P1 HADD2.F32 R57, -RZ, R21.H0_H0 ;  /* 0x20000015ff391230 */ /* 0x000fc40000004100 */
[--C-:B------:R-:W-:Y:S01]  /*2000*/  @P1 HADD2.F32 R58, -RZ, R18.reuse.H0_H0 ;  /* 0x20000012ff3a1230 */ /* 0x100fe20000004100 */
[----:B------:R-:W4:Y:S01]  /*2010*/  @UP2 LDCU UR23, c[0x0][0x40c] ;  /* 0x00008180ff1727ac */ /* 0x000f220008000800 */
[----:B------:R-:W-:Y:S02]  /*2020*/  @P1 HADD2.F32 R78, -RZ, R18.H1_H1 ;  /* 0x30000012ff4e1230 */ /* 0x000fe40000004100 */
[----:B---3--:R-:W-:Y:S01]  /*2030*/  @P1 FMUL.FTZ R0, R0, UR4 ;  /* 0x0000000400001c20 */ /* 0x008fe20008410000 */
[----:B------:R-:W-:Y:S01]  /*2040*/  @P1 HADD2.F32 R80, -RZ, R19.H1_H1 ;  /* 0x30000013ff501230 */ /* 0x000fe20000004100 */
[----:B------:R-:W3:Y:S01]  /*2050*/  @UP2 LDCU UR4, c[0x0][0x40c] ;  /* 0x00008180ff0427ac */ /* 0x000ee20008000800 */
[----:B------:R-:W-:Y:S02]  /*2060*/  @P1 HADD2.F32 R79, -RZ, R22.H1_H1 ;  /* 0x30000016ff4f1230 */ /* 0x000fe40000004100 */
[----:B--2---:R-:W-:Y:S01]  /*2070*/  @P1 FMUL.FTZ R2, R2, UR5 ;  /* 0x0000000502021c20 */ /* 0x004fe20008410000 */
[----:B------:R-:W-:Y:S01]  /*2080*/  @P1 FMUL.FTZ R7, R0, R3 ;  /* 0x0000000300071220 */ /* 0x000fe20000410000 */
[----:B------:R-:W2:Y:S01]  /*2090*/  @UP2 LDCU UR25, c[0x0][0x40c] ;  /* 0x00008180ff1927ac */ /* 0x000ea20008000800 */
[----:B------:R-:W-:Y:S01]  /*20a0*/  MOV R0, RZ ;  /* 0x000000ff00007202 */ /* 0x000fe20000000f00 */
[----:B0-----:R-:W-:Y:S01]  /*20b0*/  @P1 FMUL.FTZ R56, R56, UR24 ;  /* 0x0000001838381c20 */ /* 0x001fe20008410000 */
[----:B------:R-:W-:Y:S01]  /*20c0*/  @P1 HADD2.F32 R3, -RZ, R20.H1_H1 ;  /* 0x30000014ff031230 */ /* 0x000fe20000004100 */
[----:B------:R-:W0:Y:S01]  /*20d0*/  @UP2 LDCU UR5, c[0x0][0x40c] ;  /* 0x00008180ff0527ac */ /* 0x000e220008000800 */
[----:B------:R-:W-:-:S02]  /*20e0*/  @P1 HADD2.F32 R81, -RZ, R23.H1_H1 ;  /* 0x30000017ff511230 */ /* 0x000fc40000004100 */
[----:B-1----:R-:W-:Y:S01]  /*20f0*/  @P1 FMUL.FTZ R4, R4, UR7 ;  /* 0x0000000704041c20 */ /* 0x002fe20008410000 */
[----:B------:R-:W-:Y:S01]  /*2100*/  @P1 FMUL.FTZ R0, R56, R59 ;  /* 0x0000003b38001220 */ /* 0x000fe20000410000 */
[----:B------:R-:W-:Y:S02]  /*2110*/  @P1 HADD2.F32 R56, -RZ, R17.H1_H1 ;  /* 0x30000011ff381230 */ /* 0x000fe40000004100 */
[----:B------:R-:W-:Y:S01]  /*2120*/  @P1 FMUL.FTZ R6, R2, R3 ;  /* 0x0000000302061220 */ /* 0x000fe20000410000 */
[----:B------:R-:W-:Y:S01]  /*2130*/  @P1 FMUL.FTZ R5, R4, R57 ;  /* 0x0000003904051220 */ /* 0x000fe20000410000 */
[----:B------:R-:W-:Y:S01]  /*2140*/  @P1 HADD2.F32 R57, -RZ, R21.H1_H1 ;  /* 0x30000015ff391230 */ /* 0x000fe20000004100 */
[----:B------:R-:W-:Y:S01]  /*2150*/  MOV R4, RZ ;  /* 0x000000ff00047202 */ /* 0x000fe20000000f00 */
[----:B------:R-:W-:Y:S02]  /*2160*/  @P1 HADD2.F32 R59, -RZ, R22.H0_H0 ;  /* 0x20000016ff3b1230 */ /* 0x000fe40000004100 */
[----:B----4-:R-:W-:Y:S01]  /*2170*/  @P1 FMUL.FTZ R56, R56, UR23 ;  /* 0x0000001738381c20 */ /* 0x010fe20008410000 */
[----:B---3--:R-:W-:Y:S01]  /*2180*/  @P1 FMUL.FTZ R58, R58, UR4 ;  /* 0x000000043a3a1c20 */ /* 0x008fe20008410000 */
[----:B------:R-:W-:Y:S01]  /*2190*/  CS2R R2, SRZ ;  /* 0x0000000000027805 */ /* 0x000fe2000001ff00 */
[----:B--2---:R-:W-:Y:S01]  /*21a0*/  @P1 FMUL.FTZ R80, R80, UR25 ;  /* 0x0000001950501c20 */ /* 0x004fe20008410000 */
[----:B------:R-:W-:Y:S01]  /*21b0*/  @P1 FMUL.FTZ R4, R56, R57 ;  /* 0x0000003938041220 */ /* 0x000fe20000410000 */
[----:B------:R-:W-:Y:S01]  /*21c0*/  @P1 FMUL.FTZ R3, R58, R59 ;  /* 0x0000003b3a031220 */ /* 0x000fe20000410000 */
[----:B------:R-:W-:Y:S01]  /*21d0*/  F2FP.F16.F32.PACK_AB R56, RZ, R7 ;  /* 0x00000007ff38723e */ /* 0x000fe200000000ff */
[----:B0-----:R-:W-:Y:S01]  /*21e0*/  @P1 FMUL.FTZ R78, R78, UR5 ;  /* 0x000000054e4e1c20 */ /* 0x001fe20008410000 */
[----:B------:R-:W-:Y:S01]  /*21f0*/  @P1 FMUL.FTZ R72, R80, R81 ;  /* 0x0000005150481220 */ /* 0x000fe20000410000 */
[----:B------:R-:W-:-:S02]  /*2200*/  F2FP.F16.F32.PACK_AB R57, RZ, R6 ;  /* 0x00000006ff39723e */ /* 0x000fc400000000ff */
[----:B------:R-:W-:Y:S01]  /*2210*/  @P1 FMUL.FTZ R2, R78, R79 ;  /* 0x0000004f4e021220 */ /* 0x000fe20000410000 */
        /* <DEDUP_REMOVED lines=10> */
.L_x_2180:
[----:B------:R-:W0:Y:S02]  /*22c0*/  LDC.64 R78, c[0x0][0x3a8] ;  /* 0x0000ea00ff4e7b82 */ /* 0x000e240000000a00 */
[----:B0-----:R-:W-:-:S05]  /*22d0*/  IMAD.WIDE.U32 R78, R77, 0x10, R78 ;  /* 0x000000104d4e7825 */ /* 0x001fca00078e004e */
[----:B------:R2:W-:Y:S02]  /*22e0*/  STG.E.128 desc[UR12][R78.64], R56 ;  /* 0x000000384e007986 */ /* 0x0005e4000c101d0c */
.L_x_2178:
[----:B------:R-:W-:Y:S05]  /*22f0*/  BSYNC.RECONVERGENT B0 ;  /* 0x0000000000007941 */ /* 0x000fea0003800200 */
.L_x_2177:
        /* <DEDUP_REMOVED lines=109> */
.L_x_2182:
[----:B------:R-:W-:Y:S05]  /*29d0*/  BSYNC.RECONVERGENT B0 ;  /* 0x0000000000007941 */ /* 0x000fea0003800200 */
.L_x_2181:
        /* <DEDUP_REMOVED lines=12> */
.L_x_2184:
[----:B------:R-:W-:Y:S05]  /*2aa0*/  BSYNC.RECONVERGENT B0 ;  /* 0x0000000000007941 */ /* 0x000fea0003800200 */
.L_x_2183:
        /* <DEDUP_REMOVED lines=19> */
[----:B------:R-:W-:Y:S02]  /*2be0*/  FMUL.FTZ R56, R56, R82 ;  /* 0x0000005238387220 */ /* 0x000fe40000410000 */
[----:B------:R-:W2:Y:S01]  /*2bf0*/  LDC R82, c[0x0][0x448] ;  /* 0x00011200ff527b82 */ /* 0x000ea20000000800 */
[C---:B0-----:R-:W-:Y:S01]  /*2c00*/  FMUL.FTZ R77, R79.reuse, R84 ;  /* 0x000000544f4d7220 */ /* 0x041fe20000410000 */
[----:B------:R-:W-:Y:S01]  /*2c10*/  FFMA.FTZ R56, R79, R56, R80 ;  /* 0x000000384f387223 */ /* 0x000fe20000010050 */
[----:B-1----:R-:W-:-:S03]  /*2c20*/  IADD3 R59, PT, PT, R59, R78, RZ ;  /* 0x0000004e3b3b7210 */ /* 0x002fc60007ffe0ff */
[----:B------:R-:W0:Y:S01]  /*2c30*/  SHFL.DOWN PT, R84, R77, 0x1, 0x1f ;  /* 0x08201f004d547f89 */ /* 0x000e2200000e0000 */
[----:B------:R-:W-:Y:S02]  /*2c40*/  I2FP.F32.S32 R80, R78 ;  /* 0x0000004e00507245 */ /* 0x000fe40000201400 */
[----:B------:R-:W-:Y:S01]  /*2c50*/  I2FP.F32.S32 R59, R59 ;  /* 0x0000003b003b7245 */ /* 0x000fe20000201400 */
[----:B------:R-:W1:Y:S05]  /*2c60*/  SHFL.DOWN PT, R57, R56, 0x1, 0x1f ;  /* 0x08201f0038397f89 */ /* 0x000e6a00000e0000 */
        /* <DEDUP_REMOVED lines=16> */
[----:B---3--:R-:W-:-:S04]  /*2d70*/  @!P1 IMAD.WIDE R58, R83, 0x4, R58 ;  /* 0x00000004533a9825 */ /* 0x008fc800078e023a */
[----:B--2---:R-:W-:Y:S01]  /*2d80*/  FFMA.FTZ R77, R79, UR20, R82 ;  /* 0x000000144f4d7c23 */ /* 0x004fe20008010052 */
[----:B------:R-:W-:-:S03]  /*2d90*/  MOV R79, UR18 ;  /* 0x00000012004f7c02 */ /* 0x000fc60008000f00 */
[----:B------:R-:W-:Y:S01]  /*2da0*/  FADD.FTZ R77, R77, R80 ;  /* 0x000000504d4d7221 */ /* 0x000fe20000010000 */
[----:B------:R1:W-:Y:S01]  /*2db0*/  @!P1 STG.E desc[UR12][R58.64], R81 ;  /* 0x000000513a009986 */ /* 0x0003e2000c10190c */
[----:B0-----:R-:W-:-:S04]  /*2dc0*/  @!P1 IMAD.WIDE R56, R79, 0x4, R56 ;  /* 0x000000044f389825 */ /* 0x001fc800078e0238 */
[----:B------:R-:W0:Y:S02]  /*2dd0*/  MUFU.RSQ R77, R77 ;  /* 0x0000004d004d7308 */ /* 0x000e240000001400 */
[----:B0-----:R1:W-:Y:S01]  /*2de0*/  @!P1 STG.E desc[UR12][R56.64], R77 ;  /* 0x0000004d38009986 */ /* 0x0013e2000c10190c */
[----:B------:R-:W-:Y:S05]  /*2df0*/  BRA.U !UP0, `(.L_x_2185) ;  /* 0x0000000908847547 */ /* 0x000fea000b800000 */
[----:B------:R-:W-:Y:S01]  /*2e00*/  UIADD3 UR4, UPT, UPT, UR6, -0x1, URZ ;  /* 0xffffffff06047890 */ /* 0x000fe2000fffe0ff */
[----:B-1----:R-:W-:Y:S01]  /*2e10*/  LOP3.LUT R56, R73, 0x60, RZ, 0xc0, !PT ;  /* 0x0000006049387812 */ /* 0x002fe200078ec0ff */
        /* <DEDUP_REMOVED lines=10> */
[--C-:B------:R-:W-:Y:S01]  /*2ec0*/  FADD.FTZ R58, R69, -R81.reuse ;  /* 0x80000051453a7221 */ /* 0x100fe20000010000 */
[----:B------:R-:W-:Y:S01]  /*2ed0*/  FADD.FTZ R78, R68, -R81 ;  /* 0x80000051444e7221 */ /* 0x000fe20000010000 */
[----:B-----5:R-:W-:Y:S02]  /*2ee0*/  HADD2.F32 R57, -RZ, R52.H0_H0 ;  /* 0x20000034ff397230 */ /* 0x020fe40000004100 */
[C---:B------:R-:W-:Y:S01]  /*2ef0*/  FMUL.FTZ R56, R77.reuse, R56 ;  /* 0x000000384d387220 */ /* 0x040fe20000410000 */
[----:B------:R-:W-:Y:S02]  /*2f00*/  HADD2.F32 R59, -RZ, R48.H0_H0 ;  /* 0x20000030ff3b7230 */ /* 0x000fe40000004100 */
[C---:B------:R-:W-:Y:S01]  /*2f10*/  FMUL.FTZ R58, R77.reuse, R58 ;  /* 0x0000003a4d3a7220 */ /* 0x040fe20000410000 */
[----:B------:R-:W-:Y:S02]  /*2f20*/  HADD2.F32 R79, -RZ, R53.H0_H0 ;  /* 0x20000035ff4f7230 */ /* 0x000fe40000004100 */
[----:B------:R-:W-:Y:S01]  /*2f30*/  FMUL.FTZ R78, R77, R78 ;  /* 0x0000004e4d4e7220 */ /* 0x000fe20000410000 */
[----:B------:R-:W-:-:S02]  /*2f40*/  HADD2.F32 R85, -RZ, R49.H0_H0 ;  /* 0x20000031ff557230 */ /* 0x000fc40000004100 */
[----:B------:R-:W-:Y:S01]  /*2f50*/  FFMA.FTZ R56, R56, R57, R59 ;  /* 0x0000003938387223 */ /* 0x000fe2000001003b */
[----:B------:R-:W-:Y:S02]  /*2f60*/  HADD2.F32 R87, -RZ, R53.H1_H1 ;  /* 0x30000035ff577230 */ /* 0x000fe40000004100 */
[----:B------:R-:W-:Y:S01]  /*2f70*/  FADD.FTZ R82, R65, -R81 ;  /* 0x8000005141527221 */ /* 0x000fe20000010000 */
[----:B------:R-:W-:Y:S02]  /*2f80*/  HADD2.F32 R89, -RZ, R49.H1_H1 ;  /* 0x30000031ff597230 */ /* 0x000fe40000004100 */
[----:B------:R-:W-:Y:S01]  /*2f90*/  FFMA.FTZ R57, R58, R79, R85 ;  /* 0x0000004f3a397223 */ /* 0x000fe20000010055 */
[----:B------:R-:W-:Y:S01]  /*2fa0*/  FADD.FTZ R58, R67, -R81 ;  /* 0x80000051433a7221 */ /* 0x000fe20000010000 */
[----:B------:R-:W-:Y:S02]  /*2fb0*/  HADD2.F32 R59, -RZ, R54.H0_H0 ;  /* 0x20000036ff3b7230 */ /* 0x000fe40000004100 */
[----:B------:R-:W-:Y:S01]  /*2fc0*/  FMUL.FTZ R82, R77, R82 ;  /* 0x000000524d527220 */ /* 0x000fe20000410000 */
[----:B------:R-:W-:Y:S01]  /*2fd0*/  FFMA.FTZ R80, R78, R87, R89 ;  /* 0x000000574e507223 */ /* 0x000fe20000010059 */
[----:B------:R-:W-:Y:S01]  /*2fe0*/  FADD.FTZ R78, R66, -R81 ;  /* 0x80000051424e7221 */ /* 0x000fe20000010000 */
[----:B------:R-:W-:-:S02]  /*2ff0*/  HADD2.F32 R79, -RZ, R50.H0_H0 ;  /* 0x20000032ff4f7230 */ /* 0x000fc40000004100 */
[C---:B------:R-:W-:Y:S01]  /*3000*/  FMUL.FTZ R58, R77.reuse, R58 ;  /* 0x0000003a4d3a7220 */ /* 0x040fe20000410000 */
[----:B------:R-:W-:Y:S02]  /*3010*/  HADD2.F32 R85, -RZ, R54.H1_H1 ;  /* 0x30000036ff557230 */ /* 0x000fe40000004100 */
[----:B------:R-:W-:Y:S01]  /*3020*/  FMUL.FTZ R78, R77, R78 ;  /* 0x0000004e4d4e7220 */ /* 0x000fe20000410000 */
[----:B------:R-:W-:Y:S02]  /*3030*/  HADD2.F32 R87, -RZ, R50.H1_H1 ;  /* 0x30000032ff577230 */ /* 0x000fe40000004100 */
[----:B------:R-:W-:Y:S01]  /*3040*/  FFMA.FTZ R58, R58, R59, R79 ;  /* 0x0000003b3a3a7223 */ /* 0x000fe2000001004f */
[----:B------:R-:W-:Y:S01]  /*3050*/  HADD2.F32 R59, -RZ, R55.H0_H0 ;  /* 0x20000037ff3b7230 */ /* 0x000fe20000004100 */
[----:B------:R-:W-:Y:S01]  /*3060*/  F2FP.F16.F32.PACK_AB R57, R80, R57 ;  /* 0x000000395039723e */ /* 0x000fe200000000ff */
[--C-:B------:R-:W-:Y:S02]  /*3070*/  HADD2.F32 R79, -RZ, R51.reuse.H0_H0 ;  /* 0x20000033ff4f7230 */ /* 0x100fe40000004100 */
[----:B------:R-:W-:Y:S01]  /*3080*/  FFMA.FTZ R85, R78, R85, R87 ;  /* 0x000000554e557223 */ /* 0x000fe20000010057 */
[----:B------:R-:W-:Y:S01]  /*3090*/  FADD.FTZ R78, R64, -R81 ;  /* 0x80000051404e7221 */ /* 0x000fe20000010000 */
[----:B------:R-:W-:-:S02]  /*30a0*/  HADD2.F32 R86, -RZ, R51.H1_H1 ;  /* 0x30000033ff567230 */ /* 0x000fc40000004100 */
[----:B------:R-:W-:Y:S01]  /*30b0*/  FFMA.FTZ R84, R82, R59, R79 ;  /* 0x0000003b52547223 */ /* 0x000fe2000001004f */
[----:B------:R-:W-:Y:S01]  /*30c0*/  FMUL.FTZ R59, R77, R78 ;  /* 0x0000004e4d3b7220 */ /* 0x000fe20000410000 */
[----:B------:R-:W-:Y:S01]  /*30d0*/  HADD2.F32 R82, -RZ, R55.H1_H1 ;  /* 0x30000037ff527230 */ /* 0x000fe20000004100 */
[----:B------:R-:W0:Y:S01]  /*30e0*/  LDC.64 R78, c[0x0][0x428] ;  /* 0x00010a00ff4e7b82 */ /* 0x000e220000000a00 */
[----:B------:R-:W-:Y:S01]  /*30f0*/  HADD2.F32 R87, -RZ, R48.H1_H1 ;  /* 0x30000030ff577230 */ /* 0x000fe20000004100 */
[----:B------:R-:W-:Y:S02]  /*3100*/  F2FP.F16.F32.PACK_AB R58, R85, R58 ;  /* 0x0000003a553a723e */ /* 0x000fe400000000ff */
[----:B------:R-:W-:Y:S01]  /*3110*/  FFMA.FTZ R89, R59, R82, R86 ;  /* 0x000000523b597223 */ /* 0x000fe20000010056 */
[----:B------:R-:W-:Y:S01]  /*3120*/  FADD.FTZ R82, R70, -R81 ;  /* 0x8000005146527221 */ /* 0x000fe20000010000 */
[----:B------:R-:W-:-:S03]  /*3130*/  HADD2.F32 R59, -RZ, R52.H1_H1 ;  /* 0x30000034ff3b7230 */ /* 0x000fc60000004100 */
[----:B------:R-:W-:-:S04]  /*3140*/  FMUL.FTZ R82, R77, R82 ;  /* 0x000000524d527220 */ /* 0x000fc80000410000 */
[----:B------:R-:W-:Y:S01]  /*3150*/  FFMA.FTZ R87, R82, R59, R87 ;  /* 0x0000003b52577223 */ /* 0x000fe20000010057 */
[----:B------:R-:W-:-:S04]  /*3160*/  F2FP.F16.F32.PACK_AB R59, R89, R84 ;  /* 0x00000054593b723e */ /* 0x000fc800000000ff */
[----:B------:R-:W-:Y:S01]  /*3170*/  F2FP.F16.F32.PACK_AB R56, R87, R56 ;  /* 0x000000385738723e */ /* 0x000fe200000000ff */
[C---:B0-----:R-:W-:Y:S01]  /*3180*/  IMAD.WIDE.U32 R78, R83.reuse, 0x10, R78 ;  /* 0x00000010534e7825 */ /* 0x041fe200078e004e */
[----:B------:R-:W-:-:S04]  /*3190*/  IADD3 R83, PT, PT, R83, 0x80, RZ ;  /* 0x0000008053537810 */ /* 0x000fc80007ffe0ff */
[----:B------:R0:W-:Y:S03]  /*31a0*/  STG.E.128 desc[UR12][R78.64], R56 ;  /* 0x000000384e007986 */ /* 0x0001e6000c101d0c */
.L_x_2187:
[----:B------:R-:W-:Y:S05]  /*31b0*/  BSYNC.RECONVERGENT B0 ;  /* 0x0000000000007941 */ /* 0x000fea0003800200 */
.L_x_2186:
[----:B------:R-:W-:Y:S04]  /*31c0*/  BSSY.RECONVERGENT B0, `(.L_x_2188) ;  /* 0x0000032000007945 */ /* 0x000fe80003800200 */
[----:B------:R-:W-:Y:S05]  /*31d0*/  @!P3 BRA `(.L_x_2189) ;  /* 0x0000000000c0b947 */ /* 0x000fea0003800000 */
[--C-:B0-----:R-:W-:Y:S01]  /*31e0*/  FADD.FTZ R56, R63, -R81.reuse ;  /* 0x800000513f387221 */ /* 0x101fe20000010000 */
        /* <DEDUP_REMOVED lines=47> */
.L_x_2189:
[----:B------:R-:W-:Y:S05]  /*34e0*/  BSYNC.RECONVERGENT B0 ;  /* 0x0000000000007941 */ /* 0x000fea0003800200 */
.L_x_2188:
[----:B------:R-:W-:Y:S04]  /*34f0*/  BSSY.RECONVERGENT B0, `(.L_x_2185) ;  /* 0x0000031000007945 */ /* 0x000fe80003800200 */
[----:B------:R-:W-:Y:S05]  /*3500*/  @!P4 BRA `(.L_x_2190) ;  /* 0x0000000000bcc947 */ /* 0x000fea0003800000 */
[--C-:B01----:R-:W-:Y:S01]  /*3510*/  FADD.FTZ R56, R7, -R81.reuse ;  /* 0x8000005107387221 */ /* 0x103fe20000010000 */
[--C-:B------:R-:W-:Y:S01]  /*3520*/  FADD.FTZ R58, R5, -R81.reuse ;  /* 0x80000051053a7221 */ /* 0x100fe20000010000 */
        /* <DEDUP_REMOVED lines=8> */
[----:B------:R-:W-:Y:S02]  /*35b0*/  HADD2.F32 R59, -RZ, R29.H1_H1 ;  /* 0x3000001dff3b7230 */ /* 0x000fe40000004100 */
[----:B------:R-:W-:Y:S01]  /*35c0*/  FMUL.FTZ R78, R77, R78 ;  /* 0x0000004e4d4e7220 */ /* 0x000fe20000410000 */
[----:B------:R-:W-:Y:S02]  /*35d0*/  HADD2.F32 R87, -RZ, R26.H0_H0 ;  /* 0x2000001aff577230 */ /* 0x000fe40000004100 */
[----:B------:R-:W-:Y:S01]  /*35e0*/  FFMA.FTZ R57, R58, R79, R85 ;  /* 0x0000004f3a397223 */ /* 0x000fe20000010055 */
[----:B------:R-:W-:Y:S02]  /*35f0*/  HADD2.F32 R79, -RZ, R25.H1_H1 ;  /* 0x30000019ff4f7230 */ /* 0x000fe40000004100 */
[----:B------:R-:W-:Y:S01]  /*3600*/  FADD.FTZ R58, R3, -R81 ;  /* 0x80000051033a7221 */ /* 0x000fe20000010000 */
[----:B------:R-:W-:-:S02]  /*3610*/  HADD2.F32 R85, -RZ, R30.H0_H0 ;  /* 0x2000001eff557230 */ /* 0x000fc40000004100 */
[----:B------:R-:W-:Y:S01]  /*3620*/  FADD.FTZ R82, R0, -R81 ;  /* 0x8000005100527221 */ /* 0x000fe20000010000 */
[----:B------:R-:W-:Y:S02]  /*3630*/  HADD2.F32 R89, -RZ, R27.H1_H1 ;  /* 0x3000001bff597230 */ /* 0x000fe40000004100 */
[C---:B------:R-:W-:Y:S01]  /*3640*/  FMUL.FTZ R58, R77.reuse, R58 ;  /* 0x0000003a4d3a7220 */ /* 0x040fe20000410000 */
[----:B------:R-:W-:Y:S01]  /*3650*/  FFMA.FTZ R80, R78, R59, R79 ;  /* 0x0000003b4e507223 */ /* 0x000fe2000001004f */
[----:B------:R-:W-:Y:S01]  /*3660*/  FADD.FTZ R78, R2, -R81 ;  /* 0x80000051024e7221 */ /* 0x000fe20000010000 */
[----:B------:R-:W-:Y:S02]  /*3670*/  HADD2.F32 R59, -RZ, R26.H1_H1 ;  /* 0x3000001aff3b7230 */ /* 0x000fe40000004100 */
[----:B------:R-:W-:Y:S01]  /*3680*/  FFMA.FTZ R58, R58, R85, R87 ;  /* 0x000000553a3a7223 */ /* 0x000fe20000010057 */
[----:B------:R-:W-:Y:S02]  /*3690*/  HADD2.F32 R85, -RZ, R30.H1_H1 ;  /* 0x3000001eff557230 */ /* 0x000fe40000004100 */
[----:B------:R-:W-:Y:S01]  /*36a0*/  FMUL.FTZ R78, R77, R78 ;  /* 0x0000004e4d4e7220 */ /* 0x000fe20000410000 */
[----:B------:R-:W-:-:S02]  /*36b0*/  HADD2.F32 R79, -RZ, R31.H0_H0 ;  /* 0x2000001fff4f7230 */ /* 0x000fc40000004100 */
[----:B------:R-:W-:Y:S01]  /*36c0*/  FMUL.FTZ R82, R77, R82 ;  /* 0x000000524d527220 */ /* 0x000fe20000410000 */
[----:B------:R-:W-:Y:S02]  /*36d0*/  HADD2.F32 R87, -RZ, R27.H0_H0 ;  /* 0x2000001bff577230 */ /* 0x000fe40000004100 */
[----:B------:R-:W-:Y:S01]  /*36e0*/  FFMA.FTZ R85, R78, R85, R59 ;  /* 0x000000554e557223 */ /* 0x000fe2000001003b */
[----:B------:R-:W-:Y:S02]  /*36f0*/  F2FP.F16.F32.PACK_AB R57, R80, R57 ;  /* 0x000000395039723e */ /* 0x000fe400000000ff */
[----:B------:R-:W-:Y:S01]  /*3700*/  FFMA.FTZ R59, R82, R79, R87 ;  /* 0x0000004f523b7223 */ /* 0x000fe20000010057 */
[----:B------:R-:W-:Y:S01]  /*3710*/  FADD.FTZ R82, R72, -R81 ;  /* 0x8000005148527221 */ /* 0x000fe20000010000 */
[----:B------:R-:W0:Y:S01]  /*3720*/  LDC.64 R78, c[0x0][0x428] ;  /* 0x00010a00ff4e7b82 */ /* 0x000e220000000a00 */
[----:B------:R-:W-:Y:S01]  /*3730*/  HADD2.F32 R87, -RZ, R31.H1_H1 ;  /* 0x3000001fff577230 */ /* 0x000fe20000004100 */
[----:B------:R-:W-:Y:S01]  /*3740*/  F2FP.F16.F32.PACK_AB R58, R85, R58 ;  /* 0x0000003a553a723e */ /* 0x000fe200000000ff */
[----:B------:R-:W-:-:S04]  /*3750*/  FMUL.FTZ R82, R77, R82 ;  /* 0x000000524d527220 */ /* 0x000fc80000410000 */
[----:B------:R-:W-:Y:S01]  /*3760*/  FFMA.FTZ R84, R82, R87, R89 ;  /* 0x0000005752547223 */ /* 0x000fe20000010059 */
[----:B------:R-:W-:Y:S01]  /*3770*/  FADD.FTZ R82, R6, -R81 ;  /* 0x8000005106527221 */ /* 0x000fe20000010000 */
[----:B------:R-:W-:-:S03]  /*3780*/  HADD2.F32 R81, -RZ, R24.H1_H1 ;  /* 0x30000018ff517230 */ /* 0x000fc60000004100 */
[----:B------:R-:W-:Y:S01]  /*3790*/  FMUL.FTZ R82, R77, R82 ;  /* 0x000000524d527220 */ /* 0x000fe20000410000 */
[----:B------:R-:W-:Y:S01]  /*37a0*/  HADD2.F32 R77, -RZ, R28.H1_H1 ;  /* 0x3000001cff4d7230 */ /* 0x000fe20000004100 */
[----:B------:R-:W-:-:S04]  /*37b0*/  F2FP.F16.F32.PACK_AB R59, R84, R59 ;  /* 0x0000003b543b723e */ /* 0x000fc800000000ff */
[----:B------:R-:W-:-:S05]  /*37c0*/  FFMA.FTZ R77, R82, R77, R81 ;  /* 0x0000004d524d7223 */ /* 0x000fca0000010051 */
[----:B------:R-:W-:Y:S01]  /*37d0*/  F2FP.F16.F32.PACK_AB R56, R77, R56 ;  /* 0x000000384d38723e */ /* 0x000fe200000000ff */
[----:B0-----:R-:W-:-:S05]  /*37e0*/  IMAD.WIDE.U32 R78, R83, 0x10, R78 ;  /* 0x00000010534e7825 */ /* 0x001fca00078e004e */
[----:B------:R2:W-:Y:S02]  /*37f0*/  STG.E.128 desc[UR12][R78.64], R56 ;  /* 0x000000384e007986 */ /* 0x0005e4000c101d0c */
.L_x_2190:
[----:B------:R-:W-:Y:S05]  /*3800*/  BSYNC.RECONVERGENT B0 ;  /* 0x0000000000007941 */ /* 0x000fea0003800200 */
.L_x_2185:
[----:B------:R-:W-:Y:S02]  /*3810*/  UIADD3 UR18, UPT, UPT, UR18, UR16, URZ ;  /* 0x0000001012127290 */ /* 0x000fe4000fffe0ff */
[----:B------:R-:W-:Y:S02]  /*3820*/  UPLOP3.LUT UP1, UPT, UPT, UPT, UP1, 0x40, 0x4 ;  /* 0x000000000004789c */ /* 0x000fe40003f2e810 */
[----:B------:R-:W-:-:S09]  /*3830*/  UISETP.GE.AND UP0, UPT, UR18, UR17, UPT ;  /* 0x000000111200728c */ /* 0x000fd2000bf06270 */
[----:B------:R-:W-:Y:S05]  /*3840*/  BRA.U !UP0, `(.L_x_2191) ;  /* 0xffffffcd08a07547 */ /* 0x000fea000b83ffff */
[----:B------:R-:W-:Y:S05]  /*3850*/  EXIT ;  /* 0x000000000000794d */ /* 0x000fea0003800000 */
.L_x_2192:
        /* <DEDUP_REMOVED lines=10> */
.L_x_20753:


//--------------------- .text._ZN10layer_norm13ln_fwd_kernelINS_13Kernel_traitsI6__halfS2_S2_S2_fjLj3072ELj1ELj1ELj4ELj16ENS_18Kernel_traits_baseILj3072ES2_S2_S2_S2_fjLj128EEEEELb0ELb1ELb1ELb1EEEvNS_9FwdParamsE --------------------------
	.section	.text._ZN10layer_norm13ln_fwd_kernelINS_13Kernel_traitsI6__halfS2_S2_S2_fjLj3072ELj1ELj1ELj4ELj16ENS_18Kernel_traits_baseILj3072ES2_S2_S2_S2_fjLj128EEEEELb0ELb1ELb1ELb1EEEvNS_9FwdParamsE,"ax",@progbits
	.align	128
        .global         _ZN10layer_norm13ln_fwd_kernelINS_13Kernel_traitsI6__halfS2_S2_S2_fjLj3072ELj1ELj1ELj4ELj16ENS_18Kernel_traits_baseILj3072ES2_S2_S2_S2_fjLj128EEEEELb0ELb1ELb1ELb1EEEvNS_9FwdParamsE
        .type           _ZN10layer_norm13ln_fwd_kernelINS_13Kernel_traitsI6__halfS2_S2_S2_fjLj3072ELj1ELj1ELj4ELj16ENS_18Kernel_traits_baseILj3072ES2_S2_S2_S2_fjLj128EEEEELb0ELb1ELb1ELb1EEEvNS_9FwdParamsE,@function
        .size           _ZN10layer_norm13ln_fwd_kernelINS_13Kernel_traitsI6__halfS2_S2_S2_fjLj3072ELj1ELj1ELj4ELj16ENS_18Kernel_traits_baseILj3072ES2_S2_S2_S2_fjLj128EEEEELb0ELb1ELb1ELb1EEEvNS_9FwdParamsE,(.L_x_20754 - _ZN10layer_norm13ln_fwd_kernelINS_13Kernel_traitsI6__halfS2_S2_S2_fjLj3072ELj1ELj1ELj4ELj16ENS_18Kernel_traits_baseILj3072ES2_S2_S2_S2_fjLj128EEEEELb0ELb1ELb1ELb1EEEvNS_9FwdParamsE)
        .other          _ZN10layer_norm13ln_fwd_kernelINS_13Kernel_traitsI6__halfS2_S2_S2_fjLj3072ELj1ELj1ELj4ELj16ENS_18Kernel_traits_baseILj3072ES2_S2_S2_S2_fjLj128EEEEELb0ELb1ELb1ELb1EEEvNS_9FwdParamsE,@"STO_CUDA_ENTRY STV_DEFAULT"
_ZN10layer_norm13ln_fwd_kernelINS_13Kernel_traitsI6__halfS2_S2_S2_fjLj3072ELj1ELj1ELj4ELj16ENS_18Kernel_traits_baseILj3072ES2_S2_S2_S2_fjLj128EEEEELb0ELb1ELb1ELb1EEEvNS_9FwdParamsE:
.text._ZN10layer_norm13ln_fwd_kernelINS_13Kernel_traitsI6__halfS2_S2_S2_fjLj3072ELj1ELj1ELj4ELj16ENS_18Kernel_traits_baseILj3072ES2_S2_S2_S2_fjLj128EEEEELb0ELb1ELb1ELb1EEEvNS_9FwdParamsE:
        /* <DEDUP_REMOVED lines=12> */
[----:B---3--:R-:W-:Y:S01]  /*00c0*/  IMAD.WIDE.U32 R2, R0, 0x10, R2 ;  /* 0x0000001000027825 */ /* 0x008fe200078e0002 */
[----:B--2---:R-:W2:Y:S04]  /*00d0*/  LDG.E.128 R4, desc[UR12][R38.64] ;  /* 0x0000000c26047981 */ /* 0x004ea8000c1e1d00 */
[----:B------:R-:W3:Y:S04]  /*00e0*/  LDG.E.128 R68, desc[UR12][R2.64] ;  /* 0x0000000c02447981 */ /* 0x000ee8000c1e1d00 */
[----:B------:R-:W4:Y:S04]  /*00f0*/  LDG.E.128 R32, desc[UR12][R2.64+0x800] ;  /* 0x0008000c02207981 */ /* 0x000f28000c1e1d00 */
[----:B------:R-:W4:Y:S04]  /*0100*/  LDG.E.128 R8, desc[UR12][R38.64+0x800] ;  /* 0x0008000c26087981 */ /* 0x000f28000c1e1d00 */
[----:B------:R-:W5:Y:S01]  /*0110*/  LDG.E.128 R24, desc[UR12][R38.64+0x1000] ;  /* 0x0010000c26187981 */ /* 0x000f62000c1e1d00 */
[----:B0-----:R-:W-:-:S03]  /*0120*/  UISETP.GE.AND UP0, UPT, UR7, UR4, UPT ;  /* 0x000000040700728c */ /* 0x001fc6000bf06270 */
[----:B------:R0:W5:Y:S01]  /*0130*/  LDG.E.128 R28, desc[UR12][R2.64+0x1000] ;  /* 0x0010000c021c7981 */ /* 0x000162000c1e1d00 */
[----:B-1----:R-:W-:-:S05]  /*0140*/  @P0 IMAD.WIDE.U32 R36, R0, 0x10, R36 ;  /* 0x0000001000240825 */ /* 0x002fca00078e0024 */
[----:B------:R1:W5:Y:S04]  /*0150*/  @P0 LDG.E.128 R20, desc[UR12][R36.64] ;  /* 0x0000000c24140981 */ /* 0x000368000c1e1d00 */
[----:B------:R1:W5:Y:S04]  /*0160*/  @P0 LDG.E.128 R16, desc[UR12][R36.64+0x800] ;  /* 0x0008000c24100981 */ /* 0x000368000c1e1d00 */
[----:B------:R1:W5:Y:S01]  /*0170*/  @P0 LDG.E.128 R12, desc[UR12][R36.64+0x1000] ;  /* 0x0010000c240c0981 */ /* 0x000362000c1e1d00 */
[----:B------:R-:W-:Y:S02]  /*0180*/  PLOP3.LUT P1, PT, PT, PT, UP0, 0x80, 0x8 ;  /* 0x000000000008781c */ /* 0x000fe40003f2f008 */
[----:B--2---:R-:W-:-:S02]  /*0190*/  @P0 MOV R0, R4 ;  /* 0x0000000400000202 */ /* 0x004fc40000000f00 */
[----:B------:R-:W-:Y:S02]  /*01a0*/  @!P0 MOV R0, R4 ;  /* 0x0000000400008202 */ /* 0x000fe40000000f00 */
[----:B---3--:R-:W-:Y:S02]  /*01b0*/  @P0 MOV R74, R68 ;  /* 0x00000044004a0202 */ /* 0x008fe40000000f00 */
[----:B------:R-:W-:Y:S02]  /*01c0*/  @P0 MOV R73, R69 ;  /* 0x0000004500490202 */ /* 0x000fe40000000f00 */
[----:B------:R-:W-:Y:S02]  /*01d0*/  @P0 MOV R72, R70 ;  /* 0x0000004600480202 */ /* 0x000fe40000000f00 */
[----:B0-----:R-:W-:Y:S02]  /*01e0*/  @P0 MOV R2, R5 ;  /* 0x0000000500020202 */ /* 0x001fe40000000f00 */
[----:B------:R-:W-:-:S02]  /*01f0*/  @P0 MOV R3, R6 ;  /* 0x0000000600030202 */ /* 0x000fc40000000f00 */
[----:B------:R-:W-:Y:S02]  /*0200*/  @P0 MOV R4, R7 ;  /* 0x0000000700040202 */ /* 0x000fe40000000f00 */
[----:B------:R-:W-:Y:S02]  /*0210*/  @!P0 MOV R74, R68 ;  /* 0x00000044004a8202 */ /* 0x000fe40000000f00 */
[----:B------:R-:W-:Y:S02]  /*0220*/  @!P0 MOV R73, R69 ;  /* 0x0000004500498202 */ /* 0x000fe40000000f00 */
[----:B------:R-:W-:Y:S02]  /*0230*/  @!P0 MOV R72, R70 ;  /* 0x0000004600488202 */ /* 0x000fe40000000f00 */
[----:B------:R-:W-:Y:S02]  /*0240*/  @!P0 MOV R2, R5 ;  /* 0x0000000500028202 */ /* 0x000fe40000000f00 */
[----:B------:R-:W-:-:S02]  /*0250*/  @!P0 MOV R3, R6 ;  /* 0x0000000600038202 */ /* 0x000fc40000000f00 */
[----:B------:R-:W-:Y:S02]  /*0260*/  @!P0 MOV R4, R7 ;  /* 0x0000000700048202 */ /* 0x000fe40000000f00 */
[----:B----4-:R-:W-:Y:S02]  /*0270*/  @P0 MOV R70, R32 ;  /* 0x0000002000460202 */ /* 0x010fe40000000f00 */
[----:B------:R-:W-:Y:S02]  /*0280*/  @P0 MOV R69, R33 ;  /* 0x0000002100450202 */ /* 0x000fe40000000f00 */
[----:B------:R-:W-:Y:S02]  /*0290*/  @P0 MOV R68, R34 ;  /* 0x0000002200440202 */ /* 0x000fe40000000f00 */
[----:B------:R-:W-:Y:S02]  /*02a0*/  @P0 MOV R67, R35 ;  /* 0x0000002300430202 */ /* 0x000fe40000000f00 */
[----:B------:R-:W-:-:S02]  /*02b0*/  @P0 MOV R5, R8 ;  /* 0x0000000800050202 */ /* 0x000fc40000000f00 */
[----:B------:R-:W-:Y:S02]  /*02c0*/  @P0 MOV R6, R9 ;  /* 0x0000000900060202 */ /* 0x000fe40000000f00 */
[----:B------:R-:W-:Y:S02]  /*02d0*/  @P0 MOV R7, R10 ;  /* 0x0000000a00070202 */ /* 0x000fe40000000f00 */
[----:B------:R-:W-:Y:S02]  /*02e0*/  @!P0 MOV R70, R32 ;  /* 0x0000002000468202 */ /* 0x000fe40000000f00 */
[----:B------:R-:W-:Y:S02]  /*02f0*/  @!P0 MOV R69, R33 ;  /* 0x0000002100458202 */ /* 0x000fe40000000f00 */
[----:B------:R-:W-:Y:S02]  /*0300*/  @!P0 MOV R68, R34 ;  /* 0x0000002200448202 */ /* 0x000fe40000000f00 */
[----:B------:R-:W-:-:S02]  /*0310*/  @!P0 MOV R67, R35 ;  /* 0x0000002300438202 */ /* 0x000fc40000000f00 */
[----:B------:R-:W-:Y:S02]  /*0320*/  @!P0 MOV R5, R8 ;  /* 0x0000000800058202 */ /* 0x000fe40000000f00 */
[----:B------:R-:W-:Y:S02]  /*0330*/  @!P0 MOV R6, R9 ;  /* 0x0000000900068202 */ /* 0x000fe40000000f00 */
[----:B------:R-:W-:Y:S01]  /*0340*/  @!P0 MOV R7, R10 ;  /* 0x0000000a00078202 */ /* 0x000fe20000000f00 */
[----:B-1----:R-:W-:Y:S06]  /*0350*/  @P1 EXIT ;  /* 0x000000000000194d */ /* 0x002fec0003800000 */
[-C--:B------:R-:W-:Y:S02]  /*0360*/  @P0 MOV R8, R11.reuse ;  /* 0x0000000b00080202 */ /* 0x080fe40000000f00 */
[----:B-----5:R-:W-:Y:S02]  /*0370*/  @!P0 CS2R R22, SRZ ;  /* 0x0000000000168805 */ /* 0x020fe4000001ff00 */
[----:B------:R-:W-:Y:S02]  /*0380*/  @!P0 MOV R8, R11 ;  /* 0x0000000b00088202 */ /* 0x000fe40000000f00 */
[----:B------:R-:W-:Y:S02]  /*0390*/  @!P0 CS2R R20, SRZ ;  /* 0x0000000000148805 */ /* 0x000fe4000001ff00 */
[----:B------:R-:W-:Y:S02]  /*03a0*/  @P0 MOV R66, R28 ;  /* 0x0000001c00420202 */ /* 0x000fe40000000f00 */
[----:B------:R-:W-:-:S02]  /*03b0*/  @!P0 CS2R R18, SRZ ;  /* 0x0000000000128805 */ /* 0x000fc4000001ff00 */
[----:B------:R-:W-:Y:S02]  /*03c0*/  @P0 MOV R65, R29 ;  /* 0x0000001d00410202 */ /* 0x000fe40000000f00 */
[----:B------:R-:W-:Y:S02]  /*03d0*/  @!P0 CS2R R16, SRZ ;  /* 0x0000000000108805 */ /* 0x000fe4000001ff00 */
[----:B------:R-:W-:Y:S02]  /*03e0*/  @P0 MOV R64, R30 ;  /* 0x0000001e00400202 */ /* 0x000fe40000000f00 */
[----:B------:R-:W-:Y:S02]  /*03f0*/  @!P0 CS2R R14, SRZ ;  /* 0x00000000000e8805 */ /* 0x000fe4000001ff00 */
[----:B------:R-:W-:Y:S02]  /*0400*/  @P0 MOV R9, R31 ;  /* 0x0000001f00090202 */ /* 0x000fe40000000f00 */
[----:B------:R-:W-:-:S02]  /*0410*/  @!P0 CS2R R12, SRZ ;  /* 0x00000000000c8805 */ /* 0x000fc4000001ff00 */
[----:B------:R-:W-:Y:S01]  /*0420*/  @P0 MOV R10, R24 ;  /* 0x00000018000a0202 */ /* 0x000fe20000000f00 */
[----:B------:R-:W-:Y:S01]  /*0430*/  UPLOP3.LUT UP0, UPT, UPT, UPT, UPT, 0x40, 0x4 ;  /* 0x000000000004789c */ /* 0x000fe20003f0e870 */
[----:B------:R-:W-:Y:S01]  /*0440*/  @P0 MOV R11, R25 ;  /* 0x00000019000b0202 */ /* 0x000fe20000000f00 */
[----:B------:R-:W0:Y:S01]  /*0450*/  LDCU UR20, c[0x0][0x388] ;  /* 0x00007100ff1477ac */ /* 0x000e220008000800 */
[----:B------:R-:W-:Y:S02]  /*0460*/  @P0 MOV R40, R26 ;  /* 0x0000001a00280202 */ /* 0x000fe40000000f00 */
[----:B------:R-:W-:Y:S01]  /*0470*/  @P0 MOV R41, R27 ;  /* 0x0000001b00290202 */ /* 0x000fe20000000f00 */
[----:B------:R-:W1:Y:S01]  /*0480*/  LDCU.U8 UR21, c[0x0][0x410] ;  /* 0x00008200ff1577ac */ /* 0x000e620008000000 */
[----:B------:R-:W-:Y:S02]  /*0490*/  @!P0 MOV R66, R28 ;  /* 0x0000001c00428202 */ /* 0x000fe40000000f00 */
[----:B------:R-:W-:Y:S01]  /*04a0*/  @!P0 MOV R65, R29 ;  /* 0x0000001d00418202 */ /* 0x000fe20000000f00 */
[----:B------:R-:W2:Y:S01]  /*04b0*/  LDCU UR24, c[0x0][0x400] ;  /* 0x00008000ff1877ac */ /* 0x000ea20008000800 */
[----:B------:R-:W-:-:S02]  /*04c0*/  @!P0 MOV R64, R30 ;  /* 0x0000001e00408202 */ /* 0x000fc40000000f00 */
[----:B------:R-:W-:Y:S01]  /*04d0*/  @!P0 MOV R9, R31 ;  /* 0x0000001f00098202 */ /* 0x000fe20000000f00 */
[----:B------:R-:W3:Y:S01]  /*04e0*/  LDCU.128 UR8, c[0x0][0x3f0] ;  /* 0x00007e00ff0877ac */ /* 0x000ee20008000c00 */
[----:B------:R-:W-:Y:S02]  /*04f0*/  @!P0 MOV R10, R24 ;  /* 0x00000018000a8202 */ /* 0x000fe40000000f00 */
[----:B------:R-:W-:Y:S01]  /*0500*/  @!P0 MOV R11, R25 ;  /* 0x00000019000b8202 */ /* 0x000fe20000000f00 */
[----:B------:R-:W4:Y:S01]  /*0510*/  LDCU.64 UR14, c[0x0][0x3a0] ;  /* 0x00007400ff0e77ac */ /* 0x000f220008000a00 */
[----:B------:R-:W-:Y:S02]  /*0520*/  @!P0 MOV R40, R26 ;  /* 0x0000001a00288202 */ /* 0x000fe40000000f00 */
[----:B------:R-:W-:Y:S01]  /*0530*/  @!P0 MOV R41, R27 ;  /* 0x0000001b00298202 */ /* 0x000fe20000000f00 */
[----:B------:R-:W0:Y:S06]  /*0540*/  LDCU.64 UR16, c[0x0][0x380] ;  /* 0x00007000ff1077ac */ /* 0x000e2c0008000a00 */
.L_x_2204:
[----:B---3--:R-:W-:-:S06]  /*0550*/  UIMAD.WIDE UR4, UR7, 0x4, UR8 ;  /* 0x00000004070478a5 */ /* 0x008fcc000f8e0208 */
[----:B01----:R-:W-:Y:S02]  /*0560*/  MOV R32, UR4 ;  /* 0x0000000400207c02 */ /* 0x003fe40008000f00 */
[----:B------:R-:W-:-:S05]  /*0570*/  MOV R33, UR5 ;  /* 0x0000000500217c02 */ /* 0x000fca0008000f00 */
[----:B------:R-:W3:Y:S01]  /*0580*/  LDG.E R32, desc[UR12][R32.64] ;  /* 0x0000000c20207981 */ /* 0x000ee2000c1e1900 */
[----:B------:R-:W-:Y:S01]  /*0590*/  UIMAD.WIDE UR18, UR7, 0x4, UR10 ;  /* 0x00000004071278a5 */ /* 0x000fe2000f8e020a */
[----:B------:R-:W1:Y:S01]  /*05a0*/  S2R R37, SR_TID.X ;  /* 0x0000000000257919 */ /* 0x000e620000002100 */
[----:B------:R-:W-:-:S04]  /*05b0*/  HFMA2 R58, -RZ, RZ, 0, 0 ;  /* 0x00000000ff3a7431 */ /* 0x000fc800000001ff */
[----:B------:R-:W-:Y:S02]  /*05c0*/  MOV R34, UR18 ;  /* 0x0000001200227c02 */ /* 0x000fe40008000f00 */
[----:B------:R-:W-:-:S05]  /*05d0*/  MOV R35, UR19 ;  /* 0x0000001300237c02 */ /* 0x000fca0008000f00 */
[----:B------:R-:W2:Y:S01]  /*05e0*/  LDG.E R34, desc[UR12][R34.64] ;  /* 0x0000000c22227981 */ /* 0x000ea2000c1e1900 */
        /* <DEDUP_REMOVED lines=8> */
[----:B------:R-:W-:Y:S02]  /*0670*/  MOV R36, UR5 ;  /* 0x0000000500247c02 */ /* 0x000fe40008000f00 */
[----:B---3--:R-:W-:Y:S02]  /*0680*/  MOV R32, UR22 ;  /* 0x0000001600207c02 */ /* 0x008fe40008000f00 */
[----:B------:R-:W-:Y:S02]  /*0690*/  MOV R33, UR23 ;  /* 0x0000001700217c02 */ /* 0x000fe40008000f00 */
[----:B-1----:R-:W-:-:S05]  /*06a0*/  @P1 LEA.HI.SX32 R58, R36, R37, 0x1d ;  /* 0x00000025243a1211 */ /* 0x002fca00078feaff */
[----:B------:R-:W-:-:S05]  /*06b0*/  @P1 IMAD.WIDE.U32 R32, R58, 0x10, R32 ;  /* 0x000000103a201825 */ /* 0x000fca00078e0020 */
[----:B------:R0:W5:Y:S01]  /*06c0*/  @P1 LDG.E.128 R24, desc[UR12][R32.64] ;  /* 0x0000000c20181981 */ /* 0x000162000c1e1d00 */
[----:B----4-:R-:W-:Y:S01]  /*06d0*/  ISETP.NE.U32.AND P0, PT, RZ, UR14, PT ;  /* 0x0000000eff007c0c */ /* 0x010fe2000bf05070 */
[----:B------:R-:W-:-:S03]  /*06e0*/  UIMAD UR4, UR7, UR20, URZ ;  /* 0x00000014070472a4 */ /* 0x000fc6000f8e02ff */
[----:B------:R-:W-:Y:S01]  /*06f0*/  ISETP.NE.AND.EX P0, PT, RZ, UR15, PT, P0 ;  /* 0x0000000fff007c0c */ /* 0x000fe2000bf05300 */
[----:B------:R-:W-:-:S04]  /*0700*/  USHF.R.S32.HI UR5, URZ, 0x1f, UR4 ;  /* 0x0000001fff057899 */ /* 0x000fc80008011404 */
[----:B------:R-:W-:Y:S01]  /*0710*/  ULEA.HI UR5, UR5, UR4, URZ, 0x3 ;  /* 0x0000000405057291 */ /* 0x000fe2000f8f18ff */
[----:B--2---:R-:W-:-:S05]  /*0720*/  R2UR UR6, R34 ;  /* 0x00000000220672ca */ /* 0x004fca00000e0000 */
[----:B------:R-:W-:-:S04]  /*0730*/  MOV R59, UR5 ;  /* 0x00000005003b7c02 */ /* 0x000fc80008000f00 */
[----:B------:R-:W-:Y:S01]  /*0740*/  LEA.HI.SX32 R59, R59, R37, 0x1d ;  /* 0x000000253b3b7211 */ /* 0x000fe200078feaff */
[----:B0-----:R-:W-:Y:S06]  /*0750*/  @!P0 BRA `(.L_x_2193) ;  /* 0x0000000400248947 */ /* 0x001fec0003800000 */
[----:B------:R-:W0:Y:S02]  /*0760*/  LDC.64 R28, c[0x0][0x3a0] ;  /* 0x0000e800ff1c7b82 */ /* 0x000e240000000a00 */
[----:B0-----:R-:W-:-:S06]  /*0770*/  IMAD.WIDE.U32 R28, R59, 0x10, R28 ;  /* 0x000000103b1c7825 */ /* 0x001fcc00078e001c */
[----:B------:R-:W2:Y:S01]  /*0780*/  LDG.E.128 R28, desc[UR12][R28.64] ;  /* 0x0000000c1c1c7981 */ /* 0x000ea2000c1e1d00 */
[----:B------:R-:W-:-:S13]  /*0790*/  ISETP.LT.AND P2, PT, RZ, UR25, PT ;  /* 0x00000019ff007c0c */ /* 0x000fda000bf41270 */
[----:B------:R-:W0:Y:S01]  /*07a0*/  @P2 LDC R34, c[0x0][0x40c] ;  /* 0x00010300ff222b82 */ /* 0x000e220000000800 */
[--C-:B-----5:R-:W-:Y:S02]  /*07b0*/  @P2 HADD2.F32 R33, -RZ, R24.reuse.H1_H1 ;  /* 0x30000018ff212230 */ /* 0x120fe40000004100 */
[----:B------:R-:W-:Y:S02]  /*07c0*/  @P2 HADD2.F32 R32, -RZ, R24.H0_H0 ;  /* 0x20000018ff202230 */ /* 0x000fe40000004100 */
[--C-:B------:R-:W-:Y:S02]  /*07d0*/  @P2 HADD2.F32 R37, -RZ, R25.reuse.H1_H1 ;  /* 0x30000019ff252230 */ /* 0x100fe40000004100 */
[----:B------:R-:W-:Y:S01]  /*07e0*/  @P2 HADD2.F32 R36, -RZ, R25.H0_H0 ;  /* 0x20000019ff242230 */ /* 0x000fe20000004100 */
[----:B------:R-:W1:Y:S08]  /*07f0*/  @P2 LDC R35, c[0x0][0x40c] ;  /* 0x00010300ff232b82 */ /* 0x000e700000000800 */
[----:B------:R-:W3:Y:S01]  /*0800*/  @P2 LDC R38, c[0x0][0x40c] ;  /* 0x00010300ff262b82 */ /* 0x000ee20000000800 */
[----:B0-----:R-:W-:-:S07]  /*0810*/  @P2 FMUL.FTZ R34, R33, R34 ;  /* 0x0000002221222220 */ /* 0x001fce0000410000 */
[----:B------:R-:W0:Y:S01]  /*0820*/  @P2 LDC R45, c[0x0][0x40c] ;  /* 0x00010300ff2d2b82 */ /* 0x000e220000000800 */
[----:B------:R-:W-:Y:S02]  /*0830*/  @P2 HADD2.F32 R33, -RZ, R0.H0_H0 ;  /* 0x20000000ff212230 */ /* 0x000fe40000004100 */
[----:B-1----:R-:W-:-:S05]  /*0840*/  @P2 FMUL.FTZ R32, R32, R35 ;  /* 0x0000002320202220 */ /* 0x002fca0000410000 */
[----:B------:R-:W1:Y:S01]  /*0850*/  @P2 LDC R44, c[0x0][0x40c] ;  /* 0x00010300ff2c2b82 */ /* 0x000e620000000800 */
[----:B------:R-:W-:Y:S02]  /*0860*/  @P2 HADD2.F32 R35, -RZ, R0.H1_H1 ;  /* 0x30000000ff232230 */ /* 0x000fe40000004100 */
[----:B---3--:R-:W-:-:S05]  /*0870*/  @P2 FMUL.FTZ R37, R37, R38 ;  /* 0x0000002625252220 */ /* 0x008fca0000410000 */
[----:B------:R-:W3:Y:S01]  /*0880*/  @P2 LDC R47, c[0x0][0x40c] ;  /* 0x00010300ff2f2b82 */ /* 0x000ee20000000800 */
[----:B------:R-:W-:-:S07]  /*0890*/  @P2 HADD2.F32 R38, -RZ, R26.H1_H1 ;  /* 0x3000001aff262230 */ /* 0x000fce0000004100 */
[----:B------:R-:W4:Y:S01]  /*08a0*/  @P2 LDC R46, c[0x0][0x40c] ;  /* 0x00010300ff2e2b82 */ /* 0x000f220000000800 */
[----:B0-----:R-:W-:Y:S01]  /*08b0*/  @P2 FMUL.FTZ R36, R36, R45 ;  /* 0x0000002d24242220 */ /* 0x001fe20000410000 */
[----:B---3--:R-:W-:Y:S01]  /*08c0*/  @P2 FMUL.FTZ R38, R38, R47 ;  /* 0x0000002f26262220 */ /* 0x008fe20000410000 */
[--C-:B--2---:R-:W-:Y:S02]  /*08d0*/  @P2 HADD2.F32 R39, -RZ, R28.reuse.H0_H0 ;  /* 0x2000001cff272230 */ /* 0x104fe40000004100 */
[--C-:B------:R-:W-:Y:S02]  /*08e0*/  @!P2 HADD2.F32 R55, -RZ, R28.reuse.H0_H0 ;  /* 0x2000001cff37a230 */ /* 0x100fe40000004100 */
[--C-:B------:R-:W-:Y:S02]  /*08f0*/  @P2 HADD2.F32 R43, -RZ, R28.reuse.H1_H1 ;  /* 0x3000001cff2b2230 */ /* 0x100fe40000004100 */
[----:B------:R-:W-:Y:S01]  /*0900*/  @P2 FFMA.FTZ R55, R32, R33, R39 ;  /* 0x0000002120372223 */ /* 0x000fe20000010027 */
[----:B------:R-:W-:Y:S01]  /*0910*/  @!P2 HADD2.F32 R54, -RZ, R28.H1_H1 ;  /* 0x3000001cff36a230 */ /* 0x000fe20000004100 */
[----:B------:R-:W0:Y:S01]  /*0920*/  @P2 LDC R32, c[0x0][0x40c] ;  /* 0x00010300ff202b82 */ /* 0x000e220000000800 */
[----:B------:R-:W-:-:S02]  /*0930*/  @P2 HADD2.F32 R42, -RZ, R29.H1_H1 ;  /* 0x3000001dff2a2230 */ /* 0x000fc40000004100 */
[----:B------:R-:W-:Y:S01]  /*0940*/  @P2 FFMA.FTZ R54, R34, R35, R43 ;  /* 0x0000002322362223 */ /* 0x000fe2000001002b */
[--C-:B------:R-:W-:Y:S02]  /*0950*/  @P2 HADD2.F32 R34, -RZ, R2.reuse.H1_H1 ;  /* 0x30000002ff222230 */ /* 0x100fe40000004100 */
[----:B------:R-:W-:Y:S02]  /*0960*/  @P2 HADD2.F32 R33, -RZ, R2.H0_H0 ;  /* 0x20000002ff212230 */ /* 0x000fe40000004100 */
[--C-:B------:R-:W-:Y:S02]  /*0970*/  @P2 HADD2.F32 R43, -RZ, R29.reuse.H0_H0 ;  /* 0x2000001dff2b2230 */ /* 0x100fe40000004100 */
[----:B------:R-:W-:Y:S02]  /*0980*/  @!P2 HADD2.F32 R52, -RZ, R29.H1_H1 ;  /* 0x3000001dff34a230 */ /* 0x000fe40000004100 */
[----:B------:R-:W-:Y:S01]  /*0990*/  @P2 FFMA.FTZ R52, R37, R34, R42 ;  /* 0x0000002225342223 */ /* 0x000fe2000001002a */
[----:B------:R-:W-:-:S02]  /*09a0*/  @P2 HADD2.F32 R35, -RZ, R26.H0_H0 ;  /* 0x2000001aff232230 */ /* 0x000fc40000004100 */
[--C-:B------:R-:W-:Y:S02]  /*09b0*/  @P2 HADD2.F32 R39, -RZ, R27.reuse.H0_H0 ;  /* 0x2000001bff272230 */ /* 0x100fe40000004100 */
[----:B------:R-:W-:Y:S02]  /*09c0*/  @P2 HADD2.F32 R37, -RZ, R27.H1_H1 ;  /* 0x3000001bff252230 */ /* 0x000fe40000004100 */
[----:B-1----:R-:W-:Y:S01]  /*09d0*/  @P2 FMUL.FTZ R35, R35, R44 ;  /* 0x0000002c23232220 */ /* 0x002fe20000410000 */
[----:B------:R-:W-:Y:S02]  /*09e0*/  @!P2 HADD2.F32 R53, -RZ, R29.H0_H0 ;  /* 0x2000001dff35a230 */ /* 0x000fe40000004100 */
[----:B------:R-:W-:Y:S01]  /*09f0*/  @P2 FFMA.FTZ R53, R36, R33, R43 ;  /* 0x0000002124352223 */ /* 0x000fe2000001002b */
[--C-:B------:R-:W-:Y:S02]  /*0a00*/  @P2 HADD2.F32 R34, -RZ, R3.reuse.H0_H0 ;  /* 0x20000003ff222230 */ /* 0x100fe40000004100 */
[----:B----4-:R-:W-:Y:S01]  /*0a10*/  @P2 FMUL.FTZ R39, R39, R46 ;  /* 0x0000002e27272220 */ /* 0x010fe20000410000 */
[----:B------:R-:W-:-:S02]  /*0a20*/  @P2 HADD2.F32 R33, -RZ, R3.H1_H1 ;  /* 0x30000003ff212230 */ /* 0x000fc40000004100 */
[--C-:B------:R-:W-:Y:S02]  /*0a30*/  @P2 HADD2.F32 R36, -RZ, R4.reuse.H0_H0 ;  /* 0x20000004ff242230 */ /* 0x100fe40000004100 */
[----:B0-----:R-:W-:Y:S01]  /*0a40*/  @P2 FMUL.FTZ R32, R37, R32 ;  /* 0x0000002025202220 */ /* 0x001fe20000410000 */
[----:B------:R-:W-:Y:S02]  /*0a50*/  @P2 HADD2.F32 R43, -RZ, R4.H1_H1 ;  /* 0x30000004ff2b2230 */ /* 0x000fe40000004100 */
[--C-:B------:R-:W-:Y:S02]  /*0a60*/  @P2 HADD2.F32 R42, -RZ, R30.reuse.H0_H0 ;  /* 0x2000001eff2a2230 */ /* 0x100fe40000004100 */
[----:B------:R-:W-:Y:S02]  /*0a70*/  @P2 HADD2.F32 R45, -RZ, R30.H1_H1 ;  /* 0x3000001eff2d2230 */ /* 0x000fe40000004100 */
[--C-:B------:R-:W-:Y:S02]  /*0a80*/  @P2 HADD2.F32 R44, -RZ, R31.reuse.H0_H0 ;  /* 0x2000001fff2c2230 */ /* 0x100fe40000004100 */
[----:B------:R-:W-:-:S02]  /*0a90*/  @P2 HADD2.F32 R51, -RZ, R31.H1_H1 ;  /* 0x3000001fff332230 */ /* 0x000fc40000004100 */
[--C-:B------:R-:W-:Y:S02]  /*0aa0*/  @!P2 HADD2.F32 R49, -RZ, R30.reuse.H0_H0 ;  /* 0x2000001eff31a230 */ /* 0x100fe40000004100 */
[----:B------:R-:W-:Y:S01]  /*0ab0*/  @P2 FFMA.FTZ R49, R35, R34, R42 ;  /* 0x0000002223312223 */ /* 0x000fe2000001002a */
        /* <DEDUP_REMOVED lines=13> */
[----:B------:R-:W-:Y:S02]  /*0b90*/  F2FP.F16.F32.PACK_AB R35, RZ, R46 ;  /* 0x0000002eff23723e */ /* 0x000fe400000000ff */
[----:B------:R-:W-:Y:S02]  /*0ba0*/  PRMT R32, R32, 0x5410, R33 ;  /* 0x0000541020207816 */ /* 0x000fe40000000021 */
[----:B------:R-:W-:Y:S02]  /*0bb0*/  PRMT R33, R34, 0x5410, R36 ;  /* 0x0000541022217816 */ /* 0x000fe40000000024 */
[----:B------:R-:W-:Y:S02]  /*0bc0*/  PRMT R34, R37, 0x5410, R38 ;  /* 0x0000541025227816 */ /* 0x000fe40000000026 */
[----:B------:R-:W-:Y:S01]  /*0bd0*/  PRMT R35, R39, 0x5410, R35 ;  /* 0x0000541027237816 */ /* 0x000fe20000000023 */
[----:B------:R-:W-:Y:S06]  /*0be0*/  BRA `(.L_x_2194) ;  /* 0x0000000000e07947 */ /* 0x000fec0003800000 */
.L_x_2193:
[----:B------:R-:W0:Y:S01]  /*0bf0*/  @UP1 LDCU UR4, c[0x0][0x40c] ;  /* 0x00008180ff0417ac */ /* 0x000e220008000800 */
[----:B-----5:R-:W-:Y:S01]  /*0c00*/  @P1 HADD2.F32 R32, -RZ, R24.H0_H0 ;  /* 0x20000018ff201230 */ /* 0x020fe20000004100 */
[----:B------:R-:W-:Y:S01]  /*0c10*/  CS2R R54, SRZ ;  /* 0x0000000000367805 */ /* 0x000fe2000001ff00 */
[----:B------:R-:W-:Y:S01]  /*0c20*/  @P1 HADD2.F32 R33, -RZ, R0.H0_H0 ;  /* 0x20000000ff211230 */ /* 0x000fe20000004100 */
[----:B------:R-:W1:Y:S01]  /*0c30*/  @UP1 LDCU UR5, c[0x0][0x40c] ;  /* 0x00008180ff0517ac */ /* 0x000e620008000800 */
[----:B------:R-:W-:Y:S01]  /*0c40*/  @P1 HADD2.F32 R34, -RZ, R25.H0_H0 ;  /* 0x20000019ff221230 */ /* 0x000fe20000004100 */
[----:B------:R-:W-:Y:S01]  /*0c50*/  CS2R R52, SRZ ;  /* 0x0000000000347805 */ /* 0x000fe2000001ff00 */
[--C-:B------:R-:W-:Y:S01]  /*0c60*/  @P1 HADD2.F32 R36, -RZ, R27.reuse.H0_H0 ;  /* 0x2000001bff241230 */ /* 0x100fe20000004100 */
[----:B------:R-:W2:Y:S01]  /*0c70*/  @UP1 LDCU UR18, c[0x0][0x40c] ;  /* 0x00008180ff1217ac */ /* 0x000ea20008000800 */
[----:B------:R-:W-:Y:S01]  /*0c80*/  @P1 HADD2.F32 R35, -RZ, R2.H0_H0 ;  /* 0x20000002ff231230 */ /* 0x000fe20000004100 */
[----:B------:R-:W-:Y:S01]  /*0c90*/  CS2R R46, SRZ ;  /* 0x00000000002e7805 */ /* 0x000fe2000001ff00 */
[--C-:B------:R-:W-:Y:S01]  /*0ca0*/  @P1 HADD2.F32 R37, -RZ, R4.reuse.H0_H0 ;  /* 0x20000004ff251230 */ /* 0x100fe20000004100 */
[----:B------:R-:W3:Y:S01]  /*0cb0*/  @UP1 LDCU UR22, c[0x0][0x40c] ;  /* 0x00008180ff1617ac */ /* 0x000ee20008000800 */
[----:B------:R-:W-:Y:S01]  /*0cc0*/  @P1 HADD2.F32 R38, -RZ, R27.H1_H1 ;  /* 0x3000001bff261230 */ /* 0x000fe20000004100 */
[----:B------:R-:W-:Y:S01]  /*0cd0*/  CS2R R48, SRZ ;  /* 0x0000000000307805 */ /* 0x000fe2000001ff00 */
[----:B------:R-:W-:Y:S01]  /*0ce0*/  @P1 HADD2.F32 R39, -RZ, R4.H1_H1 ;  /* 0x30000004ff271230 */ /* 0x000fe20000004100 */
[----:B------:R-:W4:Y:S01]  /*0cf0*/  @UP1 LDCU UR19, c[0x0][0x40c] ;  /* 0x00008180ff1317ac */ /* 0x000f220008000800 */
[----:B0-----:R-:W-:Y:S01]  /*0d00*/  @P1 FMUL.FTZ R32, R32, UR4 ;  /* 0x0000000420201c20 */ /* 0x001fe20008410000 */
[----:B------:R-:W0:Y:S03]  /*0d10*/  @UP1 LDCU UR4, c[0x0][0x40c] ;  /* 0x00008180ff0417ac */ /* 0x000e260008000800 */
        /* <DEDUP_REMOVED lines=12> */
[--C-:B------:R-:W-:Y:S02]  /*0de0*/  @P1 HADD2.F32 R34, -RZ, R26.reuse.H0_H0 ;  /* 0x2000001aff221230 */ /* 0x100fe40000004100 */
[----:B------:R-:W-:-:S02]  /*0df0*/  @P1 HADD2.F32 R36, -RZ, R26.H1_H1 ;  /* 0x3000001aff241230 */ /* 0x000fc40000004100 */
[----:B----4-:R-:W-:Y:S01]  /*0e00*/  @P1 FMUL.FTZ R32, R32, UR19 ;  /* 0x0000001320201c20 */ /* 0x010fe20008410000 */
[----:B------:R-:W-:Y:S02]  /*0e10*/  @P1 HADD2.F32 R33, -RZ, R2.H1_H1 ;  /* 0x30000002ff211230 */ /* 0x000fe40000004100 */
[----:B0-----:R-:W-:Y:S01]  /*0e20*/  @P1 FMUL.FTZ R34, R34, UR4 ;  /* 0x0000000422221c20 */ /* 0x001fe20008410000 */
[--C-:B------:R-:W-:Y:S02]  /*0e30*/  @P1 HADD2.F32 R35, -RZ, R3.reuse.H0_H0 ;  /* 0x20000003ff231230 */ /* 0x100fe40000004100 */
[----:B------:R-:W-:Y:S01]  /*0e40*/  @P1 FMUL.FTZ R38, R38, UR23 ;  /* 0x0000001726261c20 */ /* 0x000fe20008410000 */
[----:B------:R-:W-:Y:S02]  /*0e50*/  @P1 HADD2.F32 R37, -RZ, R3.H1_H1 ;  /* 0x30000003ff251230 */ /* 0x000fe40000004100 */
[----:B------:R-:W-:Y:S01]  /*0e60*/  @P1 FMUL.FTZ R52, R32, R33 ;  /* 0x0000002120341220 */ /* 0x000fe20000410000 */
[----:B------:R-:W-:Y:S01]  /*0e70*/  F2FP.F16.F32.PACK_AB R32, RZ, R55 ;  /* 0x00000037ff20723e */ /* 0x000fe200000000ff */
[----:B------:R-:W-:Y:S01]  /*0e80*/  @P1 FMUL.FTZ R46, R38, R39 ;  /* 0x00000027262e1220 */ /* 0x000fe20000410000 */
[----:B-1----:R-:W-:Y:S01]  /*0e90*/  @P1 FMUL.FTZ R36, R36, UR5 ;  /* 0x0000000524241c20 */ /* 0x002fe20008410000 */
        /* <DEDUP_REMOVED lines=13> */
.L_x_2194:
[----:B------:R-:W0:Y:S01]  /*0f70*/  LDC.64 R60, c[0x0][0x3a8] ;  /* 0x0000ea00ff3c7b82 */ /* 0x000e220000000a00 */
[----:B------:R-:W1:Y:S01]  /*0f80*/  @UP1 LDCU.64 UR4, c[0x0][0x390] ;  /* 0x00007200ff0417ac */ /* 0x000e620008000a00 */
[----:B------:R-:W-:Y:S02]  /*0f90*/  @P1 IADD3 R36, PT, PT, R58, 0x80, RZ ;  /* 0x000000803a241810 */ /* 0x000fe40007ffe0ff */
[----:B------:R-:W-:Y:S02]  /*0fa0*/  MOV R37, 0x10 ;  /* 0x0000001000257802 */ /* 0x000fe40000000f00 */
[----:B------:R-:W-:Y:S02]  /*0fb0*/  @P0 IADD3 R45, PT, PT, R59, 0x80, RZ ;  /* 0x000000803b2d0810 */ /* 0x000fe40007ffe0ff */
        /* <DEDUP_REMOVED lines=9> */
[--C-:B-----5:R-:W-:Y:S02]  /*1050*/  HADD2.F32 R45, -RZ, R28.reuse.H0_H0 ;  /* 0x2000001cff2d7230 */ /* 0x120fe40000004100 */
[----:B------:R-:W-:Y:S02]  /*1060*/  HADD2.F32 R44, -RZ, R28.H1_H1 ;  /* 0x3000001cff2c7230 */ /* 0x000fe40000004100 */
[--C-:B0-----:R-:W-:Y:S02]  /*1070*/  HADD2.F32 R43, -RZ, R29.reuse.H0_H0 ;  /* 0x2000001dff2b7230 */ /* 0x101fe40000004100 */
[----:B------:R-:W-:Y:S02]  /*1080*/  HADD2.F32 R42, -RZ, R29.H1_H1 ;  /* 0x3000001dff2a7230 */ /* 0x000fe40000004100 */
[--C-:B------:R-:W-:Y:S02]  /*1090*/  HADD2.F32 R39, -RZ, R30.reuse.H0_H0 ;  /* 0x2000001eff277230 */ /* 0x100fe40000004100 */
[----:B------:R-:W-:-:S02]  /*10a0*/  HADD2.F32 R38, -RZ, R30.H1_H1 ;  /* 0x3000001eff267230 */ /* 0x000fc40000004100 */
[----:B------:R-:W0:Y:S01]  /*10b0*/  @P2 LDC R33, c[0x0][0x40c] ;  /* 0x00010300ff212b82 */ /* 0x000e220000000800 */
[--C-:B------:R-:W-:Y:S02]  /*10c0*/  @P2 HADD2.F32 R32, -RZ, R24.reuse.H0_H0 ;  /* 0x20000018ff202230 */ /* 0x100fe40000004100 */
[----:B------:R-:W-:-:S05]  /*10d0*/  @P2 HADD2.F32 R35, -RZ, R24.H1_H1 ;  /* 0x30000018ff232230 */ /* 0x000fca0000004100 */
[----:B------:R-:W1:Y:S08]  /*10e0*/  @P2 LDC R36, c[0x0][0x40c] ;  /* 0x00010300ff242b82 */ /* 0x000e700000000800 */
[----:B------:R-:W2:Y:S01]  /*10f0*/  @P2 LDC R37, c[0x0][0x40c] ;  /* 0x00010300ff252b82 */ /* 0x000ea20000000800 */
[----:B0-----:R-:W-:Y:S01]  /*1100*/  @P2 FMUL.FTZ R34, R32, R33 ;  /* 0x0000002120222220 */ /* 0x001fe20000410000 */
[----:B------:R-:W-:-:S06]  /*1110*/  @P2 HADD2.F32 R33, -RZ, R5.H0_H0 ;  /* 0x20000005ff212230 */ /* 0x000fcc0000004100 */
[----:B------:R-:W0:Y:S01]  /*1120*/  @P2 LDC R32, c[0x0][0x40c] ;  /* 0x00010300ff202b82 */ /* 0x000e220000000800 */
[----:B------:R-:W-:Y:S01]  /*1130*/  @P2 FFMA.FTZ R45, R34, R33, R45 ;  /* 0x00000021222d2223 */ /* 0x000fe2000001002d */
[----:B------:R-:W-:Y:S02]  /*1140*/  @P2 HADD2.F32 R34, -RZ, R5.H1_H1 ;  /* 0x30000005ff222230 */ /* 0x000fe40000004100 */
[----:B-1----:R-:W-:Y:S01]  /*1150*/  @P2 FMUL.FTZ R35, R35, R36 ;  /* 0x0000002423232220 */ /* 0x002fe20000410000 */
[----:B------:R-:W-:-:S03]  /*1160*/  @P2 HADD2.F32 R36, -RZ, R25.H0_H0 ;  /* 0x20000019ff242230 */ /* 0x000fc60000004100 */
[----:B------:R-:W1:Y:S01]  /*1170*/  @P2 LDC R33, c[0x0][0x40c] ;  /* 0x00010300ff212b82 */ /* 0x000e620000000800 */
[----:B------:R-:W-:Y:S01]  /*1180*/  @P2 FFMA.FTZ R44, R35, R34, R44 ;  /* 0x00000022232c2223 */ /* 0x000fe2000001002c */
[----:B------:R-:W-:Y:S02]  /*1190*/  @P2 HADD2.F32 R35, -RZ, R6.H0_H0 ;  /* 0x20000006ff232230 */ /* 0x000fe40000004100 */
[----:B--2---:R-:W-:Y:S01]  /*11a0*/  @P2 FMUL.FTZ R36, R36, R37 ;  /* 0x0000002524242220 */ /* 0x004fe20000410000 */
[----:B------:R-:W-:-:S03]  /*11b0*/  @P2 HADD2.F32 R37, -RZ, R25.H1_H1 ;  /* 0x30000019ff252230 */ /* 0x000fc60000004100 */
[----:B------:R-:W2:Y:S01]  /*11c0*/  @P2 LDC R34, c[0x0][0x40c] ;  /* 0x00010300ff222b82 */ /* 0x000ea20000000800 */
[----:B------:R-:W-:Y:S01]  /*11d0*/  @P2 FFMA.FTZ R43, R36, R35, R43 ;  /* 0x00000023242b2223 */ /* 0x000fe2000001002b */
[----:B------:R-:W-:Y:S02]  /*11e0*/  @P2 HADD2.F32 R35, -RZ, R6.H1_H1 ;  /* 0x30000006ff232230 */ /* 0x000fe40000004100 */
[--C-:B------:R-:W-:Y:S02]  /*11f0*/  @P2 HADD2.F32 R36, -RZ, R26.reuse.H0_H0 ;  /* 0x2000001aff242230 */ /* 0x100fe40000004100 */
[----:B0-----:R-:W-:Y:S02]  /*1200*/  @P2 FMUL.FTZ R37, R37, R32 ;  /* 0x0000002025252220 */ /* 0x001fe40000410000 */
[----:B------:R-:W0:Y:S02]  /*1210*/  @P2 LDC R32, c[0x0][0x40c] ;  /* 0x00010300ff202b82 */ /* 0x000e240000000800 */
[----:B------:R-:W-:Y:S01]  /*1220*/  @P2 FFMA.FTZ R42, R37, R35, R42 ;  /* 0x00000023252a2223 */ /* 0x000fe2000001002a */
[----:B------:R-:W-:-:S02]  /*1230*/  @P2 HADD2.F32 R35, -RZ, R26.H1_H1 ;  /* 0x3000001aff232230 */ /* 0x000fc40000004100 */
[----:B------:R-:W-:Y:S02]  /*1240*/  HADD2.F32 R37, -RZ, R31.H0_H0 ;  /* 0x2000001fff257230 */ /* 0x000fe40000004100 */
[----:B-1----:R-:W-:Y:S01]  /*1250*/  @P2 FMUL.FTZ R36, R36, R33 ;  /* 0x0000002124242220 */ /* 0x002fe20000410000 */
[----:B------:R-:W-:Y:S01]  /*1260*/  @P2 HADD2.F32 R33, -RZ, R7.H0_H0 ;  /* 0x20000007ff212230 */ /* 0x000fe20000004100 */
[----:B------:R-:W-:-:S04]  /*1270*/  F2FP.F16.F32.PACK_AB R50, RZ, R42 ;  /* 0x0000002aff32723e */ /* 0x000fc800000000ff */
[----:B------:R-:W-:Y:S01]  /*1280*/  @P2 FFMA.FTZ R39, R36, R33, R39 ;  /* 0x0000002124272223 */ /* 0x000fe20000010027 */
[----:B------:R-:W-:Y:S02]  /*1290*/  @P2 HADD2.F32 R33, -RZ, R7.H1_H1 ;  /* 0x30000007ff212230 */ /* 0x000fe40000004100 */
[----:B--2---:R-:W-:Y:S01]  /*12a0*/  @P2 FMUL.FTZ R35, R35, R34 ;  /* 0x0000002223232220 */ /* 0x004fe20000410000 */
[----:B------:R-:W-:Y:S01]  /*12b0*/  HADD2.F32 R36, -RZ, R31.H1_H1 ;  /* 0x3000001fff247230 */ /* 0x000fe20000004100 */
[----:B------:R-:W1:Y:S01]  /*12c0*/  @P2 LDC R34, c[0x0][0x40c] ;  /* 0x00010300ff222b82 */ /* 0x000e620000000800 */
[----:B------:R-:W-:Y:S01]  /*12d0*/  F2FP.F16.F32.PACK_AB R51, RZ, R39 ;  /* 0x00000027ff33723e */ /* 0x000fe200000000ff */
[----:B------:R-:W-:Y:S01]  /*12e0*/  @P2 FFMA.FTZ R38, R35, R33, R38 ;  /* 0x0000002123262223 */ /* 0x000fe20000010026 */
[----:B------:R-:W-:Y:S02]  /*12f0*/  @P2 HADD2.F32 R35, -RZ, R27.H0_H0 ;  /* 0x2000001bff232230 */ /* 0x000fe40000004100 */
[----:B------:R-:W-:-:S02]  /*1300*/  @P2 HADD2.F32 R33, -RZ, R8.H0_H0 ;  /* 0x20000008ff212230 */ /* 0x000fc40000004100 */
[----:B------:R-:W-:Y:S01]  /*1310*/  F2FP.F16.F32.PACK_AB R56, RZ, R38 ;  /* 0x00000026ff38723e */ /* 0x000fe200000000ff */
[----:B0-----:R-:W-:-:S04]  /*1320*/  @P2 FMUL.FTZ R32, R35, R32 ;  /* 0x0000002023202220 */ /* 0x001fc80000410000 */
[----:B------:R-:W-:Y:S01]  /*1330*/  @P2 FFMA.FTZ R37, R32, R33, R37 ;  /* 0x0000002120252223 */ /* 0x000fe20000010025 */
[----:B------:R-:W-:Y:S02]  /*1340*/  @P2 HADD2.F32 R33, -RZ, R27.H1_H1 ;  /* 0x3000001bff212230 */ /* 0x000fe40000004100 */
[----:B------:R-:W-:Y:S02]  /*1350*/  @P2 HADD2.F32 R32, -RZ, R8.H1_H1 ;  /* 0x30000008ff202230 */ /* 0x000fe40000004100 */
[----:B------:R-:W-:Y:S01]  /*1360*/  F2FP.F16.F32.PACK_AB R57, RZ, R37 ;  /* 0x00000025ff39723e */ /* 0x000fe200000000ff */
[----:B-1----:R-:W-:Y:S01]  /*1370*/  @P2 FMUL.FTZ R33, R33, R34 ;  /* 0x0000002221212220 */ /* 0x002fe20000410000 */
[----:B------:R-:W-:-:S03]  /*1380*/  F2FP.F16.F32.PACK_AB R34, RZ, R43 ;  /* 0x0000002bff22723e */ /* 0x000fc600000000ff */
[----:B------:R-:W-:Y:S01]  /*1390*/  @P2 FFMA.FTZ R36, R33, R32, R36 ;  /* 0x0000002021242223 */ /* 0x000fe20000010024 */
        /* <DEDUP_REMOVED lines=8> */
.L_x_2195:
[----:B------:R-:W1:Y:S01]  /*1420*/  @UP1 LDCU UR4, c[0x0][0x40c] ;  /* 0x00008180ff0417ac */ /* 0x000e620008000800 */
[--C-:B0----5:R-:W-:Y:S01]  /*1430*/  @P1 HADD2.F32 R32, -RZ, R24.reuse.H0_H0 ;  /* 0x20000018ff201230 */ /* 0x121fe20000004100 */
[----:B------:R-:W-:Y:S01]  /*1440*/  CS2R R44, SRZ ;  /* 0x00000000002c7805 */ /* 0x000fe2000001ff00 */
[----:B------:R-:W-:Y:S01]  /*1450*/  @P1 HADD2.F32 R34, -RZ, R24.H1_H1 ;  /* 0x30000018ff221230 */ /* 0x000fe20000004100 */
[----:B------:R-:W0:Y:S01]  /*1460*/  @UP1 LDCU UR5, c[0x0][0x40c] ;  /* 0x00008180ff0517ac */ /* 0x000e220008000800 */
[--C-:B------:R-:W-:Y:S01]  /*1470*/  @P1 HADD2.F32 R33, -RZ, R5.reuse.H0_H0 ;  /* 0x20000005ff211230 */ /* 0x100fe20000004100 */
[----:B------:R-:W-:Y:S01]  /*1480*/  CS2R R42, SRZ ;  /* 0x00000000002a7805 */ /* 0x000fe2000001ff00 */
[----:B------:R-:W-:Y:S01]  /*1490*/  @P1 HADD2.F32 R35, -RZ, R5.H1_H1 ;  /* 0x30000005ff231230 */ /* 0x000fe20000004100 */
[----:B------:R-:W2:Y:S01]  /*14a0*/  @UP1 LDCU UR18, c[0x0][0x40c] ;  /* 0x00008180ff1217ac */ /* 0x000ea20008000800 */
[----:B------:R-:W-:Y:S02]  /*14b0*/  @P1 HADD2.F32 R36, -RZ, R25.H0_H0 ;  /* 0x20000019ff241230 */ /* 0x000fe40000004100 */
[----:B------:R-:W-:Y:S01]  /*14c0*/  @P1 HADD2.F32 R37, -RZ, R6.H0_H0 ;  /* 0x20000006ff251230 */ /* 0x000fe20000004100 */
[----:B------:R-:W3:Y:S01]  /*14d0*/  @UP1 LDCU UR19, c[0x0][0x40c] ;  /* 0x00008180ff1317ac */ /* 0x000ee20008000800 */
[----:B------:R-:W-:-:S02]  /*14e0*/  @P1 HADD2.F32 R38, -RZ, R27.H1_H1 ;  /* 0x3000001bff261230 */ /* 0x000fc40000004100 */
[----:B------:R-:W-:Y:S01]  /*14f0*/  @P1 HADD2.F32 R39, -RZ, R8.H1_H1 ;  /* 0x30000008ff271230 */ /* 0x000fe20000004100 */
[----:B------:R-:W4:Y:S01]  /*1500*/  @UP1 LDCU UR22, c[0x0][0x40c] ;  /* 0x00008180ff1617ac */ /* 0x000f220008000800 */
[----:B-1----:R-:W-:Y:S01]  /*1510*/  @P1 FMUL.FTZ R32, R32, UR4 ;  /* 0x0000000420201c20 */ /* 0x002fe20008410000 */
[----:B------:R-:W1:Y:S01]  /*1520*/  @UP1 LDCU UR23, c[0x0][0x40c] ;  /* 0x00008180ff1717ac */ /* 0x000e620008000800 */
[----:B0-----:R-:W-:Y:S02]  /*1530*/  @P1 FMUL.FTZ R34, R34, UR5 ;  /* 0x0000000522221c20 */ /* 0x001fe40008410000 */
[----:B------:R-:W-:Y:S01]  /*1540*/  @P1 FMUL.FTZ R45, R32, R33 ;  /* 0x00000021202d1220 */ /* 0x000fe20000410000 */
[----:B------:R-:W0:Y:S01]  /*1550*/  @UP1 LDCU UR4, c[0x0][0x40c] ;  /* 0x00008180ff0417ac */ /* 0x000e220008000800 */
[----:B------:R-:W-:Y:S02]  /*1560*/  @P1 HADD2.F32 R32, -RZ, R25.H1_H1 ;  /* 0x30000019ff201230 */ /* 0x000fe40000004100 */
[----:B------:R-:W-:Y:S01]  /*1570*/  @P1 FMUL.FTZ R44, R34, R35 ;  /* 0x00000023222c1220 */ /* 0x000fe20000410000 */
[----:B------:R-:W-:Y:S01]  /*1580*/  @P1 HADD2.F32 R34, -RZ, R27.H0_H0 ;  /* 0x2000001bff221230 */ /* 0x000fe20000004100 */
[----:B------:R-:W0:Y:S01]  /*1590*/  @UP1 LDCU UR5, c[0x0][0x40c] ;  /* 0x00008180ff0517ac */ /* 0x000e220008000800 */
[----:B--2---:R-:W-:Y:S01]  /*15a0*/  @P1 FMUL.FTZ R36, R36, UR18 ;  /* 0x0000001224241c20 */ /* 0x004fe20008410000 */
[----:B------:R-:W-:-:S02]  /*15b0*/  @P1 HADD2.F32 R33, -RZ, R6.H1_H1 ;  /* 0x30000006ff211230 */ /* 0x000fc40000004100 */
[----:B---3--:R-:W-:Y:S01]  /*15c0*/  @P1 FMUL.FTZ R32, R32, UR19 ;  /* 0x0000001320201c20 */ /* 0x008fe20008410000 */
[----:B------:R-:W-:Y:S02]  /*15d0*/  @P1 HADD2.F32 R35, -RZ, R8.H0_H0 ;  /* 0x20000008ff231230 */ /* 0x000fe40000004100 */
[----:B------:R-:W-:Y:S01]  /*15e0*/  @P1 FMUL.FTZ R43, R36, R37 ;  /* 0x00000025242b1220 */ /* 0x000fe20000410000 */
[----:B----4-:R-:W-:Y:S01]  /*15f0*/  @P1 FMUL.FTZ R34, R34, UR22 ;  /* 0x0000001622221c20 */ /* 0x010fe20008410000 */
[----:B------:R-:W-:Y:S01]  /*1600*/  CS2R R36, SRZ ;  /* 0x0000000000247805 */ /* 0x000fe2000001ff00 */
[----:B------:R-:W-:Y:S01]  /*1610*/  @P1 FMUL.FTZ R42, R32, R33 ;  /* 0x00000021202a1220 */ /* 0x000fe20000410000 */
[--C-:B------:R-:W-:Y:S02]  /*1620*/  @P1 HADD2.F32 R32, -RZ, R26.reuse.H0_H0 ;  /* 0x2000001aff201230 */ /* 0x100fe40000004100 */
[----:B------:R-:W-:Y:S01]  /*1630*/  @P1 FMUL.FTZ R37, R34, R35 ;  /* 0x0000002322251220 */ /* 0x000fe20000410000 */
[----:B------:R-:W-:-:S02]  /*1640*/  @P1 HADD2.F32 R34, -RZ, R26.H1_H1 ;  /* 0x3000001aff221230 */ /* 0x000fc40000004100 */
[----:B-1----:R-:W-:Y:S01]  /*1650*/  @P1 FMUL.FTZ R38, R38, UR23 ;  /* 0x0000001726261c20 */ /* 0x002fe20008410000 */
[--C-:B------:R-:W-:Y:S02]  /*1660*/  @P1 HADD2.F32 R33, -RZ, R7.reuse.H0_H0 ;  /* 0x20000007ff211230 */ /* 0x100fe40000004100 */
[----:B0-----:R-:W-:Y:S01]  /*1670*/  @P1 FMUL.FTZ R32, R32, UR4 ;  /* 0x0000000420201c20 */ /* 0x001fe20008410000 */
[----:B------:R-:W-:Y:S02]  /*1680*/  @P1 HADD2.F32 R35, -RZ, R7.H1_H1 ;  /* 0x30000007ff231230 */ /* 0x000fe40000004100 */
[----:B------:R-:W-:Y:S01]  /*1690*/  @P1 FMUL.FTZ R36, R38, R39 ;  /* 0x0000002726241220 */ /* 0x000fe20000410000 */
[----:B------:R-:W-:Y:S01]  /*16a0*/  CS2R R38, SRZ ;  /* 0x0000000000267805 */ /* 0x000fe2000001ff00 */
[----:B------:R-:W-:Y:S01]  /*16b0*/  @P1 FMUL.FTZ R34, R34, UR5 ;  /* 0x0000000522221c20 */ /* 0x000fe20008410000 */
        /* <DEDUP_REMOVED lines=13> */
[----:B------:R-:W-:-:S07]  /*1790*/  PRMT R34, R51, 0x5410, R56 ;  /* 0x0000541033227816 */ /* 0x000fce0000000038 */
.L_x_2196:
[----:B------:R-:W0:Y:S01]  /*17a0*/  @P0 LDC.64 R56, c[0x0][0x3a0] ;  /* 0x0000e800ff380b82 */ /* 0x000e220000000a00 */
[----:B------:R-:W1:Y:S01]  /*17b0*/  @UP1 LDCU.64 UR4, c[0x0][0x390] ;  /* 0x00007200ff0417ac */ /* 0x000e620008000a00 */
[----:B------:R-:W-:Y:S02]  /*17c0*/  IADD3 R50, PT, PT, R59, 0x80, RZ ;  /* 0x000000803b327810 */ /* 0x000fe40007ffe0ff */
[----:B------:R-:W-:-:S03]  /*17d0*/  @P1 IADD3 R58, PT, PT, R58, 0x100, RZ ;  /* 0x000001003a3a1810 */ /* 0x000fc60007ffe0ff */
[----:B------:R-:W-:-:S04]  /*17e0*/  IMAD.WIDE.U32 R50, R50, 0x10, R60 ;  /* 0x0000001032327825 */ /* 0x000fc800078e003c */
[----:B------:R-:W-:Y:S01]  /*17f0*/  HFMA2 R61, -RZ, RZ, 0, 9.5367431640625e-07 ;  /* 0x00000010ff3d7431 */ /* 0x000fe200000001ff */
[----:B------:R2:W-:Y:S02]  /*1800*/  STG.E.128 desc[UR12][R50.64], R32 ;  /* 0x0000002032007986 */ /* 0x0005e4000c101d0c */
[----:B--2---:R-:W-:Y:S02]  /*1810*/  IADD3 R50, PT, PT, R59, 0x100, RZ ;  /* 0x000001003b327810 */ /* 0x004fe40007ffe0ff */
[----:B-1----:R-:W-:-:S04]  /*1820*/  @P1 IMAD.WIDE.U32 R32, R58, R61, UR4 ;  /* 0x000000043a201e25 */ /* 0x002fc8000f8e003d */
[----:B0-----:R-:W-:Y:S01]  /*1830*/  @P0 IMAD.WIDE.U32 R34, R50, 0x10, R56 ;  /* 0x0000001032220825 */ /* 0x001fe200078e0038 */
[----:B------:R0:W5:Y:S04]  /*1840*/  @P1 LDG.E.128 R24, desc[UR12][R32.64] ;  /* 0x0000000c20181981 */ /* 0x000168000c1e1d00 */
[----:B------:R0:W5:Y:S01]  /*1850*/  @P0 LDG.E.128 R28, desc[UR12][R34.64] ;  /* 0x0000000c221c0981 */ /* 0x000162000c1e1d00 */
[----:B------:R-:W-:Y:S05]  /*1860*/  @!P0 BRA `(.L_x_2197) ;  /* 0x0000000000f88947 */ /* 0x000fea0003800000 */
[----:B------:R-:W-:Y:S01]  /*1870*/  ISETP.LT.AND P0, PT, RZ, UR25, PT ;  /* 0x00000019ff007c0c */ /* 0x000fe2000bf01270 */
[--C-:B-----5:R-:W-:Y:S02]  /*1880*/  HADD2.F32 R56, -RZ, R28.reuse.H0_H0 ;  /* 0x2000001cff387230 */ /* 0x120fe40000004100 */
[----:B------:R-:W-:Y:S02]  /*1890*/  HADD2.F32 R57, -RZ, R28.H1_H1 ;  /* 0x3000001cff397230 */ /* 0x000fe40000004100 */
[--C-:B------:R-:W-:Y:S02]  /*18a0*/  HADD2.F32 R58, -RZ, R29.reuse.H0_H0 ;  /* 0x2000001dff3a7230 */ /* 0x100fe40000004100 */
[----:B------:R-:W-:Y:S02]  /*18b0*/  HADD2.F32 R59, -RZ, R29.H1_H1 ;  /* 0x3000001dff3b7230 */ /* 0x000fe40000004100 */
[--C-:B------:R-:W-:Y:S02]  /*18c0*/  HADD2.F32 R60, -RZ, R30.reuse.H0_H0 ;  /* 0x2000001eff3c7230 */ /* 0x100fe40000004100 */
[----:B------:R-:W-:-:S02]  /*18d0*/  HADD2.F32 R61, -RZ, R30.H1_H1 ;  /* 0x3000001eff3d7230 */ /* 0x000fc40000004100 */
[----:B0-----:R-:W0:Y:S01]  /*18e0*/  @P0 LDC R33, c[0x0][0x40c] ;  /* 0x00010300ff210b82 */ /* 0x001e220000000800 */
[----:B------:R-:W-:Y:S02]  /*18f0*/  @P0 HADD2.F32 R32, -RZ, R24.H0_H0 ;  /* 0x20000018ff200230 */ /* 0x000fe40000004100 */
[--C-:B------:R-:W-:Y:S02]  /*1900*/  HADD2.F32 R62, -RZ, R31.reuse.H0_H0 ;  /* 0x2000001fff3e7230 */ /* 0x100fe40000004100 */
[----:B------:R-:W-:-:S03]  /*1910*/  HADD2.F32 R63, -RZ, R31.H1_H1 ;  /* 0x3000001fff3f7230 */ /* 0x000fc60000004100 */
[----:B------:R-:W1:Y:S01]  /*1920*/  @P0 LDC R35, c[0x0][0x40c] ;  /* 0x00010300ff230b82 */ /* 0x000e620000000800 */
[----:B0-----:R-:W-:Y:S01]  /*1930*/  @P0 FMUL.FTZ R33, R32, R33 ;  /* 0x0000002120210220 */ /* 0x001fe20000410000 */
[----:B------:R-:W-:-:S05]  /*1940*/  @P0 HADD2.F32 R32, -RZ, R10.H0_H0 ;  /* 0x2000000aff200230 */ /* 0x000fca0000004100 */
[----:B------:R-:W-:Y:S01]  /*1950*/  @P0 FFMA.FTZ R56, R33, R32, R56 ;  /* 0x0000002021380223 */ /* 0x000fe20000010038 */
[----:B------:R-:W-:Y:S01]  /*1960*/  @P0 HADD2.F32 R32, -RZ, R24.H1_H1 ;  /* 0x30000018ff200230 */ /* 0x000fe20000004100 */
[----:B------:R-:W0:Y:S04]  /*1970*/  @P0 LDC R33, c[0x0][0x40c] ;  /* 0x00010300ff210b82 */ /* 0x000e280000000800 */
[----:B-1----:R-:W-:Y:S01]  /*1980*/  @P0 FMUL.FTZ R34, R32, R35 ;  /* 0x0000002320220220 */ /* 0x002fe20000410000 */
[----:B------:R-:W-:-:S03]  /*1990*/  @P0 HADD2.F32 R32, -RZ, R10.H1_H1 ;  /* 0x3000000aff200230 */ /* 0x000fc60000004100 */
[----:B------:R-:W1:Y:S02]  /*19a0*/  @P0 LDC R35, c[0x0][0x40c] ;  /* 0x00010300ff230b82 */ /* 0x000e640000000800 */
[----:B------:R-:W-:Y:S01]  /*19b0*/  @P0 FFMA.FTZ R57, R34, R32, R57 ;  /* 0x0000002022390223 */ /* 0x000fe20000010039 */
[----:B------:R-:W-:-:S04]  /*19c0*/  @P0 HADD2.F32 R32, -RZ, R25.H0_H0 ;  /* 0x20000019ff200230 */ /* 0x000fc80000004100 */
[----:B------:R-:W-:Y:S01]  /*19d0*/  F2FP.F16.F32.PACK_AB R77, RZ, R57 ;  /* 0x00000039ff4d723e */ /* 0x000fe200000000ff */
        /* <DEDUP_REMOVED lines=17> */
[----:B------:R-:W-:-:S05]  /*1af0*/  @P0 HADD2.F32 R32, -RZ, R40.H1_H1 ;  /* 0x30000028ff200230 */ /* 0x000fca0000004100 */
[----:B------:R-:W-:Y:S01]  /*1b00*/  @P0 FFMA.FTZ R61, R34, R32, R61 ;  /* 0x00000020223d0223 */ /* 0x000fe2000001003d */
[----:B------:R-:W-:-:S04]  /*1b10*/  @P0 HADD2.F32 R32, -RZ, R27.H0_H0 ;  /* 0x2000001bff200230 */ /* 0x000fc80000004100 */
[----:B------:R-:W-:Y:S01]  /*1b20*/  F2FP.F16.F32.PACK_AB R75, RZ, R61 ;  /* 0x0000003dff4b723e */ /* 0x000fe200000000ff */
[----:B0-----:R-:W-:Y:S01]  /*1b30*/  @P0 FMUL.FTZ R33, R32, R33 ;  /* 0x0000002120210220 */ /* 0x001fe20000410000 */
[----:B------:R-:W-:-:S05]  /*1b40*/  @P0 HADD2.F32 R32, -RZ, R41.H0_H0 ;  /* 0x20000029ff200230 */ /* 0x000fca0000004100 */
[----:B------:R-:W-:Y:S01]  /*1b50*/  @P0 FFMA.FTZ R62, R33, R32, R62 ;  /* 0x00000020213e0223 */ /* 0x000fe2000001003e */
[----:B------:R-:W-:Y:S01]  /*1b60*/  @P0 HADD2.F32 R32, -RZ, R27.H1_H1 ;  /* 0x3000001bff200230 */ /* 0x000fe20000004100 */
[----:B------:R-:W0:Y:S03]  /*1b70*/  @P0 LDC R33, c[0x0][0x40c] ;  /* 0x00010300ff210b82 */ /* 0x000e260000000800 */
[----:B------:R-:W-:Y:S01]  /*1b80*/  F2FP.F16.F32.PACK_AB R51, RZ, R62 ;  /* 0x0000003eff33723e */ /* 0x000fe200000000ff */
[----:B0-----:R-:W-:Y:S01]  /*1b90*/  @P0 FMUL.FTZ R34, R32, R33 ;  /* 0x0000002120220220 */ /* 0x001fe20000410000 */
[----:B------:R-:W-:Y:S01]  /*1ba0*/  @P0 HADD2.F32 R32, -RZ, R41.H1_H1 ;  /* 0x30000029ff200230 */ /* 0x000fe20000004100 */
[----:B------:R-:W-:-:S04]  /*1bb0*/  F2FP.F16.F32.PACK_AB R33, RZ, R58 ;  /* 0x0000003aff21723e */ /* 0x000fc800000000ff */
        /* <DEDUP_REMOVED lines=9> */
.L_x_2197:
[----:B------:R-:W1:Y:S01]  /*1c50*/  @UP1 LDCU UR4, c[0x0][0x40c] ;  /* 0x00008180ff0417ac */ /* 0x000e620008000800 */
[----:B0----5:R-:W-:Y:S01]  /*1c60*/  @P1 HADD2.F32 R32, -RZ, R24.H0_H0 ;  /* 0x20000018ff201230 */ /* 0x021fe20000004100 */
[----:B------:R-:W-:Y:S01]  /*1c70*/  CS2R R56, SRZ ;  /* 0x0000000000387805 */ /* 0x000fe2000001ff00 */
[----:B------:R-:W-:Y:S01]  /*1c80*/  @P1 HADD2.F32 R33, -RZ, R10.H0_H0 ;  /* 0x2000000aff211230 */ /* 0x000fe20000004100 */
[----:B------:R-:W0:Y:S01]  /*1c90*/  @UP1 LDCU UR5, c[0x0][0x40c] ;  /* 0x00008180ff0517ac */ /* 0x000e220008000800 */
[----:B------:R-:W-:Y:S01]  /*1ca0*/  @P1 HADD2.F32 R34, -RZ, R24.H1_H1 ;  /* 0x30000018ff221230 */ /* 0x000fe20000004100 */
[----:B------:R-:W-:Y:S02]  /*1cb0*/  CS2R R58, SRZ ;  /* 0x00000000003a7805 */ /* 0x000fe4000001ff00 */
[----:B------:R-:W-:Y:S01]  /*1cc0*/  CS2R R60, SRZ ;  /* 0x00000000003c7805 */ /* 0x000fe2000001ff00 */
[----:B------:R-:W2:Y:S01]  /*1cd0*/  @UP1 LDCU UR18, c[0x0][0x40c] ;  /* 0x00008180ff1217ac */ /* 0x000ea20008000800 */
[----:B------:R-:W-:Y:S01]  /*1ce0*/  CS2R R62, SRZ ;  /* 0x00000000003e7805 */ /* 0x000fe2000001ff00 */
[----:B-1----:R-:W-:Y:S01]  /*1cf0*/  @P1 FMUL.FTZ R32, R32, UR4 ;  /* 0x0000000420201c20 */ /* 0x002fe20008410000 */
[----:B------:R-:W1:Y:S03]  /*1d00*/  @UP1 LDCU UR4, c[0x0][0x40c] ;  /* 0x00008180ff0417ac */ /* 0x000e660008000800 */
[----:B------:R-:W-:Y:S01]  /*1d10*/  @P1 FMUL.FTZ R56, R32, R33 ;  /* 0x0000002120381220 */ /* 0x000fe20000410000 */
[----:B------:R-:W-:-:S02]  /*1d20*/  @P1 HADD2.F32 R33, -RZ, R10.H1_H1 ;  /* 0x3000000aff211230 */ /* 0x000fc40000004100 */
[----:B0-----:R-:W-:Y:S01]  /*1d30*/  @P1 FMUL.FTZ R34, R34, UR5 ;  /* 0x0000000522221c20 */ /* 0x001fe20008410000 */
[----:B------:R-:W0:Y:S01]  /*1d40*/  @UP1 LDCU UR5, c[0x0][0x40c] ;  /* 0x00008180ff0517ac */ /* 0x000e220008000800 */
[--C-:B------:R-:W-:Y:S02]  /*1d50*/  @P1 HADD2.F32 R32, -RZ, R25.reuse.H0_H0 ;  /* 0x20000019ff201230 */ /* 0x100fe40000004100 */
[----:B------:R-:W-:Y:S01]  /*1d60*/  @P1 FMUL.FTZ R57, R34, R33 ;  /* 0x0000002122391220 */ /* 0x000fe20000410000 */
[----:B------:R-:W-:Y:S02]  /*1d70*/  @P1 HADD2.F32 R34, -RZ, R25.H1_H1 ;  /* 0x30000019ff221230 */ /* 0x000fe40000004100 */
[----:B------:R-:W-:Y:S02]  /*1d80*/  @P1 HADD2.F32 R33, -RZ, R11.H0_H0 ;  /* 0x2000000bff211230 */ /* 0x000fe40000004100 */
[----:B--2---:R-:W-:Y:S01]  /*1d90*/  @P1 FMUL.FTZ R32, R32, UR18 ;  /* 0x0000001220201c20 */ /* 0x004fe20008410000 */
[----:B------:R-:W-:-:S03]  /*1da0*/  F2FP.F16.F32.PACK_AB R76, RZ, R57 ;  /* 0x00000039ff4c723e */ /* 0x000fc600000000ff */
[----:B------:R-:W-:Y:S01]  /*1db0*/  @P1 FMUL.FTZ R58, R32, R33 ;  /* 0x00000021203a1220 */ /* 0x000fe20000410000 */
[----:B-1----:R-:W-:Y:S01]  /*1dc0*/  @P1 FMUL.FTZ R34, R34, UR4 ;  /* 0x0000000422221c20 */ /* 0x002fe20008410000 */
[----:B------:R-:W1:Y:S01]  /*1dd0*/  @UP1 LDCU UR4, c[0x0][0x40c] ;  /* 0x00008180ff0417ac */ /* 0x000e620008000800 */
[----:B------:R-:W-:Y:S02]  /*1de0*/  @P1 HADD2.F32 R33, -RZ, R11.H1_H1 ;  /* 0x3000000bff211230 */ /* 0x000fe40000004100 */
[----:B------:R-:W-:-:S03]  /*1df0*/  @P1 HADD2.F32 R32, -RZ, R26.H0_H0 ;  /* 0x2000001aff201230 */ /* 0x000fc60000004100 */
[----:B------:R-:W-:Y:S01]  /*1e00*/  @P1 FMUL.FTZ R59, R34, R33 ;  /* 0x00000021223b1220 */ /* 0x000fe20000410000 */
[----:B------:R-:W-:Y:S02]  /*1e10*/  @P1 HADD2.F32 R33, -RZ, R40.H0_H0 ;  /* 0x20000028ff211230 */ /* 0x000fe40000004100 */
[----:B0-----:R-:W-:Y:S01]  /*1e20*/  @P1 FMUL.FTZ R32, R32, UR5 ;  /* 0x0000000520201c20 */ /* 0x001fe20008410000 */
[----:B------:R-:W0:Y:S01]  /*1e30*/  @UP1 LDCU UR5, c[0x0][0x40c] ;  /* 0x00008180ff0517ac */ /* 0x000e220008000800 */
[----:B------:R-:W-:Y:S02]  /*1e40*/  F2FP.F16.F32.PACK_AB R75, RZ, R59 ;  /* 0x0000003bff4b723e */ /* 0x000fe400000000ff */
[----:B------:R-:W-:Y:S01]  /*1e50*/  @P1 FMUL.FTZ R60, R32, R33 ;  /* 0x00000021203c1220 */ /* 0x000fe20000410000 */
[----:B------:R-:W-:Y:S02]  /*1e60*/  @P1 HADD2.F32 R32, -RZ, R26.H1_H1 ;  /* 0x3000001aff201230 */ /* 0x000fe40000004100 */
[----:B------:R-:W-:-:S02]  /*1e70*/  @P1 HADD2.F32 R33, -RZ, R40.H1_H1 ;  /* 0x30000028ff211230 */ /* 0x000fc40000004100 */
[----:B------:R-:W-:Y:S01]  /*1e80*/  F2FP.F16.F32.PACK_AB R34, RZ, R60 ;  /* 0x0000003cff22723e */ /* 0x000fe200000000ff */
[----:B-1----:R-:W-:Y:S01]  /*1e90*/  @P1 FMUL.FTZ R32, R32, UR4 ;  /* 0x0000000420201c20 */ /* 0x002fe20008410000 */
[----:B------:R-:W1:Y:S03]  /*1ea0*/  @UP1 LDCU UR4, c[0x0][0x40c] ;  /* 0x00008180ff0417ac */ /* 0x000e660008000800 */
[----:B------:R-:W-:Y:S01]  /*1eb0*/  @P1 FMUL.FTZ R61, R32, R33 ;  /* 0x00000021203d1220 */ /* 0x000fe20000410000 */
[----:B------:R-:W-:Y:S02]  /*1ec0*/  @P1 HADD2.F32 R32, -RZ, R27.H0_H0 ;  /* 0x2000001bff201230 */ /* 0x000fe40000004100 */
[----:B------:R-:W-:Y:S02]  /*1ed0*/  @P1 HADD2.F32 R33, -RZ, R41.H0_H0 ;  /* 0x20000029ff211230 */ /* 0x000fe40000004100 */
[----:B------:R-:W-:Y:S01]  /*1ee0*/  F2FP.F16.F32.PACK_AB R51, RZ, R61 ;  /* 0x0000003dff33723e */ /* 0x000fe200000000ff */
[----:B0-----:R-:W-:-:S03]  /*1ef0*/  @P1 FMUL.FTZ R32, R32, UR5 ;  /* 0x0000000520201c20 */ /* 0x001fc60008410000 */
[----:B------:R-:W-:Y:S01]  /*1f00*/  PRMT R34, R34, 0x5410, R51 ;  /* 0x0000541022227816 */ /* 0x000fe20000000033 */
[----:B------:R-:W-:Y:S01]  /*1f10*/  @P1 FMUL.FTZ R62, R32, R33 ;  /* 0x00000021203e1220 */ /* 0x000fe20000410000 */
[----:B------:R-:W-:Y:S02]  /*1f20*/  @P1 HADD2.F32 R32, -RZ, R27.H1_H1 ;  /* 0x3000001bff201230 */ /* 0x000fe40000004100 */
[----:B------:R-:W-:Y:S02]  /*1f30*/  @P1 HADD2.F32 R33, -RZ, R41.H1_H1 ;  /* 0x30000029ff211230 */ /* 0x000fe40000004100 */
[----:B------:R-:W-:Y:S01]  /*1f40*/  F2FP.F16.F32.PACK_AB R35, RZ, R62 ;  /* 0x0000003eff23723e */ /* 0x000fe200000000ff */
[----:B-1----:R-:W-:-:S04]  /*1f50*/  @P1 FMUL.FTZ R32, R32, UR4 ;  /* 0x0000000420201c20 */ /* 0x002fc80008410000 */
[----:B------:R-:W-:Y:S01]  /*1f60*/  @P1 FMUL.FTZ R63, R32, R33 ;  /* 0x00000021203f1220 */ /* 0x000fe20000410000 */
[----:B------:R-:W-:Y:S02]  /*1f70*/  F2FP.F16.F32.PACK_AB R32, RZ, R56 ;  /* 0x00000038ff20723e */ /* 0x000fe400000000ff */
[----:B------:R-:W-:Y:S02]  /*1f80*/  F2FP.F16.F32.PACK_AB R33, RZ, R58 ;  /* 0x0000003aff21723e */ /* 0x000fe400000000ff */
[----:B------:R-:W-:Y:S02]  /*1f90*/  F2FP.F16.F32.PACK_AB R77, RZ, R63 ;  /* 0x0000003fff4d723e */ /* 0x000fe400000000ff */
[----:B------:R-:W-:Y:S02]  /*1fa0*/  PRMT R32, R32, 0x5410, R76 ;  /* 0x0000541020207816 */ /* 0x000fe4000000004c */
[----:B------:R-:W-:Y:S02]  /*1fb0*/  PRMT R35, R35, 0x5410, R77 ;  /* 0x0000541023237816 */ /* 0x000fe4000000004d */
[----:B------:R-:W-:-:S07]  /*1fc0*/  PRMT R33, R33, 0x5410, R75 ;  /* 0x0000541021217816 */ /* 0x000fce000000004b */
.L_x_2198:
[----:B------:R-:W0:Y:S01]  /*1fd0*/  LDC.64 R76, c[0x0][0x3a8] ;  /* 0x0000ea00ff4c7b82 */ /* 0x000e220000000a00 */
[----:B------:R-:W-:Y:S01]  /*1fe0*/  FADD.FTZ R75, RZ, R55 ;  /* 0x00000037ff4b7221 */ /* 0x000fe20000010000 */
[----:B------:R-:W-:Y:S01]  /*1ff0*/  BSSY.RECONVERGENT B0, `(.L_x_2199) ;  /* 0x000006a000007945 */ /* 0x000fe20003800200 */
[----:B0-----:R-:W-:-:S04]  /*2000*/  IMAD.WIDE.U32 R50, R50, 0x10, R76 ;  /* 0x0000001032327825 */ /* 0x001fc800078e004c */
[----:B------:R-:W-:-:S04]  /*2010*/  FADD.FTZ R76, R75, R54 ;  /* 0x000000364b4c7221 */ /* 0x000fc80000010000 */
        /* <DEDUP_REMOVED lines=9> */
[----:B0-----:R-:W-:-:S04]  /*20b0*/  FADD.FTZ R33, R76, R43 ;  /* 0x0000002b4c217221 */ /* 0x001fc80000010000 */
        /* <DEDUP_REMOVED lines=75> */
[----:B0-----:R-:W-:Y:S02]  /*2570*/  FADD.FTZ R50, R35, R50 ;  /* 0x0000003223327221 */ /* 0x001fe40000010000 */
[----:B------:R-:W0:Y:S03]  /*2580*/  S2R R35, SR_TID.X ;  /* 0x0000000000237919 */ /* 0x000e260000002100 */
[----:B------:R-:W1:Y:S02]  /*2590*/  SHFL.BFLY PT, R33, R50, 0x4, 0x1f ;  /* 0x0c801f0032217f89 */ /* 0x000e6400000e0000 */
[----:B-1----:R-:W-:Y:S01]  /*25a0*/  FADD.FTZ R51, R50, R33 ;  /* 0x0000002132337221 */ /* 0x002fe20000010000 */
[----:B0-----:R-:W-:-:S04]  /*25b0*/  LOP3.LUT P0, R33, R35, 0x1f, RZ, 0xc0, !PT ;  /* 0x0000001f23217812 */ /* 0x001fc8000780c0ff */
        /* <DEDUP_REMOVED lines=13> */
.L_x_2200:
[----:B------:R-:W-:Y:S05]  /*2690*/  BSYNC.RECONVERGENT B0 ;  /* 0x0000000000007941 */ /* 0x000fea0003800200 */
.L_x_2199:
        /* <DEDUP_REMOVED lines=13> */
.L_x_2202:
[----:B------:R-:W-:Y:S05]  /*2770*/  BSYNC.RECONVERGENT B0 ;  /* 0x0000000000007941 */ /* 0x000fea0003800200 */
.L_x_2201:
[----:B0-----:R-:W0:Y:S01]  /*2780*/  SHFL.DOWN PT, R51, R32, 0x2, 0x1f ;  /* 0x08401f0020337f89 */ /* 0x001e2200000e0000 */
[----:B------:R-:W-:Y:S01]  /*2790*/  I2FP.F32.U32 R35, R77 ;  /* 0x0000004d00237245 */ /* 0x000fe20000201000 */
[----:B------:R-:W-:Y:S01]  /*27a0*/  UISETP.GE.AND UP1, UPT, UR6, 0x1, UPT ;  /* 0x000000010600788c */ /* 0x000fe2000bf26270 */
[----:B------:R-:W-:Y:S01]  /*27b0*/  ISETP.NE.AND P0, PT, RZ, UR21, PT ;  /* 0x00000015ff007c0c */ /* 0x000fe2000bf05270 */
[----:B------:R-:W1:Y:S01]  /*27c0*/  SHFL.DOWN PT, R75, R77, 0x2, 0x1f ;  /* 0x08401f004d4b7f89 */ /* 0x000e6200000e0000 */
[----:B0-----:R-:W-:-:S04]  /*27d0*/  FADD.FTZ R50, -R51, R32 ;  /* 0x0000002033327221 */ /* 0x001fc80000010100 */
[----:B------:R-:W-:Y:S01]  /*27e0*/  FMUL.FTZ R50, R50, R50 ;  /* 0x0000003232327220 */ /* 0x000fe20000410000 */
[----:B-1----:R-:W-:Y:S02]  /*27f0*/  IADD3 R34, PT, PT, R75, R77, RZ ;  /* 0x0000004d4b227210 */ /* 0x002fe40007ffe0ff */
[----:B------:R-:W-:Y:S01]  /*2800*/  I2FP.F32.S32 R76, R75 ;  /* 0x0000004b004c7245 */ /* 0x000fe20000201400 */
[----:B------:R-:W-:Y:S02]  /*2810*/  FMUL.FTZ R75, R50, R35 ;  /* 0x00000023324b7220 */ /* 0x000fe40000410000 */
[----:B------:R-:W-:Y:S02]  /*2820*/  SHFL.DOWN PT, R77, R34, 0x1, 0x1f ;  /* 0x08201f00224d7f89 */ /* 0x000fe400000e0000 */
[-C--:B------:R-:W-:Y:S01]  /*2830*/  FMUL.FTZ R50, R75, R76.reuse ;  /* 0x0000004c4b327220 */ /* 0x080fe20000410000 */
[----:B------:R-:W-:-:S04]  /*2840*/  FMUL.FTZ R76, R51, R76 ;  /* 0x0000004c334c7220 */ /* 0x000fc80000410000 */
[----:B------:R-:W-:Y:S02]  /*2850*/  FFMA.FTZ R35, R35, R32, R76 ;  /* 0x0000002023237223 */ /* 0x000fe4000001004c */
[----:B------:R-:W0:Y:S02]  /*2860*/  SHFL.DOWN PT, R32, R33, 0x2, 0x1f ;  /* 0x08401f0021207f89 */ /* 0x000e2400000e0000 */
[----:B0-----:R-:W-:Y:S01]  /*2870*/  FADD.FTZ R76, R32, R33 ;  /* 0x00000021204c7221 */ /* 0x001fe20000010000 */
[----:B------:R-:W-:-:S04]  /*2880*/  I2FP.F32.S32 R32, R34 ;  /* 0x0000002200207245 */ /* 0x000fc80000201400 */
[----:B------:R-:W0:Y:S02]  /*2890*/  MUFU.RCP R51, R32 ;  /* 0x0000002000337308 */ /* 0x000e240000001000 */
[C---:B0-----:R-:W-:Y:S01]  /*28a0*/  FMUL.FTZ R35, R51.reuse, R35 ;  /* 0x0000002333237220 */ /* 0x041fe20000410000 */
[----:B------:R-:W-:Y:S01]  /*28b0*/  FFMA.FTZ R50, R51, R50, R76 ;  /* 0x0000003233327223 */ /* 0x000fe2000001004c */
[-C--:B------:R-:W-:Y:S02]  /*28c0*/  IADD3 R51, PT, PT, R34, R77.reuse, RZ ;  /* 0x0000004d22337210 */ /* 0x080fe40007ffe0ff */
[----:B------:R-:W-:Y:S01]  /*28d0*/  I2FP.F32.S32 R77, R77 ;  /* 0x0000004d004d7245 */ /* 0x000fe20000201400 */
[----:B------:R-:W0:Y:S02]  /*28e0*/  SHFL.DOWN PT, R76, R35, 0x1, 0x1f ;  /* 0x08201f00234c7f89 */ /* 0x000e2400000e0000 */
[----:B0-----:R-:W-:-:S04]  /*28f0*/  FADD.FTZ R75, R35, -R76 ;  /* 0x8000004c234b7221 */ /* 0x001fc80000010000 */
[----:B------:R-:W-:-:S04]  /*2900*/  FMUL.FTZ R75, R75, R75 ;  /* 0x0000004b4b4b7220 */ /* 0x000fc80000410000 */
[----:B------:R-:W-:Y:S02]  /*2910*/  FMUL.FTZ R33, R32, R75 ;  /* 0x0000004b20217220 */ /* 0x000fe40000410000 */
[----:B------:R-:W0:Y:S02]  /*2920*/  SHFL.DOWN PT, R75, R50, 0x1, 0x1f ;  /* 0x08201f00324b7f89 */ /* 0x000e2400000e0000 */
[-C--:B------:R-:W-:Y:S01]  /*2930*/  FMUL.FTZ R33, R33, R77.reuse ;  /* 0x0000004d21217220 */ /* 0x080fe20000410000 */
[----:B------:R-:W-:Y:S02]  /*2940*/  FMUL.FTZ R77, R76, R77 ;  /* 0x0000004d4c4d7220 */ /* 0x000fe40000410000 */
[----:B------:R-:W1:Y:S02]  /*2950*/  S2R R76, SR_TID.X ;  /* 0x00000000004c7919 */ /* 0x000e640000002100 */
[----:B------:R-:W-:Y:S01]  /*2960*/  FFMA.FTZ R32, R32, R35, R77 ;  /* 0x0000002320207223 */ /* 0x000fe2000001004d */
[----:B------:R-:W-:-:S06]  /*2970*/  I2FP.F32.S32 R35, R51 ;  /* 0x0000003300237245 */ /* 0x000fcc0000201400 */
[----:B------:R-:W2:Y:S01]  /*2980*/  MUFU.RCP R35, R35 ;  /* 0x0000002300237308 */ /* 0x000ea20000001000 */
[----:B0-----:R-:W-:Y:S01]  /*2990*/  FADD.FTZ R34, R50, R75 ;  /* 0x0000004b32227221 */ /* 0x001fe20000010000 */
[----:B------:R-:W-:Y:S01]  /*29a0*/  MOV R75, UR7 ;  /* 0x00000007004b7c02 */ /* 0x000fe20008000f00 */
[C---:B--2---:R-:W-:Y:S02]  /*29b0*/  FMUL.FTZ R51, R35.reuse, R32 ;  /* 0x0000002023337220 */ /* 0x044fe40000410000 */
[----:B------:R-:W-:Y:S02]  /*29c0*/  FFMA.FTZ R34, R35, R33, R34 ;  /* 0x0000002123227223 */ /* 0x000fe40000010022 */
[----:B------:R-:W0:Y:S01]  /*29d0*/  LDC R35, c[0x0][0x448] ;  /* 0x00011200ff237b82 */ /* 0x000e220000000800 */
[----:B-1----:R-:W-:Y:S01]  /*29e0*/  ISETP.NE.AND P1, PT, R76, RZ, PT ;  /* 0x000000ff4c00720c */ /* 0x002fe20003f25270 */
[----:B------:R-:W1:Y:S04]  /*29f0*/  SHFL.IDX PT, R51, R51, RZ, 0x1f ;  /* 0x00001fff33337589 */ /* 0x000e6800000e0000 */
[----:B------:R-:W0:Y:S08]  /*2a00*/  SHFL.IDX PT, R34, R34, RZ, 0x1f ;  /* 0x00001fff22227589 */ /* 0x000e3000000e0000 */
[----:B------:R-:W2:Y:S01]  /*2a10*/  @!P1 LDC.64 R32, c[0x0][0x3c0] ;  /* 0x0000f000ff209b82 */ /* 0x000ea20000000a00 */
[----:B-1----:R-:W-:Y:S01]  /*2a20*/  FMUL.FTZ R50, R51, R51 ;  /* 0x0000003333327220 */ /* 0x002fe20000410000 */
[----:B0-----:R-:W-:-:S04]  /*2a30*/  FFMA.FTZ R35, R34, UR24, R35 ;  /* 0x0000001822237c23 */ /* 0x001fc80008010023 */
[----:B------:R-:W-:-:S05]  /*2a40*/  FSEL R50, R50, RZ, P0 ;  /* 0x000000ff32327208 */ /* 0x000fca0000000000 */
[----:B------:R-:W-:Y:S01]  /*2a50*/  FADD.FTZ R50, R35, R50 ;  /* 0x0000003223327221 */ /* 0x000fe20000010000 */
[----:B------:R-:W-:Y:S01]  /*2a60*/  MOV R35, UR7 ;  /* 0x0000000700237c02 */ /* 0x000fe20008000f00 */
[----:B--2---:R-:W-:-:S04]  /*2a70*/  @!P1 IMAD.WIDE R32, R75, 0x4, R32 ;  /* 0x000000044b209825 */ /* 0x004fc800078e0220 */
[----:B------:R-:W0:Y:S01]  /*2a80*/  MUFU.RSQ R50, R50 ;  /* 0x0000003200327308 */ /* 0x000e220000001400 */
[----:B------:R1:W-:Y:S02]  /*2a90*/  @!P1 STG.E desc[UR12][R32.64], R51 ;  /* 0x0000003320009986 */ /* 0x0003e4000c10190c */
[----:B-1----:R-:W1:Y:S02]  /*2aa0*/  @!P1 LDC.64 R32, c[0x0][0x3c8] ;  /* 0x0000f200ff209b82 */ /* 0x002e640000000a00 */
[----:B-1----:R-:W-:-:S05]  /*2ab0*/  @!P1 IMAD.WIDE R32, R35, 0x4, R32 ;  /* 0x0000000423209825 */ /* 0x002fca00078e0220 */
[----:B0-----:R0:W-:Y:S01]  /*2ac0*/  @!P1 STG.E desc[UR12][R32.64], R50 ;  /* 0x0000003220009986 */ /* 0x0011e2000c10190c */
[----:B------:R-:W-:Y:S05]  /*2ad0*/  BRA.U !UP1, `(.L_x_2203) ;  /* 0x0000000909507547 */ /* 0x000fea000b800000 */
[----:B------:R-:W-:Y:S01]  /*2ae0*/  FSEL R51, R51, RZ, !P0 ;  /* 0x000000ff33337208 */ /* 0x000fe20004000000 */
[----:B0-----:R-:W-:Y:S01]  /*2af0*/  HADD2.F32 R33, -RZ, R74.H0_H0 ;  /* 0x2000004aff217230 */ /* 0x001fe20000004100 */
[----:B------:R-:W-:Y:S01]  /*2b00*/  UIADD3 UR4, UPT, UPT, UR6, -0x1, URZ ;  /* 0xffffffff06047890 */ /* 0x000fe2000fffe0ff */
[----:B------:R-:W-:Y:S02]  /*2b10*/  HADD2.F32 R35, -RZ, R20.H0_H0 ;  /* 0x20000014ff237230 */ /* 0x000fe40000004100 */
[C---:B------:R-:W-:Y:S01]  /*2b20*/  FADD.FTZ R55, -R51.reuse, R55 ;  /* 0x0000003733377221 */ /* 0x040fe20000010100 */
[----:B------:R-:W-:Y:S02]  /*2b30*/  HADD2.F32 R34, -RZ, R74.H1_H1 ;  /* 0x3000004aff227230 */ /* 0x000fe40000004100 */
[C---:B------:R-:W-:Y:S01]  /*2b40*/  FADD.FTZ R53, -R51.reuse, R53 ;  /* 0x0000003533357221 */ /* 0x040fe20000010100 */
[C---:B------:R-:W-:Y:S01]  /*2b50*/  FADD.FTZ R49, -R51.reuse, R49 ;  /* 0x0000003133317221 */ /* 0x040fe20000010100 */
[----:B------:R-:W-:Y:S01]  /*2b60*/  FMUL.FTZ R32, R50, R55 ;  /* 0x0000003732207220 */ /* 0x000fe20000410000 */
[C---:B------:R-:W-:Y:S01]  /*2b70*/  FADD.FTZ R47, -R51.reuse, R47 ;  /* 0x0000002f332f7221 */ /* 0x040fe20000010100 */
[----:B------:R-:W-:Y:S01]  /*2b80*/  UIMAD UR4, UR4, UR20, URZ ;  /* 0x00000014040472a4 */ /* 0x000fe2000f8e02ff */
[C---:B------:R-:W-:Y:S01]  /*2b90*/  FADD.FTZ R45, -R51.reuse, R45 ;  /* 0x0000002d332d7221 */ /* 0x040fe20000010100 */
[----:B------:R-:W-:Y:S01]  /*2ba0*/  FFMA.FTZ R32, R32, R33, R35 ;  /* 0x0000002120207223 */ /* 0x000fe20000010023 */
[----:B------:R-:W-:Y:S01]  /*2bb0*/  FADD.FTZ R33, -R51, R54 ;  /* 0x0000003633217221 */ /* 0x000fe20000010100 */
[----:B------:R-:W-:-:S02]  /*2bc0*/  HADD2.F32 R54, -RZ, R20.H1_H1 ;  /* 0x30000014ff367230 */ /* 0x000fc40000004100 */
[----:B------:R-:W-:Y:S01]  /*2bd0*/  FADD.FTZ R35, -R51, R52 ;  /* 0x0000003433237221 */ /* 0x000fe20000010100 */
[--C-:B------:R-:W-:Y:S02]  /*2be0*/  HADD2.F32 R52, -RZ, R73.reuse.H1_H1 ;  /* 0x30000049ff347230 */ /* 0x100fe40000004100 */
[C---:B------:R-:W-:Y:S01]  /*2bf0*/  FMUL.FTZ R33, R50.reuse, R33 ;  /* 0x0000002132217220 */ /* 0x040fe20000410000 */
[----:B------:R-:W-:Y:S01]  /*2c00*/  USHF.R.S32.HI UR5, URZ, 0x1f, UR4 ;  /* 0x0000001fff057899 */ /* 0x000fe20008011404 */
[C---:B------:R-:W-:Y:S01]  /*2c10*/  FMUL.FTZ R35, R50.reuse, R35 ;  /* 0x0000002332237220 */ /* 0x040fe20000410000 */
[C---:B------:R-:W-:Y:S01]  /*2c20*/  FMUL.FTZ R45, R50.reuse, R45 ;  /* 0x0000002d322d7220 */ /* 0x040fe20000410000 */
[----:B------:R-:W-:Y:S01]  /*2c30*/  FFMA.FTZ R55, R33, R34, R54 ;  /* 0x0000002221377223 */ /* 0x000fe20000010036 */
[----:B------:R-:W-:Y:S02]  /*2c40*/  HADD2.F32 R34, -RZ, R73.H0_H0 ;  /* 0x20000049ff227230 */ /* 0x000fe40000004100 */
[----:B------:R-:W-:Y:S01]  /*2c50*/  FMUL.FTZ R33, R50, R53 ;  /* 0x0000003532217220 */ /* 0x000fe20000410000 */
[--C-:B------:R-:W-:Y:S01]  /*2c60*/  HADD2.F32 R54, -RZ, R21.reuse.H0_H0 ;  /* 0x20000015ff367230 */ /* 0x100fe20000004100 */
[----:B------:R-:W-:Y:S01]  /*2c70*/  ULEA.HI UR5, UR5, UR4, URZ, 0x3 ;  /* 0x0000000405057291 */ /* 0x000fe2000f8f18ff */
[----:B------:R-:W-:Y:S01]  /*2c80*/  F2FP.F16.F32.PACK_AB R32, R55, R32 ;  /* 0x000000203720723e */ /* 0x000fe200000000ff */
[C---:B------:R-:W-:Y:S01]  /*2c90*/  FADD.FTZ R43, -R51.reuse, R43 ;  /* 0x0000002b332b7221 */ /* 0x040fe20000010100 */
[----:B------:R-:W-:Y:S01]  /*2ca0*/  FADD.FTZ R55, -R51, R44 ;  /* 0x0000002c33377221 */ /* 0x000fe20000010100 */
[----:B------:R-:W-:Y:S01]  /*2cb0*/  FFMA.FTZ R33, R33, R34, R54 ;  /* 0x0000002221217223 */ /* 0x000fe20000010036 */
[----:B------:R-:W-:-:S02]  /*2cc0*/  HADD2.F32 R34, -RZ, R21.H1_H1 ;  /* 0x30000015ff227230 */ /* 0x000fc40000004100 */
[----:B------:R-:W-:Y:S01]  /*2cd0*/  FADD.FTZ R37, -R51, R37 ;  /* 0x0000002533257221 */ /* 0x000fe20000010100 */
[----:B------:R-:W-:Y:S02]  /*2ce0*/  HADD2.F32 R54, -RZ, R22.H1_H1 ;  /* 0x30000016ff367230 */ /* 0x000fe40000004100 */
[C---:B------:R-:W-:Y:S01]  /*2cf0*/  FMUL.FTZ R55, R50.reuse, R55 ;  /* 0x0000003732377220 */ /* 0x040fe20000410000 */
[----:B------:R-:W-:Y:S02]  /*2d00*/  HADD2.F32 R44, -RZ, R70.H1_H1 ;  /* 0x30000046ff2c7230 */ /* 0x000fe40000004100 */
[----:B------:R-:W-:Y:S01]  /*2d10*/  FFMA.FTZ R52, R35, R52, R34 ;  /* 0x0000003423347223 */ /* 0x000fe20000010022 */
[C---:B------:R-:W-:Y:S01]  /*2d20*/  FMUL.FTZ R34, R50.reuse, R49 ;  /* 0x0000003132227220 */ /* 0x040fe20000410000 */
[----:B------:R-:W-:Y:S02]  /*2d30*/  HADD2.F32 R35, -RZ, R72.H0_H0 ;  /* 0x20000048ff237230 */ /* 0x000fe40000004100 */
[----:B------:R-:W-:Y:S01]  /*2d40*/  FMUL.FTZ R37, R50, R37 ;  /* 0x0000002532257220 */ /* 0x000fe20000410000 */
[----:B------:R-:W-:Y:S01]  /*2d50*/  HADD2.F32 R49, -RZ, R22.H0_H0 ;  /* 0x20000016ff317230 */ /* 0x000fe20000004100 */
[----:B------:R-:W-:Y:S01]  /*2d60*/  F2FP.F16.F32.PACK_AB R33, R52, R33 ;  /* 0x000000213421723e */ /* 0x000fe200000000ff */
[----:B------:R-:W-:-:S02]  /*2d70*/  HADD2.F32 R52, -RZ, R70.H0_H0 ;  /* 0x20000046ff347230 */ /* 0x000fc40000004100 */
[C---:B------:R-:W-:Y:S01]  /*2d80*/  FADD.FTZ R57, -R51.reuse, R57 ;  /* 0x0000003933397221 */ /* 0x040fe20000010100 */
[C---:B------:R-:W-:Y:S01]  /*2d90*/  FADD.FTZ R59, -R51.reuse, R59 ;  /* 0x0000003b333b7221 */ /* 0x040fe20000010100 */
[----:B------:R-:W-:Y:S01]  /*2da0*/  FFMA.FTZ R34, R34, R35, R49 ;  /* 0x0000002322227223 */ /* 0x000fe20000010031 */
[C---:B------:R-:W-:Y:S01]  /*2db0*/  FADD.FTZ R35, -R51.reuse, R48 ;  /* 0x0000003033237221 */ /* 0x040fe20000010100 */
[----:B------:R-:W-:Y:S02]  /*2dc0*/  HADD2.F32 R48, -RZ, R72.H1_H1 ;  /* 0x30000048ff307230 */ /* 0x000fe40000004100 */
[C---:B------:R-:W-:Y:S01]  /*2dd0*/  FADD.FTZ R61, -R51.reuse, R61 ;  /* 0x0000003d333d7221 */ /* 0x040fe20000010100 */
[----:B------:R-:W-:Y:S01]  /*2de0*/  FADD.FTZ R63, -R51, R63 ;  /* 0x0000003f333f7221 */ /* 0x000fe20000010100 */
[----:B------:R-:W-:-:S03]  /*2df0*/  FMUL.FTZ R35, R50, R35 ;  /* 0x0000002332237220 */ /* 0x000fc60000410000 */
[C---:B------:R-:W-:Y:S01]  /*2e00*/  FMUL.FTZ R63, R50.reuse, R63 ;  /* 0x0000003f323f7220 */ /* 0x040fe20000410000 */
[----:B------:R-:W-:Y:S01]  /*2e10*/  FFMA.FTZ R53, R35, R48, R54 ;  /* 0x0000003023357223 */ /* 0x000fe20000010036 */
[----:B------:R-:W-:Y:S02]  /*2e20*/  HADD2.F32 R48, -RZ, R71.H0_H0 ;  /* 0x20000047ff307230 */ /* 0x000fe40000004100 */
[----:B------:R-:W-:Y:S01]  /*2e30*/  FMUL.FTZ R35, R50, R47 ;  /* 0x0000002f32237220 */ /* 0x000fe20000410000 */
[----:B------:R-:W-:Y:S02]  /*2e40*/  HADD2.F32 R54, -RZ, R23.H0_H0 ;  /* 0x20000017ff367230 */ /* 0x000fe40000004100 */
[----:B------:R-:W-:Y:S01]  /*2e50*/  FADD.FTZ R47, -R51, R46 ;  /* 0x0000002e332f7221 */ /* 0x000fe20000010100 */
[----:B------:R-:W-:Y:S01]  /*2e60*/  HADD2.F32 R46, -RZ, R71.H1_H1 ;  /* 0x30000047ff2e7230 */ /* 0x000fe20000004100 */
[----:B------:R-:W-:Y:S01]  /*2e70*/  F2FP.F16.F32.PACK_AB R34, R53, R34 ;  /* 0x000000223522723e */ /* 0x000fe200000000ff */
[----:B------:R-:W-:Y:S01]  /*2e80*/  FFMA.FTZ R35, R35, R48, R54 ;  /* 0x0000003023237223 */ /* 0x000fe20000010036 */
[----:B------:R-:W-:-:S02]  /*2e90*/  HADD2.F32 R48, -RZ, R23.H1_H1 ;  /* 0x30000017ff307230 */ /* 0x000fc40000004100 */
[----:B------:R-:W-:Y:S01]  /*2ea0*/  FMUL.FTZ R47, R50, R47 ;  /* 0x0000002f322f7220 */ /* 0x000fe20000410000 */
[----:B------:R-:W-:Y:S01]  /*2eb0*/  MOV R53, UR5 ;  /* 0x0000000500357c02 */ /* 0x000fe20008000f00 */
[--C-:B------:R-:W-:Y:S02]  /*2ec0*/  HADD2.F32 R54, -RZ, R16.reuse.H0_H0 ;  /* 0x20000010ff367230 */ /* 0x100fe40000004100 */
[----:B------:R-:W-:Y:S01]  /*2ed0*/  FFMA.FTZ R46, R47, R46, R48 ;  /* 0x0000002e2f2e7223 */ /* 0x000fe20000010030 */
[----:B------:R-:W-:Y:S01]  /*2ee0*/  LEA.HI.SX32 R53, R53, R76, 0x1d ;  /* 0x0000004c35357211 */ /* 0x000fe200078feaff */
[----:B------:R-:W0:Y:S01]  /*2ef0*/  LDC.64 R48, c[0x0][0x428] ;  /* 0x00010a00ff307b82 */ /* 0x000e220000000a00 */
[----:B------:R-:W-:Y:S01]  /*2f00*/  FFMA.FTZ R52, R45, R52, R54 ;  /* 0x000000342d347223 */ /* 0x000fe20000010036 */
[----:B------:R-:W-:Y:S01]  /*2f10*/  FADD.FTZ R45, -R51, R39 ;  /* 0x00000027332d7221 */ /* 0x000fe20000010100 */
[----:B------:R-:W-:Y:S01]  /*2f20*/  F2FP.F16.F32.PACK_AB R35, R46, R35 ;  /* 0x000000232e23723e */ /* 0x000fe200000000ff */
[----:B------:R-:W-:-:S02]  /*2f30*/  HADD2.F32 R54, -RZ, R16.H1_H1 ;  /* 0x30000010ff367230 */ /* 0x000fc40000004100 */
[----:B------:R-:W-:Y:S02]  /*2f40*/  HADD2.F32 R39, -RZ, R69.H1_H1 ;  /* 0x30000045ff277230 */ /* 0x000fe40000004100 */
[----:B0-----:R-:W-:-:S05]  /*2f50*/  IMAD.WIDE.U32 R46, R53, 0x10, R48 ;  /* 0x00000010352e7825 */ /* 0x001fca00078e0030 */
[----:B------:R0:W-:Y:S02]  /*2f60*/  STG.E.128 desc[UR12][R46.64], R32 ;  /* 0x000000202e007986 */ /* 0x0001e4000c101d0c */
[----:B0-----:R-:W-:Y:S02]  /*2f70*/  HADD2.F32 R32, -RZ, R69.H0_H0 ;  /* 0x20000045ff207230 */ /* 0x001fe40000004100 */
[----:B------:R-:W-:Y:S01]  /*2f80*/  FMUL.FTZ R33, R50, R43 ;  /* 0x0000002b32217220 */ /* 0x000fe20000410000 */
[--C-:B------:R-:W-:Y:S02]  /*2f90*/  HADD2.F32 R34, -RZ, R17.reuse.H0_H0 ;  /* 0x20000011ff227230 */ /* 0x100fe40000004100 */
[----:B------:R-:W-:Y:S01]  /*2fa0*/  FADD.FTZ R35, -R51, R42 ;  /* 0x0000002a33237221 */ /* 0x000fe20000010100 */
[----:B------:R-:W-:Y:S02]  /*2fb0*/  HADD2.F32 R43, -RZ, R17.H1_H1 ;  /* 0x30000011ff2b7230 */ /* 0x000fe40000004100 */
[----:B------:R-:W-:Y:S01]  /*2fc0*/  FFMA.FTZ R47, R55, R44, R54 ;  /* 0x0000002c372f7223 */ /* 0x000fe20000010036 */
[----:B------:R-:W-:-:S02]  /*2fd0*/  HADD2.F32 R42, -RZ, R18.H1_H1 ;  /* 0x30000012ff2a7230 */ /* 0x000fc40000004100 */
[----:B------:R-:W-:Y:S01]  /*2fe0*/  FFMA.FTZ R33, R33, R32, R34 ;  /* 0x0000002021217223 */ /* 0x000fe20000010022 */
[C---:B------:R-:W-:Y:S01]  /*2ff0*/  FMUL.FTZ R32, R50.reuse, R35 ;  /* 0x0000002332207220 */ /* 0x040fe20000410000 */
[C---:B------:R-:W-:Y:S01]  /*3000*/  FMUL.FTZ R34, R50.reuse, R45 ;  /* 0x0000002d32227220 */ /* 0x040fe20000410000 */
[----:B------:R-:W-:Y:S02]  /*3010*/  HADD2.F32 R35, -RZ, R68.H0_H0 ;  /* 0x20000044ff237230 */ /* 0x000fe40000004100 */
[----:B------:R-:W-:Y:S01]  /*3020*/  FMUL.FTZ R55, R50, R57 ;  /* 0x0000003932377220 */ /* 0x000fe20000410000 */
[----:B------:R-:W-:Y:S02]  /*3030*/  HADD2.F32 R45, -RZ, R18.H0_H0 ;  /* 0x20000012ff2d7230 */ /* 0x000fe40000004100 */
[----:B------:R-:W-:Y:S01]  /*3040*/  FFMA.FTZ R32, R32, R39, R43 ;  /* 0x0000002720207223 */ /* 0x000fe2000001002b */
[----:B------:R-:W-:Y:S02]  /*3050*/  HADD2.F32 R44, -RZ, R67.H0_H0 ;  /* 0x20000043ff2c7230 */ /* 0x000fe40000004100 */
[----:B------:R-:W-:Y:S01]  /*3060*/  FADD.FTZ R43, -R51, R56 ;  /* 0x00000038332b7221 */ /* 0x000fe20000010100 */
[----:B------:R-:W-:-:S02]  /*3070*/  HADD2.F32 R46, -RZ, R19.H0_H0 ;  /* 0x20000013ff2e7230 */ /* 0x000fc40000004100 */
[----:B------:R-:W-:Y:S01]  /*3080*/  FFMA.FTZ R34, R34, R35, R45 ;  /* 0x0000002322227223 */ /* 0x000fe2000001002d */
[C---:B------:R-:W-:Y:S01]  /*3090*/  FADD.FTZ R35, -R51.reuse, R38 ;  /* 0x0000002633237221 */ /* 0x040fe20000010100 */
[----:B------:R-:W-:Y:S02]  /*30a0*/  HADD2.F32 R38, -RZ, R68.H1_H1 ;  /* 0x30000044ff267230 */ /* 0x000fe40000004100 */
[C---:B------:R-:W-:Y:S01]  /*30b0*/  FMUL.FTZ R43, R50.reuse, R43 ;  /* 0x0000002b322b7220 */ /* 0x040fe20000410000 */
[--C-:B------:R-:W-:Y:S02]  /*30c0*/  HADD2.F32 R54, -RZ, R13.reuse.H0_H0 ;  /* 0x2000000dff367230 */ /* 0x100fe40000004100 */
[----:B------:R-:W-:Y:S01]  /*30d0*/  FMUL.FTZ R35, R50, R35 ;  /* 0x0000002332237220 */ /* 0x000fe20000410000 */
[----:B------:R-:W-:Y:S01]  /*30e0*/  FADD.FTZ R57, -R51, R60 ;  /* 0x0000003c33397221 */ /* 0x000fe20000010100 */
[----:B------:R-:W-:Y:S01]  /*30f0*/  HADD2.F32 R45, -RZ, R13.H1_H1 ;  /* 0x3000000dff2d7230 */ /* 0x000fe20000004100 */
[----:B------:R-:W-:Y:S01]  /*3100*/  F2FP.F16.F32.PACK_AB R33, R32, R33 ;  /* 0x000000212021723e */ /* 0x000fe200000000ff */
[----:B------:R-:W-:Y:S01]  /*3110*/  FFMA.FTZ R39, R35, R38, R42 ;  /* 0x0000002623277223 */ /* 0x000fe2000001002a */
[----:B------:R-:W-:Y:S01]  /*3120*/  FFMA.FTZ R35, R37, R44, R46 ;  /* 0x0000002c25237223 */ /* 0x000fe2000001002e */
[----:B------:R-:W-:Y:S01]  /*3130*/  FADD.FTZ R37, -R51, R36 ;  /* 0x0000002433257221 */ /* 0x000fe20000010100 */
[----:B------:R-:W-:-:S02]  /*3140*/  HADD2.F32 R38, -RZ, R67.H1_H1 ;  /* 0x30000043ff267230 */ /* 0x000fc40000004100 */
[C---:B------:R-:W-:Y:S01]  /*3150*/  FMUL.FTZ R57, R50.reuse, R57 ;  /* 0x0000003932397220 */ /* 0x040fe20000410000 */
[----:B------:R-:W-:Y:S02]  /*3160*/  HADD2.F32 R36, -RZ, R19.H1_H1 ;  /* 0x30000013ff247230 */ /* 0x000fe40000004100 */
[----:B------:R-:W-:Y:S01]  /*3170*/  FMUL.FTZ R37, R50, R37 ;  /* 0x0000002532257220 */ /* 0x000fe20000410000 */
[----:B------:R-:W-:Y:S01]  /*3180*/  HADD2.F32 R42, -RZ, R66.H0_H0 ;  /* 0x20000042ff2a7230 */ /* 0x000fe20000004100 */
[----:B------:R-:W-:Y:S01]  /*3190*/  F2FP.F16.F32.PACK_AB R34, R39, R34 ;  /* 0x000000222722723e */ /* 0x000fe200000000ff */
[----:B------:R-:W-:Y:S02]  /*31a0*/  HADD2.F32 R44, -RZ, R12.H0_H0 ;  /* 0x2000000cff2c7230 */ /* 0x000fe40000004100 */
[----:B------:R-:W-:Y:S01]  /*31b0*/  FFMA.FTZ R38, R37, R38, R36 ;  /* 0x0000002625267223 */ /* 0x000fe20000010024 */
[----:B------:R-:W-:Y:S01]  /*31c0*/  FADD.FTZ R37, -R51, R58 ;  /* 0x0000003a33257221 */ /* 0x000fe20000010100 */
[----:B------:R-:W-:Y:S01]  /*31d0*/  HADD2.F32 R46, -RZ, R65.H0_H0 ;  /* 0x20000041ff2e7230 */ /* 0x000fe20000004100 */
[----:B------:R-:W-:Y:S01]  /*31e0*/  F2FP.F16.F32.PACK_AB R32, R47, R52 ;  /* 0x000000342f20723e */ /* 0x000fe200000000ff */
[----:B------:R-:W-:Y:S01]  /*31f0*/  FFMA.FTZ R36, R43, R42, R44 ;  /* 0x0000002a2b247223 */ /* 0x000fe2000001002c */
[----:B------:R-:W-:-:S02]  /*3200*/  HADD2.F32 R42, -RZ, R66.H1_H1 ;  /* 0x30000042ff2a7230 */ /* 0x000fc40000004100 */
[----:B------:R-:W-:Y:S01]  /*3210*/  FMUL.FTZ R37, R50, R37 ;  /* 0x0000002532257220 */ /* 0x000fe20000410000 */
[----:B------:R-:W-:Y:S01]  /*3220*/  HADD2.F32 R44, -RZ, R12.H1_H1 ;  /* 0x3000000cff2c7230 */ /* 0x000fe20000004100 */
[----:B------:R-:W-:Y:S01]  /*3230*/  F2FP.F16.F32.PACK_AB R35, R38, R35 ;  /* 0x000000232623723e */ /* 0x000fe200000000ff */
[----:B------:R-:W-:Y:S02]  /*3240*/  HADD2.F32 R43, -RZ, R65.H1_H1 ;  /* 0x30000041ff2b7230 */ /* 0x000fe40000004100 */
[----:B------:R-:W-:Y:S01]  /*3250*/  FFMA.FTZ R37, R37, R46, R54 ;  /* 0x0000002e25257223 */ /* 0x000fe20000010036 */
[C---:B------:R-:W-:Y:S01]  /*3260*/  FMUL.FTZ R46, R50.reuse, R59 ;  /* 0x0000003b322e7220 */ /* 0x040fe20000410000 */
[----:B------:R-:W-:Y:S01]  /*3270*/  FFMA.FTZ R55, R55, R42, R44 ;  /* 0x0000002a37377223 */ /* 0x000fe2000001002c */
[----:B------:R-:W-:Y:S01]  /*3280*/  FADD.FTZ R59, -R51, R62 ;  /* 0x0000003e333b7221 */ /* 0x000fe20000010100 */
[----:B------:R-:W-:Y:S02]  /*3290*/  HADD2.F32 R44, -RZ, R64.H0_H0 ;  /* 0x20000040ff2c7230 */ /* 0x000fe40000004100 */
[----:B------:R-:W-:Y:S01]  /*32a0*/  FMUL.FTZ R51, R50, R61 ;  /* 0x0000003d32337220 */ /* 0x000fe20000410000 */
[----:B------:R-:W-:-:S02]  /*32b0*/  HADD2.F32 R54, -RZ, R14.H0_H0 ;  /* 0x2000000eff367230 */ /* 0x000fc40000004100 */
[----:B------:R-:W-:Y:S01]  /*32c0*/  FMUL.FTZ R42, R50, R59 ;  /* 0x0000003b322a7220 */ /* 0x000fe20000410000 */
[----:B------:R-:W-:Y:S02]  /*32d0*/  HADD2.F32 R56, -RZ, R64.H1_H1 ;  /* 0x30000040ff387230 */ /* 0x000fe40000004100 */
[----:B------:R-:W-:Y:S01]  /*32e0*/  FFMA.FTZ R46, R46, R43, R45 ;  /* 0x0000002b2e2e7223 */ /* 0x000fe2000001002d */
[----:B------:R-:W-:Y:S02]  /*32f0*/  HADD2.F32 R58, -RZ, R14.H1_H1 ;  /* 0x3000000eff3a7230 */ /* 0x000fe40000004100 */
[----:B------:R-:W-:Y:S01]  /*3300*/  FFMA.FTZ R50, R57, R44, R54 ;  /* 0x0000002c39327223 */ /* 0x000fe20000010036 */
[----:B------:R-:W-:Y:S01]  /*3310*/  HADD2.F32 R57, -RZ, R9.H0_H0 ;  /* 0x20000009ff397230 */ /* 0x000fe20000004100 */
[----:B------:R-:W-:Y:S01]  /*3320*/  IADD3 R43, PT, PT, R53, 0x80, RZ ;  /* 0x00000080352b7810 */ /* 0x000fe20007ffe0ff */
[----:B------:R-:W-:Y:S02]  /*3330*/  HADD2.F32 R59, -RZ, R15.H0_H0 ;  /* 0x2000000fff3b7230 */ /* 0x000fe40000004100 */
[----:B------:R-:W-:Y:S01]  /*3340*/  FFMA.FTZ R51, R51, R56, R58 ;  /* 0x0000003833337223 */ /* 0x000fe2000001003a */
[----:B------:R-:W-:Y:S01]  /*3350*/  HADD2.F32 R44, -RZ, R9.H1_H1 ;  /* 0x30000009ff2c7230 */ /* 0x000fe20000004100 */
[----:B------:R-:W-:Y:S01]  /*3360*/  IADD3 R45, PT, PT, R53, 0x100, RZ ;  /* 0x00000100352d7810 */ /* 0x000fe20007ffe0ff */
[----:B------:R-:W-:-:S02]  /*3370*/  HADD2.F32 R54, -RZ, R15.H1_H1 ;  /* 0x3000000fff367230 */ /* 0x000fc40000004100 */
[----:B------:R-:W-:Y:S01]  /*3380*/  FFMA.FTZ R57, R42, R57, R59 ;  /* 0x000000392a397223 */ /* 0x000fe2000001003b */
[----:B------:R-:W-:Y:S01]  /*3390*/  IMAD.WIDE.U32 R42, R43, 0x10, R48 ;  /* 0x000000102b2a7825 */ /* 0x000fe200078e0030 */
[----:B------:R-:W-:-:S03]  /*33a0*/  F2FP.F16.F32.PACK_AB R38, R51, R50 ;  /* 0x000000323326723e */ /* 0x000fc600000000ff */
[----:B------:R-:W-:Y:S01]  /*33b0*/  FFMA.FTZ R54, R63, R44, R54 ;  /* 0x0000002c3f367223 */ /* 0x000fe20000010036 */
[----:B------:R-:W-:Y:S01]  /*33c0*/  IMAD.WIDE.U32 R44, R45, 0x10, R48 ;  /* 0x000000102d2c7825 */ /* 0x000fe200078e0030 */
[----:B------:R-:W-:Y:S01]  /*33d0*/  F2FP.F16.F32.PACK_AB R37, R46, R37 ;  /* 0x000000252e25723e */ /* 0x000fe200000000ff */
[----:B------:R1:W-:Y:S01]  /*33e0*/  STG.E.128 desc[UR12][R42.64], R32 ;  /* 0x000000202a007986 */ /* 0x0003e2000c101d0c */
[----:B------:R-:W-:Y:S02]  /*33f0*/  F2FP.F16.F32.PACK_AB R36, R55, R36 ;  /* 0x000000243724723e */ /* 0x000fe400000000ff */
[----:B------:R-:W-:-:S05]  /*3400*/  F2FP.F16.F32.PACK_AB R39, R54, R57 ;  /* 0x000000393627723e */ /* 0x000fca00000000ff */
[----:B------:R1:W-:Y:S02]  /*3410*/  STG.E.128 desc[UR12][R44.64], R36 ;  /* 0x000000242c007986 */ /* 0x0003e4000c101d0c */
.L_x_2203:
[----:B------:R-:W-:Y:S02]  /*3420*/  UIADD3 UR7, UPT, UPT, UR7, UR16, URZ ;  /* 0x0000001007077290 */ /* 0x000fe4000fffe0ff */
[----:B------:R-:W-:Y:S02]  /*3430*/  UPLOP3.LUT UP0, UPT, UPT, UPT, UP0, 0x40, 0x4 ;  /* 0x000000000004789c */ /* 0x000fe40003f0e800 */
[----:B------:R-:W-:-:S09]  /*3440*/  UISETP.GE.AND UP1, UPT, UR7, UR17, UPT ;  /* 0x000000110700728c */ /* 0x000fd2000bf26270 */
[----:B------:R-:W-:Y:S05]  /*3450*/  BRA.U !UP1, `(.L_x_2204) ;  /* 0xffffffd1093c7547 */ /* 0x000fea000b83ffff */
[----:B------:R-:W-:Y:S05]  /*3460*/  EXIT ;  /* 0x000000000000794d */ /* 0x000fea0003800000 */
.L_x_2205:
        /* <DEDUP_REMOVED lines=9> */
.L_x_20754:


//--------------------- .text._ZN10layer_norm13ln_fwd_kernelINS_13Kernel_traitsI6__halfS2_S2_S2_fjLj3072ELj1ELj1ELj4ELj16ENS_18Kernel_traits_baseILj3072ES2_S2_S2_S2_fjLj128EEEEELb1ELb0ELb0ELb0EEEvNS_9FwdParamsE --------------------------
	.section	.text._ZN10layer_norm13ln_fwd_kernelINS_13Kernel_traitsI6__halfS2_S2_S2_fjLj3072ELj1ELj1ELj4ELj16ENS_18Kernel_traits_baseILj3072ES2_S2_S2_S2_fjLj128EEEEELb1ELb0ELb0ELb0EEEvNS_9FwdParamsE,"ax",@progbits
	.align	128
        .global         _ZN10layer_norm13ln_fwd_kernelINS_13Kernel_traitsI6__halfS2_S2_S2_fjLj3072ELj1ELj1ELj4ELj16ENS_18Kernel_traits_baseILj3072ES2_S2_S2_S2_fjLj128EEEEELb1ELb0ELb0ELb0EEEvNS_9FwdParamsE
        .type           _ZN10layer_norm13ln_fwd_kernelINS_13Kernel_traitsI6__halfS2_S2_S2_fjLj3072ELj1ELj1ELj4ELj16ENS_18Kernel_traits_baseILj3072ES2_S2_S2_S2_fjLj128EEEEELb1ELb0ELb0ELb0EEEvNS_9FwdParamsE,@function
        .size           _ZN10layer_norm13ln_fwd_kernelINS_13Kernel_traitsI6__halfS2_S2_S2_fjLj3072ELj1ELj1ELj4ELj16ENS_18Kernel_traits_baseILj3072ES2_S2_S2_S2_fjLj128EEEEELb1ELb0ELb0ELb0EEEvNS_9FwdParamsE,(.L_x_20755 - _ZN10layer_norm13ln_fwd_kernelINS_13Kernel_traitsI6__halfS2_S2_S2_fjLj3072ELj1ELj1ELj4ELj16ENS_18Kernel_traits_baseILj3072ES2_S2_S2_S2_fjLj128EEEEELb1ELb0ELb0ELb0EEEvNS_9FwdParamsE)
        .other          _ZN10layer_norm13ln_fwd_kernelINS_13Kernel_traitsI6__halfS2_S2_S2_fjLj3072ELj1ELj1ELj4ELj16ENS_18Kernel_traits_baseILj3072ES2_S2_S2_S2_fjLj128EEEEELb1ELb0ELb0ELb0EEEvNS_9FwdParamsE,@"STO_CUDA_ENTRY STV_DEFAULT"
_ZN10layer_norm13ln_fwd_kernelINS_13Kernel_traitsI6__halfS2_S2_S2_fjLj3072ELj1ELj1ELj4ELj16ENS_18Kernel_traits_baseILj3072ES2_S2_S2_S2_fjLj128EEEEELb1ELb0ELb0ELb0EEEvNS_9FwdParamsE:
.text._ZN10layer_norm13ln_fwd_kernelINS_13Kernel_traitsI6__halfS2_S2_S2_fjLj3072ELj1ELj1ELj4ELj16ENS_18Kernel_traits_baseILj3072ES2_S2_S2_S2_fjLj128EEEEELb1ELb0ELb0ELb0EEEvNS_9FwdParamsE:
        /* <DEDUP_REMOVED lines=21> */
[----:B---3--:R-:W-:-:S03]  /*0150*/  LOP3.LUT R5, R0, 0x1f, R15, 0xf8, !PT ;  /* 0x0000001f00057812 */ /* 0x008fc600078ef80f */
[----:B------:R-:W0:Y:S02]  /*0160*/  LDC R14, c[0x0][0x360] ;  /* 0x0000d800ff0e7b82 */ /* 0x000e240000000800 */
[----:B0-----:R-:W-:Y:S01]  /*0170*/  IMAD R14, R14, UR10, R15 ;  /* 0x0000000a0e0e7c24 */ /* 0x001fe2000f8e020f */
[----:B--2---:R-:W-:Y:S02]  /*0180*/  @P0 R2UR UR8, R2 ;  /* 0x00000000020802ca */ /* 0x004fe400000e0000 */
[----:B------:R-:W-:Y:S02]  /*0190*/  SHF.R.S32.HI R2, RZ, 0x1f, R13 ;  /* 0x0000001fff027819 */ /* 0x000fe4000001140d */
[----:B-1----:R-:W-:Y:S02]  /*01a0*/  @P0 IADD3 R4, P1, PT, R6, R9, RZ ;  /* 0x0000000906040210 */ /* 0x002fe40007f3e0ff */
[----:B------:R-:W-:Y:S02]  /*01b0*/  @P0 R2UR UR9, R3 ;  /* 0x00000000030902ca */ /* 0x000fe400000e0000 */
[----:B------:R-:W-:Y:S01]  /*01c0*/  LEA.HI R2, R2, R13, RZ, 0x3 ;  /* 0x0000000d02027211 */ /* 0x000fe200078f18ff */
[----:B------:R-:W-:Y:S01]  /*01d0*/  @P0 IMAD.X R11, RZ, RZ, R7, P1 ;  /* 0x000000ffff0b0224 */ /* 0x000fe200008e0607 */
[----:B------:R-:W-:-:S02]  /*01e0*/  LOP3.LUT R6, R5, 0x7f, RZ, 0x3c, !PT ;  /* 0x0000007f05067812 */ /* 0x000fc400078e3cff */
[----:B------:R-:W-:Y:S01]  /*01f0*/  SHF.R.S32.HI R3, RZ, 0x3, R2 ;  /* 0x00000003ff037819 */ /* 0x000fe20000011402 */
[----:B------:R-:W-:Y:S01]  /*0200*/  UIADD3 UR15, UPT, UPT, UR8, -0x61c88647, URZ ;  /* 0x9e3779b9080f7890 */ /* 0x000fe2000fffe0ff */
[--C-:B------:R-:W-:Y:S01]  /*0210*/  SHF.R.U64 R12, R4, 0x2, R11.reuse ;  /* 0x00000002040c7819 */ /* 0x100fe2000000120b */
[----:B------:R-:W-:Y:S01]  /*0220*/  UIADD3 UR19, UPT, UPT, UR8, 0x3c6ef372, URZ ;  /* 0x3c6ef37208137890 */ /* 0x000fe2000fffe0ff */
[----:B------:R-:W-:Y:S01]  /*0230*/  LOP3.LUT R2, R15, 0x1f, RZ, 0xc0, !PT ;  /* 0x0000001f0f027812 */ /* 0x000fe200078ec0ff */
[----:B------:R-:W-:Y:S01]  /*0240*/  IMAD.IADD R13, R3, 0x1, R6 ;  /* 0x00000001030d7824 */ /* 0x000fe200078e0206 */
[----:B------:R-:W-:Y:S01]  /*0250*/  SHF.R.U32.HI R11, RZ, 0x2, R11 ;  /* 0x00000002ff0b7819 */ /* 0x000fe2000001160b */
[----:B------:R-:W-:Y:S02]  /*0260*/  UIADD3 UR18, UPT, UPT, UR9, -0x4498517b, URZ ;  /* 0xbb67ae8509127890 */ /* 0x000fe4000fffe0ff */
[----:B------:R-:W-:Y:S02]  /*0270*/  UIADD3 UR20, UPT, UPT, UR9, 0x76cf5d0a, URZ ;  /* 0x76cf5d0a09147890 */ /* 0x000fe4000fffe0ff */
        /* <DEDUP_REMOVED lines=40> */
.L_x_2207:
        /* <DEDUP_REMOVED lines=22> */
.L_x_2208:
[----:B------:R-:W-:Y:S05]  /*0660*/  BSYNC.RECONVERGENT B0 ;  /* 0x0000000000007941 */ /* 0x000fea0003800200 */
.L_x_2206:
[----:B------:R-:W0:Y:S02]  /*0670*/  LDCU UR4, c[0x0][0x384] ;  /* 0x00007080ff0477ac */ /* 0x000e240008000800 */
[----:B0-----:R-:W-:-:S06]  /*0680*/  UISETP.GE.AND UP0, UPT, UR10, UR4, UPT ;  /* 0x000000040a00728c */ /* 0x001fcc000bf06270 */
[----:B------:R-:W-:-:S13]  /*0690*/  PLOP3.LUT P0, PT, PT, PT, UP0, 0x80, 0x8 ;  /* 0x000000000008781c */ /* 0x000fda0003f0f008 */
[----:B------:R-:W-:Y:S05]  /*06a0*/  @P0 EXIT ;  /* 0x000000000000094d */ /* 0x000fea0003800000 */
[----:B------:R-:W-:Y:S01]  /*06b0*/  IMAD.HI.U32 R6, R14, -0x326172a9, RZ ;  /* 0xcd9e8d570e067827 */ /* 0x000fe200078e00ff */
[C---:B------:R-:W-:Y:S01]  /*06c0*/  LOP3.LUT R43, R3.reuse, 0x7f, RZ, 0xc0, !PT ;  /* 0x0000007f032b7812 */ /* 0x040fe200078ec0ff */
[----:B------:R-:W0:Y:S01]  /*06d0*/  LDCU.64 UR4, c[0x0][0x3e0] ;  /* 0x00007c00ff0477ac */ /* 0x000e220008000a00 */
[----:B------:R-:W-:Y:S01]  /*06e0*/  SHF.L.U32 R3, R3, 0x1, RZ ;  /* 0x0000000103037819 */ /* 0x000fe200000006ff */
[C---:B------:R-:W-:Y:S01]  /*06f0*/  IMAD.HI.U32 R5, R12.reuse, -0x2daee0ad, RZ ;  /* 0xd2511f530c057827 */ /* 0x040fe200078e00ff */
[----:B------:R-:W-:Y:S01]  /*0700*/  LOP3.LUT R6, R11, UR8, R6, 0x96, !PT ;  /* 0x000000080b067c12 */ /* 0x000fe2000f8e9606 */
[----:B------:R-:W1:Y:S01]  /*0710*/  LDCU UR35, c[0x0][0x388] ;  /* 0x00007100ff2377ac */ /* 0x000e620008000800 */
[----:B------:R-:W-:Y:S01]  /*0720*/  LOP3.LUT R3, R3, 0xffffff00, RZ, 0xc0, !PT ;  /* 0xffffff0003037812 */ /* 0x000fe200078ec0ff */
[----:B------:R-:W-:Y:S01]  /*0730*/  IMAD R10, R12, -0x2daee0ad, RZ ;  /* 0xd2511f530c0a7824 */ /* 0x000fe200078e02ff */
[----:B------:R-:W-:Y:S01]  /*0740*/  LOP3.LUT R5, R5, UR9, RZ, 0x3c, !PT ;  /* 0x0000000905057c12 */ /* 0x000fe2000f8e3cff */
[----:B------:R-:W-:Y:S01]  /*0750*/  IMAD.HI.U32 R9, R6, -0x2daee0ad, RZ ;  /* 0xd2511f5306097827 */ /* 0x000fe200078e00ff */
[----:B------:R-:W-:Y:S01]  /*0760*/  LOP3.LUT R4, R4, 0x3, RZ, 0xc0, !PT ;  /* 0x0000000304047812 */ /* 0x000fe200078ec0ff */
[----:B------:R-:W2:Y:S02]  /*0770*/  LDCU.U8 UR11, c[0x0][0x410] ;  /* 0x00008200ff0b77ac */ /* 0x000ea40008000000 */
[----:B------:R-:W-:Y:S01]  /*0780*/  IMAD R8, R14, -0x326172a9, RZ ;  /* 0xcd9e8d570e087824 */ /* 0x000fe200078e02ff */
[----:B------:R-:W-:Y:S01]  /*0790*/  LOP3.LUT R9, R10, UR18, R9, 0x96, !PT ;  /* 0x000000120a097c12 */ /* 0x000fe2000f8e9609 */
[C---:B------:R-:W-:Y:S01]  /*07a0*/  IMAD.HI.U32 R7, R5.reuse, -0x326172a9, RZ ;  /* 0xcd9e8d5705077827 */ /* 0x040fe200078e00ff */
[----:B------:R-:W3:Y:S03]  /*07b0*/  LDCU UR14, c[0x0][0x400] ;  /* 0x00008000ff0e77ac */ /* 0x000ee60008000800 */
[----:B------:R-:W-:Y:S01]  /*07c0*/  IMAD R41, R6, -0x2daee0ad, RZ ;  /* 0xd2511f5306297824 */ /* 0x000fe200078e02ff */
[----:B------:R-:W-:Y:S01]  /*07d0*/  LOP3.LUT R7, R8, UR15, R7, 0x96, !PT ;  /* 0x0000000f08077c12 */ /* 0x000fe2000f8e9607 */
[----:B------:R-:W-:Y:S01]  /*07e0*/  IMAD R8, R5, -0x326172a9, RZ ;  /* 0xcd9e8d5705087824 */ /* 0x000fe200078e02ff */
[----:B0-----:R-:W-:Y:S01]  /*07f0*/  UISETP.NE.U32.AND UP0, UPT, UR4, URZ, UPT ;  /* 0x000000ff0400728c */ /* 0x001fe2000bf05070 */
[----:B------:R-:W-:Y:S01]  /*0800*/  IMAD.HI.U32 R5, R9, -0x326172a9, RZ ;  /* 0xcd9e8d5709057827 */ /* 0x000fe200078e00ff */
[----:B------:R-:W0:Y:S03]  /*0810*/  LDCU.64 UR12, c[0x0][0x3a0] ;  /* 0x00007400ff0c77ac */ /* 0x000e260008000a00 */
[----:B------:R-:W-:Y:S01]  /*0820*/  IMAD.HI.U32 R6, R7, -0x2daee0ad, RZ ;  /* 0xd2511f5307067827 */ /* 0x000fe200078e00ff */
[----:B------:R-:W-:Y:S01]  /*0830*/  LOP3.LUT R5, R8, UR19, R5, 0x96, !PT ;  /* 0x0000001308057c12 */ /* 0x000fe2000f8e9605 */
[----:B------:R-:W-:-:S02]  /*0840*/  UISETP.NE.AND.EX UP0, UPT, UR5, URZ, UPT, UP0 ;  /* 0x000000ff0500728c */ /* 0x000fc4000bf05300 */
[----:B------:R-:W-:Y:S01]  /*0850*/  IMAD R8, R9, -0x326172a9, RZ ;  /* 0xcd9e8d5709087824 */ /* 0x000fe200078e02ff */
[----:B------:R-:W-:Y:S01]  /*0860*/  LOP3.LUT R6, R41, UR20, R6, 0x96, !PT ;  /* 0x0000001429067c12 */ /* 0x000fe2000f8e9606 */
[----:B------:R-:W-:Y:S01]  /*0870*/  IMAD R41, R7, -0x2daee0ad, RZ ;  /* 0xd2511f5307297824 */ /* 0x000fe200078e02ff */
[----:B------:R-:W4:Y:S01]  /*0880*/  LDCU.64 UR16, c[0x0][0x380] ;  /* 0x00007000ff1077ac */ /* 0x000f220008000a00 */
[----:B------:R-:W-:Y:S01]  /*0890*/  IMAD.HI.U32 R10, R5, -0x2daee0ad, RZ ;  /* 0xd2511f53050a7827 */ /* 0x000fe200078e00ff */
[----:B------:R-:W-:-:S03]  /*08a0*/  UPLOP3.LUT UP2, UPT, UPT, UPT, UPT, 0x40, 0x4 ;  /* 0x000000000004789c */ /* 0x000fc60003f4e870 */
        /* <DEDUP_REMOVED lines=28> */
[----:B------:R-:W-:Y:S01]  /*0a70*/  IMAD.HI.U32 R6, R9, -0x326172a9, RZ ;  /* 0xcd9e8d5709067827 */ /* 0x000fe200078e00ff */
[----:B------:R-:W-:-:S03]  /*0a80*/  VIADDMNMX R8, R43, -R0, RZ, !PT ;  /* 0x800000002b087246 */ /* 0x000fc600078001ff */
[----:B------:R-:W-:Y:S01]  /*0a90*/  IMAD R2, R2, -0x20, R43 ;  /* 0xffffffe002027824 */ /* 0x000fe200078e022b */
[----:B------:R-:W-:Y:S01]  /*0aa0*/  LOP3.LUT R41, R41, UR31, R6, 0x96, !PT ;  /* 0x0000001f29297c12 */ /* 0x000fe2000f8e9606 */
[----:B------:R-:W-:Y:S01]  /*0ab0*/  IMAD R40, R9, -0x326172a9, RZ ;  /* 0xcd9e8d5709287824 */ /* 0x000fe200078e02ff */
[----:B------:R-:W-:Y:S01]  /*0ac0*/  VIMNMX R8, PT, PT, R8, 0x20, PT ;  /* 0x0000002008087848 */ /* 0x000fe20003fe0100 */
[----:B------:R-:W-:Y:S01]  /*0ad0*/  IMAD R6, R7, -0x2daee0ad, RZ ;  /* 0xd2511f5307067824 */ /* 0x000fe200078e02ff */
[----:B------:R-:W-:Y:S01]  /*0ae0*/  VIMNMX R2, PT, PT, RZ, R2, !PT ;  /* 0x00000002ff027248 */ /* 0x000fe20007fe0100 */
[----:B------:R-:W-:-:S03]  /*0af0*/  IMAD.HI.U32 R9, R41, -0x2daee0ad, RZ ;  /* 0xd2511f5329097827 */ /* 0x000fc600078e00ff */
[----:B------:R-:W-:Y:S01]  /*0b00*/  VIMNMX R10, PT, PT, R2, 0x20, PT ;  /* 0x00000020020a7848 */ /* 0x000fe20003fe0100 */
[----:B------:R-:W-:Y:S01]  /*0b10*/  IMAD R2, R8, 0x8, R3 ;  /* 0x0000000808027824 */ /* 0x000fe200078e0203 */
[----:B------:R-:W-:Y:S01]  /*0b20*/  LOP3.LUT R9, R6, UR34, R9, 0x96, !PT ;  /* 0x0000002206097c12 */ /* 0x000fe2000f8e9609 */
[----:B------:R-:W-:Y:S02]  /*0b30*/  IMAD R5, R5, -0x2daee0ad, RZ ;  /* 0xd2511f5305057824 */ /* 0x000fe400078e02ff */
[----:B------:R-:W-:Y:S01]  /*0b40*/  IMAD.HI.U32 R0, R7, -0x2daee0ad, RZ ;  /* 0xd2511f5307007827 */ /* 0x000fe200078e00ff */
[----:B------:R-:W-:-:S03]  /*0b50*/  I2FP.F32.U32 R6, R2 ;  /* 0x0000000200067245 */ /* 0x000fc60000201000 */
[----:B------:R-:W-:Y:S02]  /*0b60*/  HFMA2 R2, -RZ, RZ, 0, 0 ;  /* 0x00000000ff027431 */ /* 0x000fe400000001ff */
[----:B------:R-:W-:Y:S01]  /*0b70*/  IMAD R10, R10, 0x8, R3 ;  /* 0x000000080a0a7824 */ /* 0x000fe200078e0203 */
[----:B------:R-:W-:Y:S01]  /*0b80*/  LOP3.LUT R0, R5, UR32, R0, 0x96, !PT ;  /* 0x0000002005007c12 */ /* 0x000fe2000f8e9600 */
[----:B------:R-:W-:Y:S01]  /*0b90*/  IMAD R50, R41, -0x2daee0ad, RZ ;  /* 0xd2511f5329327824 */ /* 0x000fe200078e02ff */
[----:B------:R-:W0:Y:S03]  /*0ba0*/  MUFU.RCP R6, R6 ;  /* 0x0000000600067308 */ /* 0x000e260000001000 */
[----:B------:R-:W-:-:S04]  /*0bb0*/  IMAD.HI.U32 R5, R0, -0x326172a9, RZ ;  /* 0xcd9e8d5700057827 */ /* 0x000fc800078e00ff */
[----:B------:R-:W-:Y:S01]  /*0bc0*/  IMAD R0, R0, -0x326172a9, RZ ;  /* 0xcd9e8d5700007824 */ /* 0x000fe200078e02ff */
[----:B-1234-:R-:W-:-:S07]  /*0bd0*/  LOP3.LUT R8, R40, UR33, R5, 0x96, !PT ;  /* 0x0000002128087c12 */ /* 0x01efce000f8e9605 */
.L_x_2466:
[----:B-1----:R-:W1:Y:S01]  /*0be0*/  @UP0 LDCU.64 UR4, c[0x0][0x3e0] ;  /* 0x00007c00ff0407ac */ /* 0x002e620008000a00 */
[----:B------:R-:W-:Y:S01]  /*0bf0*/  PLOP3.LUT P0, PT, PT, PT, UP0, 0x80, 0x8 ;  /* 0x000000000008781c */ /* 0x000fe20003f0f008 */
[----:B-1----:R-:W-:-:S06]  /*0c00*/  @UP0 UIMAD.WIDE UR4, UR10, 0x2, UR4 ;  /* 0x000000020a0408a5 */ /* 0x002fcc000f8e0204 */
[----:B0-23--:R-:W-:Y:S02]  /*0c10*/  IMAD.U32 R40, RZ, RZ, UR4 ;  /* 0x00000004ff287e24 */ /* 0x00dfe4000f8e00ff */
[----:B------:R-:W-:-:S05]  /*0c20*/  IMAD.U32 R41, RZ, RZ, UR5 ;  /* 0x00000005ff297e24 */ /* 0x000fca000f8e00ff */
[----:B------:R-:W2:Y:S01]  /*0c30*/  @P0 LDG.E.U16 R40, desc[UR6][R40.64] ;  /* 0x0000000628280981 */ /* 0x000ea2000c1e1500 */
[----:B------:R-:W-:Y:S01]  /*0c40*/  UIMAD UR4, UR10, UR35, URZ ;  /* 0x000000230a0472a4 */ /* 0x000fe2000f8e02ff */
[----:B------:R-:W-:Y:S01]  /*0c50*/  PLOP3.LUT P0, PT, PT, PT, UP0, 0x80, 0x8 ;  /* 0x000000000008781c */ /* 0x000fe20003f0f008 */
[----:B------:R-:W-:Y:S01]  /*0c60*/  BSSY.RECONVERGENT B0, `(.L_x_2209) ;  /* 0x000054a000007945 */ /* 0x000fe20003800200 */
[----:B------:R-:W-:Y:S01]  /*0c70*/  PLOP3.LUT P1, PT, PT, PT, UP0, 0x80, 0x8 ;  /* 0x000000000008781c */ /* 0x000fe20003f2f008 */
[----:B------:R-:W-:Y:S01]  /*0c80*/  USHF.R.S32.HI UR5, URZ, 0x1f, UR4 ;  /* 0x0000001fff057899 */ /* 0x000fe20008011404 */
[----:B------:R-:W-:-:S03]  /*0c90*/  ISETP.GE.U32.AND P2, PT, R13, 0x80, PT ;  /* 0x000000800d00780c */ /* 0x000fc60003f46070 */
[----:B------:R-:W-:Y:S01]  /*0ca0*/  ULEA.HI UR5, UR5, UR4, URZ, 0x3 ;  /* 0x0000000405057291 */ /* 0x000fe2000f8f18ff */
[----:B------:R-:W-:Y:S02]  /*0cb0*/  P2R R52, PR, RZ, 0x4 ;  /* 0x00000004ff347803 */ /* 0x000fe40000000000 */
[----:B------:R-:W-:-:S03]  /*0cc0*/  UMOV UR4, 0x3f800000 ;  /* 0x3f80000000047882 */ /* 0x000fc60000000000 */
[----:B------:R-:W-:-:S04]  /*0cd0*/  MOV R48, UR5 ;  /* 0x0000000500307c02 */ /* 0x000fc80008000f00 */
[----:B------:R-:W-:-:S05]  /*0ce0*/  LEA.HI.SX32 R48, R48, R15, 0x1d ;  /* 0x0000000f30307211 */ /* 0x000fca00078feaff */
[----:B------:R-:W-:Y:S02]  /*0cf0*/  IMAD.MOV.U32 R56, RZ, RZ, R48 ;  /* 0x000000ffff387224 */ /* 0x000fe400078e0030 */
[----:B--2---:R-:W-:-:S05]  /*0d00*/  @P0 HADD2.F32 R42, -RZ, R40.H0_H0 ;  /* 0x20000028ff2a0230 */ /* 0x004fca0000004100 */
[----:B------:R-:W-:Y:S01]  /*0d10*/  @P1 R2UR UR4, R42 ;  /* 0x000000002a0412ca */ /* 0x000fe200000e0000 */
[----:B------:R-:W-:-:S14]  /*0d20*/  @!P2 BRA `(.L_x_2210) ;  /* 0x0000005000f4a947 */ /* 0x000fdc0003800000 */
        /* <DEDUP_REMOVED lines=15> */
[----:B------:R-:W-:-:S05]  /*0e20*/  IMAD.MOV.U32 R7, RZ, RZ, 0x2 ;  /* 0x00000002ff077424 */ /* 0x000fca00078e00ff */
[----:B------:R-:W-:-:S04]  /*0e30*/  VIADDMNMX.U32 R7, R4, 0xfffffffe, R7, PT ;  /* 0xfffffffe04077846 */ /* 0x000fc80003800007 */
[----:B------:R-:W-:-:S04]  /*0e40*/  SHF.L.U32 R7, R7, 0x2, RZ ;  /* 0x0000000207077819 */ /* 0x000fc800000006ff */
[----:B------:R-:W0:Y:S02]  /*0e50*/  LDC R62, c[0x2][R7] ;  /* 0x00800000073e7b82 */ /* 0x000e240000000800 */
[----:B0-----:R-:W-:-:S04]  /*0e60*/  SHF.R.S32.HI R63, RZ, 0x1f, R62 ;  /* 0x0000001fff3f7819 */ /* 0x001fc8000001143e */
.L_x_20587:
[----:B------:R-:W-:Y:S05]  /*0e70*/  BRX R62 -0xe80                                         (*"BRANCH_TARGETS .L_x_20588,.L_x_20589,.L_x_20590"*) ;  /* 0xfffffff03e607949 */ /* 0x000fea000383ffff */
.L_x_20590:
[----:B------:R-:W-:Y:S01]  /*0e80*/  VIADD R49, R4, 0x1 ;  /* 0x0000000104317836 */ /* 0x000fe20000000000 */
[----:B------:R-:W-:Y:S01]  /*0e90*/  MOV R7, R8 ;  /* 0x0000000800077202 */ /* 0x000fe20000000f00 */
[----:B------:R-:W-:Y:S01]  /*0ea0*/  IMAD.MOV.U32 R54, RZ, RZ, R50 ;  /* 0x000000ffff367224 */ /* 0x000fe200078e0032 */
[----:B------:R-:W-:Y:S06]  /*0eb0*/  BRA `(.L_x_2213) ;  /* 0x0000000000f47947 */ /* 0x000fec0003800000 */
.L_x_20588:
[----:B------:R-:W-:Y:S01]  /*0ec0*/  IMAD.MOV.U32 R54, RZ, RZ, R50 ;  /* 0x000000ffff367224 */ /* 0x000fe200078e0032 */
[----:B------:R-:W-:Y:S01]  /*0ed0*/  MOV R7, R9 ;  /* 0x0000000900077202 */ /* 0x000fe20000000f00 */
[----:B------:R-:W-:Y:S01]  /*0ee0*/  IMAD.MOV.U32 R49, RZ, RZ, 0x3 ;  /* 0x00000003ff317424 */ /* 0x000fe200078e00ff */
[----:B------:R-:W-:Y:S06]  /*0ef0*/  BRA `(.L_x_2213) ;  /* 0x0000000000e47947 */ /* 0x000fec0003800000 */
.L_x_20589:
        /* <DEDUP_REMOVED lines=13> */
.L_x_2215:
[----:B------:R-:W-:Y:S05]  /*0fd0*/  BSYNC.RECONVERGENT B2 ;  /* 0x0000000000027941 */ /* 0x000fea0003800200 */
.L_x_2214:
        /* <DEDUP_REMOVED lines=43> */
.L_x_2213:
[----:B------:R-:W-:Y:S05]  /*1290*/  BSYNC.RECONVERGENT B1 ;  /* 0x0000000000017941 */ /* 0x000fea0003800200 */
.L_x_2212:
[----:B------:R-:W0:Y:S01]  /*12a0*/  LDC R60, c[0x0][0x408] ;  /* 0x00010200ff3c7b82 */ /* 0x000e220000000800 */
[----:B------:R-:W-:Y:S01]  /*12b0*/  HFMA2 R56, -RZ, RZ, 0.1171875, 0 ;  /* 0x2f800000ff387431 */ /* 0x000fe200000001ff */
[----:B------:R-:W-:Y:S01]  /*12c0*/  I2FP.F32.U32 R7, R7 ;  /* 0x0000000700077245 */ /* 0x000fe20000201000 */
[----:B-----5:R-:W-:Y:S01]  /*12d0*/  HADD2.F32 R4, -RZ, R40.H0_H0 ;  /* 0x20000028ff047230 */ /* 0x020fe20000004100 */
[----:B------:R-:W-:Y:S01]  /*12e0*/  ISETP.NE.AND P1, PT, R49, 0x1, PT ;  /* 0x000000013100780c */ /* 0x000fe20003f25270 */
[----:B------:R-:W-:Y:S01]  /*12f0*/  BSSY.RECONVERGENT B1, `(.L_x_2216) ;  /* 0x000004f000017945 */ /* 0x000fe20003800200 */
[----:B------:R-:W-:Y:S02]  /*1300*/  IMAD.MOV.U32 R62, RZ, RZ, 0x2 ;  /* 0x00000002ff3e7424 */ /* 0x000fe400078e00ff */
[----:B------:R-:W1:Y:S01]  /*1310*/  LDC R58, c[0x0][0x404] ;  /* 0x00010100ff3a7b82 */ /* 0x000e620000000800 */
[----:B------:R-:W-:Y:S01]  /*1320*/  FMUL.FTZ R51, R4, UR4 ;  /* 0x0000000404337c20 */ /* 0x000fe20008410000 */
[----:B------:R-:W-:-:S02]  /*1330*/  HADD2.F32 R4, -RZ, R44.H0_H0 ;  /* 0x2000002cff047230 */ /* 0x000fc40000004100 */
[----:B------:R-:W-:Y:S01]  /*1340*/  FFMA.FTZ R7, R7, R56, 1.1641532182693481445e-10 ;  /* 0x2f00000007077423 */ /* 0x000fe20000010038 */
[----:B0-----:R-:W-:-:S04]  /*1350*/  FMUL.FTZ R51, R51, R60 ;  /* 0x0000003c33337220 */ /* 0x001fc80000410000 */
[----:B-1----:R-:W-:-:S04]  /*1360*/  FSETP.GTU.FTZ.AND P0, PT, R7, R58, PT ;  /* 0x0000003a0700720b */ /* 0x002fc80003f1c000 */
[----:B------:R-:W-:Y:S02]  /*1370*/  FSEL R7, R51, RZ, !P0 ;  /* 0x000000ff33077208 */ /* 0x000fe40004000000 */
[----:B------:R-:W-:-:S03]  /*1380*/  PLOP3.LUT P0, PT, P0, PT, PT, 0x8, 0x80 ;  /* 0x000000000080781c */ /* 0x000fc6000070e170 */
[----:B------:R-:W-:Y:S01]  /*1390*/  FADD.FTZ R7, R7, R4 ;  /* 0x0000000407077221 */ /* 0x000fe20000010000 */
[----:B------:R-:W-:Y:S01]  /*13a0*/  P2R R50, PR, RZ, 0x1 ;  /* 0x00000001ff327803 */ /* 0x000fe20000000000 */
        /* <DEDUP_REMOVED lines=10> */
.L_x_2218:
        /* <DEDUP_REMOVED lines=13> */
.L_x_2220:
[----:B------:R-:W-:Y:S05]  /*1520*/  BSYNC.RECONVERGENT B2 ;  /* 0x0000000000027941 */ /* 0x000fea0003800200 */
.L_x_2219:
[----:B------:R-:W-:Y:S01]  /*1530*/  LOP3.LUT R62, R2, UR9, R65, 0x96, !PT ;  /* 0x00000009023e7c12 */ /* 0x000fe2000f8e9641 */
[----:B------:R-:W-:Y:S01]  /*1540*/  IMAD.WIDE.U32 R8, R14, -0x326172a9, RZ ;  /* 0xcd9e8d570e087825 */ /* 0x000fe200078e00ff */
[----:B------:R-:W-:-:S03]  /*1550*/  MOV R4, R54 ;  /* 0x0000003600047202 */ /* 0x000fc60000000f00 */
        /* <DEDUP_REMOVED lines=38> */
[----:B------:R-:W-:Y:S01]  /*17c0*/  LOP3.LUT R9, R64, UR34, R63, 0x96, !PT ;  /* 0x0000002240097c12 */ /* 0x000fe2000f8e963f */
[----:B------:R-:W-:-:S07]  /*17d0*/  IMAD.MOV.U32 R62, RZ, RZ, RZ ;  /* 0x000000ffff3e7224 */ /* 0x000fce00078e00ff */
.L_x_2217:
[----:B------:R-:W-:Y:S05]  /*17e0*/  BSYNC.RECONVERGENT B1 ;  /* 0x0000000000017941 */ /* 0x000fea0003800200 */
.L_x_2216:
[----:B------:R-:W-:Y:S01]  /*17f0*/  I2FP.F32.U32 R49, R4 ;  /* 0x0000000400317245 */ /* 0x000fe20000201000 */
[----:B------:R-:W-:Y:S01]  /*1800*/  HADD2.F32 R40, -RZ, R40.H1_H1 ;  /* 0x30000028ff287230 */ /* 0x000fe20000004100 */
[----:B------:R-:W-:Y:S01]  /*1810*/  ISETP.NE.AND P1, PT, R62, 0x1, PT ;  /* 0x000000013e00780c */ /* 0x000fe20003f25270 */
[----:B------:R-:W-:Y:S01]  /*1820*/  HADD2.F32 R44, -RZ, R44.H1_H1 ;  /* 0x3000002cff2c7230 */ /* 0x000fe20000004100 */
[----:B------:R-:W-:Y:S01]  /*1830*/  BSSY.RECONVERGENT B1, `(.L_x_2221) ;  /* 0x000004c000017945 */ /* 0x000fe20003800200 */
        /* <DEDUP_REMOVED lines=18> */
.L_x_2223:
        /* <DEDUP_REMOVED lines=13> */
.L_x_2225:
[----:B------:R-:W-:Y:S05]  /*1a30*/  BSYNC.RECONVERGENT B2 ;  /* 0x0000000000027941 */ /* 0x000fea0003800200 */
.L_x_2224:
        /* <DEDUP_REMOVED lines=40> */
[----:B------:R-:W-:-:S05]  /*1cc0*/  IMAD.WIDE.U32 R62, R62, -0x2daee0ad, RZ ;  /* 0xd2511f533e3e7825 */ /* 0x000fca00078e00ff */
[----:B------:R-:W-:Y:S02]  /*1cd0*/  LOP3.LUT R9, R64, UR34, R63, 0x96, !PT ;  /* 0x0000002240097c12 */ /* 0x000fe4000f8e963f */
[----:B------:R-:W-:-:S07]  /*1ce0*/  MOV R54, R62 ;  /* 0x0000003e00367202 */ /* 0x000fce0000000f00 */
.L_x_2222:
[----:B------:R-:W-:Y:S05]  /*1cf0*/  BSYNC.RECONVERGENT B1 ;  /* 0x0000000000017941 */ /* 0x000fea0003800200 */
.L_x_2221:
[----:B------:R-:W-:Y:S01]  /*1d00*/  I2FP.F32.U32 R49, R4 ;  /* 0x0000000400317245 */ /* 0x000fe20000201000 */
[----:B------:R-:W-:Y:S01]  /*1d10*/  HADD2.F32 R4, -RZ, R41.H0_H0 ;  /* 0x20000029ff047230 */ /* 0x000fe20000004100 */
[----:B------:R-:W-:Y:S01]  /*1d20*/  ISETP.NE.AND P2, PT, R40, 0x1, PT ;  /* 0x000000012800780c */ /* 0x000fe20003f45270 */
[----:B------:R-:W-:Y:S01]  /*1d30*/  BSSY.RECONVERGENT B1, `(.L_x_2226) ;  /* 0x000004d000017945 */ /* 0x000fe20003800200 */
[----:B------:R-:W-:Y:S02]  /*1d40*/  IMAD.MOV.U32 R44, RZ, RZ, 0x2 ;  /* 0x00000002ff2c7424 */ /* 0x000fe400078e00ff */
[----:B------:R-:W-:Y:S01]  /*1d50*/  FFMA.FTZ R49, R49, R56, 1.1641532182693481445e-10 ;  /* 0x2f00000031317423 */ /* 0x000fe20000010038 */
[----:B------:R-:W-:Y:S01]  /*1d60*/  FMUL.FTZ R63, R4, UR4 ;  /* 0x00000004043f7c20 */ /* 0x000fe20008410000 */
[----:B------:R-:W-:-:S03]  /*1d70*/  HADD2.F32 R4, -RZ, R45.H0_H0 ;  /* 0x2000002dff047230 */ /* 0x000fc60000004100 */
[----:B------:R-:W-:Y:S01]  /*1d80*/  FMUL.FTZ R63, R63, R60 ;  /* 0x0000003c3f3f7220 */ /* 0x000fe20000410000 */
[----:B------:R-:W-:-:S04]  /*1d90*/  FSETP.GTU.FTZ.AND P1, PT, R49, R58, PT ;  /* 0x0000003a3100720b */ /* 0x000fc80003f3c000 */
        /* <DEDUP_REMOVED lines=13> */
.L_x_2228:
        /* <DEDUP_REMOVED lines=13> */
.L_x_2230:
[----:B------:R-:W-:Y:S05]  /*1f40*/  BSYNC.RECONVERGENT B2 ;  /* 0x0000000000027941 */ /* 0x000fea0003800200 */
.L_x_2229:
        /* <DEDUP_REMOVED lines=43> */
.L_x_2227:
[----:B------:R-:W-:Y:S05]  /*2200*/  BSYNC.RECONVERGENT B1 ;  /* 0x0000000000017941 */ /* 0x000fea0003800200 */
.L_x_2226:
[----:B------:R-:W-:Y:S01]  /*2210*/  I2FP.F32.U32 R63, R4 ;  /* 0x00000004003f7245 */ /* 0x000fe20000201000 */
[----:B------:R-:W-:Y:S01]  /*2220*/  HADD2.F32 R41, -RZ, R41.H1_H1 ;  /* 0x30000029ff297230 */ /* 0x000fe20000004100 */
[----:B------:R-:W-:Y:S01]  /*2230*/  ISETP.NE.AND P3, PT, R44, 0x1, PT ;  /* 0x000000012c00780c */ /* 0x000fe20003f65270 */
[----:B------:R-:W-:Y:S01]  /*2240*/  HADD2.F32 R4, -RZ, R45.H1_H1 ;  /* 0x3000002dff047230 */ /* 0x000fe20000004100 */
[----:B------:R-:W-:Y:S01]  /*2250*/  BSSY.RECONVERGENT B1, `(.L_x_2231) ;  /* 0x000004c000017945 */ /* 0x000fe20003800200 */
        /* <DEDUP_REMOVED lines=18> */
.L_x_2233:
        /* <DEDUP_REMOVED lines=13> */
.L_x_2235:
[----:B------:R-:W-:Y:S05]  /*2450*/  BSYNC.RECONVERGENT B2 ;  /* 0x0000000000027941 */ /* 0x000fea0003800200 */
.L_x_2234:
        /* <DEDUP_REMOVED lines=41> */
[----:B------:R-:W-:Y:S01]  /*26f0*/  LOP3.LUT R9, R44, UR34, R41, 0x96, !PT ;  /* 0x000000222c097c12 */ /* 0x000fe2000f8e9629 */
[----:B------:R-:W-:-:S07]  /*2700*/  IMAD.MOV.U32 R40, RZ, RZ, RZ ;  /* 0x000000ffff287224 */ /* 0x000fce00078e00ff */
.L_x_2232:
[----:B------:R-:W-:Y:S05]  /*2710*/  BSYNC.RECONVERGENT B1 ;  /* 0x0000000000017941 */ /* 0x000fea0003800200 */
.L_x_2231:
[----:B------:R-:W-:Y:S01]  /*2720*/  I2FP.F32.U32 R41, R4 ;  /* 0x0000000400297245 */ /* 0x000fe20000201000 */
[----:B------:R-:W-:Y:S01]  /*2730*/  HADD2.F32 R4, -RZ, R42.H0_H0 ;  /* 0x2000002aff047230 */ /* 0x000fe20000004100 */
[----:B------:R-:W-:Y:S01]  /*2740*/  ISETP.NE.AND P4, PT, R40, 0x1, PT ;  /* 0x000000012800780c */ /* 0x000fe20003f85270 */
[----:B------:R-:W-:Y:S01]  /*2750*/  BSSY.RECONVERGENT B1, `(.L_x_2236) ;  /* 0x000004d000017945 */ /* 0x000fe20003800200 */
[----:B------:R-:W-:Y:S02]  /*2760*/  HFMA2 R44, -RZ, RZ, 0, 1.1920928955078125e-07 ;  /* 0x00000002ff2c7431 */ /* 0x000fe400000001ff */
        /* <DEDUP_REMOVED lines=18> */
.L_x_2238:
        /* <DEDUP_REMOVED lines=13> */
.L_x_2240:
[----:B------:R-:W-:Y:S05]  /*2960*/  BSYNC.RECONVERGENT B2 ;  /* 0x0000000000027941 */ /* 0x000fea0003800200 */
.L_x_2239:
        /* <DEDUP_REMOVED lines=36> */
[----:B------:R-:W-:-:S04]  /*2bb0*/  IMAD.WIDE.U32 R40, R40, -0x2daee0ad, RZ ;  /* 0xd2511f5328287825 */ /* 0x000fc800078e00ff */
[----:B------:R-:W-:Y:S01]  /*2bc0*/  IMAD.MOV.U32 R54, RZ, RZ, R40 ;  /* 0x000000ffff367224 */ /* 0x000fe200078e0028 */
[----:B------:R-:W-:Y:S01]  /*2bd0*/  LOP3.LUT R9, R44, UR34, R41, 0x96, !PT ;  /* 0x000000222c097c12 */ /* 0x000fe2000f8e9629 */
[----:B------:R-:W-:-:S04]  /*2be0*/  IMAD.WIDE.U32 R40, R0, -0x326172a9, RZ ;  /* 0xcd9e8d5700287825 */ /* 0x000fc800078e00ff */
[----:B------:R-:W-:Y:S01]  /*2bf0*/  IMAD.MOV.U32 R44, RZ, RZ, RZ ;  /* 0x000000ffff2c7224 */ /* 0x000fe200078e00ff */
[----:B------:R-:W-:Y:S02]  /*2c00*/  LOP3.LUT R8, R8, UR33, R41, 0x96, !PT ;  /* 0x0000002108087c12 */ /* 0x000fe4000f8e9629 */
[----:B------:R-:W-:-:S07]  /*2c10*/  MOV R0, R40 ;  /* 0x0000002800007202 */ /* 0x000fce0000000f00 */
.L_x_2237:
[----:B------:R-:W-:Y:S05]  /*2c20*/  BSYNC.RECONVERGENT B1 ;  /* 0x0000000000017941 */ /* 0x000fea0003800200 */
.L_x_2236:
[----:B------:R-:W-:Y:S01]  /*2c30*/  I2FP.F32.U32 R41, R4 ;  /* 0x0000000400297245 */ /* 0x000fe20000201000 */
[----:B------:R-:W-:Y:S01]  /*2c40*/  HADD2.F32 R42, -RZ, R42.H1_H1 ;  /* 0x3000002aff2a7230 */ /* 0x000fe20000004100 */
[----:B------:R-:W-:Y:S01]  /*2c50*/  ISETP.NE.AND P5, PT, R44, 0x1, PT ;  /* 0x000000012c00780c */ /* 0x000fe20003fa5270 */
[----:B------:R-:W-:Y:S01]  /*2c60*/  HADD2.F32 R46, -RZ, R46.H1_H1 ;  /* 0x3000002eff2e7230 */ /* 0x000fe20000004100 */
[----:B------:R-:W-:Y:S01]  /*2c70*/  BSSY.RECONVERGENT B1, `(.L_x_2241) ;  /* 0x000004c000017945 */ /* 0x000fe20003800200 */
[----:B------:R-:W-:Y:S01]  /*2c80*/  FFMA.FTZ R41, R41, R56, 1.1641532182693481445e-10 ;  /* 0x2f00000029297423 */ /* 0x000fe20000010038 */
[----:B------:R-:W-:Y:S01]  /*2c90*/  FMUL.FTZ R45, R42, UR4 ;  /* 0x000000042a2d7c20 */ /* 0x000fe20008410000 */
[----:B------:R-:W-:Y:S01]  /*2ca0*/  IMAD.MOV.U32 R40, RZ, RZ, 0x2 ;  /* 0x00000002ff287424 */ /* 0x000fe200078e00ff */
[----:B------:R-:W-:Y:S02]  /*2cb0*/  MOV R4, R0 ;  /* 0x0000000000047202 */ /* 0x000fe40000000f00 */
        /* <DEDUP_REMOVED lines=14> */
.L_x_2243:
        /* <DEDUP_REMOVED lines=13> */
.L_x_2245:
[----:B------:R-:W-:Y:S05]  /*2e70*/  BSYNC.RECONVERGENT B2 ;  /* 0x0000000000027941 */ /* 0x000fea0003800200 */
.L_x_2244:
        /* <DEDUP_REMOVED lines=40> */
[----:B------:R-:W-:Y:S02]  /*3100*/  IMAD.MOV.U32 R0, RZ, RZ, R40 ;  /* 0x000000ffff007224 */ /* 0x000fe400078e0028 */
[----:B------:R-:W-:Y:S01]  /*3110*/  HFMA2 R40, -RZ, RZ, 0, 0 ;  /* 0x00000000ff287431 */ /* 0x000fe200000001ff */
[----:B------:R-:W-:-:S07]  /*3120*/  LOP3.LUT R8, R8, UR33, R41, 0x96, !PT ;  /* 0x0000002108087c12 */ /* 0x000fce000f8e9629 */
.L_x_2242:
[----:B------:R-:W-:Y:S05]  /*3130*/  BSYNC.RECONVERGENT B1 ;  /* 0x0000000000017941 */ /* 0x000fea0003800200 */
.L_x_2241:
[----:B------:R-:W-:Y:S01]  /*3140*/  I2FP.F32.U32 R41, R4 ;  /* 0x0000000400297245 */ /* 0x000fe20000201000 */
[----:B------:R-:W-:Y:S01]  /*3150*/  HADD2.F32 R4, -RZ, R43.H0_H0 ;  /* 0x2000002bff047230 */ /* 0x000fe20000004100 */
[----:B------:R-:W-:Y:S01]  /*3160*/  ISETP.NE.AND P6, PT, R40, 0x1, PT ;  /* 0x000000012800780c */ /* 0x000fe20003fc5270 */
[----:B------:R-:W-:Y:S01]  /*3170*/  BSSY.RECONVERGENT B1, `(.L_x_2246) ;  /* 0x000004f000017945 */ /* 0x000fe20003800200 */
[----:B------:R-:W-:Y:S02]  /*3180*/  IMAD.MOV.U32 R42, RZ, RZ, R0 ;  /* 0x000000ffff2a7224 */ /* 0x000fe400078e0000 */
        /* <DEDUP_REMOVED lines=18> */
.L_x_2248:
        /* <DEDUP_REMOVED lines=15> */
.L_x_2250:
[----:B------:R-:W-:Y:S05]  /*33a0*/  BSYNC.RECONVERGENT B2 ;  /* 0x0000000000027941 */ /* 0x000fea0003800200 */
.L_x_2249:
        /* <DEDUP_REMOVED lines=38> */
[----:B------:R-:W-:Y:S02]  /*3610*/  LOP3.LUT R9, R44, UR34, R41, 0x96, !PT ;  /* 0x000000222c097c12 */ /* 0x000fe4000f8e9629 */
[----:B------:R-:W-:Y:S01]  /*3620*/  MOV R54, R40 ;  /* 0x0000002800367202 */ /* 0x000fe20000000f00 */
[----:B------:R-:W-:-:S04]  /*3630*/  IMAD.WIDE.U32 R40, R0, -0x326172a9, RZ ;  /* 0xcd9e8d5700287825 */ /* 0x000fc800078e00ff */
[----:B------:R-:W-:Y:S01]  /*3640*/  IMAD.MOV.U32 R0, RZ, RZ, R40 ;  /* 0x000000ffff007224 */ /* 0x000fe200078e0028 */
[----:B------:R-:W-:-:S07]  /*3650*/  LOP3.LUT R8, R8, UR33, R41, 0x96, !PT ;  /* 0x0000002108087c12 */ /* 0x000fce000f8e9629 */
.L_x_2247:
[----:B------:R-:W-:Y:S05]  /*3660*/  BSYNC.RECONVERGENT B1 ;  /* 0x0000000000017941 */ /* 0x000fea0003800200 */
.L_x_2246:
[----:B------:R-:W-:Y:S01]  /*3670*/  I2FP.F32.U32 R41, R42 ;  /* 0x0000002a00297245 */ /* 0x000fe20000201000 */
[----:B------:R-:W-:Y:S01]  /*3680*/  HADD2.F32 R43, -RZ, R43.H1_H1 ;  /* 0x3000002bff2b7230 */ /* 0x000fe20000004100 */
[----:B------:R-:W-:Y:S01]  /*3690*/  F2FP.F16.F32.PACK_AB R42, R73, R63 ;  /* 0x0000003f492a723e */ /* 0x000fe200000000ff */
[----:B------:R-:W-:Y:S02]  /*36a0*/  HADD2.F32 R40, -RZ, R47.H1_H1 ;  /* 0x3000002fff287230 */ /* 0x000fe40000004100 */
[----:B------:R-:W-:Y:S01]  /*36b0*/  FFMA.FTZ R41, R41, R56, 1.1641532182693481445e-10 ;  /* 0x2f00000029297423 */ /* 0x000fe20000010038 */
[----:B------:R-:W-:-:S04]  /*36c0*/  FMUL.FTZ R43, R43, UR4 ;  /* 0x000000042b2b7c20 */ /* 0x000fc80008410000 */
[----:B------:R-:W-:Y:S01]  /*36d0*/  FMUL.FTZ R43, R43, R60 ;  /* 0x0000003c2b2b7220 */ /* 0x000fe20000410000 */
[----:B------:R-:W-:Y:S02]  /*36e0*/  FSETP.GTU.FTZ.AND P6, PT, R41, R58, PT ;  /* 0x0000003a2900720b */ /* 0x000fe40003fdc000 */
[----:B------:R-:W-:Y:S02]  /*36f0*/  F2FP.F16.F32.PACK_AB R41, R65, R49 ;  /* 0x000000314129723e */ /* 0x000fe400000000ff */
[----:B------:R-:W-:Y:S02]  /*3700*/  FSEL R43, R43, RZ, !P6 ;  /* 0x000000ff2b2b7208 */ /* 0x000fe40007000000 */
[----:B------:R-:W-:-:S03]  /*3710*/  PLOP3.LUT P6, PT, P6, PT, PT, 0x8, 0x80 ;  /* 0x000000000080781c */ /* 0x000fc600037ce170 */
[----:B------:R-:W-:Y:S01]  /*3720*/  FADD.FTZ R85, R43, R40 ;  /* 0x000000282b557221 */ /* 0x000fe20000010000 */
[----:B------:R-:W-:-:S04]  /*3730*/  F2FP.F16.F32.PACK_AB R40, R51, R7 ;  /* 0x000000073328723e */ /* 0x000fc800000000ff */
[----:B------:R-:W-:Y:S01]  /*3740*/  F2FP.F16.F32.PACK_AB R43, R85, R75 ;  /* 0x0000004b552b723e */ /* 0x000fe200000000ff */
[----:B------:R-:W-:Y:S06]  /*3750*/  BRA `(.L_x_2251) ;  /* 0x0000002800147947 */ /* 0x000fec0003800000 */
.L_x_2211:
        /* <DEDUP_REMOVED lines=16> */
.L_x_2254:
        /* <DEDUP_REMOVED lines=13> */
.L_x_2256:
[----:B------:R-:W-:Y:S05]  /*3930*/  BSYNC.RECONVERGENT B2 ;  /* 0x0000000000027941 */ /* 0x000fea0003800200 */
.L_x_2255:
        /* <DEDUP_REMOVED lines=43> */
.L_x_2253:
[----:B------:R-:W-:Y:S05]  /*3bf0*/  BSYNC.RECONVERGENT B1 ;  /* 0x0000000000017941 */ /* 0x000fea0003800200 */
.L_x_2252:
[----:B------:R-:W0:Y:S01]  /*3c00*/  LDC R56, c[0x0][0x404] ;  /* 0x00010100ff387b82 */ /* 0x000e220000000800 */
[----:B------:R-:W-:Y:S01]  /*3c10*/  I2FP.F32.U32 R7, R7 ;  /* 0x0000000700077245 */ /* 0x000fe20000201000 */
[----:B------:R-:W-:Y:S01]  /*3c20*/  IMAD.MOV.U32 R46, RZ, RZ, 0x2f800000 ;  /* 0x2f800000ff2e7424 */ /* 0x000fe200078e00ff */
[----:B------:R-:W-:Y:S01]  /*3c30*/  ISETP.NE.AND P1, PT, R44, 0x1, PT ;  /* 0x000000012c00780c */ /* 0x000fe20003f25270 */
[----:B-----5:R-:W-:Y:S01]  /*3c40*/  HADD2.F32 R4, -RZ, R40.H0_H0 ;  /* 0x20000028ff047230 */ /* 0x020fe20000004100 */
[----:B------:R-:W-:Y:S01]  /*3c50*/  BSSY.RECONVERGENT B1, `(.L_x_2257) ;  /* 0x000004d000017945 */ /* 0x000fe20003800200 */
[----:B------:R-:W-:Y:S01]  /*3c60*/  FFMA.FTZ R7, R7, R46, 1.1641532182693481445e-10 ;  /* 0x2f00000007077423 */ /* 0x000fe2000001002e */
[----:B------:R-:W-:Y:S01]  /*3c70*/  HFMA2 R49, -RZ, RZ, 0, 1.1920928955078125e-07 ;  /* 0x00000002ff317431 */ /* 0x000fe200000001ff */
[----:B------:R-:W1:Y:S01]  /*3c80*/  LDC R47, c[0x0][0x408] ;  /* 0x00010200ff2f7b82 */ /* 0x000e620000000800 */
[----:B------:R-:W-:Y:S02]  /*3c90*/  FMUL.FTZ R4, R4, UR4 ;  /* 0x0000000404047c20 */ /* 0x000fe40008410000 */
[----:B0-----:R-:W-:-:S04]  /*3ca0*/  FSETP.GTU.FTZ.AND P0, PT, R7, R56, PT ;  /* 0x000000380700720b */ /* 0x001fc80003f1c000 */
[----:B------:R-:W-:Y:S01]  /*3cb0*/  PLOP3.LUT P2, PT, P0, PT, PT, 0x8, 0x80 ;  /* 0x000000000080781c */ /* 0x000fe2000074e170 */
[----:B-1----:R-:W-:-:S03]  /*3cc0*/  FMUL.FTZ R4, R4, R47 ;  /* 0x0000002f04047220 */ /* 0x002fc60000410000 */
[----:B------:R-:W-:Y:S02]  /*3cd0*/  P2R R50, PR, RZ, 0x4 ;  /* 0x00000004ff327803 */ /* 0x000fe40000000000 */
[----:B------:R-:W-:Y:S01]  /*3ce0*/  FSEL R7, R4, RZ, !P0 ;  /* 0x000000ff04077208 */ /* 0x000fe20004000000 */
        /* <DEDUP_REMOVED lines=10> */
.L_x_2259:
        /* <DEDUP_REMOVED lines=13> */
.L_x_2261:
[----:B------:R-:W-:Y:S05]  /*3e60*/  BSYNC.RECONVERGENT B2 ;  /* 0x0000000000027941 */ /* 0x000fea0003800200 */
.L_x_2260:
        /* <DEDUP_REMOVED lines=43> */
.L_x_2258:
[----:B------:R-:W-:Y:S05]  /*4120*/  BSYNC.RECONVERGENT B1 ;  /* 0x0000000000017941 */ /* 0x000fea0003800200 */
.L_x_2257:
[----:B------:R-:W-:Y:S01]  /*4130*/  I2FP.F32.U32 R45, R4 ;  /* 0x00000004002d7245 */ /* 0x000fe20000201000 */
[----:B------:R-:W-:Y:S01]  /*4140*/  HADD2.F32 R40, -RZ, R40.H1_H1 ;  /* 0x30000028ff287230 */ /* 0x000fe20000004100 */
[----:B------:R-:W-:Y:S01]  /*4150*/  ISETP.NE.AND P2, PT, R49, 0x1, PT ;  /* 0x000000013100780c */ /* 0x000fe20003f45270 */
[----:B------:R-:W-:Y:S01]  /*4160*/  BSSY.RECONVERGENT B1, `(.L_x_2262) ;  /* 0x000004b000017945 */ /* 0x000fe20003800200 */
[----:B------:R-:W-:Y:S01]  /*4170*/  MOV R4, R0 ;  /* 0x0000000000047202 */ /* 0x000fe20000000f00 */
[----:B------:R-:W-:Y:S01]  /*4180*/  FFMA.FTZ R45, R45, R46, 1.1641532182693481445e-10 ;  /* 0x2f0000002d2d7423 */ /* 0x000fe2000001002e */
[----:B------:R-:W-:-:S04]  /*4190*/  FMUL.FTZ R40, R40, UR4 ;  /* 0x0000000428287c20 */ /* 0x000fc80008410000 */
[----:B------:R-:W-:Y:S01]  /*41a0*/  FMUL.FTZ R40, R40, R47 ;  /* 0x0000002f28287220 */ /* 0x000fe20000410000 */
[----:B------:R-:W-:-:S04]  /*41b0*/  FSETP.GTU.FTZ.AND P1, PT, R45, R56, PT ;  /* 0x000000382d00720b */ /* 0x000fc80003f3c000 */
[----:B------:R-:W-:Y:S01]  /*41c0*/  FSEL R51, R40, RZ, !P1 ;  /* 0x000000ff28337208 */ /* 0x000fe20004800000 */
[----:B------:R-:W-:Y:S01]  /*41d0*/  IMAD.MOV.U32 R40, RZ, RZ, 0x2 ;  /* 0x00000002ff287424 */ /* 0x000fe200078e00ff */
[----:B------:R-:W-:Y:S01]  /*41e0*/  PLOP3.LUT P0, PT, P1, PT, PT, 0x8, 0x80 ;  /* 0x000000000080781c */ /* 0x000fe20000f0e170 */
[----:B------:R-:W-:-:S12]  /*41f0*/  @!P2 BRA `(.L_x_2263) ;  /* 0x000000040004a947 */ /* 0x000fd80003800000 */
        /* <DEDUP_REMOVED lines=8> */
.L_x_2264:
        /* <DEDUP_REMOVED lines=13> */
.L_x_2266:
[----:B------:R-:W-:Y:S05]  /*4350*/  BSYNC.RECONVERGENT B2 ;  /* 0x0000000000027941 */ /* 0x000fea0003800200 */
.L_x_2265:
        /* <DEDUP_REMOVED lines=43> */
.L_x_2263:
[----:B------:R-:W-:Y:S05]  /*4610*/  BSYNC.RECONVERGENT B1 ;  /* 0x0000000000017941 */ /* 0x000fea0003800200 */
.L_x_2262:
[----:B------:R-:W-:Y:S01]  /*4620*/  I2FP.F32.U32 R45, R4 ;  /* 0x00000004002d7245 */ /* 0x000fe20000201000 */
[----:B------:R-:W-:Y:S01]  /*4630*/  HADD2.F32 R4, -RZ, R41.H0_H0 ;  /* 0x20000029ff047230 */ /* 0x000fe20000004100 */
[----:B------:R-:W-:Y:S01]  /*4640*/  ISETP.NE.AND P3, PT, R40, 0x1, PT ;  /* 0x000000012800780c */ /* 0x000fe20003f65270 */
[----:B------:R-:W-:Y:S01]  /*4650*/  BSSY.RECONVERGENT B1, `(.L_x_2267) ;  /* 0x000004b000017945 */ /* 0x000fe20003800200 */
[----:B------:R-:W-:Y:S02]  /*4660*/  IMAD.MOV.U32 R44, RZ, RZ, 0x2 ;  /* 0x00000002ff2c7424 */ /* 0x000fe400078e00ff */
[----:B------:R-:W-:Y:S01]  /*4670*/  FFMA.FTZ R45, R45, R46, 1.1641532182693481445e-10 ;  /* 0x2f0000002d2d7423 */ /* 0x000fe2000001002e */
[----:B------:R-:W-:-:S04]  /*4680*/  FMUL.FTZ R4, R4, UR4 ;  /* 0x0000000404047c20 */ /* 0x000fc80008410000 */
[----:B------:R-:W-:Y:S01]  /*4690*/  FMUL.FTZ R4, R4, R47 ;  /* 0x0000002f04047220 */ /* 0x000fe20000410000 */
[----:B------:R-:W-:-:S04]  /*46a0*/  FSETP.GTU.FTZ.AND P2, PT, R45, R56, PT ;  /* 0x000000382d00720b */ /* 0x000fc80003f5c000 */
        /* <DEDUP_REMOVED lines=12> */
.L_x_2269:
        /* <DEDUP_REMOVED lines=13> */
.L_x_2271:
[----:B------:R-:W-:Y:S05]  /*4840*/  BSYNC.RECONVERGENT B2 ;  /* 0x0000000000027941 */ /* 0x000fea0003800200 */
.L_x_2270:
        /* <DEDUP_REMOVED lines=43> */
.L_x_2268:
[----:B------:R-:W-:Y:S05]  /*4b00*/  BSYNC.RECONVERGENT B1 ;  /* 0x0000000000017941 */ /* 0x000fea0003800200 */
.L_x_2267:
[----:B------:R-:W-:Y:S01]  /*4b10*/  I2FP.F32.U32 R45, R4 ;  /* 0x00000004002d7245 */ /* 0x000fe20000201000 */
[----:B------:R-:W-:Y:S01]  /*4b20*/  HADD2.F32 R41, -RZ, R41.H1_H1 ;  /* 0x30000029ff297230 */ /* 0x000fe20000004100 */
        /* <DEDUP_REMOVED lines=19> */
.L_x_2274:
        /* <DEDUP_REMOVED lines=13> */
.L_x_2276:
[----:B------:R-:W-:Y:S05]  /*4d30*/  BSYNC.RECONVERGENT B2 ;  /* 0x0000000000027941 */ /* 0x000fea0003800200 */
.L_x_2275:
        /* <DEDUP_REMOVED lines=39> */
[----:B------:R-:W-:-:S03]  /*4fb0*/  IMAD.WIDE.U32 R40, R40, -0x2daee0ad, RZ ;  /* 0xd2511f5328287825 */ /* 0x000fc600078e00ff */
[----:B------:R-:W-:Y:S01]  /*4fc0*/  MOV R54, R40 ;  /* 0x0000002800367202 */ /* 0x000fe20000000f00 */
[----:B------:R-:W-:Y:S01]  /*4fd0*/  IMAD.MOV.U32 R40, RZ, RZ, RZ ;  /* 0x000000ffff287224 */ /* 0x000fe200078e00ff */
[----:B------:R-:W-:-:S07]  /*4fe0*/  LOP3.LUT R9, R44, UR34, R41, 0x96, !PT ;  /* 0x000000222c097c12 */ /* 0x000fce000f8e9629 */
.L_x_2273:
[----:B------:R-:W-:Y:S05]  /*4ff0*/  BSYNC.RECONVERGENT B1 ;  /* 0x0000000000017941 */ /* 0x000fea0003800200 */
.L_x_2272:
        /* <DEDUP_REMOVED lines=21> */
.L_x_2279:
        /* <DEDUP_REMOVED lines=13> */
.L_x_2281:
[----:B------:R-:W-:Y:S05]  /*5220*/  BSYNC.RECONVERGENT B2 ;  /* 0x0000000000027941 */ /* 0x000fea0003800200 */
.L_x_2280:
        /* <DEDUP_REMOVED lines=41> */
[----:B------:R-:W-:Y:S02]  /*54c0*/  HFMA2 R44, -RZ, RZ, 0, 0 ;  /* 0x00000000ff2c7431 */ /* 0x000fe400000001ff */
[----:B------:R-:W-:-:S07]  /*54d0*/  IMAD.MOV.U32 R54, RZ, RZ, R40 ;  /* 0x000000ffff367224 */ /* 0x000fce00078e0028 */
.L_x_2278:
[----:B------:R-:W-:Y:S05]  /*54e0*/  BSYNC.RECONVERGENT B1 ;  /* 0x0000000000017941 */ /* 0x000fea0003800200 */
.L_x_2277:
[----:B------:R-:W-:Y:S01]  /*54f0*/  I2FP.F32.U32 R41, R4 ;  /* 0x0000000400297245 */ /* 0x000fe20000201000 */
[----:B------:R-:W-:Y:S01]  /*5500*/  HADD2.F32 R42, -RZ, R42.H1_H1 ;  /* 0x3000002aff2a7230 */ /* 0x000fe20000004100 */
[----:B------:R-:W-:Y:S01]  /*5510*/  ISETP.NE.AND P5, PT, R44, 0x1, PT ;  /* 0x000000012c00780c */ /* 0x000fe20003fa5270 */
[----:B------:R-:W-:Y:S01]  /*5520*/  BSSY.RECONVERGENT B1, `(.L_x_2282) ;  /* 0x000004b000017945 */ /* 0x000fe20003800200 */
[----:B------:R-:W-:Y:S02]  /*5530*/  IMAD.MOV.U32 R40, RZ, RZ, 0x2 ;  /* 0x00000002ff287424 */ /* 0x000fe400078e00ff */
[----:B------:R-:W-:Y:S01]  /*5540*/  FFMA.FTZ R41, R41, R46, 1.1641532182693481445e-10 ;  /* 0x2f00000029297423 */ /* 0x000fe2000001002e */
[----:B------:R-:W-:Y:S01]  /*5550*/  FMUL.FTZ R42, R42, UR4 ;  /* 0x000000042a2a7c20 */ /* 0x000fe20008410000 */
[----:B------:R-:W-:-:S03]  /*5560*/  IMAD.MOV.U32 R4, RZ, RZ, R0 ;  /* 0x000000ffff047224 */ /* 0x000fc600078e0000 */
[----:B------:R-:W-:Y:S01]  /*5570*/  FMUL.FTZ R42, R42, R47 ;  /* 0x0000002f2a2a7220 */ /* 0x000fe20000410000 */
[----:B------:R-:W-:-:S04]  /*5580*/  FSETP.GTU.FTZ.AND P4, PT, R41, R56, PT ;  /* 0x000000382900720b */ /* 0x000fc80003f9c000 */
        /* <DEDUP_REMOVED lines=11> */
.L_x_2284:
        /* <DEDUP_REMOVED lines=13> */
.L_x_2286:
[----:B------:R-:W-:Y:S05]  /*5710*/  BSYNC.RECONVERGENT B2 ;  /* 0x0000000000027941 */ /* 0x000fea0003800200 */
.L_x_2285:
        /* <DEDUP_REMOVED lines=40> */
[----:B------:R-:W-:Y:S01]  /*59a0*/  IMAD.MOV.U32 R0, RZ, RZ, R44 ;  /* 0x000000ffff007224 */ /* 0x000fe200078e002c */
[----:B------:R-:W-:Y:S01]  /*59b0*/  LOP3.LUT R8, R8, UR33, R45, 0x96, !PT ;  /* 0x0000002108087c12 */ /* 0x000fe2000f8e962d */
[----:B------:R-:W-:-:S07]  /*59c0*/  IMAD.MOV.U32 R40, RZ, RZ, RZ ;  /* 0x000000ffff287224 */ /* 0x000fce00078e00ff */
.L_x_2283:
[----:B------:R-:W-:Y:S05]  /*59d0*/  BSYNC.RECONVERGENT B1 ;  /* 0x0000000000017941 */ /* 0x000fea0003800200 */
.L_x_2282:
[----:B------:R-:W-:Y:S01]  /*59e0*/  I2FP.F32.U32 R41, R4 ;  /* 0x0000000400297245 */ /* 0x000fe20000201000 */
[----:B------:R-:W-:Y:S01]  /*59f0*/  HADD2.F32 R4, -RZ, R43.H0_H0 ;  /* 0x2000002bff047230 */ /* 0x000fe20000004100 */
[----:B------:R-:W-:Y:S01]  /*5a00*/  ISETP.NE.AND P6, PT, R40, 0x1, PT ;  /* 0x000000012800780c */ /* 0x000fe20003fc5270 */
[----:B------:R-:W-:Y:S01]  /*5a10*/  BSSY.RECONVERGENT B1, `(.L_x_2287) ;  /* 0x000004d000017945 */ /* 0x000fe20003800200 */
[----:B------:R-:W-:Y:S02]  /*5a20*/  IMAD.MOV.U32 R42, RZ, RZ, R0 ;  /* 0x000000ffff2a7224 */ /* 0x000fe400078e0000 */
[----:B------:R-:W-:Y:S01]  /*5a30*/  FFMA.FTZ R41, R41, R46, 1.1641532182693481445e-10 ;  /* 0x2f00000029297423 */ /* 0x000fe2000001002e */
[----:B------:R-:W-:-:S04]  /*5a40*/  FMUL.FTZ R4, R4, UR4 ;  /* 0x0000000404047c20 */ /* 0x000fc80008410000 */
[----:B------:R-:W-:Y:S01]  /*5a50*/  FMUL.FTZ R4, R4, R47 ;  /* 0x0000002f04047220 */ /* 0x000fe20000410000 */
[----:B------:R-:W-:-:S04]  /*5a60*/  FSETP.GTU.FTZ.AND P5, PT, R41, R56, PT ;  /* 0x000000382900720b */ /* 0x000fc80003fbc000 */
[----:B------:R-:W-:Y:S01]  /*5a70*/  FSEL R75, R4, RZ, !P5 ;  /* 0x000000ff044b7208 */ /* 0x000fe20006800000 */
[----:B------:R-:W-:Y:S01]  /*5a80*/  HFMA2 R4, -RZ, RZ, 0, 1.1920928955078125e-07 ;  /* 0x00000002ff047431 */ /* 0x000fe200000001ff */
        /* <DEDUP_REMOVED lines=10> */
.L_x_2289:
        /* <DEDUP_REMOVED lines=15> */
.L_x_2291:
[----:B------:R-:W-:Y:S05]  /*5c20*/  BSYNC.RECONVERGENT B2 ;  /* 0x0000000000027941 */ /* 0x000fea0003800200 */
.L_x_2290:
        /* <DEDUP_REMOVED lines=40> */
[----:B------:R-:W-:-:S05]  /*5eb0*/  IMAD.WIDE.U32 R40, R0, -0x326172a9, RZ ;  /* 0xcd9e8d5700287825 */ /* 0x000fca00078e00ff */
[----:B------:R-:W-:Y:S02]  /*5ec0*/  LOP3.LUT R8, R8, UR33, R41, 0x96, !PT ;  /* 0x0000002108087c12 */ /* 0x000fe4000f8e9629 */
[----:B------:R-:W-:-:S07]  /*5ed0*/  MOV R0, R40 ;  /* 0x0000002800007202 */ /* 0x000fce0000000f00 */
.L_x_2288:
[----:B------:R-:W-:Y:S05]  /*5ee0*/  BSYNC.RECONVERGENT B1 ;  /* 0x0000000000017941 */ /* 0x000fea0003800200 */
.L_x_2287:
[----:B------:R-:W-:Y:S01]  /*5ef0*/  I2FP.F32.U32 R41, R42 ;  /* 0x0000002a00297245 */ /* 0x000fe20000201000 */
[----:B------:R-:W-:Y:S01]  /*5f00*/  HADD2.F32 R43, -RZ, R43.H1_H1 ;  /* 0x3000002bff2b7230 */ /* 0x000fe20000004100 */
[----:B------:R-:W-:-:S03]  /*5f10*/  F2FP.F16.F32.PACK_AB R42, R73, R63 ;  /* 0x0000003f492a723e */ /* 0x000fc600000000ff */
[----:B------:R-:W-:Y:S01]  /*5f20*/  FFMA.FTZ R41, R41, R46, 1.1641532182693481445e-10 ;  /* 0x2f00000029297423 */ /* 0x000fe2000001002e */
[----:B------:R-:W-:-:S04]  /*5f30*/  FMUL.FTZ R40, R43, UR4 ;  /* 0x000000042b287c20 */ /* 0x000fc80008410000 */
[----:B------:R-:W-:Y:S01]  /*5f40*/  FMUL.FTZ R40, R40, R47 ;  /* 0x0000002f28287220 */ /* 0x000fe20000410000 */
[----:B------:R-:W-:Y:S02]  /*5f50*/  FSETP.GTU.FTZ.AND P6, PT, R41, R56, PT ;  /* 0x000000382900720b */ /* 0x000fe40003fdc000 */
[----:B------:R-:W-:Y:S02]  /*5f60*/  F2FP.F16.F32.PACK_AB R41, R65, R49 ;  /* 0x000000314129723e */ /* 0x000fe400000000ff */
[----:B------:R-:W-:Y:S02]  /*5f70*/  FSEL R85, R40, RZ, !P6 ;  /* 0x000000ff28557208 */ /* 0x000fe40007000000 */
[----:B------:R-:W-:Y:S02]  /*5f80*/  PLOP3.LUT P6, PT, P6, PT, PT, 0x8, 0x80 ;  /* 0x000000000080781c */ /* 0x000fe400037ce170 */
[----:B------:R-:W-:Y:S02]  /*5f90*/  F2FP.F16.F32.PACK_AB R40, R51, R7 ;  /* 0x000000073328723e */ /* 0x000fe400000000ff */
[----:B------:R-:W-:-:S09]  /*5fa0*/  F2FP.F16.F32.PACK_AB R43, R85, R75 ;  /* 0x0000004b552b723e */ /* 0x000fd200000000ff */
.L_x_2251:
        /* <DEDUP_REMOVED lines=16> */
[C---:B------:R-:W-:Y:S01]  /*60b0*/  IADD3 R56, PT, PT, R48.reuse, 0x80, RZ ;  /* 0x0000008030387810 */ /* 0x040fe20007ffe0ff */
[----:B------:R-:W-:Y:S01]  /*60c0*/  IMAD.MOV.U32 R50, RZ, RZ, R54 ;  /* 0x000000ffff327224 */ /* 0x000fe200078e0036 */
[----:B------:R2:W-:Y:S01]  /*60d0*/  STG.E.128 desc[UR6][R46.64], R40 ;  /* 0x000000282e007986 */ /* 0x0005e2000c101d06 */
[----:B-1----:R-:W-:-:S05]  /*60e0*/  IMAD.WIDE.U32 R44, R48, 0x8, R44 ;  /* 0x00000008302c7825 */ /* 0x002fca00078e002c */
[----:B------:R2:W-:Y:S02]  /*60f0*/  STG.E.64 desc[UR6][R44.64], R90 ;  /* 0x0000005a2c007986 */ /* 0x0005e4000c101b06 */
.L_x_2210:
[----:B0-----:R-:W-:Y:S05]  /*6100*/  BSYNC.RECONVERGENT B0 ;  /* 0x0000000000007941 */ /* 0x001fea0003800200 */
.L_x_2209:
[----:B------:R-:W-:Y:S01]  /*6110*/  ISETP.GE.U32.AND P0, PT, R13, 0x100, PT ;  /* 0x000001000d00780c */ /* 0x000fe20003f06070 */
[----:B------:R-:W-:Y:S03]  /*6120*/  BSSY.RECONVERGENT B0, `(.L_x_2292) ;  /* 0x000053c000007945 */ /* 0x000fe60003800200 */
[----:B------:R-:W-:-:S09]  /*6130*/  P2R R54, PR, RZ, 0x1 ;  /* 0x00000001ff367803 */ /* 0x000fd20000000000 */
[----:B------:R-:W-:Y:S05]  /*6140*/  @!P0 BRA `(.L_x_2293) ;  /* 0x0000005000e48947 */ /* 0x000fea0003800000 */
[----:B--2---:R-:W0:Y:S02]  /*6150*/  LDC.64 R40, c[0x0][0x390] ;  /* 0x0000e400ff287b82 */ /* 0x004e240000000a00 */
        /* <DEDUP_REMOVED lines=24> */
.L_x_2297:
        /* <DEDUP_REMOVED lines=13> */
.L_x_2299:
[----:B------:R-:W-:Y:S05]  /*63b0*/  BSYNC.RECONVERGENT B2 ;  /* 0x0000000000027941 */ /* 0x000fea0003800200 */
.L_x_2298:
        /* <DEDUP_REMOVED lines=43> */
.L_x_2296:
[----:B------:R-:W-:Y:S05]  /*6670*/  BSYNC.RECONVERGENT B1 ;  /* 0x0000000000017941 */ /* 0x000fea0003800200 */
.L_x_2295:
        /* <DEDUP_REMOVED lines=27> */
.L_x_2302:
        /* <DEDUP_REMOVED lines=13> */
.L_x_2304:
[----:B------:R-:W-:Y:S05]  /*6900*/  BSYNC.RECONVERGENT B2 ;  /* 0x0000000000027941 */ /* 0x000fea0003800200 */
.L_x_2303:
        /* <DEDUP_REMOVED lines=43> */
.L_x_2301:
[----:B------:R-:W-:Y:S05]  /*6bc0*/  BSYNC.RECONVERGENT B1 ;  /* 0x0000000000017941 */ /* 0x000fea0003800200 */
.L_x_2300:
        /* <DEDUP_REMOVED lines=23> */
.L_x_2307:
        /* <DEDUP_REMOVED lines=13> */
.L_x_2309:
[----:B------:R-:W-:Y:S05]  /*6e10*/  BSYNC.RECONVERGENT B2 ;  /* 0x0000000000027941 */ /* 0x000fea0003800200 */
.L_x_2308:
        /* <DEDUP_REMOVED lines=43> */
.L_x_2306:
[----:B------:R-:W-:Y:S05]  /*70d0*/  BSYNC.RECONVERGENT B1 ;  /* 0x0000000000017941 */ /* 0x000fea0003800200 */
.L_x_2305:
        /* <DEDUP_REMOVED lines=23> */
.L_x_2312:
        /* <DEDUP_REMOVED lines=13> */
.L_x_2314:
[----:B------:R-:W-:Y:S05]  /*7320*/  BSYNC.RECONVERGENT B2 ;  /* 0x0000000000027941 */ /* 0x000fea0003800200 */
.L_x_2313:
        /* <DEDUP_REMOVED lines=43> */
.L_x_2311:
[----:B------:R-:W-:Y:S05]  /*75e0*/  BSYNC.RECONVERGENT B1 ;  /* 0x0000000000017941 */ /* 0x000fea0003800200 */
.L_x_2310:
        /* <DEDUP_REMOVED lines=23> */
.L_x_2317:
        /* <DEDUP_REMOVED lines=13> */
.L_x_2319:
[----:B------:R-:W-:Y:S05]  /*7830*/  BSYNC.RECONVERGENT B2 ;  /* 0x0000000000027941 */ /* 0x000fea0003800200 */
.L_x_2318:
        /* <DEDUP_REMOVED lines=39> */
[----:B------:R-:W-:-:S03]  /*7ab0*/  MOV R58, R40 ;  /* 0x00000028003a7202 */ /* 0x000fc60000000f00 */
[----:B------:R-:W-:Y:S01]  /*7ac0*/  IMAD.MOV.U32 R40, RZ, RZ, RZ ;  /* 0x000000ffff287224 */ /* 0x000fe200078e00ff */
[----:B------:R-:W-:Y:S02]  /*7ad0*/  LOP3.LUT R8, R8, UR33, R45, 0x96, !PT ;  /* 0x0000002108087c12 */ /* 0x000fe4000f8e962d */
[----:B------:R-:W-:-:S07]  /*7ae0*/  MOV R0, R44 ;  /* 0x0000002c00007202 */ /* 0x000fce0000000f00 */
.L_x_2316:
[----:B------:R-:W-:Y:S05]  /*7af0*/  BSYNC.RECONVERGENT B1 ;  /* 0x0000000000017941 */ /* 0x000fea0003800200 */
.L_x_2315:
        /* <DEDUP_REMOVED lines=23> */
.L_x_2322:
        /* <DEDUP_REMOVED lines=13> */
.L_x_2324:
[----:B------:R-:W-:Y:S05]  /*7d40*/  BSYNC.RECONVERGENT B2 ;  /* 0x0000000000027941 */ /* 0x000fea0003800200 */
.L_x_2323:
        /* <DEDUP_REMOVED lines=38> */
[----:B------:R-:W-:Y:S01]  /*7fb0*/  HFMA2 R44, -RZ, RZ, 0, 0 ;  /* 0x00000000ff2c7431 */ /* 0x000fe200000001ff */
[----:B------:R-:W-:Y:S01]  /*7fc0*/  MOV R58, R40 ;  /* 0x00000028003a7202 */ /* 0x000fe20000000f00 */
[----:B------:R-:W-:-:S04]  /*7fd0*/  IMAD.WIDE.U32 R40, R0, -0x326172a9, RZ ;  /* 0xcd9e8d5700287825 */ /* 0x000fc800078e00ff */
[----:B------:R-:W-:Y:S01]  /*7fe0*/  IMAD.MOV.U32 R0, RZ, RZ, R40 ;  /* 0x000000ffff007224 */ /* 0x000fe200078e0028 */
[----:B------:R-:W-:-:S07]  /*7ff0*/  LOP3.LUT R8, R8, UR33, R41, 0x96, !PT ;  /* 0x0000002108087c12 */ /* 0x000fce000f8e9629 */
.L_x_2321:
[----:B------:R-:W-:Y:S05]  /*8000*/  BSYNC.RECONVERGENT B1 ;  /* 0x0000000000017941 */ /* 0x000fea0003800200 */
.L_x_2320:
        /* <DEDUP_REMOVED lines=23> */
.L_x_2327:
        /* <DEDUP_REMOVED lines=13> */
.L_x_2329:
[----:B------:R-:W-:Y:S05]  /*8250*/  BSYNC.RECONVERGENT B2 ;  /* 0x0000000000027941 */ /* 0x000fea0003800200 */
.L_x_2328:
        /* <DEDUP_REMOVED lines=39> */
[----:B------:R-:W-:-:S03]  /*84d0*/  IMAD.WIDE.U32 R40, R0, -0x326172a9, RZ ;  /* 0xcd9e8d5700287825 */ /* 0x000fc600078e00ff */
[----:B------:R-:W-:Y:S01]  /*84e0*/  MOV R0, R40 ;  /* 0x0000002800007202 */ /* 0x000fe20000000f00 */
[----:B------:R-:W-:Y:S01]  /*84f0*/  IMAD.MOV.U32 R40, RZ, RZ, RZ ;  /* 0x000000ffff287224 */ /* 0x000fe200078e00ff */
[----:B------:R-:W-:-:S07]  /*8500*/  LOP3.LUT R8, R8, UR33, R41, 0x96, !PT ;  /* 0x0000002108087c12 */ /* 0x000fce000f8e9629 */
.L_x_2326:
[----:B------:R-:W-:Y:S05]  /*8510*/  BSYNC.RECONVERGENT B1 ;  /* 0x0000000000017941 */ /* 0x000fea0003800200 */
.L_x_2325:
[----:B------:R-:W-:Y:S01]  /*8520*/  I2FP.F32.U32 R41, R4 ;  /* 0x0000000400297245 */ /* 0x000fe20000201000 */
[----:B------:R-:W-:Y:S01]  /*8530*/  HADD2.F32 R4, -RZ, R43.H0_H0 ;  /* 0x2000002bff047230 */ /* 0x000fe20000004100 */
[----:B------:R-:W-:Y:S01]  /*8540*/  ISETP.NE.AND P6, PT, R40, 0x1, PT ;  /* 0x000000012800780c */ /* 0x000fe20003fc5270 */
[----:B------:R-:W-:Y:S01]  /*8550*/  BSSY.RECONVERGENT B1, `(.L_x_2330) ;  /* 0x000004f000017945 */ /* 0x000fe20003800200 */
[----:B------:R-:W-:Y:S02]  /*8560*/  IMAD.MOV.U32 R42, RZ, RZ, R0 ;  /* 0x000000ffff2a7224 */ /* 0x000fe400078e0000 */
[----:B------:R-:W-:-:S05]  /*8570*/  FFMA.FTZ R41, R41, R60, 1.1641532182693481445e-10 ;  /* 0x2f00000029297423 */ /* 0x000fca000001003c */
[----:B------:R-:W-:Y:S01]  /*8580*/  FSETP.GTU.FTZ.AND P5, PT, R41, R62, PT ;  /* 0x0000003e2900720b */ /* 0x000fe20003fbc000 */
[----:B------:R-:W-:Y:S01]  /*8590*/  FMUL.FTZ R41, R4, UR4 ;  /* 0x0000000404297c20 */ /* 0x000fe20008410000 */
[----:B------:R-:W-:-:S03]  /*85a0*/  HADD2.F32 R4, -RZ, R47.H0_H0 ;  /* 0x2000002fff047230 */ /* 0x000fc60000004100 */
[----:B------:R-:W-:-:S05]  /*85b0*/  FMUL.FTZ R41, R41, R64 ;  /* 0x0000004029297220 */ /* 0x000fca0000410000 */
[----:B------:R-:W-:Y:S02]  /*85c0*/  FSEL R41, R41, RZ, !P5 ;  /* 0x000000ff29297208 */ /* 0x000fe40006800000 */
[----:B------:R-:W-:-:S03]  /*85d0*/  PLOP3.LUT P5, PT, P5, PT, PT, 0x8, 0x80 ;  /* 0x000000000080781c */ /* 0x000fc60002fae170 */
[----:B------:R-:W-:Y:S01]  /*85e0*/  FADD.FTZ R79, R41, R4 ;  /* 0x00000004294f7221 */ /* 0x000fe20000010000 */
[----:B------:R-:W-:Y:S01]  /*85f0*/  HFMA2 R4, -RZ, RZ, 0, 1.1920928955078125e-07 ;  /* 0x00000002ff047431 */ /* 0x000fe200000001ff */
        /* <DEDUP_REMOVED lines=9> */
.L_x_2332:
        /* <DEDUP_REMOVED lines=12> */
[----:B------:R-:W-:Y:S02]  /*8750*/  @P0 IADD3 R4, PT, PT, R2, RZ, RZ ;  /* 0x000000ff02040210 */ /* 0x000fe40007ffe0ff */
[----:B------:R-:W-:-:S03]  /*8760*/  ISETP.NE.AND P0, PT, R0, RZ, PT ;  /* 0x000000ff0000720c */ /* 0x000fc60003f05270 */
[----:B------:R-:W-:-:S10]  /*8770*/  @!P6 IMAD.MOV.U32 R2, RZ, RZ, R4 ;  /* 0x000000ffff02e224 */ /* 0x000fd400078e0004 */
.L_x_2334:
[----:B------:R-:W-:Y:S05]  /*8780*/  BSYNC.RECONVERGENT B2 ;  /* 0x0000000000027941 */ /* 0x000fea0003800200 */
.L_x_2333:
        /* <DEDUP_REMOVED lines=43> */
.L_x_2331:
[----:B------:R-:W-:Y:S05]  /*8a40*/  BSYNC.RECONVERGENT B1 ;  /* 0x0000000000017941 */ /* 0x000fea0003800200 */
.L_x_2330:
        /* <DEDUP_REMOVED lines=15> */
.L_x_2294:
        /* <DEDUP_REMOVED lines=16> */
.L_x_2338:
        /* <DEDUP_REMOVED lines=13> */
.L_x_2340:
[----:B------:R-:W-:Y:S05]  /*8d10*/  BSYNC.RECONVERGENT B2 ;  /* 0x0000000000027941 */ /* 0x000fea0003800200 */
.L_x_2339:
        /* <DEDUP_REMOVED lines=43> */
.L_x_2337:
[----:B------:R-:W-:Y:S05]  /*8fd0*/  BSYNC.RECONVERGENT B1 ;  /* 0x0000000000017941 */ /* 0x000fea0003800200 */
.L_x_2336:
        /* <DEDUP_REMOVED lines=25> */
.L_x_2343:
        /* <DEDUP_REMOVED lines=13> */
.L_x_2345:
[----:B------:R-:W-:Y:S05]  /*9240*/  BSYNC.RECONVERGENT B2 ;  /* 0x0000000000027941 */ /* 0x000fea0003800200 */
.L_x_2344:
[----:B------:R-:W-:Y:S01]  /*9250*/  IMAD.WIDE.U32 R8, R14, -0x326172a9, RZ ;  /* 0xcd9e8d570e087825 */ /* 0x000fe200078e00ff */
[----:B------:R-:W-:-:S03]  /*9260*/  LOP3.LUT R44, R2, UR9, R67, 0x96, !PT ;  /* 0x00000009022c7c12 */ /* 0x000fc6000f8e9643 */
[----:B------:R-:W-:Y:S01]  /*9270*/  HFMA2 R55, -RZ, RZ, 0, 0 ;  /* 0x00000000ff377431 */ /* 0x000fe200000001ff */
        /* <DEDUP_REMOVED lines=40> */
.L_x_2342:
[----:B------:R-:W-:Y:S05]  /*9500*/  BSYNC.RECONVERGENT B1 ;  /* 0x0000000000017941 */ /* 0x000fea0003800200 */
.L_x_2341:
        /* <DEDUP_REMOVED lines=21> */
.L_x_2348:
        /* <DEDUP_REMOVED lines=13> */
.L_x_2350:
[----:B------:R-:W-:Y:S05]  /*9730*/  BSYNC.RECONVERGENT B2 ;  /* 0x0000000000027941 */ /* 0x000fea0003800200 */
.L_x_2349:
        /* <DEDUP_REMOVED lines=41> */
[----:B------:R-:W-:Y:S02]  /*99d0*/  LOP3.LUT R9, R66, UR34, R45, 0x96, !PT ;  /* 0x0000002242097c12 */ /* 0x000fe4000f8e962d */
[----:B------:R-:W-:-:S07]  /*99e0*/  MOV R58, R44 ;  /* 0x0000002c003a7202 */ /* 0x000fce0000000f00 */
.L_x_2347:
[----:B------:R-:W-:Y:S05]  /*99f0*/  BSYNC.RECONVERGENT B1 ;  /* 0x0000000000017941 */ /* 0x000fea0003800200 */
.L_x_2346:
[----:B------:R-:W-:Y:S01]  /*9a00*/  I2FP.F32.U32 R45, R4 ;  /* 0x00000004002d7245 */ /* 0x000fe20000201000 */
[----:B------:R-:W-:Y:S01]  /*9a10*/  HADD2.F32 R4, -RZ, R41.H0_H0 ;  /* 0x20000029ff047230 */ /* 0x000fe20000004100 */
        /* <DEDUP_REMOVED lines=19> */
.L_x_2353:
        /* <DEDUP_REMOVED lines=13> */
.L_x_2355:
[----:B------:R-:W-:Y:S05]  /*9c20*/  BSYNC.RECONVERGENT B2 ;  /* 0x0000000000027941 */ /* 0x000fea0003800200 */
.L_x_2354:
        /* <DEDUP_REMOVED lines=40> */
[----:B------:R-:W-:Y:S02]  /*9eb0*/  IMAD.MOV.U32 R58, RZ, RZ, R44 ;  /* 0x000000ffff3a7224 */ /* 0x000fe400078e002c */
[----:B------:R-:W-:Y:S01]  /*9ec0*/  HFMA2 R44, -RZ, RZ, 0, 0 ;  /* 0x00000000ff2c7431 */ /* 0x000fe200000001ff */
[----:B------:R-:W-:-:S07]  /*9ed0*/  LOP3.LUT R9, R66, UR34, R45, 0x96, !PT ;  /* 0x0000002242097c12 */ /* 0x000fce000f8e962d */
.L_x_2352:
[----:B------:R-:W-:Y:S05]  /*9ee0*/  BSYNC.RECONVERGENT B1 ;  /* 0x0000000000017941 */ /* 0x000fea0003800200 */
.L_x_2351:
[----:B------:R-:W-:Y:S01]  /*9ef0*/  I2FP.F32.U32 R45, R4 ;  /* 0x00000004002d7245 */ /* 0x000fe20000201000 */
[----:B------:R-:W-:Y:S01]  /*9f00*/  HADD2.F32 R41, -RZ, R41.H1_H1 ;  /* 0x30000029ff297230 */ /* 0x000fe20000004100 */
        /* <DEDUP_REMOVED lines=19> */
.L_x_2358:
        /* <DEDUP_REMOVED lines=13> */
.L_x_2360:
[----:B------:R-:W-:Y:S05]  /*a110*/  BSYNC.RECONVERGENT B2 ;  /* 0x0000000000027941 */ /* 0x000fea0003800200 */
.L_x_2359:
        /* <DEDUP_REMOVED lines=40> */
[----:B------:R-:W-:Y:S01]  /*a3a0*/  MOV R58, R40 ;  /* 0x00000028003a7202 */ /* 0x000fe20000000f00 */
[----:B------:R-:W-:Y:S01]  /*a3b0*/  IMAD.MOV.U32 R40, RZ, RZ, RZ ;  /* 0x000000ffff287224 */ /* 0x000fe200078e00ff */
[----:B------:R-:W-:-:S07]  /*a3c0*/  LOP3.LUT R9, R44, UR34, R41, 0x96, !PT ;  /* 0x000000222c097c12 */ /* 0x000fce000f8e9629 */
.L_x_2357:
[----:B------:R-:W-:Y:S05]  /*a3d0*/  BSYNC.RECONVERGENT B1 ;  /* 0x0000000000017941 */ /* 0x000fea0003800200 */
.L_x_2356:
        /* <DEDUP_REMOVED lines=21> */
.L_x_2363:
        /* <DEDUP_REMOVED lines=13> */
.L_x_2365:
[----:B------:R-:W-:Y:S05]  /*a600*/  BSYNC.RECONVERGENT B2 ;  /* 0x0000000000027941 */ /* 0x000fea0003800200 */
.L_x_2364:
        /* <DEDUP_REMOVED lines=43> */
.L_x_2362:
[----:B------:R-:W-:Y:S05]  /*a8c0*/  BSYNC.RECONVERGENT B1 ;  /* 0x0000000000017941 */ /* 0x000fea0003800200 */
.L_x_2361:
[----:B------:R-:W-:Y:S01]  /*a8d0*/  I2FP.F32.U32 R41, R4 ;  /* 0x0000000400297245 */ /* 0x000fe20000201000 */
[----:B------:R-:W-:Y:S01]  /*a8e0*/  HADD2.F32 R42, -RZ, R42.H1_H1 ;  /* 0x3000002aff2a7230 */ /* 0x000fe20000004100 */
        /* <DEDUP_REMOVED lines=19> */
.L_x_2368:
        /* <DEDUP_REMOVED lines=13> */
.L_x_2370:
[----:B------:R-:W-:Y:S05]  /*aaf0*/  BSYNC.RECONVERGENT B2 ;  /* 0x0000000000027941 */ /* 0x000fea0003800200 */
.L_x_2369:
        /* <DEDUP_REMOVED lines=43> */
.L_x_2367:
[----:B------:R-:W-:Y:S05]  /*adb0*/  BSYNC.RECONVERGENT B1 ;  /* 0x0000000000017941 */ /* 0x000fea0003800200 */
.L_x_2366:
        /* <DEDUP_REMOVED lines=21> */
.L_x_2373:
        /* <DEDUP_REMOVED lines=15> */
.L_x_2375:
[----:B------:R-:W-:Y:S05]  /*b000*/  BSYNC.RECONVERGENT B2 ;  /* 0x0000000000027941 */ /* 0x000fea0003800200 */
.L_x_2374:
        /* <DEDUP_REMOVED lines=43> */
.L_x_2372:
[----:B------:R-:W-:Y:S05]  /*b2c0*/  BSYNC.RECONVERGENT B1 ;  /* 0x0000000000017941 */ /* 0x000fea0003800200 */
.L_x_2371:
        /* <DEDUP_REMOVED lines=12> */
.L_x_2335:
[----:B------:R-:W0:Y:S01]  /*b390*/  LDC.64 R44, c[0x0][0x3a8] ;  /* 0x0000ea00ff2c7b82 */ /* 0x000e220000000a00 */
[----:B------:R-:W-:Y:S02]  /*b3a0*/  SEL R60, RZ, 0x1000000, !P6 ;  /* 0x01000000ff3c7807 */ /* 0x000fe40007000000 */
[----:B------:R-:W-:Y:S02]  /*b3b0*/  SEL R91, RZ, 0x10000, !P5 ;  /* 0x00010000ff5b7807 */ /* 0x000fe40006800000 */
[----:B------:R-:W-:Y:S02]  /*b3c0*/  SEL R62, RZ, 0x100, !P4 ;  /* 0x00000100ff3e7807 */ /* 0x000fe40006000000 */
[----:B------:R-:W-:Y:S01]  /*b3d0*/  ISETP.NE.AND P6, PT, R50, RZ, PT ;  /* 0x000000ff3200720c */ /* 0x000fe20003fc5270 */
[----:B------:R-:W1:Y:S01]  /*b3e0*/  LDC.64 R46, c[0x0][0x3b0] ;  /* 0x0000ec00ff2e7b82 */ /* 0x000e620000000a00 */
[----:B------:R-:W-:Y:S02]  /*b3f0*/  LOP3.LUT R62, R62, R60, R91, 0xfe, !PT ;  /* 0x0000003c3e3e7212 */ /* 0x000fe400078efe5b */
[----:B------:R-:W-:-:S02]  /*b400*/  SEL R60, RZ, 0x1000000, !P2 ;  /* 0x01000000ff3c7807 */ /* 0x000fc40005000000 */
[----:B------:R-:W-:Y:S02]  /*b410*/  SEL R91, RZ, 0x10000, !P1 ;  /* 0x00010000ff5b7807 */ /* 0x000fe40004800000 */
[----:B------:R-:W-:Y:S02]  /*b420*/  SEL R50, RZ, 0x100, !P0 ;  /* 0x00000100ff327807 */ /* 0x000fe40004000000 */
        /* <DEDUP_REMOVED lines=8> */
[C---:B-1----:R-:W-:Y:S01]  /*b4b0*/  IMAD.WIDE.U32 R46, R56.reuse, 0x8, R46 ;  /* 0x00000008382e7825 */ /* 0x042fe200078e002e */
[----:B------:R-:W-:-:S04]  /*b4c0*/  IADD3 R56, PT, PT, R56, 0x80, RZ ;  /* 0x0000008038387810 */ /* 0x000fc80007ffe0ff */
[----:B------:R0:W-:Y:S03]  /*b4d0*/  STG.E.64 desc[UR6][R46.64], R90 ;  /* 0x0000005a2e007986 */ /* 0x0001e6000c101b06 */
.L_x_2293:
[----:B------:R-:W-:Y:S05]  /*b4e0*/  BSYNC.RECONVERGENT B0 ;  /* 0x0000000000007941 */ /* 0x000fea0003800200 */
.L_x_2292:
[----:B------:R-:W-:Y:S01]  /*b4f0*/  ISETP.GE.U32.AND P0, PT, R13, 0x180, PT ;  /* 0x000001800d00780c */ /* 0x000fe20003f06070 */
[----:B------:R-:W-:-:S12]  /*b500*/  BSSY.RECONVERGENT B0, `(.L_x_2376) ;  /* 0x000053b000007945 */ /* 0x000fd80003800200 */
[----:B------:R-:W-:Y:S05]  /*b510*/  @!P0 BRA `(.L_x_2377) ;  /* 0x0000005000e48947 */ /* 0x000fea0003800000 */
[----:B0-2---:R-:W0:Y:S02]  /*b520*/  LDC.64 R40, c[0x0][0x390] ;  /* 0x0000e400ff287b82 */ /* 0x005e240000000a00 */
        /* <DEDUP_REMOVED lines=24> */
.L_x_2381:
        /* <DEDUP_REMOVED lines=13> */
.L_x_2383:
[----:B------:R-:W-:Y:S05]  /*b780*/  BSYNC.RECONVERGENT B2 ;  /* 0x0000000000027941 */ /* 0x000fea0003800200 */
.L_x_2382:
        /* <DEDUP_REMOVED lines=42> */
.L_x_2380:
[----:B------:R-:W-:Y:S05]  /*ba30*/  BSYNC.RECONVERGENT B1 ;  /* 0x0000000000017941 */ /* 0x000fea0003800200 */
.L_x_2379:
        /* <DEDUP_REMOVED lines=27> */
.L_x_2386:
        /* <DEDUP_REMOVED lines=13> */
.L_x_2388:
[----:B------:R-:W-:Y:S05]  /*bcc0*/  BSYNC.RECONVERGENT B2 ;  /* 0x0000000000027941 */ /* 0x000fea0003800200 */
.L_x_2387:
        /* <DEDUP_REMOVED lines=43> */
.L_x_2385:
[----:B------:R-:W-:Y:S05]  /*bf80*/  BSYNC.RECONVERGENT B1 ;  /* 0x0000000000017941 */ /* 0x000fea0003800200 */
.L_x_2384:
        /* <DEDUP_REMOVED lines=24> */
.L_x_2391:
        /* <DEDUP_REMOVED lines=13> */
.L_x_2393:
[----:B------:R-:W-:Y:S05]  /*c1e0*/  BSYNC.RECONVERGENT B2 ;  /* 0x0000000000027941 */ /* 0x000fea0003800200 */
.L_x_2392:
        /* <DEDUP_REMOVED lines=43> */
.L_x_2390:
[----:B------:R-:W-:Y:S05]  /*c4a0*/  BSYNC.RECONVERGENT B1 ;  /* 0x0000000000017941 */ /* 0x000fea0003800200 */
.L_x_2389:
        /* <DEDUP_REMOVED lines=23> */
.L_x_2396:
        /* <DEDUP_REMOVED lines=13> */
.L_x_2398:
[----:B------:R-:W-:Y:S05]  /*c6f0*/  BSYNC.RECONVERGENT B2 ;  /* 0x0000000000027941 */ /* 0x000fea0003800200 */
.L_x_2397:
        /* <DEDUP_REMOVED lines=43> */
.L_x_2395:
[----:B------:R-:W-:Y:S05]  /*c9b0*/  BSYNC.RECONVERGENT B1 ;  /* 0x0000000000017941 */ /* 0x000fea0003800200 */
.L_x_2394:
[----:B------:R-:W-:Y:S01]  /*c9c0*/  I2FP.F32.U32 R69, R4 ;  /* 0x0000000400457245 */ /* 0x000fe20000201000 */
[----:B------:R-:W-:Y:S01]  /*c9d0*/  HADD2.F32 R41, -RZ, R41.H1_H1 ;  /* 0x30000029ff297230 */ /* 0x000fe20000004100 */
[----:B------:R-:W-:Y:S01]  /*c9e0*/  ISETP.NE.AND P3, PT, R44, 0x1, PT ;  /* 0x000000012c00780c */ /* 0x000fe20003f65270 */
[----:B------:R-:W-:Y:S01]  /*c9f0*/  HADD2.F32 R4, -RZ, R45.H1_H1 ;  /* 0x3000002dff047230 */ /* 0x000fe20000004100 */
[----:B------:R-:W-:Y:S01]  /*ca00*/  BSSY.RECONVERGENT B1, `(.L_x_2399) ;  /* 0x000004c000017945 */ /* 0x000fe20003800200 */
[----:B------:R-:W-:Y:S01]  /*ca10*/  FFMA.FTZ R69, R69, R62, 1.1641532182693481445e-10 ;  /* 0x2f00000045457423 */ /* 0x000fe2000001003e */
[----:B------:R-:W-:Y:S01]  /*ca20*/  FMUL.FTZ R41, R41, UR4 ;  /* 0x0000000429297c20 */ /* 0x000fe20008410000 */
[----:B------:R-:W-:-:S03]  /*ca30*/  HFMA2 R40, -RZ, RZ, 0, 1.1920928955078125e-07 ;  /* 0x00000002ff287431 */ /* 0x000fc600000001ff */
        /* <DEDUP_REMOVED lines=15> */
.L_x_2401:
        /* <DEDUP_REMOVED lines=13> */
.L_x_2403:
[----:B------:R-:W-:Y:S05]  /*cc00*/  BSYNC.RECONVERGENT B2 ;  /* 0x0000000000027941 */ /* 0x000fea0003800200 */
.L_x_2402:
        /* <DEDUP_REMOVED lines=40> */
[----:B------:R-:W-:Y:S02]  /*ce90*/  HFMA2 R40, -RZ, RZ, 0, 0 ;  /* 0x00000000ff287431 */ /* 0x000fe400000001ff */
[----:B------:R-:W-:Y:S01]  /*cea0*/  IMAD.MOV.U32 R0, RZ, RZ, R44 ;  /* 0x000000ffff007224 */ /* 0x000fe200078e002c */
[----:B------:R-:W-:-:S07]  /*ceb0*/  LOP3.LUT R8, R8, UR33, R45, 0x96, !PT ;  /* 0x0000002108087c12 */ /* 0x000fce000f8e962d */
.L_x_2400:
[----:B------:R-:W-:Y:S05]  /*cec0*/  BSYNC.RECONVERGENT B1 ;  /* 0x0000000000017941 */ /* 0x000fea0003800200 */
.L_x_2399:
        /* <DEDUP_REMOVED lines=23> */
.L_x_2406:
        /* <DEDUP_REMOVED lines=13> */
.L_x_2408:
[----:B------:R-:W-:Y:S05]  /*d110*/  BSYNC.RECONVERGENT B2 ;  /* 0x0000000000027941 */ /* 0x000fea0003800200 */
.L_x_2407:
        /* <DEDUP_REMOVED lines=43> */
.L_x_2405:
[----:B------:R-:W-:Y:S05]  /*d3d0*/  BSYNC.RECONVERGENT B1 ;  /* 0x0000000000017941 */ /* 0x000fea0003800200 */
.L_x_2404:
        /* <DEDUP_REMOVED lines=23> */
.L_x_2411:
        /* <DEDUP_REMOVED lines=13> */
.L_x_2413:
[----:B------:R-:W-:Y:S05]  /*d620*/  BSYNC.RECONVERGENT B2 ;  /* 0x0000000000027941 */ /* 0x000fea0003800200 */
.L_x_2412:
        /* <DEDUP_REMOVED lines=40> */
[----:B------:R-:W-:Y:S02]  /*d8b0*/  IMAD.MOV.U32 R0, RZ, RZ, R40 ;  /* 0x000000ffff007224 */ /* 0x000fe400078e0028 */
[----:B------:R-:W-:Y:S01]  /*d8c0*/  HFMA2 R40, -RZ, RZ, 0, 0 ;  /* 0x00000000ff287431 */ /* 0x000fe200000001ff */
[----:B------:R-:W-:-:S07]  /*d8d0*/  LOP3.LUT R8, R8, UR33, R41, 0x96, !PT ;  /* 0x0000002108087c12 */ /* 0x000fce000f8e9629 */
.L_x_2410:
[----:B------:R-:W-:Y:S05]  /*d8e0*/  BSYNC.RECONVERGENT B1 ;  /* 0x0000000000017941 */ /* 0x000fea0003800200 */
.L_x_2409:
[----:B------:R-:W-:Y:S01]  /*d8f0*/  I2FP.F32.U32 R41, R4 ;  /* 0x0000000400297245 */ /* 0x000fe20000201000 */
[----:B------:R-:W-:Y:S01]  /*d900*/  HADD2.F32 R4, -RZ, R43.H0_H0 ;  /* 0x2000002bff047230 */ /* 0x000fe20000004100 */
[----:B------:R-:W-:Y:S01]  /*d910*/  ISETP.NE.AND P6, PT, R40, 0x1, PT ;  /* 0x000000012800780c */ /* 0x000fe20003fc5270 */
[----:B------:R-:W-:Y:S01]  /*d920*/  BSSY.RECONVERGENT B1, `(.L_x_2414) ;  /* 0x000004f000017945 */ /* 0x000fe20003800200 */
[----:B------:R-:W-:Y:S01]  /*d930*/  MOV R42, R0 ;  /* 0x00000000002a7202 */ /* 0x000fe20000000f00 */
        /* <DEDUP_REMOVED lines=18> */
.L_x_2416:
        /* <DEDUP_REMOVED lines=15> */
.L_x_2418:
[----:B------:R-:W-:Y:S05]  /*db50*/  BSYNC.RECONVERGENT B2 ;  /* 0x0000000000027941 */ /* 0x000fea0003800200 */
.L_x_2417:
        /* <DEDUP_REMOVED lines=43> */
.L_x_2415:
[----:B------:R-:W-:Y:S05]  /*de10*/  BSYNC.RECONVERGENT B1 ;  /* 0x0000000000017941 */ /* 0x000fea0003800200 */
.L_x_2414:
        /* <DEDUP_REMOVED lines=15> */
.L_x_2378:
        /* <DEDUP_REMOVED lines=16> */
.L_x_2422:
        /* <DEDUP_REMOVED lines=13> */
.L_x_2424:
[----:B------:R-:W-:Y:S05]  /*e0e0*/  BSYNC.RECONVERGENT B2 ;  /* 0x0000000000027941 */ /* 0x000fea0003800200 */
.L_x_2423:
        /* <DEDUP_REMOVED lines=41> */
[----:B------:R-:W-:-:S07]  /*e380*/  HFMA2 R44, -RZ, RZ, 0, 0 ;  /* 0x00000000ff2c7431 */ /* 0x000fce00000001ff */
.L_x_2421:
[----:B------:R-:W-:Y:S05]  /*e390*/  BSYNC.RECONVERGENT B1 ;  /* 0x0000000000017941 */ /* 0x000fea0003800200 */
.L_x_2420:
        /* <DEDUP_REMOVED lines=13> */
[----:B------:R-:W-:Y:S01]  /*e470*/  P2R R50, PR, RZ, 0x8 ;  /* 0x00000008ff327803 */ /* 0x000fe20000000000 */
[----:B------:R-:W-:Y:S01]  /*e480*/  IMAD.MOV.U32 R4, RZ, RZ, R0 ;  /* 0x000000ffff047224 */ /* 0x000fe200078e0000 */
[----:B------:R-:W-:Y:S01]  /*e490*/  FSEL R3, R3, RZ, !P1 ;  /* 0x000000ff03037208 */ /* 0x000fe20004800000 */
        /* <DEDUP_REMOVED lines=9> */
.L_x_2427:
        /* <DEDUP_REMOVED lines=13> */
.L_x_2429:
[----:B------:R-:W-:Y:S05]  /*e600*/  BSYNC.RECONVERGENT B2 ;  /* 0x0000000000027941 */ /* 0x000fea0003800200 */
.L_x_2428:
        /* <DEDUP_REMOVED lines=43> */
.L_x_2426:
[----:B------:R-:W-:Y:S05]  /*e8c0*/  BSYNC.RECONVERGENT B1 ;  /* 0x0000000000017941 */ /* 0x000fea0003800200 */
.L_x_2425:
[----:B------:R-:W-:Y:S01]  /*e8d0*/  I2FP.F32.U32 R45, R4 ;  /* 0x00000004002d7245 */ /* 0x000fe20000201000 */
[----:B------:R-:W-:Y:S01]  /*e8e0*/  HADD2.F32 R40, -RZ, R40.H1_H1 ;  /* 0x30000028ff287230 */ /* 0x000fe20000004100 */
[----:B------:R-:W-:Y:S01]  /*e8f0*/  ISETP.NE.AND P2, PT, R59, 0x1, PT ;  /* 0x000000013b00780c */ /* 0x000fe20003f45270 */
[----:B------:R-:W-:Y:S01]  /*e900*/  BSSY.RECONVERGENT B1, `(.L_x_2430) ;  /* 0x000004c000017945 */ /* 0x000fe20003800200 */
[----:B------:R-:W-:Y:S01]  /*e910*/  MOV R4, R0 ;  /* 0x0000000000047202 */ /* 0x000fe20000000f00 */
[----:B------:R-:W-:Y:S01]  /*e920*/  FFMA.FTZ R45, R45, R46, 1.1641532182693481445e-10 ;  /* 0x2f0000002d2d7423 */ /* 0x000fe2000001002e */
[----:B------:R-:W-:-:S04]  /*e930*/  FMUL.FTZ R40, R40, UR4 ;  /* 0x0000000428287c20 */ /* 0x000fc80008410000 */
[----:B------:R-:W-:Y:S01]  /*e940*/  FSETP.GTU.FTZ.AND P1, PT, R45, R62, PT ;  /* 0x0000003e2d00720b */ /* 0x000fe20003f3c000 */
[----:B------:R-:W-:-:S03]  /*e950*/  FMUL.FTZ R40, R40, R47 ;  /* 0x0000002f28287220 */ /* 0x000fc60000410000 */
        /* <DEDUP_REMOVED lines=13> */
.L_x_2432:
        /* <DEDUP_REMOVED lines=13> */
.L_x_2434:
[----:B------:R-:W-:Y:S05]  /*eb00*/  BSYNC.RECONVERGENT B2 ;  /* 0x0000000000027941 */ /* 0x000fea0003800200 */
.L_x_2433:
        /* <DEDUP_REMOVED lines=43> */
.L_x_2431:
[----:B------:R-:W-:Y:S05]  /*edc0*/  BSYNC.RECONVERGENT B1 ;  /* 0x0000000000017941 */ /* 0x000fea0003800200 */
.L_x_2430:
        /* <DEDUP_REMOVED lines=21> */
.L_x_2437:
        /* <DEDUP_REMOVED lines=13> */
.L_x_2439:
[----:B------:R-:W-:Y:S05]  /*eff0*/  BSYNC.RECONVERGENT B2 ;  /* 0x0000000000027941 */ /* 0x000fea0003800200 */
.L_x_2438:
        /* <DEDUP_REMOVED lines=43> */
.L_x_2436:
[----:B------:R-:W-:Y:S05]  /*f2b0*/  BSYNC.RECONVERGENT B1 ;  /* 0x0000000000017941 */ /* 0x000fea0003800200 */
.L_x_2435:
        /* <DEDUP_REMOVED lines=21> */
.L_x_2442:
        /* <DEDUP_REMOVED lines=13> */
.L_x_2444:
[----:B------:R-:W-:Y:S05]  /*f4e0*/  BSYNC.RECONVERGENT B2 ;  /* 0x0000000000027941 */ /* 0x000fea0003800200 */
.L_x_2443:
        /* <DEDUP_REMOVED lines=43> */
.L_x_2441:
[----:B------:R-:W-:Y:S05]  /*f7a0*/  BSYNC.RECONVERGENT B1 ;  /* 0x0000000000017941 */ /* 0x000fea0003800200 */
.L_x_2440:
        /* <DEDUP_REMOVED lines=21> */
.L_x_2447:
        /* <DEDUP_REMOVED lines=13> */
.L_x_2449:
[----:B------:R-:W-:Y:S05]  /*f9d0*/  BSYNC.RECONVERGENT B2 ;  /* 0x0000000000027941 */ /* 0x000fea0003800200 */
.L_x_2448:
        /* <DEDUP_REMOVED lines=43> */
.L_x_2446:
[----:B------:R-:W-:Y:S05]  /*fc90*/  BSYNC.RECONVERGENT B1 ;  /* 0x0000000000017941 */ /* 0x000fea0003800200 */
.L_x_2445:
        /* <DEDUP_REMOVED lines=21> */
.L_x_2452:
        /* <DEDUP_REMOVED lines=13> */
.L_x_2454:
[----:B------:R-:W-:Y:S05]  /*fec0*/  BSYNC.RECONVERGENT B2 ;  /* 0x0000000000027941 */ /* 0x000fea0003800200 */
.L_x_2453:
        /* <DEDUP_REMOVED lines=43> */
.L_x_2451:
[----:B------:R-:W-:Y:S05]  /*10180*/  BSYNC.RECONVERGENT B1 ;  /* 0x0000000000017941 */ /* 0x000fea0003800200 */
.L_x_2450:
        /* <DEDUP_REMOVED lines=21> */
.L_x_2457:
        /* <DEDUP_REMOVED lines=15> */
.L_x_2459:
[----:B------:R-:W-:Y:S05]  /*103d0*/  BSYNC.RECONVERGENT B2 ;  /* 0x0000000000027941 */ /* 0x000fea0003800200 */
.L_x_2458:
        /* <DEDUP_REMOVED lines=43> */
.L_x_2456:
[----:B------:R-:W-:Y:S05]  /*10690*/  BSYNC.RECONVERGENT B1 ;  /* 0x0000000000017941 */ /* 0x000fea0003800200 */
.L_x_2455:
        /* <DEDUP_REMOVED lines=12> */
.L_x_2419:
[----:B------:R-:W0:Y:S01]  /*10760*/  LDC.64 R44, c[0x0][0x3a8] ;  /* 0x0000ea00ff2c7b82 */ /* 0x000e220000000a00 */
[----:B------:R-:W-:Y:S02]  /*10770*/  SEL R64, RZ, 0x1000000, !P6 ;  /* 0x01000000ff407807 */ /* 0x000fe40007000000 */
[----:B------:R-:W-:Y:S02]  /*10780*/  SEL R91, RZ, 0x10000, !P5 ;  /* 0x00010000ff5b7807 */ /* 0x000fe40006800000 */
[----:B------:R-:W-:Y:S02]  /*10790*/  SEL R62, RZ, 0x100, !P4 ;  /* 0x00000100ff3e7807 */ /* 0x000fe40006000000 */
[----:B------:R-:W-:Y:S01]  /*107a0*/  ISETP.NE.AND P5, PT, R60, RZ, PT ;  /* 0x000000ff3c00720c */ /* 0x000fe20003fa5270 */
[----:B------:R-:W1:Y:S01]  /*107b0*/  LDC.64 R46, c[0x0][0x3b0] ;  /* 0x0000ec00ff2e7b82 */ /* 0x000e620000000a00 */
[----:B------:R-:W-:Y:S02]  /*107c0*/  ISETP.NE.AND P6, PT, R50, RZ, PT ;  /* 0x000000ff3200720c */ /* 0x000fe40003fc5270 */
[----:B------:R-:W-:-:S02]  /*107d0*/  LOP3.LUT R62, R62, R64, R91, 0xfe, !PT ;  /* 0x000000403e3e7212 */ /* 0x000fc400078efe5b */
[----:B------:R-:W-:Y:S02]  /*107e0*/  SEL R60, RZ, 0x1000000, !P2 ;  /* 0x01000000ff3c7807 */ /* 0x000fe40005000000 */
[----:B------:R-:W-:Y:S02]  /*107f0*/  SEL R91, RZ, 0x10000, !P1 ;  /* 0x00010000ff5b7807 */ /* 0x000fe40004800000 */
[----:B------:R-:W-:Y:S02]  /*10800*/  SEL R50, RZ, 0x100, !P5 ;  /* 0x00000100ff327807 */ /* 0x000fe40006800000 */
[----:B------:R-:W-:Y:S02]  /*10810*/  SEL R90, RZ, 0x1, !P3 ;  /* 0x00000001ff5a7807 */ /* 0x000fe40005800000 */
[----:B------:R-:W-:Y:S02]  /*10820*/  LOP3.LUT R50, R50, R60, R91, 0xfe, !PT ;  /* 0x0000003c32327212 */ /* 0x000fe400078efe5b */
[----:B------:R-:W-:Y:S01]  /*10830*/  SEL R93, RZ, 0x1, !P6 ;  /* 0x00000001ff5d7807 */ /* 0x000fe20007000000 */
[----:B0-----:R-:W-:Y:S01]  /*10840*/  IMAD.WIDE.U32 R44, R56, 0x10, R44 ;  /* 0x00000010382c7825 */ /* 0x001fe200078e002c */
[----:B------:R-:W-:-:S02]  /*10850*/  LOP3.LUT R91, R62, R90, RZ, 0xfc, !PT ;  /* 0x0000005a3e5b7212 */ /* 0x000fc400078efcff */
[----:B------:R-:W-:Y:S01]  /*10860*/  LOP3.LUT R90, R50, R93, RZ, 0xfc, !PT ;  /* 0x0000005d325a7212 */ /* 0x000fe200078efcff */
[----:B------:R-:W-:Y:S01]  /*10870*/  IMAD.MOV.U32 R50, RZ, RZ, R58 ;  /* 0x000000ffff327224 */ /* 0x000fe200078e003a */
[----:B------:R3:W-:Y:S01]  /*10880*/  STG.E.128 desc[UR6][R44.64], R40 ;  /* 0x000000282c007986 */ /* 0x0007e2000c101d06 */
[----:B-1----:R-:W-:-:S05]  /*10890*/  IMAD.WIDE.U32 R46, R56, 0x8, R46 ;  /* 0x00000008382e7825 */ /* 0x002fca00078e002e */
[----:B------:R3:W-:Y:S02]  /*108a0*/  STG.E.64 desc[UR6][R46.64], R90 ;  /* 0x0000005a2e007986 */ /* 0x0007e4000c101b06 */
.L_x_2377:
[----:B------:R-:W-:Y:S05]  /*108b0*/  BSYNC.RECONVERGENT B0 ;  /* 0x0000000000007941 */ /* 0x000fea0003800200 */
.L_x_2376:
[----:B0-23--:R-:W-:Y:S01]  /*108c0*/  FADD.FTZ R40, RZ, R7 ;  /* 0x00000007ff287221 */ /* 0x00dfe20000010000 */
[----:B------:R-:W-:Y:S01]  /*108d0*/  ISETP.NE.AND P3, PT, R52, RZ, PT ;  /* 0x000000ff3400720c */ /* 0x000fe20003f65270 */
[----:B------:R-:W0:Y:S01]  /*108e0*/  S2UR UR5, SR_CgaCtaId ;  /* 0x00000000000579c3 */ /* 0x000e220000008800 */
[----:B------:R-:W-:Y:S01]  /*108f0*/  ISETP.GT.U32.AND P2, PT, R13, 0xff, PT ;  /* 0x000000ff0d00780c */ /* 0x000fe20003f44070 */
[----:B------:R-:W-:Y:S01]  /*10900*/  FADD.FTZ R40, R51, R40 ;  /* 0x0000002833287221 */ /* 0x000fe20000010000 */
[----:B------:R-:W-:Y:S01]  /*10910*/  ISETP.GT.U32.AND P1, PT, R13, 0x17f, PT ;  /* 0x0000017f0d00780c */ /* 0x000fe20003f24070 */
[----:B------:R-:W-:Y:S01]  /*10920*/  UMOV UR4, 0x400 ;  /* 0x0000040000047882 */ /* 0x000fe20000000000 */
[----:B------:R-:W-:Y:S01]  /*10930*/  BSSY.RECONVERGENT B0, `(.L_x_2460) ;  /* 0x00000d1000007945 */ /* 0x000fe20003800200 */
        /* <DEDUP_REMOVED lines=97> */
[----:B------:R-:W-:Y:S02]  /*10f50*/  @!P1 LOP3.LUT R45, R42, 0x18, RZ, 0xc0, !PT ;  /* 0x000000182a2d9812 */ /* 0x000fe400078ec0ff */
[----:B------:R-:W-:Y:S02]  /*10f60*/  CS2R R42, SRZ ;  /* 0x00000000002a7805 */ /* 0x000fe4000001ff00 */
[----:B------:R-:W-:Y:S01]  /*10f70*/  @!P2 SHF.L.U32 R44, R15, 0x3, RZ ;  /* 0x000000030f2ca819 */ /* 0x000fe200000006ff */
[----:B0-----:R-:W-:-:S03]  /*10f80*/  FADD.FTZ R41, R46, R47 ;  /* 0x0000002f2e297221 */ /* 0x001fc60000010000 */
[----:B------:R-:W-:Y:S01]  /*10f90*/  @!P2 LOP3.LUT R47, R44, 0xf8, RZ, 0xc0, !PT ;  /* 0x000000f82c2fa812 */ /* 0x000fe200078ec0ff */
[----:B------:R-:W-:Y:S01]  /*10fa0*/  IMAD.MOV.U32 R46, RZ, RZ, RZ ;  /* 0x000000ffff2e7224 */ /* 0x000fe200078e00ff */
[----:B------:R-:W-:Y:S01]  /*10fb0*/  @!P2 MOV R46, R10 ;  /* 0x0000000a002ea202 */ /* 0x000fe20000000f00 */
[----:B------:R0:W-:Y:S01]  /*10fc0*/  @!P1 STS.64 [R45+UR4], R40 ;  /* 0x000000282d009988 */ /* 0x0001e20008000a04 */
[----:B------:R-:W-:Y:S01]  /*10fd0*/  BAR.SYNC.DEFER_BLOCKING 0x0 ;  /* 0x0000000000007b1d */ /* 0x000fe20000010000 */
[----:B------:R-:W-:-:S05]  /*10fe0*/  ISETP.NE.AND P1, PT, RZ, UR11, PT ;  /* 0x0000000bff007c0c */ /* 0x000fca000bf25270 */
[----:B------:R-:W1:Y:S01]  /*10ff0*/  SHFL.DOWN PT, R91, R46, 0x2, 0x1f ;  /* 0x08401f002e5b7f89 */ /* 0x000e6200000e0000 */
[----:B0-----:R-:W-:-:S03]  /*11000*/  I2FP.F32.S32 R45, R46 ;  /* 0x0000002e002d7245 */ /* 0x001fc60000201400 */
[----:B------:R-:W0:Y:S01]  /*11010*/  @!P2 LDS.64 R42, [R47+UR4] ;  /* 0x000000042f2aa984 */ /* 0x000e220008000a00 */
[----:B------:R-:W-:Y:S01]  /*11020*/  ISETP.NE.AND P2, PT, R15, RZ, PT ;  /* 0x000000ff0f00720c */ /* 0x000fe20003f45270 */
[----:B-1----:R-:W-:Y:S01]  /*11030*/  IMAD.IADD R52, R91, 0x1, R46 ;  /* 0x000000015b347824 */ /* 0x002fe200078e022e */
[----:B------:R-:W-:-:S04]  /*11040*/  I2FP.F32.S32 R58, R91 ;  /* 0x0000005b003a7245 */ /* 0x000fc80000201400 */
[----:B------:R-:W-:-:S04]  /*11050*/  I2FP.F32.S32 R44, R52 ;  /* 0x00000034002c7245 */ /* 0x000fc80000201400 */
[----:B------:R-:W1:Y:S01]  /*11060*/  MUFU.RCP R56, R44 ;  /* 0x0000002c00387308 */ /* 0x000e620000001000 */
[----:B0-----:R-:W0:Y:S04]  /*11070*/  SHFL.DOWN PT, R93, R42, 0x2, 0x1f ;  /* 0x08401f002a5d7f89 */ /* 0x001e2800000e0000 */
[----:B------:R-:W2:Y:S01]  /*11080*/  SHFL.DOWN PT, R40, R43, 0x2, 0x1f ;  /* 0x08401f002b287f89 */ /* 0x000ea200000e0000 */
[C---:B0-----:R-:W-:Y:S01]  /*11090*/  FADD.FTZ R41, -R93.reuse, R42 ;  /* 0x0000002a5d297221 */ /* 0x041fe20000010100 */
[----:B------:R-:W-:-:S03]  /*110a0*/  FMUL.FTZ R60, R93, R58 ;  /* 0x0000003a5d3c7220 */ /* 0x000fc60000410000 */
[----:B------:R-:W-:Y:S01]  /*110b0*/  FMUL.FTZ R41, R41, R41 ;  /* 0x0000002929297220 */ /* 0x000fe20000410000 */
[----:B------:R-:W-:Y:S01]  /*110c0*/  FFMA.FTZ R47, R45, R42, R60 ;  /* 0x0000002a2d2f7223 */ /* 0x000fe2000001003c */
[----:B--2---:R-:W-:Y:S02]  /*110d0*/  FADD.FTZ R43, R40, R43 ;  /* 0x0000002b282b7221 */ /* 0x004fe40000010000 */
[----:B------:R-:W-:Y:S01]  /*110e0*/  FMUL.FTZ R41, R41, R45 ;  /* 0x0000002d29297220 */ /* 0x000fe20000410000 */
[C---:B-1----:R-:W-:Y:S01]  /*110f0*/  FMUL.FTZ R47, R56.reuse, R47 ;  /* 0x0000002f382f7220 */ /* 0x042fe20000410000 */
[----:B------:R-:W0:Y:S02]  /*11100*/  SHFL.DOWN PT, R45, R52, 0x1, 0x1f ;  /* 0x08201f00342d7f89 */ /* 0x000e2400000e0000 */
[----:B------:R-:W-:Y:S02]  /*11110*/  FMUL.FTZ R41, R41, R58 ;  /* 0x0000003a29297220 */ /* 0x000fe40000410000 */
[----:B------:R-:W1:Y:S02]  /*11120*/  SHFL.DOWN PT, R42, R47, 0x1, 0x1f ;  /* 0x08201f002f2a7f89 */ /* 0x000e6400000e0000 */
[----:B------:R-:W-:-:S05]  /*11130*/  FFMA.FTZ R41, R56, R41, R43 ;  /* 0x0000002938297223 */ /* 0x000fca000001002b */
[----:B------:R-:W2:Y:S01]  /*11140*/  SHFL.DOWN PT, R40, R41, 0x1, 0x1f ;  /* 0x08201f0029287f89 */ /* 0x000ea200000e0000 */
[-C--:B0-----:R-:W-:Y:S02]  /*11150*/  IADD3 R43, PT, PT, R52, R45.reuse, RZ ;  /* 0x0000002d342b7210 */ /* 0x081fe40007ffe0ff */
[----:B------:R-:W-:Y:S02]  /*11160*/  I2FP.F32.S32 R45, R45 ;  /* 0x0000002d002d7245 */ /* 0x000fe40000201400 */
[----:B------:R-:W-:Y:S01]  /*11170*/  I2FP.F32.S32 R43, R43 ;  /* 0x0000002b002b7245 */ /* 0x000fe20000201400 */
[----:B-1----:R-:W-:Y:S02]  /*11180*/  FADD.FTZ R46, R47, -R42 ;  /* 0x8000002a2f2e7221 */ /* 0x002fe40000010000 */
[----:B------:R-:W-:Y:S02]  /*11190*/  FMUL.FTZ R93, R42, R45 ;  /* 0x0000002d2a5d7220 */ /* 0x000fe40000410000 */
[----:B------:R-:W-:Y:S01]  /*111a0*/  FMUL.FTZ R91, R46, R46 ;  /* 0x0000002e2e5b7220 */ /* 0x000fe20000410000 */
[----:B------:R-:W0:Y:S01]  /*111b0*/  MUFU.RCP R43, R43 ;  /* 0x0000002b002b7308 */ /* 0x000e220000001000 */
[----:B--2---:R-:W-:-:S02]  /*111c0*/  FADD.FTZ R40, R41, R40 ;  /* 0x0000002829287221 */ /* 0x004fc40000010000 */
[C---:B------:R-:W-:Y:S01]  /*111d0*/  FMUL.FTZ R91, R44.reuse, R91 ;  /* 0x0000005b2c5b7220 */ /* 0x040fe20000410000 */
[----:B------:R-:W-:-:S03]  /*111e0*/  FFMA.FTZ R44, R44, R47, R93 ;  /* 0x0000002f2c2c7223 */ /* 0x000fc6000001005d */
[----:B------:R-:W-:Y:S02]  /*111f0*/  FMUL.FTZ R91, R91, R45 ;  /* 0x0000002d5b5b7220 */ /* 0x000fe40000410000 */
[----:B------:R-:W1:Y:S01]  /*11200*/  LDC R45, c[0x0][0x448] ;  /* 0x00011200ff2d7b82 */ /* 0x000e620000000800 */
[C---:B0-----:R-:W-:Y:S01]  /*11210*/  FMUL.FTZ R44, R43.reuse, R44 ;  /* 0x0000002c2b2c7220 */ /* 0x041fe20000410000 */
[----:B------:R-:W-:-:S06]  /*11220*/  FFMA.FTZ R91, R43, R91, R40 ;  /* 0x0000005b2b5b7223 */ /* 0x000fcc0000010028 */
[----:B------:R-:W0:Y:S01]  /*11230*/  @!P2 LDC.64 R42, c[0x0][0x3c0] ;  /* 0x0000f000ff2aab82 */ /* 0x000e220000000a00 */
[----:B------:R2:W3:Y:S04]  /*11240*/  SHFL.IDX PT, R93, R44, RZ, 0x1f ;  /* 0x00001fff2c5d7589 */ /* 0x0004e800000e0000 */
[----:B------:R4:W1:Y:S01]  /*11250*/  SHFL.IDX PT, R40, R91, RZ, 0x1f ;  /* 0x00001fff5b287589 */ /* 0x00086200000e0000 */
[----:B--2---:R-:W-:Y:S01]  /*11260*/  MOV R44, UR10 ;  /* 0x0000000a002c7c02 */ /* 0x004fe20008000f00 */
[----:B----4-:R-:W-:-:S04]  /*11270*/  IMAD.U32 R91, RZ, RZ, UR10 ;  /* 0x0000000aff5b7e24 */ /* 0x010fc8000f8e00ff */
[----:B0-----:R-:W-:-:S04]  /*11280*/  @!P2 IMAD.WIDE R42, R91, 0x4, R42 ;  /* 0x000000045b2aa825 */ /* 0x001fc800078e022a */
[----:B---3--:R-:W-:Y:S01]  /*11290*/  FMUL.FTZ R46, R93, R93 ;  /* 0x0000005d5d2e7220 */ /* 0x008fe20000410000 */
[----:B------:R0:W-:Y:S01]  /*112a0*/  @!P2 STG.E desc[UR6][R42.64], R93 ;  /* 0x0000005d2a00a986 */ /* 0x0001e2000c101906 */
[----:B-1----:R-:W-:-:S03]  /*112b0*/  FFMA.FTZ R45, R40, UR14, R45 ;  /* 0x0000000e282d7c23 */ /* 0x002fc6000801002d */
[----:B------:R-:W-:Y:S01]  /*112c0*/  FSEL R46, R46, RZ, P1 ;  /* 0x000000ff2e2e7208 */ /* 0x000fe20000800000 */
[----:B------:R-:W1:Y:S04]  /*112d0*/  @!P2 LDC.64 R40, c[0x0][0x3c8] ;  /* 0x0000f200ff28ab82 */ /* 0x000e680000000a00 */
[----:B------:R-:W-:Y:S01]  /*112e0*/  FADD.FTZ R45, R45, R46 ;  /* 0x0000002e2d2d7221 */ /* 0x000fe20000010000 */
[----:B------:R-:W-:-:S03]  /*112f0*/  FSEL R46, R93, RZ, !P1 ;  /* 0x000000ff5d2e7208 */ /* 0x000fc60004800000 */
[----:B------:R-:W2:Y:S01]  /*11300*/  MUFU.RSQ R47, R45 ;  /* 0x0000002d002f7308 */ /* 0x000ea20000001400 */
[----:B-1----:R-:W-:-:S05]  /*11310*/  @!P2 IMAD.WIDE R40, R44, 0x4, R40 ;  /* 0x000000042c28a825 */ /* 0x002fca00078e0228 */
[----:B--2---:R0:W-:Y:S01]  /*11320*/  @!P2 STG.E desc[UR6][R40.64], R47 ;  /* 0x0000002f2800a986 */ /* 0x0041e2000c101906 */
[----:B------:R-:W-:Y:S05]  /*11330*/  @!P3 BRA `(.L_x_2461) ;  /* 0x0000000000c0b947 */ /* 0x000fea0003800000 */
[--C-:B0-----:R-:W-:Y:S01]  /*11340*/  FADD.FTZ R40, R7, -R46.reuse ;  /* 0x8000002e07287221 */ /* 0x101fe20000010000 */
[----:B-----5:R-:W-:Y:S02]  /*11350*/  HADD2.F32 R41, -RZ, R36.H0_H0 ;  /* 0x20000024ff297230 */ /* 0x020fe40000004100 */
[--C-:B------:R-:W-:Y:S01]  /*11360*/  FADD.FTZ R42, R51, -R46.reuse ;  /* 0x8000002e332a7221 */ /* 0x100fe20000010000 */
[----:B------:R-:W-:Y:S02]  /*11370*/  HADD2.F32 R43, -RZ, R32.H0_H0 ;  /* 0x20000020ff2b7230 */ /* 0x000fe40000004100 */
[C---:B------:R-:W-:Y:S01]  /*11380*/  FMUL.FTZ R40, R47.reuse, R40 ;  /* 0x000000282f287220 */ /* 0x040fe20000410000 */
[----:B------:R-:W-:Y:S02]  /*11390*/  HADD2.F32 R91, -RZ, R36.H1_H1 ;  /* 0x30000024ff5b7230 */ /* 0x000fe40000004100 */
[----:B------:R-:W-:Y:S01]  /*113a0*/  FMUL.FTZ R42, R47, R42 ;  /* 0x0000002a2f2a7220 */ /* 0x000fe20000410000 */
[----:B------:R-:W-:Y:S01]  /*113b0*/  FADD.FTZ R44, R49, -R46 ;  /* 0x8000002e312c7221 */ /* 0x000fe20000010000 */
[----:B------:R-:W-:Y:S01]  /*113c0*/  FFMA.FTZ R40, R40, R41, R43 ;  /* 0x0000002928287223 */ /* 0x000fe2000001002b */
[----:B------:R-:W-:-:S02]  /*113d0*/  HADD2.F32 R41, -RZ, R32.H1_H1 ;  /* 0x30000020ff297230 */ /* 0x000fc40000004100 */
[----:B------:R-:W-:Y:S02]  /*113e0*/  HADD2.F32 R52, -RZ, R33.H0_H0 ;  /* 0x20000021ff347230 */ /* 0x000fe40000004100 */
[--C-:B------:R-:W-:Y:S02]  /*113f0*/  HADD2.F32 R43, -RZ, R37.reuse.H1_H1 ;  /* 0x30000025ff2b7230 */ /* 0x100fe40000004100 */
[----:B------:R-:W-:Y:S01]  /*11400*/  FFMA.FTZ R91, R42, R91, R41 ;  /* 0x0000005b2a5b7223 */ /* 0x000fe20000010029 */
[----:B------:R-:W-:Y:S01]  /*11410*/  FMUL.FTZ R41, R47, R44 ;  /* 0x0000002c2f297220 */ /* 0x000fe20000410000 */
[----:B------:R-:W-:Y:S02]  /*11420*/  HADD2.F32 R42, -RZ, R37.H0_H0 ;  /* 0x20000025ff2a7230 */ /* 0x000fe40000004100 */
[----:B------:R-:W-:Y:S01]  /*11430*/  FADD.FTZ R44, R65, -R46 ;  /* 0x8000002e412c7221 */ /* 0x000fe20000010000 */
[----:B------:R-:W-:Y:S01]  /*11440*/  HADD2.F32 R45, -RZ, R33.H1_H1 ;  /* 0x30000021ff2d7230 */ /* 0x000fe20000004100 */
[----:B------:R-:W-:Y:S01]  /*11450*/  F2FP.F16.F32.PACK_AB R40, R91, R40 ;  /* 0x000000285b28723e */ /* 0x000fe200000000ff */
[----:B------:R-:W-:-:S02]  /*11460*/  HADD2.F32 R56, -RZ, R35.H1_H1 ;  /* 0x30000023ff387230 */ /* 0x000fc40000004100 */
[----:B------:R-:W-:Y:S01]  /*11470*/  FMUL.FTZ R44, R47, R44 ;  /* 0x0000002c2f2c7220 */ /* 0x000fe20000410000 */
[----:B------:R-:W-:Y:S01]  /*11480*/  FFMA.FTZ R41, R41, R42, R52 ;  /* 0x0000002a29297223 */ /* 0x000fe20000010034 */
[--C-:B------:R-:W-:Y:S02]  /*11490*/  FADD.FTZ R42, R63, -R46.reuse ;  /* 0x8000002e3f2a7221 */ /* 0x100fe40000010000 */
[----:B------:R-:W-:Y:S01]  /*114a0*/  FFMA.FTZ R52, R44, R43, R45 ;  /* 0x0000002b2c347223 */ /* 0x000fe2000001002d */
[----:B------:R-:W-:Y:S02]  /*114b0*/  HADD2.F32 R43, -RZ, R38.H0_H0 ;  /* 0x20000026ff2b7230 */ /* 0x000fe40000004100 */
[----:B------:R-:W-:Y:S01]  /*114c0*/  FMUL.FTZ R42, R47, R42 ;  /* 0x0000002a2f2a7220 */ /* 0x000fe20000410000 */
[----:B------:R-:W-:Y:S02]  /*114d0*/  HADD2.F32 R45, -RZ, R34.H0_H0 ;  /* 0x20000022ff2d7230 */ /* 0x000fe40000004100 */
[----:B------:R-:W-:Y:S01]  /*114e0*/  FADD.FTZ R44, R73, -R46 ;  /* 0x8000002e492c7221 */ /* 0x000fe20000010000 */
[----:B------:R-:W-:-:S02]  /*114f0*/  F2FP.F16.F32.PACK_AB R41, R52, R41 ;  /* 0x000000293429723e */ /* 0x000fc400000000ff */
[----:B------:R-:W-:Y:S01]  /*11500*/  FFMA.FTZ R42, R42, R43, R45 ;  /* 0x0000002b2a2a7223 */ /* 0x000fe2000001002d */
[----:B------:R-:W-:Y:S02]  /*11510*/  HADD2.F32 R43, -RZ, R38.H1_H1 ;  /* 0x30000026ff2b7230 */ /* 0x000fe40000004100 */
[----:B------:R-:W-:Y:S01]  /*11520*/  FMUL.FTZ R44, R47, R44 ;  /* 0x0000002c2f2c7220 */ /* 0x000fe20000410000 */
[----:B------:R-:W-:-:S05]  /*11530*/  HADD2.F32 R45, -RZ, R34.H1_H1 ;  /* 0x30000022ff2d7230 */ /* 0x000fca0000004100 */
[----:B------:R-:W-:Y:S01]  /*11540*/  FFMA.FTZ R93, R44, R43, R45 ;  /* 0x0000002b2c5d7223 */ /* 0x000fe2000001002d */
[----:B------:R-:W-:Y:S01]  /*11550*/  FADD.FTZ R44, R75, -R46 ;  /* 0x8000002e4b2c7221 */ /* 0x000fe20000010000 */
[----:B------:R-:W-:Y:S02]  /*11560*/  HADD2.F32 R43, -RZ, R39.H0_H0 ;  /* 0x20000027ff2b7230 */ /* 0x000fe40000004100 */
[----:B------:R-:W-:Y:S02]  /*11570*/  HADD2.F32 R45, -RZ, R35.H0_H0 ;  /* 0x20000023ff2d7230 */ /* 0x000fe40000004100 */
[----:B------:R-:W-:Y:S01]  /*11580*/  FMUL.FTZ R44, R47, R44 ;  /* 0x0000002c2f2c7220 */ /* 0x000fe20000410000 */
[----:B------:R-:W-:-:S03]  /*11590*/  F2FP.F16.F32.PACK_AB R42, R93, R42 ;  /* 0x0000002a5d2a723e */ /* 0x000fc600000000ff */
[----:B------:R-:W-:Y:S01]  /*115a0*/  FFMA.FTZ R43, R44, R43, R45 ;  /* 0x0000002b2c2b7223 */ /* 0x000fe2000001002d */
[----:B------:R-:W-:Y:S01]  /*115b0*/  FADD.FTZ R44, R85, -R46 ;  /* 0x8000002e552c7221 */ /* 0x000fe20000010000 */
[----:B------:R-:W-:-:S03]  /*115c0*/  HADD2.F32 R45, -RZ, R39.H1_H1 ;  /* 0x30000027ff2d7230 */ /* 0x000fc60000004100 */
[----:B------:R-:W-:-:S04]  /*115d0*/  FMUL.FTZ R44, R47, R44 ;  /* 0x0000002c2f2c7220 */ /* 0x000fc80000410000 */
[----:B------:R-:W-:-:S05]  /*115e0*/  FFMA.FTZ R44, R44, R45, R56 ;  /* 0x0000002d2c2c7223 */ /* 0x000fca0000010038 */
[----:B------:R-:W-:Y:S02]  /*115f0*/  F2FP.F16.F32.PACK_AB R43, R44, R43 ;  /* 0x0000002b2c2b723e */ /* 0x000fe400000000ff */
[----:B------:R-:W0:Y:S02]  /*11600*/  LDC.64 R44, c[0x0][0x428] ;  /* 0x00010a00ff2c7b82 */ /* 0x000e240000000a00 */
[----:B0-----:R-:W-:-:S04]  /*11610*/  IMAD.WIDE.U32 R44, R48, 0x10, R44 ;  /* 0x00000010302c7825 */ /* 0x001fc800078e002c */
[----:B------:R-:W-:Y:S01]  /*11620*/  VIADD R48, R48, 0x80 ;  /* 0x0000008030307836 */ /* 0x000fe20000000000 */
[----:B------:R1:W-:Y:S06]  /*11630*/  STG.E.128 desc[UR6][R44.64], R40 ;  /* 0x000000282c007986 */ /* 0x0003ec000c101d06 */
.L_x_2461:
[----:B------:R-:W-:Y:S05]  /*11640*/  BSYNC.RECONVERGENT B0 ;  /* 0x0000000000007941 */ /* 0x000fea0003800200 */
.L_x_2460:
[----:B------:R-:W-:Y:S01]  /*11650*/  ISETP.NE.AND P1, PT, R54, RZ, PT ;  /* 0x000000ff3600720c */ /* 0x000fe20003f25270 */
[----:B------:R-:W-:-:S12]  /*11660*/  BSSY.RECONVERGENT B0, `(.L_x_2462) ;  /* 0x0000032000007945 */ /* 0x000fd80003800200 */
[----:B------:R-:W-:Y:S05]  /*11670*/  @!P1 BRA `(.L_x_2463) ;  /* 0x0000000000c09947 */ /* 0x000fea0003800000 */
[--C-:B01----:R-:W-:Y:S01]  /*11680*/  FADD.FTZ R40, R5, -R46.reuse ;  /* 0x8000002e05287221 */ /* 0x103fe20000010000 */
        /* <DEDUP_REMOVED lines=44> */
[C---:B0-----:R-:W-:Y:S01]  /*11950*/  IMAD.WIDE.U32 R44, R48.reuse, 0x10, R44 ;  /* 0x00000010302c7825 */ /* 0x041fe200078e002c */
[----:B------:R-:W-:-:S04]  /*11960*/  IADD3 R48, PT, PT, R48, 0x80, RZ ;  /* 0x0000008030307810 */ /* 0x000fc80007ffe0ff */
[----:B------:R2:W-:Y:S03]  /*11970*/  STG.E.128 desc[UR6][R44.64], R40 ;  /* 0x000000282c007986 */ /* 0x0005e6000c101d06 */
.L_x_2463:
[----:B------:R-:W-:Y:S05]  /*11980*/  BSYNC.RECONVERGENT B0 ;  /* 0x0000000000007941 */ /* 0x000fea0003800200 */
.L_x_2462:
[----:B------:R-:W-:Y:S04]  /*11990*/  BSSY.RECONVERGENT B0, `(.L_x_2464) ;  /* 0x0000031000007945 */ /* 0x000fe80003800200 */
[----:B------:R-:W-:Y:S05]  /*119a0*/  @!P0 BRA `(.L_x_2465) ;  /* 0x0000000000bc8947 */ /* 0x000fea0003800000 */
[--C-:B012---:R-:W-:Y:S01]  /*119b0*/  FADD.FTZ R40, R3, -R46.reuse ;  /* 0x8000002e03287221 */ /* 0x107fe20000010000 */
        /* <DEDUP_REMOVED lines=16> */
[----:B------:R-:W-:-:S02]  /*11ac0*/  F2FP.F16.F32.PACK_AB R40, R91, R40 ;  /* 0x000000285b28723e */ /* 0x000fc400000000ff */
        /* <DEDUP_REMOVED lines=14> */
[--C-:B------:R-:W-:Y:S01]  /*11bb0*/  FADD.FTZ R44, R83, -R46.reuse ;  /* 0x8000002e532c7221 */ /* 0x100fe20000010000 */
[----:B------:R-:W-:Y:S02]  /*11bc0*/  HADD2.F32 R43, -RZ, R23.H0_H0 ;  /* 0x20000017ff2b7230 */ /* 0x000fe40000004100 */
[----:B------:R-:W-:Y:S01]  /*11bd0*/  FADD.FTZ R46, R89, -R46 ;  /* 0x8000002e592e7221 */ /* 0x000fe20000010000 */
[--C-:B------:R-:W-:Y:S02]  /*11be0*/  HADD2.F32 R45, -RZ, R19.reuse.H0_H0 ;  /* 0x20000013ff2d7230 */ /* 0x100fe40000004100 */
[----:B------:R-:W-:Y:S01]  /*11bf0*/  FMUL.FTZ R44, R47, R44 ;  /* 0x0000002c2f2c7220 */ /* 0x000fe20000410000 */
[----:B------:R-:W-:Y:S01]  /*11c00*/  F2FP.F16.F32.PACK_AB R42, R93, R42 ;  /* 0x0000002a5d2a723e */ /* 0x000fe200000000ff */
[----:B------:R-:W-:Y:S01]  /*11c10*/  FMUL.FTZ R46, R47, R46 ;  /* 0x0000002e2f2e7220 */ /* 0x000fe20000410000 */
[----:B------:R-:W-:-:S02]  /*11c20*/  HADD2.F32 R47, -RZ, R19.H1_H1 ;  /* 0x30000013ff2f7230 */ /* 0x000fc40000004100 */
[----:B------:R-:W-:Y:S01]  /*11c30*/  FFMA.FTZ R43, R44, R43, R45 ;  /* 0x0000002b2c2b7223 */ /* 0x000fe2000001002d */
[----:B------:R-:W-:-:S05]  /*11c40*/  HADD2.F32 R45, -RZ, R23.H1_H1 ;  /* 0x30000017ff2d7230 */ /* 0x000fca0000004100 */
[----:B------:R-:W-:Y:S02]  /*11c50*/  FFMA.FTZ R46, R46, R45, R47 ;  /* 0x0000002d2e2e7223 */ /* 0x000fe4000001002f */
[----:B------:R-:W0:Y:S03]  /*11c60*/  LDC.64 R44, c[0x0][0x428] ;  /* 0x00010a00ff2c7b82 */ /* 0x000e260000000a00 */
[----:B------:R-:W-:Y:S01]  /*11c70*/  F2FP.F16.F32.PACK_AB R43, R46, R43 ;  /* 0x0000002b2e2b723e */ /* 0x000fe200000000ff */
[----:B0-----:R-:W-:-:S05]  /*11c80*/  IMAD.WIDE.U32 R44, R48, 0x10, R44 ;  /* 0x00000010302c7825 */ /* 0x001fca00078e002c */
[----:B------:R3:W-:Y:S02]  /*11c90*/  STG.E.128 desc[UR6][R44.64], R40 ;  /* 0x000000282c007986 */ /* 0x0007e4000c101d06 */
.L_x_2465:
[----:B------:R-:W-:Y:S05]  /*11ca0*/  BSYNC.RECONVERGENT B0 ;  /* 0x0000000000007941 */ /* 0x000fea0003800200 */
.L_x_2464:
[----:B------:R-:W-:Y:S02]  /*11cb0*/  UIADD3 UR10, UPT, UPT, UR10, UR16, URZ ;  /* 0x000000100a0a7290 */ /* 0x000fe4000fffe0ff */
[----:B------:R-:W-:Y:S02]  /*11cc0*/  UPLOP3.LUT UP2, UPT, UPT, UPT, UP2, 0x40, 0x4 ;  /* 0x000000000004789c */ /* 0x000fe40003f4e820 */
[----:B------:R-:W-:-:S09]  /*11cd0*/  UISETP.GE.AND UP1, UPT, UR10, UR17, UPT ;  /* 0x000000110a00728c */ /* 0x000fd2000bf26270 */
[----:B------:R-:W-:Y:S05]  /*11ce0*/  BRA.U !UP1, `(.L_x_2466) ;  /* 0xfffffeed09bc7547 */ /* 0x000fea000b83ffff */
[----:B------:R-:W-:Y:S05]  /*11cf0*/  EXIT ;  /* 0x000000000000794d */ /* 0x000fea0003800000 */
.L_x_2467:
        /* <DEDUP_REMOVED lines=16> */
.L_x_20755:


//--------------------- .text._ZN10layer_norm13ln_fwd_kernelINS_13Kernel_traitsI6__halfS2_S2_S2_fjLj3072ELj1ELj1ELj4ELj16ENS_18Kernel_traits_baseILj3072ES2_S2_S2_S2_fjLj128EEEEELb1ELb0ELb0ELb1EEEvNS_9FwdParamsE --------------------------
	.section	.text._ZN10layer_norm13ln_fwd_kernelINS_13Kernel_traitsI6__halfS2_S2_S2_fjLj3072ELj1ELj1ELj4ELj16ENS_18Kernel_traits_baseILj3072ES2_S2_S2_S2_fjLj128EEEEELb1ELb0ELb0ELb1EEEvNS_9FwdParamsE,"ax",@progbits
	.align	128
        .global         _ZN10layer_norm13ln_fwd_kernelINS_13Kernel_traitsI6__halfS2_S2_S2_fjLj3072ELj1ELj1ELj4ELj16ENS_18Kernel_traits_baseILj3072ES2_S2_S2_S2_fjLj128EEEEELb1ELb0ELb0ELb1EEEvNS_9FwdParamsE
        .type           _ZN10layer_norm13ln_fwd_kernelINS_13Kernel_traitsI6__halfS2_S2_S2_fjLj3072ELj1ELj1ELj4ELj16ENS_18Kernel_traits_baseILj3072ES2_S2_S2_S2_fjLj128EEEEELb1ELb0ELb0ELb1EEEvNS_9FwdParamsE,@function
        .size           _ZN10layer_norm13ln_fwd_kernelINS_13Kernel_traitsI6__halfS2_S2_S2_fjLj3072ELj1ELj1ELj4ELj16ENS_18Kernel_traits_baseILj3072ES2_S2_S2_S2_fjLj128EEEEELb1ELb0ELb0ELb1EEEvNS_9FwdParamsE,(.L_x_20756 - _ZN10layer_norm13ln_fwd_kernelINS_13Kernel_traitsI6__halfS2_S2_S2_fjLj3072ELj1ELj1ELj4ELj16ENS_18Kernel_traits_baseILj3072ES2_S2_S2_S2_fjLj128EEEEELb1ELb0ELb0ELb1EEEvNS_9FwdParamsE)
        .other          _ZN10layer_norm13ln_fwd_kernelINS_13Kernel_traitsI6__halfS2_S2_S2_fjLj3072ELj1ELj1ELj4ELj16ENS_18Kernel_traits_baseILj3072ES2_S2_S2_S2_fjLj128EEEEELb1ELb0ELb0ELb1EEEvNS_9FwdParamsE,@"STO_CUDA_ENTRY STV_DEFAULT"
_ZN10layer_norm13ln_fwd_kernelINS_13Kernel_traitsI6__halfS2_S2_S2_fjLj3072ELj1ELj1ELj4ELj16ENS_18Kernel_traits_baseILj3072ES2_S2_S2_S2_fjLj128EEEEELb1ELb0ELb0ELb1EEEvNS_9FwdParamsE:
.text._ZN10layer_norm13ln_fwd_kernelINS_13Kernel_traitsI6__halfS2_S2_S2_fjLj3072ELj1ELj1ELj4ELj16ENS_18Kernel_traits_baseILj3072ES2_S2_S2_S2_fjLj128EEEEELb1ELb0ELb0ELb1EEEvNS_9FwdParamsE:
        /* <DEDUP_REMOVED lines=44> */
[----:B------:R-:W-:Y:S01]  /*02c0*/  @P0 MOV R49, R27 ;  /* 0x0000001b00310202 */ /* 0x000fe20000000f00 */
[C---:B------:R-:W-:Y:S01]  /*02d0*/  IMAD.HI.U32 R6, R2.reuse, -0x2daee0ad, RZ ;  /* 0xd2511f5302067827 */ /* 0x040fe200078e00ff */
[----:B------:R-:W-:Y:S01]  /*02e0*/  @P0 MOV R59, R8 ;  /* 0x00000008003b0202 */ /* 0x000fe20000000f00 */
[----:B------:R-:W-:Y:S01]  /*02f0*/  UIADD3 UR21, UPT, UPT, UR12, -0x61c88647, URZ ;  /* 0x9e3779b90c157890 */ /* 0x000fe2000fffe0ff */
[-C--:B------:R-:W-:Y:S01]  /*0300*/  @P0 MOV R65, R11.reuse ;  /* 0x0000000b00410202 */ /* 0x080fe20000000f00 */
[----:B------:R-:W-:Y:S01]  /*0310*/  IMAD R32, R2, -0x2daee0ad, RZ ;  /* 0xd2511f5302207824 */ /* 0x000fe200078e02ff */
[----:B------:R-:W-:Y:S01]  /*0320*/  UIADD3 UR23, UPT, UPT, UR12, 0x3c6ef372, URZ ;  /* 0x3c6ef3720c177890 */ /* 0x000fe2000fffe0ff */
[----:B------:R-:W-:Y:S01]  /*0330*/  LOP3.LUT R6, R6, UR13, RZ, 0x3c, !PT ;  /* 0x0000000d06067c12 */ /* 0x000fe2000f8e3cff */
[----:B------:R-:W-:Y:S01]  /*0340*/  UIADD3 UR22, UPT, UPT, UR13, -0x4498517b, URZ ;  /* 0xbb67ae850d167890 */ /* 0x000fe2000fffe0ff */
[----:B------:R-:W-:Y:S01]  /*0350*/  @P0 IMAD.MOV.U32 R47, RZ, RZ, R26 ;  /* 0x000000ffff2f0224 */ /* 0x000fe200078e001a */
[----:B------:R-:W-:Y:S01]  /*0360*/  UIADD3 UR24, UPT, UPT, UR13, 0x76cf5d0a, URZ ;  /* 0x76cf5d0a0d187890 */ /* 0x000fe2000fffe0ff */
[----:B0-----:R-:W-:Y:S01]  /*0370*/  IMAD R3, R7, UR18, R0 ;  /* 0x0000001207037c24 */ /* 0x001fe2000f8e0200 */
[----:B------:R-:W-:Y:S01]  /*0380*/  UIADD3 UR25, UPT, UPT, UR12, -0x255992d5, URZ ;  /* 0xdaa66d2b0c197890 */ /* 0x000fe2000fffe0ff */
[----:B------:R-:W-:Y:S01]  /*0390*/  IMAD.HI.U32 R7, R6, -0x326172a9, RZ ;  /* 0xcd9e8d5706077827 */ /* 0x000fe200078e00ff */
[----:B------:R-:W-:Y:S01]  /*03a0*/  UIADD3 UR26, UPT, UPT, UR13, 0x32370b8f, URZ ;  /* 0x32370b8f0d1a7890 */ /* 0x000fe2000fffe0ff */
[----:B------:R-:W-:Y:S01]  /*03b0*/  @!P0 CS2R R42, SRZ ;  /* 0x00000000002a8805 */ /* 0x000fe2000001ff00 */
[----:B------:R-:W-:Y:S01]  /*03c0*/  UIADD3 UR27, UPT, UPT, UR12, 0x78dde6e4, URZ ;  /* 0x78dde6e40c1b7890 */ /* 0x000fe2000fffe0ff */
[C---:B------:R-:W-:Y:S01]  /*03d0*/  IMAD.HI.U32 R5, R3.reuse, -0x326172a9, RZ ;  /* 0xcd9e8d5703057827 */ /* 0x040fe200078e00ff */
[----:B------:R-:W-:Y:S01]  /*03e0*/  UIADD3 UR28, UPT, UPT, UR13, -0x126145ec, URZ ;  /* 0xed9eba140d1c7890 */ /* 0x000fe2000fffe0ff */
[----:B------:R-:W-:Y:S01]  /*03f0*/  @!P0 CS2R R40, SRZ ;  /* 0x0000000000288805 */ /* 0x000fe2000001ff00 */
[----:B------:R-:W-:Y:S01]  /*0400*/  UIADD3 UR29, UPT, UPT, UR12, 0x1715609d, URZ ;  /* 0x1715609d0c1d7890 */ /* 0x000fe2000fffe0ff */
[----:B------:R-:W-:Y:S01]  /*0410*/  IMAD R30, R3, -0x326172a9, RZ ;  /* 0xcd9e8d57031e7824 */ /* 0x000fe200078e02ff */
[----:B------:R-:W-:Y:S01]  /*0420*/  LOP3.LUT R5, R4, UR12, R5, 0x96, !PT ;  /* 0x0000000c04057c12 */ /* 0x000fe2000f8e9605 */
[----:B------:R-:W-:Y:S01]  /*0430*/  IMAD R6, R6, -0x326172a9, RZ ;  /* 0xcd9e8d5706067824 */ /* 0x000fe200078e02ff */
[----:B------:R-:W-:Y:S01]  /*0440*/  UIADD3 UR30, UPT, UPT, UR13, -0x56f99767, URZ ;  /* 0xa90668990d1e7890 */ /* 0x000fe2000fffe0ff */
[----:B------:R-:W-:Y:S01]  /*0450*/  @P0 IMAD.MOV.U32 R51, RZ, RZ, R16 ;  /* 0x000000ffff330224 */ /* 0x000fe200078e0010 */
[----:B------:R-:W-:Y:S01]  /*0460*/  LOP3.LUT R7, R30, UR21, R7, 0x96, !PT ;  /* 0x000000151e077c12 */ /* 0x000fe2000f8e9607 */
[C---:B------:R-:W-:Y:S01]  /*0470*/  IMAD.HI.U32 R29, R5.reuse, -0x2daee0ad, RZ ;  /* 0xd2511f53051d7827 */ /* 0x040fe200078e00ff */
[----:B------:R-:W-:Y:S01]  /*0480*/  UIADD3 UR31, UPT, UPT, UR12, -0x4ab325aa, URZ ;  /* 0xb54cda560c1f7890 */ /* 0x000fe2000fffe0ff */
[----:B------:R-:W-:Y:S01]  /*0490*/  @!P0 MOV R47, R26 ;  /* 0x0000001a002f8202 */ /* 0x000fe20000000f00 */
[----:B------:R-:W-:Y:S01]  /*04a0*/  UIADD3 UR32, UPT, UPT, UR13, 0x646e171e, URZ ;  /* 0x646e171e0d207890 */ /* 0x000fe2000fffe0ff */
[----:B------:R-:W-:Y:S01]  /*04b0*/  IMAD R31, R5, -0x2daee0ad, RZ ;  /* 0xd2511f53051f7824 */ /* 0x000fe200078e02ff */
[----:B------:R-:W-:Y:S01]  /*04c0*/  LOP3.LUT R29, R32, UR22, R29, 0x96, !PT ;  /* 0x00000016201d7c12 */ /* 0x000fe2000f8e961d */
[----:B------:R-:W-:Y:S01]  /*04d0*/  IMAD.HI.U32 R30, R7, -0x2daee0ad, RZ ;  /* 0xd2511f53071e7827 */ /* 0x000fe200078e00ff */
[----:B------:R-:W-:Y:S01]  /*04e0*/  UIADD3 UR33, UPT, UPT, UR12, 0x5384540f, URZ ;  /* 0x5384540f0c217890 */ /* 0x000fe2000fffe0ff */
[----:B------:R-:W-:Y:S01]  /*04f0*/  @!P0 MOV R59, R8 ;  /* 0x00000008003b8202 */ /* 0x000fe20000000f00 */
[----:B------:R-:W-:Y:S01]  /*0500*/  UIADD3 UR34, UPT, UPT, UR13, 0x1fd5c5a3, URZ ;  /* 0x1fd5c5a30d227890 */ /* 0x000fe2000fffe0ff */
[----:B------:R-:W-:Y:S01]  /*0510*/  IMAD.HI.U32 R5, R29, -0x326172a9, RZ ;  /* 0xcd9e8d571d057827 */ /* 0x000fe200078e00ff */
[----:B------:R-:W-:Y:S01]  /*0520*/  LOP3.LUT R30, R31, UR24, R30, 0x96, !PT ;  /* 0x000000181f1e7c12 */ /* 0x000fe2000f8e961e */
[----:B------:R-:W-:Y:S01]  /*0530*/  UIADD3 UR35, UPT, UPT, UR12, -0xe443238, URZ ;  /* 0xf1bbcdc80c237890 */ /* 0x000fe2000fffe0ff */
[----:B------:R-:W-:Y:S01]  /*0540*/  @!P0 MOV R65, R11 ;  /* 0x0000000b00418202 */ /* 0x000fe20000000f00 */
[----:B------:R-:W-:Y:S01]  /*0550*/  IMAD R32, R7, -0x2daee0ad, RZ ;  /* 0xd2511f5307207824 */ /* 0x000fe200078e02ff */
[----:B------:R-:W-:Y:S01]  /*0560*/  LOP3.LUT R5, R6, UR23, R5, 0x96, !PT ;  /* 0x0000001706057c12 */ /* 0x000fe2000f8e9605 */
[----:B------:R-:W-:Y:S01]  /*0570*/  IMAD R29, R29, -0x326172a9, RZ ;  /* 0xcd9e8d571d1d7824 */ /* 0x000fe200078e02ff */
[----:B------:R-:W-:Y:S01]  /*0580*/  UIADD3 UR36, UPT, UPT, UR13, -0x24c28bd8, URZ ;  /* 0xdb3d74280d247890 */ /* 0x000fe2000fffe0ff */
[----:B------:R-:W-:Y:S01]  /*0590*/  IMAD.HI.U32 R6, R30, -0x326172a9, RZ ;  /* 0xcd9e8d571e067827 */ /* 0x000fe200078e00ff */
[----:B------:R-:W-:Y:S01]  /*05a0*/  UIADD3 UR37, UPT, UPT, UR12, -0x700cb87f, URZ ;  /* 0x8ff347810c257890 */ /* 0x000fe2000fffe0ff */
[----:B------:R-:W-:Y:S01]  /*05b0*/  LOP3.LUT R69, R28, 0x3, RZ, 0xc0, !PT ;  /* 0x000000031c457812 */ /* 0x000fe200078ec0ff */
[----:B------:R-:W-:Y:S01]  /*05c0*/  UIADD3 UR38, UPT, UPT, UR13, -0x695add53, URZ ;  /* 0x96a522ad0d267890 */ /* 0x000fe2000fffe0ff */
[----:B------:R-:W-:Y:S01]  /*05d0*/  IMAD.HI.U32 R7, R5, -0x2daee0ad, RZ ;  /* 0xd2511f5305077827 */ /* 0x000fe200078e00ff */
[----:B------:R-:W-:Y:S01]  /*05e0*/  LOP3.LUT R6, R29, UR25, R6, 0x96, !PT ;  /* 0x000000191d067c12 */ /* 0x000fe2000f8e9606 */
[----:B-1----:R-:W-:-:S02]  /*05f0*/  UISETP.NE.U32.AND UP0, UPT, UR4, URZ, UPT ;  /* 0x000000ff0400728c */ /* 0x002fc4000bf05070 */
[----:B------:R-:W-:Y:S01]  /*0600*/  IMAD R30, R30, -0x326172a9, RZ ;  /* 0xcd9e8d571e1e7824 */ /* 0x000fe200078e02ff */
[----:B------:R-:W-:Y:S01]  /*0610*/  LOP3.LUT R7, R32, UR26, R7, 0x96, !PT ;  /* 0x0000001a20077c12 */ /* 0x000fe2000f8e9607 */
[----:B------:R-:W-:Y:S01]  /*0620*/  IMAD R32, R5, -0x2daee0ad, RZ ;  /* 0xd2511f5305207824 */ /* 0x000fe200078e02ff */
[----:B------:R-:W-:Y:S01]  /*0630*/  UISETP.NE.AND.EX UP0, UPT, UR5, URZ, UPT, UP0 ;  /* 0x000000ff0500728c */ /* 0x000fe2000bf05300 */
[----:B------:R-:W-:Y:S01]  /*0640*/  IMAD.HI.U32 R29, R6, -0x2daee0ad, RZ ;  /* 0xd2511f53061d7827 */ /* 0x000fe200078e00ff */
[----:B------:R-:W-:Y:S01]  /*0650*/  UPLOP3.LUT UP2, UPT, UPT, UPT, UPT, 0x40, 0x4 ;  /* 0x000000000004789c */ /* 0x000fe20003f4e870 */
[----:B------:R-:W0:Y:S02]  /*0660*/  LDCU UR8, c[0x0][0x404] ;  /* 0x00008080ff0877ac */ /* 0x000e240008000800 */
[C---:B------:R-:W-:Y:S01]  /*0670*/  IMAD.HI.U32 R5, R7.reuse, -0x326172a9, RZ ;  /* 0xcd9e8d5707057827 */ /* 0x040fe200078e00ff */
[----:B------:R-:W-:Y:S01]  /*0680*/  LOP3.LUT R29, R32, UR28, R29, 0x96, !PT ;  /* 0x0000001c201d7c12 */ /* 0x000fe2000f8e961d */
[----:B------:R-:W1:Y:S02]  /*0690*/  LDCU UR9, c[0x0][0x408] ;  /* 0x00008100ff0977ac */ /* 0x000e640008000800 */
[----:B------:R-:W-:Y:S01]  /*06a0*/  IMAD R31, R6, -0x2daee0ad, RZ ;  /* 0xd2511f53061f7824 */ /* 0x000fe200078e02ff */
[----:B------:R-:W-:Y:S01]  /*06b0*/  LOP3.LUT R5, R30, UR27, R5, 0x96, !PT ;  /* 0x0000001b1e057c12 */ /* 0x000fe2000f8e9605 */
[----:B------:R-:W-:Y:S01]  /*06c0*/  IMAD R30, R7, -0x326172a9, RZ ;  /* 0xcd9e8d57071e7824 */ /* 0x000fe200078e02ff */
[----:B------:R-:W2:Y:S01]  /*06d0*/  LDCU UR19, c[0x0][0x388] ;  /* 0x00007100ff1377ac */ /* 0x000ea20008000800 */
[----:B------:R-:W-:Y:S01]  /*06e0*/  IMAD.HI.U32 R7, R29, -0x326172a9, RZ ;  /* 0xcd9e8d571d077827 */ /* 0x000fe200078e00ff */
[----:B------:R-:W3:Y:S03]  /*06f0*/  LDCU.U8 UR39, c[0x0][0x410] ;  /* 0x00008200ff2777ac */ /* 0x000ee60008000000 */
[C---:B------:R-:W-:Y:S01]  /*0700*/  IMAD.HI.U32 R6, R5.reuse, -0x2daee0ad, RZ ;  /* 0xd2511f5305067827 */ /* 0x040fe200078e00ff */
[----:B------:R-:W-:Y:S01]  /*0710*/  LOP3.LUT R7, R30, UR29, R7, 0x96, !PT ;  /* 0x0000001d1e077c12 */ /* 0x000fe2000f8e9607 */
[----:B------:R-:W4:Y:S02]  /*0720*/  LDCU UR20, c[0x0][0x400] ;  /* 0x00008000ff1477ac */ /* 0x000f240008000800 */
[----:B------:R-:W-:Y:S01]  /*0730*/  IMAD R32, R5, -0x2daee0ad, RZ ;  /* 0xd2511f5305207824 */ /* 0x000fe200078e02ff */
[----:B------:R-:W-:Y:S01]  /*0740*/  LOP3.LUT R6, R31, UR30, R6, 0x96, !PT ;  /* 0x0000001e1f067c12 */ /* 0x000fe2000f8e9606 */
[----:B------:R-:W-:Y:S01]  /*0750*/  IMAD.HI.U32 R31, R7, -0x2daee0ad, RZ ;  /* 0xd2511f53071f7827 */ /* 0x000fe200078e00ff */
[----:B------:R-:W0:Y:S03]  /*0760*/  LDCU.64 UR14, c[0x0][0x3a0] ;  /* 0x00007400ff0e77ac */ /* 0x000e260008000a00 */
[----:B------:R-:W-:Y:S01]  /*0770*/  IMAD R30, R29, -0x326172a9, RZ ;  /* 0xcd9e8d571d1e7824 */ /* 0x000fe200078e02ff */
[----:B------:R-:W-:Y:S01]  /*0780*/  LOP3.LUT R31, R32, UR32, R31, 0x96, !PT ;  /* 0x00000020201f7c12 */ /* 0x000fe2000f8e961f */
[C---:B------:R-:W-:Y:S01]  /*0790*/  IMAD.HI.U32 R5, R6.reuse, -0x326172a9, RZ ;  /* 0xcd9e8d5706057827 */ /* 0x040fe200078e00ff */
[----:B------:R-:W0:Y:S03]  /*07a0*/  LDCU.64 UR16, c[0x0][0x380] ;  /* 0x00007000ff1077ac */ /* 0x000e260008000a00 */
[----:B------:R-:W-:Y:S01]  /*07b0*/  IMAD R29, R6, -0x326172a9, RZ ;  /* 0xcd9e8d57061d7824 */ /* 0x000fe200078e02ff */
[----:B------:R-:W-:Y:S01]  /*07c0*/  LOP3.LUT R5, R30, UR31, R5, 0x96, !PT ;  /* 0x0000001f1e057c12 */ /* 0x000fe2000f8e9605 */
[----:B------:R-:W-:-:S02]  /*07d0*/  IMAD R30, R7, -0x2daee0ad, RZ ;  /* 0xd2511f53071e7824 */ /* 0x000fc400078e02ff */
        /* <DEDUP_REMOVED lines=15> */
[----:B------:R-:W-:Y:S01]  /*08d0*/  @P0 IMAD.MOV.U32 R53, RZ, RZ, R17 ;  /* 0x000000ffff350224 */ /* 0x000fe200078e0011 */
[----:B------:R-:W-:Y:S01]  /*08e0*/  @!P0 MOV R53, R17 ;  /* 0x0000001100358202 */ /* 0x000fe20000000f00 */
[----:B------:R-:W-:Y:S01]  /*08f0*/  @P0 IMAD.MOV.U32 R55, RZ, RZ, R18 ;  /* 0x000000ffff370224 */ /* 0x000fe200078e0012 */
[----:B------:R-:W-:Y:S01]  /*0900*/  LOP3.LUT R68, R5, UR38, R68, 0x96, !PT ;  /* 0x0000002605447c12 */ /* 0x000fe2000f8e9644 */
[----:B------:R-:W-:Y:S02]  /*0910*/  @P0 IMAD.MOV.U32 R57, RZ, RZ, R19 ;  /* 0x000000ffff390224 */ /* 0x000fe400078e0013 */
[----:B------:R-:W-:Y:S02]  /*0920*/  @P0 IMAD.MOV.U32 R61, RZ, RZ, R9 ;  /* 0x000000ffff3d0224 */ /* 0x000fe400078e0009 */
[----:B------:R-:W-:Y:S02]  /*0930*/  @P0 IMAD.MOV.U32 R63, RZ, RZ, R10 ;  /* 0x000000ffff3f0224 */ /* 0x000fe400078e000a */
[----:B------:R-:W-:Y:S01]  /*0940*/  @P0 IMAD.MOV.U32 R29, RZ, RZ, R24 ;  /* 0x000000ffff1d0224 */ /* 0x000fe200078e0018 */
[----:B------:R-:W-:Y:S01]  /*0950*/  @!P0 MOV R29, R24 ;  /* 0x00000018001d8202 */ /* 0x000fe20000000f00 */
[----:B------:R-:W-:-:S02]  /*0960*/  @!P0 IMAD.MOV.U32 R45, RZ, RZ, R25 ;  /* 0x000000ffff2d8224 */ /* 0x000fc400078e0019 */
[----:B------:R-:W-:Y:S02]  /*0970*/  @!P0 IMAD.MOV.U32 R49, RZ, RZ, R27 ;  /* 0x000000ffff318224 */ /* 0x000fe400078e001b */
[----:B------:R-:W-:Y:S02]  /*0980*/  @!P0 IMAD.MOV.U32 R51, RZ, RZ, R16 ;  /* 0x000000ffff338224 */ /* 0x000fe400078e0010 */
[----:B------:R-:W-:Y:S02]  /*0990*/  @!P0 IMAD.MOV.U32 R55, RZ, RZ, R18 ;  /* 0x000000ffff378224 */ /* 0x000fe400078e0012 */
[----:B------:R-:W-:Y:S02]  /*09a0*/  @!P0 IMAD.MOV.U32 R57, RZ, RZ, R19 ;  /* 0x000000ffff398224 */ /* 0x000fe400078e0013 */
[----:B------:R-:W-:Y:S02]  /*09b0*/  @!P0 IMAD.MOV.U32 R61, RZ, RZ, R9 ;  /* 0x000000ffff3d8224 */ /* 0x000fe400078e0009 */
[----:B------:R-:W-:-:S02]  /*09c0*/  @!P0 IMAD.MOV.U32 R63, RZ, RZ, R10 ;  /* 0x000000ffff3f8224 */ /* 0x000fc400078e000a */
[--C-:B------:R-:W-:Y:S02]  /*09d0*/  HADD2.F32 R5, -RZ, R15.reuse.H0_H0 ;  /* 0x2000000fff057230 */ /* 0x100fe40000004100 */
[----:B------:R-:W-:Y:S02]  /*09e0*/  HADD2.F32 R6, -RZ, R15.H1_H1 ;  /* 0x3000000fff067230 */ /* 0x000fe40000004100 */
[--C-:B------:R-:W-:Y:S02]  /*09f0*/  HADD2.F32 R7, -RZ, R14.reuse.H0_H0 ;  /* 0x2000000eff077230 */ /* 0x100fe40000004100 */
[----:B------:R-:W-:Y:S02]  /*0a00*/  HADD2.F32 R8, -RZ, R14.H1_H1 ;  /* 0x3000000eff087230 */ /* 0x000fe40000004100 */
[--C-:B------:R-:W-:Y:S02]  /*0a10*/  HADD2.F32 R9, -RZ, R13.reuse.H0_H0 ;  /* 0x2000000dff097230 */ /* 0x100fe40000004100 */
[----:B------:R-:W-:-:S02]  /*0a20*/  HADD2.F32 R10, -RZ, R13.H1_H1 ;  /* 0x3000000dff0a7230 */ /* 0x000fc40000004100 */
[--C-:B------:R-:W-:Y:S02]  /*0a30*/  HADD2.F32 R13, -RZ, R23.reuse.H0_H0 ;  /* 0x20000017ff0d7230 */ /* 0x100fe40000004100 */
[----:B------:R-:W-:Y:S02]  /*0a40*/  HADD2.F32 R14, -RZ, R23.H1_H1 ;  /* 0x30000017ff0e7230 */ /* 0x000fe40000004100 */
[--C-:B------:R-:W-:Y:S02]  /*0a50*/  HADD2.F32 R15, -RZ, R22.reuse.H0_H0 ;  /* 0x20000016ff0f7230 */ /* 0x100fe40000004100 */
[----:B------:R-:W-:Y:S02]  /*0a60*/  HADD2.F32 R16, -RZ, R22.H1_H1 ;  /* 0x30000016ff107230 */ /* 0x000fe40000004100 */
[--C-:B------:R-:W-:Y:S02]  /*0a70*/  HADD2.F32 R17, -RZ, R21.reuse.H0_H0 ;  /* 0x20000015ff117230 */ /* 0x100fe40000004100 */
[----:B------:R-:W-:-:S02]  /*0a80*/  HADD2.F32 R18, -RZ, R21.H1_H1 ;  /* 0x30000015ff127230 */ /* 0x000fc40000004100 */
[----:B------:R-:W-:Y:S02]  /*0a90*/  HADD2.F32 R11, -RZ, R12.H0_H0 ;  /* 0x2000000cff0b7230 */ /* 0x000fe40000004100 */
[----:B------:R-:W-:Y:S02]  /*0aa0*/  HADD2.F32 R19, -RZ, R20.H0_H0 ;  /* 0x20000014ff137230 */ /* 0x000fe40000004100 */
[--C-:B------:R-:W-:Y:S02]  /*0ab0*/  HADD2.F32 R21, -RZ, R43.reuse.H0_H0 ;  /* 0x2000002bff157230 */ /* 0x100fe40000004100 */
[----:B------:R-:W-:Y:S02]  /*0ac0*/  HADD2.F32 R22, -RZ, R43.H1_H1 ;  /* 0x3000002bff167230 */ /* 0x000fe40000004100 */
[--C-:B------:R-:W-:Y:S02]  /*0ad0*/  HADD2.F32 R23, -RZ, R42.reuse.H0_H0 ;  /* 0x2000002aff177230 */ /* 0x100fe40000004100 */
[----:B------:R-:W-:-:S02]  /*0ae0*/  HADD2.F32 R24, -RZ, R42.H1_H1 ;  /* 0x3000002aff187230 */ /* 0x000fc40000004100 */
[--C-:B------:R-:W-:Y:S02]  /*0af0*/  HADD2.F32 R25, -RZ, R41.reuse.H0_H0 ;  /* 0x20000029ff197230 */ /* 0x100fe40000004100 */
[----:B------:R-:W-:Y:S02]  /*0b00*/  HADD2.F32 R26, -RZ, R41.H1_H1 ;  /* 0x30000029ff1a7230 */ /* 0x000fe40000004100 */
        /* <DEDUP_REMOVED lines=10> */
[----:B------:R-:W-:Y:S02]  /*0bb0*/  HADD2.F32 R62, -RZ, R63.H0_H0 ;  /* 0x2000003fff3e7230 */ /* 0x000fe40000004100 */
[----:B------:R-:W-:Y:S02]  /*0bc0*/  HADD2.F32 R64, -RZ, R65.H0_H0 ;  /* 0x20000041ff407230 */ /* 0x000fe40000004100 */
[----:B------:R-:W-:Y:S02]  /*0bd0*/  HADD2.F32 R12, -RZ, R12.H1_H1 ;  /* 0x3000000cff0c7230 */ /* 0x000fe40000004100 */
[----:B------:R-:W-:Y:S02]  /*0be0*/  HADD2.F32 R20, -RZ, R20.H1_H1 ;  /* 0x30000014ff147230 */ /* 0x000fe40000004100 */
[----:B------:R-:W-:Y:S02]  /*0bf0*/  HADD2.F32 R40, -RZ, R40.H1_H1 ;  /* 0x30000028ff287230 */ /* 0x000fe40000004100 */
[----:B------:R-:W-:-:S02]  /*0c00*/  IMAD.MOV.U32 R41, RZ, RZ, RZ ;  /* 0x000000ffff297224 */ /* 0x000fc400078e00ff */
[--C-:B------:R-:W-:Y:S02]  /*0c10*/  HADD2.F32 R42, -RZ, R29.reuse.H0_H0 ;  /* 0x2000001dff2a7230 */ /* 0x100fe40000004100 */
[----:B------:R-:W-:Y:S02]  /*0c20*/  HADD2.F32 R43, -RZ, R29.H1_H1 ;  /* 0x3000001dff2b7230 */ /* 0x000fe40000004100 */
        /* <DEDUP_REMOVED lines=11> */
[----:B------:R-:W-:Y:S02]  /*0ce0*/  IMAD R72, R32, -0x326172a9, RZ ;  /* 0xcd9e8d5720487824 */ /* 0x000fe400078e02ff */
[----:B01234-:R-:W-:-:S07]  /*0cf0*/  IMAD R66, R30, -0x2daee0ad, RZ ;  /* 0xd2511f531e427824 */ /* 0x01ffce00078e02ff */
.L_x_2621:
[----:B0-----:R-:W0:Y:S01]  /*0d00*/  @UP0 LDCU.64 UR4, c[0x0][0x3e0] ;  /* 0x00007c00ff0407ac */ /* 0x001e220008000a00 */
[----:B------:R-:W-:Y:S01]  /*0d10*/  PLOP3.LUT P0, PT, PT, PT, UP0, 0x80, 0x8 ;  /* 0x000000000008781c */ /* 0x000fe20003f0f008 */
[----:B------:R-:W1:Y:S01]  /*0d20*/  LDC.64 R108, c[0x0][0x390] ;  /* 0x0000e400ff6c7b82 */ /* 0x000e620000000a00 */
[----:B------:R-:W-:-:S04]  /*0d30*/  UIMAD UR6, UR18, UR19, URZ ;  /* 0x00000013120672a4 */ /* 0x000fc8000f8e02ff */
[----:B------:R-:W-:-:S04]  /*0d40*/  USHF.R.S32.HI UR7, URZ, 0x1f, UR6 ;  /* 0x0000001fff077899 */ /* 0x000fc80008011406 */
[----:B------:R-:W-:Y:S02]  /*0d50*/  ULEA.HI UR7, UR7, UR6, URZ, 0x3 ;  /* 0x0000000607077291 */ /* 0x000fe4000f8f18ff */
[----:B0-----:R-:W-:-:S06]  /*0d60*/  @UP0 UIMAD.WIDE UR4, UR18, 0x2, UR4 ;  /* 0x00000002120408a5 */ /* 0x001fcc000f8e0204 */
[----:B------:R-:W-:Y:S01]  /*0d70*/  IMAD.U32 R32, RZ, RZ, UR4 ;  /* 0x00000004ff207e24 */ /* 0x000fe2000f8e00ff */
[----:B------:R-:W-:Y:S01]  /*0d80*/  MOV R33, UR5 ;  /* 0x0000000500217c02 */ /* 0x000fe20008000f00 */
[----:B------:R-:W-:-:S04]  /*0d90*/  IMAD.U32 R73, RZ, RZ, UR7 ;  /* 0x00000007ff497e24 */ /* 0x000fc8000f8e00ff */
[----:B------:R-:W2:Y:S01]  /*0da0*/  @P0 LDG.E.U16 R32, desc[UR10][R32.64] ;  /* 0x0000000a20200981 */ /* 0x000ea2000c1e1500 */
[----:B------:R-:W-:-:S05]  /*0db0*/  LEA.HI.SX32 R73, R73, R0, 0x1d ;  /* 0x0000000049497211 */ /* 0x000fca00078feaff */
[----:B-1----:R-:W-:-:S06]  /*0dc0*/  IMAD.WIDE.U32 R28, R73, 0x10, R108 ;  /* 0x00000010491c7825 */ /* 0x002fcc00078e006c */
[----:B------:R-:W5:Y:S01]  /*0dd0*/  LDG.E.128 R28, desc[UR10][R28.64] ;  /* 0x0000000a1c1c7981 */ /* 0x000f62000c1e1d00 */
[----:B------:R-:W-:Y:S01]  /*0de0*/  PLOP3.LUT P0, PT, PT, PT, UP0, 0x80, 0x8 ;  /* 0x000000000008781c */ /* 0x000fe20003f0f008 */
[----:B------:R-:W-:Y:S01]  /*0df0*/  UISETP.NE.U32.AND UP1, UPT, UR14, URZ, UPT ;  /* 0x000000ff0e00728c */ /* 0x000fe2000bf25070 */
[----:B------:R-:W-:Y:S01]  /*0e00*/  PLOP3.LUT P1, PT, PT, PT, UP0, 0x80, 0x8 ;  /* 0x000000000008781c */ /* 0x000fe20003f2f008 */
[----:B------:R-:W-:Y:S01]  /*0e10*/  UMOV UR6, 0x3f800000 ;  /* 0x3f80000000067882 */ /* 0x000fe20000000000 */
[----:B------:R-:W-:Y:S01]  /*0e20*/  IMAD.MOV.U32 R74, RZ, RZ, 0x2f800000 ;  /* 0x2f800000ff4a7424 */ /* 0x000fe200078e00ff */
[----:B------:R-:W-:-:S08]  /*0e30*/  UISETP.NE.AND.EX UP1, UPT, UR15, URZ, UPT, UP1 ;  /* 0x000000ff0f00728c */ /* 0x000fd0000bf25310 */
[----:B--2---:R-:W-:-:S05]  /*0e40*/  @P0 HADD2.F32 R34, -RZ, R32.H0_H0 ;  /* 0x20000020ff220230 */ /* 0x004fca0000004100 */
[----:B------:R-:W-:Y:S01]  /*0e50*/  @P1 R2UR UR6, R34 ;  /* 0x00000000220612ca */ /* 0x000fe200000e0000 */
[----:B------:R-:W-:-:S14]  /*0e60*/  BRA.U !UP1, `(.L_x_2468) ;  /* 0x0000002509ec7547 */ /* 0x000fdc000b800000 */
        /* <DEDUP_REMOVED lines=13> */
.L_x_20591:
[----:B------:R-:W-:Y:S05]  /*0f40*/  BRX R36 -0xf50                                         (*"BRANCH_TARGETS .L_x_20592,.L_x_20593,.L_x_20594"*) ;  /* 0xfffffff0242c7949 */ /* 0x000fea000383ffff */
.L_x_20594:
[----:B------:R-:W-:Y:S01]  /*0f50*/  VIADD R36, R69, 0x1 ;  /* 0x0000000145247836 */ /* 0x000fe20000000000 */
[----:B------:R-:W-:Y:S01]  /*0f60*/  MOV R78, R66 ;  /* 0x00000042004e7202 */ /* 0x000fe20000000f00 */
[----:B------:R-:W-:Y:S01]  /*0f70*/  IMAD.MOV.U32 R37, RZ, RZ, R70 ;  /* 0x000000ffff257224 */ /* 0x000fe200078e0046 */
[----:B------:R-:W-:Y:S06]  /*0f80*/  BRA `(.L_x_2469) ;  /* 0x0000000000e87947 */ /* 0x000fec0003800000 */
.L_x_20592:
[----:B------:R-:W-:Y:S02]  /*0f90*/  HFMA2 R36, -RZ, RZ, 0, 1.78813934326171875e-07 ;  /* 0x00000003ff247431 */ /* 0x000fe400000001ff */
[----:B------:R-:W-:Y:S02]  /*0fa0*/  IMAD.MOV.U32 R78, RZ, RZ, R66 ;  /* 0x000000ffff4e7224 */ /* 0x000fe400078e0042 */
[----:B------:R-:W-:Y:S01]  /*0fb0*/  IMAD.MOV.U32 R37, RZ, RZ, R68 ;  /* 0x000000ffff257224 */ /* 0x000fe200078e0044 */
[----:B------:R-:W-:Y:S06]  /*0fc0*/  BRA `(.L_x_2469) ;  /* 0x0000000000d87947 */ /* 0x000fec0003800000 */
.L_x_20593:
        /* <DEDUP_REMOVED lines=12> */
.L_x_2470:
        /* <DEDUP_REMOVED lines=42> */
.L_x_2469:
[----:B------:R-:W-:Y:S01]  /*1330*/  I2FP.F32.U32 R37, R37 ;  /* 0x0000002500257245 */ /* 0x000fe20000201000 */
[----:B-----5:R-:W-:Y:S01]  /*1340*/  HADD2.F32 R38, -RZ, R28.H0_H0 ;  /* 0x2000001cff267230 */ /* 0x020fe20000004100 */
[----:B------:R-:W-:Y:S01]  /*1350*/  ISETP.NE.AND P1, PT, R36, 0x1, PT ;  /* 0x000000012400780c */ /* 0x000fe20003f25270 */
[----:B------:R-:W-:Y:S01]  /*1360*/  UMOV UR5, UR9 ;  /* 0x0000000900057c82 */ /* 0x000fe20008000000 */
[----:B------:R-:W-:Y:S01]  /*1370*/  UMOV UR4, UR8 ;  /* 0x0000000800047c82 */ /* 0x000fe20008000000 */
[----:B------:R-:W-:Y:S01]  /*1380*/  FFMA.FTZ R37, R37, R74, 1.1641532182693481445e-10 ;  /* 0x2f00000025257423 */ /* 0x000fe2000001004a */
[----:B------:R-:W-:Y:S01]  /*1390*/  FMUL.FTZ R38, R38, UR6 ;  /* 0x0000000626267c20 */ /* 0x000fe20008410000 */
[----:B------:R-:W-:-:S03]  /*13a0*/  HADD2.F32 R67, -RZ, R32.H0_H0 ;  /* 0x20000020ff437230 */ /* 0x000fc60000004100 */
[----:B------:R-:W-:Y:S01]  /*13b0*/  FMUL.FTZ R38, R38, UR5 ;  /* 0x0000000526267c20 */ /* 0x000fe20008410000 */
[----:B------:R-:W-:Y:S01]  /*13c0*/  FSETP.GTU.FTZ.AND P0, PT, R37, UR4, PT ;  /* 0x0000000425007c0b */ /* 0x000fe2000bf1c000 */
[----:B------:R-:W-:-:S03]  /*13d0*/  IMAD.MOV.U32 R37, RZ, RZ, R72 ;  /* 0x000000ffff257224 */ /* 0x000fc600078e0048 */
[----:B------:R-:W-:Y:S02]  /*13e0*/  FSEL R38, R38, RZ, !P0 ;  /* 0x000000ff26267208 */ /* 0x000fe40004000000 */
[----:B------:R-:W-:-:S03]  /*13f0*/  PLOP3.LUT P0, PT, P0, PT, PT, 0x8, 0x80 ;  /* 0x000000000080781c */ /* 0x000fc6000070e170 */
[----:B------:R-:W-:Y:S01]  /*1400*/  FADD.FTZ R67, R38, R67 ;  /* 0x0000004326437221 */ /* 0x000fe20000010000 */
[----:B------:R-:W-:Y:S02]  /*1410*/  MOV R38, 0x2 ;  /* 0x0000000200267802 */ /* 0x000fe40000000f00 */
[----:B------:R-:W-:Y:S01]  /*1420*/  P2R R66, PR, RZ, 0x1 ;  /* 0x00000001ff427803 */ /* 0x000fe20000000000 */
        /* <DEDUP_REMOVED lines=9> */
.L_x_2472:
        /* <DEDUP_REMOVED lines=12> */
.L_x_2473:
        /* <DEDUP_REMOVED lines=43> */
.L_x_2471:
[----:B------:R-:W-:Y:S01]  /*1830*/  I2FP.F32.U32 R37, R37 ;  /* 0x0000002500257245 */ /* 0x000fe20000201000 */
[----:B------:R-:W-:Y:S01]  /*1840*/  HADD2.F32 R28, -RZ, R28.H1_H1 ;  /* 0x3000001cff1c7230 */ /* 0x000fe20000004100 */
[----:B------:R-:W-:Y:S01]  /*1850*/  ISETP.NE.AND P1, PT, R38, 0x1, PT ;  /* 0x000000012600780c */ /* 0x000fe20003f25270 */
[----:B------:R-:W-:Y:S02]  /*1860*/  HADD2.F32 R77, -RZ, R32.H1_H1 ;  /* 0x30000020ff4d7230 */ /* 0x000fe40000004100 */
        /* <DEDUP_REMOVED lines=18> */
.L_x_2475:
        /* <DEDUP_REMOVED lines=12> */
.L_x_2476:
        /* <DEDUP_REMOVED lines=43> */
.L_x_2474:
[----:B------:R-:W-:Y:S01]  /*1d00*/  I2FP.F32.U32 R37, R28 ;  /* 0x0000001c00257245 */ /* 0x000fe20000201000 */
[----:B------:R-:W-:Y:S01]  /*1d10*/  HADD2.F32 R28, -RZ, R29.H0_H0 ;  /* 0x2000001dff1c7230 */ /* 0x000fe20000004100 */
[----:B------:R-:W-:Y:S01]  /*1d20*/  ISETP.NE.AND P2, PT, R32, 0x1, PT ;  /* 0x000000012000780c */ /* 0x000fe20003f45270 */
[----:B------:R-:W-:Y:S02]  /*1d30*/  HADD2.F32 R75, -RZ, R33.H0_H0 ;  /* 0x20000021ff4b7230 */ /* 0x000fe40000004100 */
        /* <DEDUP_REMOVED lines=18> */
.L_x_2478:
        /* <DEDUP_REMOVED lines=12> */
.L_x_2479:
        /* <DEDUP_REMOVED lines=43> */
.L_x_2477:
[----:B------:R-:W-:Y:S01]  /*21d0*/  I2FP.F32.U32 R37, R28 ;  /* 0x0000001c00257245 */ /* 0x000fe20000201000 */
[----:B------:R-:W-:Y:S01]  /*21e0*/  HADD2.F32 R29, -RZ, R29.H1_H1 ;  /* 0x3000001dff1d7230 */ /* 0x000fe20000004100 */
[----:B------:R-:W-:Y:S01]  /*21f0*/  ISETP.NE.AND P3, PT, R36, 0x1, PT ;  /* 0x000000012400780c */ /* 0x000fe20003f65270 */
[----:B------:R-:W-:Y:S02]  /*2200*/  HADD2.F32 R28, -RZ, R33.H1_H1 ;  /* 0x30000021ff1c7230 */ /* 0x000fe40000004100 */
[----:B------:R-:W-:Y:S02]  /*2210*/  HFMA2 R32, -RZ, RZ, 0, 1.1920928955078125e-07 ;  /* 0x00000002ff207431 */ /* 0x000fe400000001ff */
[----:B------:R-:W-:Y:S01]  /*2220*/  FFMA.FTZ R37, R37, R74, 1.1641532182693481445e-10 ;  /* 0x2f00000025257423 */ /* 0x000fe2000001004a */
[----:B------:R-:W-:-:S04]  /*2230*/  FMUL.FTZ R29, R29, UR6 ;  /* 0x000000061d1d7c20 */ /* 0x000fc80008410000 */
        /* <DEDUP_REMOVED lines=15> */
.L_x_2481:
        /* <DEDUP_REMOVED lines=12> */
.L_x_2482:
        /* <DEDUP_REMOVED lines=43> */
.L_x_2480:
[----:B------:R-:W-:Y:S01]  /*26a0*/  I2FP.F32.U32 R29, R29 ;  /* 0x0000001d001d7245 */ /* 0x000fe20000201000 */
[----:B------:R-:W-:Y:S01]  /*26b0*/  HADD2.F32 R28, -RZ, R30.H0_H0 ;  /* 0x2000001eff1c7230 */ /* 0x000fe20000004100 */
[----:B------:R-:W-:Y:S01]  /*26c0*/  ISETP.NE.AND P4, PT, R32, 0x1, PT ;  /* 0x000000012000780c */ /* 0x000fe20003f85270 */
[----:B------:R-:W-:Y:S02]  /*26d0*/  HADD2.F32 R81, -RZ, R34.H0_H0 ;  /* 0x20000022ff517230 */ /* 0x000fe40000004100 */
[----:B------:R-:W-:Y:S01]  /*26e0*/  FFMA.FTZ R29, R29, R74, 1.1641532182693481445e-10 ;  /* 0x2f0000001d1d7423 */ /* 0x000fe2000001004a */
[----:B------:R-:W-:-:S04]  /*26f0*/  FMUL.FTZ R28, R28, UR6 ;  /* 0x000000061c1c7c20 */ /* 0x000fc80008410000 */
[----:B------:R-:W-:Y:S01]  /*2700*/  FMUL.FTZ R28, R28, UR5 ;  /* 0x000000051c1c7c20 */ /* 0x000fe20008410000 */
[----:B------:R-:W-:Y:S02]  /*2710*/  FSETP.GTU.FTZ.AND P3, PT, R29, UR4, PT ;  /* 0x000000041d007c0b */ /* 0x000fe4000bf7c000 */
[----:B------:R-:W-:Y:S02]  /*2720*/  MOV R29, R72 ;  /* 0x00000048001d7202 */ /* 0x000fe40000000f00 */
        /* <DEDUP_REMOVED lines=13> */
.L_x_2484:
        /* <DEDUP_REMOVED lines=12> */
.L_x_2485:
        /* <DEDUP_REMOVED lines=43> */
.L_x_2483:
[----:B------:R-:W-:Y:S01]  /*2b70*/  I2FP.F32.U32 R29, R29 ;  /* 0x0000001d001d7245 */ /* 0x000fe20000201000 */
[----:B------:R-:W-:Y:S01]  /*2b80*/  HADD2.F32 R30, -RZ, R30.H1_H1 ;  /* 0x3000001eff1e7230 */ /* 0x000fe20000004100 */
[----:B------:R-:W-:Y:S01]  /*2b90*/  ISETP.NE.AND P5, PT, R28, 0x1, PT ;  /* 0x000000011c00780c */ /* 0x000fe20003fa5270 */
[----:B------:R-:W-:Y:S02]  /*2ba0*/  HADD2.F32 R85, -RZ, R34.H1_H1 ;  /* 0x30000022ff557230 */ /* 0x000fe40000004100 */
        /* <DEDUP_REMOVED lines=18> */
.L_x_2487:
        /* <DEDUP_REMOVED lines=12> */
.L_x_2488:
        /* <DEDUP_REMOVED lines=43> */
.L_x_2486:
[----:B------:R-:W-:Y:S01]  /*3040*/  I2FP.F32.U32 R29, R29 ;  /* 0x0000001d001d7245 */ /* 0x000fe20000201000 */
[----:B------:R-:W-:Y:S01]  /*3050*/  HADD2.F32 R28, -RZ, R31.H0_H0 ;  /* 0x2000001fff1c7230 */ /* 0x000fe20000004100 */
[----:B------:R-:W-:Y:S01]  /*3060*/  ISETP.NE.AND P6, PT, R30, 0x1, PT ;  /* 0x000000011e00780c */ /* 0x000fe20003fc5270 */
[----:B------:R-:W-:Y:S02]  /*3070*/  HADD2.F32 R83, -RZ, R35.H0_H0 ;  /* 0x20000023ff537230 */ /* 0x000fe40000004100 */
[----:B------:R-:W-:Y:S02]  /*3080*/  HFMA2 R69, -RZ, RZ, 0, 1.1920928955078125e-07 ;  /* 0x00000002ff457431 */ /* 0x000fe400000001ff */
        /* <DEDUP_REMOVED lines=17> */
.L_x_2490:
        /* <DEDUP_REMOVED lines=14> */
.L_x_2491:
        /* <DEDUP_REMOVED lines=43> */
.L_x_2489:
[----:B------:R-:W-:Y:S01]  /*3530*/  I2FP.F32.U32 R29, R29 ;  /* 0x0000001d001d7245 */ /* 0x000fe20000201000 */
[----:B------:R-:W-:Y:S01]  /*3540*/  HADD2.F32 R31, -RZ, R31.H1_H1 ;  /* 0x3000001fff1f7230 */ /* 0x000fe20000004100 */
[----:B------:R-:W-:Y:S01]  /*3550*/  F2FP.F16.F32.PACK_AB R34, R85, R81 ;  /* 0x000000515522723e */ /* 0x000fe200000000ff */
[----:B------:R-:W-:Y:S01]  /*3560*/  HADD2.F32 R28, -RZ, R35.H1_H1 ;  /* 0x30000023ff1c7230 */ /* 0x000fe20000004100 */
[----:B------:R-:W-:Y:S01]  /*3570*/  F2FP.F16.F32.PACK_AB R33, R79, R75 ;  /* 0x0000004b4f21723e */ /* 0x000fe200000000ff */
[----:B------:R-:W-:Y:S01]  /*3580*/  FFMA.FTZ R29, R29, R74, 1.1641532182693481445e-10 ;  /* 0x2f0000001d1d7423 */ /* 0x000fe2000001004a */
[----:B------:R-:W-:Y:S01]  /*3590*/  FMUL.FTZ R31, R31, UR6 ;  /* 0x000000061f1f7c20 */ /* 0x000fe20008410000 */
[----:B------:R-:W-:-:S03]  /*35a0*/  F2FP.F16.F32.PACK_AB R32, R77, R67 ;  /* 0x000000434d20723e */ /* 0x000fc600000000ff */
[----:B------:R-:W-:Y:S01]  /*35b0*/  FMUL.FTZ R31, R31, UR5 ;  /* 0x000000051f1f7c20 */ /* 0x000fe20008410000 */
[----:B------:R-:W-:-:S04]  /*35c0*/  FSETP.GTU.FTZ.AND P6, PT, R29, UR4, PT ;  /* 0x000000041d007c0b */ /* 0x000fc8000bfdc000 */
[----:B------:R-:W-:Y:S02]  /*35d0*/  FSEL R31, R31, RZ, !P6 ;  /* 0x000000ff1f1f7208 */ /* 0x000fe40007000000 */
[----:B------:R-:W-:-:S03]  /*35e0*/  PLOP3.LUT P6, PT, P6, PT, PT, 0x8, 0x80 ;  /* 0x000000000080781c */ /* 0x000fc600037ce170 */
[----:B------:R-:W-:-:S05]  /*35f0*/  FADD.FTZ R87, R31, R28 ;  /* 0x0000001c1f577221 */ /* 0x000fca0000010000 */
[----:B------:R-:W-:Y:S01]  /*3600*/  F2FP.F16.F32.PACK_AB R35, R87, R83 ;  /* 0x000000535723723e */ /* 0x000fe200000000ff */
[----:B------:R-:W-:Y:S06]  /*3610*/  BRA `(.L_x_2492) ;  /* 0x00000024008c7947 */ /* 0x000fec0003800000 */
.L_x_2468:
        /* <DEDUP_REMOVED lines=15> */
.L_x_2494:
        /* <DEDUP_REMOVED lines=12> */
.L_x_2495:
        /* <DEDUP_REMOVED lines=38> */
[----:B------:R-:W-:Y:S02]  /*3a30*/  MOV R72, R32 ;  /* 0x0000002000487202 */ /* 0x000fe40000000f00 */
[----:B------:R-:W-:Y:S01]  /*3a40*/  LOP3.LUT R70, R70, UR37, R33, 0x96, !PT ;  /* 0x0000002546467c12 */ /* 0x000fe2000f8e9621 */
[----:B------:R-:W-:Y:S01]  /*3a50*/  IMAD.MOV.U32 R32, RZ, RZ, R66 ;  /* 0x000000ffff207224 */ /* 0x000fe200078e0042 */
[----:B------:R-:W-:-:S07]  /*3a60*/  LOP3.LUT R68, R68, UR38, R79, 0x96, !PT ;  /* 0x0000002644447c12 */ /* 0x000fce000f8e964f */
.L_x_2493:
[----:B------:R-:W-:Y:S01]  /*3a70*/  I2FP.F32.U32 R33, R32 ;  /* 0x0000002000217245 */ /* 0x000fe20000201000 */
[----:B-----5:R-:W-:Y:S01]  /*3a80*/  HADD2.F32 R32, -RZ, R28.H0_H0 ;  /* 0x2000001cff207230 */ /* 0x020fe20000004100 */
[----:B------:R-:W-:Y:S01]  /*3a90*/  ISETP.NE.AND P1, PT, R34, 0x1, PT ;  /* 0x000000012200780c */ /* 0x000fe20003f25270 */
[----:B------:R-:W-:Y:S01]  /*3aa0*/  UMOV UR4, UR8 ;  /* 0x0000000800047c82 */ /* 0x000fe20008000000 */
[----:B------:R-:W-:Y:S01]  /*3ab0*/  UMOV UR5, UR9 ;  /* 0x0000000900057c82 */ /* 0x000fe20008000000 */
[----:B------:R-:W-:Y:S01]  /*3ac0*/  FFMA.FTZ R33, R33, R74, 1.1641532182693481445e-10 ;  /* 0x2f00000021217423 */ /* 0x000fe2000001004a */
[----:B------:R-:W-:-:S04]  /*3ad0*/  FMUL.FTZ R32, R32, UR6 ;  /* 0x0000000620207c20 */ /* 0x000fc80008410000 */
[----:B------:R-:W-:Y:S01]  /*3ae0*/  FSETP.GTU.FTZ.AND P0, PT, R33, UR4, PT ;  /* 0x0000000421007c0b */ /* 0x000fe2000bf1c000 */
[----:B------:R-:W-:Y:S01]  /*3af0*/  FMUL.FTZ R32, R32, UR5 ;  /* 0x0000000520207c20 */ /* 0x000fe20008410000 */
[----:B------:R-:W-:Y:S02]  /*3b00*/  IMAD.MOV.U32 R33, RZ, RZ, R72 ;  /* 0x000000ffff217224 */ /* 0x000fe400078e0048 */
[----:B------:R-:W-:Y:S02]  /*3b10*/  PLOP3.LUT P2, PT, P0, PT, PT, 0x8, 0x80 ;  /* 0x000000000080781c */ /* 0x000fe4000074e170 */
[----:B------:R-:W-:Y:S01]  /*3b20*/  FSEL R67, R32, RZ, !P0 ;  /* 0x000000ff20437208 */ /* 0x000fe20004000000 */
[----:B------:R-:W-:Y:S01]  /*3b30*/  HFMA2 R32, -RZ, RZ, 0, 1.1920928955078125e-07 ;  /* 0x00000002ff207431 */ /* 0x000fe200000001ff */
        /* <DEDUP_REMOVED lines=10> */
.L_x_2497:
        /* <DEDUP_REMOVED lines=12> */
.L_x_2498:
        /* <DEDUP_REMOVED lines=43> */
.L_x_2496:
[----:B------:R-:W-:Y:S01]  /*3f50*/  I2FP.F32.U32 R33, R33 ;  /* 0x0000002100217245 */ /* 0x000fe20000201000 */
[----:B------:R-:W-:Y:S01]  /*3f60*/  HADD2.F32 R28, -RZ, R28.H1_H1 ;  /* 0x3000001cff1c7230 */ /* 0x000fe20000004100 */
[----:B------:R-:W-:Y:S01]  /*3f70*/  ISETP.NE.AND P2, PT, R32, 0x1, PT ;  /* 0x000000012000780c */ /* 0x000fe20003f45270 */
[----:B------:R-:W-:Y:S02]  /*3f80*/  IMAD.MOV.U32 R34, RZ, RZ, 0x2 ;  /* 0x00000002ff227424 */ /* 0x000fe400078e00ff */
[----:B------:R-:W-:Y:S01]  /*3f90*/  FFMA.FTZ R33, R33, R74, 1.1641532182693481445e-10 ;  /* 0x2f00000021217423 */ /* 0x000fe2000001004a */
[----:B------:R-:W-:-:S04]  /*3fa0*/  FMUL.FTZ R28, R28, UR6 ;  /* 0x000000061c1c7c20 */ /* 0x000fc80008410000 */
[----:B------:R-:W-:Y:S01]  /*3fb0*/  FMUL.FTZ R28, R28, UR5 ;  /* 0x000000051c1c7c20 */ /* 0x000fe20008410000 */
[----:B------:R-:W-:-:S04]  /*3fc0*/  FSETP.GTU.FTZ.AND P1, PT, R33, UR4, PT ;  /* 0x0000000421007c0b */ /* 0x000fc8000bf3c000 */
        /* <DEDUP_REMOVED lines=12> */
.L_x_2500:
        /* <DEDUP_REMOVED lines=12> */
.L_x_2501:
        /* <DEDUP_REMOVED lines=43> */
.L_x_2499:
[----:B------:R-:W-:Y:S01]  /*4400*/  I2FP.F32.U32 R33, R28 ;  /* 0x0000001c00217245 */ /* 0x000fe20000201000 */
[----:B------:R-:W-:Y:S01]  /*4410*/  HADD2.F32 R28, -RZ, R29.H0_H0 ;  /* 0x2000001dff1c7230 */ /* 0x000fe20000004100 */
[----:B------:R-:W-:Y:S01]  /*4420*/  ISETP.NE.AND P3, PT, R34, 0x1, PT ;  /* 0x000000012200780c */ /* 0x000fe20003f65270 */
[----:B------:R-:W-:Y:S02]  /*4430*/  IMAD.MOV.U32 R32, RZ, RZ, 0x2 ;  /* 0x00000002ff207424 */ /* 0x000fe400078e00ff */
        /* <DEDUP_REMOVED lines=16> */
.L_x_2503:
        /* <DEDUP_REMOVED lines=12> */
.L_x_2504:
        /* <DEDUP_REMOVED lines=43> */
.L_x_2502:
[----:B------:R-:W-:Y:S01]  /*48b0*/  I2FP.F32.U32 R33, R28 ;  /* 0x0000001c00217245 */ /* 0x000fe20000201000 */
[----:B------:R-:W-:Y:S01]  /*48c0*/  HADD2.F32 R29, -RZ, R29.H1_H1 ;  /* 0x3000001dff1d7230 */ /* 0x000fe20000004100 */
[----:B------:R-:W-:-:S03]  /*48d0*/  ISETP.NE.AND P4, PT, R32, 0x1, PT ;  /* 0x000000012000780c */ /* 0x000fc60003f85270 */
[----:B------:R-:W-:Y:S01]  /*48e0*/  FFMA.FTZ R33, R33, R74, 1.1641532182693481445e-10 ;  /* 0x2f00000021217423 */ /* 0x000fe2000001004a */
[----:B------:R-:W-:-:S04]  /*48f0*/  FMUL.FTZ R29, R29, UR6 ;  /* 0x000000061d1d7c20 */ /* 0x000fc80008410000 */
[----:B------:R-:W-:Y:S01]  /*4900*/  FMUL.FTZ R29, R29, UR5 ;  /* 0x000000051d1d7c20 */ /* 0x000fe20008410000 */
[----:B------:R-:W-:Y:S01]  /*4910*/  FSETP.GTU.FTZ.AND P3, PT, R33, UR4, PT ;  /* 0x0000000421007c0b */ /* 0x000fe2000bf7c000 */
[----:B------:R-:W-:-:S03]  /*4920*/  HFMA2 R33, -RZ, RZ, 0, 1.1920928955078125e-07 ;  /* 0x00000002ff217431 */ /* 0x000fc600000001ff */
        /* <DEDUP_REMOVED lines=12> */
.L_x_2506:
        /* <DEDUP_REMOVED lines=12> */
.L_x_2507:
        /* <DEDUP_REMOVED lines=43> */
.L_x_2505:
[----:B------:R-:W-:Y:S01]  /*4d60*/  I2FP.F32.U32 R29, R29 ;  /* 0x0000001d001d7245 */ /* 0x000fe20000201000 */
[----:B------:R-:W-:Y:S01]  /*4d70*/  HADD2.F32 R28, -RZ, R30.H0_H0 ;  /* 0x2000001eff1c7230 */ /* 0x000fe20000004100 */
[----:B------:R-:W-:-:S03]  /*4d80*/  ISETP.NE.AND P5, PT, R33, 0x1, PT ;  /* 0x000000012100780c */ /* 0x000fc60003fa5270 */
[----:B------:R-:W-:Y:S01]  /*4d90*/  FFMA.FTZ R29, R29, R74, 1.1641532182693481445e-10 ;  /* 0x2f0000001d1d7423 */ /* 0x000fe2000001004a */
[----:B------:R-:W-:-:S04]  /*4da0*/  FMUL.FTZ R28, R28, UR6 ;  /* 0x000000061c1c7c20 */ /* 0x000fc80008410000 */
[----:B------:R-:W-:Y:S01]  /*4db0*/  FMUL.FTZ R28, R28, UR5 ;  /* 0x000000051c1c7c20 */ /* 0x000fe20008410000 */
[----:B------:R-:W-:Y:S02]  /*4dc0*/  FSETP.GTU.FTZ.AND P4, PT, R29, UR4, PT ;  /* 0x000000041d007c0b */ /* 0x000fe4000bf9c000 */
[----:B------:R-:W-:Y:S02]  /*4dd0*/  MOV R29, R72 ;  /* 0x00000048001d7202 */ /* 0x000fe40000000f00 */
        /* <DEDUP_REMOVED lines=12> */
.L_x_2509:
        /* <DEDUP_REMOVED lines=12> */
.L_x_2510:
        /* <DEDUP_REMOVED lines=43> */
.L_x_2508:
[----:B------:R-:W-:Y:S01]  /*5210*/  I2FP.F32.U32 R29, R29 ;  /* 0x0000001d001d7245 */ /* 0x000fe20000201000 */
[----:B------:R-:W-:Y:S01]  /*5220*/  HADD2.F32 R30, -RZ, R30.H1_H1 ;  /* 0x3000001eff1e7230 */ /* 0x000fe20000004100 */
[----:B------:R-:W-:-:S03]  /*5230*/  ISETP.NE.AND P5, PT, R28, 0x1, PT ;  /* 0x000000011c00780c */ /* 0x000fc60003fa5270 */
[----:B------:R-:W-:Y:S01]  /*5240*/  FFMA.FTZ R29, R29, R74, 1.1641532182693481445e-10 ;  /* 0x2f0000001d1d7423 */ /* 0x000fe2000001004a */
[----:B------:R-:W-:-:S04]  /*5250*/  FMUL.FTZ R30, R30, UR6 ;  /* 0x000000061e1e7c20 */ /* 0x000fc80008410000 */
[----:B------:R-:W-:Y:S01]  /*5260*/  FMUL.FTZ R30, R30, UR5 ;  /* 0x000000051e1e7c20 */ /* 0x000fe20008410000 */
[----:B------:R-:W-:Y:S01]  /*5270*/  FSETP.GTU.FTZ.AND P4, PT, R29, UR4, PT ;  /* 0x000000041d007c0b */ /* 0x000fe2000bf9c000 */
[----:B------:R-:W-:-:S03]  /*5280*/  IMAD.MOV.U32 R29, RZ, RZ, R72 ;  /* 0x000000ffff1d7224 */ /* 0x000fc600078e0048 */
        /* <DEDUP_REMOVED lines=12> */
.L_x_2512:
        /* <DEDUP_REMOVED lines=12> */
.L_x_2513:
        /* <DEDUP_REMOVED lines=43> */
.L_x_2511:
[----:B------:R-:W-:Y:S01]  /*56c0*/  I2FP.F32.U32 R29, R29 ;  /* 0x0000001d001d7245 */ /* 0x000fe20000201000 */
[----:B------:R-:W-:Y:S01]  /*56d0*/  HADD2.F32 R28, -RZ, R31.H0_H0 ;  /* 0x2000001fff1c7230 */ /* 0x000fe20000004100 */
[----:B------:R-:W-:Y:S01]  /*56e0*/  ISETP.NE.AND P6, PT, R30, 0x1, PT ;  /* 0x000000011e00780c */ /* 0x000fe20003fc5270 */
[----:B------:R-:W-:Y:S02]  /*56f0*/  HFMA2 R69, -RZ, RZ, 0, 1.1920928955078125e-07 ;  /* 0x00000002ff457431 */ /* 0x000fe400000001ff */
[----:B------:R-:W-:Y:S01]  /*5700*/  FFMA.FTZ R29, R29, R74, 1.1641532182693481445e-10 ;  /* 0x2f0000001d1d7423 */ /* 0x000fe2000001004a */
[----:B------:R-:W-:-:S04]  /*5710*/  FMUL.FTZ R28, R28, UR6 ;  /* 0x000000061c1c7c20 */ /* 0x000fc80008410000 */
        /* <DEDUP_REMOVED lines=14> */
.L_x_2515:
        /* <DEDUP_REMOVED lines=14> */
.L_x_2516:
        /* <DEDUP_REMOVED lines=43> */
.L_x_2514:
[----:B------:R-:W-:Y:S01]  /*5b90*/  I2FP.F32.U32 R29, R29 ;  /* 0x0000001d001d7245 */ /* 0x000fe20000201000 */
[----:B------:R-:W-:Y:S01]  /*5ba0*/  HADD2.F32 R31, -RZ, R31.H1_H1 ;  /* 0x3000001fff1f7230 */ /* 0x000fe20000004100 */
[----:B------:R-:W-:Y:S02]  /*5bb0*/  F2FP.F16.F32.PACK_AB R34, R85, R81 ;  /* 0x000000515522723e */ /* 0x000fe400000000ff */
[----:B------:R-:W-:Y:S01]  /*5bc0*/  F2FP.F16.F32.PACK_AB R33, R79, R75 ;  /* 0x0000004b4f21723e */ /* 0x000fe200000000ff */
[----:B------:R-:W-:Y:S01]  /*5bd0*/  FFMA.FTZ R29, R29, R74, 1.1641532182693481445e-10 ;  /* 0x2f0000001d1d7423 */ /* 0x000fe2000001004a */
[----:B------:R-:W-:Y:S01]  /*5be0*/  FMUL.FTZ R31, R31, UR6 ;  /* 0x000000061f1f7c20 */ /* 0x000fe20008410000 */
[----:B------:R-:W-:-:S03]  /*5bf0*/  F2FP.F16.F32.PACK_AB R32, R77, R67 ;  /* 0x000000434d20723e */ /* 0x000fc600000000ff */
[----:B------:R-:W-:Y:S01]  /*5c00*/  FMUL.FTZ R31, R31, UR5 ;  /* 0x000000051f1f7c20 */ /* 0x000fe20008410000 */
[----:B------:R-:W-:-:S04]  /*5c10*/  FSETP.GTU.FTZ.AND P6, PT, R29, UR4, PT ;  /* 0x000000041d007c0b */ /* 0x000fc8000bfdc000 */
[----:B------:R-:W-:Y:S02]  /*5c20*/  FSEL R87, R31, RZ, !P6 ;  /* 0x000000ff1f577208 */ /* 0x000fe40007000000 */
[----:B------:R-:W-:Y:S02]  /*5c30*/  PLOP3.LUT P6, PT, P6, PT, PT, 0x8, 0x80 ;  /* 0x000000000080781c */ /* 0x000fe400037ce170 */
[----:B------:R-:W-:-:S11]  /*5c40*/  F2FP.F16.F32.PACK_AB R35, R87, R83 ;  /* 0x000000535723723e */ /* 0x000fd600000000ff */
.L_x_2492:
        /* <DEDUP_REMOVED lines=13> */
[C---:B------:R-:W-:Y:S01]  /*5d20*/  IADD3 R89, PT, PT, R73.reuse, 0x80, RZ ;  /* 0x0000008049597810 */ /* 0x040fe20007ffe0ff */
[----:B0-----:R-:W-:Y:S01]  /*5d30*/  IMAD.WIDE.U32 R94, R73, 0x10, R36 ;  /* 0x00000010495e7825 */ /* 0x001fe200078e0024 */
[----:B------:R-:W-:-:S02]  /*5d40*/  LOP3.LUT R91, R91, R90, RZ, 0xfc, !PT ;  /* 0x0000005a5b5b7212 */ /* 0x000fc400078efcff */
[----:B------:R-:W-:Y:S01]  /*5d50*/  LOP3.LUT R90, R28, R29, RZ, 0xfc, !PT ;  /* 0x0000001d1c5a7212 */ /* 0x000fe200078efcff */
[----:B------:R-:W-:Y:S01]  /*5d60*/  IMAD.WIDE.U32 R28, R89, 0x10, R108 ;  /* 0x00000010591c7825 */ /* 0x000fe200078e006c */
[----:B------:R0:W-:Y:S03]  /*5d70*/  STG.E.128 desc[UR10][R94.64], R32 ;  /* 0x000000205e007986 */ /* 0x0001e6000c101d0a */
[----:B-1----:R-:W-:-:S05]  /*5d80*/  IMAD.WIDE.U32 R92, R73, 0x8, R38 ;  /* 0x00000008495c7825 */ /* 0x002fca00078e0026 */
        /* <DEDUP_REMOVED lines=21> */
.L_x_2519:
        /* <DEDUP_REMOVED lines=12> */
.L_x_2520:
        /* <DEDUP_REMOVED lines=41> */
[----:B------:R-:W-:Y:S02]  /*6230*/  LOP3.LUT R68, R68, UR38, R91, 0x96, !PT ;  /* 0x0000002644447c12 */ /* 0x000fe4000f8e965b */
[----:B------:R-:W-:-:S07]  /*6240*/  MOV R76, R90 ;  /* 0x0000005a004c7202 */ /* 0x000fce0000000f00 */
.L_x_2518:
[----:B------:R-:W-:Y:S01]  /*6250*/  I2FP.F32.U32 R69, R66 ;  /* 0x0000004200457245 */ /* 0x000fe20000201000 */
[----:B-----5:R-:W-:Y:S01]  /*6260*/  HADD2.F32 R66, -RZ, R28.H0_H0 ;  /* 0x2000001cff427230 */ /* 0x020fe20000004100 */
[----:B------:R-:W-:Y:S01]  /*6270*/  ISETP.NE.AND P1, PT, R71, 0x1, PT ;  /* 0x000000014700780c */ /* 0x000fe20003f25270 */
[----:B------:R-:W-:Y:S02]  /*6280*/  HADD2.F32 R91, -RZ, R32.H0_H0 ;  /* 0x20000020ff5b7230 */ /* 0x000fe40000004100 */
        /* <DEDUP_REMOVED lines=19> */
.L_x_2522:
        /* <DEDUP_REMOVED lines=12> */
.L_x_2523:
        /* <DEDUP_REMOVED lines=40> */
[----:B------:R-:W-:Y:S02]  /*6700*/  MOV R72, R94 ;  /* 0x0000005e00487202 */ /* 0x000fe40000000f00 */
[----:B------:R-:W-:Y:S02]  /*6710*/  LOP3.LUT R68, R68, UR38, R93, 0x96, !PT ;  /* 0x0000002644447c12 */ /* 0x000fe4000f8e965d */
[----:B------:R-:W-:-:S07]  /*6720*/  MOV R76, R92 ;  /* 0x0000005c004c7202 */ /* 0x000fce0000000f00 */
.L_x_2521:
        /* <DEDUP_REMOVED lines=22> */
.L_x_2525:
        /* <DEDUP_REMOVED lines=12> */
.L_x_2526:
        /* <DEDUP_REMOVED lines=43> */
.L_x_2524:
        /* <DEDUP_REMOVED lines=22> */
.L_x_2528:
        /* <DEDUP_REMOVED lines=12> */
.L_x_2529:
        /* <DEDUP_REMOVED lines=41> */
[----:B------:R-:W-:Y:S02]  /*70b0*/  LOP3.LUT R68, R68, UR38, R97, 0x96, !PT ;  /* 0x0000002644447c12 */ /* 0x000fe4000f8e9661 */
[----:B------:R-:W-:-:S07]  /*70c0*/  MOV R76, R96 ;  /* 0x00000060004c7202 */ /* 0x000fce0000000f00 */
.L_x_2527:
        /* <DEDUP_REMOVED lines=22> */
.L_x_2531:
        /* <DEDUP_REMOVED lines=12> */
.L_x_2532:
        /* <DEDUP_REMOVED lines=43> */
.L_x_2530:
        /* <DEDUP_REMOVED lines=22> */
.L_x_2534:
        /* <DEDUP_REMOVED lines=12> */
.L_x_2535:
        /* <DEDUP_REMOVED lines=41> */
[----:B------:R-:W-:Y:S01]  /*7a50*/  MOV R76, R28 ;  /* 0x0000001c004c7202 */ /* 0x000fe20000000f00 */
[----:B------:R-:W-:-:S07]  /*7a60*/  IMAD.MOV.U32 R28, RZ, RZ, RZ ;  /* 0x000000ffff1c7224 */ /* 0x000fce00078e00ff */
.L_x_2533:
        /* <DEDUP_REMOVED lines=22> */
.L_x_2537:
        /* <DEDUP_REMOVED lines=12> */
.L_x_2538:
        /* <DEDUP_REMOVED lines=43> */
.L_x_2536:
        /* <DEDUP_REMOVED lines=22> */
.L_x_2540:
[----:B------:R-:W-:-:S04]  /*80a0*/  VIADD R2, R2, 0x1 ;  /* 0x0000000102027836 */ /* 0x000fc80000000000 */
        /* <DEDUP_REMOVED lines=13> */
.L_x_2541:
        /* <DEDUP_REMOVED lines=43> */
.L_x_2539:
        /* <DEDUP_REMOVED lines=15> */
.L_x_2517:
[----:B------:R-:W-:Y:S01]  /*8520*/  ISETP.NE.AND P0, PT, R69, 0x1, PT ;  /* 0x000000014500780c */ /* 0x000fe20003f05270 */
[----:B0-----:R-:W-:Y:S02]  /*8530*/  HFMA2 R34, -RZ, RZ, 0, 1.1920928955078125e-07 ;  /* 0x00000002ff227431 */ /* 0x001fe400000001ff */
        /* <DEDUP_REMOVED lines=13> */
.L_x_2544:
        /* <DEDUP_REMOVED lines=12> */
.L_x_2545:
        /* <DEDUP_REMOVED lines=43> */
.L_x_2543:
[----:B------:R-:W-:Y:S01]  /*8980*/  I2FP.F32.U32 R33, R32 ;  /* 0x0000002000217245 */ /* 0x000fe20000201000 */
[----:B-----5:R-:W-:Y:S01]  /*8990*/  HADD2.F32 R32, -RZ, R28.H0_H0 ;  /* 0x2000001cff207230 */ /* 0x020fe20000004100 */
[----:B------:R-:W-:-:S03]  /*89a0*/  ISETP.NE.AND P1, PT, R34, 0x1, PT ;  /* 0x000000012200780c */ /* 0x000fc60003f25270 */
[----:B------:R-:W-:Y:S01]  /*89b0*/  FFMA.FTZ R33, R33, R74, 1.1641532182693481445e-10 ;  /* 0x2f00000021217423 */ /* 0x000fe2000001004a */
[----:B------:R-:W-:-:S04]  /*89c0*/  FMUL.FTZ R32, R32, UR6 ;  /* 0x0000000620207c20 */ /* 0x000fc80008410000 */
[----:B------:R-:W-:Y:S01]  /*89d0*/  FSETP.GTU.FTZ.AND P0, PT, R33, UR4, PT ;  /* 0x0000000421007c0b */ /* 0x000fe2000bf1c000 */
[----:B------:R-:W-:Y:S01]  /*89e0*/  FMUL.FTZ R32, R32, UR5 ;  /* 0x0000000520207c20 */ /* 0x000fe20008410000 */
[----:B------:R-:W-:Y:S02]  /*89f0*/  IMAD.MOV.U32 R33, RZ, RZ, R72 ;  /* 0x000000ffff217224 */ /* 0x000fe400078e0048 */
[----:B------:R-:W-:Y:S02]  /*8a00*/  PLOP3.LUT P2, PT, P0, PT, PT, 0x8, 0x80 ;  /* 0x000000000080781c */ /* 0x000fe4000074e170 */
[----:B------:R-:W-:Y:S02]  /*8a10*/  FSEL R91, R32, RZ, !P0 ;  /* 0x000000ff205b7208 */ /* 0x000fe40004000000 */
[----:B------:R-:W-:Y:S02]  /*8a20*/  MOV R32, 0x2 ;  /* 0x0000000200207802 */ /* 0x000fe40000000f00 */
[----:B------:R-:W-:Y:S01]  /*8a30*/  P2R R66, PR, RZ, 0x4 ;  /* 0x00000004ff427803 */ /* 0x000fe20000000000 */
        /* <DEDUP_REMOVED lines=9> */
.L_x_2547:
        /* <DEDUP_REMOVED lines=12> */
.L_x_2548:
        /* <DEDUP_REMOVED lines=43> */
.L_x_2546:
        /* <DEDUP_REMOVED lines=20> */
.L_x_2550:
        /* <DEDUP_REMOVED lines=12> */
.L_x_2551:
        /* <DEDUP_REMOVED lines=41> */
[----:B------:R-:W-:Y:S02]  /*92d0*/  LOP3.LUT R68, R68, UR38, R33, 0x96, !PT ;  /* 0x0000002644447c12 */ /* 0x000fe4000f8e9621 */
[----:B------:R-:W-:-:S07]  /*92e0*/  MOV R76, R32 ;  /* 0x00000020004c7202 */ /* 0x000fce0000000f00 */
.L_x_2549:
[----:B------:R-:W-:Y:S01]  /*92f0*/  I2FP.F32.U32 R33, R28 ;  /* 0x0000001c00217245 */ /* 0x000fe20000201000 */
[----:B------:R-:W-:Y:S01]  /*9300*/  HADD2.F32 R28, -RZ, R29.H0_H0 ;  /* 0x2000001dff1c7230 */ /* 0x000fe20000004100 */
[----:B------:R-:W-:Y:S01]  /*9310*/  ISETP.NE.AND P3, PT, R34, 0x1, PT ;  /* 0x000000012200780c */ /* 0x000fe20003f65270 */
[----:B------:R-:W-:Y:S02]  /*9320*/  HFMA2 R32, -RZ, RZ, 0, 1.1920928955078125e-07 ;  /* 0x00000002ff207431 */ /* 0x000fe400000001ff */
        /* <DEDUP_REMOVED lines=16> */
.L_x_2553:
        /* <DEDUP_REMOVED lines=12> */
.L_x_2554:
        /* <DEDUP_REMOVED lines=43> */
.L_x_2552:
[----:B------:R-:W-:Y:S01]  /*97a0*/  I2FP.F32.U32 R33, R28 ;  /* 0x0000001c00217245 */ /* 0x000fe20000201000 */
[----:B------:R-:W-:Y:S01]  /*97b0*/  HADD2.F32 R29, -RZ, R29.H1_H1 ;  /* 0x3000001dff1d7230 */ /* 0x000fe20000004100 */
[----:B------:R-:W-:-:S03]  /*97c0*/  ISETP.NE.AND P4, PT, R32, 0x1, PT ;  /* 0x000000012000780c */ /* 0x000fc60003f85270 */
[----:B------:R-:W-:Y:S01]  /*97d0*/  FFMA.FTZ R33, R33, R74, 1.1641532182693481445e-10 ;  /* 0x2f00000021217423 */ /* 0x000fe2000001004a */
[----:B------:R-:W-:-:S04]  /*97e0*/  FMUL.FTZ R29, R29, UR6 ;  /* 0x000000061d1d7c20 */ /* 0x000fc80008410000 */
[----:B------:R-:W-:Y:S01]  /*97f0*/  FMUL.FTZ R29, R29, UR5 ;  /* 0x000000051d1d7c20 */ /* 0x000fe20008410000 */
[----:B------:R-:W-:Y:S01]  /*9800*/  FSETP.GTU.FTZ.AND P3, PT, R33, UR4, PT ;  /* 0x0000000421007c0b */ /* 0x000fe2000bf7c000 */
[----:B------:R-:W-:-:S03]  /*9810*/  IMAD.MOV.U32 R33, RZ, RZ, 0x2 ;  /* 0x00000002ff217424 */ /* 0x000fc600078e00ff */
        /* <DEDUP_REMOVED lines=12> */
.L_x_2556:
        /* <DEDUP_REMOVED lines=12> */
.L_x_2557:
        /* <DEDUP_REMOVED lines=40> */
[----:B------:R-:W-:Y:S01]  /*9c20*/  LOP3.LUT R68, R68, UR38, R29, 0x96, !PT ;  /* 0x0000002644447c12 */ /* 0x000fe2000f8e961d */
[----:B------:R-:W-:Y:S01]  /*9c30*/  IMAD.MOV.U32 R29, RZ, RZ, R76 ;  /* 0x000000ffff1d7224 */ /* 0x000fe200078e004c */
[----:B------:R-:W-:-:S07]  /*9c40*/  MOV R76, R28 ;  /* 0x0000001c004c7202 */ /* 0x000fce0000000f00 */
.L_x_2555:
[----:B------:R-:W-:Y:S01]  /*9c50*/  I2FP.F32.U32 R29, R29 ;  /* 0x0000001d001d7245 */ /* 0x000fe20000201000 */
[----:B------:R-:W-:Y:S01]  /*9c60*/  HADD2.F32 R28, -RZ, R30.H0_H0 ;  /* 0x2000001eff1c7230 */ /* 0x000fe20000004100 */
[----:B------:R-:W-:-:S03]  /*9c70*/  ISETP.NE.AND P5, PT, R33, 0x1, PT ;  /* 0x000000012100780c */ /* 0x000fc60003fa5270 */
[----:B------:R-:W-:Y:S01]  /*9c80*/  FFMA.FTZ R29, R29, R74, 1.1641532182693481445e-10 ;  /* 0x2f0000001d1d7423 */ /* 0x000fe2000001004a */
[----:B------:R-:W-:-:S04]  /*9c90*/  FMUL.FTZ R28, R28, UR6 ;  /* 0x000000061c1c7c20 */ /* 0x000fc80008410000 */
[----:B------:R-:W-:Y:S01]  /*9ca0*/  FMUL.FTZ R28, R28, UR5 ;  /* 0x000000051c1c7c20 */ /* 0x000fe20008410000 */
[----:B------:R-:W-:Y:S01]  /*9cb0*/  FSETP.GTU.FTZ.AND P4, PT, R29, UR4, PT ;  /* 0x000000041d007c0b */ /* 0x000fe2000bf9c000 */
[----:B------:R-:W-:-:S03]  /*9cc0*/  IMAD.MOV.U32 R29, RZ, RZ, R72 ;  /* 0x000000ffff1d7224 */ /* 0x000fc600078e0048 */
        /* <DEDUP_REMOVED lines=12> */
.L_x_2559:
        /* <DEDUP_REMOVED lines=12> */
.L_x_2560:
        /* <DEDUP_REMOVED lines=43> */
.L_x_2558:
[----:B------:R-:W-:Y:S01]  /*a100*/  I2FP.F32.U32 R29, R29 ;  /* 0x0000001d001d7245 */ /* 0x000fe20000201000 */
[----:B------:R-:W-:Y:S01]  /*a110*/  HADD2.F32 R30, -RZ, R30.H1_H1 ;  /* 0x3000001eff1e7230 */ /* 0x000fe20000004100 */
        /* <DEDUP_REMOVED lines=18> */
.L_x_2562:
        /* <DEDUP_REMOVED lines=12> */
.L_x_2563:
        /* <DEDUP_REMOVED lines=43> */
.L_x_2561:
        /* <DEDUP_REMOVED lines=20> */
.L_x_2565:
        /* <DEDUP_REMOVED lines=14> */
.L_x_2566:
        /* <DEDUP_REMOVED lines=43> */
.L_x_2564:
        /* <DEDUP_REMOVED lines=12> */
.L_x_2542:
        /* <DEDUP_REMOVED lines=25> */
[----:B------:R-:W-:Y:S01]  /*acd0*/  IMAD.MOV.U32 R78, RZ, RZ, R72 ;  /* 0x000000ffff4e7224 */ /* 0x000fe200078e0048 */
        /* <DEDUP_REMOVED lines=13> */
.L_x_2569:
        /* <DEDUP_REMOVED lines=12> */
.L_x_2570:
        /* <DEDUP_REMOVED lines=43> */
.L_x_2568:
[----:B------:R-:W-:Y:S01]  /*b120*/  I2FP.F32.U32 R69, R78 ;  /* 0x0000004e00457245 */ /* 0x000fe20000201000 */
[----:B-----5:R-:W-:Y:S01]  /*b130*/  HADD2.F32 R76, -RZ, R28.H0_H0 ;  /* 0x2000001cff4c7230 */ /* 0x020fe20000004100 */
        /* <DEDUP_REMOVED lines=21> */
.L_x_2572:
        /* <DEDUP_REMOVED lines=12> */
.L_x_2573:
        /* <DEDUP_REMOVED lines=42> */
[----:B------:R-:W-:-:S07]  /*b5f0*/  IMAD.MOV.U32 R66, RZ, RZ, R110 ;  /* 0x000000ffff427224 */ /* 0x000fce00078e006e */
.L_x_2571:
        /* <DEDUP_REMOVED lines=22> */
.L_x_2575:
        /* <DEDUP_REMOVED lines=12> */
.L_x_2576:
        /* <DEDUP_REMOVED lines=43> */
.L_x_2574:
        /* <DEDUP_REMOVED lines=22> */
.L_x_2578:
        /* <DEDUP_REMOVED lines=12> */
.L_x_2579:
        /* <DEDUP_REMOVED lines=41> */
[----:B------:R-:W-:Y:S01]  /*bf80*/  LOP3.LUT R68, R68, UR38, R115, 0x96, !PT ;  /* 0x0000002644447c12 */ /* 0x000fe2000f8e9673 */
[----:B------:R-:W-:-:S07]  /*bf90*/  IMAD.MOV.U32 R66, RZ, RZ, R114 ;  /* 0x000000ffff427224 */ /* 0x000fce00078e0072 */
.L_x_2577:
        /* <DEDUP_REMOVED lines=22> */
.L_x_2581:
        /* <DEDUP_REMOVED lines=12> */
.L_x_2582:
        /* <DEDUP_REMOVED lines=43> */
.L_x_2580:
[----:B------:R-:W-:Y:S01]  /*c470*/  I2FP.F32.U32 R29, R29 ;  /* 0x0000001d001d7245 */ /* 0x000fe20000201000 */
[----:B------:R-:W-:Y:S01]  /*c480*/  HADD2.F32 R28, -RZ, R30.H0_H0 ;  /* 0x2000001eff1c7230 */ /* 0x000fe20000004100 */
[----:B------:R-:W-:Y:S01]  /*c490*/  ISETP.NE.AND P4, PT, R32, 0x1, PT ;  /* 0x000000012000780c */ /* 0x000fe20003f85270 */
[----:B------:R-:W-:Y:S02]  /*c4a0*/  HADD2.F32 R115, -RZ, R34.H0_H0 ;  /* 0x20000022ff737230 */ /* 0x000fe40000004100 */
        /* <DEDUP_REMOVED lines=18> */
.L_x_2584:
        /* <DEDUP_REMOVED lines=12> */
.L_x_2585:
        /* <DEDUP_REMOVED lines=43> */
.L_x_2583:
[----:B------:R-:W-:Y:S01]  /*c940*/  I2FP.F32.U32 R29, R29 ;  /* 0x0000001d001d7245 */ /* 0x000fe20000201000 */
[----:B------:R-:W-:Y:S01]  /*c950*/  HADD2.F32 R30, -RZ, R30.H1_H1 ;  /* 0x3000001eff1e7230 */ /* 0x000fe20000004100 */
[----:B------:R-:W-:Y:S01]  /*c960*/  ISETP.NE.AND P5, PT, R28, 0x1, PT ;  /* 0x000000011c00780c */ /* 0x000fe20003fa5270 */
[----:B------:R-:W-:Y:S02]  /*c970*/  HADD2.F32 R119, -RZ, R34.H1_H1 ;  /* 0x30000022ff777230 */ /* 0x000fe40000004100 */
        /* <DEDUP_REMOVED lines=18> */
.L_x_2587:
        /* <DEDUP_REMOVED lines=12> */
.L_x_2588:
        /* <DEDUP_REMOVED lines=43> */
.L_x_2586:
        /* <DEDUP_REMOVED lines=22> */
.L_x_2590:
        /* <DEDUP_REMOVED lines=14> */
.L_x_2591:
        /* <DEDUP_REMOVED lines=43> */
.L_x_2589:
[----:B------:R-:W-:Y:S01]  /*d300*/  I2FP.F32.U32 R29, R28 ;  /* 0x0000001c001d7245 */ /* 0x000fe20000201000 */
[----:B------:R-:W-:Y:S01]  /*d310*/  HADD2.F32 R31, -RZ, R31.H1_H1 ;  /* 0x3000001fff1f7230 */ /* 0x000fe20000004100 */
[----:B------:R-:W-:Y:S02]  /*d320*/  F2FP.F16.F32.PACK_AB R30, R119, R115 ;  /* 0x00000073771e723e */ /* 0x000fe400000000ff */
[----:B------:R-:W-:Y:S01]  /*d330*/  F2FP.F16.F32.PACK_AB R28, R113, R109 ;  /* 0x0000006d711c723e */ /* 0x000fe200000000ff */
[----:B------:R-:W-:Y:S01]  /*d340*/  FFMA.FTZ R29, R29, R74, 1.1641532182693481445e-10 ;  /* 0x2f0000001d1d7423 */ /* 0x000fe2000001004a */
[----:B------:R-:W-:Y:S01]  /*d350*/  FMUL.FTZ R31, R31, UR6 ;  /* 0x000000061f1f7c20 */ /* 0x000fe20008410000 */
[----:B------:R-:W-:-:S03]  /*d360*/  HADD2.F32 R74, -RZ, R35.H1_H1 ;  /* 0x30000023ff4a7230 */ /* 0x000fc60000004100 */
[----:B------:R-:W-:Y:S01]  /*d370*/  FMUL.FTZ R31, R31, UR5 ;  /* 0x000000051f1f7c20 */ /* 0x000fe20008410000 */
[----:B------:R-:W-:Y:S02]  /*d380*/  FSETP.GTU.FTZ.AND P6, PT, R29, UR4, PT ;  /* 0x000000041d007c0b */ /* 0x000fe4000bfdc000 */
[----:B------:R-:W-:Y:S02]  /*d390*/  F2FP.F16.F32.PACK_AB R29, R117, R111 ;  /* 0x0000006f751d723e */ /* 0x000fe400000000ff */
[----:B------:R-:W-:Y:S02]  /*d3a0*/  FSEL R31, R31, RZ, !P6 ;  /* 0x000000ff1f1f7208 */ /* 0x000fe40007000000 */
[----:B------:R-:W-:-:S03]  /*d3b0*/  PLOP3.LUT P6, PT, P6, PT, PT, 0x8, 0x80 ;  /* 0x000000000080781c */ /* 0x000fc600037ce170 */
[----:B------:R-:W-:-:S05]  /*d3c0*/  FADD.FTZ R74, R31, R74 ;  /* 0x0000004a1f4a7221 */ /* 0x000fca0000010000 */
[----:B------:R-:W-:Y:S01]  /*d3d0*/  F2FP.F16.F32.PACK_AB R31, R74, R121 ;  /* 0x000000794a1f723e */ /* 0x000fe200000000ff */
[----:B------:R-:W-:Y:S06]  /*d3e0*/  BRA `(.L_x_2592) ;  /* 0x0000002400887947 */ /* 0x000fec0003800000 */
.L_x_2567:
        /* <DEDUP_REMOVED lines=15> */
.L_x_2594:
        /* <DEDUP_REMOVED lines=12> */
.L_x_2595:
        /* <DEDUP_REMOVED lines=40> */
[----:B------:R-:W-:Y:S01]  /*d820*/  MOV R66, R32 ;  /* 0x0000002000427202 */ /* 0x000fe20000000f00 */
[----:B------:R-:W-:Y:S01]  /*d830*/  IMAD.MOV.U32 R32, RZ, RZ, R76 ;  /* 0x000000ffff207224 */ /* 0x000fe200078e004c */
[----:B------:R-:W-:-:S07]  /*d840*/  LOP3.LUT R68, R68, UR38, R33, 0x96, !PT ;  /* 0x0000002644447c12 */ /* 0x000fce000f8e9621 */
.L_x_2593:
[----:B------:R-:W-:Y:S01]  /*d850*/  I2FP.F32.U32 R33, R32 ;  /* 0x0000002000217245 */ /* 0x000fe20000201000 */
[----:B-----5:R-:W-:Y:S01]  /*d860*/  HADD2.F32 R32, -RZ, R28.H0_H0 ;  /* 0x2000001cff207230 */ /* 0x020fe20000004100 */
[----:B------:R-:W-:-:S03]  /*d870*/  ISETP.NE.AND P1, PT, R34, 0x1, PT ;  /* 0x000000012200780c */ /* 0x000fc60003f25270 */
[----:B------:R-:W-:Y:S01]  /*d880*/  FFMA.FTZ R33, R33, R74, 1.1641532182693481445e-10 ;  /* 0x2f00000021217423 */ /* 0x000fe2000001004a */
[----:B------:R-:W-:-:S04]  /*d890*/  FMUL.FTZ R32, R32, UR6 ;  /* 0x0000000620207c20 */ /* 0x000fc80008410000 */
        /* <DEDUP_REMOVED lines=16> */
.L_x_2597:
        /* <DEDUP_REMOVED lines=12> */
.L_x_2598:
        /* <DEDUP_REMOVED lines=43> */
.L_x_2596:
[----:B------:R-:W-:Y:S01]  /*dd10*/  I2FP.F32.U32 R33, R33 ;  /* 0x0000002100217245 */ /* 0x000fe20000201000 */
[----:B------:R-:W-:Y:S01]  /*dd20*/  HADD2.F32 R28, -RZ, R28.H1_H1 ;  /* 0x3000001cff1c7230 */ /* 0x000fe20000004100 */
        /* <DEDUP_REMOVED lines=18> */
.L_x_2600:
        /* <DEDUP_REMOVED lines=12> */
.L_x_2601:
        /* <DEDUP_REMOVED lines=43> */
.L_x_2599:
        /* <DEDUP_REMOVED lines=20> */
.L_x_2603:
        /* <DEDUP_REMOVED lines=12> */
.L_x_2604:
        /* <DEDUP_REMOVED lines=43> */
.L_x_2602:
        /* <DEDUP_REMOVED lines=20> */
.L_x_2606:
        /* <DEDUP_REMOVED lines=12> */
.L_x_2607:
        /* <DEDUP_REMOVED lines=38> */
[----:B------:R-:W-:Y:S02]  /*ead0*/  HFMA2 R33, -RZ, RZ, 0, 0 ;  /* 0x00000000ff217431 */ /* 0x000fe400000001ff */
[----:B------:R-:W-:Y:S01]  /*eae0*/  IMAD.MOV.U32 R72, RZ, RZ, R32 ;  /* 0x000000ffff487224 */ /* 0x000fe200078e0020 */
[----:B------:R-:W-:Y:S02]  /*eaf0*/  LOP3.LUT R68, R68, UR38, R29, 0x96, !PT ;  /* 0x0000002644447c12 */ /* 0x000fe4000f8e961d */
[----:B------:R-:W-:Y:S01]  /*eb00*/  MOV R29, R66 ;  /* 0x00000042001d7202 */ /* 0x000fe20000000f00 */
[----:B------:R-:W-:-:S07]  /*eb10*/  IMAD.MOV.U32 R66, RZ, RZ, R28 ;  /* 0x000000ffff427224 */ /* 0x000fce00078e001c */
.L_x_2605:
        /* <DEDUP_REMOVED lines=20> */
.L_x_2609:
        /* <DEDUP_REMOVED lines=12> */
.L_x_2610:
        /* <DEDUP_REMOVED lines=43> */
.L_x_2608:
        /* <DEDUP_REMOVED lines=20> */
.L_x_2612:
        /* <DEDUP_REMOVED lines=12> */
.L_x_2613:
        /* <DEDUP_REMOVED lines=43> */
.L_x_2611:
[----:B------:R-:W-:Y:S01]  /*f480*/  I2FP.F32.U32 R29, R29 ;  /* 0x0000001d001d7245 */ /* 0x000fe20000201000 */
[----:B------:R-:W-:Y:S01]  /*f490*/  HADD2.F32 R28, -RZ, R31.H0_H0 ;  /* 0x2000001fff1c7230 */ /* 0x000fe20000004100 */
[----:B------:R-:W-:Y:S01]  /*f4a0*/  ISETP.NE.AND P6, PT, R30, 0x1, PT ;  /* 0x000000011e00780c */ /* 0x000fe20003fc5270 */
[----:B------:R-:W-:Y:S02]  /*f4b0*/  IMAD.MOV.U32 R69, RZ, RZ, 0x2 ;  /* 0x00000002ff457424 */ /* 0x000fe400078e00ff */
[----:B------:R-:W-:Y:S01]  /*f4c0*/  FFMA.FTZ R29, R29, R74, 1.1641532182693481445e-10 ;  /* 0x2f0000001d1d7423 */ /* 0x000fe2000001004a */
[----:B------:R-:W-:-:S04]  /*f4d0*/  FMUL.FTZ R28, R28, UR6 ;  /* 0x000000061c1c7c20 */ /* 0x000fc80008410000 */
[----:B------:R-:W-:Y:S01]  /*f4e0*/  FMUL.FTZ R28, R28, UR5 ;  /* 0x000000051c1c7c20 */ /* 0x000fe20008410000 */
[----:B------:R-:W-:Y:S02]  /*f4f0*/  FSETP.GTU.FTZ.AND P5, PT, R29, UR4, PT ;  /* 0x000000041d007c0b */ /* 0x000fe4000bfbc000 */
[----:B------:R-:W-:Y:S02]  /*f500*/  MOV R29, R72 ;  /* 0x00000048001d7202 */ /* 0x000fe40000000f00 */
        /* <DEDUP_REMOVED lines=11> */
.L_x_2615:
        /* <DEDUP_REMOVED lines=14> */
.L_x_2616:
        /* <DEDUP_REMOVED lines=43> */
.L_x_2614:
[----:B------:R-:W-:Y:S01]  /*f950*/  I2FP.F32.U32 R29, R29 ;  /* 0x0000001d001d7245 */ /* 0x000fe20000201000 */
[----:B------:R-:W-:Y:S01]  /*f960*/  HADD2.F32 R31, -RZ, R31.H1_H1 ;  /* 0x3000001fff1f7230 */ /* 0x000fe20000004100 */
[----:B------:R-:W-:Y:S02]  /*f970*/  F2FP.F16.F32.PACK_AB R30, R119, R115 ;  /* 0x00000073771e723e */ /* 0x000fe400000000ff */
[----:B------:R-:W-:Y:S01]  /*f980*/  F2FP.F16.F32.PACK_AB R28, R113, R109 ;  /* 0x0000006d711c723e */ /* 0x000fe200000000ff */
[----:B------:R-:W-:Y:S01]  /*f990*/  FFMA.FTZ R29, R29, R74, 1.1641532182693481445e-10 ;  /* 0x2f0000001d1d7423 */ /* 0x000fe2000001004a */
[----:B------:R-:W-:-:S04]  /*f9a0*/  FMUL.FTZ R31, R31, UR6 ;  /* 0x000000061f1f7c20 */ /* 0x000fc80008410000 */
[----:B------:R-:W-:Y:S01]  /*f9b0*/  FMUL.FTZ R31, R31, UR5 ;  /* 0x000000051f1f7c20 */ /* 0x000fe20008410000 */
[----:B------:R-:W-:Y:S02]  /*f9c0*/  FSETP.GTU.FTZ.AND P6, PT, R29, UR4, PT ;  /* 0x000000041d007c0b */ /* 0x000fe4000bfdc000 */
[----:B------:R-:W-:Y:S02]  /*f9d0*/  F2FP.F16.F32.PACK_AB R29, R117, R111 ;  /* 0x0000006f751d723e */ /* 0x000fe400000000ff */
[----:B------:R-:W-:Y:S02]  /*f9e0*/  FSEL R74, R31, RZ, !P6 ;  /* 0x000000ff1f4a7208 */ /* 0x000fe40007000000 */
[----:B------:R-:W-:Y:S02]  /*f9f0*/  PLOP3.LUT P6, PT, P6, PT, PT, 0x8, 0x80 ;  /* 0x000000000080781c */ /* 0x000fe400037ce170 */
[----:B------:R-:W-:-:S11]  /*fa00*/  F2FP.F16.F32.PACK_AB R31, R74, R121 ;  /* 0x000000794a1f723e */ /* 0x000fd600000000ff */
.L_x_2592:
[----:B------:R-:W-:Y:S01]  /*fa10*/  FADD.FTZ R32, RZ, R67 ;  /* 0x00000043ff207221 */ /* 0x000fe20000010000 */
[----:B------:R-:W-:Y:S01]  /*fa20*/  SEL R34, RZ, 0x1000000, !P6 ;  /* 0x01000000ff227807 */ /* 0x000fe20007000000 */
[----:B------:R-:W-:Y:S01]  /*fa30*/  IMAD.WIDE.U32 R36, R107, 0x10, R36 ;  /* 0x000000106b247825 */ /* 0x000fe200078e0024 */
[----:B------:R-:W-:-:S03]  /*fa40*/  ISETP.NE.AND P6, PT, R76, RZ, PT ;  /* 0x000000ff4c00720c */ /* 0x000fc60003fc5270 */
[----:B------:R-:W-:Y:S01]  /*fa50*/  FADD.FTZ R32, R32, R77 ;  /* 0x0000004d20207221 */ /* 0x000fe20000010000 */
[----:B------:R-:W-:Y:S01]  /*fa60*/  SEL R84, RZ, 0x10000, !P5 ;  /* 0x00010000ff547807 */ /* 0x000fe20006800000 */
[----:B------:R-:W-:Y:S01]  /*fa70*/  IMAD.WIDE.U32 R38, R107, 0x8, R38 ;  /* 0x000000086b267825 */ /* 0x000fe200078e0026 */
[----:B------:R-:W-:-:S03]  /*fa80*/  SEL R82, RZ, 0x1000000, !P2 ;  /* 0x01000000ff527807 */ /* 0x000fc60005000000 */
[----:B------:R-:W-:Y:S01]  /*fa90*/  FADD.FTZ R32, R32, R75 ;  /* 0x0000004b20207221 */ /* 0x000fe20000010000 */
[----:B------:R-:W-:Y:S01]  /*faa0*/  STG.E.128 desc[UR10][R36.64], R28 ;  /* 0x0000001c24007986 */ /* 0x000fe2000c101d0a */
[----:B------:R-:W-:Y:S02]  /*fab0*/  BSSY.RECONVERGENT B0, `(.L_x_2617) ;  /* 0x000006e000007945 */ /* 0x000fe40003800200 */
        /* <DEDUP_REMOVED lines=88> */
[----:B------:R-:W-:Y:S02]  /*10040*/  LOP3.LUT R33, R33, R82, R80, 0xfe, !PT ;  /* 0x0000005221217212 */ /* 0x000fe400078efe50 */
[----:B------:R-:W-:Y:S02]  /*10050*/  SEL R80, RZ, 0x1, !P3 ;  /* 0x00000001ff507807 */ /* 0x000fe40005800000 */
[----:B------:R-:W-:Y:S01]  /*10060*/  LOP3.LUT R34, R33, R34, RZ, 0xfc, !PT ;  /* 0x0000002221227212 */ /* 0x000fe200078efcff */
[----:B0-----:R-:W-:-:S05]  /*10070*/  FADD.FTZ R35, R76, R35 ;  /* 0x000000234c237221 */ /* 0x001fca0000010000 */
[----:B------:R-:W0:Y:S02]  /*10080*/  SHFL.BFLY PT, R78, R35, 0x4, 0x1f ;  /* 0x0c801f00234e7f89 */ /* 0x000e2400000e0000 */
[----:B0-----:R-:W-:Y:S01]  /*10090*/  FADD.FTZ R78, R35, R78 ;  /* 0x0000004e234e7221 */ /* 0x001fe20000010000 */
[----:B------:R-:W-:-:S04]  /*100a0*/  LOP3.LUT R35, R123, R80, RZ, 0xfc, !PT ;  /* 0x000000507b237212 */ /* 0x000fc800078efcff */
[----:B------:R-:W0:Y:S04]  /*100b0*/  SHFL.BFLY PT, R71, R78, 0x8, 0x1f ;  /* 0x0d001f004e477f89 */ /* 0x000e2800000e0000 */
[----:B------:R-:W-:Y:S01]  /*100c0*/  STG.E.64 desc[UR10][R38.64], R34 ;  /* 0x0000002226007986 */ /* 0x000fe2000c101b0a */
[----:B0-----:R-:W-:Y:S01]  /*100d0*/  FADD.FTZ R76, R78, R71 ;  /* 0x000000474e4c7221 */ /* 0x001fe20000010000 */
[----:B------:R-:W-:-:S04]  /*100e0*/  LOP3.LUT P0, R71, R0, 0x1f, RZ, 0xc0, !PT ;  /* 0x0000001f00477812 */ /* 0x000fc8000780c0ff */
[----:B------:R-:W0:Y:S02]  /*100f0*/  SHFL.BFLY PT, R33, R76, 0x10, 0x1f ;  /* 0x0e001f004c217f89 */ /* 0x000e2400000e0000 */
        /* <DEDUP_REMOVED lines=9> */
.L_x_2618:
[----:B------:R-:W-:Y:S05]  /*10190*/  BSYNC.RECONVERGENT B0 ;  /* 0x0000000000007941 */ /* 0x000fea0003800200 */
.L_x_2617:
[----:B------:R-:W-:Y:S01]  /*101a0*/  BAR.SYNC.DEFER_BLOCKING 0x0 ;  /* 0x0000000000007b1d */ /* 0x000fe20000010000 */
[----:B------:R-:W-:Y:S01]  /*101b0*/  ISETP.GT.U32.AND P0, PT, R71, 0x3, PT ;  /* 0x000000034700780c */ /* 0x000fe20003f04070 */
[----:B------:R-:W-:Y:S01]  /*101c0*/  HFMA2 R30, -RZ, RZ, 0, 0 ;  /* 0x00000000ff1e7431 */ /* 0x000fe200000001ff */
[----:B0-----:R-:W-:-:S03]  /*101d0*/  CS2R R28, SRZ ;  /* 0x00000000001c7805 */ /* 0x001fc6000001ff00 */
[----:B------:R-:W-:Y:S08]  /*101e0*/  BSSY.RECONVERGENT B0, `(.L_x_2619) ;  /* 0x000000a000007945 */ /* 0x000ff00003800200 */
        /* <DEDUP_REMOVED lines=9> */
.L_x_2620:
[----:B------:R-:W-:Y:S05]  /*10280*/  BSYNC.RECONVERGENT B0 ;  /* 0x0000000000007941 */ /* 0x000fea0003800200 */
.L_x_2619:
[----:B------:R-:W1:Y:S01]  /*10290*/  SHFL.DOWN PT, R31, R30, 0x2, 0x1f ;  /* 0x08401f001e1f7f89 */ /* 0x000e6200000e0000 */
[----:B------:R-:W-:Y:S01]  /*102a0*/  ISETP.NE.AND P0, PT, R0, RZ, PT ;  /* 0x000000ff0000720c */ /* 0x000fe20003f05270 */
[----:B------:R-:W-:Y:S01]  /*102b0*/  IMAD.U32 R123, RZ, RZ, UR18 ;  /* 0x00000012ff7b7e24 */ /* 0x000fe2000f8e00ff */
[----:B------:R-:W-:Y:S01]  /*102c0*/  ISETP.NE.AND P1, PT, RZ, UR39, PT ;  /* 0x00000027ff007c0c */ /* 0x000fe2000bf25270 */
[----:B0-----:R-:W0:Y:S01]  /*102d0*/  SHFL.DOWN PT, R33, R28, 0x2, 0x1f ;  /* 0x08401f001c217f89 */ /* 0x001e2200000e0000 */
[----:B------:R-:W-:Y:S01]  /*102e0*/  MOV R125, UR18 ;  /* 0x00000012007d7c02 */ /* 0x000fe20008000f00 */
[----:B------:R-:W-:Y:S02]  /*102f0*/  UIADD3 UR18, UPT, UPT, UR18, UR16, URZ ;  /* 0x0000001012127290 */ /* 0x000fe4000fffe0ff */
[----:B------:R-:W2:Y:S01]  /*10300*/  SHFL.DOWN PT, R32, R29, 0x2, 0x1f ;  /* 0x08401f001d207f89 */ /* 0x000ea200000e0000 */
[----:B------:R-:W-:Y:S02]  /*10310*/  UPLOP3.LUT UP2, UPT, UPT, UPT, UP2, 0x40, 0x4 ;  /* 0x000000000004789c */ /* 0x000fe40003f4e820 */
[----:B------:R-:W-:Y:S01]  /*10320*/  UISETP.GE.AND UP1, UPT, UR18, UR17, UPT ;  /* 0x000000111200728c */ /* 0x000fe2000bf26270 */
        /* <DEDUP_REMOVED lines=29> */
[----:B------:R-:W0:Y:S02]  /*10500*/  LDC R30, c[0x0][0x448] ;  /* 0x00011200ff1e7b82 */ /* 0x000e240000000800 */
[----:B------:R-:W1:Y:S01]  /*10510*/  SHFL.IDX PT, R71, R71, RZ, 0x1f ;  /* 0x00001fff47477589 */ /* 0x000e6200000e0000 */
[----:B------:R-:W-:-:S05]  /*10520*/  FFMA.FTZ R31, R34, R32, R31 ;  /* 0x00000020221f7223 */ /* 0x000fca000001001f */
[----:B------:R-:W2:Y:S01]  /*10530*/  @!P0 LDC.64 R32, c[0x0][0x3c0] ;  /* 0x0000f000ff208b82 */ /* 0x000ea20000000a00 */
[----:B------:R-:W0:Y:S01]  /*10540*/  SHFL.IDX PT, R31, R31, RZ, 0x1f ;  /* 0x00001fff1f1f7589 */ /* 0x000e2200000e0000 */
        /* <DEDUP_REMOVED lines=11> */
[----:B------:R-:W-:Y:S01]  /*10600*/  FADD.FTZ R85, -R34, R74 ;  /* 0x0000004a22557221 */ /* 0x000fe20000010100 */
[----:B--2---:R-:W-:-:S04]  /*10610*/  @!P0 IMAD.WIDE R74, R123, 0x4, R32 ;  /* 0x000000047b4a8825 */ /* 0x004fc800078e0220 */
[C---:B------:R-:W-:Y:S01]  /*10620*/  FADD.FTZ R81, -R34.reuse, R81 ;  /* 0x0000005122517221 */ /* 0x040fe20000010100 */
[----:B------:R-:W1:Y:S01]  /*10630*/  MUFU.RSQ R84, R84 ;  /* 0x0000005400547308 */ /* 0x000e620000001400 */
        /* <DEDUP_REMOVED lines=15> */
[----:B0-----:R-:W-:-:S04]  /*10730*/  @!P0 IMAD.WIDE R76, R125, 0x4, R30 ;  /* 0x000000047d4c8825 */ /* 0x001fc800078e021e */
[C---:B-1----:R-:W-:Y:S01]  /*10740*/  FMUL.FTZ R32, R84.reuse, R83 ;  /* 0x0000005354207220 */ /* 0x042fe20000410000 */
[C---:B------:R-:W-:Y:S01]  /*10750*/  FMUL.FTZ R87, R84.reuse, R87 ;  /* 0x0000005754577220 */ /* 0x040fe20000410000 */
[C---:B------:R-:W-:Y:S01]  /*10760*/  FMUL.FTZ R79, R84.reuse, R79 ;  /* 0x0000004f544f7220 */ /* 0x040fe20000410000 */
[----:B------:R-:W-:Y:S01]  /*10770*/  FMUL.FTZ R30, R84, R81 ;  /* 0x00000051541e7220 */ /* 0x000fe20000410000 */
[----:B------:R-:W-:Y:S01]  /*10780*/  FFMA.FTZ R31, R32, R48, R21 ;  /* 0x00000030201f7223 */ /* 0x000fe20000010015 */
[----:B------:R-:W-:Y:S01]  /*10790*/  FFMA.FTZ R32, R87, R49, R22 ;  /* 0x0000003157207223 */ /* 0x000fe20000010016 */
[----:B------:R-:W-:Y:S01]  /*107a0*/  FFMA.FTZ R33, R79, R47, R24 ;  /* 0x0000002f4f217223 */ /* 0x000fe20000010018 */
[----:B------:R-:W-:Y:S01]  /*107b0*/  FFMA.FTZ R30, R30, R46, R23 ;  /* 0x0000002e1e1e7223 */ /* 0x000fe20000010017 */
[----:B--2---:R-:W-:-:S04]  /*107c0*/  IMAD.WIDE.U32 R78, R73, 0x10, R28 ;  /* 0x00000010494e7825 */ /* 0x004fc800078e001c */
[C---:B------:R-:W-:Y:S01]  /*107d0*/  FADD.FTZ R115, -R34.reuse, R115 ;  /* 0x0000007322737221 */ /* 0x040fe20000010100 */
[C---:B------:R-:W-:Y:S01]  /*107e0*/  FADD.FTZ R119, -R34.reuse, R119 ;  /* 0x0000007722777221 */ /* 0x040fe20000010100 */
[----:B------:R-:W-:Y:S01]  /*107f0*/  FADD.FTZ R121, -R34, R121 ;  /* 0x0000007922797221 */ /* 0x000fe20000010100 */
[----:B------:R-:W-:Y:S01]  /*10800*/  IMAD.WIDE.U32 R80, R89, 0x10, R28 ;  /* 0x0000001059507825 */ /* 0x000fe200078e001c */
[----:B------:R-:W-:-:S03]  /*10810*/  F2FP.F16.F32.PACK_AB R31, R32, R31 ;  /* 0x0000001f201f723e */ /* 0x000fc600000000ff */
[C---:B------:R-:W-:Y:S01]  /*10820*/  FMUL.FTZ R35, R84.reuse, R35 ;  /* 0x0000002354237220 */ /* 0x040fe20000410000 */
[----:B------:R-:W-:Y:S01]  /*10830*/  FMUL.FTZ R32, R84, R37 ;  /* 0x0000002554207220 */ /* 0x000fe20000410000 */
[----:B------:R-:W-:-:S04]  /*10840*/  IMAD.WIDE.U32 R82, R107, 0x10, R28 ;  /* 0x000000106b527825 */ /* 0x000fc800078e001c */
[C---:B------:R-:W-:Y:S01]  /*10850*/  FMUL.FTZ R28, R84.reuse, R67 ;  /* 0x00000043541c7220 */ /* 0x040fe20000410000 */
[C---:B------:R-:W-:Y:S01]  /*10860*/  FMUL.FTZ R34, R84.reuse, R93 ;  /* 0x0000005d54227220 */ /* 0x040fe20000410000 */
[C---:B------:R-:W-:Y:S01]  /*10870*/  FMUL.FTZ R38, R84.reuse, R101 ;  /* 0x0000006554267220 */ /* 0x040fe20000410000 */
[C---:B------:R-:W-:Y:S01]  /*10880*/  FMUL.FTZ R105, R84.reuse, R105 ;  /* 0x0000006954697220 */ /* 0x040fe20000410000 */
[C---:B------:R-:W-:Y:S01]  /*10890*/  FMUL.FTZ R39, R84.reuse, R39 ;  /* 0x0000002754277220 */ /* 0x040fe20000410000 */
[C---:B------:R-:W-:Y:S01]  /*108a0*/  FMUL.FTZ R36, R84.reuse, R97 ;  /* 0x0000006154247220 */ /* 0x040fe20000410000 */
[----:B------:R-:W-:Y:S01]  /*108b0*/  FMUL.FTZ R99, R84, R99 ;  /* 0x0000006354637220 */ /* 0x000fe20000410000 */
[----:B------:R-:W-:Y:S01]  /*108c0*/  F2FP.F16.F32.PACK_AB R30, R33, R30 ;  /* 0x0000001e211e723e */ /* 0x000fe200000000ff */
        /* <DEDUP_REMOVED lines=9> */
[----:B------:R-:W-:Y:S01]  /*10960*/  F2FP.F16.F32.PACK_AB R28, R35, R28 ;  /* 0x0000001c231c723e */ /* 0x000fe200000000ff */
[C---:B------:R-:W-:Y:S01]  /*10970*/  FMUL.FTZ R103, R84.reuse, R103 ;  /* 0x0000006754677220 */ /* 0x040fe20000410000 */
[----:B------:R-:W-:Y:S01]  /*10980*/  F2FP.F16.F32.PACK_AB R35, R105, R38 ;  /* 0x000000266923723e */ /* 0x000fe200000000ff */
[----:B------:R-:W-:Y:S01]  /*10990*/  FMUL.FTZ R38, R84, R111 ;  /* 0x0000006f54267220 */ /* 0x000fe20000410000 */
[----:B------:R-:W-:Y:S01]  /*109a0*/  F2FP.F16.F32.PACK_AB R29, R32, R29 ;  /* 0x0000001d201d723e */ /* 0x000fe200000000ff */
[----:B------:R-:W-:Y:S01]  /*109b0*/  FMUL.FTZ R32, R84, R91 ;  /* 0x0000005b54207220 */ /* 0x000fe20000410000 */
[----:B------:R-:W-:Y:S01]  /*109c0*/  F2FP.F16.F32.PACK_AB R33, R36, R33 ;  /* 0x000000212421723e */ /* 0x000fe200000000ff */
        /* <DEDUP_REMOVED lines=20> */
[----:B------:R0:W-:Y:S01]  /*10b10*/  @!P0 STG.E desc[UR10][R74.64], R71 ;  /* 0x000000474a008986 */ /* 0x0001e2000c10190a */
[----:B------:R-:W-:-:S02]  /*10b20*/  F2FP.F16.F32.PACK_AB R32, R95, R32 ;  /* 0x000000205f20723e */ /* 0x000fc400000000ff */
[----:B------:R-:W-:Y:S01]  /*10b30*/  F2FP.F16.F32.PACK_AB R39, R88, R39 ;  /* 0x000000275827723e */ /* 0x000fe200000000ff */
[----:B------:R0:W-:Y:S01]  /*10b40*/  @!P0 STG.E desc[UR10][R76.64], R84 ;  /* 0x000000544c008986 */ /* 0x0001e2000c10190a */
[----:B------:R-:W-:Y:S02]  /*10b50*/  F2FP.F16.F32.PACK_AB R38, R119, R38 ;  /* 0x000000267726723e */ /* 0x000fe400000000ff */
[----:B------:R-:W-:Y:S01]  /*10b60*/  F2FP.F16.F32.PACK_AB R37, R86, R37 ;  /* 0x000000255625723e */ /* 0x000fe200000000ff */
[----:B------:R0:W-:Y:S01]  /*10b70*/  STG.E.128 desc[UR10][R78.64], R28 ;  /* 0x0000001c4e007986 */ /* 0x0001e2000c101d0a */
[----:B------:R-:W-:-:S03]  /*10b80*/  F2FP.F16.F32.PACK_AB R36, R113, R36 ;  /* 0x000000247124723e */ /* 0x000fc600000000ff */
[----:B------:R0:W-:Y:S04]  /*10b90*/  STG.E.128 desc[UR10][R80.64], R32 ;  /* 0x0000002050007986 */ /* 0x0001e8000c101d0a */
[----:B------:R0:W-:Y:S01]  /*10ba0*/  STG.E.128 desc[UR10][R82.64], R36 ;  /* 0x0000002452007986 */ /* 0x0001e2000c101d0a */
[----:B------:R-:W-:Y:S05]  /*10bb0*/  BRA.U !UP1, `(.L_x_2621) ;  /* 0xffffff0109507547 */ /* 0x000fea000b83ffff */
[----:B------:R-:W-:Y:S05]  /*10bc0*/  EXIT ;  /* 0x000000000000794d */ /* 0x000fea0003800000 */
.L_x_2622:
        /* <DEDUP_REMOVED lines=11> */
.L_x_20756:


//--------------------- .text._ZN10layer_norm13ln_fwd_kernelINS_13Kernel_traitsI6__halfS2_S2_S2_fjLj3072ELj1ELj1ELj4ELj16ENS_18Kernel_traits_baseILj3072ES2_S2_S2_S2_fjLj128EEEEELb1ELb0ELb1ELb0EEEvNS_9FwdParamsE --------------------------
	.section	.text._ZN10layer_norm13ln_fwd_kernelINS_13Kernel_traitsI6__halfS2_S2_S2_fjLj3072ELj1ELj1ELj4ELj16ENS_18Kernel_traits_baseILj3072ES2_S2_S2_S2_fjLj128EEEEELb1ELb0ELb1ELb0EEEvNS_9FwdParamsE,"ax",@progbits
	.align	128
        .global         _ZN10layer_norm13ln_fwd_kernelINS_13Kernel_traitsI6__halfS2_S2_S2_fjLj3072ELj1ELj1ELj4ELj16ENS_18Kernel_traits_baseILj3072ES2_S2_S2_S2_fjLj128EEEEELb1ELb0ELb1ELb0EEEvNS_9FwdParamsE
        .type           _ZN10layer_norm13ln_fwd_kernelINS_13Kernel_traitsI6__halfS2_S2_S2_fjLj3072ELj1ELj1ELj4ELj16ENS_18Kernel_traits_baseILj3072ES2_S2_S2_S2_fjLj128EEEEELb1ELb0ELb1ELb0EEEvNS_9FwdParamsE,@function
        .size           _ZN10layer_norm13ln_fwd_kernelINS_13Kernel_traitsI6__halfS2_S2_S2_fjLj3072ELj1ELj1ELj4ELj16ENS_18Kernel_traits_baseILj3072ES2_S2_S2_S2_fjLj128EEEEELb1ELb0ELb1ELb0EEEvNS_9FwdParamsE,(.L_x_20757 - _ZN10layer_norm13ln_fwd_kernelINS_13Kernel_traitsI6__halfS2_S2_S2_fjLj3072ELj1ELj1ELj4ELj16ENS_18Kernel_traits_baseILj3072ES2_S2_S2_S2_fjLj128EEEEELb1ELb0ELb1ELb0EEEvNS_9FwdParamsE)
        .other          _ZN10layer_norm13ln_fwd_kernelINS_13Kernel_traitsI6__halfS2_S2_S2_fjLj3072ELj1ELj1ELj4ELj16ENS_18Kernel_traits_baseILj3072ES2_S2_S2_S2_fjLj128EEEEELb1ELb0ELb1ELb0EEEvNS_9FwdParamsE,@"STO_CUDA_ENTRY STV_DEFAULT"
_ZN10layer_norm13ln_fwd_kernelINS_13Kernel_traitsI6__halfS2_S2_S2_fjLj3072ELj1ELj1ELj4ELj16ENS_18Kernel_traits_baseILj3072ES2_S2_S2_S2_fjLj128EEEEELb1ELb0ELb1ELb0EEEvNS_9FwdParamsE:
.text._ZN10layer_norm13ln_fwd_kernelINS_13Kernel_traitsI6__halfS2_S2_S2_fjLj3072ELj1ELj1ELj4ELj16ENS_18Kernel_traits_baseILj3072ES2_S2_S2_S2_fjLj128EEEEELb1ELb0ELb1ELb0EEEvNS_9FwdParamsE:
        /* <DEDUP_REMOVED lines=27> */
[----:B-1----:R-:W-:-:S02]  /*01b0*/  @P0 IADD3 R0, P1, PT, R4, R7, RZ ;  /* 0x0000000704000210 */ /* 0x002fc40007f3e0ff */
[----:B------:R-:W-:-:S03]  /*01c0*/  LEA.HI R3, R3, R6, RZ, 0x3 ;  /* 0x0000000603037211 */ /* 0x000fc600078f18ff */
[----:B------:R-:W-:Y:S01]  /*01d0*/  @P0 IMAD.X R11, RZ, RZ, R5, P1 ;  /* 0x000000ffff0b0224 */ /* 0x000fe200008e0605 */
[----:B------:R-:W-:Y:S01]  /*01e0*/  LOP3.LUT R5, R2, 0x1f, R9, 0xf8, !PT ;  /* 0x0000001f02057812 */ /* 0x000fe200078ef809 */
[----:B------:R-:W-:Y:S01]  /*01f0*/  UIADD3 UR22, UPT, UPT, UR14, -0x61c88647, URZ ;  /* 0x9e3779b90e167890 */ /* 0x000fe2000fffe0ff */
[----:B------:R-:W-:Y:S01]  /*0200*/  SHF.R.S32.HI R4, RZ, 0x3, R3 ;  /* 0x00000003ff047819 */ /* 0x000fe20000011403 */
[----:B------:R-:W-:Y:S01]  /*0210*/  UIADD3 UR23, UPT, UPT, UR15, -0x4498517b, URZ ;  /* 0xbb67ae850f177890 */ /* 0x000fe2000fffe0ff */
[----:B------:R-:W-:Y:S01]  /*0220*/  LOP3.LUT R7, R5, 0x7f, RZ, 0x3c, !PT ;  /* 0x0000007f05077812 */ /* 0x000fe200078e3cff */
[----:B------:R-:W-:Y:S01]  /*0230*/  UIADD3 UR5, UPT, UPT, UR14, 0x3c6ef372, URZ ;  /* 0x3c6ef3720e057890 */ /* 0x000fe2000fffe0ff */
[----:B------:R-:W-:Y:S01]  /*0240*/  LOP3.LUT R3, R9, 0x1f, RZ, 0xc0, !PT ;  /* 0x0000001f09037812 */ /* 0x000fe200078ec0ff */
[----:B------:R-:W-:Y:S01]  /*0250*/  UIADD3 UR6, UPT, UPT, UR15, 0x76cf5d0a, URZ ;  /* 0x76cf5d0a0f067890 */ /* 0x000fe2000fffe0ff */
[----:B------:R-:W-:Y:S01]  /*0260*/  IADD3 R14, PT, PT, R4, R7, RZ ;  /* 0x00000007040e7210 */ /* 0x000fe20007ffe0ff */
[----:B------:R-:W-:Y:S01]  /*0270*/  UIADD3 UR25, UPT, UPT, UR14, -0x255992d5, URZ ;  /* 0xdaa66d2b0e197890 */ /* 0x000fe2000fffe0ff */
[--C-:B------:R-:W-:Y:S01]  /*0280*/  SHF.R.U64 R13, R0, 0x2, R11.reuse ;  /* 0x00000002000d7819 */ /* 0x100fe2000000120b */
[----:B------:R-:W-:Y:S01]  /*0290*/  UIADD3 UR7, UPT, UPT, UR15, 0x32370b8f, URZ ;  /* 0x32370b8f0f077890 */ /* 0x000fe2000fffe0ff */
[----:B------:R-:W-:Y:S01]  /*02a0*/  SHF.R.U32.HI R12, RZ, 0x2, R11 ;  /* 0x00000002ff0c7819 */ /* 0x000fe2000001160b */
[----:B------:R-:W-:-:S02]  /*02b0*/  UIADD3 UR26, UPT, UPT, UR14, 0x78dde6e4, URZ ;  /* 0x78dde6e40e1a7890 */ /* 0x000fc4000fffe0ff */
[----:B------:R-:W-:Y:S02]  /*02c0*/  UIADD3 UR27, UPT, UPT, UR15, -0x126145ec, URZ ;  /* 0xed9eba140f1b7890 */ /* 0x000fe4000fffe0ff */
[----:B------:R-:W-:Y:S02]  /*02d0*/  UIADD3 UR28, UPT, UPT, UR14, 0x1715609d, URZ ;  /* 0x1715609d0e1c7890 */ /* 0x000fe4000fffe0ff */
[----:B------:R-:W-:Y:S02]  /*02e0*/  UIADD3 UR29, UPT, UPT, UR15, -0x56f99767, URZ ;  /* 0xa90668990f1d7890 */ /* 0x000fe4000fffe0ff */
[----:B------:R-:W-:Y:S02]  /*02f0*/  UIADD3 UR30, UPT, UPT, UR14, -0x4ab325aa, URZ ;  /* 0xb54cda560e1e7890 */ /* 0x000fe4000fffe0ff */
[----:B------:R-:W-:Y:S02]  /*0300*/  UIADD3 UR31, UPT, UPT, UR15, 0x646e171e, URZ ;  /* 0x646e171e0f1f7890 */ /* 0x000fe4000fffe0ff */
[----:B------:R-:W-:-:S02]  /*0310*/  UIADD3 UR32, UPT, UPT, UR14, 0x5384540f, URZ ;  /* 0x5384540f0e207890 */ /* 0x000fc4000fffe0ff */
        /* <DEDUP_REMOVED lines=31> */
.L_x_2624:
        /* <DEDUP_REMOVED lines=22> */
.L_x_2625:
[----:B------:R-:W-:Y:S05]  /*0670*/  BSYNC.RECONVERGENT B0 ;  /* 0x0000000000007941 */ /* 0x000fea0003800200 */
.L_x_2623:
[----:B------:R-:W0:Y:S02]  /*0680*/  LDCU UR4, c[0x0][0x384] ;  /* 0x00007080ff0477ac */ /* 0x000e240008000800 */
[----:B0-----:R-:W-:-:S06]  /*0690*/  UISETP.GE.AND UP0, UPT, UR24, UR4, UPT ;  /* 0x000000041800728c */ /* 0x001fcc000bf06270 */
[----:B------:R-:W-:-:S13]  /*06a0*/  PLOP3.LUT P0, PT, PT, PT, UP0, 0x80, 0x8 ;  /* 0x000000000008781c */ /* 0x000fda0003f0f008 */
[----:B------:R-:W-:Y:S05]  /*06b0*/  @P0 EXIT ;  /* 0x000000000000094d */ /* 0x000fea0003800000 */
[----:B------:R-:W-:Y:S01]  /*06c0*/  IMAD.HI.U32 R5, R15, -0x326172a9, RZ ;  /* 0xcd9e8d570f057827 */ /* 0x000fe200078e00ff */
[----:B------:R-:W0:Y:S03]  /*06d0*/  LDCU UR35, c[0x0][0x404] ;  /* 0x00008080ff2377ac */ /* 0x000e260008000800 */
[C---:B------:R-:W-:Y:S01]  /*06e0*/  IMAD.HI.U32 R6, R13.reuse, -0x2daee0ad, RZ ;  /* 0xd2511f530d067827 */ /* 0x040fe200078e00ff */
[----:B------:R-:W-:Y:S01]  /*06f0*/  LOP3.LUT R5, R12, UR14, R5, 0x96, !PT ;  /* 0x0000000e0c057c12 */ /* 0x000fe2000f8e9605 */
[----:B------:R-:W1:Y:S02]  /*0700*/  LDCU UR36, c[0x0][0x388] ;  /* 0x00007100ff2477ac */ /* 0x000e640008000800 */
[----:B------:R-:W-:Y:S01]  /*0710*/  IMAD R10, R13, -0x2daee0ad, RZ ;  /* 0xd2511f530d0a7824 */ /* 0x000fe200078e02ff */
[----:B------:R-:W-:Y:S01]  /*0720*/  LOP3.LUT R6, R6, UR15, RZ, 0x3c, !PT ;  /* 0x0000000f06067c12 */ /* 0x000fe2000f8e3cff */
[----:B------:R-:W-:Y:S01]  /*0730*/  IMAD.HI.U32 R9, R5, -0x2daee0ad, RZ ;  /* 0xd2511f5305097827 */ /* 0x000fe200078e00ff */
[----:B------:R-:W2:Y:S03]  /*0740*/  LDCU.U8 UR37, c[0x0][0x410] ;  /* 0x00008200ff2577ac */ /* 0x000ea60008000000 */
[----:B------:R-:W-:Y:S01]  /*0750*/  IMAD R8, R15, -0x326172a9, RZ ;  /* 0xcd9e8d570f087824 */ /* 0x000fe200078e02ff */
[----:B------:R-:W-:Y:S01]  /*0760*/  LOP3.LUT R9, R10, UR23, R9, 0x96, !PT ;  /* 0x000000170a097c12 */ /* 0x000fe2000f8e9609 */
[C---:B------:R-:W-:Y:S01]  /*0770*/  IMAD.HI.U32 R7, R6.reuse, -0x326172a9, RZ ;  /* 0xcd9e8d5706077827 */ /* 0x040fe200078e00ff */
[----:B------:R-:W3:Y:S03]  /*0780*/  LDCU UR38, c[0x0][0x400] ;  /* 0x00008000ff2677ac */ /* 0x000ee60008000800 */
[----:B------:R-:W-:Y:S01]  /*0790*/  IMAD R11, R6, -0x326172a9, RZ ;  /* 0xcd9e8d57060b7824 */ /* 0x000fe200078e02ff */
[----:B------:R-:W-:Y:S01]  /*07a0*/  LOP3.LUT R7, R8, UR22, R7, 0x96, !PT ;  /* 0x0000001608077c12 */ /* 0x000fe2000f8e9607 */
[----:B------:R-:W-:Y:S01]  /*07b0*/  IMAD.HI.U32 R6, R9, -0x326172a9, RZ ;  /* 0xcd9e8d5709067827 */ /* 0x000fe200078e00ff */
[----:B------:R-:W4:Y:S03]  /*07c0*/  LDCU.64 UR16, c[0x0][0x408] ;  /* 0x00008100ff1077ac */ /* 0x000f260008000a00 */
[----:B------:R-:W-:Y:S01]  /*07d0*/  IMAD R8, R5, -0x2daee0ad, RZ ;  /* 0xd2511f5305087824 */ /* 0x000fe200078e02ff */
[----:B------:R-:W-:Y:S01]  /*07e0*/  LOP3.LUT R6, R11, UR5, R6, 0x96, !PT ;  /* 0x000000050b067c12 */ /* 0x000fe2000f8e9606 */
[C---:B------:R-:W-:Y:S01]  /*07f0*/  IMAD.HI.U32 R5, R7.reuse, -0x2daee0ad, RZ ;  /* 0xd2511f5307057827 */ /* 0x040fe200078e00ff */
[----:B------:R-:W0:Y:S03]  /*0800*/  LDCU.64 UR18, c[0x0][0x3a0] ;  /* 0x00007400ff1277ac */ /* 0x000e260008000a00 */
[----:B------:R-:W-:Y:S01]  /*0810*/  IMAD R11, R7, -0x2daee0ad, RZ ;  /* 0xd2511f53070b7824 */ /* 0x000fe200078e02ff */
[----:B------:R-:W-:Y:S01]  /*0820*/  LOP3.LUT R5, R8, UR6, R5, 0x96, !PT ;  /* 0x0000000608057c12 */ /* 0x000fe2000f8e9605 */
[----:B------:R-:W-:Y:S01]  /*0830*/  IMAD.HI.U32 R10, R6, -0x2daee0ad, RZ ;  /* 0xd2511f53060a7827 */ /* 0x000fe200078e00ff */
[----:B------:R-:W0:Y:S03]  /*0840*/  LDCU.64 UR20, c[0x0][0x380] ;  /* 0x00007000ff1477ac */ /* 0x000e260008000a00 */
[----:B------:R-:W-:Y:S01]  /*0850*/  IMAD R8, R9, -0x326172a9, RZ ;  /* 0xcd9e8d5709087824 */ /* 0x000fe200078e02ff */
[----:B------:R-:W-:Y:S01]  /*0860*/  LOP3.LUT R10, R11, UR7, R10, 0x96, !PT ;  /* 0x000000070b0a7c12 */ /* 0x000fe2000f8e960a */
[----:B------:R-:W-:Y:S01]  /*0870*/  IMAD.HI.U32 R7, R5, -0x326172a9, RZ ;  /* 0xcd9e8d5705077827 */ /* 0x000fe200078e00ff */
[----:B------:R-:W-:-:S03]  /*0880*/  UPLOP3.LUT UP1, UPT, UPT, UPT, UPT, 0x40, 0x4 ;  /* 0x000000000004789c */ /* 0x000fc60003f2e870 */
        /* <DEDUP_REMOVED lines=18> */
[----:B------:R-:W-:Y:S01]  /*09b0*/  IMAD.HI.U32 R9, R6, -0x2daee0ad, RZ ;  /* 0xd2511f5306097827 */ /* 0x000fe200078e00ff */
[----:B------:R-:W-:-:S03]  /*09c0*/  LOP3.LUT R5, R10, UR31, R5, 0x96, !PT ;  /* 0x0000001f0a057c12 */ /* 0x000fc6000f8e9605 */
[----:B------:R-:W-:Y:S02]  /*09d0*/  IMAD R10, R7, -0x2daee0ad, RZ ;  /* 0xd2511f53070a7824 */ /* 0x000fe400078e02ff */
[----:B------:R-:W-:Y:S02]  /*09e0*/  IMAD R8, R8, -0x326172a9, RZ ;  /* 0xcd9e8d5708087824 */ /* 0x000fe400078e02ff */
[C---:B------:R-:W-:Y:S01]  /*09f0*/  IMAD.HI.U32 R7, R5.reuse, -0x326172a9, RZ ;  /* 0xcd9e8d5705077827 */ /* 0x040fe200078e00ff */
[----:B------:R-:W-:Y:S02]  /*0a00*/  LOP3.LUT R9, R10, UR33, R9, 0x96, !PT ;  /* 0x000000210a097c12 */ /* 0x000fe4000f8e9609 */
[----:B------:R-:W-:Y:S01]  /*0a10*/  LOP3.LUT R10, R4, 0x7f, RZ, 0xc0, !PT ;  /* 0x0000007f040a7812 */ /* 0x000fe200078ec0ff */
[----:B------:R-:W-:Y:S01]  /*0a20*/  IMAD R11, R6, -0x2daee0ad, RZ ;  /* 0xd2511f53060b7824 */ /* 0x000fe200078e02ff */
[----:B------:R-:W-:Y:S01]  /*0a30*/  LOP3.LUT R7, R8, UR32, R7, 0x96, !PT ;  /* 0x0000002008077c12 */ /* 0x000fe2000f8e9607 */
[----:B------:R-:W-:Y:S01]  /*0a40*/  IMAD.SHL.U32 R4, R4, 0x2, RZ ;  /* 0x0000000204047824 */ /* 0x000fe200078e00ff */
[----:B------:R-:W-:Y:S01]  /*0a50*/  VIADDMNMX R16, R10, -R2, RZ, !PT ;  /* 0x800000020a107246 */ /* 0x000fe200078001ff */
[----:B------:R-:W-:-:S02]  /*0a60*/  IMAD R8, R5, -0x326172a9, RZ ;  /* 0xcd9e8d5705087824 */ /* 0x000fc400078e02ff */
[----:B------:R-:W-:Y:S01]  /*0a70*/  IMAD.HI.U32 R2, R7, -0x2daee0ad, RZ ;  /* 0xd2511f5307027827 */ /* 0x000fe200078e00ff */
[----:B------:R-:W-:-:S03]  /*0a80*/  VIMNMX R16, PT, PT, R16, 0x20, PT ;  /* 0x0000002010107848 */ /* 0x000fc60003fe0100 */
[----:B------:R-:W-:Y:S01]  /*0a90*/  IMAD.HI.U32 R5, R9, -0x326172a9, RZ ;  /* 0xcd9e8d5709057827 */ /* 0x000fe200078e00ff */
[----:B------:R-:W-:Y:S02]  /*0aa0*/  LOP3.LUT R2, R11, UR8, R2, 0x96, !PT ;  /* 0x000000080b027c12 */ /* 0x000fe4000f8e9602 */
[----:B------:R-:W-:Y:S01]  /*0ab0*/  LOP3.LUT R11, R4, 0xffffff00, RZ, 0xc0, !PT ;  /* 0xffffff00040b7812 */ /* 0x000fe200078ec0ff */
[----:B------:R-:W-:Y:S01]  /*0ac0*/  IMAD R3, R3, -0x20, R10 ;  /* 0xffffffe003037824 */ /* 0x000fe200078e020a */
[----:B------:R-:W-:Y:S01]  /*0ad0*/  LOP3.LUT R5, R8, UR34, R5, 0x96, !PT ;  /* 0x0000002208057c12 */ /* 0x000fe2000f8e9605 */
[----:B------:R-:W-:Y:S02]  /*0ae0*/  IMAD R6, R9, -0x326172a9, RZ ;  /* 0xcd9e8d5709067824 */ /* 0x000fe400078e02ff */
[----:B------:R-:W-:Y:S01]  /*0af0*/  IMAD R16, R16, 0x8, R11 ;  /* 0x0000000810107824 */ /* 0x000fe200078e020b */
[----:B------:R-:W-:Y:S01]  /*0b00*/  VIMNMX R3, PT, PT, RZ, R3, !PT ;  /* 0x00000003ff037248 */ /* 0x000fe20007fe0100 */
[----:B------:R-:W-:-:S02]  /*0b10*/  IMAD R7, R7, -0x2daee0ad, RZ ;  /* 0xd2511f5307077824 */ /* 0x000fc400078e02ff */
[----:B------:R-:W-:Y:S01]  /*0b20*/  IMAD.HI.U32 R10, R5, -0x2daee0ad, RZ ;  /* 0xd2511f53050a7827 */ /* 0x000fe200078e00ff */
[----:B------:R-:W-:Y:S02]  /*0b30*/  I2FP.F32.U32 R8, R16 ;  /* 0x0000001000087245 */ /* 0x000fe40000201000 */
[----:B------:R-:W-:Y:S01]  /*0b40*/  VIMNMX R4, PT, PT, R3, 0x20, PT ;  /* 0x0000002003047848 */ /* 0x000fe20003fe0100 */
[----:B------:R-:W-:Y:S01]  /*0b50*/  IMAD.HI.U32 R9, R2, -0x326172a9, RZ ;  /* 0xcd9e8d5702097827 */ /* 0x000fe200078e00ff */
[----:B------:R-:W-:Y:S02]  /*0b60*/  LOP3.LUT R10, R7, UR10, R10, 0x96, !PT ;  /* 0x0000000a070a7c12 */ /* 0x000fe4000f8e960a */
[----:B------:R-:W0:Y:S01]  /*0b70*/  MUFU.RCP R8, R8 ;  /* 0x0000000800087308 */ /* 0x000e220000001000 */
[----:B------:R-:W-:Y:S01]  /*0b80*/  IMAD R76, R5, -0x2daee0ad, RZ ;  /* 0xd2511f53054c7824 */ /* 0x000fe200078e02ff */
[----:B------:R-:W-:Y:S01]  /*0b90*/  LOP3.LUT R9, R6, UR9, R9, 0x96, !PT ;  /* 0x0000000906097c12 */ /* 0x000fe2000f8e9609 */
[----:B------:R-:W-:Y:S01]  /*0ba0*/  IMAD.MOV.U32 R6, RZ, RZ, RZ ;  /* 0x000000ffff067224 */ /* 0x000fe200078e00ff */
[----:B------:R-:W-:Y:S01]  /*0bb0*/  LEA R11, R4, R11, 0x3 ;  /* 0x0000000b040b7211 */ /* 0x000fe200078e18ff */
[----:B------:R-:W-:Y:S01]  /*0bc0*/  IMAD R5, R2, -0x326172a9, RZ ;  /* 0xcd9e8d5702057824 */ /* 0x000fe200078e02ff */
[----:B------:R-:W-:Y:S01]  /*0bd0*/  LOP3.LUT R7, R0, 0x3, RZ, 0xc0, !PT ;  /* 0x0000000300077812 */ /* 0x000fe200078ec0ff */
[----:B-1234-:R-:W0:Y:S06]  /*0be0*/  LDCU.128 UR8, c[0x0][0x3f0] ;  /* 0x00007e00ff0877ac */ /* 0x01ee2c0008000c00 */
.L_x_2941:
[----:B0-----:R-:W-:-:S06]  /*0bf0*/  UIMAD.WIDE UR4, UR24, 0x4, UR8 ;  /* 0x00000004180478a5 */ /* 0x001fcc000f8e0208 */
[----:B-12---:R-:W-:Y:S01]  /*0c00*/  IMAD.U32 R44, RZ, RZ, UR4 ;  /* 0x00000004ff2c7e24 */ /* 0x006fe2000f8e00ff */
[----:B------:R-:W-:-:S05]  /*0c10*/  MOV R45, UR5 ;  /* 0x00000005002d7c02 */ /* 0x000fca0008000f00 */
[----:B------:R0:W2:Y:S01]  /*0c20*/  LDG.E R46, desc[UR12][R44.64] ;  /* 0x0000000c2c2e7981 */ /* 0x0000a2000c1e1900 */
[----:B------:R-:W-:-:S06]  /*0c30*/  UIMAD.WIDE UR4, UR24, 0x4, UR10 ;  /* 0x00000004180478a5 */ /* 0x000fcc000f8e020a */
[----:B0-----:R-:W-:Y:S02]  /*0c40*/  IMAD.U32 R44, RZ, RZ, UR4 ;  /* 0x00000004ff2c7e24 */ /* 0x001fe4000f8e00ff */
        /* <DEDUP_REMOVED lines=28> */
.L_x_2628:
[----:B------:R-:W-:Y:S05]  /*0e10*/  BRA.U !UP0, `(.L_x_2629) ;  /* 0x00000031081c7547 */ /* 0x000fea000b800000 */
[----:B------:R-:W0:Y:S02]  /*0e20*/  LDC.64 R44, c[0x0][0x3a0] ;  /* 0x0000e800ff2c7b82 */ /* 0x000e240000000a00 */
[----:B0-----:R-:W-:-:S06]  /*0e30*/  IMAD.WIDE.U32 R44, R79, 0x10, R44 ;  /* 0x000000104f2c7825 */ /* 0x001fcc00078e002c */
[----:B------:R-:W2:Y:S01]  /*0e40*/  LDG.E.128 R44, desc[UR12][R44.64] ;  /* 0x0000000c2c2c7981 */ /* 0x000ea2000c1e1d00 */
[----:B------:R-:W-:-:S13]  /*0e50*/  ISETP.LT.AND P1, PT, RZ, UR39, PT ;  /* 0x00000027ff007c0c */ /* 0x000fda000bf21270 */
[----:B------:R-:W-:Y:S01]  /*0e60*/  @!P1 MOV R62, R7 ;  /* 0x00000007003e9202 */ /* 0x000fe20000000f00 */
[----:B------:R-:W-:Y:S02]  /*0e70*/  @!P1 IMAD.MOV.U32 R61, RZ, RZ, R76 ;  /* 0x000000ffff3d9224 */ /* 0x000fe400078e004c */
[----:B--2---:R-:W-:Y:S01]  /*0e80*/  @!P1 HADD2.F32 R4, -RZ, R44.H0_H0 ;  /* 0x2000002cff049230 */ /* 0x004fe20000004100 */
        /* <DEDUP_REMOVED lines=17> */
.L_x_2633:
        /* <DEDUP_REMOVED lines=13> */
.L_x_2635:
[----:B------:R-:W-:Y:S05]  /*1070*/  BSYNC.RECONVERGENT B2 ;  /* 0x0000000000027941 */ /* 0x000fea0003800200 */
.L_x_2634:
        /* <DEDUP_REMOVED lines=49> */
.L_x_2632:
[----:B------:R-:W-:Y:S05]  /*1390*/  BSYNC.RECONVERGENT B1 ;  /* 0x0000000000017941 */ /* 0x000fea0003800200 */
.L_x_2631:
[----:B------:R-:W-:Y:S01]  /*13a0*/  I2FP.F32.U32 R2, R2 ;  /* 0x0000000200027245 */ /* 0x000fe20000201000 */
[----:B-----5:R-:W-:Y:S02]  /*13b0*/  HADD2.F32 R3, -RZ, R16.H0_H0 ;  /* 0x20000010ff037230 */ /* 0x020fe40000004100 */
[----:B------:R-:W-:-:S03]  /*13c0*/  IMAD.MOV.U32 R7, RZ, RZ, 0x2f800000 ;  /* 0x2f800000ff077424 */ /* 0x000fc600078e00ff */
[----:B------:R-:W-:Y:S01]  /*13d0*/  FMUL.FTZ R3, R3, UR17 ;  /* 0x0000001103037c20 */ /* 0x000fe20008410000 */
[----:B------:R-:W-:Y:S01]  /*13e0*/  FFMA.FTZ R2, R2, R7, 1.1641532182693481445e-10 ;  /* 0x2f00000002027423 */ /* 0x000fe20000010007 */
[----:B------:R-:W-:Y:S02]  /*13f0*/  HADD2.F32 R7, -RZ, R44.H0_H0 ;  /* 0x2000002cff077230 */ /* 0x000fe40000004100 */
[----:B------:R-:W-:Y:S02]  /*1400*/  FMUL.FTZ R3, R3, UR16 ;  /* 0x0000001003037c20 */ /* 0x000fe40008410000 */
[----:B------:R-:W-:-:S04]  /*1410*/  FSETP.GTU.FTZ.AND P2, PT, R2, UR35, PT ;  /* 0x0000002302007c0b */ /* 0x000fc8000bf5c000 */
[----:B------:R-:W-:Y:S02]  /*1420*/  FSEL R4, R3, RZ, !P2 ;  /* 0x000000ff03047208 */ /* 0x000fe40005000000 */
[----:B------:R-:W-:-:S03]  /*1430*/  SEL R3, RZ, 0x1, P2 ;  /* 0x00000001ff037807 */ /* 0x000fc60001000000 */
[----:B------:R-:W-:-:S07]  /*1440*/  FADD.FTZ R4, R7, R4 ;  /* 0x0000000407047221 */ /* 0x000fce0000010000 */
.L_x_2630:
[----:B------:R-:W-:Y:S01]  /*1450*/  F2FP.F16.F32.PACK_AB R76, RZ, R4 ;  /* 0x00000004ff4c723e */ /* 0x000fe200000000ff */
[----:B------:R-:W-:Y:S01]  /*1460*/  @!P1 HADD2.F32 R2, -RZ, R44.H1_H1 ;  /* 0x3000002cff029230 */ /* 0x000fe20000004100 */
        /* <DEDUP_REMOVED lines=19> */
.L_x_2639:
        /* <DEDUP_REMOVED lines=13> */
.L_x_2641:
[----:B------:R-:W-:Y:S05]  /*1670*/  BSYNC.RECONVERGENT B2 ;  /* 0x0000000000027941 */ /* 0x000fea0003800200 */
.L_x_2640:
        /* <DEDUP_REMOVED lines=49> */
.L_x_2638:
[----:B------:R-:W-:Y:S05]  /*1990*/  BSYNC.RECONVERGENT B1 ;  /* 0x0000000000017941 */ /* 0x000fea0003800200 */
.L_x_2637:
[----:B------:R-:W-:Y:S01]  /*19a0*/  HFMA2 R61, -RZ, RZ, 0.1171875, 0 ;  /* 0x2f800000ff3d7431 */ /* 0x000fe200000001ff */
[----:B------:R-:W-:Y:S01]  /*19b0*/  I2FP.F32.U32 R0, R0 ;  /* 0x0000000000007245 */ /* 0x000fe20000201000 */
[----:B-----5:R-:W-:-:S05]  /*19c0*/  HADD2.F32 R2, -RZ, R16.H1_H1 ;  /* 0x30000010ff027230 */ /* 0x020fca0000004100 */
[----:B------:R-:W-:Y:S01]  /*19d0*/  FMUL.FTZ R2, R2, UR17 ;  /* 0x0000001102027c20 */ /* 0x000fe20008410000 */
[----:B------:R-:W-:-:S03]  /*19e0*/  FFMA.FTZ R0, R0, R61, 1.1641532182693481445e-10 ;  /* 0x2f00000000007423 */ /* 0x000fc6000001003d */
[----:B------:R-:W-:Y:S01]  /*19f0*/  FMUL.FTZ R2, R2, UR16 ;  /* 0x0000001002027c20 */ /* 0x000fe20008410000 */
[----:B------:R-:W-:Y:S01]  /*1a00*/  HADD2.F32 R61, -RZ, R44.H1_H1 ;  /* 0x3000002cff3d7230 */ /* 0x000fe20000004100 */
[----:B------:R-:W-:-:S04]  /*1a10*/  FSETP.GTU.FTZ.AND P2, PT, R0, UR35, PT ;  /* 0x0000002300007c0b */ /* 0x000fc8000bf5c000 */
[----:B------:R-:W-:Y:S02]  /*1a20*/  FSEL R2, R2, RZ, !P2 ;  /* 0x000000ff02027208 */ /* 0x000fe40005000000 */
[----:B------:R-:W-:-:S03]  /*1a30*/  SEL R0, RZ, 0x1, P2 ;  /* 0x00000001ff007807 */ /* 0x000fc60001000000 */
[----:B------:R-:W-:-:S07]  /*1a40*/  FADD.FTZ R2, R61, R2 ;  /* 0x000000023d027221 */ /* 0x000fce0000010000 */
.L_x_2636:
[----:B------:R-:W-:Y:S01]  /*1a50*/  F2FP.F16.F32.PACK_AB R86, RZ, R2 ;  /* 0x00000002ff56723e */ /* 0x000fe200000000ff */
[----:B------:R-:W-:Y:S02]  /*1a60*/  @!P1 HADD2.F32 R62, -RZ, R45.H0_H0 ;  /* 0x2000002dff3e9230 */ /* 0x000fe40000004100 */
[----:B------:R-:W-:Y:S02]  /*1a70*/  @!P1 IMAD.MOV.U32 R70, RZ, RZ, R64 ;  /* 0x000000ffff469224 */ /* 0x000fe400078e0040 */
        /* <DEDUP_REMOVED lines=18> */
.L_x_2645:
        /* <DEDUP_REMOVED lines=13> */
.L_x_2647:
[----:B------:R-:W-:Y:S05]  /*1c70*/  BSYNC.RECONVERGENT B2 ;  /* 0x0000000000027941 */ /* 0x000fea0003800200 */
.L_x_2646:
        /* <DEDUP_REMOVED lines=49> */
.L_x_2644:
[----:B------:R-:W-:Y:S05]  /*1f90*/  BSYNC.RECONVERGENT B1 ;  /* 0x0000000000017941 */ /* 0x000fea0003800200 */
.L_x_2643:
[----:B------:R-:W-:Y:S01]  /*1fa0*/  I2FP.F32.U32 R7, R48 ;  /* 0x0000003000077245 */ /* 0x000fe20000201000 */
[----:B-----5:R-:W-:Y:S02]  /*1fb0*/  HADD2.F32 R48, -RZ, R17.H0_H0 ;  /* 0x20000011ff307230 */ /* 0x020fe40000004100 */
[----:B------:R-:W-:-:S03]  /*1fc0*/  IMAD.MOV.U32 R62, RZ, RZ, 0x2f800000 ;  /* 0x2f800000ff3e7424 */ /* 0x000fc600078e00ff */
[----:B------:R-:W-:Y:S01]  /*1fd0*/  FMUL.FTZ R48, R48, UR17 ;  /* 0x0000001130307c20 */ /* 0x000fe20008410000 */
[----:B------:R-:W-:-:S03]  /*1fe0*/  FFMA.FTZ R7, R7, R62, 1.1641532182693481445e-10 ;  /* 0x2f00000007077423 */ /* 0x000fc6000001003e */
[----:B------:R-:W-:Y:S02]  /*1ff0*/  FMUL.FTZ R48, R48, UR16 ;  /* 0x0000001030307c20 */ /* 0x000fe40008410000 */
[----:B------:R-:W-:Y:S01]  /*2000*/  FSETP.GTU.FTZ.AND P2, PT, R7, UR35, PT ;  /* 0x0000002307007c0b */ /* 0x000fe2000bf5c000 */
[----:B------:R-:W-:-:S03]  /*2010*/  HADD2.F32 R7, -RZ, R45.H0_H0 ;  /* 0x2000002dff077230 */ /* 0x000fc60000004100 */
[----:B------:R-:W-:Y:S02]  /*2020*/  FSEL R62, R48, RZ, !P2 ;  /* 0x000000ff303e7208 */ /* 0x000fe40005000000 */
[----:B------:R-:W-:-:S03]  /*2030*/  SEL R48, RZ, 0x1, P2 ;  /* 0x00000001ff307807 */ /* 0x000fc60001000000 */
[----:B------:R-:W-:-:S07]  /*2040*/  FADD.FTZ R62, R7, R62 ;  /* 0x0000003e073e7221 */ /* 0x000fce0000010000 */
.L_x_2642:
        /* <DEDUP_REMOVED lines=21> */
.L_x_2651:
        /* <DEDUP_REMOVED lines=13> */
.L_x_2653:
[----:B------:R-:W-:Y:S05]  /*2270*/  BSYNC.RECONVERGENT B2 ;  /* 0x0000000000027941 */ /* 0x000fea0003800200 */
.L_x_2652:
        /* <DEDUP_REMOVED lines=49> */
.L_x_2650:
[----:B------:R-:W-:Y:S05]  /*2590*/  BSYNC.RECONVERGENT B1 ;  /* 0x0000000000017941 */ /* 0x000fea0003800200 */
.L_x_2649:
[----:B------:R-:W-:Y:S01]  /*25a0*/  I2FP.F32.U32 R44, R49 ;  /* 0x00000031002c7245 */ /* 0x000fe20000201000 */
[----:B-----5:R-:W-:Y:S02]  /*25b0*/  HADD2.F32 R49, -RZ, R17.H1_H1 ;  /* 0x30000011ff317230 */ /* 0x020fe40000004100 */
[----:B------:R-:W-:-:S03]  /*25c0*/  IMAD.MOV.U32 R61, RZ, RZ, 0x2f800000 ;  /* 0x2f800000ff3d7424 */ /* 0x000fc600078e00ff */
[----:B------:R-:W-:Y:S01]  /*25d0*/  FMUL.FTZ R49, R49, UR17 ;  /* 0x0000001131317c20 */ /* 0x000fe20008410000 */
[----:B------:R-:W-:-:S03]  /*25e0*/  FFMA.FTZ R44, R44, R61, 1.1641532182693481445e-10 ;  /* 0x2f0000002c2c7423 */ /* 0x000fc6000001003d */
[----:B------:R-:W-:Y:S02]  /*25f0*/  FMUL.FTZ R49, R49, UR16 ;  /* 0x0000001031317c20 */ /* 0x000fe40008410000 */
[----:B------:R-:W-:Y:S01]  /*2600*/  FSETP.GTU.FTZ.AND P2, PT, R44, UR35, PT ;  /* 0x000000232c007c0b */ /* 0x000fe2000bf5c000 */
[----:B------:R-:W-:-:S03]  /*2610*/  HADD2.F32 R44, -RZ, R45.H1_H1 ;  /* 0x3000002dff2c7230 */ /* 0x000fc60000004100 */
[----:B------:R-:W-:Y:S02]  /*2620*/  FSEL R61, R49, RZ, !P2 ;  /* 0x000000ff313d7208 */ /* 0x000fe40005000000 */
[----:B------:R-:W-:-:S03]  /*2630*/  SEL R49, RZ, 0x1, P2 ;  /* 0x00000001ff317807 */ /* 0x000fc60001000000 */
[----:B------:R-:W-:-:S07]  /*2640*/  FADD.FTZ R61, R44, R61 ;  /* 0x0000003d2c3d7221 */ /* 0x000fce0000010000 */
.L_x_2648:
[----:B------:R-:W-:Y:S01]  /*2650*/  F2FP.F16.F32.PACK_AB R89, RZ, R61 ;  /* 0x0000003dff59723e */ /* 0x000fe200000000ff */
[----:B------:R-:W-:Y:S01]  /*2660*/  @!P1 HADD2.F32 R64, -RZ, R46.H0_H0 ;  /* 0x2000002eff409230 */ /* 0x000fe20000004100 */
        /* <DEDUP_REMOVED lines=19> */
.L_x_2657:
        /* <DEDUP_REMOVED lines=13> */
.L_x_2659:
[----:B------:R-:W-:Y:S05]  /*2870*/  BSYNC.RECONVERGENT B2 ;  /* 0x0000000000027941 */ /* 0x000fea0003800200 */
.L_x_2658:
        /* <DEDUP_REMOVED lines=39> */
[----:B------:R-:W-:Y:S02]  /*2af0*/  UIADD3 UR5, UPT, UPT, UR14, -0x700cb87f, URZ ;  /* 0x8ff347810e057890 */ /* 0x000fe4000fffe0ff */
        /* <DEDUP_REMOVED lines=8> */
.L_x_2656:
[----:B------:R-:W-:Y:S05]  /*2b80*/  BSYNC.RECONVERGENT B1 ;  /* 0x0000000000017941 */ /* 0x000fea0003800200 */
.L_x_2655:
        /* <DEDUP_REMOVED lines=11> */
.L_x_2654:
        /* <DEDUP_REMOVED lines=21> */
.L_x_2663:
        /* <DEDUP_REMOVED lines=13> */
.L_x_2665:
[----:B------:R-:W-:Y:S05]  /*2e60*/  BSYNC.RECONVERGENT B2 ;  /* 0x0000000000027941 */ /* 0x000fea0003800200 */
.L_x_2664:
        /* <DEDUP_REMOVED lines=49> */
.L_x_2662:
[----:B------:R-:W-:Y:S05]  /*3180*/  BSYNC.RECONVERGENT B1 ;  /* 0x0000000000017941 */ /* 0x000fea0003800200 */
.L_x_2661:
[----:B------:R-:W-:Y:S01]  /*3190*/  I2FP.F32.U32 R45, R51 ;  /* 0x00000033002d7245 */ /* 0x000fe20000201000 */
[----:B-----5:R-:W-:Y:S02]  /*31a0*/  HADD2.F32 R51, -RZ, R18.H1_H1 ;  /* 0x30000012ff337230 */ /* 0x020fe40000004100 */
[----:B------:R-:W-:Y:S02]  /*31b0*/  IMAD.MOV.U32 R70, RZ, RZ, 0x2f800000 ;  /* 0x2f800000ff467424 */ /* 0x000fe400078e00ff */
[----:B------:R-:W-:Y:S02]  /*31c0*/  HADD2.F32 R46, -RZ, R46.H1_H1 ;  /* 0x3000002eff2e7230 */ /* 0x000fe40000004100 */
[----:B------:R-:W-:Y:S01]  /*31d0*/  FMUL.FTZ R51, R51, UR17 ;  /* 0x0000001133337c20 */ /* 0x000fe20008410000 */
[----:B------:R-:W-:-:S03]  /*31e0*/  FFMA.FTZ R45, R45, R70, 1.1641532182693481445e-10 ;  /* 0x2f0000002d2d7423 */ /* 0x000fc60000010046 */
[----:B------:R-:W-:Y:S02]  /*31f0*/  FMUL.FTZ R51, R51, UR16 ;  /* 0x0000001033337c20 */ /* 0x000fe40008410000 */
[----:B------:R-:W-:-:S04]  /*3200*/  FSETP.GTU.FTZ.AND P2, PT, R45, UR35, PT ;  /* 0x000000232d007c0b */ /* 0x000fc8000bf5c000 */
[----:B------:R-:W-:Y:S02]  /*3210*/  FSEL R65, R51, RZ, !P2 ;  /* 0x000000ff33417208 */ /* 0x000fe40005000000 */
[----:B------:R-:W-:-:S03]  /*3220*/  SEL R51, RZ, 0x1, P2 ;  /* 0x00000001ff337807 */ /* 0x000fc60001000000 */
[----:B------:R-:W-:-:S07]  /*3230*/  FADD.FTZ R65, R46, R65 ;  /* 0x000000412e417221 */ /* 0x000fce0000010000 */
.L_x_2660:
        /* <DEDUP_REMOVED lines=21> */
.L_x_2669:
        /* <DEDUP_REMOVED lines=13> */
.L_x_2671:
[----:B------:R-:W-:Y:S05]  /*3460*/  BSYNC.RECONVERGENT B2 ;  /* 0x0000000000027941 */ /* 0x000fea0003800200 */
.L_x_2670:
        /* <DEDUP_REMOVED lines=49> */
.L_x_2668:
[----:B------:R-:W-:Y:S05]  /*3780*/  BSYNC.RECONVERGENT B1 ;  /* 0x0000000000017941 */ /* 0x000fea0003800200 */
.L_x_2667:
[----:B------:R-:W-:Y:S01]  /*3790*/  I2FP.F32.U32 R7, R52 ;  /* 0x0000003400077245 */ /* 0x000fe20000201000 */
[----:B------:R-:W-:Y:S02]  /*37a0*/  HFMA2 R52, -RZ, RZ, 0.1171875, 0 ;  /* 0x2f800000ff347431 */ /* 0x000fe400000001ff */
[----:B-----5:R-:W-:-:S05]  /*37b0*/  HADD2.F32 R44, -RZ, R19.H0_H0 ;  /* 0x20000013ff2c7230 */ /* 0x020fca0000004100 */
        /* <DEDUP_REMOVED lines=8> */
.L_x_2666:
[----:B------:R-:W-:Y:S01]  /*3840*/  F2FP.F16.F32.PACK_AB R88, RZ, R70 ;  /* 0x00000046ff58723e */ /* 0x000fe200000000ff */
[----:B------:R-:W-:Y:S02]  /*3850*/  @!P1 HADD2.F32 R71, -RZ, R47.H1_H1 ;  /* 0x3000002fff479230 */ /* 0x000fe40000004100 */
        /* <DEDUP_REMOVED lines=19> */
.L_x_2675:
        /* <DEDUP_REMOVED lines=13> */
.L_x_2677:
[----:B------:R-:W-:Y:S05]  /*3a60*/  BSYNC.RECONVERGENT B2 ;  /* 0x0000000000027941 */ /* 0x000fea0003800200 */
.L_x_2676:
        /* <DEDUP_REMOVED lines=48> */
.L_x_2674:
[----:B------:R-:W-:Y:S05]  /*3d70*/  BSYNC.RECONVERGENT B1 ;  /* 0x0000000000017941 */ /* 0x000fea0003800200 */
.L_x_2673:
        /* <DEDUP_REMOVED lines=11> */
.L_x_2672:
[----:B------:R-:W-:Y:S02]  /*3e30*/  F2FP.F16.F32.PACK_AB R47, RZ, R71 ;  /* 0x00000047ff2f723e */ /* 0x000fe400000000ff */
[----:B------:R-:W-:Y:S02]  /*3e40*/  PRMT R46, R90, 0x5410, R46 ;  /* 0x000054105a2e7816 */ /* 0x000fe4000000002e */
[----:B------:R-:W-:Y:S02]  /*3e50*/  PRMT R45, R87, 0x5410, R89 ;  /* 0x00005410572d7816 */ /* 0x000fe40000000059 */
[----:B------:R-:W-:Y:S02]  /*3e60*/  PRMT R44, R76, 0x5410, R86 ;  /* 0x000054104c2c7816 */ /* 0x000fe40000000056 */
[----:B------:R-:W-:Y:S01]  /*3e70*/  PRMT R47, R88, 0x5410, R47 ;  /* 0x00005410582f7816 */ /* 0x000fe2000000002f */
[----:B------:R-:W-:Y:S06]  /*3e80*/  BRA `(.L_x_2678) ;  /* 0x0000002c00447947 */ /* 0x000fec0003800000 */
.L_x_2629:
[----:B------:R-:W-:Y:S01]  /*3e90*/  IMAD.U32 R91, RZ, RZ, UR15 ;  /* 0x0000000fff5b7e24 */ /* 0x000fe2000f8e00ff */
[----:B------:R-:W-:Y:S01]  /*3ea0*/  MOV R4, RZ ;  /* 0x000000ff00047202 */ /* 0x000fe20000000f00 */
        /* <DEDUP_REMOVED lines=20> */
.L_x_2682:
        /* <DEDUP_REMOVED lines=13> */
.L_x_2684:
[----:B------:R-:W-:Y:S05]  /*40c0*/  BSYNC.RECONVERGENT B2 ;  /* 0x0000000000027941 */ /* 0x000fea0003800200 */
.L_x_2683:
        /* <DEDUP_REMOVED lines=47> */
.L_x_2681:
[----:B------:R-:W-:Y:S05]  /*43c0*/  BSYNC.RECONVERGENT B1 ;  /* 0x0000000000017941 */ /* 0x000fea0003800200 */
.L_x_2680:
[----:B------:R-:W-:Y:S01]  /*43d0*/  I2FP.F32.U32 R2, R2 ;  /* 0x0000000200027245 */ /* 0x000fe20000201000 */
[----:B-----5:R-:W-:Y:S02]  /*43e0*/  HADD2.F32 R4, -RZ, R16.H0_H0 ;  /* 0x20000010ff047230 */ /* 0x020fe40000004100 */
[----:B------:R-:W-:-:S03]  /*43f0*/  IMAD.MOV.U32 R3, RZ, RZ, 0x2f800000 ;  /* 0x2f800000ff037424 */ /* 0x000fc600078e00ff */
[----:B------:R-:W-:Y:S01]  /*4400*/  FMUL.FTZ R4, R4, UR17 ;  /* 0x0000001104047c20 */ /* 0x000fe20008410000 */
[----:B------:R-:W-:-:S03]  /*4410*/  FFMA.FTZ R2, R2, R3, 1.1641532182693481445e-10 ;  /* 0x2f00000002027423 */ /* 0x000fc60000010003 */
[----:B------:R-:W-:Y:S02]  /*4420*/  FMUL.FTZ R4, R4, UR16 ;  /* 0x0000001004047c20 */ /* 0x000fe40008410000 */
[----:B------:R-:W-:-:S04]  /*4430*/  FSETP.GTU.FTZ.AND P1, PT, R2, UR35, PT ;  /* 0x0000002302007c0b */ /* 0x000fc8000bf3c000 */
[----:B------:R-:W-:Y:S02]  /*4440*/  SEL R3, RZ, 0x1, P1 ;  /* 0x00000001ff037807 */ /* 0x000fe40000800000 */
[----:B------:R-:W-:-:S07]  /*4450*/  FSEL R4, R4, RZ, !P1 ;  /* 0x000000ff04047208 */ /* 0x000fce0004800000 */
.L_x_2679:
[----:B------:R-:W-:Y:S01]  /*4460*/  HFMA2 R2, -RZ, RZ, 0, 0 ;  /* 0x00000000ff027431 */ /* 0x000fe200000001ff */
[----:B------:R-:W-:Y:S01]  /*4470*/  F2FP.F16.F32.PACK_AB R86, RZ, R4 ;  /* 0x00000004ff56723e */ /* 0x000fe200000000ff */
[----:B------:R-:W-:Y:S01]  /*4480*/  IMAD.MOV.U32 R7, RZ, RZ, R44 ;  /* 0x000000ffff077224 */ /* 0x000fe200078e002c */
        /* <DEDUP_REMOVED lines=14> */
.L_x_2688:
        /* <DEDUP_REMOVED lines=13> */
.L_x_2690:
[----:B------:R-:W-:Y:S05]  /*4640*/  BSYNC.RECONVERGENT B2 ;  /* 0x0000000000027941 */ /* 0x000fea0003800200 */
.L_x_2689:
        /* <DEDUP_REMOVED lines=48> */
.L_x_2687:
[----:B------:R-:W-:Y:S05]  /*4950*/  BSYNC.RECONVERGENT B1 ;  /* 0x0000000000017941 */ /* 0x000fea0003800200 */
.L_x_2686:
[----:B------:R-:W-:Y:S01]  /*4960*/  I2FP.F32.U32 R0, R0 ;  /* 0x0000000000007245 */ /* 0x000fe20000201000 */
[----:B-----5:R-:W-:Y:S02]  /*4970*/  HADD2.F32 R2, -RZ, R16.H1_H1 ;  /* 0x30000010ff027230 */ /* 0x020fe40000004100 */
[----:B------:R-:W-:-:S03]  /*4980*/  IMAD.MOV.U32 R45, RZ, RZ, 0x2f800000 ;  /* 0x2f800000ff2d7424 */ /* 0x000fc600078e00ff */
[----:B------:R-:W-:Y:S01]  /*4990*/  FMUL.FTZ R2, R2, UR17 ;  /* 0x0000001102027c20 */ /* 0x000fe20008410000 */
[----:B------:R-:W-:-:S03]  /*49a0*/  FFMA.FTZ R0, R0, R45, 1.1641532182693481445e-10 ;  /* 0x2f00000000007423 */ /* 0x000fc6000001002d */
[----:B------:R-:W-:Y:S02]  /*49b0*/  FMUL.FTZ R2, R2, UR16 ;  /* 0x0000001002027c20 */ /* 0x000fe40008410000 */
[----:B------:R-:W-:-:S04]  /*49c0*/  FSETP.GTU.FTZ.AND P1, PT, R0, UR35, PT ;  /* 0x0000002300007c0b */ /* 0x000fc8000bf3c000 */
[----:B------:R-:W-:Y:S02]  /*49d0*/  SEL R0, RZ, 0x1, P1 ;  /* 0x00000001ff007807 */ /* 0x000fe40000800000 */
[----:B------:R-:W-:-:S07]  /*49e0*/  FSEL R2, R2, RZ, !P1 ;  /* 0x000000ff02027208 */ /* 0x000fce0004800000 */
.L_x_2685:
[----:B------:R-:W-:Y:S01]  /*49f0*/  F2FP.F16.F32.PACK_AB R85, RZ, R2 ;  /* 0x00000002ff55723e */ /* 0x000fe200000000ff */
        /* <DEDUP_REMOVED lines=16> */
.L_x_2694:
        /* <DEDUP_REMOVED lines=13> */
.L_x_2696:
[----:B------:R-:W-:Y:S05]  /*4bd0*/  BSYNC.RECONVERGENT B2 ;  /* 0x0000000000027941 */ /* 0x000fea0003800200 */
.L_x_2695:
        /* <DEDUP_REMOVED lines=48> */
.L_x_2693:
[----:B------:R-:W-:Y:S05]  /*4ee0*/  BSYNC.RECONVERGENT B1 ;  /* 0x0000000000017941 */ /* 0x000fea0003800200 */
.L_x_2692:
[----:B------:R-:W-:Y:S01]  /*4ef0*/  HFMA2 R46, -RZ, RZ, 0.1171875, 0 ;  /* 0x2f800000ff2e7431 */ /* 0x000fe200000001ff */
[----:B------:R-:W-:Y:S01]  /*4f00*/  I2FP.F32.U32 R7, R45 ;  /* 0x0000002d00077245 */ /* 0x000fe20000201000 */
[----:B-----5:R-:W-:-:S05]  /*4f10*/  HADD2.F32 R45, -RZ, R17.H0_H0 ;  /* 0x20000011ff2d7230 */ /* 0x020fca0000004100 */
[----:B------:R-:W-:Y:S01]  /*4f20*/  FMUL.FTZ R45, R45, UR17 ;  /* 0x000000112d2d7c20 */ /* 0x000fe20008410000 */
[----:B------:R-:W-:-:S03]  /*4f30*/  FFMA.FTZ R7, R7, R46, 1.1641532182693481445e-10 ;  /* 0x2f00000007077423 */ /* 0x000fc6000001002e */
[----:B------:R-:W-:Y:S02]  /*4f40*/  FMUL.FTZ R45, R45, UR16 ;  /* 0x000000102d2d7c20 */ /* 0x000fe40008410000 */
[----:B------:R-:W-:-:S04]  /*4f50*/  FSETP.GTU.FTZ.AND P1, PT, R7, UR35, PT ;  /* 0x0000002307007c0b */ /* 0x000fc8000bf3c000 */
[----:B------:R-:W-:Y:S02]  /*4f60*/  SEL R48, RZ, 0x1, P1 ;  /* 0x00000001ff307807 */ /* 0x000fe40000800000 */
[----:B------:R-:W-:-:S07]  /*4f70*/  FSEL R62, R45, RZ, !P1 ;  /* 0x000000ff2d3e7208 */ /* 0x000fce0004800000 */
.L_x_2691:
[----:B------:R-:W-:Y:S01]  /*4f80*/  F2FP.F16.F32.PACK_AB R87, RZ, R62 ;  /* 0x0000003eff57723e */ /* 0x000fe200000000ff */
        /* <DEDUP_REMOVED lines=16> */
.L_x_2700:
        /* <DEDUP_REMOVED lines=13> */
.L_x_2702:
[----:B------:R-:W-:Y:S05]  /*5160*/  BSYNC.RECONVERGENT B2 ;  /* 0x0000000000027941 */ /* 0x000fea0003800200 */
.L_x_2701:
        /* <DEDUP_REMOVED lines=48> */
.L_x_2699:
[----:B------:R-:W-:Y:S05]  /*5470*/  BSYNC.RECONVERGENT B1 ;  /* 0x0000000000017941 */ /* 0x000fea0003800200 */
.L_x_2698:
        /* <DEDUP_REMOVED lines=9> */
.L_x_2697:
        /* <DEDUP_REMOVED lines=17> */
.L_x_2706:
        /* <DEDUP_REMOVED lines=13> */
.L_x_2708:
[----:B------:R-:W-:Y:S05]  /*56f0*/  BSYNC.RECONVERGENT B2 ;  /* 0x0000000000027941 */ /* 0x000fea0003800200 */
.L_x_2707:
        /* <DEDUP_REMOVED lines=48> */
.L_x_2705:
[----:B------:R-:W-:Y:S05]  /*5a00*/  BSYNC.RECONVERGENT B1 ;  /* 0x0000000000017941 */ /* 0x000fea0003800200 */
.L_x_2704:
        /* <DEDUP_REMOVED lines=9> */
.L_x_2703:
        /* <DEDUP_REMOVED lines=17> */
.L_x_2712:
        /* <DEDUP_REMOVED lines=13> */
.L_x_2714:
[----:B------:R-:W-:Y:S05]  /*5c80*/  BSYNC.RECONVERGENT B2 ;  /* 0x0000000000027941 */ /* 0x000fea0003800200 */
.L_x_2713:
        /* <DEDUP_REMOVED lines=48> */
.L_x_2711:
[----:B------:R-:W-:Y:S05]  /*5f90*/  BSYNC.RECONVERGENT B1 ;  /* 0x0000000000017941 */ /* 0x000fea0003800200 */
.L_x_2710:
[----:B------:R-:W-:Y:S01]  /*5fa0*/  I2FP.F32.U32 R44, R45 ;  /* 0x0000002d002c7245 */ /* 0x000fe20000201000 */
[----:B------:R-:W-:Y:S02]  /*5fb0*/  HFMA2 R45, -RZ, RZ, 0.1171875, 0 ;  /* 0x2f800000ff2d7431 */ /* 0x000fe400000001ff */
[----:B-----5:R-:W-:-:S05]  /*5fc0*/  HADD2.F32 R46, -RZ, R18.H1_H1 ;  /* 0x30000012ff2e7230 */ /* 0x020fca0000004100 */
[----:B------:R-:W-:Y:S01]  /*5fd0*/  FMUL.FTZ R46, R46, UR17 ;  /* 0x000000112e2e7c20 */ /* 0x000fe20008410000 */
[----:B------:R-:W-:-:S03]  /*5fe0*/  FFMA.FTZ R44, R44, R45, 1.1641532182693481445e-10 ;  /* 0x2f0000002c2c7423 */ /* 0x000fc6000001002d */
[----:B------:R-:W-:Y:S02]  /*5ff0*/  FMUL.FTZ R46, R46, UR16 ;  /* 0x000000102e2e7c20 */ /* 0x000fe40008410000 */
[----:B------:R-:W-:-:S04]  /*6000*/  FSETP.GTU.FTZ.AND P1, PT, R44, UR35, PT ;  /* 0x000000232c007c0b */ /* 0x000fc8000bf3c000 */
[----:B------:R-:W-:Y:S02]  /*6010*/  SEL R51, RZ, 0x1, P1 ;  /* 0x00000001ff337807 */ /* 0x000fe40000800000 */
[----:B------:R-:W-:-:S07]  /*6020*/  FSEL R65, R46, RZ, !P1 ;  /* 0x000000ff2e417208 */ /* 0x000fce0004800000 */
.L_x_2709:
        /* <DEDUP_REMOVED lines=17> */
.L_x_2718:
        /* <DEDUP_REMOVED lines=13> */
.L_x_2720:
[----:B------:R-:W-:Y:S05]  /*6210*/  BSYNC.RECONVERGENT B2 ;  /* 0x0000000000027941 */ /* 0x000fea0003800200 */
.L_x_2719:
        /* <DEDUP_REMOVED lines=48> */
.L_x_2717:
[----:B------:R-:W-:Y:S05]  /*6520*/  BSYNC.RECONVERGENT B1 ;  /* 0x0000000000017941 */ /* 0x000fea0003800200 */
.L_x_2716:
        /* <DEDUP_REMOVED lines=9> */
.L_x_2715:
        /* <DEDUP_REMOVED lines=17> */
.L_x_2724:
        /* <DEDUP_REMOVED lines=13> */
.L_x_2726:
[----:B------:R-:W-:Y:S05]  /*67a0*/  BSYNC.RECONVERGENT B2 ;  /* 0x0000000000027941 */ /* 0x000fea0003800200 */
.L_x_2725:
        /* <DEDUP_REMOVED lines=48> */
.L_x_2723:
[----:B------:R-:W-:Y:S05]  /*6ab0*/  BSYNC.RECONVERGENT B1 ;  /* 0x0000000000017941 */ /* 0x000fea0003800200 */
.L_x_2722:
        /* <DEDUP_REMOVED lines=9> */
.L_x_2721:
[----:B------:R-:W-:Y:S02]  /*6b50*/  F2FP.F16.F32.PACK_AB R47, RZ, R71 ;  /* 0x00000047ff2f723e */ /* 0x000fe400000000ff */
[----:B------:R-:W-:Y:S02]  /*6b60*/  PRMT R46, R89, 0x5410, R90 ;  /* 0x00005410592e7816 */ /* 0x000fe4000000005a */
[----:B------:R-:W-:Y:S02]  /*6b70*/  PRMT R45, R87, 0x5410, R88 ;  /* 0x00005410572d7816 */ /* 0x000fe40000000058 */
[----:B------:R-:W-:Y:S02]  /*6b80*/  PRMT R44, R86, 0x5410, R85 ;  /* 0x00005410562c7816 */ /* 0x000fe40000000055 */
[----:B------:R-:W-:-:S07]  /*6b90*/  PRMT R47, R76, 0x5410, R47 ;  /* 0x000054104c2f7816 */ /* 0x000fce000000002f */
.L_x_2678:
[----:B------:R-:W0:Y:S01]  /*6ba0*/  LDC.64 R80, c[0x0][0x3a8] ;  /* 0x0000ea00ff507b82 */ /* 0x000e220000000a00 */
[----:B------:R-:W-:Y:S01]  /*6bb0*/  MOV R76, R84 ;  /* 0x00000054004c7202 */ /* 0x000fe20000000f00 */
[----:B0-----:R-:W-:-:S05]  /*6bc0*/  IMAD.WIDE.U32 R80, R79, 0x10, R80 ;  /* 0x000000104f507825 */ /* 0x001fca00078e0050 */
[----:B------:R0:W-:Y:S01]  /*6bd0*/  STG.E.128 desc[UR12][R80.64], R44 ;  /* 0x0000002c50007986 */ /* 0x0001e2000c101d0c */
[----:B------:R-:W-:Y:S05]  /*6be0*/  BRA.U !UP2, `(.L_x_2727) ;  /* 0x000000010a507547 */ /* 0x000fea000b800000 */
[----:B0-----:R-:W-:Y:S01]  /*6bf0*/  IMAD.U32 R44, R52, 0x10000, RZ ;  /* 0x00010000342c7824 */ /* 0x001fe200078e00ff */
[----:B------:R-:W-:Y:S02]  /*6c00*/  LOP3.LUT R46, R53, 0xffff, RZ, 0xc0, !PT ;  /* 0x0000ffff352e7812 */ /* 0x000fe400078ec0ff */
[----:B------:R-:W-:Y:S02]  /*6c10*/  PRMT R47, R51, 0x7104, RZ ;  /* 0x00007104332f7816 */ /* 0x000fe400000000ff */
[----:B------:R-:W-:Y:S02]  /*6c20*/  LOP3.LUT R81, R44, 0xff0000, RZ, 0xc0, !PT ;  /* 0x00ff00002c517812 */ /* 0x000fe400078ec0ff */
[----:B------:R-:W0:Y:S01]  /*6c30*/  LDC.64 R44, c[0x0][0x3b0] ;  /* 0x0000ec00ff2c7b82 */ /* 0x000e220000000a00 */
[----:B------:R-:W-:Y:S02]  /*6c40*/  LOP3.LUT R82, R49, 0xff, RZ, 0xc0, !PT ;  /* 0x000000ff31527812 */ /* 0x000fe400078ec0ff */
[----:B------:R-:W-:-:S02]  /*6c50*/  PRMT R46, R81, 0x4210, R46 ;  /* 0x00004210512e7816 */ /* 0x000fc4000000002e */
[----:B------:R-:W-:Y:S01]  /*6c60*/  LOP3.LUT R80, R48, 0xff, RZ, 0xc0, !PT ;  /* 0x000000ff30507812 */ /* 0x000fe200078ec0ff */
[----:B------:R-:W-:Y:S01]  /*6c70*/  IMAD.WIDE.U32 R82, R82, 0x1000000, RZ ;  /* 0x0100000052527825 */ /* 0x000fe200078e00ff */
[----:B------:R-:W-:Y:S02]  /*6c80*/  LOP3.LUT R47, R46, 0xff00, R47, 0xf8, !PT ;  /* 0x0000ff002e2f7812 */ /* 0x000fe400078ef82f */
[----:B------:R-:W-:Y:S01]  /*6c90*/  LOP3.LUT R46, R0, 0xff, RZ, 0xc0, !PT ;  /* 0x000000ff002e7812 */ /* 0x000fe200078ec0ff */
[----:B------:R-:W-:Y:S01]  /*6ca0*/  IMAD.WIDE.U32 R80, R80, 0x10000, RZ ;  /* 0x0001000050507825 */ /* 0x000fe200078e00ff */
[----:B------:R-:W-:-:S03]  /*6cb0*/  LOP3.LUT R85, R47, 0xff, R50, 0xf8, !PT ;  /* 0x000000ff2f557812 */ /* 0x000fc600078ef832 */
[----:B------:R-:W-:Y:S01]  /*6cc0*/  IMAD.WIDE.U32 R46, R46, 0x100, RZ ;  /* 0x000001002e2e7825 */ /* 0x000fe200078e00ff */
[----:B------:R-:W-:Y:S02]  /*6cd0*/  LOP3.LUT R81, R81, R85, R83, 0xfe, !PT ;  /* 0x0000005551517212 */ /* 0x000fe400078efe53 */
[----:B------:R-:W-:Y:S02]  /*6ce0*/  LOP3.LUT R46, R46, R82, R80, 0xfe, !PT ;  /* 0x000000522e2e7212 */ /* 0x000fe400078efe50 */
[----:B------:R-:W-:Y:S02]  /*6cf0*/  LOP3.LUT R47, R81, R47, RZ, 0xfc, !PT ;  /* 0x0000002f512f7212 */ /* 0x000fe400078efcff */
[----:B------:R-:W-:Y:S01]  /*6d00*/  LOP3.LUT R46, R46, 0xff, R3, 0xf8, !PT ;  /* 0x000000ff2e2e7812 */ /* 0x000fe200078ef803 */
[----:B0-----:R-:W-:-:S05]  /*6d10*/  IMAD.WIDE.U32 R44, R78, 0x8, R44 ;  /* 0x000000084e2c7825 */ /* 0x001fca00078e002c */
[----:B------:R1:W-:Y:S02]  /*6d20*/  STG.E.64 desc[UR12][R44.64], R46 ;  /* 0x0000002e2c007986 */ /* 0x0003e4000c101b0c */
.L_x_2727:
[----:B------:R-:W-:Y:S01]  /*6d30*/  IADD3 R79, PT, PT, R79, 0x80, RZ ;  /* 0x000000804f4f7810 */ /* 0x000fe20007ffe0ff */
[----:B------:R-:W-:-:S07]  /*6d40*/  VIADD R78, R78, 0x80 ;  /* 0x000000804e4e7836 */ /* 0x000fce0000000000 */
.L_x_2627:
[----:B------:R-:W-:Y:S05]  /*6d50*/  BSYNC.RECONVERGENT B0 ;  /* 0x0000000000007941 */ /* 0x000fea0003800200 */
.L_x_2626:
        /* <DEDUP_REMOVED lines=9> */
.L_x_2730:
[----:B------:R-:W-:Y:S05]  /*6df0*/  BRA.U !UP0, `(.L_x_2731) ;  /* 0x00000031081c7547 */ /* 0x000fea000b800000 */
[----:B01----:R-:W0:Y:S02]  /*6e00*/  LDC.64 R44, c[0x0][0x3a0] ;  /* 0x0000e800ff2c7b82 */ /* 0x003e240000000a00 */
        /* <DEDUP_REMOVED lines=23> */
.L_x_2735:
        /* <DEDUP_REMOVED lines=13> */
.L_x_2737:
[----:B------:R-:W-:Y:S05]  /*7050*/  BSYNC.RECONVERGENT B2 ;  /* 0x0000000000027941 */ /* 0x000fea0003800200 */
.L_x_2736:
        /* <DEDUP_REMOVED lines=49> */
.L_x_2734:
[----:B------:R-:W-:Y:S05]  /*7370*/  BSYNC.RECONVERGENT B1 ;  /* 0x0000000000017941 */ /* 0x000fea0003800200 */
.L_x_2733:
[----:B------:R-:W-:Y:S01]  /*7380*/  HFMA2 R54, -RZ, RZ, 0.1171875, 0 ;  /* 0x2f800000ff367431 */ /* 0x000fe200000001ff */
[----:B------:R-:W-:Y:S01]  /*7390*/  I2FP.F32.U32 R3, R3 ;  /* 0x0000000300037245 */ /* 0x000fe20000201000 */
[----:B-----5:R-:W-:Y:S02]  /*73a0*/  HADD2.F32 R7, -RZ, R16.H0_H0 ;  /* 0x20000010ff077230 */ /* 0x020fe40000004100 */
[----:B------:R-:W-:-:S03]  /*73b0*/  HADD2.F32 R55, -RZ, R44.H0_H0 ;  /* 0x2000002cff377230 */ /* 0x000fc60000004100 */
[----:B------:R-:W-:Y:S01]  /*73c0*/  FMUL.FTZ R7, R7, UR17 ;  /* 0x0000001107077c20 */ /* 0x000fe20008410000 */
[----:B------:R-:W-:-:S03]  /*73d0*/  FFMA.FTZ R3, R3, R54, 1.1641532182693481445e-10 ;  /* 0x2f00000003037423 */ /* 0x000fc60000010036 */
[----:B------:R-:W-:Y:S02]  /*73e0*/  FMUL.FTZ R7, R7, UR16 ;  /* 0x0000001007077c20 */ /* 0x000fe40008410000 */
[----:B------:R-:W-:-:S04]  /*73f0*/  FSETP.GTU.FTZ.AND P3, PT, R3, UR35, PT ;  /* 0x0000002303007c0b */ /* 0x000fc8000bf7c000 */
[----:B------:R-:W-:Y:S02]  /*7400*/  FSEL R54, R7, RZ, !P3 ;  /* 0x000000ff07367208 */ /* 0x000fe40005800000 */
[----:B------:R-:W-:-:S03]  /*7410*/  SEL R3, RZ, 0x1, P3 ;  /* 0x00000001ff037807 */ /* 0x000fc60001800000 */
[----:B------:R-:W-:-:S07]  /*7420*/  FADD.FTZ R54, R55, R54 ;  /* 0x0000003637367221 */ /* 0x000fce0000010000 */
.L_x_2732:
        /* <DEDUP_REMOVED lines=21> */
.L_x_2741:
        /* <DEDUP_REMOVED lines=13> */
.L_x_2743:
[----:B------:R-:W-:Y:S05]  /*7650*/  BSYNC.RECONVERGENT B2 ;  /* 0x0000000000027941 */ /* 0x000fea0003800200 */
.L_x_2742:
        /* <DEDUP_REMOVED lines=49> */
.L_x_2740:
[----:B------:R-:W-:Y:S05]  /*7970*/  BSYNC.RECONVERGENT B1 ;  /* 0x0000000000017941 */ /* 0x000fea0003800200 */
.L_x_2739:
        /* <DEDUP_REMOVED lines=11> */
.L_x_2738:
[----:B------:R-:W-:Y:S01]  /*7a30*/  F2FP.F16.F32.PACK_AB R86, RZ, R55 ;  /* 0x00000037ff56723e */ /* 0x000fe200000000ff */
[----:B------:R-:W-:Y:S01]  /*7a40*/  @!P2 HADD2.F32 R60, -RZ, R45.H0_H0 ;  /* 0x2000002dff3ca230 */ /* 0x000fe20000004100 */
[----:B------:R-:W-:Y:S01]  /*7a50*/  @!P2 MOV R72, R66 ;  /* 0x000000420048a202 */ /* 0x000fe20000000f00 */
[----:B------:R-:W-:Y:S01]  /*7a60*/  @!P2 IMAD.MOV.U32 R44, RZ, RZ, R7 ;  /* 0x000000ffff2ca224 */ /* 0x000fe200078e0007 */
        /* <DEDUP_REMOVED lines=17> */
.L_x_2747:
        /* <DEDUP_REMOVED lines=13> */
.L_x_2749:
[----:B------:R-:W-:Y:S05]  /*7c50*/  BSYNC.RECONVERGENT B2 ;  /* 0x0000000000027941 */ /* 0x000fea0003800200 */
.L_x_2748:
        /* <DEDUP_REMOVED lines=49> */
.L_x_2746:
[----:B------:R-:W-:Y:S05]  /*7f70*/  BSYNC.RECONVERGENT B1 ;  /* 0x0000000000017941 */ /* 0x000fea0003800200 */
.L_x_2745:
        /* <DEDUP_REMOVED lines=11> */
.L_x_2744:
        /* <DEDUP_REMOVED lines=21> */
.L_x_2753:
        /* <DEDUP_REMOVED lines=13> */
.L_x_2755:
[----:B------:R-:W-:Y:S05]  /*8250*/  BSYNC.RECONVERGENT B2 ;  /* 0x0000000000027941 */ /* 0x000fea0003800200 */
.L_x_2754:
        /* <DEDUP_REMOVED lines=47> */
[----:B------:R-:W-:Y:S01]  /*8550*/  HFMA2 R67, -RZ, RZ, 0, 0 ;  /* 0x00000000ff437431 */ /* 0x000fe200000001ff */
[----:B------:R-:W-:-:S07]  /*8560*/  MOV R7, R66 ;  /* 0x0000004200077202 */ /* 0x000fce0000000f00 */
.L_x_2752:
[----:B------:R-:W-:Y:S05]  /*8570*/  BSYNC.RECONVERGENT B1 ;  /* 0x0000000000017941 */ /* 0x000fea0003800200 */
.L_x_2751:
        /* <DEDUP_REMOVED lines=11> */
.L_x_2750:
        /* <DEDUP_REMOVED lines=21> */
.L_x_2759:
        /* <DEDUP_REMOVED lines=13> */
.L_x_2761:
[----:B------:R-:W-:Y:S05]  /*8850*/  BSYNC.RECONVERGENT B2 ;  /* 0x0000000000027941 */ /* 0x000fea0003800200 */
.L_x_2760:
        /* <DEDUP_REMOVED lines=40> */
[----:B------:R-:W-:Y:S01]  /*8ae0*/  IMAD.MOV.U32 R45, RZ, RZ, R7 ;  /* 0x000000ffff2d7224 */ /* 0x000fe200078e0007 */
[----:B------:R-:W-:Y:S01]  /*8af0*/  LOP3.LUT R84, R66, UR34, R73, 0x96, !PT ;  /* 0x0000002242547c12 */ /* 0x000fe2000f8e9649 */
[----:B------:R-:W-:-:S04]  /*8b00*/  IMAD.WIDE.U32 R66, R67, -0x326172a9, RZ ;  /* 0xcd9e8d5743427825 */ /* 0x000fc800078e00ff */
[----:B------:R-:W-:Y:S01]  /*8b10*/  IMAD.WIDE.U32 R84, R84, -0x2daee0ad, RZ ;  /* 0xd2511f5354547825 */ /* 0x000fe200078e00ff */
[----:B------:R-:W-:Y:S02]  /*8b20*/  LOP3.LUT R9, R72, UR5, R67, 0x96, !PT ;  /* 0x0000000548097c12 */ /* 0x000fe4000f8e9643 */
[----:B------:R-:W-:Y:S02]  /*8b30*/  MOV R5, R66 ;  /* 0x0000004200057202 */ /* 0x000fe40000000f00 */
[----:B------:R-:W-:Y:S01]  /*8b40*/  LOP3.LUT R10, R44, UR6, R85, 0x96, !PT ;  /* 0x000000062c0a7c12 */ /* 0x000fe2000f8e9655 */
[----:B------:R-:W-:-:S07]  /*8b50*/  HFMA2 R44, -RZ, RZ, 0, 0 ;  /* 0x00000000ff2c7431 */ /* 0x000fce00000001ff */
.L_x_2758:
[----:B------:R-:W-:Y:S05]  /*8b60*/  BSYNC.RECONVERGENT B1 ;  /* 0x0000000000017941 */ /* 0x000fea0003800200 */
.L_x_2757:
        /* <DEDUP_REMOVED lines=11> */
.L_x_2756:
[----:B------:R-:W-:Y:S01]  /*8c20*/  F2FP.F16.F32.PACK_AB R90, RZ, R66 ;  /* 0x00000042ff5a723e */ /* 0x000fe200000000ff */
[----:B------:R-:W-:Y:S01]  /*8c30*/  @!P2 HADD2.F32 R67, -RZ, R46.H1_H1 ;  /* 0x3000002eff43a230 */ /* 0x000fe20000004100 */
        /* <DEDUP_REMOVED lines=19> */
.L_x_2765:
        /* <DEDUP_REMOVED lines=13> */
.L_x_2767:
[----:B------:R-:W-:Y:S05]  /*8e40*/  BSYNC.RECONVERGENT B2 ;  /* 0x0000000000027941 */ /* 0x000fea0003800200 */
.L_x_2766:
        /* <DEDUP_REMOVED lines=49> */
.L_x_2764:
[----:B------:R-:W-:Y:S05]  /*9160*/  BSYNC.RECONVERGENT B1 ;  /* 0x0000000000017941 */ /* 0x000fea0003800200 */
.L_x_2763:
[----:B------:R-:W-:Y:S01]  /*9170*/  I2FP.F32.U32 R44, R51 ;  /* 0x00000033002c7245 */ /* 0x000fe20000201000 */
[----:B------:R-:W-:Y:S02]  /*9180*/  HFMA2 R51, -RZ, RZ, 0.1171875, 0 ;  /* 0x2f800000ff337431 */ /* 0x000fe400000001ff */
[----:B-----5:R-:W-:Y:S02]  /*9190*/  HADD2.F32 R67, -RZ, R18.H1_H1 ;  /* 0x30000012ff437230 */ /* 0x020fe40000004100 */
[----:B------:R-:W-:-:S03]  /*91a0*/  HADD2.F32 R46, -RZ, R46.H1_H1 ;  /* 0x3000002eff2e7230 */ /* 0x000fc60000004100 */
[----:B------:R-:W-:Y:S01]  /*91b0*/  FMUL.FTZ R67, R67, UR17 ;  /* 0x0000001143437c20 */ /* 0x000fe20008410000 */
[----:B------:R-:W-:-:S03]  /*91c0*/  FFMA.FTZ R44, R44, R51, 1.1641532182693481445e-10 ;  /* 0x2f0000002c2c7423 */ /* 0x000fc60000010033 */
[----:B------:R-:W-:Y:S02]  /*91d0*/  FMUL.FTZ R67, R67, UR16 ;  /* 0x0000001043437c20 */ /* 0x000fe40008410000 */
[----:B------:R-:W-:-:S04]  /*91e0*/  FSETP.GTU.FTZ.AND P3, PT, R44, UR35, PT ;  /* 0x000000232c007c0b */ /* 0x000fc8000bf7c000 */
[----:B------:R-:W-:Y:S02]  /*91f0*/  FSEL R67, R67, RZ, !P3 ;  /* 0x000000ff43437208 */ /* 0x000fe40005800000 */
[----:B------:R-:W-:-:S03]  /*9200*/  SEL R51, RZ, 0x1, P3 ;  /* 0x00000001ff337807 */ /* 0x000fc60001800000 */
[----:B------:R-:W-:-:S07]  /*9210*/  FADD.FTZ R67, R46, R67 ;  /* 0x000000432e437221 */ /* 0x000fce0000010000 */
.L_x_2762:
        /* <DEDUP_REMOVED lines=21> */
.L_x_2771:
        /* <DEDUP_REMOVED lines=13> */
.L_x_2773:
[----:B------:R-:W-:Y:S05]  /*9440*/  BSYNC.RECONVERGENT B2 ;  /* 0x0000000000027941 */ /* 0x000fea0003800200 */
.L_x_2772:
        /* <DEDUP_REMOVED lines=49> */
.L_x_2770:
[----:B------:R-:W-:Y:S05]  /*9760*/  BSYNC.RECONVERGENT B1 ;  /* 0x0000000000017941 */ /* 0x000fea0003800200 */
.L_x_2769:
        /* <DEDUP_REMOVED lines=11> */
.L_x_2768:
        /* <DEDUP_REMOVED lines=21> */
.L_x_2777:
        /* <DEDUP_REMOVED lines=13> */
.L_x_2779:
[----:B------:R-:W-:Y:S05]  /*9a40*/  BSYNC.RECONVERGENT B2 ;  /* 0x0000000000027941 */ /* 0x000fea0003800200 */
.L_x_2778:
        /* <DEDUP_REMOVED lines=47> */
[----:B------:R-:W-:-:S07]  /*9d40*/  LOP3.LUT R10, R44, UR6, R85, 0x96, !PT ;  /* 0x000000062c0a7c12 */ /* 0x000fce000f8e9655 */
.L_x_2776:
[----:B------:R-:W-:Y:S05]  /*9d50*/  BSYNC.RECONVERGENT B1 ;  /* 0x0000000000017941 */ /* 0x000fea0003800200 */
.L_x_2775:
        /* <DEDUP_REMOVED lines=11> */
.L_x_2774:
[----:B------:R-:W-:Y:S02]  /*9e10*/  F2FP.F16.F32.PACK_AB R47, RZ, R73 ;  /* 0x00000049ff2f723e */ /* 0x000fe400000000ff */
[----:B------:R-:W-:Y:S02]  /*9e20*/  PRMT R46, R90, 0x5410, R46 ;  /* 0x000054105a2e7816 */ /* 0x000fe4000000002e */
[----:B------:R-:W-:Y:S02]  /*9e30*/  PRMT R45, R87, 0x5410, R89 ;  /* 0x00005410572d7816 */ /* 0x000fe40000000059 */
[----:B------:R-:W-:Y:S02]  /*9e40*/  PRMT R44, R76, 0x5410, R86 ;  /* 0x000054104c2c7816 */ /* 0x000fe40000000056 */
[----:B------:R-:W-:Y:S01]  /*9e50*/  PRMT R47, R88, 0x5410, R47 ;  /* 0x00005410582f7816 */ /* 0x000fe2000000002f */
[----:B------:R-:W-:Y:S06]  /*9e60*/  BRA `(.L_x_2780) ;  /* 0x0000002c00447947 */ /* 0x000fec0003800000 */
.L_x_2731:
[----:B------:R-:W-:Y:S01]  /*9e70*/  MOV R91, UR15 ;  /* 0x0000000f005b7c02 */ /* 0x000fe20008000f00 */
[----:B------:R-:W-:Y:S01]  /*9e80*/  IMAD.MOV.U32 R54, RZ, RZ, RZ ;  /* 0x000000ffff367224 */ /* 0x000fe200078e00ff */
[----:B01----:R-:W-:Y:S01]  /*9e90*/  MOV R44, R7 ;  /* 0x00000007002c7202 */ /* 0x003fe20000000f00 */
        /* <DEDUP_REMOVED lines=19> */
.L_x_2784:
        /* <DEDUP_REMOVED lines=13> */
.L_x_2786:
[----:B------:R-:W-:Y:S05]  /*a0a0*/  BSYNC.RECONVERGENT B2 ;  /* 0x0000000000027941 */ /* 0x000fea0003800200 */
.L_x_2785:
        /* <DEDUP_REMOVED lines=47> */
.L_x_2783:
[----:B------:R-:W-:Y:S05]  /*a3a0*/  BSYNC.RECONVERGENT B1 ;  /* 0x0000000000017941 */ /* 0x000fea0003800200 */
.L_x_2782:
        /* <DEDUP_REMOVED lines=9> */
.L_x_2781:
[----:B------:R-:W-:Y:S01]  /*a440*/  F2FP.F16.F32.PACK_AB R86, RZ, R54 ;  /* 0x00000036ff56723e */ /* 0x000fe200000000ff */
        /* <DEDUP_REMOVED lines=16> */
.L_x_2790:
        /* <DEDUP_REMOVED lines=13> */
.L_x_2792:
[----:B------:R-:W-:Y:S05]  /*a620*/  BSYNC.RECONVERGENT B2 ;  /* 0x0000000000027941 */ /* 0x000fea0003800200 */
.L_x_2791:
        /* <DEDUP_REMOVED lines=46> */
[----:B------:R-:W-:Y:S02]  /*a910*/  LOP3.LUT R10, R46, UR6, R45, 0x96, !PT ;  /* 0x000000062e0a7c12 */ /* 0x000fe4000f8e962d */
[----:B------:R-:W-:-:S07]  /*a920*/  MOV R84, R44 ;  /* 0x0000002c00547202 */ /* 0x000fce0000000f00 */
.L_x_2789:
[----:B------:R-:W-:Y:S05]  /*a930*/  BSYNC.RECONVERGENT B1 ;  /* 0x0000000000017941 */ /* 0x000fea0003800200 */
.L_x_2788:
[----:B------:R-:W-:Y:S01]  /*a940*/  HFMA2 R45, -RZ, RZ, 0.1171875, 0 ;  /* 0x2f800000ff2d7431 */ /* 0x000fe200000001ff */
[----:B------:R-:W-:Y:S01]  /*a950*/  I2FP.F32.U32 R0, R0 ;  /* 0x0000000000007245 */ /* 0x000fe20000201000 */
[----:B-----5:R-:W-:-:S05]  /*a960*/  HADD2.F32 R44, -RZ, R16.H1_H1 ;  /* 0x30000010ff2c7230 */ /* 0x020fca0000004100 */
[----:B------:R-:W-:Y:S01]  /*a970*/  FMUL.FTZ R44, R44, UR17 ;  /* 0x000000112c2c7c20 */ /* 0x000fe20008410000 */
[----:B------:R-:W-:-:S03]  /*a980*/  FFMA.FTZ R0, R0, R45, 1.1641532182693481445e-10 ;  /* 0x2f00000000007423 */ /* 0x000fc6000001002d */
[----:B------:R-:W-:Y:S02]  /*a990*/  FMUL.FTZ R44, R44, UR16 ;  /* 0x000000102c2c7c20 */ /* 0x000fe40008410000 */
[----:B------:R-:W-:-:S04]  /*a9a0*/  FSETP.GTU.FTZ.AND P2, PT, R0, UR35, PT ;  /* 0x0000002300007c0b */ /* 0x000fc8000bf5c000 */
[----:B------:R-:W-:Y:S02]  /*a9b0*/  SEL R0, RZ, 0x1, P2 ;  /* 0x00000001ff007807 */ /* 0x000fe40001000000 */
[----:B------:R-:W-:-:S07]  /*a9c0*/  FSEL R55, R44, RZ, !P2 ;  /* 0x000000ff2c377208 */ /* 0x000fce0005000000 */
.L_x_2787:
        /* <DEDUP_REMOVED lines=17> */
.L_x_2796:
        /* <DEDUP_REMOVED lines=13> */
.L_x_2798:
[----:B------:R-:W-:Y:S05]  /*abb0*/  BSYNC.RECONVERGENT B2 ;  /* 0x0000000000027941 */ /* 0x000fea0003800200 */
.L_x_2797:
        /* <DEDUP_REMOVED lines=48> */
.L_x_2795:
[----:B------:R-:W-:Y:S05]  /*aec0*/  BSYNC.RECONVERGENT B1 ;  /* 0x0000000000017941 */ /* 0x000fea0003800200 */
.L_x_2794:
        /* <DEDUP_REMOVED lines=9> */
.L_x_2793:
        /* <DEDUP_REMOVED lines=17> */
.L_x_2802:
        /* <DEDUP_REMOVED lines=13> */
.L_x_2804:
[----:B------:R-:W-:Y:S05]  /*b140*/  BSYNC.RECONVERGENT B2 ;  /* 0x0000000000027941 */ /* 0x000fea0003800200 */
.L_x_2803:
        /* <DEDUP_REMOVED lines=48> */
.L_x_2801:
[----:B------:R-:W-:Y:S05]  /*b450*/  BSYNC.RECONVERGENT B1 ;  /* 0x0000000000017941 */ /* 0x000fea0003800200 */
.L_x_2800:
        /* <DEDUP_REMOVED lines=9> */
.L_x_2799:
        /* <DEDUP_REMOVED lines=17> */
.L_x_2808:
        /* <DEDUP_REMOVED lines=13> */
.L_x_2810:
[----:B------:R-:W-:Y:S05]  /*b6d0*/  BSYNC.RECONVERGENT B2 ;  /* 0x0000000000027941 */ /* 0x000fea0003800200 */
.L_x_2809:
        /* <DEDUP_REMOVED lines=48> */
.L_x_2807:
[----:B------:R-:W-:Y:S05]  /*b9e0*/  BSYNC.RECONVERGENT B1 ;  /* 0x0000000000017941 */ /* 0x000fea0003800200 */
.L_x_2806:
        /* <DEDUP_REMOVED lines=9> */
.L_x_2805:
        /* <DEDUP_REMOVED lines=17> */
.L_x_2814:
        /* <DEDUP_REMOVED lines=13> */
.L_x_2816:
[----:B------:R-:W-:Y:S05]  /*bc60*/  BSYNC.RECONVERGENT B2 ;  /* 0x0000000000027941 */ /* 0x000fea0003800200 */
.L_x_2815:
        /* <DEDUP_REMOVED lines=48> */
.L_x_2813:
[----:B------:R-:W-:Y:S05]  /*bf70*/  BSYNC.RECONVERGENT B1 ;  /* 0x0000000000017941 */ /* 0x000fea0003800200 */
.L_x_2812:
        /* <DEDUP_REMOVED lines=9> */
.L_x_2811:
        /* <DEDUP_REMOVED lines=17> */
.L_x_2820:
        /* <DEDUP_REMOVED lines=13> */
.L_x_2822:
[----:B------:R-:W-:Y:S05]  /*c1f0*/  BSYNC.RECONVERGENT B2 ;  /* 0x0000000000027941 */ /* 0x000fea0003800200 */
.L_x_2821:
        /* <DEDUP_REMOVED lines=48> */
.L_x_2819:
[----:B------:R-:W-:Y:S05]  /*c500*/  BSYNC.RECONVERGENT B1 ;  /* 0x0000000000017941 */ /* 0x000fea0003800200 */
.L_x_2818:
        /* <DEDUP_REMOVED lines=9> */
.L_x_2817:
        /* <DEDUP_REMOVED lines=17> */
.L_x_2826:
        /* <DEDUP_REMOVED lines=13> */
.L_x_2828:
[----:B------:R-:W-:Y:S05]  /*c780*/  BSYNC.RECONVERGENT B2 ;  /* 0x0000000000027941 */ /* 0x000fea0003800200 */
.L_x_2827:
        /* <DEDUP_REMOVED lines=48> */
.L_x_2825:
[----:B------:R-:W-:Y:S05]  /*ca90*/  BSYNC.RECONVERGENT B1 ;  /* 0x0000000000017941 */ /* 0x000fea0003800200 */
.L_x_2824:
        /* <DEDUP_REMOVED lines=9> */
.L_x_2823:
[----:B------:R-:W-:Y:S02]  /*cb30*/  F2FP.F16.F32.PACK_AB R47, RZ, R73 ;  /* 0x00000049ff2f723e */ /* 0x000fe400000000ff */
[----:B------:R-:W-:Y:S02]  /*cb40*/  PRMT R46, R89, 0x5410, R90 ;  /* 0x00005410592e7816 */ /* 0x000fe4000000005a */
[----:B------:R-:W-:Y:S02]  /*cb50*/  PRMT R45, R87, 0x5410, R88 ;  /* 0x00005410572d7816 */ /* 0x000fe40000000058 */
[----:B------:R-:W-:Y:S02]  /*cb60*/  PRMT R44, R86, 0x5410, R85 ;  /* 0x00005410562c7816 */ /* 0x000fe40000000055 */
[----:B------:R-:W-:-:S07]  /*cb70*/  PRMT R47, R76, 0x5410, R47 ;  /* 0x000054104c2f7816 */ /* 0x000fce000000002f */
.L_x_2780:
[----:B------:R-:W0:Y:S01]  /*cb80*/  LDC.64 R80, c[0x0][0x3a8] ;  /* 0x0000ea00ff507b82 */ /* 0x000e220000000a00 */
[----:B------:R-:W-:Y:S02]  /*cb90*/  IMAD.MOV.U32 R76, RZ, RZ, R84 ;  /* 0x000000ffff4c7224 */ /* 0x000fe400078e0054 */
[----:B0-----:R-:W-:-:S05]  /*cba0*/  IMAD.WIDE.U32 R80, R79, 0x10, R80 ;  /* 0x000000104f507825 */ /* 0x001fca00078e0050 */
[----:B------:R0:W-:Y:S01]  /*cbb0*/  STG.E.128 desc[UR12][R80.64], R44 ;  /* 0x0000002c50007986 */ /* 0x0001e2000c101d0c */
[----:B------:R-:W-:Y:S05]  /*cbc0*/  BRA.U !UP2, `(.L_x_2829) ;  /* 0x000000010a507547 */ /* 0x000fea000b800000 */
[----:B0-----:R-:W-:Y:S02]  /*cbd0*/  SHF.L.U32 R44, R52, 0x10, RZ ;  /* 0x00000010342c7819 */ /* 0x001fe400000006ff */
[----:B------:R-:W-:Y:S02]  /*cbe0*/  LOP3.LUT R46, R53, 0xffff, RZ, 0xc0, !PT ;  /* 0x0000ffff352e7812 */ /* 0x000fe400078ec0ff */
[----:B------:R-:W-:Y:S02]  /*cbf0*/  LOP3.LUT R47, R44, 0xff0000, RZ, 0xc0, !PT ;  /* 0x00ff00002c2f7812 */ /* 0x000fe400078ec0ff */
[----:B------:R-:W0:Y:S01]  /*cc00*/  LDC.64 R44, c[0x0][0x3b0] ;  /* 0x0000ec00ff2c7b82 */ /* 0x000e220000000a00 */
[----:B------:R-:W-:Y:S02]  /*cc10*/  PRMT R81, R51, 0x7104, RZ ;  /* 0x0000710433517816 */ /* 0x000fe400000000ff */
[----:B------:R-:W-:Y:S02]  /*cc20*/  PRMT R46, R47, 0x4210, R46 ;  /* 0x000042102f2e7816 */ /* 0x000fe4000000002e */
[----:B------:R-:W-:-:S02]  /*cc30*/  LOP3.LUT R82, R49, 0xff, RZ, 0xc0, !PT ;  /* 0x000000ff31527812 */ /* 0x000fc400078ec0ff */
[----:B------:R-:W-:Y:S02]  /*cc40*/  LOP3.LUT R47, R46, 0xff00, R81, 0xf8, !PT ;  /* 0x0000ff002e2f7812 */ /* 0x000fe400078ef851 */
[----:B------:R-:W-:Y:S01]  /*cc50*/  LOP3.LUT R80, R48, 0xff, RZ, 0xc0, !PT ;  /* 0x000000ff30507812 */ /* 0x000fe200078ec0ff */
[----:B------:R-:W-:Y:S01]  /*cc60*/  IMAD.WIDE.U32 R82, R82, 0x1000000, RZ ;  /* 0x0100000052527825 */ /* 0x000fe200078e00ff */
[----:B------:R-:W-:Y:S02]  /*cc70*/  LOP3.LUT R46, R0, 0xff, RZ, 0xc0, !PT ;  /* 0x000000ff002e7812 */ /* 0x000fe400078ec0ff */
[----:B------:R-:W-:Y:S01]  /*cc80*/  LOP3.LUT R85, R47, 0xff, R50, 0xf8, !PT ;  /* 0x000000ff2f557812 */ /* 0x000fe200078ef832 */
[----:B------:R-:W-:-:S04]  /*cc90*/  IMAD.WIDE.U32 R80, R80, 0x10000, RZ ;  /* 0x0001000050507825 */ /* 0x000fc800078e00ff */
[----:B------:R-:W-:Y:S01]  /*cca0*/  IMAD.WIDE.U32 R46, R46, 0x100, RZ ;  /* 0x000001002e2e7825 */ /* 0x000fe200078e00ff */
[----:B------:R-:W-:Y:S02]  /*ccb0*/  LOP3.LUT R85, R81, R85, R83, 0xfe, !PT ;  /* 0x0000005551557212 */ /* 0x000fe400078efe53 */
[----:B------:R-:W-:Y:S01]  /*ccc0*/  LOP3.LUT R46, R46, R82, R80, 0xfe, !PT ;  /* 0x000000522e2e7212 */ /* 0x000fe200078efe50 */
[----:B0-----:R-:W-:Y:S01]  /*ccd0*/  IMAD.WIDE.U32 R44, R78, 0x8, R44 ;  /* 0x000000084e2c7825 */ /* 0x001fe200078e002c */
[----:B------:R-:W-:Y:S02]  /*cce0*/  LOP3.LUT R47, R85, R47, RZ, 0xfc, !PT ;  /* 0x0000002f552f7212 */ /* 0x000fe400078efcff */
[----:B------:R-:W-:-:S05]  /*ccf0*/  LOP3.LUT R46, R46, 0xff, R3, 0xf8, !PT ;  /* 0x000000ff2e2e7812 */ /* 0x000fca00078ef803 */
[----:B------:R1:W-:Y:S02]  /*cd00*/  STG.E.64 desc[UR12][R44.64], R46 ;  /* 0x0000002e2c007986 */ /* 0x0003e4000c101b0c */
.L_x_2829:
[----:B------:R-:W-:Y:S01]  /*cd10*/  VIADD R79, R79, 0x80 ;  /* 0x000000804f4f7836 */ /* 0x000fe20000000000 */
[----:B------:R-:W-:-:S07]  /*cd20*/  IADD3 R78, PT, PT, R78, 0x80, RZ ;  /* 0x000000804e4e7810 */ /* 0x000fce0007ffe0ff */
.L_x_2729:
[----:B------:R-:W-:Y:S05]  /*cd30*/  BSYNC.RECONVERGENT B0 ;  /* 0x0000000000007941 */ /* 0x000fea0003800200 */
.L_x_2728:
        /* <DEDUP_REMOVED lines=9> */
.L_x_2832:
[----:B------:R-:W-:Y:S05]  /*cdd0*/  BRA.U !UP0, `(.L_x_2833) ;  /* 0x0000003108247547 */ /* 0x000fea000b800000 */
[----:B01----:R-:W0:Y:S02]  /*cde0*/  LDC.64 R44, c[0x0][0x3a0] ;  /* 0x0000e800ff2c7b82 */ /* 0x003e240000000a00 */
[----:B0-----:R-:W-:-:S06]  /*cdf0*/  IMAD.WIDE.U32 R44, R79, 0x10, R44 ;  /* 0x000000104f2c7825 */ /* 0x001fcc00078e002c */
[----:B------:R-:W2:Y:S01]  /*ce00*/  LDG.E.128 R44, desc[UR12][R44.64] ;  /* 0x0000000c2c2c7981 */ /* 0x000ea2000c1e1d00 */
[----:B------:R-:W-:-:S13]  /*ce10*/  ISETP.LT.AND P3, PT, RZ, UR39, PT ;  /* 0x00000027ff007c0c */ /* 0x000fda000bf61270 */
[----:B------:R-:W-:Y:S01]  /*ce20*/  @!P3 IMAD.MOV.U32 R63, RZ, RZ, R7 ;  /* 0x000000ffff3fb224 */ /* 0x000fe200078e0007 */
[----:B------:R-:W-:Y:S01]  /*ce30*/  @!P3 MOV R58, R76 ;  /* 0x0000004c003ab202 */ /* 0x000fe20000000f00 */
        /* <DEDUP_REMOVED lines=18> */
.L_x_2837:
        /* <DEDUP_REMOVED lines=13> */
.L_x_2839:
[----:B------:R-:W-:Y:S05]  /*d030*/  BSYNC.RECONVERGENT B2 ;  /* 0x0000000000027941 */ /* 0x000fea0003800200 */
.L_x_2838:
        /* <DEDUP_REMOVED lines=49> */
.L_x_2836:
[----:B------:R-:W-:Y:S05]  /*d350*/  BSYNC.RECONVERGENT B1 ;  /* 0x0000000000017941 */ /* 0x000fea0003800200 */
.L_x_2835:
[----:B------:R-:W-:Y:S01]  /*d360*/  I2FP.F32.U32 R3, R3 ;  /* 0x0000000300037245 */ /* 0x000fe20000201000 */
[----:B-----5:R-:W-:Y:S02]  /*d370*/  HADD2.F32 R7, -RZ, R16.H0_H0 ;  /* 0x20000010ff077230 */ /* 0x020fe40000004100 */
[----:B------:R-:W-:Y:S02]  /*d380*/  IMAD.MOV.U32 R56, RZ, RZ, 0x2f800000 ;  /* 0x2f800000ff387424 */ /* 0x000fe400078e00ff */
[----:B------:R-:W-:Y:S02]  /*d390*/  HADD2.F32 R57, -RZ, R44.H0_H0 ;  /* 0x2000002cff397230 */ /* 0x000fe40000004100 */
[----:B------:R-:W-:Y:S01]  /*d3a0*/  FMUL.FTZ R7, R7, UR17 ;  /* 0x0000001107077c20 */ /* 0x000fe20008410000 */
[----:B------:R-:W-:-:S03]  /*d3b0*/  FFMA.FTZ R3, R3, R56, 1.1641532182693481445e-10 ;  /* 0x2f00000003037423 */ /* 0x000fc60000010038 */
[----:B------:R-:W-:Y:S02]  /*d3c0*/  FMUL.FTZ R7, R7, UR16 ;  /* 0x0000001007077c20 */ /* 0x000fe40008410000 */
[----:B------:R-:W-:-:S04]  /*d3d0*/  FSETP.GTU.FTZ.AND P4, PT, R3, UR35, PT ;  /* 0x0000002303007c0b */ /* 0x000fc8000bf9c000 */
[----:B------:R-:W-:Y:S02]  /*d3e0*/  FSEL R56, R7, RZ, !P4 ;  /* 0x000000ff07387208 */ /* 0x000fe40006000000 */
[----:B------:R-:W-:-:S03]  /*d3f0*/  SEL R3, RZ, 0x1, P4 ;  /* 0x00000001ff037807 */ /* 0x000fc60002000000 */
[----:B------:R-:W-:-:S07]  /*d400*/  FADD.FTZ R56, R57, R56 ;  /* 0x0000003839387221 */ /* 0x000fce0000010000 */
.L_x_2834:
        /* <DEDUP_REMOVED lines=21> */
.L_x_2843:
        /* <DEDUP_REMOVED lines=13> */
.L_x_2845:
[----:B------:R-:W-:Y:S05]  /*d630*/  BSYNC.RECONVERGENT B2 ;  /* 0x0000000000027941 */ /* 0x000fea0003800200 */
.L_x_2844:
        /* <DEDUP_REMOVED lines=49> */
.L_x_2842:
[----:B------:R-:W-:Y:S05]  /*d950*/  BSYNC.RECONVERGENT B1 ;  /* 0x0000000000017941 */ /* 0x000fea0003800200 */
.L_x_2841:
[----:B------:R-:W-:Y:S01]  /*d960*/  HFMA2 R57, -RZ, RZ, 0.1171875, 0 ;  /* 0x2f800000ff397431 */ /* 0x000fe200000001ff */
[----:B------:R-:W-:Y:S01]  /*d970*/  I2FP.F32.U32 R0, R0 ;  /* 0x0000000000007245 */ /* 0x000fe20000201000 */
        /* <DEDUP_REMOVED lines=9> */
.L_x_2840:
        /* <DEDUP_REMOVED lines=21> */
.L_x_2849:
        /* <DEDUP_REMOVED lines=13> */
.L_x_2851:
[----:B------:R-:W-:Y:S05]  /*dc30*/  BSYNC.RECONVERGENT B2 ;  /* 0x0000000000027941 */ /* 0x000fea0003800200 */
.L_x_2850:
        /* <DEDUP_REMOVED lines=49> */
.L_x_2848:
[----:B------:R-:W-:Y:S05]  /*df50*/  BSYNC.RECONVERGENT B1 ;  /* 0x0000000000017941 */ /* 0x000fea0003800200 */
.L_x_2847:
        /* <DEDUP_REMOVED lines=11> */
.L_x_2846:
        /* <DEDUP_REMOVED lines=21> */
.L_x_2855:
        /* <DEDUP_REMOVED lines=13> */
.L_x_2857:
[----:B------:R-:W-:Y:S05]  /*e230*/  BSYNC.RECONVERGENT B2 ;  /* 0x0000000000027941 */ /* 0x000fea0003800200 */
.L_x_2856:
        /* <DEDUP_REMOVED lines=49> */
.L_x_2854:
[----:B------:R-:W-:Y:S05]  /*e550*/  BSYNC.RECONVERGENT B1 ;  /* 0x0000000000017941 */ /* 0x000fea0003800200 */
.L_x_2853:
[----:B------:R-:W-:Y:S01]  /*e560*/  I2FP.F32.U32 R44, R49 ;  /* 0x00000031002c7245 */ /* 0x000fe20000201000 */
[----:B------:R-:W-:Y:S02]  /*e570*/  HFMA2 R49, -RZ, RZ, 0.1171875, 0 ;  /* 0x2f800000ff317431 */ /* 0x000fe400000001ff */
[----:B-----5:R-:W-:-:S05]  /*e580*/  HADD2.F32 R63, -RZ, R17.H1_H1 ;  /* 0x30000011ff3f7230 */ /* 0x020fca0000004100 */
        /* <DEDUP_REMOVED lines=8> */
.L_x_2852:
        /* <DEDUP_REMOVED lines=21> */
.L_x_2861:
        /* <DEDUP_REMOVED lines=13> */
.L_x_2863:
[----:B------:R-:W-:Y:S05]  /*e830*/  BSYNC.RECONVERGENT B2 ;  /* 0x0000000000027941 */ /* 0x000fea0003800200 */
.L_x_2862:
        /* <DEDUP_REMOVED lines=49> */
.L_x_2860:
[----:B------:R-:W-:Y:S05]  /*eb50*/  BSYNC.RECONVERGENT B1 ;  /* 0x0000000000017941 */ /* 0x000fea0003800200 */
.L_x_2859:
        /* <DEDUP_REMOVED lines=11> */
.L_x_2858:
        /* <DEDUP_REMOVED lines=21> */
.L_x_2867:
        /* <DEDUP_REMOVED lines=13> */
.L_x_2869:
[----:B------:R-:W-:Y:S05]  /*ee30*/  BSYNC.RECONVERGENT B2 ;  /* 0x0000000000027941 */ /* 0x000fea0003800200 */
.L_x_2868:
        /* <DEDUP_REMOVED lines=49> */
.L_x_2866:
[----:B------:R-:W-:Y:S05]  /*f150*/  BSYNC.RECONVERGENT B1 ;  /* 0x0000000000017941 */ /* 0x000fea0003800200 */
.L_x_2865:
        /* <DEDUP_REMOVED lines=11> */
.L_x_2864:
        /* <DEDUP_REMOVED lines=21> */
.L_x_2873:
        /* <DEDUP_REMOVED lines=13> */
.L_x_2875:
[----:B------:R-:W-:Y:S05]  /*f430*/  BSYNC.RECONVERGENT B2 ;  /* 0x0000000000027941 */ /* 0x000fea0003800200 */
.L_x_2874:
        /* <DEDUP_REMOVED lines=49> */
.L_x_2872:
[----:B------:R-:W-:Y:S05]  /*f750*/  BSYNC.RECONVERGENT B1 ;  /* 0x0000000000017941 */ /* 0x000fea0003800200 */
.L_x_2871:
        /* <DEDUP_REMOVED lines=11> */
.L_x_2870:
        /* <DEDUP_REMOVED lines=21> */
.L_x_2879:
        /* <DEDUP_REMOVED lines=13> */
.L_x_2881:
[----:B------:R-:W-:Y:S05]  /*fa30*/  BSYNC.RECONVERGENT B2 ;  /* 0x0000000000027941 */ /* 0x000fea0003800200 */
.L_x_2880:
        /* <DEDUP_REMOVED lines=49> */
.L_x_2878:
[----:B------:R-:W-:Y:S05]  /*fd50*/  BSYNC.RECONVERGENT B1 ;  /* 0x0000000000017941 */ /* 0x000fea0003800200 */
.L_x_2877:
        /* <DEDUP_REMOVED lines=11> */
.L_x_2876:
[----:B------:R-:W-:Y:S02]  /*fe10*/  F2FP.F16.F32.PACK_AB R47, RZ, R75 ;  /* 0x0000004bff2f723e */ /* 0x000fe400000000ff */
[----:B------:R-:W-:Y:S02]  /*fe20*/  PRMT R46, R91, 0x5410, R92 ;  /* 0x000054105b2e7816 */ /* 0x000fe4000000005c */
[----:B------:R-:W-:Y:S02]  /*fe30*/  PRMT R45, R88, 0x5410, R90 ;  /* 0x00005410582d7816 */ /* 0x000fe4000000005a */
[----:B------:R-:W-:Y:S02]  /*fe40*/  PRMT R44, R86, 0x5410, R87 ;  /* 0x00005410562c7816 */ /* 0x000fe40000000057 */
[----:B------:R-:W-:Y:S01]  /*fe50*/  PRMT R47, R89, 0x5410, R47 ;  /* 0x00005410592f7816 */ /* 0x000fe2000000002f */
[----:B------:R-:W-:Y:S06]  /*fe60*/  BRA `(.L_x_2882) ;  /* 0x0000002c004c7947 */ /* 0x000fec0003800000 */
.L_x_2833:
[----:B------:R-:W-:Y:S01]  /*fe70*/  IMAD.U32 R92, RZ, RZ, UR15 ;  /* 0x0000000fff5c7e24 */ /* 0x000fe2000f8e00ff */
[----:B------:R-:W-:Y:S01]  /*fe80*/  MOV R56, RZ ;  /* 0x000000ff00387202 */ /* 0x000fe20000000f00 */
[----:B01----:R-:W-:Y:S01]  /*fe90*/  IMAD.MOV.U32 R44, RZ, RZ, R7 ;  /* 0x000000ffff2c7224 */ /* 0x003fe200078e0007 */
[----:B------:R-:W-:Y:S01]  /*fea0*/  MOV R89, R76 ;  /* 0x0000004c00597202 */ /* 0x000fe20000000f00 */
[----:B------:R-:W-:Y:S01]  /*feb0*/  VIADD R92, R92, 0x32370b8f ;  /* 0x32370b8f5c5c7836 */ /* 0x000fe20000000000 */
[----:B------:R-:W-:Y:S06]  /*fec0*/  BRA.U !UP2, `(.L_x_2883) ;  /* 0x000000050a607547 */ /* 0x000fec000b800000 */
        /* <DEDUP_REMOVED lines=16> */
.L_x_2886:
        /* <DEDUP_REMOVED lines=13> */
.L_x_2888:
[----:B------:R-:W-:Y:S05]  /*100a0*/  BSYNC.RECONVERGENT B2 ;  /* 0x0000000000027941 */ /* 0x000fea0003800200 */
.L_x_2887:
        /* <DEDUP_REMOVED lines=48> */
.L_x_2885:
[----:B------:R-:W-:Y:S05]  /*103b0*/  BSYNC.RECONVERGENT B1 ;  /* 0x0000000000017941 */ /* 0x000fea0003800200 */
.L_x_2884:
        /* <DEDUP_REMOVED lines=9> */
.L_x_2883:
        /* <DEDUP_REMOVED lines=17> */
.L_x_2892:
        /* <DEDUP_REMOVED lines=13> */
.L_x_2894:
[----:B------:R-:W-:Y:S05]  /*10630*/  BSYNC.RECONVERGENT B2 ;  /* 0x0000000000027941 */ /* 0x000fea0003800200 */
.L_x_2893:
        /* <DEDUP_REMOVED lines=48> */
.L_x_2891:
[----:B------:R-:W-:Y:S05]  /*10940*/  BSYNC.RECONVERGENT B1 ;  /* 0x0000000000017941 */ /* 0x000fea0003800200 */
.L_x_2890:
        /* <DEDUP_REMOVED lines=9> */
.L_x_2889:
        /* <DEDUP_REMOVED lines=17> */
.L_x_2898:
        /* <DEDUP_REMOVED lines=13> */
.L_x_2900:
[----:B------:R-:W-:Y:S05]  /*10bc0*/  BSYNC.RECONVERGENT B2 ;  /* 0x0000000000027941 */ /* 0x000fea0003800200 */
.L_x_2899:
        /* <DEDUP_REMOVED lines=48> */
.L_x_2897:
[----:B------:R-:W-:Y:S05]  /*10ed0*/  BSYNC.RECONVERGENT B1 ;  /* 0x0000000000017941 */ /* 0x000fea0003800200 */
.L_x_2896:
        /* <DEDUP_REMOVED lines=9> */
.L_x_2895:
        /* <DEDUP_REMOVED lines=17> */
.L_x_2904:
        /* <DEDUP_REMOVED lines=13> */
.L_x_2906:
[----:B------:R-:W-:Y:S05]  /*11150*/  BSYNC.RECONVERGENT B2 ;  /* 0x0000000000027941 */ /* 0x000fea0003800200 */
.L_x_2905:
        /* <DEDUP_REMOVED lines=48> */
.L_x_2903:
[----:B------:R-:W-:Y:S05]  /*11460*/  BSYNC.RECONVERGENT B1 ;  /* 0x0000000000017941 */ /* 0x000fea0003800200 */
.L_x_2902:
        /* <DEDUP_REMOVED lines=9> */
.L_x_2901:
        /* <DEDUP_REMOVED lines=17> */
.L_x_2910:
        /* <DEDUP_REMOVED lines=13> */
.L_x_2912:
[----:B------:R-:W-:Y:S05]  /*116e0*/  BSYNC.RECONVERGENT B2 ;  /* 0x0000000000027941 */ /* 0x000fea0003800200 */
.L_x_2911:
        /* <DEDUP_REMOVED lines=48> */
.L_x_2909:
[----:B------:R-:W-:Y:S05]  /*119f0*/  BSYNC.RECONVERGENT B1 ;  /* 0x0000000000017941 */ /* 0x000fea0003800200 */
.L_x_2908:
        /* <DEDUP_REMOVED lines=9> */
.L_x_2907:
        /* <DEDUP_REMOVED lines=17> */
.L_x_2916:
        /* <DEDUP_REMOVED lines=13> */
.L_x_2918:
[----:B------:R-:W-:Y:S05]  /*11c70*/  BSYNC.RECONVERGENT B2 ;  /* 0x0000000000027941 */ /* 0x000fea0003800200 */
.L_x_2917:
        /* <DEDUP_REMOVED lines=48> */
.L_x_2915:
[----:B------:R-:W-:Y:S05]  /*11f80*/  BSYNC.RECONVERGENT B1 ;  /* 0x0000000000017941 */ /* 0x000fea0003800200 */
.L_x_2914:
        /* <DEDUP_REMOVED lines=9> */
.L_x_2913:
        /* <DEDUP_REMOVED lines=17> */
.L_x_2922:
        /* <DEDUP_REMOVED lines=13> */
.L_x_2924:
[----:B------:R-:W-:Y:S05]  /*12200*/  BSYNC.RECONVERGENT B2 ;  /* 0x0000000000027941 */ /* 0x000fea0003800200 */
.L_x_2923:
        /* <DEDUP_REMOVED lines=48> */
.L_x_2921:
[----:B------:R-:W-:Y:S05]  /*12510*/  BSYNC.RECONVERGENT B1 ;  /* 0x0000000000017941 */ /* 0x000fea0003800200 */
.L_x_2920:
        /* <DEDUP_REMOVED lines=9> */
.L_x_2919:
        /* <DEDUP_REMOVED lines=17> */
.L_x_2928:
        /* <DEDUP_REMOVED lines=13> */
.L_x_2930:
[----:B------:R-:W-:Y:S05]  /*12790*/  BSYNC.RECONVERGENT B2 ;  /* 0x0000000000027941 */ /* 0x000fea0003800200 */
.L_x_2929:
        /* <DEDUP_REMOVED lines=48> */
.L_x_2927:
[----:B------:R-:W-:Y:S05]  /*12aa0*/  BSYNC.RECONVERGENT B1 ;  /* 0x0000000000017941 */ /* 0x000fea0003800200 */
.L_x_2926:
        /* <DEDUP_REMOVED lines=9> */
.L_x_2925:
[----:B------:R-:W-:Y:S01]  /*12b40*/  F2FP.F16.F32.PACK_AB R47, RZ, R75 ;  /* 0x0000004bff2f723e */ /* 0x000fe200000000ff */
[----:B------:R-:W-:Y:S01]  /*12b50*/  IMAD.MOV.U32 R76, RZ, RZ, R89 ;  /* 0x000000ffff4c7224 */ /* 0x000fe200078e0059 */
[----:B------:R-:W-:Y:S02]  /*12b60*/  PRMT R46, R90, 0x5410, R91 ;  /* 0x000054105a2e7816 */ /* 0x000fe4000000005b */
[----:B------:R-:W-:Y:S02]  /*12b70*/  PRMT R45, R88, 0x5410, R87 ;  /* 0x00005410582d7816 */ /* 0x000fe40000000057 */
[----:B------:R-:W-:Y:S02]  /*12b80*/  PRMT R44, R86, 0x5410, R85 ;  /* 0x00005410562c7816 */ /* 0x000fe40000000055 */
[----:B------:R-:W-:-:S07]  /*12b90*/  PRMT R47, R84, 0x5410, R47 ;  /* 0x00005410542f7816 */ /* 0x000fce000000002f */
.L_x_2882:
        /* <DEDUP_REMOVED lines=24> */
.L_x_2831:
[----:B------:R-:W-:Y:S05]  /*12d20*/  BSYNC.RECONVERGENT B0 ;  /* 0x0000000000007941 */ /* 0x000fea0003800200 */
.L_x_2830:
[----:B0123--:R-:W-:Y:S01]  /*12d30*/  FADD.FTZ R45, RZ, R4 ;  /* 0x00000004ff2d7221 */ /* 0x00ffe20000010000 */
[C---:B------:R-:W-:Y:S01]  /*12d40*/  ISETP.GT.U32.AND P4, PT, R14.reuse, 0xff, PT ;  /* 0x000000ff0e00780c */ /* 0x040fe20003f84070 */
[----:B------:R-:W-:Y:S01]  /*12d50*/  BSSY.RECONVERGENT B0, `(.L_x_2931) ;  /* 0x000006b000007945 */ /* 0x000fe20003800200 */
[----:B------:R-:W-:Y:S01]  /*12d60*/  ISETP.GT.U32.AND P3, PT, R14, 0x17f, PT ;  /* 0x0000017f0e00780c */ /* 0x000fe20003f64070 */
[----:B------:R-:W-:Y:S01]  /*12d70*/  FADD.FTZ R45, R2, R45 ;  /* 0x0000002d022d7221 */ /* 0x000fe20000010000 */
[----:B------:R-:W-:-:S03]  /*12d80*/  IMAD.MOV.U32 R82, RZ, RZ, RZ ;  /* 0x000000ffff527224 */ /* 0x000fc600078e00ff */
        /* <DEDUP_REMOVED lines=103> */
.L_x_2932:
[----:B------:R-:W-:Y:S05]  /*13400*/  BSYNC.RECONVERGENT B0 ;  /* 0x0000000000007941 */ /* 0x000fea0003800200 */
.L_x_2931:
        /* <DEDUP_REMOVED lines=12> */
.L_x_2934:
[----:B------:R-:W-:Y:S05]  /*134d0*/  BSYNC.RECONVERGENT B0 ;  /* 0x0000000000007941 */ /* 0x000fea0003800200 */
.L_x_2933:
        /* <DEDUP_REMOVED lines=39> */
[----:B------:R-:W0:Y:S07]  /*13750*/  SHFL.IDX PT, R79, R79, RZ, 0x1f ;  /* 0x00001fff4f4f7589 */ /* 0x000e2e00000e0000 */
[----:B------:R-:W3:Y:S01]  /*13760*/  @!P4 LDC.64 R44, c[0x0][0x3c8] ;  /* 0x0000f200ff2ccb82 */ /* 0x000ee20000000a00 */
[----:B-1----:R-:W-:-:S05]  /*13770*/  FMUL.FTZ R78, R81, R81 ;  /* 0x00000051514e7220 */ /* 0x002fca0000410000 */
[----:B------:R-:W-:Y:S01]  /*13780*/  FSEL R83, R78, RZ, P3 ;  /* 0x000000ff4e537208 */ /* 0x000fe20001800000 */
[----:B0-----:R-:W-:Y:S01]  /*13790*/  FFMA.FTZ R78, R79, UR38, R80 ;  /* 0x000000264f4e7c23 */ /* 0x001fe20008010050 */
[----:B------:R-:W-:-:S03]  /*137a0*/  IMAD.U32 R79, RZ, RZ, UR24 ;  /* 0x00000018ff4f7e24 */ /* 0x000fc6000f8e00ff */
[----:B------:R-:W-:Y:S01]  /*137b0*/  FADD.FTZ R78, R78, R83 ;  /* 0x000000534e4e7221 */ /* 0x000fe20000010000 */
[----:B------:R-:W-:Y:S01]  /*137c0*/  MOV R83, UR24 ;  /* 0x0000001800537c02 */ /* 0x000fe20008000f00 */
[----:B---3--:R-:W-:Y:S02]  /*137d0*/  @!P4 IMAD.WIDE R44, R79, 0x4, R44 ;  /* 0x000000044f2cc825 */ /* 0x008fe400078e022c */
[----:B------:R-:W0:Y:S02]  /*137e0*/  MUFU.RSQ R80, R78 ;  /* 0x0000004e00507308 */ /* 0x000e240000001400 */
[----:B--2---:R-:W-:-:S05]  /*137f0*/  @!P4 IMAD.WIDE R46, R83, 0x4, R46 ;  /* 0x00000004532ec825 */ /* 0x004fca00078e022e */
[----:B------:R1:W-:Y:S04]  /*13800*/  @!P4 STG.E desc[UR12][R46.64], R81 ;  /* 0x000000512e00c986 */ /* 0x0003e8000c10190c */
[----:B0-----:R1:W-:Y:S01]  /*13810*/  @!P4 STG.E desc[UR12][R44.64], R80 ;  /* 0x000000502c00c986 */ /* 0x0013e2000c10190c */
[----:B------:R-:W-:Y:S05]  /*13820*/  BRA.U !UP0, `(.L_x_2935) ;  /* 0x00000009087c7547 */ /* 0x000fea000b800000 */
[----:B------:R-:W-:Y:S01]  /*13830*/  UIADD3 UR4, UPT, UPT, UR4, -0x1, URZ ;  /* 0xffffffff04047890 */ /* 0x000fe2000fffe0ff */
[----:B------:R-:W-:Y:S01]  /*13840*/  BSSY.RECONVERGENT B0, `(.L_x_2936) ;  /* 0x0000038000007945 */ /* 0x000fe20003800200 */
[----:B-1----:R-:W-:Y:S02]  /*13850*/  FSEL R81, R81, RZ, !P3 ;  /* 0x000000ff51517208 */ /* 0x002fe40005800000 */
[----:B------:R-:W-:-:S04]  /*13860*/  UIMAD UR4, UR4, UR36, URZ ;  /* 0x00000024040472a4 */ /* 0x000fc8000f8e02ff */
[----:B------:R-:W-:-:S04]  /*13870*/  USHF.R.S32.HI UR5, URZ, 0x1f, UR4 ;  /* 0x0000001fff057899 */ /* 0x000fc80008011404 */
[----:B------:R-:W-:-:S06]  /*13880*/  ULEA.HI UR5, UR5, UR4, URZ, 0x3 ;  /* 0x0000000405057291 */ /* 0x000fcc000f8f18ff */
[----:B------:R-:W-:-:S04]  /*13890*/  MOV R44, UR5 ;  /* 0x00000005002c7c02 */ /* 0x000fc80008000f00 */
[----:B------:R-:W-:Y:S01]  /*138a0*/  LEA.HI.SX32 R77, R44, R77, 0x1d ;  /* 0x0000004d2c4d7211 */ /* 0x000fe200078feaff */
[----:B------:R-:W-:Y:S06]  /*138b0*/  @!P0 BRA `(.L_x_2937) ;  /* 0x0000000000c08947 */ /* 0x000fec0003800000 */
[--C-:B------:R-:W-:Y:S01]  /*138c0*/  FADD.FTZ R45, R4, -R81.reuse ;  /* 0x80000051042d7221 */ /* 0x100fe20000010000 */
[--C-:B------:R-:W-:Y:S01]  /*138d0*/  FADD.FTZ R83, R62, -R81.reuse ;  /* 0x800000513e537221 */ /* 0x100fe20000010000 */
[----:B-----5:R-:W-:Y:S02]  /*138e0*/  HADD2.F32 R47, -RZ, R40.H0_H0 ;  /* 0x20000028ff2f7230 */ /* 0x020fe40000004100 */
[----:B------:R-:W-:Y:S01]  /*138f0*/  FADD.FTZ R85, R61, -R81 ;  /* 0x800000513d557221 */ /* 0x000fe20000010000 */
[----:B------:R-:W-:Y:S02]  /*13900*/  HADD2.F32 R79, -RZ, R36.H0_H0 ;  /* 0x20000024ff4f7230 */ /* 0x000fe40000004100 */
[C---:B------:R-:W-:Y:S01]  /*13910*/  FMUL.FTZ R44, R80.reuse, R45 ;  /* 0x0000002d502c7220 */ /* 0x040fe20000410000 */
[C---:B------:R-:W-:Y:S01]  /*13920*/  FMUL.FTZ R45, R80.reuse, R83 ;  /* 0x00000053502d7220 */ /* 0x040fe20000410000 */
[----:B------:R-:W-:Y:S02]  /*13930*/  HADD2.F32 R87, -RZ, R41.H1_H1 ;  /* 0x30000029ff577230 */ /* 0x000fe40000004100 */
[----:B------:R-:W-:Y:S01]  /*13940*/  FMUL.FTZ R82, R80, R85 ;  /* 0x0000005550527220 */ /* 0x000fe20000410000 */
[----:B------:R-:W-:-:S02]  /*13950*/  HADD2.F32 R83, -RZ, R37.H1_H1 ;  /* 0x30000025ff537230 */ /* 0x000fc40000004100 */
[----:B------:R-:W-:Y:S01]  /*13960*/  FFMA.FTZ R44, R44, R47, R79 ;  /* 0x0000002f2c2c7223 */ /* 0x000fe2000001004f */
[----:B------:R-:W-:Y:S02]  /*13970*/  HADD2.F32 R46, -RZ, R41.H0_H0 ;  /* 0x20000029ff2e7230 */ /* 0x000fe40000004100 */
[--C-:B------:R-:W-:Y:S01]  /*13980*/  FADD.FTZ R47, R64, -R81.reuse ;  /* 0x80000051402f7221 */ /* 0x100fe20000010000 */
[----:B------:R-:W-:Y:S02]  /*13990*/  HADD2.F32 R78, -RZ, R37.H0_H0 ;  /* 0x20000025ff4e7230 */ /* 0x000fe40000004100 */
[----:B------:R-:W-:Y:S01]  /*139a0*/  FADD.FTZ R85, R65, -R81 ;  /* 0x8000005141557221 */ /* 0x000fe20000010000 */
[----:B------:R-:W-:Y:S01]  /*139b0*/  FFMA.FTZ R82, R82, R87, R83 ;  /* 0x0000005752527223 */ /* 0x000fe20000010053 */
[----:B------:R-:W-:Y:S02]  /*139c0*/  HADD2.F32 R79, -RZ, R42.H0_H0 ;  /* 0x2000002aff4f7230 */ /* 0x000fe40000004100 */
[----:B------:R-:W-:Y:S01]  /*139d0*/  FFMA.FTZ R45, R45, R46, R78 ;  /* 0x0000002e2d2d7223 */ /* 0x000fe2000001004e */
[----:B------:R-:W-:-:S02]  /*139e0*/  HADD2.F32 R83, -RZ, R38.H0_H0 ;  /* 0x20000026ff537230 */ /* 0x000fc40000004100 */
[C---:B------:R-:W-:Y:S01]  /*139f0*/  FMUL.FTZ R46, R80.reuse, R47 ;  /* 0x0000002f502e7220 */ /* 0x040fe20000410000 */
[----:B------:R-:W-:Y:S02]  /*13a00*/  HADD2.F32 R78, -RZ, R42.H1_H1 ;  /* 0x3000002aff4e7230 */ /* 0x000fe40000004100 */
[----:B------:R-:W-:Y:S01]  /*13a10*/  FMUL.FTZ R85, R80, R85 ;  /* 0x0000005550557220 */ /* 0x000fe20000410000 */
[----:B------:R-:W-:Y:S02]  /*13a20*/  HADD2.F32 R84, -RZ, R38.H1_H1 ;  /* 0x30000026ff547230 */ /* 0x000fe40000004100 */
[----:B------:R-:W-:Y:S01]  /*13a30*/  FADD.FTZ R47, R70, -R81 ;  /* 0x80000051462f7221 */ /* 0x000fe20000010000 */
[----:B------:R-:W-:Y:S01]  /*13a40*/  FFMA.FTZ R46, R46, R79, R83 ;  /* 0x0000004f2e2e7223 */ /* 0x000fe20000010053 */
[----:B------:R-:W-:Y:S01]  /*13a50*/  FADD.FTZ R79, R71, -R81 ;  /* 0x80000051474f7221 */ /* 0x000fe20000010000 */
[----:B------:R-:W-:Y:S02]  /*13a60*/  HADD2.F32 R86, -RZ, R39.H1_H1 ;  /* 0x30000027ff567230 */ /* 0x000fe40000004100 */
[----:B------:R-:W-:Y:S01]  /*13a70*/  FFMA.FTZ R83, R85, R78, R84 ;  /* 0x0000004e55537223 */ /* 0x000fe20000010054 */
[----:B------:R-:W-:-:S02]  /*13a80*/  HADD2.F32 R78, -RZ, R43.H0_H0 ;  /* 0x2000002bff4e7230 */ /* 0x000fc40000004100 */
[----:B------:R-:W-:Y:S01]  /*13a90*/  FMUL.FTZ R47, R80, R47 ;  /* 0x0000002f502f7220 */ /* 0x000fe20000410000 */
[----:B------:R-:W-:Y:S01]  /*13aa0*/  HADD2.F32 R84, -RZ, R39.H0_H0 ;  /* 0x20000027ff547230 */ /* 0x000fe20000004100 */
[----:B------:R-:W-:Y:S02]  /*13ab0*/  F2FP.F16.F32.PACK_AB R45, R82, R45 ;  /* 0x0000002d522d723e */ /* 0x000fe400000000ff */
[----:B------:R-:W-:Y:S02]  /*13ac0*/  F2FP.F16.F32.PACK_AB R46, R83, R46 ;  /* 0x0000002e532e723e */ /* 0x000fe400000000ff */
[----:B------:R-:W-:Y:S01]  /*13ad0*/  FFMA.FTZ R87, R47, R78, R84 ;  /* 0x0000004e2f577223 */ /* 0x000fe20000010054 */
[----:B------:R-:W-:Y:S01]  /*13ae0*/  FMUL.FTZ R47, R80, R79 ;  /* 0x0000004f502f7220 */ /* 0x000fe20000410000 */
[----:B------:R-:W-:Y:S01]  /*13af0*/  HADD2.F32 R84, -RZ, R43.H1_H1 ;  /* 0x3000002bff547230 */ /* 0x000fe20000004100 */
[----:B------:R-:W0:Y:S04]  /*13b00*/  LDC.64 R78, c[0x0][0x428] ;  /* 0x00010a00ff4e7b82 */ /* 0x000e280000000a00 */
[----:B------:R-:W-:Y:S01]  /*13b10*/  FFMA.FTZ R88, R47, R84, R86 ;  /* 0x000000542f587223 */ /* 0x000fe20000010056 */
[----:B------:R-:W-:Y:S01]  /*13b20*/  FADD.FTZ R47, R2, -R81 ;  /* 0x80000051022f7221 */ /* 0x000fe20000010000 */
[----:B------:R-:W-:-:S02]  /*13b30*/  HADD2.F32 R84, -RZ, R40.H1_H1 ;  /* 0x30000028ff547230 */ /* 0x000fc40000004100 */
[----:B------:R-:W-:Y:S02]  /*13b40*/  HADD2.F32 R86, -RZ, R36.H1_H1 ;  /* 0x30000024ff567230 */ /* 0x000fe40000004100 */
[----:B------:R-:W-:-:S04]  /*13b50*/  FMUL.FTZ R47, R80, R47 ;  /* 0x0000002f502f7220 */ /* 0x000fc80000410000 */
[----:B------:R-:W-:Y:S01]  /*13b60*/  FFMA.FTZ R85, R47, R84, R86 ;  /* 0x000000542f557223 */ /* 0x000fe20000010056 */
[----:B------:R-:W-:-:S04]  /*13b70*/  F2FP.F16.F32.PACK_AB R47, R88, R87 ;  /* 0x00000057582f723e */ /* 0x000fc800000000ff */
[----:B------:R-:W-:Y:S01]  /*13b80*/  F2FP.F16.F32.PACK_AB R44, R85, R44 ;  /* 0x0000002c552c723e */ /* 0x000fe200000000ff */
[----:B0-----:R-:W-:-:S04]  /*13b90*/  IMAD.WIDE.U32 R78, R77, 0x10, R78 ;  /* 0x000000104d4e7825 */ /* 0x001fc800078e004e */
[----:B------:R-:W-:Y:S01]  /*13ba0*/  VIADD R77, R77, 0x80 ;  /* 0x000000804d4d7836 */ /* 0x000fe20000000000 */
[----:B------:R0:W-:Y:S06]  /*13bb0*/  STG.E.128 desc[UR12][R78.64], R44 ;  /* 0x0000002c4e007986 */ /* 0x0001ec000c101d0c */
.L_x_2937:
[----:B------:R-:W-:Y:S05]  /*13bc0*/  BSYNC.RECONVERGENT B0 ;  /* 0x0000000000007941 */ /* 0x000fea0003800200 */
.L_x_2936:
[----:B------:R-:W-:Y:S04]  /*13bd0*/  BSSY.RECONVERGENT B0, `(.L_x_2938) ;  /* 0x0000032000007945 */ /* 0x000fe80003800200 */
[----:B------:R-:W-:Y:S05]  /*13be0*/  @!P1 BRA `(.L_x_2939) ;  /* 0x0000000000c09947 */ /* 0x000fea0003800000 */
[--C-:B0-----:R-:W-:Y:S01]  /*13bf0*/  FADD.FTZ R45, R54, -R81.reuse ;  /* 0x80000051362d7221 */ /* 0x101fe20000010000 */
        /* <DEDUP_REMOVED lines=44> */
[C---:B0-----:R-:W-:Y:S01]  /*13ec0*/  IMAD.WIDE.U32 R78, R77.reuse, 0x10, R78 ;  /* 0x000000104d4e7825 */ /* 0x041fe200078e004e */
[----:B------:R-:W-:-:S04]  /*13ed0*/  IADD3 R77, PT, PT, R77, 0x80, RZ ;  /* 0x000000804d4d7810 */ /* 0x000fc80007ffe0ff */
[----:B------:R1:W-:Y:S03]  /*13ee0*/  STG.E.128 desc[UR12][R78.64], R44 ;  /* 0x0000002c4e007986 */ /* 0x0003e6000c101d0c */
.L_x_2939:
[----:B------:R-:W-:Y:S05]  /*13ef0*/  BSYNC.RECONVERGENT B0 ;  /* 0x0000000000007941 */ /* 0x000fea0003800200 */
.L_x_2938:
        /* <DEDUP_REMOVED lines=12> */
[----:B------:R-:W-:Y:S01]  /*13fc0*/  FADD.FTZ R79, R68, -R81 ;  /* 0x80000051444f7221 */ /* 0x000fe20000010000 */
[----:B------:R-:W-:Y:S02]  /*13fd0*/  HADD2.F32 R82, -RZ, R25.H1_H1 ;  /* 0x30000019ff527230 */ /* 0x000fe40000004100 */
[----:B------:R-:W-:Y:S01]  /*13fe0*/  FFMA.FTZ R45, R45, R46, R78 ;  /* 0x0000002e2d2d7223 */ /* 0x000fe2000001004e */
[----:B------:R-:W-:Y:S02]  /*13ff0*/  HADD2.F32 R46, -RZ, R21.H1_H1 ;  /* 0x30000015ff2e7230 */ /* 0x000fe40000004100 */
[C---:B------:R-:W-:Y:S01]  /*14000*/  FMUL.FTZ R47, R80.reuse, R47 ;  /* 0x0000002f502f7220 */ /* 0x040fe20000410000 */
[----:B------:R-:W-:Y:S02]  /*14010*/  HADD2.F32 R78, -RZ, R26.H0_H0 ;  /* 0x2000001aff4e7230 */ /* 0x000fe40000004100 */
[----:B------:R-:W-:Y:S01]  /*14020*/  FMUL.FTZ R79, R80, R79 ;  /* 0x0000004f504f7220 */ /* 0x000fe20000410000 */
[----:B------:R-:W-:-:S02]  /*14030*/  HADD2.F32 R84, -RZ, R22.H0_H0 ;  /* 0x20000016ff547230 */ /* 0x000fc40000004100 */
[----:B------:R-:W-:Y:S01]  /*14040*/  FFMA.FTZ R82, R47, R82, R46 ;  /* 0x000000522f527223 */ /* 0x000fe2000001002e */
[--C-:B------:R-:W-:Y:S01]  /*14050*/  FADD.FTZ R47, R69, -R81.reuse ;  /* 0x80000051452f7221 */ /* 0x100fe20000010000 */
[----:B------:R-:W-:Y:S02]  /*14060*/  HADD2.F32 R86, -RZ, R27.H0_H0 ;  /* 0x2000001bff567230 */ /* 0x000fe40000004100 */
[--C-:B------:R-:W-:Y:S01]  /*14070*/  FADD.FTZ R85, R75, -R81.reuse ;  /* 0x800000514b557221 */ /* 0x100fe20000010000 */
[----:B------:R-:W-:Y:S01]  /*14080*/  FFMA.FTZ R46, R79, R78, R84 ;  /* 0x0000004e4f2e7223 */ /* 0x000fe20000010054 */
[----:B------:R-:W-:Y:S01]  /*14090*/  FADD.FTZ R79, R74, -R81 ;  /* 0x800000514a4f7221 */ /* 0x000fe20000010000 */
[----:B------:R-:W-:Y:S02]  /*140a0*/  HADD2.F32 R78, -RZ, R26.H1_H1 ;  /* 0x3000001aff4e7230 */ /* 0x000fe40000004100 */
[----:B------:R-:W-:Y:S01]  /*140b0*/  FMUL.FTZ R47, R80, R47 ;  /* 0x0000002f502f7220 */ /* 0x000fe20000410000 */
[----:B------:R-:W-:-:S02]  /*140c0*/  HADD2.F32 R84, -RZ, R22.H1_H1 ;  /* 0x30000016ff547230 */ /* 0x000fc40000004100 */
[C---:B------:R-:W-:Y:S01]  /*140d0*/  FMUL.FTZ R79, R80.reuse, R79 ;  /* 0x0000004f504f7220 */ /* 0x040fe20000410000 */
[----:B------:R-:W-:Y:S02]  /*140e0*/  HADD2.F32 R88, -RZ, R23.H0_H0 ;  /* 0x20000017ff587230 */ /* 0x000fe40000004100 */
[C---:B------:R-:W-:Y:S01]  /*140f0*/  FMUL.FTZ R85, R80.reuse, R85 ;  /* 0x0000005550557220 */ /* 0x040fe20000410000 */
[----:B------:R-:W-:Y:S01]  /*14100*/  FADD.FTZ R81, R57, -R81 ;  /* 0x8000005139517221 */ /* 0x000fe20000010000 */
[----:B------:R-:W-:Y:S01]  /*14110*/  FFMA.FTZ R83, R47, R78, R84 ;  /* 0x0000004e2f537223 */ /* 0x000fe20000010054 */
[----:B------:R-:W-:Y:S02]  /*14120*/  HADD2.F32 R84, -RZ, R27.H1_H1 ;  /* 0x3000001bff547230 */ /* 0x000fe40000004100 */
[----:B------:R-:W-:Y:S01]  /*14130*/  FFMA.FTZ R47, R79, R86, R88 ;  /* 0x000000564f2f7223 */ /* 0x000fe20000010058 */
[----:B------:R-:W-:Y:S01]  /*14140*/  HADD2.F32 R86, -RZ, R23.H1_H1 ;  /* 0x30000017ff567230 */ /* 0x000fe20000004100 */
[----:B------:R-:W0:Y:S01]  /*14150*/  LDC.64 R78, c[0x0][0x428] ;  /* 0x00010a00ff4e7b82 */ /* 0x000e220000000a00 */
[----:B------:R-:W-:Y:S01]  /*14160*/  FMUL.FTZ R81, R80, R81 ;  /* 0x0000005150517220 */ /* 0x000fe20000410000 */
[----:B------:R-:W-:Y:S01]  /*14170*/  HADD2.F32 R80, -RZ, R24.H1_H1 ;  /* 0x30000018ff507230 */ /* 0x000fe20000004100 */
[----:B------:R-:W-:Y:S01]  /*14180*/  F2FP.F16.F32.PACK_AB R46, R83, R46 ;  /* 0x0000002e532e723e */ /* 0x000fe200000000ff */
[----:B------:R-:W-:Y:S01]  /*14190*/  FFMA.FTZ R86, R85, R84, R86 ;  /* 0x0000005455567223 */ /* 0x000fe20000010056 */
[----:B------:R-:W-:Y:S01]  /*141a0*/  HADD2.F32 R84, -RZ, R20.H1_H1 ;  /* 0x30000014ff547230 */ /* 0x000fe20000004100 */
[----:B------:R-:W-:-:S03]  /*141b0*/  F2FP.F16.F32.PACK_AB R45, R82, R45 ;  /* 0x0000002d522d723e */ /* 0x000fc600000000ff */
[----:B------:R-:W-:Y:S01]  /*141c0*/  F2FP.F16.F32.PACK_AB R47, R86, R47 ;  /* 0x0000002f562f723e */ /* 0x000fe200000000ff */
[----:B------:R-:W-:-:S05]  /*141d0*/  FFMA.FTZ R81, R81, R80, R84 ;  /* 0x0000005051517223 */ /* 0x000fca0000010054 */
[----:B------:R-:W-:Y:S01]  /*141e0*/  F2FP.F16.F32.PACK_AB R44, R81, R44 ;  /* 0x0000002c512c723e */ /* 0x000fe200000000ff */
[----:B0-----:R-:W-:-:S05]  /*141f0*/  IMAD.WIDE.U32 R78, R77, 0x10, R78 ;  /* 0x000000104d4e7825 */ /* 0x001fca00078e004e */
[----:B------:R2:W-:Y:S02]  /*14200*/  STG.E.128 desc[UR12][R78.64], R44 ;  /* 0x0000002c4e007986 */ /* 0x0005e4000c101d0c */
.L_x_2940:
[----:B------:R-:W-:Y:S05]  /*14210*/  BSYNC.RECONVERGENT B0 ;  /* 0x0000000000007941 */ /* 0x000fea0003800200 */
.L_x_2935:
[----:B------:R-:W-:Y:S02]  /*14220*/  UIADD3 UR24, UPT, UPT, UR24, UR20, URZ ;  /* 0x0000001418187290 */ /* 0x000fe4000fffe0ff */
[----:B------:R-:W-:Y:S02]  /*14230*/  UPLOP3.LUT UP1, UPT, UPT, UPT, UP1, 0x40, 0x4 ;  /* 0x000000000004789c */ /* 0x000fe40003f2e810 */
[----:B------:R-:W-:-:S09]  /*14240*/  UISETP.GE.AND UP0, UPT, UR24, UR21, UPT ;  /* 0x000000151800728c */ /* 0x000fd2000bf06270 */
[----:B------:R-:W-:Y:S05]  /*14250*/  BRA.U !UP0, `(.L_x_2941) ;  /* 0xfffffec908647547 */ /* 0x000fea000b83ffff */
[----:B------:R-:W-:Y:S05]  /*14260*/  EXIT ;  /* 0x000000000000794d */ /* 0x000fea0003800000 */
.L_x_2942:
        /* <DEDUP_REMOVED lines=9> */
.L_x_20757:


//--------------------- .text._ZN10layer_norm13ln_fwd_kernelINS_13Kernel_traitsI6__halfS2_S2_S2_fjLj3072ELj1ELj1ELj4ELj16ENS_18Kernel_traits_baseILj3072ES2_S2_S2_S2_fjLj128EEEEELb1ELb0ELb1ELb1EEEvNS_9FwdParamsE --------------------------
	.section	.text._ZN10layer_norm13ln_fwd_kernelINS_13Kernel_traitsI6__halfS2_S2_S2_fjLj3072ELj1ELj1ELj4ELj16ENS_18Kernel_traits_baseILj3072ES2_S2_S2_S2_fjLj128EEEEELb1ELb0ELb1ELb1EEEvNS_9FwdParamsE,"ax",@progbits
	.align	128
        .global         _ZN10layer_norm13ln_fwd_kernelINS_13Kernel_traitsI6__halfS2_S2_S2_fjLj3072ELj1ELj1ELj4ELj16ENS_18Kernel_traits_baseILj3072ES2_S2_S2_S2_fjLj128EEEEELb1ELb0ELb1ELb1EEEvNS_9FwdParamsE
        .type           _ZN10layer_norm13ln_fwd_kernelINS_13Kernel_traitsI6__halfS2_S2_S2_fjLj3072ELj1ELj1ELj4ELj16ENS_18Kernel_traits_baseILj3072ES2_S2_S2_S2_fjLj128EEEEELb1ELb0ELb1ELb1EEEvNS_9FwdParamsE,@function
        .size           _ZN10layer_norm13ln_fwd_kernelINS_13Kernel_traitsI6__halfS2_S2_S2_fjLj3072ELj1ELj1ELj4ELj16ENS_18Kernel_traits_baseILj3072ES2_S2_S2_S2_fjLj128EEEEELb1ELb0ELb1ELb1EEEvNS_9FwdParamsE,(.L_x_20758 - _ZN10layer_norm13ln_fwd_kernelINS_13Kernel_traitsI6__halfS2_S2_S2_fjLj3072ELj1ELj1ELj4ELj16ENS_18Kernel_traits_baseILj3072ES2_S2_S2_S2_fjLj128EEEEELb1ELb0ELb1ELb1EEEvNS_9FwdParamsE)
        .other          _ZN10layer_norm13ln_fwd_kernelINS_13Kernel_traitsI6__halfS2_S2_S2_fjLj3072ELj1ELj1ELj4ELj16ENS_18Kernel_traits_baseILj3072ES2_S2_S2_S2_fjLj128EEEEELb1ELb0ELb1ELb1EEEvNS_9FwdParamsE,@"STO_CUDA_ENTRY STV_DEFAULT"
_ZN10layer_norm13ln_fwd_kernelINS_13Kernel_traitsI6__halfS2_S2_S2_fjLj3072ELj1ELj1ELj4ELj16ENS_18Kernel_traits_baseILj3072ES2_S2_S2_S2_fjLj128EEEEELb1ELb0ELb1ELb1EEEvNS_9FwdParamsE:
.text._ZN10layer_norm13ln_fwd_kernelINS_13Kernel_traitsI6__halfS2_S2_S2_fjLj3072ELj1ELj1ELj4ELj16ENS_18Kernel_traits_baseILj3072ES2_S2_S2_S2_fjLj128EEEEELb1ELb0ELb1ELb1EEEvNS_9FwdParamsE:
        /* <DEDUP_REMOVED lines=9> */
[----:B------:R-:W1:Y:S04]  /*0090*/  @P0 LDC.64 R10, c[0x0][0x438] ;  /* 0x00010e00ff0a0b82 */ /* 0x000e680000000a00 */
[----:B--2---:R-:W5:Y:S04]  /*00a0*/  @P0 LDG.E.128 R36, desc[UR14][R6.64] ;  /* 0x0000000e06240981 */ /* 0x004f68000c1e1d00 */
[----:B------:R-:W5:Y:S04]  /*00b0*/  @P0 LDG.E.128 R32, desc[UR14][R6.64+0x800] ;  /* 0x0008000e06200981 */ /* 0x000f68000c1e1d00 */
[----:B------:R1:W5:Y:S01]  /*00c0*/  @P0 LDG.E.128 R28, desc[UR14][R6.64+0x1000] ;  /* 0x0010000e061c0981 */ /* 0x000362000c1e1d00 */
[----:B------:R-:W2:Y:S01]  /*00d0*/  LDC R58, c[0x0][0x458] ;  /* 0x00011600ff3a7b82 */ /* 0x000ea20000000800 */
[----:B------:R-:W3:Y:S01]  /*00e0*/  LDCU.64 UR12, c[0x0][0x450] ;  /* 0x00008a00ff0c77ac */ /* 0x000ee20008000a00 */
[----:B0-----:R-:W-:-:S06]  /*00f0*/  ISETP.NE.AND P1, PT, RZ, UR4, PT ;  /* 0x00000004ff007c0c */ /* 0x001fcc000bf25270 */
[----:B------:R-:W2:Y:S01]  /*0100*/  LDC R59, c[0x0][0x45c] ;  /* 0x00011700ff3b7b82 */ /* 0x000ea20000000800 */
[C---:B------:R-:W-:Y:S01]  /*0110*/  @!P0 IMAD.WIDE.U32 R8, R60.reuse, 0x10, R8 ;  /* 0x000000103c088825 */ /* 0x040fe200078e0008 */
[----:B------:R-:W0:Y:S03]  /*0120*/  LDCU UR4, c[0x0][0x384] ;  /* 0x00007080ff0477ac */ /* 0x000e260008000800 */
[----:B-1----:R-:W-:-:S03]  /*0130*/  @P0 IMAD.WIDE.U32 R6, R60, 0x10, R10 ;  /* 0x000000103c060825 */ /* 0x002fc600078e000a */
[----:B------:R-:W0:Y:S02]  /*0140*/  S2UR UR7, SR_CTAID.X ;  /* 0x00000000000779c3 */ /* 0x000e240000002500 */
[----:B------:R1:W5:Y:S01]  /*0150*/  @P0 LDG.E.128 R24, desc[UR14][R6.64] ;  /* 0x0000000e06180981 */ /* 0x000362000c1e1d00 */
[----:B---3--:R-:W-:Y:S02]  /*0160*/  IMAD.U32 R2, RZ, RZ, UR12 ;  /* 0x0000000cff027e24 */ /* 0x008fe4000f8e00ff */
[----:B------:R-:W-:Y:S01]  /*0170*/  IMAD.U32 R3, RZ, RZ, UR13 ;  /* 0x0000000dff037e24 */ /* 0x000fe2000f8e00ff */
[----:B------:R1:W5:Y:S02]  /*0180*/  @P0 LDG.E.128 R20, desc[UR14][R6.64+0x800] ;  /* 0x0008000e06140981 */ /* 0x000364000c1e1d00 */
[----:B------:R-:W3:Y:S02]  /*0190*/  @P1 LDC R11, c[0x0][0x460] ;  /* 0x00011800ff0b1b82 */ /* 0x000ee40000000800 */
[----:B------:R1:W5:Y:S04]  /*01a0*/  @P0 LDG.E.128 R16, desc[UR14][R6.64+0x1000] ;  /* 0x0010000e06100981 */ /* 0x000368000c1e1d00 */
[----:B------:R-:W5:Y:S04]  /*01b0*/  @P1 LDG.E.64 R2, desc[UR14][R2.64] ;  /* 0x0000000e02021981 */ /* 0x000f68000c1e1b00 */
[----:B--2---:R1:W5:Y:S04]  /*01c0*/  @P1 LDG.E.64 R4, desc[UR14][R58.64] ;  /* 0x0000000e3a041981 */ /* 0x004368000c1e1b00 */
[----:B------:R1:W5:Y:S04]  /*01d0*/  @!P0 LDG.E.128 R36, desc[UR14][R8.64] ;  /* 0x0000000e08248981 */ /* 0x000368000c1e1d00 */
[----:B------:R1:W5:Y:S04]  /*01e0*/  @!P0 LDG.E.128 R32, desc[UR14][R8.64+0x800] ;  /* 0x0008000e08208981 */ /* 0x000368000c1e1d00 */
[----:B------:R1:W5:Y:S01]  /*01f0*/  @!P0 LDG.E.128 R28, desc[UR14][R8.64+0x1000] ;  /* 0x0010000e081c8981 */ /* 0x000362000c1e1d00 */
[----:B0-----:R-:W-:-:S06]  /*0200*/  UISETP.GE.AND UP0, UPT, UR7, UR4, UPT ;  /* 0x000000040700728c */ /* 0x001fcc000bf06270 */
[----:B------:R-:W-:-:S13]  /*0210*/  PLOP3.LUT P2, PT, PT, PT, UP0, 0x80, 0x8 ;  /* 0x000000000008781c */ /* 0x000fda0003f4f008 */
[----:B-1-3--:R-:W-:Y:S05]  /*0220*/  @P2 EXIT ;  /* 0x000000000000294d */ /* 0x00afea0003800000 */
[----:B------:R-:W0:Y:S01]  /*0230*/  LDC R7, c[0x0][0x360] ;  /* 0x0000d800ff077b82 */ /* 0x000e220000000800 */
[----:B-----5:R-:W-:Y:S02]  /*0240*/  @P1 IADD3 R58, P2, PT, R4, R11, RZ ;  /* 0x0000000b043a1210 */ /* 0x020fe40007f5e0ff */
[----:B------:R-:W-:Y:S02]  /*0250*/  @!P0 CS2R R26, SRZ ;  /* 0x00000000001a8805 */ /* 0x000fe4000001ff00 */
[----:B------:R-:W-:Y:S02]  /*0260*/  @P1 R2UR UR12, R2 ;  /* 0x00000000020c12ca */ /* 0x000fe400000e0000 */
[----:B------:R-:W-:Y:S02]  /*0270*/  @!P0 CS2R R24, SRZ ;  /* 0x0000000000188805 */ /* 0x000fe4000001ff00 */
[----:B------:R-:W-:Y:S02]  /*0280*/  @P1 IADD3.X R59, PT, PT, RZ, R5, RZ, P2, !PT ;  /* 0x00000005ff3b1210 */ /* 0x000fe400017fe4ff */
[----:B------:R-:W-:-:S02]  /*0290*/  @!P0 CS2R R22, SRZ ;  /* 0x0000000000168805 */ /* 0x000fc4000001ff00 */
[----:B------:R-:W-:Y:S02]  /*02a0*/  @P1 R2UR UR13, R3 ;  /* 0x00000000030d12ca */ /* 0x000fe400000e0000 */
[----:B------:R-:W-:Y:S02]  /*02b0*/  @!P0 CS2R R20, SRZ ;  /* 0x0000000000148805 */ /* 0x000fe4000001ff00 */
[--C-:B------:R-:W-:Y:S02]  /*02c0*/  SHF.R.U64 R15, R58, 0x2, R59.reuse ;  /* 0x000000023a0f7819 */ /* 0x100fe4000000123b */
[----:B------:R-:W-:Y:S02]  /*02d0*/  @!P0 CS2R R18, SRZ ;  /* 0x0000000000128805 */ /* 0x000fe4000001ff00 */
[----:B------:R-:W-:Y:S02]  /*02e0*/  SHF.R.U32.HI R13, RZ, 0x2, R59 ;  /* 0x00000002ff0d7819 */ /* 0x000fe4000001163b */
[----:B------:R-:W-:-:S02]  /*02f0*/  @!P0 CS2R R16, SRZ ;  /* 0x0000000000108805 */ /* 0x000fc4000001ff00 */
[----:B------:R-:W-:Y:S01]  /*0300*/  LOP3.LUT R58, R58, 0x3, RZ, 0xc0, !PT ;  /* 0x000000033a3a7812 */ /* 0x000fe200078ec0ff */
[C---:B------:R-:W-:Y:S01]  /*0310*/  IMAD.HI.U32 R2, R15.reuse, -0x2daee0ad, RZ ;  /* 0xd2511f530f027827 */ /* 0x040fe200078e00ff */
[----:B------:R-:W-:Y:S02]  /*0320*/  UPLOP3.LUT UP1, UPT, UPT, UPT, UPT, 0x40, 0x4 ;  /* 0x000000000004789c */ /* 0x000fe40003f2e870 */
[----:B------:R-:W-:Y:S01]  /*0330*/  UIADD3 UR26, UPT, UPT, UR12, -0x61c88647, URZ ;  /* 0x9e3779b90c1a7890 */ /* 0x000fe2000fffe0ff */
[----:B------:R-:W-:Y:S01]  /*0340*/  IMAD R6, R15, -0x2daee0ad, RZ ;  /* 0xd2511f530f067824 */ /* 0x000fe200078e02ff */
[----:B------:R-:W-:Y:S01]  /*0350*/  UIADD3 UR28, UPT, UPT, UR12, 0x3c6ef372, URZ ;  /* 0x3c6ef3720c1c7890 */ /* 0x000fe2000fffe0ff */
[----:B------:R-:W-:Y:S01]  /*0360*/  LOP3.LUT R2, R2, UR13, RZ, 0x3c, !PT ;  /* 0x0000000d02027c12 */ /* 0x000fe2000f8e3cff */
[----:B------:R-:W-:Y:S02]  /*0370*/  UIADD3 UR27, UPT, UPT, UR13, -0x4498517b, URZ ;  /* 0xbb67ae850d1b7890 */ /* 0x000fe4000fffe0ff */
[----:B------:R-:W-:Y:S01]  /*0380*/  UIADD3 UR29, UPT, UPT, UR13, 0x76cf5d0a, URZ ;  /* 0x76cf5d0a0d1d7890 */ /* 0x000fe2000fffe0ff */
[----:B0-----:R-:W-:Y:S01]  /*0390*/  IMAD R14, R7, UR7, R60 ;  /* 0x00000007070e7c24 */ /* 0x001fe2000f8e023c */
[----:B------:R-:W-:Y:S01]  /*03a0*/  UIADD3 UR30, UPT, UPT, UR12, -0x255992d5, URZ ;  /* 0xdaa66d2b0c1e7890 */ /* 0x000fe2000fffe0ff */
[----:B------:R-:W-:Y:S01]  /*03b0*/  IMAD.HI.U32 R3, R2, -0x326172a9, RZ ;  /* 0xcd9e8d5702037827 */ /* 0x000fe200078e00ff */
[----:B------:R-:W-:-:S02]  /*03c0*/  UIADD3 UR4, UPT, UPT, UR13, 0x32370b8f, URZ ;  /* 0x32370b8f0d047890 */ /* 0x000fc4000fffe0ff */
[----:B------:R-:W-:Y:S01]  /*03d0*/  UIADD3 UR31, UPT, UPT, UR12, 0x78dde6e4, URZ ;  /* 0x78dde6e40c1f7890 */ /* 0x000fe2000fffe0ff */
[C---:B------:R-:W-:Y:S01]  /*03e0*/  IMAD.HI.U32 R0, R14.reuse, -0x326172a9, RZ ;  /* 0xcd9e8d570e007827 */ /* 0x040fe200078e00ff */
[----:B------:R-:W-:Y:S02]  /*03f0*/  UIADD3 UR32, UPT, UPT, UR13, -0x126145ec, URZ ;  /* 0xed9eba140d207890 */ /* 0x000fe4000fffe0ff */
[----:B------:R-:W-:Y:S01]  /*0400*/  UIADD3 UR33, UPT, UPT, UR12, 0x1715609d, URZ ;  /* 0x1715609d0c217890 */ /* 0x000fe2000fffe0ff */
[----:B------:R-:W-:Y:S01]  /*0410*/  IMAD R4, R14, -0x326172a9, RZ ;  /* 0xcd9e8d570e047824 */ /* 0x000fe200078e02ff */
[----:B------:R-:W-:Y:S01]  /*0420*/  LOP3.LUT R0, R13, UR12, R0, 0x96, !PT ;  /* 0x0000000c0d007c12 */ /* 0x000fe2000f8e9600 */
[----:B------:R-:W-:Y:S01]  /*0430*/  IMAD R7, R2, -0x326172a9, RZ ;  /* 0xcd9e8d5702077824 */ /* 0x000fe200078e02ff */
[----:B------:R-:W-:Y:S02]  /*0440*/  UIADD3 UR34, UPT, UPT, UR13, -0x56f99767, URZ ;  /* 0xa90668990d227890 */ /* 0x000fe4000fffe0ff */
[----:B------:R-:W-:Y:S01]  /*0450*/  LOP3.LUT R3, R4, UR26, R3, 0x96, !PT ;  /* 0x0000001a04037c12 */ /* 0x000fe2000f8e9603 */
[----:B------:R-:W-:Y:S01]  /*0460*/  IMAD.HI.U32 R5, R0, -0x2daee0ad, RZ ;  /* 0xd2511f5300057827 */ /* 0x000fe200078e00ff */
[----:B------:R-:W-:-:S02]  /*0470*/  UIADD3 UR35, UPT, UPT, UR12, -0x4ab325aa, URZ ;  /* 0xb54cda560c237890 */ /* 0x000fc4000fffe0ff */
[----:B------:R-:W-:Y:S01]  /*0480*/  UIADD3 UR36, UPT, UPT, UR12, 0x5384540f, URZ ;  /* 0x5384540f0c247890 */ /* 0x000fe2000fffe0ff */
[----:B------:R-:W-:Y:S01]  /*0490*/  IMAD R9, R0, -0x2daee0ad, RZ ;  /* 0xd2511f5300097824 */ /* 0x000fe200078e02ff */
[----:B------:R-:W-:Y:S01]  /*04a0*/  LOP3.LUT R5, R6, UR27, R5, 0x96, !PT ;  /* 0x0000001b06057c12 */ /* 0x000fe2000f8e9605 */
[----:B------:R-:W-:Y:S01]  /*04b0*/  IMAD.HI.U32 R4, R3, -0x2daee0ad, RZ ;  /* 0xd2511f5303047827 */ /* 0x000fe200078e00ff */
[----:B------:R-:W-:Y:S02]  /*04c0*/  UIADD3 UR37, UPT, UPT, UR13, 0x1fd5c5a3, URZ ;  /* 0x1fd5c5a30d257890 */ /* 0x000fe4000fffe0ff */
[----:B------:R-:W-:Y:S01]  /*04d0*/  UIADD3 UR38, UPT, UPT, UR12, -0xe443238, URZ ;  /* 0xf1bbcdc80c267890 */ /* 0x000fe2000fffe0ff */
[----:B------:R-:W-:Y:S01]  /*04e0*/  IMAD.HI.U32 R0, R5, -0x326172a9, RZ ;  /* 0xcd9e8d5705007827 */ /* 0x000fe200078e00ff */
[----:B------:R-:W-:Y:S01]  /*04f0*/  LOP3.LUT R4, R9, UR29, R4, 0x96, !PT ;  /* 0x0000001d09047c12 */ /* 0x000fe2000f8e9604 */
[----:B------:R-:W-:Y:S02]  /*0500*/  UIADD3 UR39, UPT, UPT, UR13, -0x24c28bd8, URZ ;  /* 0xdb3d74280d277890 */ /* 0x000fe4000fffe0ff */
[----:B------:R-:W-:Y:S01]  /*0510*/  IMAD R6, R3, -0x2daee0ad, RZ ;  /* 0xd2511f5303067824 */ /* 0x000fe200078e02ff */
[----:B------:R-:W-:Y:S01]  /*0520*/  LOP3.LUT R0, R7, UR28, R0, 0x96, !PT ;  /* 0x0000001c07007c12 */ /* 0x000fe2000f8e9600 */
[----:B------:R-:W-:Y:S01]  /*0530*/  IMAD R5, R5, -0x326172a9, RZ ;  /* 0xcd9e8d5705057824 */ /* 0x000fe200078e02ff */
[----:B------:R-:W-:Y:S01]  /*0540*/  UIADD3 UR40, UPT, UPT, UR12, -0x700cb87f, URZ ;  /* 0x8ff347810c287890 */ /* 0x000fe2000fffe0ff */
[----:B------:R-:W-:Y:S01]  /*0550*/  IMAD.HI.U32 R2, R4, -0x326172a9, RZ ;  /* 0xcd9e8d5704027827 */ /* 0x000fe200078e00ff */
[----:B------:R-:W-:Y:S01]  /*0560*/  UIADD3 UR41, UPT, UPT, UR13, -0x695add53, URZ ;  /* 0x96a522ad0d297890 */ /* 0x000fe2000fffe0ff */
[----:B------:R-:W0:Y:S02]  /*0570*/  LDCU UR23, c[0x0][0x404] ;  /* 0x00008080ff1777ac */ /* 0x000e240008000800 */
[C---:B------:R-:W-:Y:S01]  /*0580*/  IMAD.HI.U32 R3, R0.reuse, -0x2daee0ad, RZ ;  /* 0xd2511f5300037827 */ /* 0x040fe200078e00ff */
[----:B------:R-:W-:Y:S01]  /*0590*/  LOP3.LUT R2, R5, UR30, R2, 0x96, !PT ;  /* 0x0000001e05027c12 */ /* 0x000fe2000f8e9602 */
[----:B------:R-:W1:Y:S02]  /*05a0*/  LDCU UR22, c[0x0][0x388] ;  /* 0x00007100ff1677ac */ /* 0x000e640008000800 */
[----:B------:R-:W-:Y:S01]  /*05b0*/  IMAD R7, R0, -0x2daee0ad, RZ ;  /* 0xd2511f5300077824 */ /* 0x000fe200078e02ff */
[----:B------:R-:W-:Y:S01]  /*05c0*/  LOP3.LUT R3, R6, UR4, R3, 0x96, !PT ;  /* 0x0000000406037c12 */ /* 0x000fe2000f8e9603 */
[----:B------:R-:W-:Y:S01]  /*05d0*/  IMAD.HI.U32 R6, R2, -0x2daee0ad, RZ ;  /* 0xd2511f5302067827 */ /* 0x000fe200078e00ff */
[----:B------:R-:W-:Y:S01]  /*05e0*/  UIADD3 UR4, UPT, UPT, UR13, 0x646e171e, URZ ;  /* 0x646e171e0d047890 */ /* 0x000fe2000fffe0ff */
        /* <DEDUP_REMOVED lines=8> */
[----:B------:R-:W4:Y:S01]  /*0670*/  LDCU.64 UR16, c[0x0][0x408] ;  /* 0x00008100ff1077ac */ /* 0x000f220008000a00 */
[----:B------:R-:W-:Y:S01]  /*0680*/  IMAD.HI.U32 R3, R6, -0x326172a9, RZ ;  /* 0xcd9e8d5706037827 */ /* 0x000fe200078e00ff */
[----:B------:R-:W0:Y:S03]  /*0690*/  LDCU.128 UR8, c[0x0][0x3f0] ;  /* 0x00007e00ff0877ac */ /* 0x000e260008000c00 */
[----:B------:R-:W-:Y:S01]  /*06a0*/  IMAD.HI.U32 R2, R0, -0x2daee0ad, RZ ;  /* 0xd2511f5300027827 */ /* 0x000fe200078e00ff */
[----:B------:R-:W-:Y:S01]  /*06b0*/  LOP3.LUT R3, R4, UR33, R3, 0x96, !PT ;  /* 0x0000002104037c12 */ /* 0x000fe2000f8e9603 */
[----:B------:R-:W0:Y:S02]  /*06c0*/  LDCU.64 UR18, c[0x0][0x3a0] ;  /* 0x00007400ff1277ac */ /* 0x000e240008000a00 */
[----:B------:R-:W-:Y:S01]  /*06d0*/  IMAD R7, R0, -0x2daee0ad, RZ ;  /* 0xd2511f5300077824 */ /* 0x000fe200078e02ff */
[----:B------:R-:W-:Y:S01]  /*06e0*/  LOP3.LUT R2, R5, UR34, R2, 0x96, !PT ;  /* 0x0000002205027c12 */ /* 0x000fe2000f8e9602 */
[----:B------:R-:W-:Y:S01]  /*06f0*/  IMAD.HI.U32 R4, R3, -0x2daee0ad, RZ ;  /* 0xd2511f5303047827 */ /* 0x000fe200078e00ff */
[----:B------:R-:W0:Y:S03]  /*0700*/  LDCU.64 UR20, c[0x0][0x380] ;  /* 0x00007000ff1477ac */ /* 0x000e260008000a00 */
        /* <DEDUP_REMOVED lines=21> */
[----:B------:R-:W-:Y:S01]  /*0860*/  IMAD.MOV.U32 R9, RZ, RZ, RZ ;  /* 0x000000ffff097224 */ /* 0x000fe200078e00ff */
[----:B------:R-:W-:Y:S01]  /*0870*/  LOP3.LUT R11, R2, UR41, R11, 0x96, !PT ;  /* 0x00000029020b7c12 */ /* 0x000fe2000f8e960b */
[----:B------:R-:W-:Y:S02]  /*0880*/  IMAD R10, R6, -0x326172a9, RZ ;  /* 0xcd9e8d57060a7824 */ /* 0x000fe400078e02ff */
[----:B01234-:R-:W-:-:S07]  /*0890*/  IMAD R56, R0, -0x2daee0ad, RZ ;  /* 0xd2511f5300387824 */ /* 0x01ffce00078e02ff */
.L_x_3151:
[----:B------:R-:W-:-:S06]  /*08a0*/  UIMAD.WIDE UR4, UR7, 0x4, UR8 ;  /* 0x00000004070478a5 */ /* 0x000fcc000f8e0208 */
[----:B0-----:R-:W-:Y:S01]  /*08b0*/  IMAD.U32 R48, RZ, RZ, UR4 ;  /* 0x00000004ff307e24 */ /* 0x001fe2000f8e00ff */
[----:B------:R-:W-:-:S05]  /*08c0*/  MOV R49, UR5 ;  /* 0x0000000500317c02 */ /* 0x000fca0008000f00 */
[----:B------:R-:W2:Y:S01]  /*08d0*/  LDG.E R48, desc[UR14][R48.64] ;  /* 0x0000000e30307981 */ /* 0x000ea2000c1e1900 */
[----:B------:R-:W-:-:S06]  /*08e0*/  UIMAD.WIDE UR4, UR7, 0x4, UR10 ;  /* 0x00000004070478a5 */ /* 0x000fcc000f8e020a */
[----:B-1----:R-:W-:Y:S02]  /*08f0*/  MOV R47, UR5 ;  /* 0x00000005002f7c02 */ /* 0x002fe40008000f00 */
[----:B--2---:R-:W-:-:S13]  /*0900*/  ISETP.GE.AND P0, PT, R48, 0x1, PT ;  /* 0x000000013000780c */ /* 0x004fda0003f06270 */
[----:B------:R-:W0:Y:S01]  /*0910*/  @P0 LDC.64 R44, c[0x0][0x390] ;  /* 0x0000e400ff2c0b82 */ /* 0x000e220000000a00 */
[----:B------:R-:W-:-:S04]  /*0920*/  @P0 VIADD R46, R48, 0xffffffff ;  /* 0xffffffff302e0836 */ /* 0x000fc80000000000 */
[----:B------:R-:W-:Y:S02]  /*0930*/  @P0 IMAD R50, R46, UR22, RZ ;  /* 0x000000162e320c24 */ /* 0x000fe4000f8e02ff */
[----:B------:R-:W-:-:S03]  /*0940*/  IMAD.U32 R46, RZ, RZ, UR4 ;  /* 0x00000004ff2e7e24 */ /* 0x000fc6000f8e00ff */
[----:B------:R-:W-:-:S03]  /*0950*/  @P0 SHF.R.S32.HI R51, RZ, 0x1f, R50 ;  /* 0x0000001fff330819 */ /* 0x000fc60000011432 */
[----:B------:R-:W2:Y:S01]  /*0960*/  LDG.E R46, desc[UR14][R46.64] ;  /* 0x0000000e2e2e7981 */ /* 0x000ea2000c1e1900 */
[----:B------:R-:W-:Y:S01]  /*0970*/  @P0 LEA.HI R51, R51, R50, RZ, 0x3 ;  /* 0x0000003233330211 */ /* 0x000fe200078f18ff */
[----:B------:R-:W-:-:S03]  /*0980*/  IMAD.MOV.U32 R50, RZ, RZ, RZ ;  /* 0x000000ffff327224 */ /* 0x000fc600078e00ff */
        /* <DEDUP_REMOVED lines=9> */
[----:B------:R-:W-:Y:S02]  /*0a20*/  UIADD3 UR42, UPT, UPT, UR13, 0x646e171e, URZ ;  /* 0x646e171e0d2a7890 */ /* 0x000fe4000fffe0ff */
[----:B------:R-:W-:-:S05]  /*0a30*/  IMAD.U32 R83, RZ, RZ, UR5 ;  /* 0x00000005ff537e24 */ /* 0x000fca000f8e00ff */
[----:B------:R-:W-:Y:S02]  /*0a40*/  LEA.HI.SX32 R83, R83, R60, 0x1d ;  /* 0x0000003c53537211 */ /* 0x000fe400078feaff */
[----:B--2---:R-:W-:Y:S01]  /*0a50*/  R2UR UR6, R46 ;  /* 0x000000002e0672ca */ /* 0x004fe200000e0000 */
[----:B0-----:R-:W-:-:S14]  /*0a60*/  BRA.U !UP0, `(.L_x_2943) ;  /* 0x0000002908c87547 */ /* 0x001fdc000b800000 */
[----:B------:R-:W0:Y:S02]  /*0a70*/  LDC.64 R44, c[0x0][0x3a0] ;  /* 0x0000e800ff2c7b82 */ /* 0x000e240000000a00 */
[----:B0-----:R-:W-:-:S06]  /*0a80*/  IMAD.WIDE.U32 R44, R83, 0x10, R44 ;  /* 0x00000010532c7825 */ /* 0x001fcc00078e002c */
[----:B------:R-:W2:Y:S01]  /*0a90*/  LDG.E.128 R44, desc[UR14][R44.64] ;  /* 0x0000000e2c2c7981 */ /* 0x000ea2000c1e1d00 */
[----:B------:R-:W-:-:S13]  /*0aa0*/  ISETP.GT.AND P1, PT, R48, RZ, PT ;  /* 0x000000ff3000720c */ /* 0x000fda0003f24270 */
[----:B------:R-:W-:Y:S01]  /*0ab0*/  @!P1 MOV R53, R58 ;  /* 0x0000003a00359202 */ /* 0x000fe20000000f00 */
[----:B------:R-:W-:Y:S02]  /*0ac0*/  @!P1 IMAD.MOV.U32 R54, RZ, RZ, R56 ;  /* 0x000000ffff369224 */ /* 0x000fe400078e0038 */
[----:B--2---:R-:W-:Y:S01]  /*0ad0*/  @!P1 HADD2.F32 R49, -RZ, R44.H0_H0 ;  /* 0x2000002cff319230 */ /* 0x004fe20000004100 */
        /* <DEDUP_REMOVED lines=16> */
.L_x_2946:
        /* <DEDUP_REMOVED lines=12> */
.L_x_2947:
        /* <DEDUP_REMOVED lines=41> */
[----:B------:R-:W-:-:S07]  /*0f30*/  LOP3.LUT R11, R52, UR41, R55, 0x96, !PT ;  /* 0x00000029340b7c12 */ /* 0x000fce000f8e9637 */
.L_x_2945:
        /* <DEDUP_REMOVED lines=11> */
.L_x_2944:
[----:B------:R-:W-:Y:S01]  /*0ff0*/  F2FP.F16.F32.PACK_AB R52, RZ, R49 ;  /* 0x00000031ff34723e */ /* 0x000fe200000000ff */
[----:B------:R-:W-:Y:S02]  /*1000*/  @!P1 HADD2.F32 R51, -RZ, R44.H1_H1 ;  /* 0x3000002cff339230 */ /* 0x000fe40000004100 */
[----:B------:R-:W-:Y:S02]  /*1010*/  @!P1 IMAD.MOV.U32 R55, RZ, RZ, R53 ;  /* 0x000000ffff379224 */ /* 0x000fe400078e0035 */
        /* <DEDUP_REMOVED lines=17> */
.L_x_2950:
        /* <DEDUP_REMOVED lines=12> */
.L_x_2951:
        /* <DEDUP_REMOVED lines=43> */
.L_x_2949:
        /* <DEDUP_REMOVED lines=11> */
.L_x_2948:
[----:B------:R-:W-:Y:S01]  /*1550*/  F2FP.F16.F32.PACK_AB R44, RZ, R51 ;  /* 0x00000033ff2c723e */ /* 0x000fe200000000ff */
[----:B------:R-:W-:Y:S01]  /*1560*/  @!P1 HADD2.F32 R53, -RZ, R45.H0_H0 ;  /* 0x2000002dff359230 */ /* 0x000fe20000004100 */
        /* <DEDUP_REMOVED lines=18> */
.L_x_2954:
        /* <DEDUP_REMOVED lines=12> */
.L_x_2955:
        /* <DEDUP_REMOVED lines=41> */
[----:B------:R-:W-:-:S07]  /*19e0*/  LOP3.LUT R11, R54, UR41, R59, 0x96, !PT ;  /* 0x00000029360b7c12 */ /* 0x000fce000f8e963b */
.L_x_2953:
        /* <DEDUP_REMOVED lines=11> */
.L_x_2952:
        /* <DEDUP_REMOVED lines=20> */
.L_x_2958:
        /* <DEDUP_REMOVED lines=12> */
.L_x_2959:
        /* <DEDUP_REMOVED lines=41> */
[----:B------:R-:W-:-:S07]  /*1f30*/  IMAD.MOV.U32 R56, RZ, RZ, R62 ;  /* 0x000000ffff387224 */ /* 0x000fce00078e003e */
.L_x_2957:
[----:B------:R-:W-:Y:S01]  /*1f40*/  I2FP.F32.U32 R5, R5 ;  /* 0x0000000500057245 */ /* 0x000fe20000201000 */
[----:B-----5:R-:W-:Y:S02]  /*1f50*/  HADD2.F32 R55, -RZ, R41.H1_H1 ;  /* 0x30000029ff377230 */ /* 0x020fe40000004100 */
[----:B------:R-:W-:-:S03]  /*1f60*/  IMAD.MOV.U32 R58, RZ, RZ, 0x2f800000 ;  /* 0x2f800000ff3a7424 */ /* 0x000fc600078e00ff */
[----:B------:R-:W-:Y:S01]  /*1f70*/  FMUL.FTZ R55, R55, UR17 ;  /* 0x0000001137377c20 */ /* 0x000fe20008410000 */
[----:B------:R-:W-:Y:S01]  /*1f80*/  FFMA.FTZ R5, R5, R58, 1.1641532182693481445e-10 ;  /* 0x2f00000005057423 */ /* 0x000fe2000001003a */
[----:B------:R-:W-:Y:S02]  /*1f90*/  HADD2.F32 R58, -RZ, R45.H1_H1 ;  /* 0x3000002dff3a7230 */ /* 0x000fe40000004100 */
[----:B------:R-:W-:Y:S02]  /*1fa0*/  FMUL.FTZ R55, R55, UR16 ;  /* 0x0000001037377c20 */ /* 0x000fe40008410000 */
[----:B------:R-:W-:-:S04]  /*1fb0*/  FSETP.GTU.FTZ.AND P2, PT, R5, UR23, PT ;  /* 0x0000001705007c0b */ /* 0x000fc8000bf5c000 */
[----:B------:R-:W-:Y:S02]  /*1fc0*/  FSEL R55, R55, RZ, !P2 ;  /* 0x000000ff37377208 */ /* 0x000fe40005000000 */
[----:B------:R-:W-:-:S03]  /*1fd0*/  SEL R5, RZ, 0x1, P2 ;  /* 0x00000001ff057807 */ /* 0x000fc60001000000 */
[----:B------:R-:W-:-:S07]  /*1fe0*/  FADD.FTZ R55, R58, R55 ;  /* 0x000000373a377221 */ /* 0x000fce0000010000 */
.L_x_2956:
        /* <DEDUP_REMOVED lines=20> */
.L_x_2962:
        /* <DEDUP_REMOVED lines=12> */
.L_x_2963:
        /* <DEDUP_REMOVED lines=42> */
.L_x_2961:
        /* <DEDUP_REMOVED lines=11> */
.L_x_2960:
[----:B------:R-:W-:Y:S01]  /*2540*/  F2FP.F16.F32.PACK_AB R58, RZ, R57 ;  /* 0x00000039ff3a723e */ /* 0x000fe200000000ff */
[----:B------:R-:W-:Y:S01]  /*2550*/  @!P1 HADD2.F32 R59, -RZ, R46.H1_H1 ;  /* 0x3000002eff3b9230 */ /* 0x000fe20000004100 */
        /* <DEDUP_REMOVED lines=18> */
.L_x_2966:
        /* <DEDUP_REMOVED lines=12> */
.L_x_2967:
        /* <DEDUP_REMOVED lines=42> */
.L_x_2965:
        /* <DEDUP_REMOVED lines=11> */
.L_x_2964:
[----:B------:R-:W-:Y:S01]  /*2a90*/  F2FP.F16.F32.PACK_AB R46, RZ, R59 ;  /* 0x0000003bff2e723e */ /* 0x000fe200000000ff */
[----:B------:R-:W-:Y:S02]  /*2aa0*/  @!P1 HADD2.F32 R65, -RZ, R47.H0_H0 ;  /* 0x2000002fff419230 */ /* 0x000fe40000004100 */
        /* <DEDUP_REMOVED lines=18> */
.L_x_2970:
        /* <DEDUP_REMOVED lines=12> */
.L_x_2971:
        /* <DEDUP_REMOVED lines=42> */
.L_x_2969:
        /* <DEDUP_REMOVED lines=11> */
.L_x_2968:
        /* <DEDUP_REMOVED lines=20> */
.L_x_2974:
        /* <DEDUP_REMOVED lines=12> */
.L_x_2975:
        /* <DEDUP_REMOVED lines=42> */
.L_x_2973:
        /* <DEDUP_REMOVED lines=11> */
.L_x_2972:
[----:B------:R-:W-:Y:S02]  /*3530*/  F2FP.F16.F32.PACK_AB R47, RZ, R63 ;  /* 0x0000003fff2f723e */ /* 0x000fe400000000ff */
[----:B------:R-:W-:Y:S02]  /*3540*/  PRMT R46, R58, 0x5410, R46 ;  /* 0x000054103a2e7816 */ /* 0x000fe4000000002e */
[----:B------:R-:W-:Y:S02]  /*3550*/  PRMT R45, R54, 0x5410, R45 ;  /* 0x00005410362d7816 */ /* 0x000fe4000000002d */
[----:B------:R-:W-:Y:S02]  /*3560*/  PRMT R44, R52, 0x5410, R44 ;  /* 0x00005410342c7816 */ /* 0x000fe4000000002c */
[----:B------:R-:W-:Y:S01]  /*3570*/  PRMT R47, R56, 0x5410, R47 ;  /* 0x00005410382f7816 */ /* 0x000fe2000000002f */
[----:B------:R-:W-:Y:S06]  /*3580*/  BRA `(.L_x_2976) ;  /* 0x0000002800107947 */ /* 0x000fec0003800000 */
.L_x_2943:
[----:B------:R-:W-:Y:S02]  /*3590*/  HFMA2 R49, -RZ, RZ, 0, 0 ;  /* 0x00000000ff317431 */ /* 0x000fe400000001ff */
[----:B------:R-:W-:Y:S02]  /*35a0*/  IMAD.MOV.U32 R45, RZ, RZ, R58 ;  /* 0x000000ffff2d7224 */ /* 0x000fe400078e003a */
[----:B------:R-:W-:Y:S01]  /*35b0*/  IMAD.MOV.U32 R62, RZ, RZ, R56 ;  /* 0x000000ffff3e7224 */ /* 0x000fe200078e0038 */
        /* <DEDUP_REMOVED lines=16> */
.L_x_2979:
        /* <DEDUP_REMOVED lines=12> */
.L_x_2980:
        /* <DEDUP_REMOVED lines=42> */
.L_x_2978:
        /* <DEDUP_REMOVED lines=9> */
.L_x_2977:
[----:B------:R-:W-:Y:S01]  /*3ab0*/  F2FP.F16.F32.PACK_AB R44, RZ, R49 ;  /* 0x00000031ff2c723e */ /* 0x000fe200000000ff */
        /* <DEDUP_REMOVED lines=15> */
.L_x_2983:
        /* <DEDUP_REMOVED lines=12> */
.L_x_2984:
        /* <DEDUP_REMOVED lines=43> */
.L_x_2982:
        /* <DEDUP_REMOVED lines=9> */
.L_x_2981:
[----:B------:R-:W-:Y:S01]  /*3fb0*/  F2FP.F16.F32.PACK_AB R52, RZ, R51 ;  /* 0x00000033ff34723e */ /* 0x000fe200000000ff */
        /* <DEDUP_REMOVED lines=15> */
.L_x_2987:
        /* <DEDUP_REMOVED lines=12> */
.L_x_2988:
        /* <DEDUP_REMOVED lines=43> */
.L_x_2986:
        /* <DEDUP_REMOVED lines=9> */
.L_x_2985:
[----:B------:R-:W-:Y:S01]  /*44b0*/  HFMA2 R55, -RZ, RZ, 0, 0 ;  /* 0x00000000ff377431 */ /* 0x000fe200000001ff */
[----:B------:R-:W-:Y:S01]  /*44c0*/  F2FP.F16.F32.PACK_AB R45, RZ, R53 ;  /* 0x00000035ff2d723e */ /* 0x000fe200000000ff */
[----:B------:R-:W-:Y:S01]  /*44d0*/  IMAD.MOV.U32 R46, RZ, RZ, R47 ;  /* 0x000000ffff2e7224 */ /* 0x000fe200078e002f */
        /* <DEDUP_REMOVED lines=13> */
.L_x_2991:
        /* <DEDUP_REMOVED lines=12> */
.L_x_2992:
        /* <DEDUP_REMOVED lines=43> */
.L_x_2990:
        /* <DEDUP_REMOVED lines=9> */
.L_x_2989:
        /* <DEDUP_REMOVED lines=16> */
.L_x_2995:
        /* <DEDUP_REMOVED lines=12> */
.L_x_2996:
        /* <DEDUP_REMOVED lines=42> */
.L_x_2994:
        /* <DEDUP_REMOVED lines=9> */
.L_x_2993:
        /* <DEDUP_REMOVED lines=16> */
.L_x_2999:
        /* <DEDUP_REMOVED lines=12> */
.L_x_3000:
        /* <DEDUP_REMOVED lines=42> */
.L_x_2998:
        /* <DEDUP_REMOVED lines=9> */
.L_x_2997:
[----:B------:R-:W-:Y:S01]  /*5390*/  F2FP.F16.F32.PACK_AB R56, RZ, R59 ;  /* 0x0000003bff38723e */ /* 0x000fe200000000ff */
        /* <DEDUP_REMOVED lines=15> */
.L_x_3003:
        /* <DEDUP_REMOVED lines=12> */
.L_x_3004:
        /* <DEDUP_REMOVED lines=43> */
.L_x_3002:
        /* <DEDUP_REMOVED lines=9> */
.L_x_3001:
[----:B------:R-:W-:Y:S01]  /*5890*/  F2FP.F16.F32.PACK_AB R47, RZ, R65 ;  /* 0x00000041ff2f723e */ /* 0x000fe200000000ff */
        /* <DEDUP_REMOVED lines=15> */
.L_x_3007:
        /* <DEDUP_REMOVED lines=12> */
.L_x_3008:
        /* <DEDUP_REMOVED lines=42> */
.L_x_3006:
[----:B------:R-:W-:Y:S01]  /*5cf0*/  I2FP.F32.U32 R0, R0 ;  /* 0x0000000000007245 */ /* 0x000fe20000201000 */
[----:B-----5:R-:W-:Y:S01]  /*5d00*/  HADD2.F32 R58, -RZ, R43.H1_H1 ;  /* 0x3000002bff3a7230 */ /* 0x020fe20000004100 */
[----:B------:R-:W-:-:S04]  /*5d10*/  MOV R61, 0x2f800000 ;  /* 0x2f800000003d7802 */ /* 0x000fc80000000f00 */
[----:B------:R-:W-:Y:S01]  /*5d20*/  FMUL.FTZ R58, R58, UR17 ;  /* 0x000000113a3a7c20 */ /* 0x000fe20008410000 */
[----:B------:R-:W-:-:S03]  /*5d30*/  FFMA.FTZ R0, R0, R61, 1.1641532182693481445e-10 ;  /* 0x2f00000000007423 */ /* 0x000fc6000001003d */
[----:B------:R-:W-:Y:S02]  /*5d40*/  FMUL.FTZ R58, R58, UR16 ;  /* 0x000000103a3a7c20 */ /* 0x000fe40008410000 */
[----:B------:R-:W-:-:S04]  /*5d50*/  FSETP.GTU.FTZ.AND P1, PT, R0, UR23, PT ;  /* 0x0000001700007c0b */ /* 0x000fc8000bf3c000 */
[----:B------:R-:W-:Y:S02]  /*5d60*/  SEL R0, RZ, 0x1, P1 ;  /* 0x00000001ff007807 */ /* 0x000fe40000800000 */
[----:B------:R-:W-:-:S07]  /*5d70*/  FSEL R63, R58, RZ, !P1 ;  /* 0x000000ff3a3f7208 */ /* 0x000fce0004800000 */
.L_x_3005:
[----:B------:R-:W-:Y:S02]  /*5d80*/  F2FP.F16.F32.PACK_AB R58, RZ, R63 ;  /* 0x0000003fff3a723e */ /* 0x000fe400000000ff */
[----:B------:R-:W-:Y:S02]  /*5d90*/  PRMT R46, R46, 0x5410, R56 ;  /* 0x000054102e2e7816 */ /* 0x000fe40000000038 */
[----:B------:R-:W-:Y:S02]  /*5da0*/  PRMT R45, R45, 0x5410, R54 ;  /* 0x000054102d2d7816 */ /* 0x000fe40000000036 */
[----:B------:R-:W-:Y:S02]  /*5db0*/  PRMT R44, R44, 0x5410, R52 ;  /* 0x000054102c2c7816 */ /* 0x000fe40000000034 */
[----:B------:R-:W-:-:S07]  /*5dc0*/  PRMT R47, R47, 0x5410, R58 ;  /* 0x000054102f2f7816 */ /* 0x000fce000000003a */
.L_x_2976:
[----:B------:R-:W0:Y:S02]  /*5dd0*/  LDC.64 R60, c[0x0][0x3a8] ;  /* 0x0000ea00ff3c7b82 */ /* 0x000e240000000a00 */
[----:B0-----:R-:W-:-:S05]  /*5de0*/  IMAD.WIDE.U32 R66, R83, 0x10, R60 ;  /* 0x0000001053427825 */ /* 0x001fca00078e003c */
[----:B------:R0:W-:Y:S01]  /*5df0*/  STG.E.128 desc[UR14][R66.64], R44 ;  /* 0x0000002c42007986 */ /* 0x0001e2000c101d0e */
[----:B------:R-:W-:Y:S05]  /*5e00*/  @!P0 BRA `(.L_x_3009) ;  /* 0x0000000000508947 */ /* 0x000fea0003800000 */
[----:B0-----:R-:W-:Y:S01]  /*5e10*/  IMAD.U32 R47, R2, 0x10000, RZ ;  /* 0x00010000022f7824 */ /* 0x001fe200078e00ff */
[----:B------:R-:W0:Y:S01]  /*5e20*/  LDC.64 R44, c[0x0][0x3b0] ;  /* 0x0000ec00ff2c7b82 */ /* 0x000e220000000a00 */
[----:B------:R-:W-:Y:S02]  /*5e30*/  LOP3.LUT R46, R0, 0xffff, RZ, 0xc0, !PT ;  /* 0x0000ffff002e7812 */ /* 0x000fe400078ec0ff */
[----:B------:R-:W-:Y:S02]  /*5e40*/  LOP3.LUT R66, R6, 0xff, RZ, 0xc0, !PT ;  /* 0x000000ff06427812 */ /* 0x000fe400078ec0ff */
[----:B------:R-:W-:Y:S02]  /*5e50*/  LOP3.LUT R67, R47, 0xff0000, RZ, 0xc0, !PT ;  /* 0x00ff00002f437812 */ /* 0x000fe400078ec0ff */
[----:B------:R-:W-:Y:S02]  /*5e60*/  PRMT R47, R3, 0x7104, RZ ;  /* 0x00007104032f7816 */ /* 0x000fe400000000ff */
[----:B------:R-:W-:Y:S01]  /*5e70*/  PRMT R52, R67, 0x4210, R46 ;  /* 0x0000421043347816 */ /* 0x000fe2000000002e */
[----:B------:R-:W-:Y:S01]  /*5e80*/  IMAD.WIDE.U32 R66, R66, 0x10000, RZ ;  /* 0x0001000042427825 */ /* 0x000fe200078e00ff */
[----:B------:R-:W-:-:S02]  /*5e90*/  LOP3.LUT R46, R5, 0xff, RZ, 0xc0, !PT ;  /* 0x000000ff052e7812 */ /* 0x000fc400078ec0ff */
        /* <DEDUP_REMOVED lines=11> */
.L_x_3009:
[----:B------:R-:W-:Y:S05]  /*5f50*/  @!P0 BRA `(.L_x_3010) ;  /* 0x0000000000108947 */ /* 0x000fea0003800000 */
[----:B-----5:R-:W2:Y:S01]  /*5f60*/  LDC.64 R40, c[0x0][0x390] ;  /* 0x0000e400ff287b82 */ /* 0x020ea20000000a00 */
[----:B------:R-:W-:-:S05]  /*5f70*/  IADD3 R43, PT, PT, R50, 0x80, RZ ;  /* 0x00000080322b7810 */ /* 0x000fca0007ffe0ff */
[----:B--2---:R-:W-:-:S06]  /*5f80*/  IMAD.WIDE.U32 R40, R43, 0x10, R40 ;  /* 0x000000102b287825 */ /* 0x004fcc00078e0028 */
[----:B------:R-:W5:Y:S02]  /*5f90*/  LDG.E.128 R40, desc[UR14][R40.64] ;  /* 0x0000000e28287981 */ /* 0x000f64000c1e1d00 */
.L_x_3010:
        /* <DEDUP_REMOVED lines=25> */
.L_x_3014:
        /* <DEDUP_REMOVED lines=12> */
.L_x_3015:
        /* <DEDUP_REMOVED lines=42> */
.L_x_3013:
        /* <DEDUP_REMOVED lines=11> */
.L_x_3012:
[----:B------:R-:W-:Y:S01]  /*6540*/  F2FP.F16.F32.PACK_AB R52, RZ, R67 ;  /* 0x00000043ff34723e */ /* 0x000fe200000000ff */
[----:B------:R-:W-:Y:S01]  /*6550*/  @!P1 HADD2.F32 R69, -RZ, R44.H1_H1 ;  /* 0x3000002cff459230 */ /* 0x000fe20000004100 */
[----:B------:R-:W-:Y:S01]  /*6560*/  @!P1 MOV R62, R58 ;  /* 0x0000003a003e9202 */ /* 0x000fe20000000f00 */
[----:B------:R-:W-:Y:S01]  /*6570*/  @!P1 IMAD.MOV.U32 R56, RZ, RZ, R54 ;  /* 0x000000ffff389224 */ /* 0x000fe200078e0036 */
        /* <DEDUP_REMOVED lines=16> */
.L_x_3018:
        /* <DEDUP_REMOVED lines=12> */
.L_x_3019:
        /* <DEDUP_REMOVED lines=42> */
.L_x_3017:
        /* <DEDUP_REMOVED lines=11> */
.L_x_3016:
[----:B------:R-:W-:Y:S01]  /*6a90*/  F2FP.F16.F32.PACK_AB R54, RZ, R69 ;  /* 0x00000045ff36723e */ /* 0x000fe200000000ff */
[----:B------:R-:W-:Y:S01]  /*6aa0*/  @!P1 HADD2.F32 R71, -RZ, R45.H0_H0 ;  /* 0x2000002dff479230 */ /* 0x000fe20000004100 */
        /* <DEDUP_REMOVED lines=18> */
.L_x_3022:
        /* <DEDUP_REMOVED lines=12> */
.L_x_3023:
        /* <DEDUP_REMOVED lines=42> */
.L_x_3021:
        /* <DEDUP_REMOVED lines=11> */
.L_x_3020:
        /* <DEDUP_REMOVED lines=20> */
.L_x_3026:
        /* <DEDUP_REMOVED lines=12> */
.L_x_3027:
        /* <DEDUP_REMOVED lines=42> */
.L_x_3025:
        /* <DEDUP_REMOVED lines=11> */
.L_x_3024:
        /* <DEDUP_REMOVED lines=20> */
.L_x_3030:
        /* <DEDUP_REMOVED lines=12> */
.L_x_3031:
        /* <DEDUP_REMOVED lines=40> */
[----:B------:R-:W-:Y:S01]  /*79b0*/  HFMA2 R44, -RZ, RZ, 0, 0 ;  /* 0x00000000ff2c7431 */ /* 0x000fe200000001ff */
[----:B------:R-:W-:-:S07]  /*79c0*/  LOP3.LUT R11, R74, UR41, R45, 0x96, !PT ;  /* 0x000000294a0b7c12 */ /* 0x000fce000f8e962d */
.L_x_3029:
        /* <DEDUP_REMOVED lines=11> */
.L_x_3028:
        /* <DEDUP_REMOVED lines=20> */
.L_x_3034:
        /* <DEDUP_REMOVED lines=12> */
.L_x_3035:
        /* <DEDUP_REMOVED lines=40> */
[----:B------:R-:W-:Y:S01]  /*7f00*/  HFMA2 R45, -RZ, RZ, 0, 0 ;  /* 0x00000000ff2d7431 */ /* 0x000fe200000001ff */
[----:B------:R-:W-:-:S07]  /*7f10*/  MOV R58, R44 ;  /* 0x0000002c003a7202 */ /* 0x000fce0000000f00 */
.L_x_3033:
        /* <DEDUP_REMOVED lines=11> */
.L_x_3032:
        /* <DEDUP_REMOVED lines=20> */
.L_x_3038:
        /* <DEDUP_REMOVED lines=12> */
.L_x_3039:
        /* <DEDUP_REMOVED lines=42> */
.L_x_3037:
        /* <DEDUP_REMOVED lines=11> */
.L_x_3036:
        /* <DEDUP_REMOVED lines=20> */
.L_x_3042:
        /* <DEDUP_REMOVED lines=12> */
.L_x_3043:
        /* <DEDUP_REMOVED lines=42> */
.L_x_3041:
        /* <DEDUP_REMOVED lines=11> */
.L_x_3040:
[----:B------:R-:W-:Y:S02]  /*8a70*/  F2FP.F16.F32.PACK_AB R47, RZ, R79 ;  /* 0x0000004fff2f723e */ /* 0x000fe400000000ff */
[----:B------:R-:W-:Y:S02]  /*8a80*/  PRMT R46, R64, 0x5410, R46 ;  /* 0x00005410402e7816 */ /* 0x000fe4000000002e */
[----:B------:R-:W-:Y:S02]  /*8a90*/  PRMT R45, R56, 0x5410, R62 ;  /* 0x00005410382d7816 */ /* 0x000fe4000000003e */
[----:B------:R-:W-:Y:S02]  /*8aa0*/  PRMT R44, R52, 0x5410, R54 ;  /* 0x00005410342c7816 */ /* 0x000fe40000000036 */
[----:B------:R-:W-:Y:S01]  /*8ab0*/  PRMT R47, R58, 0x5410, R47 ;  /* 0x000054103a2f7816 */ /* 0x000fe2000000002f */
[----:B------:R-:W-:Y:S06]  /*8ac0*/  BRA `(.L_x_3044) ;  /* 0x0000002400fc7947 */ /* 0x000fec0003800000 */
.L_x_3011:
[----:B0-----:R-:W-:Y:S01]  /*8ad0*/  MOV R67, RZ ;  /* 0x000000ff00437202 */ /* 0x001fe20000000f00 */
[----:B-1----:R-:W-:Y:S01]  /*8ae0*/  IMAD.MOV.U32 R44, RZ, RZ, R71 ;  /* 0x000000ffff2c7224 */ /* 0x002fe200078e0047 */
        /* <DEDUP_REMOVED lines=17> */
.L_x_3047:
        /* <DEDUP_REMOVED lines=12> */
.L_x_3048:
        /* <DEDUP_REMOVED lines=41> */
.L_x_3046:
        /* <DEDUP_REMOVED lines=9> */
.L_x_3045:
        /* <DEDUP_REMOVED lines=16> */
.L_x_3051:
        /* <DEDUP_REMOVED lines=12> */
.L_x_3052:
        /* <DEDUP_REMOVED lines=42> */
.L_x_3050:
        /* <DEDUP_REMOVED lines=9> */
.L_x_3049:
[----:B------:R-:W-:Y:S01]  /*94d0*/  F2FP.F16.F32.PACK_AB R54, RZ, R69 ;  /* 0x00000045ff36723e */ /* 0x000fe200000000ff */
[----:B------:R-:W-:Y:S01]  /*94e0*/  IMAD.MOV.U32 R71, RZ, RZ, RZ ;  /* 0x000000ffff477224 */ /* 0x000fe200078e00ff */
[----:B------:R-:W-:Y:S01]  /*94f0*/  MOV R44, R45 ;  /* 0x0000002d002c7202 */ /* 0x000fe20000000f00 */
        /* <DEDUP_REMOVED lines=13> */
.L_x_3055:
        /* <DEDUP_REMOVED lines=12> */
.L_x_3056:
        /* <DEDUP_REMOVED lines=42> */
.L_x_3054:
        /* <DEDUP_REMOVED lines=9> */
.L_x_3053:
        /* <DEDUP_REMOVED lines=16> */
.L_x_3059:
        /* <DEDUP_REMOVED lines=12> */
.L_x_3060:
        /* <DEDUP_REMOVED lines=42> */
.L_x_3058:
        /* <DEDUP_REMOVED lines=9> */
.L_x_3057:
        /* <DEDUP_REMOVED lines=16> */
.L_x_3063:
        /* <DEDUP_REMOVED lines=12> */
.L_x_3064:
        /* <DEDUP_REMOVED lines=42> */
.L_x_3062:
        /* <DEDUP_REMOVED lines=9> */
.L_x_3061:
        /* <DEDUP_REMOVED lines=16> */
.L_x_3067:
        /* <DEDUP_REMOVED lines=12> */
.L_x_3068:
        /* <DEDUP_REMOVED lines=42> */
.L_x_3066:
        /* <DEDUP_REMOVED lines=9> */
.L_x_3065:
        /* <DEDUP_REMOVED lines=16> */
.L_x_3071:
        /* <DEDUP_REMOVED lines=12> */
.L_x_3072:
        /* <DEDUP_REMOVED lines=42> */
.L_x_3070:
        /* <DEDUP_REMOVED lines=9> */
.L_x_3069:
        /* <DEDUP_REMOVED lines=16> */
.L_x_3075:
        /* <DEDUP_REMOVED lines=12> */
.L_x_3076:
        /* <DEDUP_REMOVED lines=42> */
.L_x_3074:
        /* <DEDUP_REMOVED lines=9> */
.L_x_3073:
[----:B------:R-:W-:Y:S02]  /*b270*/  F2FP.F16.F32.PACK_AB R47, RZ, R79 ;  /* 0x0000004fff2f723e */ /* 0x000fe400000000ff */
[----:B------:R-:W-:Y:S02]  /*b280*/  PRMT R46, R64, 0x5410, R66 ;  /* 0x00005410402e7816 */ /* 0x000fe40000000042 */
[----:B------:R-:W-:Y:S02]  /*b290*/  PRMT R45, R62, 0x5410, R58 ;  /* 0x000054103e2d7816 */ /* 0x000fe4000000003a */
[----:B------:R-:W-:Y:S02]  /*b2a0*/  PRMT R44, R56, 0x5410, R54 ;  /* 0x00005410382c7816 */ /* 0x000fe40000000036 */
[----:B------:R-:W-:-:S07]  /*b2b0*/  PRMT R47, R52, 0x5410, R47 ;  /* 0x00005410342f7816 */ /* 0x000fce000000002f */
.L_x_3044:
        /* <DEDUP_REMOVED lines=20> */
[----:B------:R-:W-:Y:S02]  /*b400*/  IADD3 R81, PT, PT, R50, 0x80, RZ ;  /* 0x0000008032517810 */ /* 0x000fe40007ffe0ff */
[----:B------:R-:W-:Y:S02]  /*b410*/  LOP3.LUT R91, R46, R86, R80, 0xfe, !PT ;  /* 0x000000562e5b7212 */ /* 0x000fe400078efe50 */
[----:B------:R-:W-:Y:S01]  /*b420*/  LOP3.LUT R47, R89, R47, RZ, 0xfc, !PT ;  /* 0x0000002f592f7212 */ /* 0x000fe200078efcff */
[----:B0-----:R-:W-:Y:S01]  /*b430*/  IMAD.WIDE.U32 R44, R81, 0x8, R44 ;  /* 0x00000008512c7825 */ /* 0x001fe200078e002c */
[----:B------:R-:W-:-:S05]  /*b440*/  LOP3.LUT R46, R91, 0xff, R8, 0xf8, !PT ;  /* 0x000000ff5b2e7812 */ /* 0x000fca00078ef808 */
[----:B------:R1:W-:Y:S02]  /*b450*/  STG.E.64 desc[UR14][R44.64], R46 ;  /* 0x0000002e2c007986 */ /* 0x0003e4000c101b0e */
.L_x_3077:
[----:B------:R-:W-:Y:S05]  /*b460*/  @!P0 BRA `(.L_x_3078) ;  /* 0x00000000000c8947 */ /* 0x000fea0003800000 */
[----:B-----5:R-:W2:Y:S02]  /*b470*/  LDC.64 R40, c[0x0][0x390] ;  /* 0x0000e400ff287b82 */ /* 0x020ea40000000a00 */
[----:B--2---:R-:W-:-:S06]  /*b480*/  IMAD.WIDE.U32 R40, R62, 0x10, R40 ;  /* 0x000000103e287825 */ /* 0x004fcc00078e0028 */
[----:B------:R-:W5:Y:S02]  /*b490*/  LDG.E.128 R40, desc[UR14][R40.64] ;  /* 0x0000000e28287981 */ /* 0x000f64000c1e1d00 */
.L_x_3078:
[----:B------:R-:W-:Y:S01]  /*b4a0*/  VIADD R54, R83, 0x100 ;  /* 0x0000010053367836 */ /* 0x000fe20000000000 */
[----:B------:R-:W-:Y:S06]  /*b4b0*/  BRA.U !UP0, `(.L_x_3079) ;  /* 0x0000002908c47547 */ /* 0x000fec000b800000 */
[----:B01----:R-:W0:Y:S02]  /*b4c0*/  LDC.64 R44, c[0x0][0x3a0] ;  /* 0x0000e800ff2c7b82 */ /* 0x003e240000000a00 */
        /* <DEDUP_REMOVED lines=22> */
.L_x_3082:
        /* <DEDUP_REMOVED lines=12> */
.L_x_3083:
        /* <DEDUP_REMOVED lines=42> */
.L_x_3081:
        /* <DEDUP_REMOVED lines=11> */
.L_x_3080:
        /* <DEDUP_REMOVED lines=20> */
.L_x_3086:
        /* <DEDUP_REMOVED lines=12> */
.L_x_3087:
        /* <DEDUP_REMOVED lines=42> */
.L_x_3085:
        /* <DEDUP_REMOVED lines=11> */
.L_x_3084:
        /* <DEDUP_REMOVED lines=20> */
.L_x_3090:
        /* <DEDUP_REMOVED lines=12> */
.L_x_3091:
        /* <DEDUP_REMOVED lines=42> */
.L_x_3089:
        /* <DEDUP_REMOVED lines=11> */
.L_x_3088:
        /* <DEDUP_REMOVED lines=20> */
.L_x_3094:
        /* <DEDUP_REMOVED lines=12> */
.L_x_3095:
        /* <DEDUP_REMOVED lines=42> */
.L_x_3093:
        /* <DEDUP_REMOVED lines=11> */
.L_x_3092:
        /* <DEDUP_REMOVED lines=20> */
.L_x_3098:
        /* <DEDUP_REMOVED lines=12> */
.L_x_3099:
        /* <DEDUP_REMOVED lines=42> */
.L_x_3097:
        /* <DEDUP_REMOVED lines=11> */
.L_x_3096:
        /* <DEDUP_REMOVED lines=20> */
.L_x_3102:
        /* <DEDUP_REMOVED lines=12> */
.L_x_3103:
        /* <DEDUP_REMOVED lines=42> */
.L_x_3101:
        /* <DEDUP_REMOVED lines=11> */
.L_x_3100:
        /* <DEDUP_REMOVED lines=20> */
.L_x_3106:
        /* <DEDUP_REMOVED lines=12> */
.L_x_3107:
        /* <DEDUP_REMOVED lines=42> */
.L_x_3105:
        /* <DEDUP_REMOVED lines=11> */
.L_x_3104:
        /* <DEDUP_REMOVED lines=20> */
.L_x_3110:
        /* <DEDUP_REMOVED lines=12> */
.L_x_3111:
        /* <DEDUP_REMOVED lines=42> */
.L_x_3109:
        /* <DEDUP_REMOVED lines=11> */
.L_x_3108:
[----:B------:R-:W-:Y:S02]  /*df70*/  F2FP.F16.F32.PACK_AB R47, RZ, R81 ;  /* 0x00000051ff2f723e */ /* 0x000fe400000000ff */
[----:B------:R-:W-:Y:S02]  /*df80*/  PRMT R46, R74, 0x5410, R76 ;  /* 0x000054104a2e7816 */ /* 0x000fe4000000004c */
[----:B------:R-:W-:Y:S02]  /*df90*/  PRMT R45, R68, 0x5410, R72 ;  /* 0x00005410442d7816 */ /* 0x000fe40000000048 */
[----:B------:R-:W-:Y:S02]  /*dfa0*/  PRMT R44, R64, 0x5410, R66 ;  /* 0x00005410402c7816 */ /* 0x000fe40000000042 */
[----:B------:R-:W-:Y:S01]  /*dfb0*/  PRMT R47, R70, 0x5410, R47 ;  /* 0x00005410462f7816 */ /* 0x000fe2000000002f */
[----:B------:R-:W-:Y:S06]  /*dfc0*/  BRA `(.L_x_3112) ;  /* 0x0000002800007947 */ /* 0x000fec0003800000 */
.L_x_3079:
[----:B------:R-:W-:Y:S01]  /*dfd0*/  MOV R89, RZ ;  /* 0x000000ff00597202 */ /* 0x000fe20000000f00 */
[----:B01----:R-:W-:Y:S01]  /*dfe0*/  IMAD.MOV.U32 R44, RZ, RZ, R68 ;  /* 0x000000ffff2c7224 */ /* 0x003fe200078e0044 */
        /* <DEDUP_REMOVED lines=17> */
.L_x_3115:
        /* <DEDUP_REMOVED lines=12> */
.L_x_3116:
        /* <DEDUP_REMOVED lines=42> */
.L_x_3114:
        /* <DEDUP_REMOVED lines=9> */
.L_x_3113:
        /* <DEDUP_REMOVED lines=16> */
.L_x_3119:
        /* <DEDUP_REMOVED lines=12> */
.L_x_3120:
        /* <DEDUP_REMOVED lines=42> */
.L_x_3118:
        /* <DEDUP_REMOVED lines=9> */
.L_x_3117:
        /* <DEDUP_REMOVED lines=16> */
.L_x_3123:
        /* <DEDUP_REMOVED lines=12> */
.L_x_3124:
        /* <DEDUP_REMOVED lines=42> */
.L_x_3122:
[----:B------:R-:W-:Y:S01]  /*ee40*/  I2FP.F32.U32 R6, R6 ;  /* 0x0000000600067245 */ /* 0x000fe20000201000 */
[----:B-----5:R-:W-:Y:S01]  /*ee50*/  HADD2.F32 R46, -RZ, R41.H0_H0 ;  /* 0x20000029ff2e7230 */ /* 0x020fe20000004100 */
[----:B------:R-:W-:-:S04]  /*ee60*/  MOV R45, 0x2f800000 ;  /* 0x2f800000002d7802 */ /* 0x000fc80000000f00 */
[----:B------:R-:W-:Y:S01]  /*ee70*/  FMUL.FTZ R46, R46, UR17 ;  /* 0x000000112e2e7c20 */ /* 0x000fe20008410000 */
[----:B------:R-:W-:-:S03]  /*ee80*/  FFMA.FTZ R6, R6, R45, 1.1641532182693481445e-10 ;  /* 0x2f00000006067423 */ /* 0x000fc6000001002d */
[----:B------:R-:W-:Y:S02]  /*ee90*/  FMUL.FTZ R46, R46, UR16 ;  /* 0x000000102e2e7c20 */ /* 0x000fe40008410000 */
[----:B------:R-:W-:-:S04]  /*eea0*/  FSETP.GTU.FTZ.AND P1, PT, R6, UR23, PT ;  /* 0x0000001706007c0b */ /* 0x000fc8000bf3c000 */
[----:B------:R-:W-:Y:S02]  /*eeb0*/  SEL R6, RZ, 0x1, P1 ;  /* 0x00000001ff067807 */ /* 0x000fe40000800000 */
[----:B------:R-:W-:-:S07]  /*eec0*/  FSEL R91, R46, RZ, !P1 ;  /* 0x000000ff2e5b7208 */ /* 0x000fce0004800000 */
.L_x_3121:
        /* <DEDUP_REMOVED lines=16> */
.L_x_3127:
        /* <DEDUP_REMOVED lines=12> */
.L_x_3128:
        /* <DEDUP_REMOVED lines=42> */
.L_x_3126:
        /* <DEDUP_REMOVED lines=9> */
.L_x_3125:
        /* <DEDUP_REMOVED lines=16> */
.L_x_3131:
        /* <DEDUP_REMOVED lines=12> */
.L_x_3132:
        /* <DEDUP_REMOVED lines=42> */
.L_x_3130:
        /* <DEDUP_REMOVED lines=9> */
.L_x_3129:
        /* <DEDUP_REMOVED lines=16> */
.L_x_3135:
        /* <DEDUP_REMOVED lines=12> */
.L_x_3136:
        /* <DEDUP_REMOVED lines=42> */
.L_x_3134:
        /* <DEDUP_REMOVED lines=9> */
.L_x_3133:
        /* <DEDUP_REMOVED lines=16> */
.L_x_3139:
        /* <DEDUP_REMOVED lines=12> */
.L_x_3140:
        /* <DEDUP_REMOVED lines=42> */
.L_x_3138:
        /* <DEDUP_REMOVED lines=9> */
.L_x_3137:
        /* <DEDUP_REMOVED lines=16> */
.L_x_3143:
        /* <DEDUP_REMOVED lines=12> */
.L_x_3144:
        /* <DEDUP_REMOVED lines=42> */
.L_x_3142:
        /* <DEDUP_REMOVED lines=9> */
.L_x_3141:
[----:B------:R-:W-:Y:S02]  /*10780*/  F2FP.F16.F32.PACK_AB R47, RZ, R81 ;  /* 0x00000051ff2f723e */ /* 0x000fe400000000ff */
[----:B------:R-:W-:Y:S02]  /*10790*/  PRMT R46, R74, 0x5410, R76 ;  /* 0x000054104a2e7816 */ /* 0x000fe4000000004c */
[----:B------:R-:W-:Y:S02]  /*107a0*/  PRMT R45, R70, 0x5410, R72 ;  /* 0x00005410462d7816 */ /* 0x000fe40000000048 */
[----:B------:R-:W-:Y:S02]  /*107b0*/  PRMT R44, R68, 0x5410, R66 ;  /* 0x00005410442c7816 */ /* 0x000fe40000000042 */
[----:B------:R-:W-:-:S07]  /*107c0*/  PRMT R47, R64, 0x5410, R47 ;  /* 0x00005410402f7816 */ /* 0x000fce000000002f */
.L_x_3112:
        /* <DEDUP_REMOVED lines=47> */
.L_x_3145:
[----:B0-----:R-:W0:Y:S01]  /*10ac0*/  SHFL.BFLY PT, R45, R54, 0x1, 0x1f ;  /* 0x0c201f00362d7f89 */ /* 0x001e2200000e0000 */
[----:B------:R-:W-:Y:S01]  /*10ad0*/  BSSY.RECONVERGENT B0, `(.L_x_3146) ;  /* 0x0000051000007945 */ /* 0x000fe20003800200 */
        /* <DEDUP_REMOVED lines=80> */
.L_x_3147:
[----:B------:R-:W-:Y:S05]  /*10fe0*/  BSYNC.RECONVERGENT B0 ;  /* 0x0000000000007941 */ /* 0x000fea0003800200 */
.L_x_3146:
        /* <DEDUP_REMOVED lines=12> */
.L_x_3149:
[----:B------:R-:W-:Y:S05]  /*110b0*/  BSYNC.RECONVERGENT B0 ;  /* 0x0000000000007941 */ /* 0x000fea0003800200 */
.L_x_3148:
        /* <DEDUP_REMOVED lines=15> */
[----:B------:R-:W-:Y:S01]  /*111b0*/  FFMA.FTZ R83, R68, R44, R83 ;  /* 0x0000002c44537223 */ /* 0x000fe20000010053 */
[----:B------:R-:W2:Y:S01]  /*111c0*/  LDC R62, c[0x0][0x448] ;  /* 0x00011200ff3e7b82 */ /* 0x000ea20000000800 */
        /* <DEDUP_REMOVED lines=19> */
[----:B------:R-:W0:Y:S02]  /*11300*/  @!P1 LDC.64 R44, c[0x0][0x3c8] ;  /* 0x0000f200ff2c9b82 */ /* 0x000e240000000a00 */
[----:B------:R-:W1:Y:S01]  /*11310*/  SHFL.IDX PT, R83, R83, RZ, 0x1f ;  /* 0x00001fff53537589 */ /* 0x000e6200000e0000 */
[----:B------:R-:W-:-:S05]  /*11320*/  FFMA.FTZ R64, R64, R46, R47 ;  /* 0x0000002e40407223 */ /* 0x000fca000001002f */
[----:B------:R-:W3:Y:S01]  /*11330*/  @!P1 LDC.64 R46, c[0x0][0x3c0] ;  /* 0x0000f000ff2e9b82 */ /* 0x000ee20000000a00 */
[----:B------:R-:W2:Y:S01]  /*11340*/  SHFL.IDX PT, R64, R64, RZ, 0x1f ;  /* 0x00001fff40407589 */ /* 0x000ea200000e0000 */
[----:B-1----:R-:W-:-:S05]  /*11350*/  FMUL.FTZ R54, R83, R83 ;  /* 0x0000005353367220 */ /* 0x002fca0000410000 */
[----:B------:R-:W-:Y:S01]  /*11360*/  FSEL R61, R54, RZ, P0 ;  /* 0x000000ff363d7208 */ /* 0x000fe20000000000 */
[----:B--2---:R-:W-:Y:S01]  /*11370*/  FFMA.FTZ R54, R64, UR25, R62 ;  /* 0x0000001940367c23 */ /* 0x004fe2000801003e */
[----:B------:R-:W-:-:S03]  /*11380*/  IMAD.U32 R62, RZ, RZ, UR7 ;  /* 0x00000007ff3e7e24 */ /* 0x000fc6000f8e00ff */
[----:B------:R-:W-:Y:S01]  /*11390*/  FADD.FTZ R61, R54, R61 ;  /* 0x0000003d363d7221 */ /* 0x000fe20000010000 */
[----:B------:R-:W-:Y:S01]  /*113a0*/  MOV R54, UR7 ;  /* 0x0000000700367c02 */ /* 0x000fe20008000f00 */
[----:B0-----:R-:W-:-:S04]  /*113b0*/  @!P1 IMAD.WIDE R44, R62, 0x4, R44 ;  /* 0x000000043e2c9825 */ /* 0x001fc800078e022c */
[----:B------:R-:W0:Y:S01]  /*113c0*/  MUFU.RSQ R61, R61 ;  /* 0x0000003d003d7308 */ /* 0x000e220000001400 */
[----:B---3--:R-:W-:-:S05]  /*113d0*/  @!P1 IMAD.WIDE R46, R54, 0x4, R46 ;  /* 0x00000004362e9825 */ /* 0x008fca00078e022e */
[----:B------:R1:W-:Y:S04]  /*113e0*/  @!P1 STG.E desc[UR14][R46.64], R83 ;  /* 0x000000532e009986 */ /* 0x0003e8000c10190e */
[----:B0-----:R1:W-:Y:S01]  /*113f0*/  @!P1 STG.E desc[UR14][R44.64], R61 ;  /* 0x0000003d2c009986 */ /* 0x0013e2000c10190e */
[----:B------:R-:W-:Y:S05]  /*11400*/  BRA.U !UP0, `(.L_x_3150) ;  /* 0x0000000908507547 */ /* 0x000fea000b800000 */
[----:B-1----:R-:W-:Y:S01]  /*11410*/  FSEL R44, R83, RZ, !P0 ;  /* 0x000000ff532c7208 */ /* 0x002fe20004000000 */
[----:B------:R-:W-:Y:S01]  /*11420*/  HADD2.F32 R47, -RZ, R24.H0_H0 ;  /* 0x20000018ff2f7230 */ /* 0x000fe20000004100 */
[----:B------:R-:W-:Y:S01]  /*11430*/  UIADD3 UR4, UPT, UPT, UR6, -0x1, URZ ;  /* 0xffffffff06047890 */ /* 0x000fe2000fffe0ff */
[--C-:B------:R-:W-:Y:S02]  /*11440*/  HADD2.F32 R45, -RZ, R36.reuse.H1_H1 ;  /* 0x30000024ff2d7230 */ /* 0x100fe40000004100 */
        /* <DEDUP_REMOVED lines=24> */
[----:B------:R-:W-:-:S02]  /*115d0*/  HADD2.F32 R49, -RZ, R36.H0_H0 ;  /* 0x20000024ff317230 */ /* 0x000fc40000004100 */
[C---:B------:R-:W-:Y:S01]  /*115e0*/  FMUL.FTZ R46, R61.reuse, R46 ;  /* 0x0000002e3d2e7220 */ /* 0x040fe20000410000 */
[----:B------:R-:W-:Y:S02]  /*115f0*/  HADD2.F32 R44, -RZ, R24.H1_H1 ;  /* 0x30000018ff2c7230 */ /* 0x000fe40000004100 */
        /* <DEDUP_REMOVED lines=25> */
[----:B------:R-:W-:Y:S01]  /*11790*/  HADD2.F32 R57, -RZ, R38.H0_H0 ;  /* 0x20000026ff397230 */ /* 0x000fe20000004100 */
[----:B------:R-:W-:Y:S01]  /*117a0*/  UIMAD UR4, UR4, UR22, URZ ;  /* 0x00000016040472a4 */ /* 0x000fe2000f8e02ff */
[----:B------:R-:W-:-:S02]  /*117b0*/  HADD2.F32 R59, -RZ, R26.H0_H0 ;  /* 0x2000001aff3b7230 */ /* 0x000fc40000004100 */
[----:B------:R-:W-:Y:S01]  /*117c0*/  HADD2.F32 R51, -RZ, R37.H0_H0 ;  /* 0x20000025ff337230 */ /* 0x000fe20000004100 */
[----:B------:R-:W-:Y:S01]  /*117d0*/  USHF.R.S32.HI UR5, URZ, 0x1f, UR4 ;  /* 0x0000001fff057899 */ /* 0x000fe20008011404 */
[----:B------:R-:W-:Y:S02]  /*117e0*/  HADD2.F32 R45, -RZ, R25.H0_H0 ;  /* 0x20000019ff2d7230 */ /* 0x000fe40000004100 */
[----:B------:R-:W-:Y:S01]  /*117f0*/  FFMA.FTZ R46, R66, R57, R59 ;  /* 0x00000039422e7223 */ /* 0x000fe2000001003b */
[----:B------:R-:W-:Y:S01]  /*11800*/  HADD2.F32 R47, -RZ, R37.H1_H1 ;  /* 0x30000025ff2f7230 */ /* 0x000fe20000004100 */
[----:B------:R-:W-:Y:S01]  /*11810*/  ULEA.HI UR5, UR5, UR4, URZ, 0x3 ;  /* 0x0000000405057291 */ /* 0x000fe2000f8f18ff */
[----:B------:R-:W-:Y:S02]  /*11820*/  HADD2.F32 R55, -RZ, R25.H1_H1 ;  /* 0x30000019ff377230 */ /* 0x000fe40000004100 */
[----:B------:R-:W-:Y:S01]  /*11830*/  FFMA.FTZ R51, R62, R51, R45 ;  /* 0x000000333e337223 */ /* 0x000fe2000001002d */
[----:B------:R-:W-:-:S02]  /*11840*/  HADD2.F32 R61, -RZ, R38.H1_H1 ;  /* 0x30000026ff3d7230 */ /* 0x000fc40000004100 */
[----:B------:R-:W-:Y:S02]  /*11850*/  HADD2.F32 R63, -RZ, R26.H1_H1 ;  /* 0x3000001aff3f7230 */ /* 0x000fe40000004100 */
[----:B------:R-:W-:Y:S01]  /*11860*/  FFMA.FTZ R54, R64, R47, R55 ;  /* 0x0000002f40367223 */ /* 0x000fe20000010037 */
[----:B------:R-:W-:Y:S02]  /*11870*/  HADD2.F32 R65, -RZ, R39.H0_H0 ;  /* 0x20000027ff417230 */ /* 0x000fe40000004100 */
[----:B------:R-:W-:Y:S02]  /*11880*/  HADD2.F32 R67, -RZ, R27.H0_H0 ;  /* 0x2000001bff437230 */ /* 0x000fe40000004100 */
[----:B------:R-:W-:Y:S01]  /*11890*/  FFMA.FTZ R57, R68, R61, R63 ;  /* 0x0000003d44397223 */ /* 0x000fe2000001003f */
[----:B------:R-:W-:Y:S02]  /*118a0*/  HADD2.F32 R45, -RZ, R39.H1_H1 ;  /* 0x30000027ff2d7230 */ /* 0x000fe40000004100 */
[----:B------:R-:W-:-:S02]  /*118b0*/  HADD2.F32 R55, -RZ, R27.H1_H1 ;  /* 0x3000001bff377230 */ /* 0x000fc40000004100 */
[----:B------:R-:W-:Y:S01]  /*118c0*/  FFMA.FTZ R47, R70, R65, R67 ;  /* 0x00000041462f7223 */ /* 0x000fe20000010043 */
[----:B------:R-:W-:Y:S01]  /*118d0*/  HADD2.F32 R59, -RZ, R32.H0_H0 ;  /* 0x20000020ff3b7230 */ /* 0x000fe20000004100 */
[----:B------:R-:W-:Y:S01]  /*118e0*/  F2FP.F16.F32.PACK_AB R46, R57, R46 ;  /* 0x0000002e392e723e */ /* 0x000fe200000000ff */
[----:B------:R-:W-:Y:S02]  /*118f0*/  HADD2.F32 R61, -RZ, R20.H0_H0 ;  /* 0x20000014ff3d7230 */ /* 0x000fe40000004100 */
[----:B------:R-:W-:Y:S01]  /*11900*/  FFMA.FTZ R72, R72, R45, R55 ;  /* 0x0000002d48487223 */ /* 0x000fe20000010037 */
[----:B------:R-:W-:Y:S02]  /*11910*/  HADD2.F32 R63, -RZ, R32.H1_H1 ;  /* 0x30000020ff3f7230 */ /* 0x000fe40000004100 */
[----:B------:R-:W-:Y:S02]  /*11920*/  HADD2.F32 R65, -RZ, R20.H1_H1 ;  /* 0x30000014ff417230 */ /* 0x000fe40000004100 */
[----:B------:R-:W-:Y:S01]  /*11930*/  FFMA.FTZ R74, R74, R59, R61 ;  /* 0x0000003b4a4a7223 */ /* 0x000fe2000001003d */
[----:B------:R-:W-:Y:S01]  /*11940*/  HADD2.F32 R67, -RZ, R33.H0_H0 ;  /* 0x20000021ff437230 */ /* 0x000fe20000004100 */
[----:B------:R-:W-:Y:S01]  /*11950*/  F2FP.F16.F32.PACK_AB R47, R72, R47 ;  /* 0x0000002f482f723e */ /* 0x000fe200000000ff */
        /* <DEDUP_REMOVED lines=8> */
[----:B------:R-:W-:Y:S01]  /*119e0*/  HADD2.F32 R71, -RZ, R33.H1_H1 ;  /* 0x30000021ff477230 */ /* 0x000fe20000004100 */
[----:B------:R-:W0:Y:S01]  /*119f0*/  LDC.64 R44, c[0x0][0x428] ;  /* 0x00010a00ff2c7b82 */ /* 0x000e220000000a00 */
[----:B------:R-:W-:-:S02]  /*11a00*/  HADD2.F32 R73, -RZ, R21.H1_H1 ;  /* 0x30000015ff497230 */ /* 0x000fc40000004100 */
        /* <DEDUP_REMOVED lines=8> */
[----:B------:R-:W-:Y:S02]  /*11a90*/  HADD2.F32 R73, -RZ, R23.H1_H1 ;  /* 0x30000017ff497230 */ /* 0x000fe40000004100 */
[----:B------:R-:W-:Y:S01]  /*11aa0*/  FFMA.FTZ R61, R92, R61, R63 ;  /* 0x0000003d5c3d7223 */ /* 0x000fe2000001003f */
[----:B------:R-:W-:Y:S01]  /*11ab0*/  HADD2.F32 R65, -RZ, R30.H0_H0 ;  /* 0x2000001eff417230 */ /* 0x000fe20000004100 */
[----:B------:R-:W-:Y:S01]  /*11ac0*/  MOV R63, UR5 ;  /* 0x00000005003f7c02 */ /* 0x000fe20008000f00 */
[----:B------:R-:W-:Y:S02]  /*11ad0*/  HADD2.F32 R67, -RZ, R18.H0_H0 ;  /* 0x20000012ff437230 */ /* 0x000fe40000004100 */
[----:B------:R-:W-:Y:S01]  /*11ae0*/  FFMA.FTZ R71, R88, R71, R73 ;  /* 0x0000004758477223 */ /* 0x000fe20000010049 */
[----:B------:R-:W-:Y:S01]  /*11af0*/  HADD2.F32 R62, -RZ, R29.H0_H0 ;  /* 0x2000001dff3e7230 */ /* 0x000fe20000004100 */
[----:B------:R-:W-:Y:S01]  /*11b00*/  LEA.HI.SX32 R63, R63, R60, 0x1d ;  /* 0x0000003c3f3f7211 */ /* 0x000fe200078feaff */
[----:B------:R-:W-:-:S02]  /*11b10*/  HADD2.F32 R64, -RZ, R17.H0_H0 ;  /* 0x20000011ff407230 */ /* 0x000fc40000004100 */
[----:B------:R-:W-:Y:S01]  /*11b20*/  FFMA.FTZ R70, R48, R65, R67 ;  /* 0x0000004130467223 */ /* 0x000fe20000010043 */
[----:B------:R-:W-:Y:S01]  /*11b30*/  HADD2.F32 R68, -RZ, R29.H1_H1 ;  /* 0x3000001dff447230 */ /* 0x000fe20000004100 */
[----:B------:R-:W-:Y:S01]  /*11b40*/  IADD3 R67, PT, PT, R63, 0x100, RZ ;  /* 0x000001003f437810 */ /* 0x000fe20007ffe0ff */
[----:B------:R-:W-:Y:S02]  /*11b50*/  HADD2.F32 R66, -RZ, R17.H1_H1 ;  /* 0x30000011ff427230 */ /* 0x000fe40000004100 */
[----:B------:R-:W-:Y:S01]  /*11b60*/  FFMA.FTZ R91, R91, R62, R64 ;  /* 0x0000003e5b5b7223 */ /* 0x000fe20000010040 */
[----:B------:R-:W-:Y:S02]  /*11b70*/  HADD2.F32 R73, -RZ, R30.H1_H1 ;  /* 0x3000001eff497230 */ /* 0x000fe40000004100 */
[----:B------:R-:W-:Y:S02]  /*11b80*/  HADD2.F32 R65, -RZ, R18.H1_H1 ;  /* 0x30000012ff417230 */ /* 0x000fe40000004100 */
[----:B------:R-:W-:Y:S01]  /*11b90*/  FFMA.FTZ R68, R93, R68, R66 ;  /* 0x000000445d447223 */ /* 0x000fe20000010042 */
[----:B------:R-:W-:-:S02]  /*11ba0*/  HADD2.F32 R48, -RZ, R31.H0_H0 ;  /* 0x2000001fff307230 */ /* 0x000fc40000004100 */
[----:B------:R-:W-:Y:S02]  /*11bb0*/  HADD2.F32 R62, -RZ, R19.H0_H0 ;  /* 0x20000013ff3e7230 */ /* 0x000fe40000004100 */
[----:B------:R-:W-:Y:S01]  /*11bc0*/  FFMA.FTZ R73, R50, R73, R65 ;  /* 0x0000004932497223 */ /* 0x000fe20000010041 */
[----:B------:R-:W-:Y:S01]  /*11bd0*/  HADD2.F32 R64, -RZ, R31.H1_H1 ;  /* 0x3000001fff407230 */ /* 0x000fe20000004100 */
[----:B------:R-:W-:Y:S01]  /*11be0*/  F2FP.F16.F32.PACK_AB R50, R69, R82 ;  /* 0x000000524532723e */ /* 0x000fe200000000ff */
[----:B------:R-:W-:Y:S02]  /*11bf0*/  HADD2.F32 R66, -RZ, R19.H1_H1 ;  /* 0x30000013ff427230 */ /* 0x000fe40000004100 */
[----:B------:R-:W-:Y:S01]  /*11c00*/  FFMA.FTZ R53, R53, R48, R62 ;  /* 0x0000003035357223 */ /* 0x000fe2000001003e */
[----:B------:R-:W-:Y:S01]  /*11c10*/  HADD2.F32 R75, -RZ, R28.H0_H0 ;  /* 0x2000001cff4b7230 */ /* 0x000fe20000004100 */
[----:B------:R-:W-:Y:S01]  /*11c20*/  F2FP.F16.F32.PACK_AB R48, R55, R74 ;  /* 0x0000004a3730723e */ /* 0x000fe200000000ff */
[----:B------:R-:W-:-:S02]  /*11c30*/  HADD2.F32 R77, -RZ, R16.H0_H0 ;  /* 0x20000010ff4d7230 */ /* 0x000fc40000004100 */
[----:B------:R-:W-:Y:S01]  /*11c40*/  FFMA.FTZ R76, R81, R64, R66 ;  /* 0x00000040514c7223 */ /* 0x000fe20000010042 */
[C---:B------:R-:W-:Y:S02]  /*11c50*/  VIADD R65, R63.reuse, 0x80 ;  /* 0x000000803f417836 */ /* 0x040fe40000000000 */
[----:B0-----:R-:W-:-:S04]  /*11c60*/  IMAD.WIDE.U32 R62, R63, 0x10, R44 ;  /* 0x000000103f3e7825 */ /* 0x001fc800078e002c */
[----:B------:R-:W-:Y:S01]  /*11c70*/  FFMA.FTZ R90, R90, R75, R77 ;  /* 0x0000004b5a5a7223 */ /* 0x000fe2000001004d */
[----:B------:R-:W-:Y:S01]  /*11c80*/  F2FP.F16.F32.PACK_AB R55, R76, R53 ;  /* 0x000000354c37723e */ /* 0x000fe200000000ff */
[----:B------:R-:W-:Y:S01]  /*11c90*/  IMAD.WIDE.U32 R64, R65, 0x10, R44 ;  /* 0x0000001041407825 */ /* 0x000fe200078e002c */
[----:B------:R-:W-:-:S03]  /*11ca0*/  F2FP.F16.F32.PACK_AB R53, R68, R91 ;  /* 0x0000005b4435723e */ /* 0x000fc600000000ff */
[----:B------:R-:W-:Y:S01]  /*11cb0*/  IMAD.WIDE.U32 R66, R67, 0x10, R44 ;  /* 0x0000001043427825 */ /* 0x000fe200078e002c */
[----:B------:R-:W-:Y:S02]  /*11cc0*/  F2FP.F16.F32.PACK_AB R45, R54, R51 ;  /* 0x00000033362d723e */ /* 0x000fe400000000ff */
[----:B------:R-:W-:Y:S02]  /*11cd0*/  F2FP.F16.F32.PACK_AB R44, R52, R49 ;  /* 0x00000031342c723e */ /* 0x000fe400000000ff */
[----:B------:R-:W-:Y:S02]  /*11ce0*/  F2FP.F16.F32.PACK_AB R51, R71, R86 ;  /* 0x000000564733723e */ /* 0x000fe400000000ff */
[----:B------:R-:W-:Y:S01]  /*11cf0*/  F2FP.F16.F32.PACK_AB R49, R59, R78 ;  /* 0x0000004e3b31723e */ /* 0x000fe200000000ff */
[----:B------:R0:W-:Y:S01]  /*11d00*/  STG.E.128 desc[UR14][R62.64], R44 ;  /* 0x0000002c3e007986 */ /* 0x0001e2000c101d0e */
[----:B------:R-:W-:Y:S02]  /*11d10*/  F2FP.F16.F32.PACK_AB R54, R73, R70 ;  /* 0x000000464936723e */ /* 0x000fe400000000ff */
[----:B------:R-:W-:Y:S01]  /*11d20*/  F2FP.F16.F32.PACK_AB R52, R61, R90 ;  /* 0x0000005a3d34723e */ /* 0x000fe200000000ff */
[----:B------:R0:W-:Y:S04]  /*11d30*/  STG.E.128 desc[UR14][R64.64], R48 ;  /* 0x0000003040007986 */ /* 0x0001e8000c101d0e */
[----:B------:R0:W-:Y:S02]  /*11d40*/  STG.E.128 desc[UR14][R66.64], R52 ;  /* 0x0000003442007986 */ /* 0x0001e4000c101d0e */
.L_x_3150:
[----:B------:R-:W-:Y:S02]  /*11d50*/  UIADD3 UR7, UPT, UPT, UR7, UR20, URZ ;  /* 0x0000001407077290 */ /* 0x000fe4000fffe0ff */
[----:B------:R-:W-:Y:S02]  /*11d60*/  UPLOP3.LUT UP1, UPT, UPT, UPT, UP1, 0x40, 0x4 ;  /* 0x000000000004789c */ /* 0x000fe40003f2e810 */
[----:B------:R-:W-:-:S09]  /*11d70*/  UISETP.GE.AND UP0, UPT, UR7, UR21, UPT ;  /* 0x000000150700728c */ /* 0x000fd2000bf06270 */
[----:B------:R-:W-:Y:S05]  /*11d80*/  BRA.U !UP0, `(.L_x_3151) ;  /* 0xfffffee908c47547 */ /* 0x000fea000b83ffff */
[----:B------:R-:W-:Y:S05]  /*11d90*/  EXIT ;  /* 0x000000000000794d */ /* 0x000fea0003800000 */
.L_x_3152:
        /* <DEDUP_REMOVED lines=14> */
.L_x_20758:


//--------------------- .text._ZN10layer_norm13ln_fwd_kernelINS_13Kernel_traitsI6__halfS2_S2_S2_fjLj3072ELj1ELj1ELj4ELj16ENS_18Kernel_traits_baseILj3072ES2_S2_S2_S2_fjLj128EEEEELb1ELb1ELb0ELb0EEEvNS_9FwdParamsE --------------------------
	.section	.text._ZN10layer_norm13ln_fwd_kernelINS_13Kernel_traitsI6__halfS2_S2_S2_fjLj3072ELj1ELj1ELj4ELj16ENS_18Kernel_traits_baseILj3072ES2_S2_S2_S2_fjLj128EEEEELb1ELb1ELb0ELb0EEEvNS_9FwdParamsE,"ax",@progbits
	.align	128
        .global         _ZN10layer_norm13ln_fwd_kernelINS_13Kernel_traitsI6__halfS2_S2_S2_fjLj3072ELj1ELj1ELj4ELj16ENS_18Kernel_traits_baseILj3072ES2_S2_S2_S2_fjLj128EEEEELb1ELb1ELb0ELb0EEEvNS_9FwdParamsE
        .type           _ZN10layer_norm13ln_fwd_kernelINS_13Kernel_traitsI6__halfS2_S2_S2_fjLj3072ELj1ELj1ELj4ELj16ENS_18Kernel_traits_baseILj3072ES2_S2_S2_S2_fjLj128EEEEELb1ELb1ELb0ELb0EEEvNS_9FwdParamsE,@function
        .size           _ZN10layer_norm13ln_fwd_kernelINS_13Kernel_traitsI6__halfS2_S2_S2_fjLj3072ELj1ELj1ELj4ELj16ENS_18Kernel_traits_baseILj3072ES2_S2_S2_S2_fjLj128EEEEELb1ELb1ELb0ELb0EEEvNS_9FwdParamsE,(.L_x_20759 - _ZN10layer_norm13ln_fwd_kernelINS_13Kernel_traitsI6__halfS2_S2_S2_fjLj3072ELj1ELj1ELj4ELj16ENS_18Kernel_traits_baseILj3072ES2_S2_S2_S2_fjLj128EEEEELb1ELb1ELb0ELb0EEEvNS_9FwdParamsE)
        .other          _ZN10layer_norm13ln_fwd_kernelINS_13Kernel_traitsI6__halfS2_S2_S2_fjLj3072ELj1ELj1ELj4ELj16ENS_18Kernel_traits_baseILj3072ES2_S2_S2_S2_fjLj128EEEEELb1ELb1ELb0ELb0EEEvNS_9FwdParamsE,@"STO_CUDA_ENTRY STV_DEFAULT"
_ZN10layer_norm13ln_fwd_kernelINS_13Kernel_traitsI6__halfS2_S2_S2_fjLj3072ELj1ELj1ELj4ELj16ENS_18Kernel_traits_baseILj3072ES2_S2_S2_S2_fjLj128EEEEELb1ELb1ELb0ELb0EEEvNS_9FwdParamsE:
.text._ZN10layer_norm13ln_fwd_kernelINS_13Kernel_traitsI6__halfS2_S2_S2_fjLj3072ELj1ELj1ELj4ELj16ENS_18Kernel_traits_baseILj3072ES2_S2_S2_S2_fjLj128EEEEELb1ELb1ELb0ELb0EEEvNS_9FwdParamsE:
        /* <DEDUP_REMOVED lines=19> */
[----:B----4-:R-:W-:-:S06]  /*0130*/  LOP3.LUT R9, R0, 0x60, RZ, 0xc0, !PT ;  /* 0x0000006000097812 */ /* 0x010fcc00078ec0ff */
[----:B------:R-:W0:Y:S01]  /*0140*/  LDC R11, c[0x0][0x360] ;  /* 0x0000d800ff0b7b82 */ /* 0x000e220000000800 */
[----:B--2---:R-:W-:Y:S02]  /*0150*/  @P0 R2UR UR9, R3 ;  /* 0x00000000030902ca */ /* 0x004fe400000e0000 */
[----:B-----5:R-:W-:Y:S02]  /*0160*/  SHF.R.S32.HI R3, RZ, 0x1f, R6 ;  /* 0x0000001fff037819 */ /* 0x020fe40000011406 */
[----:B------:R-:W-:Y:S02]  /*0170*/  @P0 R2UR UR8, R2 ;  /* 0x00000000020802ca */ /* 0x000fe400000e0000 */
[----:B---3--:R-:W-:Y:S02]  /*0180*/  @P0 IADD3 R78, P1, PT, R4, R7, RZ ;  /* 0x00000007044e0210 */ /* 0x008fe40007f3e0ff */
[----:B------:R-:W-:Y:S02]  /*0190*/  LOP3.LUT R2, R9, 0x1f, R0, 0xf8, !PT ;  /* 0x0000001f09027812 */ /* 0x000fe400078ef800 */
[----:B------:R-:W-:-:S02]  /*01a0*/  LEA.HI R3, R3, R6, RZ, 0x3 ;  /* 0x0000000603037211 */ /* 0x000fc400078f18ff */
[----:B------:R-:W-:Y:S01]  /*01b0*/  @P0 IADD3.X R79, PT, PT, RZ, R5, RZ, P1, !PT ;  /* 0x00000005ff4f0210 */ /* 0x000fe20000ffe4ff */
[----:B------:R-:W-:Y:S01]  /*01c0*/  UIADD3 UR17, UPT, UPT, UR9, -0x4498517b, URZ ;  /* 0xbb67ae8509117890 */ /* 0x000fe2000fffe0ff */
[----:B------:R-:W-:Y:S01]  /*01d0*/  LOP3.LUT R5, R2, 0x7f, RZ, 0x3c, !PT ;  /* 0x0000007f02057812 */ /* 0x000fe200078e3cff */
[----:B------:R-:W-:Y:S01]  /*01e0*/  UIADD3 UR19, UPT, UPT, UR9, 0x76cf5d0a, URZ ;  /* 0x76cf5d0a09137890 */ /* 0x000fe2000fffe0ff */
[----:B------:R-:W-:Y:S01]  /*01f0*/  SHF.R.S32.HI R8, RZ, 0x3, R3 ;  /* 0x00000003ff087819 */ /* 0x000fe20000011403 */
[----:B0-----:R-:W-:Y:S01]  /*0200*/  IMAD R3, R11, UR10, R0 ;  /* 0x0000000a0b037c24 */ /* 0x001fe2000f8e0200 */
[----:B------:R-:W-:Y:S01]  /*0210*/  LOP3.LUT R4, R0, 0x1f, RZ, 0xc0, !PT ;  /* 0x0000001f00047812 */ /* 0x000fe200078ec0ff */
[----:B------:R-:W-:Y:S01]  /*0220*/  UIADD3 UR16, UPT, UPT, UR8, -0x61c88647, URZ ;  /* 0x9e3779b908107890 */ /* 0x000fe2000fffe0ff */
[----:B------:R-:W-:Y:S01]  /*0230*/  SHF.R.U64 R6, R78, 0x2, R79 ;  /* 0x000000024e067819 */ /* 0x000fe2000000124f */
[----:B------:R-:W-:Y:S01]  /*0240*/  IMAD.IADD R5, R8, 0x1, R5 ;  /* 0x0000000108057824 */ /* 0x000fe200078e0205 */
[----:B------:R-:W-:Y:S01]  /*0250*/  SHF.R.U32.HI R7, RZ, 0x2, R79 ;  /* 0x00000002ff077819 */ /* 0x000fe2000001164f */
[----:B------:R-:W-:-:S02]  /*0260*/  UIADD3 UR18, UPT, UPT, UR8, 0x3c6ef372, URZ ;  /* 0x3c6ef37208127890 */ /* 0x000fc4000fffe0ff */
[----:B------:R-:W-:Y:S02]  /*0270*/  UIADD3 UR20, UPT, UPT, UR8, -0x255992d5, URZ ;  /* 0xdaa66d2b08147890 */ /* 0x000fe4000fffe0ff */
[----:B------:R-:W-:Y:S02]  /*0280*/  UIADD3 UR21, UPT, UPT, UR9, 0x32370b8f, URZ ;  /* 0x32370b8f09157890 */ /* 0x000fe4000fffe0ff */
[----:B------:R-:W-:Y:S02]  /*0290*/  UIADD3 UR22, UPT, UPT, UR8, 0x78dde6e4, URZ ;  /* 0x78dde6e408167890 */ /* 0x000fe4000fffe0ff */
[----:B------:R-:W-:Y:S02]  /*02a0*/  UIADD3 UR23, UPT, UPT, UR9, -0x126145ec, URZ ;  /* 0xed9eba1409177890 */ /* 0x000fe4000fffe0ff */
[----:B------:R-:W-:Y:S02]  /*02b0*/  UIADD3 UR24, UPT, UPT, UR8, 0x1715609d, URZ ;  /* 0x1715609d08187890 */ /* 0x000fe4000fffe0ff */
[----:B------:R-:W-:-:S02]  /*02c0*/  UIADD3 UR25, UPT, UPT, UR9, -0x56f99767, URZ ;  /* 0xa906689909197890 */ /* 0x000fc4000fffe0ff */
[----:B------:R-:W-:Y:S02]  /*02d0*/  UIADD3 UR26, UPT, UPT, UR8, -0x4ab325aa, URZ ;  /* 0xb54cda56081a7890 */ /* 0x000fe4000fffe0ff */
[----:B------:R-:W-:Y:S02]  /*02e0*/  UIADD3 UR27, UPT, UPT, UR9, 0x646e171e, URZ ;  /* 0x646e171e091b7890 */ /* 0x000fe4000fffe0ff */
[----:B------:R-:W-:Y:S02]  /*02f0*/  UIADD3 UR28, UPT, UPT, UR8, 0x5384540f, URZ ;  /* 0x5384540f081c7890 */ /* 0x000fe4000fffe0ff */
[----:B------:R-:W-:Y:S02]  /*0300*/  UIADD3 UR29, UPT, UPT, UR9, 0x1fd5c5a3, URZ ;  /* 0x1fd5c5a3091d7890 */ /* 0x000fe4000fffe0ff */
[----:B------:R-:W-:Y:S02]  /*0310*/  UIADD3 UR30, UPT, UPT, UR8, -0xe443238, URZ ;  /* 0xf1bbcdc8081e7890 */ /* 0x000fe4000fffe0ff */
[----:B------:R-:W-:-:S02]  /*0320*/  UIADD3 UR31, UPT, UPT, UR9, -0x24c28bd8, URZ ;  /* 0xdb3d7428091f7890 */ /* 0x000fc4000fffe0ff */
        /* <DEDUP_REMOVED lines=38> */
.L_x_3154:
        /* <DEDUP_REMOVED lines=32> */
.L_x_3155:
[----:B------:R-:W-:Y:S05]  /*0790*/  BSYNC.RECONVERGENT B0 ;  /* 0x0000000000007941 */ /* 0x000fea0003800200 */
.L_x_3153:
[----:B------:R-:W0:Y:S02]  /*07a0*/  LDCU UR4, c[0x0][0x384] ;  /* 0x00007080ff0477ac */ /* 0x000e240008000800 */
[----:B0-----:R-:W-:-:S06]  /*07b0*/  UISETP.GE.AND UP0, UPT, UR10, UR4, UPT ;  /* 0x000000040a00728c */ /* 0x001fcc000bf06270 */
[----:B------:R-:W-:-:S13]  /*07c0*/  PLOP3.LUT P0, PT, PT, PT, UP0, 0x80, 0x8 ;  /* 0x000000000008781c */ /* 0x000fda0003f0f008 */
[----:B------:R-:W-:Y:S05]  /*07d0*/  @P0 EXIT ;  /* 0x000000000000094d */ /* 0x000fea0003800000 */
[----:B------:R-:W-:Y:S01]  /*07e0*/  IMAD.HI.U32 R10, R3, -0x326172a9, RZ ;  /* 0xcd9e8d57030a7827 */ /* 0x000fe200078e00ff */
[----:B------:R-:W0:Y:S01]  /*07f0*/  LDCU.64 UR4, c[0x0][0x3e0] ;  /* 0x00007c00ff0477ac */ /* 0x000e220008000a00 */
[----:B------:R-:W-:Y:S02]  /*0800*/  LOP3.LUT R78, R78, 0x3, RZ, 0xc0, !PT ;  /* 0x000000034e4e7812 */ /* 0x000fe400078ec0ff */
[C---:B------:R-:W-:Y:S01]  /*0810*/  IMAD.HI.U32 R11, R6.reuse, -0x2daee0ad, RZ ;  /* 0xd2511f53060b7827 */ /* 0x040fe200078e00ff */
[----:B------:R-:W-:Y:S01]  /*0820*/  LOP3.LUT R10, R7, UR8, R10, 0x96, !PT ;  /* 0x00000008070a7c12 */ /* 0x000fe2000f8e960a */
[----:B------:R-:W1:Y:S02]  /*0830*/  LDCU UR34, c[0x0][0x388] ;  /* 0x00007100ff2277ac */ /* 0x000e640008000800 */
[----:B------:R-:W-:Y:S01]  /*0840*/  IMAD R15, R6, -0x2daee0ad, RZ ;  /* 0xd2511f53060f7824 */ /* 0x000fe200078e02ff */
[----:B------:R-:W-:Y:S01]  /*0850*/  LOP3.LUT R11, R11, UR9, RZ, 0x3c, !PT ;  /* 0x000000090b0b7c12 */ /* 0x000fe2000f8e3cff */
[----:B------:R-:W-:Y:S01]  /*0860*/  IMAD.HI.U32 R14, R10, -0x2daee0ad, RZ ;  /* 0xd2511f530a0e7827 */ /* 0x000fe200078e00ff */
[----:B------:R-:W2:Y:S03]  /*0870*/  LDCU UR11, c[0x0][0x400] ;  /* 0x00008000ff0b77ac */ /* 0x000ea60008000800 */
[----:B------:R-:W-:Y:S01]  /*0880*/  IMAD R13, R3, -0x326172a9, RZ ;  /* 0xcd9e8d57030d7824 */ /* 0x000fe200078e02ff */
[----:B------:R-:W-:Y:S01]  /*0890*/  LOP3.LUT R14, R15, UR17, R14, 0x96, !PT ;  /* 0x000000110f0e7c12 */ /* 0x000fe2000f8e960e */
[C---:B------:R-:W-:Y:S01]  /*08a0*/  IMAD.HI.U32 R12, R11.reuse, -0x326172a9, RZ ;  /* 0xcd9e8d570b0c7827 */ /* 0x040fe200078e00ff */
[----:B------:R-:W3:Y:S03]  /*08b0*/  LDCU.64 UR12, c[0x0][0x3a0] ;  /* 0x00007400ff0c77ac */ /* 0x000ee60008000a00 */
[----:B------:R-:W-:Y:S01]  /*08c0*/  IMAD R16, R11, -0x326172a9, RZ ;  /* 0xcd9e8d570b107824 */ /* 0x000fe200078e02ff */
[----:B------:R-:W-:Y:S01]  /*08d0*/  LOP3.LUT R12, R13, UR16, R12, 0x96, !PT ;  /* 0x000000100d0c7c12 */ /* 0x000fe2000f8e960c */
[----:B------:R-:W-:Y:S01]  /*08e0*/  IMAD.HI.U32 R11, R14, -0x326172a9, RZ ;  /* 0xcd9e8d570e0b7827 */ /* 0x000fe200078e00ff */
[----:B0-----:R-:W-:Y:S01]  /*08f0*/  UISETP.NE.U32.AND UP0, UPT, UR4, URZ, UPT ;  /* 0x000000ff0400728c */ /* 0x001fe2000bf05070 */
[----:B------:R-:W0:Y:S02]  /*0900*/  LDCU.U8 UR4, c[0x0][0x410] ;  /* 0x00008200ff0477ac */ /* 0x000e240008000000 */
[----:B------:R-:W-:Y:S01]  /*0910*/  IMAD R13, R10, -0x2daee0ad, RZ ;  /* 0xd2511f530a0d7824 */ /* 0x000fe200078e02ff */
[----:B------:R-:W-:Y:S01]  /*0920*/  LOP3.LUT R11, R16, UR18, R11, 0x96, !PT ;  /* 0x00000012100b7c12 */ /* 0x000fe2000f8e960b */
[C---:B------:R-:W-:Y:S01]  /*0930*/  IMAD.HI.U32 R10, R12.reuse, -0x2daee0ad, RZ ;  /* 0xd2511f530c0a7827 */ /* 0x040fe200078e00ff */
[----:B------:R-:W-:Y:S01]  /*0940*/  UISETP.NE.AND.EX UP0, UPT, UR5, URZ, UPT, UP0 ;  /* 0x000000ff0500728c */ /* 0x000fe2000bf05300 */
[----:B------:R-:W4:Y:S02]  /*0950*/  LDCU.64 UR14, c[0x0][0x380] ;  /* 0x00007000ff0e77ac */ /* 0x000f240008000a00 */
[----:B------:R-:W-:Y:S01]  /*0960*/  IMAD R16, R12, -0x2daee0ad, RZ ;  /* 0xd2511f530c107824 */ /* 0x000fe200078e02ff */
[----:B------:R-:W-:Y:S01]  /*0970*/  LOP3.LUT R10, R13, UR19, R10, 0x96, !PT ;  /* 0x000000130d0a7c12 */ /* 0x000fe2000f8e960a */
[----:B------:R-:W-:Y:S01]  /*0980*/  IMAD.HI.U32 R15, R11, -0x2daee0ad, RZ ;  /* 0xd2511f530b0f7827 */ /* 0x000fe200078e00ff */
[----:B------:R-:W-:-:S03]  /*0990*/  UPLOP3.LUT UP2, UPT, UPT, UPT, UPT, 0x40, 0x4 ;  /* 0x000000000004789c */ /* 0x000fc60003f4e870 */
[----:B------:R-:W-:Y:S01]  /*09a0*/  IMAD R13, R14, -0x326172a9, RZ ;  /* 0xcd9e8d570e0d7824 */ /* 0x000fe200078e02ff */
[----:B------:R-:W-:Y:S01]  /*09b0*/  LOP3.LUT R15, R16, UR21, R15, 0x96, !PT ;  /* 0x00000015100f7c12 */ /* 0x000fe2000f8e960f */
[----:B------:R-:W-:Y:S01]  /*09c0*/  IMAD.HI.U32 R12, R10, -0x326172a9, RZ ;  /* 0xcd9e8d570a0c7827 */ /* 0x000fe200078e00ff */
[----:B0-----:R-:W-:-:S03]  /*09d0*/  UISETP.NE.AND UP3, UPT, UR4, URZ, UPT ;  /* 0x000000ff0400728c */ /* 0x001fc6000bf65270 */
        /* <DEDUP_REMOVED lines=22> */
[----:B------:R-:W-:Y:S01]  /*0b40*/  IMAD.HI.U32 R12, R10, -0x326172a9, RZ ;  /* 0xcd9e8d570a0c7827 */ /* 0x000fe200078e00ff */
[----:B------:R-:W-:Y:S02]  /*0b50*/  LOP3.LUT R14, R15, UR29, R14, 0x96, !PT ;  /* 0x0000001d0f0e7c12 */ /* 0x000fe4000f8e960e */
[C---:B------:R-:W-:Y:S01]  /*0b60*/  LOP3.LUT R15, R8.reuse, 0x7f, RZ, 0xc0, !PT ;  /* 0x0000007f080f7812 */ /* 0x040fe200078ec0ff */
[----:B------:R-:W-:Y:S01]  /*0b70*/  IMAD.SHL.U32 R8, R8, 0x2, RZ ;  /* 0x0000000208087824 */ /* 0x000fe200078e00ff */
[----:B------:R-:W-:Y:S01]  /*0b80*/  LOP3.LUT R12, R13, UR28, R12, 0x96, !PT ;  /* 0x0000001c0d0c7c12 */ /* 0x000fe2000f8e960c */
[----:B------:R-:W-:Y:S01]  /*0b90*/  IMAD R13, R10, -0x326172a9, RZ ;  /* 0xcd9e8d570a0d7824 */ /* 0x000fe200078e02ff */
[----:B------:R-:W-:Y:S01]  /*0ba0*/  VIADDMNMX R17, R15, -R9, RZ, !PT ;  /* 0x800000090f117246 */ /* 0x000fe200078001ff */
[----:B------:R-:W-:Y:S01]  /*0bb0*/  IMAD.HI.U32 R10, R14, -0x326172a9, RZ ;  /* 0xcd9e8d570e0a7827 */ /* 0x000fe200078e00ff */
[----:B------:R-:W-:-:S02]  /*0bc0*/  LOP3.LUT R8, R8, 0xffffff00, RZ, 0xc0, !PT ;  /* 0xffffff0008087812 */ /* 0x000fc400078ec0ff */
[----:B------:R-:W-:Y:S01]  /*0bd0*/  VIMNMX R17, PT, PT, R17, 0x20, PT ;  /* 0x0000002011117848 */ /* 0x000fe20003fe0100 */
[----:B------:R-:W-:Y:S01]  /*0be0*/  IMAD R16, R11, -0x2daee0ad, RZ ;  /* 0xd2511f530b107824 */ /* 0x000fe200078e02ff */
[----:B------:R-:W-:Y:S01]  /*0bf0*/  LOP3.LUT R13, R13, UR30, R10, 0x96, !PT ;  /* 0x0000001e0d0d7c12 */ /* 0x000fe2000f8e960a */
[----:B------:R-:W-:-:S04]  /*0c00*/  IMAD.HI.U32 R9, R12, -0x2daee0ad, RZ ;  /* 0xd2511f530c097827 */ /* 0x000fc800078e00ff */
[----:B------:R-:W-:Y:S01]  /*0c10*/  IMAD.HI.U32 R70, R13, -0x2daee0ad, RZ ;  /* 0xd2511f530d467827 */ /* 0x000fe200078e00ff */
[----:B------:R-:W-:-:S03]  /*0c20*/  LOP3.LUT R16, R16, UR31, R9, 0x96, !PT ;  /* 0x0000001f10107c12 */ /* 0x000fc6000f8e9609 */
[----:B------:R-:W-:Y:S02]  /*0c30*/  IMAD R9, R12, -0x2daee0ad, RZ ;  /* 0xd2511f530c097824 */ /* 0x000fe400078e02ff */
[----:B------:R-:W-:Y:S02]  /*0c40*/  IMAD R17, R17, 0x8, R8 ;  /* 0x0000000811117824 */ /* 0x000fe400078e0208 */
[----:B------:R-:W-:Y:S01]  /*0c50*/  IMAD R15, R4, -0x20, R15 ;  /* 0xffffffe0040f7824 */ /* 0x000fe200078e020f */
[----:B------:R-:W-:Y:S01]  /*0c60*/  LOP3.LUT R70, R9, UR33, R70, 0x96, !PT ;  /* 0x0000002109467c12 */ /* 0x000fe2000f8e9646 */
[----:B------:R-:W-:Y:S01]  /*0c70*/  IMAD R11, R14, -0x326172a9, RZ ;  /* 0xcd9e8d570e0b7824 */ /* 0x000fe200078e02ff */
[----:B------:R-:W-:Y:S01]  /*0c80*/  I2FP.F32.U32 R9, R17 ;  /* 0x0000001100097245 */ /* 0x000fe20000201000 */
[----:B------:R-:W-:Y:S01]  /*0c90*/  IMAD.HI.U32 R12, R16, -0x326172a9, RZ ;  /* 0xcd9e8d57100c7827 */ /* 0x000fe200078e00ff */
[----:B------:R-:W-:-:S03]  /*0ca0*/  VIMNMX R15, PT, PT, RZ, R15, !PT ;  /* 0x0000000fff0f7248 */ /* 0x000fc60007fe0100 */
[----:B------:R-:W-:Y:S01]  /*0cb0*/  IMAD.MOV.U32 R10, RZ, RZ, RZ ;  /* 0x000000ffff0a7224 */ /* 0x000fe200078e00ff */
[----:B------:R-:W0:Y:S01]  /*0cc0*/  MUFU.RCP R9, R9 ;  /* 0x0000000900097308 */ /* 0x000e220000001000 */
[----:B------:R-:W-:Y:S01]  /*0cd0*/  VIMNMX R15, PT, PT, R15, 0x20, PT ;  /* 0x000000200f0f7848 */ /* 0x000fe20003fe0100 */
[----:B------:R-:W-:Y:S01]  /*0ce0*/  IMAD R22, R13, -0x2daee0ad, RZ ;  /* 0xd2511f530d167824 */ /* 0x000fe200078e02ff */
[----:B------:R-:W-:Y:S01]  /*0cf0*/  LOP3.LUT R12, R11, UR32, R12, 0x96, !PT ;  /* 0x000000200b0c7c12 */ /* 0x000fe2000f8e960c */
[----:B------:R-:W-:Y:S01]  /*0d00*/  IMAD R14, R16, -0x326172a9, RZ ;  /* 0xcd9e8d57100e7824 */ /* 0x000fe200078e02ff */
[----:B-1234-:R-:W-:-:S07]  /*0d10*/  LEA R8, R15, R8, 0x3 ;  /* 0x000000080f087211 */ /* 0x01efce00078e18ff */
.L_x_3413:
[----:B-1----:R-:W1:Y:S01]  /*0d20*/  @UP0 LDCU.64 UR4, c[0x0][0x3e0] ;  /* 0x00007c00ff0407ac */ /* 0x002e620008000a00 */
[----:B------:R-:W-:Y:S01]  /*0d30*/  PLOP3.LUT P0, PT, PT, PT, UP0, 0x80, 0x8 ;  /* 0x000000000008781c */ /* 0x000fe20003f0f008 */
[----:B-1----:R-:W-:-:S06]  /*0d40*/  @UP0 UIMAD.WIDE UR4, UR10, 0x2, UR4 ;  /* 0x000000020a0408a5 */ /* 0x002fcc000f8e0204 */
[----:B0-23--:R-:W-:Y:S01]  /*0d50*/  IMAD.U32 R64, RZ, RZ, UR4 ;  /* 0x00000004ff407e24 */ /* 0x00dfe2000f8e00ff */
[----:B------:R-:W-:-:S05]  /*0d60*/  MOV R65, UR5 ;  /* 0x0000000500417c02 */ /* 0x000fca0008000f00 */
[----:B------:R-:W2:Y:S01]  /*0d70*/  @P0 LDG.E.U16 R64, desc[UR6][R64.64] ;  /* 0x0000000640400981 */ /* 0x000ea2000c1e1500 */
[----:B------:R-:W-:Y:S01]  /*0d80*/  PLOP3.LUT P0, PT, PT, PT, UP0, 0x80, 0x8 ;  /* 0x000000000008781c */ /* 0x000fe20003f0f008 */
[----:B------:R-:W-:Y:S01]  /*0d90*/  UIMAD UR4, UR10, UR34, URZ ;  /* 0x000000220a0472a4 */ /* 0x000fe2000f8e02ff */
[----:B------:R-:W-:Y:S01]  /*0da0*/  PLOP3.LUT P1, PT, PT, PT, UP0, 0x80, 0x8 ;  /* 0x000000000008781c */ /* 0x000fe20003f2f008 */
[----:B------:R-:W-:Y:S01]  /*0db0*/  BSSY.RECONVERGENT B0, `(.L_x_3156) ;  /* 0x000055b000007945 */ /* 0x000fe20003800200 */
[----:B------:R-:W-:Y:S01]  /*0dc0*/  ISETP.GE.U32.AND P2, PT, R5, 0x80, PT ;  /* 0x000000800500780c */ /* 0x000fe20003f46070 */
[----:B------:R-:W-:-:S03]  /*0dd0*/  USHF.R.S32.HI UR5, URZ, 0x1f, UR4 ;  /* 0x0000001fff057899 */ /* 0x000fc60008011404 */
[----:B------:R-:W-:Y:S01]  /*0de0*/  P2R R20, PR, RZ, 0x4 ;  /* 0x00000004ff147803 */ /* 0x000fe20000000000 */
[----:B------:R-:W-:-:S03]  /*0df0*/  ULEA.HI UR5, UR5, UR4, URZ, 0x3 ;  /* 0x0000000405057291 */ /* 0x000fc6000f8f18ff */
[----:B------:R-:W-:-:S03]  /*0e00*/  UMOV UR4, 0x3f800000 ;  /* 0x3f80000000047882 */ /* 0x000fc60000000000 */
[----:B------:R-:W-:Y:S02]  /*0e10*/  IMAD.U32 R67, RZ, RZ, UR5 ;  /* 0x00000005ff437e24 */ /* 0x000fe4000f8e00ff */
[----:B--2---:R-:W-:-:S05]  /*0e20*/  @P0 HADD2.F32 R16, -RZ, R64.H0_H0 ;  /* 0x20000040ff100230 */ /* 0x004fca0000004100 */
[----:B------:R-:W-:Y:S02]  /*0e30*/  @P1 R2UR UR4, R16 ;  /* 0x00000000100412ca */ /* 0x000fe400000e0000 */
[----:B------:R-:W-:-:S05]  /*0e40*/  LEA.HI.SX32 R16, R67, R2, 0x1d ;  /* 0x0000000243107211 */ /* 0x000fca00078feaff */
[----:B------:R-:W-:Y:S01]  /*0e50*/  IMAD.MOV.U32 R18, RZ, RZ, R16 ;  /* 0x000000ffff127224 */ /* 0x000fe200078e0010 */
[----:B------:R-:W-:Y:S07]  /*0e60*/  @!P2 BRA `(.L_x_3157) ;  /* 0x00000054003ca947 */ /* 0x000fee0003800000 */
[----:B------:R-:W1:Y:S02]  /*0e70*/  LDC.64 R64, c[0x0][0x390] ;  /* 0x0000e400ff407b82 */ /* 0x000e640000000a00 */
[----:B-1----:R-:W-:-:S06]  /*0e80*/  IMAD.WIDE.U32 R64, R16, 0x10, R64 ;  /* 0x0000001010407825 */ /* 0x002fcc00078e0040 */
[----:B------:R-:W5:Y:S01]  /*0e90*/  LDG.E.128 R64, desc[UR6][R64.64] ;  /* 0x0000000640407981 */ /* 0x000f62000c1e1d00 */
[----:B------:R-:W-:-:S04]  /*0ea0*/  UISETP.NE.U32.AND UP1, UPT, UR12, URZ, UPT ;  /* 0x000000ff0c00728c */ /* 0x000fc8000bf25070 */
[----:B------:R-:W-:-:S09]  /*0eb0*/  UISETP.NE.AND.EX UP1, UPT, UR13, URZ, UPT, UP1 ;  /* 0x000000ff0d00728c */ /* 0x000fd2000bf25310 */
[----:B------:R-:W-:Y:S05]  /*0ec0*/  BRA.U !UP1, `(.L_x_3158) ;  /* 0x0000002909887547 */ /* 0x000fea000b800000 */
[----:B------:R-:W1:Y:S02]  /*0ed0*/  LDC.64 R24, c[0x0][0x3a0] ;  /* 0x0000e800ff187b82 */ /* 0x000e640000000a00 */
[----:B-1----:R-:W-:-:S06]  /*0ee0*/  IMAD.WIDE.U32 R24, R16, 0x10, R24 ;  /* 0x0000001010187825 */ /* 0x002fcc00078e0018 */
        /* <DEDUP_REMOVED lines=10> */
[----:B------:R-:W1:Y:S02]  /*0f90*/  LDC R74, c[0x2][R11] ;  /* 0x008000000b4a7b82 */ /* 0x000e640000000800 */
[----:B-1----:R-:W-:-:S04]  /*0fa0*/  SHF.R.S32.HI R75, RZ, 0x1f, R74 ;  /* 0x0000001fff4b7819 */ /* 0x002fc8000001144a */
.L_x_20595:
[----:B------:R-:W-:Y:S05]  /*0fb0*/  BRX R74 -0xfc0                                         (*"BRANCH_TARGETS .L_x_20596,.L_x_20597,.L_x_20598"*) ;  /* 0xfffffff04a107949 */ /* 0x000fea000383ffff */
.L_x_20598:
[----:B------:R-:W-:Y:S01]  /*0fc0*/  VIADD R13, R78, 0x1 ;  /* 0x000000014e0d7836 */ /* 0x000fe20000000000 */
[----:B------:R-:W-:Y:S01]  /*0fd0*/  MOV R18, R22 ;  /* 0x0000001600127202 */ /* 0x000fe20000000f00 */
[----:B------:R-:W-:Y:S01]  /*0fe0*/  IMAD.MOV.U32 R11, RZ, RZ, R12 ;  /* 0x000000ffff0b7224 */ /* 0x000fe200078e000c */
[----:B------:R-:W-:Y:S06]  /*0ff0*/  BRA `(.L_x_3160) ;  /* 0x0000000000f07947 */ /* 0x000fec0003800000 */
.L_x_20596:
[----:B------:R-:W-:Y:S02]  /*1000*/  HFMA2 R13, -RZ, RZ, 0, 1.78813934326171875e-07 ;  /* 0x00000003ff0d7431 */ /* 0x000fe400000001ff */
[----:B------:R-:W-:Y:S02]  /*1010*/  IMAD.MOV.U32 R18, RZ, RZ, R22 ;  /* 0x000000ffff127224 */ /* 0x000fe400078e0016 */
[----:B------:R-:W-:Y:S01]  /*1020*/  IMAD.MOV.U32 R11, RZ, RZ, R70 ;  /* 0x000000ffff0b7224 */ /* 0x000fe200078e0046 */
[----:B------:R-:W-:Y:S06]  /*1030*/  BRA `(.L_x_3160) ;  /* 0x0000000000e07947 */ /* 0x000fec0003800000 */
.L_x_20597:
        /* <DEDUP_REMOVED lines=13> */
.L_x_3162:
[----:B------:R-:W-:Y:S05]  /*1110*/  BSYNC.RECONVERGENT B2 ;  /* 0x0000000000027941 */ /* 0x000fea0003800200 */
.L_x_3161:
        /* <DEDUP_REMOVED lines=41> */
[----:B------:R-:W-:-:S07]  /*13b0*/  MOV R18, R74 ;  /* 0x0000004a00127202 */ /* 0x000fce0000000f00 */
.L_x_3160:
[----:B------:R-:W-:Y:S05]  /*13c0*/  BSYNC.RECONVERGENT B1 ;  /* 0x0000000000017941 */ /* 0x000fea0003800200 */
.L_x_3159:
[----:B------:R-:W1:Y:S01]  /*13d0*/  LDC R74, c[0x0][0x408] ;  /* 0x00010200ff4a7b82 */ /* 0x000e620000000800 */
[----:B------:R-:W-:Y:S01]  /*13e0*/  HFMA2 R22, -RZ, RZ, 0.1171875, 0 ;  /* 0x2f800000ff167431 */ /* 0x000fe200000001ff */
[----:B------:R-:W-:Y:S01]  /*13f0*/  I2FP.F32.U32 R11, R11 ;  /* 0x0000000b000b7245 */ /* 0x000fe20000201000 */
[----:B-----5:R-:W-:Y:S01]  /*1400*/  HADD2.F32 R15, -RZ, R64.H0_H0 ;  /* 0x20000040ff0f7230 */ /* 0x020fe20000004100 */
[----:B------:R-:W-:Y:S01]  /*1410*/  ISETP.NE.AND P1, PT, R13, 0x1, PT ;  /* 0x000000010d00780c */ /* 0x000fe20003f25270 */
[----:B------:R-:W-:Y:S01]  /*1420*/  HADD2.F32 R20, -RZ, R52.H0_H0 ;  /* 0x20000034ff147230 */ /* 0x000fe20000004100 */
[----:B------:R-:W-:Y:S01]  /*1430*/  BSSY.RECONVERGENT B1, `(.L_x_3163) ;  /* 0x000004e000017945 */ /* 0x000fe20003800200 */
[----:B------:R-:W-:Y:S01]  /*1440*/  HADD2.F32 R76, -RZ, R24.H0_H0 ;  /* 0x20000018ff4c7230 */ /* 0x000fe20000004100 */
[----:B------:R-:W2:Y:S01]  /*1450*/  LDC R68, c[0x0][0x404] ;  /* 0x00010100ff447b82 */ /* 0x000ea20000000800 */
[----:B------:R-:W-:Y:S01]  /*1460*/  FMUL.FTZ R15, R15, UR4 ;  /* 0x000000040f0f7c20 */ /* 0x000fe20008410000 */
[----:B------:R-:W-:-:S02]  /*1470*/  IMAD.MOV.U32 R73, RZ, RZ, 0x2 ;  /* 0x00000002ff497424 */ /* 0x000fc400078e00ff */
[----:B------:R-:W-:Y:S01]  /*1480*/  FFMA.FTZ R11, R11, R22, 1.1641532182693481445e-10 ;  /* 0x2f0000000b0b7423 */ /* 0x000fe20000010016 */
[----:B-1----:R-:W-:-:S04]  /*1490*/  FMUL.FTZ R15, R15, R74 ;  /* 0x0000004a0f0f7220 */ /* 0x002fc80000410000 */
[----:B--2---:R-:W-:-:S04]  /*14a0*/  FSETP.GTU.FTZ.AND P0, PT, R11, R68, PT ;  /* 0x000000440b00720b */ /* 0x004fc80003f1c000 */
        /* <DEDUP_REMOVED lines=14> */
.L_x_3165:
        /* <DEDUP_REMOVED lines=13> */
.L_x_3167:
[----:B------:R-:W-:Y:S05]  /*1660*/  BSYNC.RECONVERGENT B2 ;  /* 0x0000000000027941 */ /* 0x000fea0003800200 */
.L_x_3166:
        /* <DEDUP_REMOVED lines=42> */
.L_x_3164:
[----:B------:R-:W-:Y:S05]  /*1910*/  BSYNC.RECONVERGENT B1 ;  /* 0x0000000000017941 */ /* 0x000fea0003800200 */
.L_x_3163:
[----:B------:R-:W-:Y:S01]  /*1920*/  I2FP.F32.U32 R13, R15 ;  /* 0x0000000f000d7245 */ /* 0x000fe20000201000 */
[----:B------:R-:W-:Y:S01]  /*1930*/  HADD2.F32 R64, -RZ, R64.H1_H1 ;  /* 0x30000040ff407230 */ /* 0x000fe20000004100 */
[----:B------:R-:W-:Y:S01]  /*1940*/  ISETP.NE.AND P1, PT, R73, 0x1, PT ;  /* 0x000000014900780c */ /* 0x000fe20003f25270 */
[----:B------:R-:W-:Y:S01]  /*1950*/  HADD2.F32 R76, -RZ, R24.H1_H1 ;  /* 0x30000018ff4c7230 */ /* 0x000fe20000004100 */
[----:B------:R-:W-:Y:S01]  /*1960*/  BSSY.RECONVERGENT B1, `(.L_x_3168) ;  /* 0x000004c000017945 */ /* 0x000fe20003800200 */
[----:B------:R-:W-:Y:S01]  /*1970*/  FFMA.FTZ R13, R13, R22, 1.1641532182693481445e-10 ;  /* 0x2f0000000d0d7423 */ /* 0x000fe20000010016 */
[----:B------:R-:W-:Y:S01]  /*1980*/  FMUL.FTZ R15, R64, UR4 ;  /* 0x00000004400f7c20 */ /* 0x000fe20008410000 */
[----:B------:R-:W-:Y:S02]  /*1990*/  HADD2.F32 R64, -RZ, R52.H1_H1 ;  /* 0x30000034ff407230 */ /* 0x000fe40000004100 */
[----:B------:R-:W-:Y:S02]  /*19a0*/  IMAD.MOV.U32 R75, RZ, RZ, 0x2 ;  /* 0x00000002ff4b7424 */ /* 0x000fe400078e00ff */
[----:B------:R-:W-:Y:S01]  /*19b0*/  FMUL.FTZ R15, R15, R74 ;  /* 0x0000004a0f0f7220 */ /* 0x000fe20000410000 */
[----:B------:R-:W-:-:S04]  /*19c0*/  FSETP.GTU.FTZ.AND P0, PT, R13, R68, PT ;  /* 0x000000440d00720b */ /* 0x000fc80003f1c000 */
[----:B------:R-:W-:Y:S02]  /*19d0*/  FSEL R13, R15, RZ, !P0 ;  /* 0x000000ff0f0d7208 */ /* 0x000fe40004000000 */
[----:B------:R-:W-:Y:S02]  /*19e0*/  PLOP3.LUT P0, PT, P0, PT, PT, 0x8, 0x80 ;  /* 0x000000000080781c */ /* 0x000fe4000070e170 */
[----:B------:R-:W-:Y:S01]  /*19f0*/  MOV R15, R14 ;  /* 0x0000000e000f7202 */ /* 0x000fe20000000f00 */
        /* <DEDUP_REMOVED lines=10> */
.L_x_3170:
        /* <DEDUP_REMOVED lines=13> */
.L_x_3172:
[----:B------:R-:W-:Y:S05]  /*1b70*/  BSYNC.RECONVERGENT B2 ;  /* 0x0000000000027941 */ /* 0x000fea0003800200 */
.L_x_3171:
        /* <DEDUP_REMOVED lines=42> */
.L_x_3169:
[----:B------:R-:W-:Y:S05]  /*1e20*/  BSYNC.RECONVERGENT B1 ;  /* 0x0000000000017941 */ /* 0x000fea0003800200 */
.L_x_3168:
[----:B------:R-:W-:Y:S01]  /*1e30*/  I2FP.F32.U32 R15, R15 ;  /* 0x0000000f000f7245 */ /* 0x000fe20000201000 */
[----:B------:R-:W-:Y:S01]  /*1e40*/  HADD2.F32 R64, -RZ, R65.H0_H0 ;  /* 0x20000041ff407230 */ /* 0x000fe20000004100 */
[----:B------:R-:W-:Y:S01]  /*1e50*/  ISETP.NE.AND P2, PT, R75, 0x1, PT ;  /* 0x000000014b00780c */ /* 0x000fe20003f45270 */
[----:B------:R-:W-:Y:S01]  /*1e60*/  HADD2.F32 R76, -RZ, R25.H0_H0 ;  /* 0x20000019ff4c7230 */ /* 0x000fe20000004100 */
[----:B------:R-:W-:Y:S01]  /*1e70*/  BSSY.RECONVERGENT B1, `(.L_x_3173) ;  /* 0x000004d000017945 */ /* 0x000fe20003800200 */
[----:B------:R-:W-:Y:S01]  /*1e80*/  FFMA.FTZ R15, R15, R22, 1.1641532182693481445e-10 ;  /* 0x2f0000000f0f7423 */ /* 0x000fe20000010016 */
[----:B------:R-:W-:Y:S01]  /*1e90*/  FMUL.FTZ R73, R64, UR4 ;  /* 0x0000000440497c20 */ /* 0x000fe20008410000 */
[----:B------:R-:W-:Y:S02]  /*1ea0*/  HADD2.F32 R64, -RZ, R53.H0_H0 ;  /* 0x20000035ff407230 */ /* 0x000fe40000004100 */
[----:B------:R-:W-:Y:S02]  /*1eb0*/  HFMA2 R78, -RZ, RZ, 0, 1.1920928955078125e-07 ;  /* 0x00000002ff4e7431 */ /* 0x000fe400000001ff */
        /* <DEDUP_REMOVED lines=15> */
.L_x_3175:
        /* <DEDUP_REMOVED lines=13> */
.L_x_3177:
[----:B------:R-:W-:Y:S05]  /*2080*/  BSYNC.RECONVERGENT B2 ;  /* 0x0000000000027941 */ /* 0x000fea0003800200 */
.L_x_3176:
        /* <DEDUP_REMOVED lines=43> */
.L_x_3174:
[----:B------:R-:W-:Y:S05]  /*2340*/  BSYNC.RECONVERGENT B1 ;  /* 0x0000000000017941 */ /* 0x000fea0003800200 */
.L_x_3173:
        /* <DEDUP_REMOVED lines=24> */
.L_x_3180:
        /* <DEDUP_REMOVED lines=13> */
.L_x_3182:
[----:B------:R-:W-:Y:S05]  /*25a0*/  BSYNC.RECONVERGENT B2 ;  /* 0x0000000000027941 */ /* 0x000fea0003800200 */
.L_x_3181:
        /* <DEDUP_REMOVED lines=43> */
.L_x_3179:
[----:B------:R-:W-:Y:S05]  /*2860*/  BSYNC.RECONVERGENT B1 ;  /* 0x0000000000017941 */ /* 0x000fea0003800200 */
.L_x_3178:
[----:B------:R-:W-:Y:S01]  /*2870*/  I2FP.F32.U32 R65, R65 ;  /* 0x0000004100417245 */ /* 0x000fe20000201000 */
[----:B------:R-:W-:Y:S01]  /*2880*/  HADD2.F32 R64, -RZ, R66.H0_H0 ;  /* 0x20000042ff407230 */ /* 0x000fe20000004100 */
[----:B------:R-:W-:Y:S01]  /*2890*/  ISETP.NE.AND P4, PT, R80, 0x1, PT ;  /* 0x000000015000780c */ /* 0x000fe20003f85270 */
[----:B------:R-:W-:Y:S01]  /*28a0*/  HADD2.F32 R76, -RZ, R26.H0_H0 ;  /* 0x2000001aff4c7230 */ /* 0x000fe20000004100 */
[----:B------:R-:W-:Y:S01]  /*28b0*/  BSSY.RECONVERGENT B1, `(.L_x_3183) ;  /* 0x000004d000017945 */ /* 0x000fe20003800200 */
[----:B------:R-:W-:Y:S01]  /*28c0*/  FFMA.FTZ R65, R65, R22, 1.1641532182693481445e-10 ;  /* 0x2f00000041417423 */ /* 0x000fe20000010016 */
[----:B------:R-:W-:Y:S01]  /*28d0*/  FMUL.FTZ R75, R64, UR4 ;  /* 0x00000004404b7c20 */ /* 0x000fe20008410000 */
[----:B------:R-:W-:-:S03]  /*28e0*/  HADD2.F32 R64, -RZ, R54.H0_H0 ;  /* 0x20000036ff407230 */ /* 0x000fc60000004100 */
[----:B------:R-:W-:Y:S01]  /*28f0*/  FMUL.FTZ R75, R75, R74 ;  /* 0x0000004a4b4b7220 */ /* 0x000fe20000410000 */
[----:B------:R-:W-:Y:S01]  /*2900*/  FSETP.GTU.FTZ.AND P3, PT, R65, R68, PT ;  /* 0x000000444100720b */ /* 0x000fe20003f7c000 */
        /* <DEDUP_REMOVED lines=14> */
.L_x_3185:
        /* <DEDUP_REMOVED lines=13> */
.L_x_3187:
[----:B------:R-:W-:Y:S05]  /*2ac0*/  BSYNC.RECONVERGENT B2 ;  /* 0x0000000000027941 */ /* 0x000fea0003800200 */
.L_x_3186:
        /* <DEDUP_REMOVED lines=43> */
.L_x_3184:
[----:B------:R-:W-:Y:S05]  /*2d80*/  BSYNC.RECONVERGENT B1 ;  /* 0x0000000000017941 */ /* 0x000fea0003800200 */
.L_x_3183:
        /* <DEDUP_REMOVED lines=8> */
[----:B------:R-:W-:Y:S02]  /*2e10*/  HFMA2 R80, -RZ, RZ, 0, 1.1920928955078125e-07 ;  /* 0x00000002ff507431 */ /* 0x000fe400000001ff */
        /* <DEDUP_REMOVED lines=15> */
.L_x_3190:
        /* <DEDUP_REMOVED lines=13> */
.L_x_3192:
[----:B------:R-:W-:Y:S05]  /*2fe0*/  BSYNC.RECONVERGENT B2 ;  /* 0x0000000000027941 */ /* 0x000fea0003800200 */
.L_x_3191:
        /* <DEDUP_REMOVED lines=43> */
.L_x_3189:
[----:B------:R-:W-:Y:S05]  /*32a0*/  BSYNC.RECONVERGENT B1 ;  /* 0x0000000000017941 */ /* 0x000fea0003800200 */
.L_x_3188:
        /* <DEDUP_REMOVED lines=8> */
[----:B------:R-:W-:Y:S02]  /*3330*/  IMAD.MOV.U32 R78, RZ, RZ, 0x2 ;  /* 0x00000002ff4e7424 */ /* 0x000fe400078e00ff */
        /* <DEDUP_REMOVED lines=15> */
.L_x_3195:
        /* <DEDUP_REMOVED lines=15> */
.L_x_3197:
[----:B------:R-:W-:Y:S05]  /*3520*/  BSYNC.RECONVERGENT B2 ;  /* 0x0000000000027941 */ /* 0x000fea0003800200 */
.L_x_3196:
        /* <DEDUP_REMOVED lines=43> */
.L_x_3194:
[----:B------:R-:W-:Y:S05]  /*37e0*/  BSYNC.RECONVERGENT B1 ;  /* 0x0000000000017941 */ /* 0x000fea0003800200 */
.L_x_3193:
[----:B------:R-:W-:Y:S01]  /*37f0*/  HADD2.F32 R67, -RZ, R67.H1_H1 ;  /* 0x30000043ff437230 */ /* 0x000fe20000004100 */
[----:B------:R-:W-:Y:S01]  /*3800*/  I2FP.F32.U32 R65, R65 ;  /* 0x0000004100417245 */ /* 0x000fe20000201000 */
[----:B------:R-:W-:Y:S01]  /*3810*/  HADD2.F32 R64, -RZ, R27.H1_H1 ;  /* 0x3000001bff407230 */ /* 0x000fe20000004100 */
[----:B------:R-:W-:Y:S02]  /*3820*/  F2FP.F16.F32.PACK_AB R66, R85, R75 ;  /* 0x0000004b5542723e */ /* 0x000fe400000000ff */
[----:B------:R-:W-:Y:S01]  /*3830*/  FMUL.FTZ R67, R67, UR4 ;  /* 0x0000000443437c20 */ /* 0x000fe20008410000 */
[----:B------:R-:W-:Y:S01]  /*3840*/  FFMA.FTZ R65, R65, R22, 1.1641532182693481445e-10 ;  /* 0x2f00000041417423 */ /* 0x000fe20000010016 */
[----:B------:R-:W-:Y:S02]  /*3850*/  HADD2.F32 R22, -RZ, R55.H1_H1 ;  /* 0x30000037ff167230 */ /* 0x000fe40000004100 */
[----:B------:R-:W-:Y:S02]  /*3860*/  FMUL.FTZ R67, R67, R74 ;  /* 0x0000004a43437220 */ /* 0x000fe40000410000 */
[----:B------:R-:W-:-:S02]  /*3870*/  FSETP.GTU.FTZ.AND P6, PT, R65, R68, PT ;  /* 0x000000444100720b */ /* 0x000fc40003fdc000 */
[----:B------:R-:W-:Y:S02]  /*3880*/  F2FP.F16.F32.PACK_AB R65, R73, R15 ;  /* 0x0000000f4941723e */ /* 0x000fe400000000ff */
[----:B------:R-:W-:Y:S02]  /*3890*/  FSEL R67, R67, RZ, !P6 ;  /* 0x000000ff43437208 */ /* 0x000fe40007000000 */
[----:B------:R-:W-:-:S03]  /*38a0*/  PLOP3.LUT P6, PT, P6, PT, PT, 0x8, 0x80 ;  /* 0x000000000080781c */ /* 0x000fc600037ce170 */
[----:B------:R-:W-:Y:S01]  /*38b0*/  FFMA.FTZ R97, R67, R22, R64 ;  /* 0x0000001643617223 */ /* 0x000fe20000010040 */
[----:B------:R-:W-:-:S04]  /*38c0*/  F2FP.F16.F32.PACK_AB R64, R13, R11 ;  /* 0x0000000b0d40723e */ /* 0x000fc800000000ff */
[----:B------:R-:W-:Y:S01]  /*38d0*/  F2FP.F16.F32.PACK_AB R67, R97, R87 ;  /* 0x000000576143723e */ /* 0x000fe200000000ff */
[----:B------:R-:W-:Y:S06]  /*38e0*/  BRA `(.L_x_3198) ;  /* 0x0000002800487947 */ /* 0x000fec0003800000 */
.L_x_3158:
        /* <DEDUP_REMOVED lines=16> */
.L_x_3201:
        /* <DEDUP_REMOVED lines=13> */
.L_x_3203:
[----:B------:R-:W-:Y:S05]  /*3ac0*/  BSYNC.RECONVERGENT B2 ;  /* 0x0000000000027941 */ /* 0x000fea0003800200 */
.L_x_3202:
        /* <DEDUP_REMOVED lines=42> */
.L_x_3200:
[----:B------:R-:W-:Y:S05]  /*3d70*/  BSYNC.RECONVERGENT B1 ;  /* 0x0000000000017941 */ /* 0x000fea0003800200 */
.L_x_3199:
[----:B------:R-:W1:Y:S01]  /*3d80*/  LDC R74, c[0x0][0x408] ;  /* 0x00010200ff4a7b82 */ /* 0x000e620000000800 */
[----:B------:R-:W-:Y:S01]  /*3d90*/  HFMA2 R22, -RZ, RZ, 0.1171875, 0 ;  /* 0x2f800000ff167431 */ /* 0x000fe200000001ff */
[----:B------:R-:W-:Y:S01]  /*3da0*/  I2FP.F32.U32 R11, R11 ;  /* 0x0000000b000b7245 */ /* 0x000fe20000201000 */
[----:B-----5:R-:W-:Y:S01]  /*3db0*/  HADD2.F32 R13, -RZ, R64.H0_H0 ;  /* 0x20000040ff0d7230 */ /* 0x020fe20000004100 */
[----:B------:R-:W-:Y:S01]  /*3dc0*/  ISETP.NE.AND P1, PT, R15, 0x1, PT ;  /* 0x000000010f00780c */ /* 0x000fe20003f25270 */
[----:B------:R-:W-:Y:S01]  /*3dd0*/  HADD2.F32 R20, -RZ, R52.H0_H0 ;  /* 0x20000034ff147230 */ /* 0x000fe20000004100 */
[----:B------:R-:W-:Y:S01]  /*3de0*/  BSSY.RECONVERGENT B1, `(.L_x_3204) ;  /* 0x000004d000017945 */ /* 0x000fe20003800200 */
[----:B------:R-:W-:Y:S01]  /*3df0*/  IMAD.MOV.U32 R73, RZ, RZ, 0x2 ;  /* 0x00000002ff497424 */ /* 0x000fe200078e00ff */
[----:B------:R-:W2:Y:S01]  /*3e00*/  LDC R68, c[0x0][0x404] ;  /* 0x00010100ff447b82 */ /* 0x000ea20000000800 */
[----:B------:R-:W-:Y:S01]  /*3e10*/  FMUL.FTZ R13, R13, UR4 ;  /* 0x000000040d0d7c20 */ /* 0x000fe20008410000 */
[----:B------:R-:W-:-:S03]  /*3e20*/  FFMA.FTZ R11, R11, R22, 1.1641532182693481445e-10 ;  /* 0x2f0000000b0b7423 */ /* 0x000fc60000010016 */
[----:B-1----:R-:W-:Y:S02]  /*3e30*/  FMUL.FTZ R13, R13, R74 ;  /* 0x0000004a0d0d7220 */ /* 0x002fe40000410000 */
[----:B--2---:R-:W-:-:S04]  /*3e40*/  FSETP.GTU.FTZ.AND P0, PT, R11, R68, PT ;  /* 0x000000440b00720b */ /* 0x004fc80003f1c000 */
[----:B------:R-:W-:Y:S02]  /*3e50*/  FSEL R11, R13, RZ, !P0 ;  /* 0x000000ff0d0b7208 */ /* 0x000fe40004000000 */
[----:B------:R-:W-:Y:S02]  /*3e60*/  PLOP3.LUT P0, PT, P0, PT, PT, 0x8, 0x80 ;  /* 0x000000000080781c */ /* 0x000fe4000070e170 */
[----:B------:R-:W-:Y:S01]  /*3e70*/  MOV R13, R14 ;  /* 0x0000000e000d7202 */ /* 0x000fe20000000f00 */
        /* <DEDUP_REMOVED lines=11> */
.L_x_3206:
        /* <DEDUP_REMOVED lines=13> */
.L_x_3208:
[----:B------:R-:W-:Y:S05]  /*4000*/  BSYNC.RECONVERGENT B2 ;  /* 0x0000000000027941 */ /* 0x000fea0003800200 */
.L_x_3207:
        /* <DEDUP_REMOVED lines=42> */
.L_x_3205:
[----:B------:R-:W-:Y:S05]  /*42b0*/  BSYNC.RECONVERGENT B1 ;  /* 0x0000000000017941 */ /* 0x000fea0003800200 */
.L_x_3204:
[----:B------:R-:W-:Y:S01]  /*42c0*/  I2FP.F32.U32 R13, R13 ;  /* 0x0000000d000d7245 */ /* 0x000fe20000201000 */
[----:B------:R-:W-:Y:S01]  /*42d0*/  HADD2.F32 R64, -RZ, R64.H1_H1 ;  /* 0x30000040ff407230 */ /* 0x000fe20000004100 */
[----:B------:R-:W-:Y:S01]  /*42e0*/  ISETP.NE.AND P1, PT, R73, 0x1, PT ;  /* 0x000000014900780c */ /* 0x000fe20003f25270 */
[----:B------:R-:W-:Y:S01]  /*42f0*/  BSSY.RECONVERGENT B1, `(.L_x_3209) ;  /* 0x000004c000017945 */ /* 0x000fe20003800200 */
[----:B------:R-:W-:Y:S02]  /*4300*/  IMAD.MOV.U32 R75, RZ, RZ, 0x2 ;  /* 0x00000002ff4b7424 */ /* 0x000fe400078e00ff */
[----:B------:R-:W-:Y:S01]  /*4310*/  FFMA.FTZ R13, R13, R22, 1.1641532182693481445e-10 ;  /* 0x2f0000000d0d7423 */ /* 0x000fe20000010016 */
[----:B------:R-:W-:Y:S01]  /*4320*/  FMUL.FTZ R15, R64, UR4 ;  /* 0x00000004400f7c20 */ /* 0x000fe20008410000 */
[----:B------:R-:W-:-:S03]  /*4330*/  HADD2.F32 R64, -RZ, R52.H1_H1 ;  /* 0x30000034ff407230 */ /* 0x000fc60000004100 */
[----:B------:R-:W-:Y:S01]  /*4340*/  FMUL.FTZ R15, R15, R74 ;  /* 0x0000004a0f0f7220 */ /* 0x000fe20000410000 */
[----:B------:R-:W-:-:S04]  /*4350*/  FSETP.GTU.FTZ.AND P0, PT, R13, R68, PT ;  /* 0x000000440d00720b */ /* 0x000fc80003f1c000 */
[----:B------:R-:W-:Y:S02]  /*4360*/  FSEL R13, R15, RZ, !P0 ;  /* 0x000000ff0f0d7208 */ /* 0x000fe40004000000 */
[----:B------:R-:W-:Y:S02]  /*4370*/  PLOP3.LUT P0, PT, P0, PT, PT, 0x8, 0x80 ;  /* 0x000000000080781c */ /* 0x000fe4000070e170 */
[----:B------:R-:W-:Y:S01]  /*4380*/  MOV R15, R14 ;  /* 0x0000000e000f7202 */ /* 0x000fe20000000f00 */
        /* <DEDUP_REMOVED lines=10> */
.L_x_3211:
        /* <DEDUP_REMOVED lines=13> */
.L_x_3213:
[----:B------:R-:W-:Y:S05]  /*4500*/  BSYNC.RECONVERGENT B2 ;  /* 0x0000000000027941 */ /* 0x000fea0003800200 */
.L_x_3212:
        /* <DEDUP_REMOVED lines=42> */
.L_x_3210:
[----:B------:R-:W-:Y:S05]  /*47b0*/  BSYNC.RECONVERGENT B1 ;  /* 0x0000000000017941 */ /* 0x000fea0003800200 */
.L_x_3209:
        /* <DEDUP_REMOVED lines=23> */
.L_x_3216:
        /* <DEDUP_REMOVED lines=13> */
.L_x_3218:
[----:B------:R-:W-:Y:S05]  /*4a00*/  BSYNC.RECONVERGENT B2 ;  /* 0x0000000000027941 */ /* 0x000fea0003800200 */
.L_x_3217:
        /* <DEDUP_REMOVED lines=43> */
.L_x_3215:
[----:B------:R-:W-:Y:S05]  /*4cc0*/  BSYNC.RECONVERGENT B1 ;  /* 0x0000000000017941 */ /* 0x000fea0003800200 */
.L_x_3214:
        /* <DEDUP_REMOVED lines=23> */
.L_x_3221:
        /* <DEDUP_REMOVED lines=13> */
.L_x_3223:
[----:B------:R-:W-:Y:S05]  /*4f10*/  BSYNC.RECONVERGENT B2 ;  /* 0x0000000000027941 */ /* 0x000fea0003800200 */
.L_x_3222:
        /* <DEDUP_REMOVED lines=43> */
.L_x_3220:
[----:B------:R-:W-:Y:S05]  /*51d0*/  BSYNC.RECONVERGENT B1 ;  /* 0x0000000000017941 */ /* 0x000fea0003800200 */
.L_x_3219:
        /* <DEDUP_REMOVED lines=9> */
[----:B------:R-:W-:Y:S02]  /*5270*/  FSETP.GTU.FTZ.AND P3, PT, R65, R68, PT ;  /* 0x000000444100720b */ /* 0x000fe40003f7c000 */
        /* <DEDUP_REMOVED lines=13> */
.L_x_3226:
        /* <DEDUP_REMOVED lines=13> */
.L_x_3228:
[----:B------:R-:W-:Y:S05]  /*5420*/  BSYNC.RECONVERGENT B2 ;  /* 0x0000000000027941 */ /* 0x000fea0003800200 */
.L_x_3227:
        /* <DEDUP_REMOVED lines=43> */
.L_x_3225:
[----:B------:R-:W-:Y:S05]  /*56e0*/  BSYNC.RECONVERGENT B1 ;  /* 0x0000000000017941 */ /* 0x000fea0003800200 */
.L_x_3224:
        /* <DEDUP_REMOVED lines=23> */
.L_x_3231:
        /* <DEDUP_REMOVED lines=13> */
.L_x_3233:
[----:B------:R-:W-:Y:S05]  /*5930*/  BSYNC.RECONVERGENT B2 ;  /* 0x0000000000027941 */ /* 0x000fea0003800200 */
.L_x_3232:
        /* <DEDUP_REMOVED lines=43> */
.L_x_3230:
[----:B------:R-:W-:Y:S05]  /*5bf0*/  BSYNC.RECONVERGENT B1 ;  /* 0x0000000000017941 */ /* 0x000fea0003800200 */
.L_x_3229:
        /* <DEDUP_REMOVED lines=23> */
.L_x_3236:
        /* <DEDUP_REMOVED lines=15> */
.L_x_3238:
[----:B------:R-:W-:Y:S05]  /*5e60*/  BSYNC.RECONVERGENT B2 ;  /* 0x0000000000027941 */ /* 0x000fea0003800200 */
.L_x_3237:
        /* <DEDUP_REMOVED lines=43> */
.L_x_3235:
[----:B------:R-:W-:Y:S05]  /*6120*/  BSYNC.RECONVERGENT B1 ;  /* 0x0000000000017941 */ /* 0x000fea0003800200 */
.L_x_3234:
[----:B------:R-:W-:Y:S01]  /*6130*/  I2FP.F32.U32 R65, R65 ;  /* 0x0000004100417245 */ /* 0x000fe20000201000 */
[----:B------:R-:W-:Y:S01]  /*6140*/  HADD2.F32 R67, -RZ, R67.H1_H1 ;  /* 0x30000043ff437230 */ /* 0x000fe20000004100 */
[----:B------:R-:W-:Y:S02]  /*6150*/  F2FP.F16.F32.PACK_AB R66, R85, R75 ;  /* 0x0000004b5542723e */ /* 0x000fe400000000ff */
[----:B------:R-:W-:Y:S01]  /*6160*/  F2FP.F16.F32.PACK_AB R64, R13, R11 ;  /* 0x0000000b0d40723e */ /* 0x000fe200000000ff */
[----:B------:R-:W-:Y:S01]  /*6170*/  FFMA.FTZ R65, R65, R22, 1.1641532182693481445e-10 ;  /* 0x2f00000041417423 */ /* 0x000fe20000010016 */
[----:B------:R-:W-:Y:S01]  /*6180*/  FMUL.FTZ R67, R67, UR4 ;  /* 0x0000000443437c20 */ /* 0x000fe20008410000 */
[----:B------:R-:W-:-:S03]  /*6190*/  HADD2.F32 R22, -RZ, R55.H1_H1 ;  /* 0x30000037ff167230 */ /* 0x000fc60000004100 */
[----:B------:R-:W-:Y:S01]  /*61a0*/  FMUL.FTZ R67, R67, R74 ;  /* 0x0000004a43437220 */ /* 0x000fe20000410000 */
[----:B------:R-:W-:Y:S02]  /*61b0*/  FSETP.GTU.FTZ.AND P6, PT, R65, R68, PT ;  /* 0x000000444100720b */ /* 0x000fe40003fdc000 */
[----:B------:R-:W-:Y:S02]  /*61c0*/  F2FP.F16.F32.PACK_AB R65, R73, R15 ;  /* 0x0000000f4941723e */ /* 0x000fe400000000ff */
[----:B------:R-:W-:Y:S02]  /*61d0*/  FSEL R97, R67, RZ, !P6 ;  /* 0x000000ff43617208 */ /* 0x000fe40007000000 */
[----:B------:R-:W-:-:S03]  /*61e0*/  PLOP3.LUT P6, PT, P6, PT, PT, 0x8, 0x80 ;  /* 0x000000000080781c */ /* 0x000fc600037ce170 */
[----:B------:R-:W-:-:S05]  /*61f0*/  FMUL.FTZ R97, R97, R22 ;  /* 0x0000001661617220 */ /* 0x000fca0000410000 */
[----:B------:R-:W-:-:S07]  /*6200*/  F2FP.F16.F32.PACK_AB R67, R97, R87 ;  /* 0x000000576143723e */ /* 0x000fce00000000ff */
.L_x_3198:
[----:B------:R-:W1:Y:S01]  /*6210*/  LDC.64 R102, c[0x0][0x3a8] ;  /* 0x0000ea00ff667b82 */ /* 0x000e620000000a00 */
[----:B------:R-:W-:Y:S02]  /*6220*/  SEL R74, RZ, 0x1000000, !P6 ;  /* 0x01000000ff4a7807 */ /* 0x000fe40007000000 */
[----:B------:R-:W-:Y:S02]  /*6230*/  ISETP.NE.AND P6, PT, R20, RZ, PT ;  /* 0x000000ff1400720c */ /* 0x000fe40003fc5270 */
[----:B------:R-:W-:Y:S02]  /*6240*/  SEL R68, RZ, 0x10000, !P5 ;  /* 0x00010000ff447807 */ /* 0x000fe40006800000 */
[----:B------:R-:W-:Y:S01]  /*6250*/  SEL R109, RZ, 0x100, !P4 ;  /* 0x00000100ff6d7807 */ /* 0x000fe20006000000 */
[----:B------:R-:W2:Y:S01]  /*6260*/  LDC.64 R100, c[0x0][0x3b0] ;  /* 0x0000ec00ff647b82 */ /* 0x000ea20000000a00 */
        /* <DEDUP_REMOVED lines=8> */
[----:B-1----:R-:W-:Y:S01]  /*62f0*/  IMAD.WIDE.U32 R102, R16, 0x10, R102 ;  /* 0x0000001010667825 */ /* 0x002fe200078e0066 */
[----:B------:R-:W-:-:S02]  /*6300*/  LOP3.LUT R104, R20, R107, RZ, 0xfc, !PT ;  /* 0x0000006b14687212 */ /* 0x000fc400078efcff */
[----:B------:R-:W-:Y:S01]  /*6310*/  MOV R22, R18 ;  /* 0x0000001200167202 */ /* 0x000fe20000000f00 */
[C---:B------:R-:W-:Y:S01]  /*6320*/  VIADD R18, R16.reuse, 0x80 ;  /* 0x0000008010127836 */ /* 0x040fe20000000000 */
[----:B------:R1:W-:Y:S01]  /*6330*/  STG.E.128 desc[UR6][R102.64], R64 ;  /* 0x0000004066007986 */ /* 0x0003e2000c101d06 */
[----:B--2---:R-:W-:-:S05]  /*6340*/  IMAD.WIDE.U32 R100, R16, 0x8, R100 ;  /* 0x0000000810647825 */ /* 0x004fca00078e0064 */
[----:B------:R1:W-:Y:S02]  /*6350*/  STG.E.64 desc[UR6][R100.64], R104 ;  /* 0x0000006864007986 */ /* 0x0003e4000c101b06 */
.L_x_3157:
[----:B------:R-:W-:Y:S05]  /*6360*/  BSYNC.RECONVERGENT B0 ;  /* 0x0000000000007941 */ /* 0x000fea0003800200 */
.L_x_3156:
[----:B------:R-:W-:Y:S01]  /*6370*/  ISETP.GE.U32.AND P0, PT, R5, 0x100, PT ;  /* 0x000001000500780c */ /* 0x000fe20003f06070 */
[----:B------:R-:W-:Y:S03]  /*6380*/  BSSY.RECONVERGENT B0, `(.L_x_3239) ;  /* 0x0000554000007945 */ /* 0x000fe60003800200 */
[----:B------:R-:W-:-:S09]  /*6390*/  P2R R20, PR, RZ, 0x1 ;  /* 0x00000001ff147803 */ /* 0x000fd20000000000 */
[----:B------:R-:W-:Y:S05]  /*63a0*/  @!P0 BRA `(.L_x_3240) ;  /* 0x0000005400448947 */ /* 0x000fea0003800000 */
[----:B------:R-:W-:Y:S01]  /*63b0*/  ISETP.NE.U32.AND P0, PT, RZ, UR12, PT ;  /* 0x0000000cff007c0c */ /* 0x000fe2000bf05070 */
[----:B-1----:R-:W1:Y:S03]  /*63c0*/  LDC.64 R64, c[0x0][0x390] ;  /* 0x0000e400ff407b82 */ /* 0x002e660000000a00 */
[----:B------:R-:W-:-:S13]  /*63d0*/  ISETP.NE.AND.EX P0, PT, RZ, UR13, PT, P0 ;  /* 0x0000000dff007c0c */ /* 0x000fda000bf05300 */
[----:B------:R-:W2:Y:S01]  /*63e0*/  @P0 LDC.64 R20, c[0x0][0x3a0] ;  /* 0x0000e800ff140b82 */ /* 0x000ea20000000a00 */
[----:B-1----:R-:W-:-:S06]  /*63f0*/  IMAD.WIDE.U32 R64, R18, 0x10, R64 ;  /* 0x0000001012407825 */ /* 0x002fcc00078e0040 */
[----:B------:R-:W5:Y:S01]  /*6400*/  LDG.E.128 R64, desc[UR6][R64.64] ;  /* 0x0000000640407981 */ /* 0x000f62000c1e1d00 */
[----:B--2---:R-:W-:-:S05]  /*6410*/  @P0 IMAD.WIDE.U32 R20, R18, 0x10, R20 ;  /* 0x0000001012140825 */ /* 0x004fca00078e0014 */
[----:B------:R1:W5:Y:S01]  /*6420*/  @P0 LDG.E.128 R24, desc[UR6][R20.64] ;  /* 0x0000000614180981 */ /* 0x000362000c1e1d00 */
[----:B------:R-:W-:Y:S05]  /*6430*/  @!P0 BRA `(.L_x_3241) ;  /* 0x0000002800788947 */ /* 0x000fea0003800000 */
[----:B------:R-:W-:Y:S01]  /*6440*/  ISETP.NE.AND P0, PT, R78, 0x1, PT ;  /* 0x000000014e00780c */ /* 0x000fe20003f05270 */
[----:B------:R-:W-:Y:S01]  /*6450*/  BSSY.RECONVERGENT B1, `(.L_x_3242) ;  /* 0x0000048000017945 */ /* 0x000fe20003800200 */
[----:B-1----:R-:W-:Y:S02]  /*6460*/  HFMA2 R21, -RZ, RZ, 0, 1.1920928955078125e-07 ;  /* 0x00000002ff157431 */ /* 0x002fe400000001ff */
        /* <DEDUP_REMOVED lines=13> */
.L_x_3244:
        /* <DEDUP_REMOVED lines=13> */
.L_x_3246:
[----:B------:R-:W-:Y:S05]  /*6610*/  BSYNC.RECONVERGENT B2 ;  /* 0x0000000000027941 */ /* 0x000fea0003800200 */
.L_x_3245:
        /* <DEDUP_REMOVED lines=43> */
.L_x_3243:
[----:B------:R-:W-:Y:S05]  /*68d0*/  BSYNC.RECONVERGENT B1 ;  /* 0x0000000000017941 */ /* 0x000fea0003800200 */
.L_x_3242:
        /* <DEDUP_REMOVED lines=14> */
[----:B------:R-:W-:Y:S02]  /*69c0*/  FSEL R17, R19, RZ, !P0 ;  /* 0x000000ff13117208 */ /* 0x000fe40004000000 */
[----:B------:R-:W-:Y:S02]  /*69d0*/  PLOP3.LUT P0, PT, P0, PT, PT, 0x8, 0x80 ;  /* 0x000000000080781c */ /* 0x000fe4000070e170 */
[----:B------:R-:W-:Y:S01]  /*69e0*/  MOV R19, R14 ;  /* 0x0000000e00137202 */ /* 0x000fe20000000f00 */
        /* <DEDUP_REMOVED lines=11> */
.L_x_3249:
        /* <DEDUP_REMOVED lines=13> */
.L_x_3251:
[----:B------:R-:W-:Y:S05]  /*6b70*/  BSYNC.RECONVERGENT B2 ;  /* 0x0000000000027941 */ /* 0x000fea0003800200 */
.L_x_3250:
        /* <DEDUP_REMOVED lines=43> */
.L_x_3248:
[----:B------:R-:W-:Y:S05]  /*6e30*/  BSYNC.RECONVERGENT B1 ;  /* 0x0000000000017941 */ /* 0x000fea0003800200 */
.L_x_3247:
        /* <DEDUP_REMOVED lines=10> */
[----:B------:R-:W-:-:S04]  /*6ee0*/  FSETP.GTU.FTZ.AND P0, PT, R19, R74, PT ;  /* 0x0000004a1300720b */ /* 0x000fc80003f1c000 */
[----:B------:R-:W-:Y:S01]  /*6ef0*/  FSEL R19, R21, RZ, !P0 ;  /* 0x000000ff15137208 */ /* 0x000fe20004000000 */
[----:B------:R-:W-:Y:S01]  /*6f00*/  IMAD.MOV.U32 R21, RZ, RZ, R14 ;  /* 0x000000ffff157224 */ /* 0x000fe200078e000e */
        /* <DEDUP_REMOVED lines=11> */
.L_x_3254:
        /* <DEDUP_REMOVED lines=13> */
.L_x_3256:
[----:B------:R-:W-:Y:S05]  /*7090*/  BSYNC.RECONVERGENT B2 ;  /* 0x0000000000027941 */ /* 0x000fea0003800200 */
.L_x_3255:
        /* <DEDUP_REMOVED lines=43> */
.L_x_3253:
[----:B------:R-:W-:Y:S05]  /*7350*/  BSYNC.RECONVERGENT B1 ;  /* 0x0000000000017941 */ /* 0x000fea0003800200 */
.L_x_3252:
        /* <DEDUP_REMOVED lines=24> */
.L_x_3259:
        /* <DEDUP_REMOVED lines=13> */
.L_x_3261:
[----:B------:R-:W-:Y:S05]  /*75b0*/  BSYNC.RECONVERGENT B2 ;  /* 0x0000000000027941 */ /* 0x000fea0003800200 */
.L_x_3260:
        /* <DEDUP_REMOVED lines=43> */
.L_x_3258:
[----:B------:R-:W-:Y:S05]  /*7870*/  BSYNC.RECONVERGENT B1 ;  /* 0x0000000000017941 */ /* 0x000fea0003800200 */
.L_x_3257:
        /* <DEDUP_REMOVED lines=24> */
.L_x_3264:
        /* <DEDUP_REMOVED lines=13> */
.L_x_3266:
[----:B------:R-:W-:Y:S05]  /*7ad0*/  BSYNC.RECONVERGENT B2 ;  /* 0x0000000000027941 */ /* 0x000fea0003800200 */
.L_x_3265:
        /* <DEDUP_REMOVED lines=43> */
.L_x_3263:
[----:B------:R-:W-:Y:S05]  /*7d90*/  BSYNC.RECONVERGENT B1 ;  /* 0x0000000000017941 */ /* 0x000fea0003800200 */
.L_x_3262:
        /* <DEDUP_REMOVED lines=24> */
.L_x_3269:
        /* <DEDUP_REMOVED lines=13> */
.L_x_3271:
[----:B------:R-:W-:Y:S05]  /*7ff0*/  BSYNC.RECONVERGENT B2 ;  /* 0x0000000000027941 */ /* 0x000fea0003800200 */
.L_x_3270:
        /* <DEDUP_REMOVED lines=43> */
.L_x_3268:
[----:B------:R-:W-:Y:S05]  /*82b0*/  BSYNC.RECONVERGENT B1 ;  /* 0x0000000000017941 */ /* 0x000fea0003800200 */
.L_x_3267:
        /* <DEDUP_REMOVED lines=24> */
.L_x_3274:
        /* <DEDUP_REMOVED lines=13> */
.L_x_3276:
[----:B------:R-:W-:Y:S05]  /*8510*/  BSYNC.RECONVERGENT B2 ;  /* 0x0000000000027941 */ /* 0x000fea0003800200 */
.L_x_3275:
        /* <DEDUP_REMOVED lines=43> */
.L_x_3273:
[----:B------:R-:W-:Y:S05]  /*87d0*/  BSYNC.RECONVERGENT B1 ;  /* 0x0000000000017941 */ /* 0x000fea0003800200 */
.L_x_3272:
        /* <DEDUP_REMOVED lines=24> */
.L_x_3279:
        /* <DEDUP_REMOVED lines=15> */
.L_x_3281:
[----:B------:R-:W-:Y:S05]  /*8a50*/  BSYNC.RECONVERGENT B2 ;  /* 0x0000000000027941 */ /* 0x000fea0003800200 */
.L_x_3280:
        /* <DEDUP_REMOVED lines=43> */
.L_x_3278:
[----:B------:R-:W-:Y:S05]  /*8d10*/  BSYNC.RECONVERGENT B1 ;  /* 0x0000000000017941 */ /* 0x000fea0003800200 */
.L_x_3277:
[----:B------:R-:W-:Y:S01]  /*8d20*/  HADD2.F32 R67, -RZ, R67.H1_H1 ;  /* 0x30000043ff437230 */ /* 0x000fe20000004100 */
[----:B------:R-:W-:Y:S01]  /*8d30*/  I2FP.F32.U32 R65, R65 ;  /* 0x0000004100417245 */ /* 0x000fe20000201000 */
[----:B------:R-:W-:Y:S02]  /*8d40*/  HADD2.F32 R64, -RZ, R43.H1_H1 ;  /* 0x3000002bff407230 */ /* 0x000fe40000004100 */
[----:B------:R-:W-:Y:S02]  /*8d50*/  HADD2.F32 R66, -RZ, R27.H1_H1 ;  /* 0x3000001bff427230 */ /* 0x000fe40000004100 */
[----:B------:R-:W-:Y:S01]  /*8d60*/  FMUL.FTZ R67, R67, UR4 ;  /* 0x0000000443437c20 */ /* 0x000fe20008410000 */
[----:B------:R-:W-:-:S03]  /*8d70*/  FFMA.FTZ R65, R65, R68, 1.1641532182693481445e-10 ;  /* 0x2f00000041417423 */ /* 0x000fc60000010044 */
[----:B------:R-:W-:Y:S02]  /*8d80*/  FMUL.FTZ R67, R67, R76 ;  /* 0x0000004c43437220 */ /* 0x000fe40000410000 */
[----:B------:R-:W-:Y:S02]  /*8d90*/  FSETP.GTU.FTZ.AND P6, PT, R65, R74, PT ;  /* 0x0000004a4100720b */ /* 0x000fe40003fdc000 */
[----:B------:R-:W-:Y:S02]  /*8da0*/  F2FP.F16.F32.PACK_AB R65, R77, R21 ;  /* 0x000000154d41723e */ /* 0x000fe400000000ff */
[----:B------:R-:W-:Y:S02]  /*8db0*/  FSEL R67, R67, RZ, !P6 ;  /* 0x000000ff43437208 */ /* 0x000fe40007000000 */
[----:B------:R-:W-:-:S03]  /*8dc0*/  PLOP3.LUT P6, PT, P6, PT, PT, 0x8, 0x80 ;  /* 0x000000000080781c */ /* 0x000fc600037ce170 */
[----:B------:R-:W-:Y:S01]  /*8dd0*/  FFMA.FTZ R99, R67, R64, R66 ;  /* 0x0000004043637223 */ /* 0x000fe20000010042 */
[----:B------:R-:W-:Y:S02]  /*8de0*/  F2FP.F16.F32.PACK_AB R66, R89, R79 ;  /* 0x0000004f5942723e */ /* 0x000fe400000000ff */
[----:B------:R-:W-:Y:S02]  /*8df0*/  F2FP.F16.F32.PACK_AB R64, R19, R17 ;  /* 0x000000111340723e */ /* 0x000fe400000000ff */
[----:B------:R-:W-:Y:S01]  /*8e00*/  F2FP.F16.F32.PACK_AB R67, R99, R91 ;  /* 0x0000005b6343723e */ /* 0x000fe200000000ff */
[----:B------:R-:W-:Y:S06]  /*8e10*/  BRA `(.L_x_3282) ;  /* 0x0000002800547947 */ /* 0x000fec0003800000 */
.L_x_3241:
        /* <DEDUP_REMOVED lines=16> */
.L_x_3285:
        /* <DEDUP_REMOVED lines=13> */
.L_x_3287:
[----:B------:R-:W-:Y:S05]  /*8ff0*/  BSYNC.RECONVERGENT B2 ;  /* 0x0000000000027941 */ /* 0x000fea0003800200 */
.L_x_3286:
        /* <DEDUP_REMOVED lines=43> */
.L_x_3284:
[----:B------:R-:W-:Y:S05]  /*92b0*/  BSYNC.RECONVERGENT B1 ;  /* 0x0000000000017941 */ /* 0x000fea0003800200 */
.L_x_3283:
        /* <DEDUP_REMOVED lines=27> */
.L_x_3290:
        /* <DEDUP_REMOVED lines=13> */
.L_x_3292:
[----:B------:R-:W-:Y:S05]  /*9540*/  BSYNC.RECONVERGENT B2 ;  /* 0x0000000000027941 */ /* 0x000fea0003800200 */
.L_x_3291:
        /* <DEDUP_REMOVED lines=43> */
.L_x_3289:
[----:B------:R-:W-:Y:S05]  /*9800*/  BSYNC.RECONVERGENT B1 ;  /* 0x0000000000017941 */ /* 0x000fea0003800200 */
.L_x_3288:
[----:B------:R-:W-:Y:S01]  /*9810*/  I2FP.F32.U32 R19, R19 ;  /* 0x0000001300137245 */ /* 0x000fe20000201000 */
[----:B------:R-:W-:Y:S01]  /*9820*/  HADD2.F32 R64, -RZ, R64.H1_H1 ;  /* 0x30000040ff407230 */ /* 0x000fe20000004100 */
[----:B------:R-:W-:Y:S01]  /*9830*/  ISETP.NE.AND P1, PT, R77, 0x1, PT ;  /* 0x000000014d00780c */ /* 0x000fe20003f25270 */
[----:B------:R-:W-:Y:S01]  /*9840*/  BSSY.RECONVERGENT B1, `(.L_x_3293) ;  /* 0x000004d000017945 */ /* 0x000fe20003800200 */
[----:B------:R-:W-:Y:S02]  /*9850*/  HFMA2 R78, -RZ, RZ, 0, 1.1920928955078125e-07 ;  /* 0x00000002ff4e7431 */ /* 0x000fe400000001ff */
[----:B------:R-:W-:Y:S01]  /*9860*/  FFMA.FTZ R19, R19, R68, 1.1641532182693481445e-10 ;  /* 0x2f00000013137423 */ /* 0x000fe20000010044 */
[----:B------:R-:W-:Y:S01]  /*9870*/  FMUL.FTZ R21, R64, UR4 ;  /* 0x0000000440157c20 */ /* 0x000fe20008410000 */
[----:B------:R-:W-:-:S03]  /*9880*/  HADD2.F32 R64, -RZ, R40.H1_H1 ;  /* 0x30000028ff407230 */ /* 0x000fc60000004100 */
        /* <DEDUP_REMOVED lines=15> */
.L_x_3295:
        /* <DEDUP_REMOVED lines=13> */
.L_x_3297:
[----:B------:R-:W-:Y:S05]  /*9a50*/  BSYNC.RECONVERGENT B2 ;  /* 0x0000000000027941 */ /* 0x000fea0003800200 */
.L_x_3296:
        /* <DEDUP_REMOVED lines=43> */
.L_x_3294:
[----:B------:R-:W-:Y:S05]  /*9d10*/  BSYNC.RECONVERGENT B1 ;  /* 0x0000000000017941 */ /* 0x000fea0003800200 */
.L_x_3293:
        /* <DEDUP_REMOVED lines=23> */
.L_x_3300:
        /* <DEDUP_REMOVED lines=13> */
.L_x_3302:
[----:B------:R-:W-:Y:S05]  /*9f60*/  BSYNC.RECONVERGENT B2 ;  /* 0x0000000000027941 */ /* 0x000fea0003800200 */
.L_x_3301:
        /* <DEDUP_REMOVED lines=41> */
[----:B------:R-:W-:Y:S01]  /*a200*/  IMAD.MOV.U32 R79, RZ, RZ, RZ ;  /* 0x000000ffff4f7224 */ /* 0x000fe200078e00ff */
[----:B------:R-:W-:-:S07]  /*a210*/  MOV R20, R78 ;  /* 0x0000004e00147202 */ /* 0x000fce0000000f00 */
.L_x_3299:
[----:B------:R-:W-:Y:S05]  /*a220*/  BSYNC.RECONVERGENT B1 ;  /* 0x0000000000017941 */ /* 0x000fea0003800200 */
.L_x_3298:
        /* <DEDUP_REMOVED lines=23> */
.L_x_3305:
        /* <DEDUP_REMOVED lines=13> */
.L_x_3307:
[----:B------:R-:W-:Y:S05]  /*a470*/  BSYNC.RECONVERGENT B2 ;  /* 0x0000000000027941 */ /* 0x000fea0003800200 */
.L_x_3306:
        /* <DEDUP_REMOVED lines=43> */
.L_x_3304:
[----:B------:R-:W-:Y:S05]  /*a730*/  BSYNC.RECONVERGENT B1 ;  /* 0x0000000000017941 */ /* 0x000fea0003800200 */
.L_x_3303:
        /* <DEDUP_REMOVED lines=23> */
.L_x_3310:
        /* <DEDUP_REMOVED lines=13> */
.L_x_3312:
[----:B------:R-:W-:Y:S05]  /*a980*/  BSYNC.RECONVERGENT B2 ;  /* 0x0000000000027941 */ /* 0x000fea0003800200 */
.L_x_3311:
        /* <DEDUP_REMOVED lines=43> */
.L_x_3309:
[----:B------:R-:W-:Y:S05]  /*ac40*/  BSYNC.RECONVERGENT B1 ;  /* 0x0000000000017941 */ /* 0x000fea0003800200 */
.L_x_3308:
        /* <DEDUP_REMOVED lines=23> */
.L_x_3315:
        /* <DEDUP_REMOVED lines=13> */
.L_x_3317:
[----:B------:R-:W-:Y:S05]  /*ae90*/  BSYNC.RECONVERGENT B2 ;  /* 0x0000000000027941 */ /* 0x000fea0003800200 */
.L_x_3316:
        /* <DEDUP_REMOVED lines=43> */
.L_x_3314:
[----:B------:R-:W-:Y:S05]  /*b150*/  BSYNC.RECONVERGENT B1 ;  /* 0x0000000000017941 */ /* 0x000fea0003800200 */
.L_x_3313:
        /* <DEDUP_REMOVED lines=23> */
.L_x_3320:
        /* <DEDUP_REMOVED lines=15> */
.L_x_3322:
[----:B------:R-:W-:Y:S05]  /*b3c0*/  BSYNC.RECONVERGENT B2 ;  /* 0x0000000000027941 */ /* 0x000fea0003800200 */
.L_x_3321:
        /* <DEDUP_REMOVED lines=43> */
.L_x_3319:
[----:B------:R-:W-:Y:S05]  /*b680*/  BSYNC.RECONVERGENT B1 ;  /* 0x0000000000017941 */ /* 0x000fea0003800200 */
.L_x_3318:
        /* <DEDUP_REMOVED lines=11> */
[----:B------:R-:W-:Y:S01]  /*b740*/  FMUL.FTZ R99, R64, R99 ;  /* 0x0000006340637220 */ /* 0x000fe20000410000 */
[----:B------:R-:W-:-:S04]  /*b750*/  F2FP.F16.F32.PACK_AB R64, R19, R17 ;  /* 0x000000111340723e */ /* 0x000fc800000000ff */
[----:B------:R-:W-:-:S07]  /*b760*/  F2FP.F16.F32.PACK_AB R67, R99, R91 ;  /* 0x0000005b6343723e */ /* 0x000fce00000000ff */
.L_x_3282:
        /* <DEDUP_REMOVED lines=16> */
[----:B------:R-:W-:Y:S02]  /*b870*/  MOV R22, R20 ;  /* 0x0000001400167202 */ /* 0x000fe40000000f00 */
[----:B------:R3:W-:Y:S01]  /*b880*/  STG.E.128 desc[UR6][R102.64], R64 ;  /* 0x0000004066007986 */ /* 0x0007e2000c101d06 */
[----:B--2---:R-:W-:-:S04]  /*b890*/  IMAD.WIDE.U32 R100, R18, 0x8, R100 ;  /* 0x0000000812647825 */ /* 0x004fc800078e0064 */
[----:B------:R-:W-:Y:S01]  /*b8a0*/  VIADD R18, R18, 0x80 ;  /* 0x0000008012127836 */ /* 0x000fe20000000000 */
[----:B------:R3:W-:Y:S06]  /*b8b0*/  STG.E.64 desc[UR6][R100.64], R104 ;  /* 0x0000006864007986 */ /* 0x0007ec000c101b06 */
.L_x_3240:
[----:B------:R-:W-:Y:S05]  /*b8c0*/  BSYNC.RECONVERGENT B0 ;  /* 0x0000000000007941 */ /* 0x000fea0003800200 */
.L_x_3239:
[----:B------:R-:W-:Y:S01]  /*b8d0*/  ISETP.GE.U32.AND P0, PT, R5, 0x180, PT ;  /* 0x000001800500780c */ /* 0x000fe20003f06070 */
[----:B------:R-:W-:-:S12]  /*b8e0*/  BSSY.RECONVERGENT B0, `(.L_x_3323) ;  /* 0x0000555000007945 */ /* 0x000fd80003800200 */
[----:B------:R-:W-:Y:S05]  /*b8f0*/  @!P0 BRA `(.L_x_3324) ;  /* 0x00000054004c8947 */ /* 0x000fea0003800000 */
[----:B------:R-:W-:Y:S01]  /*b900*/  ISETP.NE.U32.AND P1, PT, RZ, UR12, PT ;  /* 0x0000000cff007c0c */ /* 0x000fe2000bf25070 */
[----:B-1-3--:R-:W1:Y:S03]  /*b910*/  LDC.64 R64, c[0x0][0x390] ;  /* 0x0000e400ff407b82 */ /* 0x00ae660000000a00 */
        /* <DEDUP_REMOVED lines=23> */
.L_x_3328:
[----:B------:R-:W-:Y:S01]  /*ba90*/  VIADD R6, R6, 0x1 ;  /* 0x0000000106067836 */ /* 0x000fe20000000000 */
[----:B------:R-:W-:Y:S03]  /*baa0*/  BSSY.RECONVERGENT B2, `(.L_x_3329) ;  /* 0x000000c000027945 */ /* 0x000fe60003800200 */
        /* <DEDUP_REMOVED lines=11> */
.L_x_3330:
[----:B------:R-:W-:Y:S05]  /*bb60*/  BSYNC.RECONVERGENT B2 ;  /* 0x0000000000027941 */ /* 0x000fea0003800200 */
.L_x_3329:
        /* <DEDUP_REMOVED lines=42> */
[----:B------:R-:W-:-:S07]  /*be10*/  LOP3.LUT R70, R70, UR33, R81, 0x96, !PT ;  /* 0x0000002146467c12 */ /* 0x000fce000f8e9651 */
.L_x_3327:
[----:B------:R-:W-:Y:S05]  /*be20*/  BSYNC.RECONVERGENT B1 ;  /* 0x0000000000017941 */ /* 0x000fea0003800200 */
.L_x_3326:
[----:B------:R-:W2:Y:S01]  /*be30*/  LDC R76, c[0x0][0x408] ;  /* 0x00010200ff4c7b82 */ /* 0x000ea20000000800 */
[----:B------:R-:W-:Y:S01]  /*be40*/  HFMA2 R72, -RZ, RZ, 0.1171875, 0 ;  /* 0x2f800000ff487431 */ /* 0x000fe200000001ff */
[----:B------:R-:W-:Y:S01]  /*be50*/  I2FP.F32.U32 R23, R23 ;  /* 0x0000001700177245 */ /* 0x000fe20000201000 */
[----:B-----5:R-:W-:Y:S01]  /*be60*/  HADD2.F32 R22, -RZ, R64.H0_H0 ;  /* 0x20000040ff167230 */ /* 0x020fe20000004100 */
[----:B------:R-:W-:Y:S01]  /*be70*/  ISETP.NE.AND P2, PT, R71, 0x1, PT ;  /* 0x000000014700780c */ /* 0x000fe20003f45270 */
[----:B-1----:R-:W-:Y:S01]  /*be80*/  HADD2.F32 R68, -RZ, R24.H0_H0 ;  /* 0x20000018ff447230 */ /* 0x002fe20000004100 */
[----:B------:R-:W-:Y:S01]  /*be90*/  BSSY.RECONVERGENT B1, `(.L_x_3331) ;  /* 0x000004f000017945 */ /* 0x000fe20003800200 */
[----:B------:R-:W-:Y:S01]  /*bea0*/  IMAD.MOV.U32 R78, RZ, RZ, 0x2 ;  /* 0x00000002ff4e7424 */ /* 0x000fe200078e00ff */
[----:B------:R-:W1:Y:S01]  /*beb0*/  LDC R74, c[0x0][0x404] ;  /* 0x00010100ff4a7b82 */ /* 0x000e620000000800 */
[----:B------:R-:W-:Y:S01]  /*bec0*/  FMUL.FTZ R69, R22, UR4 ;  /* 0x0000000416457c20 */ /* 0x000fe20008410000 */
[----:B------:R-:W-:-:S02]  /*bed0*/  HADD2.F32 R22, -RZ, R28.H0_H0 ;  /* 0x2000001cff167230 */ /* 0x000fc40000004100 */
[----:B------:R-:W-:Y:S01]  /*bee0*/  FFMA.FTZ R23, R23, R72, 1.1641532182693481445e-10 ;  /* 0x2f00000017177423 */ /* 0x000fe20000010048 */
[----:B--2---:R-:W-:-:S04]  /*bef0*/  FMUL.FTZ R69, R69, R76 ;  /* 0x0000004c45457220 */ /* 0x004fc80000410000 */
[----:B-1----:R-:W-:-:S04]  /*bf00*/  FSETP.GTU.FTZ.AND P1, PT, R23, R74, PT ;  /* 0x0000004a1700720b */ /* 0x002fc80003f3c000 */
        /* <DEDUP_REMOVED lines=14> */
.L_x_3333:
        /* <DEDUP_REMOVED lines=13> */
.L_x_3335:
[----:B------:R-:W-:Y:S05]  /*c0c0*/  BSYNC.RECONVERGENT B2 ;  /* 0x0000000000027941 */ /* 0x000fea0003800200 */
.L_x_3334:
        /* <DEDUP_REMOVED lines=43> */
.L_x_3332:
[----:B------:R-:W-:Y:S05]  /*c380*/  BSYNC.RECONVERGENT B1 ;  /* 0x0000000000017941 */ /* 0x000fea0003800200 */
.L_x_3331:
        /* <DEDUP_REMOVED lines=25> */
.L_x_3338:
        /* <DEDUP_REMOVED lines=13> */
.L_x_3340:
[----:B------:R-:W-:Y:S05]  /*c5f0*/  BSYNC.RECONVERGENT B2 ;  /* 0x0000000000027941 */ /* 0x000fea0003800200 */
.L_x_3339:
        /* <DEDUP_REMOVED lines=43> */
.L_x_3337:
[----:B------:R-:W-:Y:S05]  /*c8b0*/  BSYNC.RECONVERGENT B1 ;  /* 0x0000000000017941 */ /* 0x000fea0003800200 */
.L_x_3336:
        /* <DEDUP_REMOVED lines=24> */
.L_x_3343:
        /* <DEDUP_REMOVED lines=13> */
.L_x_3345:
[----:B------:R-:W-:Y:S05]  /*cb10*/  BSYNC.RECONVERGENT B2 ;  /* 0x0000000000027941 */ /* 0x000fea0003800200 */
.L_x_3344:
        /* <DEDUP_REMOVED lines=43> */
.L_x_3342:
[----:B------:R-:W-:Y:S05]  /*cdd0*/  BSYNC.RECONVERGENT B1 ;  /* 0x0000000000017941 */ /* 0x000fea0003800200 */
.L_x_3341:
        /* <DEDUP_REMOVED lines=24> */
.L_x_3348:
        /* <DEDUP_REMOVED lines=13> */
.L_x_3350:
[----:B------:R-:W-:Y:S05]  /*d030*/  BSYNC.RECONVERGENT B2 ;  /* 0x0000000000027941 */ /* 0x000fea0003800200 */
.L_x_3349:
        /* <DEDUP_REMOVED lines=43> */
.L_x_3347:
[----:B------:R-:W-:Y:S05]  /*d2f0*/  BSYNC.RECONVERGENT B1 ;  /* 0x0000000000017941 */ /* 0x000fea0003800200 */
.L_x_3346:
        /* <DEDUP_REMOVED lines=24> */
.L_x_3353:
        /* <DEDUP_REMOVED lines=13> */
.L_x_3355:
[----:B------:R-:W-:Y:S05]  /*d550*/  BSYNC.RECONVERGENT B2 ;  /* 0x0000000000027941 */ /* 0x000fea0003800200 */
.L_x_3354:
        /* <DEDUP_REMOVED lines=43> */
.L_x_3352:
[----:B------:R-:W-:Y:S05]  /*d810*/  BSYNC.RECONVERGENT B1 ;  /* 0x0000000000017941 */ /* 0x000fea0003800200 */
.L_x_3351:
        /* <DEDUP_REMOVED lines=24> */
.L_x_3358:
        /* <DEDUP_REMOVED lines=13> */
.L_x_3360:
[----:B------:R-:W-:Y:S05]  /*da70*/  BSYNC.RECONVERGENT B2 ;  /* 0x0000000000027941 */ /* 0x000fea0003800200 */
.L_x_3359:
        /* <DEDUP_REMOVED lines=43> */
.L_x_3357:
[----:B------:R-:W-:Y:S05]  /*dd30*/  BSYNC.RECONVERGENT B1 ;  /* 0x0000000000017941 */ /* 0x000fea0003800200 */
.L_x_3356:
        /* <DEDUP_REMOVED lines=24> */
.L_x_3363:
        /* <DEDUP_REMOVED lines=15> */
.L_x_3365:
[----:B------:R-:W-:Y:S05]  /*dfb0*/  BSYNC.RECONVERGENT B2 ;  /* 0x0000000000027941 */ /* 0x000fea0003800200 */
.L_x_3364:
        /* <DEDUP_REMOVED lines=43> */
.L_x_3362:
[----:B------:R-:W-:Y:S05]  /*e270*/  BSYNC.RECONVERGENT B1 ;  /* 0x0000000000017941 */ /* 0x000fea0003800200 */
.L_x_3361:
        /* <DEDUP_REMOVED lines=16> */
.L_x_3325:
        /* <DEDUP_REMOVED lines=16> */
.L_x_3369:
        /* <DEDUP_REMOVED lines=13> */
.L_x_3371:
[----:B------:R-:W-:Y:S05]  /*e550*/  BSYNC.RECONVERGENT B2 ;  /* 0x0000000000027941 */ /* 0x000fea0003800200 */
.L_x_3370:
        /* <DEDUP_REMOVED lines=43> */
.L_x_3368:
[----:B------:R-:W-:Y:S05]  /*e810*/  BSYNC.RECONVERGENT B1 ;  /* 0x0000000000017941 */ /* 0x000fea0003800200 */
.L_x_3367:
[----:B------:R-:W1:Y:S01]  /*e820*/  LDC R76, c[0x0][0x408] ;  /* 0x00010200ff4c7b82 */ /* 0x000e620000000800 */
[----:B------:R-:W-:Y:S01]  /*e830*/  HFMA2 R72, -RZ, RZ, 0.1171875, 0 ;  /* 0x2f800000ff487431 */ /* 0x000fe200000001ff */
[----:B------:R-:W-:Y:S01]  /*e840*/  I2FP.F32.U32 R23, R23 ;  /* 0x0000001700177245 */ /* 0x000fe20000201000 */
[----:B-----5:R-:W-:Y:S01]  /*e850*/  HADD2.F32 R22, -RZ, R64.H0_H0 ;  /* 0x20000040ff167230 */ /* 0x020fe20000004100 */
[----:B------:R-:W-:Y:S01]  /*e860*/  ISETP.NE.AND P2, PT, R68, 0x1, PT ;  /* 0x000000014400780c */ /* 0x000fe20003f45270 */
[----:B------:R-:W-:Y:S01]  /*e870*/  BSSY.RECONVERGENT B1, `(.L_x_3372) ;  /* 0x000004f000017945 */ /* 0x000fe20003800200 */
[----:B------:R-:W-:Y:S02]  /*e880*/  IMAD.MOV.U32 R78, RZ, RZ, 0x2 ;  /* 0x00000002ff4e7424 */ /* 0x000fe400078e00ff */
[----:B------:R-:W2:Y:S01]  /*e890*/  LDC R74, c[0x0][0x404] ;  /* 0x00010100ff4a7b82 */ /* 0x000ea20000000800 */
[----:B------:R-:W-:Y:S01]  /*e8a0*/  FMUL.FTZ R69, R22, UR4 ;  /* 0x0000000416457c20 */ /* 0x000fe20008410000 */
[----:B------:R-:W-:-:S02]  /*e8b0*/  HADD2.F32 R22, -RZ, R28.H0_H0 ;  /* 0x2000001cff167230 */ /* 0x000fc40000004100 */
[----:B------:R-:W-:Y:S01]  /*e8c0*/  FFMA.FTZ R23, R23, R72, 1.1641532182693481445e-10 ;  /* 0x2f00000017177423 */ /* 0x000fe20000010048 */
[----:B-1----:R-:W-:-:S04]  /*e8d0*/  FMUL.FTZ R69, R69, R76 ;  /* 0x0000004c45457220 */ /* 0x002fc80000410000 */
        /* <DEDUP_REMOVED lines=15> */
.L_x_3374:
        /* <DEDUP_REMOVED lines=13> */
.L_x_3376:
[----:B------:R-:W-:Y:S05]  /*eaa0*/  BSYNC.RECONVERGENT B2 ;  /* 0x0000000000027941 */ /* 0x000fea0003800200 */
.L_x_3375:
        /* <DEDUP_REMOVED lines=43> */
.L_x_3373:
[----:B------:R-:W-:Y:S05]  /*ed60*/  BSYNC.RECONVERGENT B1 ;  /* 0x0000000000017941 */ /* 0x000fea0003800200 */
.L_x_3372:
        /* <DEDUP_REMOVED lines=10> */
[----:B------:R-:W-:Y:S02]  /*ee10*/  FSEL R69, R71, RZ, !P1 ;  /* 0x000000ff47457208 */ /* 0x000fe40004800000 */
[----:B------:R-:W-:-:S03]  /*ee20*/  PLOP3.LUT P1, PT, P1, PT, PT, 0x8, 0x80 ;  /* 0x000000000080781c */ /* 0x000fc60000f2e170 */
[----:B------:R-:W-:Y:S01]  /*ee30*/  FMUL.FTZ R69, R64, R69 ;  /* 0x0000004540457220 */ /* 0x000fe20000410000 */
        /* <DEDUP_REMOVED lines=11> */
.L_x_3379:
        /* <DEDUP_REMOVED lines=13> */
.L_x_3381:
[----:B------:R-:W-:Y:S05]  /*efc0*/  BSYNC.RECONVERGENT B2 ;  /* 0x0000000000027941 */ /* 0x000fea0003800200 */
.L_x_3380:
        /* <DEDUP_REMOVED lines=43> */
.L_x_3378:
[----:B------:R-:W-:Y:S05]  /*f280*/  BSYNC.RECONVERGENT B1 ;  /* 0x0000000000017941 */ /* 0x000fea0003800200 */
.L_x_3377:
        /* <DEDUP_REMOVED lines=23> */
.L_x_3384:
        /* <DEDUP_REMOVED lines=13> */
.L_x_3386:
[----:B------:R-:W-:Y:S05]  /*f4d0*/  BSYNC.RECONVERGENT B2 ;  /* 0x0000000000027941 */ /* 0x000fea0003800200 */
.L_x_3385:
        /* <DEDUP_REMOVED lines=43> */
.L_x_3383:
[----:B------:R-:W-:Y:S05]  /*f790*/  BSYNC.RECONVERGENT B1 ;  /* 0x0000000000017941 */ /* 0x000fea0003800200 */
.L_x_3382:
        /* <DEDUP_REMOVED lines=23> */
.L_x_3389:
        /* <DEDUP_REMOVED lines=13> */
.L_x_3391:
[----:B------:R-:W-:Y:S05]  /*f9e0*/  BSYNC.RECONVERGENT B2 ;  /* 0x0000000000027941 */ /* 0x000fea0003800200 */
.L_x_3390:
        /* <DEDUP_REMOVED lines=43> */
.L_x_3388:
[----:B------:R-:W-:Y:S05]  /*fca0*/  BSYNC.RECONVERGENT B1 ;  /* 0x0000000000017941 */ /* 0x000fea0003800200 */
.L_x_3387:
        /* <DEDUP_REMOVED lines=23> */
.L_x_3394:
        /* <DEDUP_REMOVED lines=13> */
.L_x_3396:
[----:B------:R-:W-:Y:S05]  /*fef0*/  BSYNC.RECONVERGENT B2 ;  /* 0x0000000000027941 */ /* 0x000fea0003800200 */
.L_x_3395:
        /* <DEDUP_REMOVED lines=43> */
.L_x_3393:
[----:B------:R-:W-:Y:S05]  /*101b0*/  BSYNC.RECONVERGENT B1 ;  /* 0x0000000000017941 */ /* 0x000fea0003800200 */
.L_x_3392:
        /* <DEDUP_REMOVED lines=23> */
.L_x_3399:
        /* <DEDUP_REMOVED lines=13> */
.L_x_3401:
[----:B------:R-:W-:Y:S05]  /*10400*/  BSYNC.RECONVERGENT B2 ;  /* 0x0000000000027941 */ /* 0x000fea0003800200 */
.L_x_3400:
        /* <DEDUP_REMOVED lines=43> */
.L_x_3398:
[----:B------:R-:W-:Y:S05]  /*106c0*/  BSYNC.RECONVERGENT B1 ;  /* 0x0000000000017941 */ /* 0x000fea0003800200 */
.L_x_3397:
        /* <DEDUP_REMOVED lines=23> */
.L_x_3404:
        /* <DEDUP_REMOVED lines=15> */
.L_x_3406:
[----:B------:R-:W-:Y:S05]  /*10930*/  BSYNC.RECONVERGENT B2 ;  /* 0x0000000000027941 */ /* 0x000fea0003800200 */
.L_x_3405:
        /* <DEDUP_REMOVED lines=43> */
.L_x_3403:
[----:B------:R-:W-:Y:S05]  /*10bf0*/  BSYNC.RECONVERGENT B1 ;  /* 0x0000000000017941 */ /* 0x000fea0003800200 */
.L_x_3402:
[----:B------:R-:W-:Y:S01]  /*10c00*/  I2FP.F32.U32 R65, R64 ;  /* 0x0000004000417245 */ /* 0x000fe20000201000 */
[----:B------:R-:W-:Y:S01]  /*10c10*/  HADD2.F32 R67, -RZ, R67.H1_H1 ;  /* 0x30000043ff437230 */ /* 0x000fe20000004100 */
[----:B------:R-:W-:Y:S01]  /*10c20*/  F2FP.F16.F32.PACK_AB R66, R93, R83 ;  /* 0x000000535d42723e */ /* 0x000fe200000000ff */
[----:B------:R-:W-:Y:S01]  /*10c30*/  HADD2.F32 R101, -RZ, R31.H1_H1 ;  /* 0x3000001fff657230 */ /* 0x000fe20000004100 */
[----:B------:R-:W-:Y:S01]  /*10c40*/  F2FP.F16.F32.PACK_AB R64, R69, R23 ;  /* 0x000000174540723e */ /* 0x000fe200000000ff */
[----:B------:R-:W-:Y:S01]  /*10c50*/  FFMA.FTZ R65, R65, R72, 1.1641532182693481445e-10 ;  /* 0x2f00000041417423 */ /* 0x000fe20000010048 */
[----:B------:R-:W-:-:S04]  /*10c60*/  FMUL.FTZ R67, R67, UR4 ;  /* 0x0000000443437c20 */ /* 0x000fc80008410000 */
[----:B------:R-:W-:Y:S01]  /*10c70*/  FMUL.FTZ R67, R67, R76 ;  /* 0x0000004c43437220 */ /* 0x000fe20000410000 */
[----:B------:R-:W-:Y:S02]  /*10c80*/  FSETP.GTU.FTZ.AND P6, PT, R65, R74, PT ;  /* 0x0000004a4100720b */ /* 0x000fe40003fdc000 */
[----:B------:R-:W-:Y:S02]  /*10c90*/  F2FP.F16.F32.PACK_AB R65, R81, R71 ;  /* 0x000000475141723e */ /* 0x000fe400000000ff */
[----:B------:R-:W-:Y:S02]  /*10ca0*/  FSEL R72, R67, RZ, !P6 ;  /* 0x000000ff43487208 */ /* 0x000fe40007000000 */
[----:B------:R-:W-:-:S03]  /*10cb0*/  PLOP3.LUT P6, PT, P6, PT, PT, 0x8, 0x80 ;  /* 0x000000000080781c */ /* 0x000fc600037ce170 */
[----:B------:R-:W-:-:S05]  /*10cc0*/  FMUL.FTZ R72, R101, R72 ;  /* 0x0000004865487220 */ /* 0x000fca0000410000 */
[----:B------:R-:W-:-:S07]  /*10cd0*/  F2FP.F16.F32.PACK_AB R67, R72, R95 ;  /* 0x0000005f4843723e */ /* 0x000fce00000000ff */
.L_x_3366:
[----:B------:R-:W1:Y:S01]  /*10ce0*/  LDC.64 R102, c[0x0][0x3a8] ;  /* 0x0000ea00ff667b82 */ /* 0x000e620000000a00 */
[----:B------:R-:W-:Y:S02]  /*10cf0*/  SEL R74, RZ, 0x10000, !P5 ;  /* 0x00010000ff4a7807 */ /* 0x000fe40006800000 */
[----:B------:R-:W-:Y:S02]  /*10d00*/  ISETP.NE.AND P5, PT, R68, RZ, PT ;  /* 0x000000ff4400720c */ /* 0x000fe40003fa5270 */
[----:B------:R-:W-:Y:S02]  /*10d10*/  SEL R76, RZ, 0x1000000, !P6 ;  /* 0x01000000ff4c7807 */ /* 0x000fe40007000000 */
[----:B------:R-:W-:Y:S01]  /*10d20*/  ISETP.NE.AND P6, PT, R22, RZ, PT ;  /* 0x000000ff1600720c */ /* 0x000fe20003fc5270 */
[----:B------:R-:W2:Y:S01]  /*10d30*/  LDC.64 R100, c[0x0][0x3b0] ;  /* 0x0000ec00ff647b82 */ /* 0x000ea20000000a00 */
        /* <DEDUP_REMOVED lines=8> */
[----:B-1----:R-:W-:Y:S01]  /*10dc0*/  IMAD.WIDE.U32 R102, R18, 0x10, R102 ;  /* 0x0000001012667825 */ /* 0x002fe200078e0066 */
[----:B------:R-:W-:-:S02]  /*10dd0*/  LOP3.LUT R105, R109, R104, RZ, 0xfc, !PT ;  /* 0x000000686d697212 */ /* 0x000fc400078efcff */
[----:B------:R-:W-:Y:S02]  /*10de0*/  LOP3.LUT R104, R22, R107, RZ, 0xfc, !PT ;  /* 0x0000006b16687212 */ /* 0x000fe400078efcff */
[----:B------:R4:W-:Y:S01]  /*10df0*/  STG.E.128 desc[UR6][R102.64], R64 ;  /* 0x0000004066007986 */ /* 0x0009e2000c101d06 */
[----:B------:R-:W-:Y:S01]  /*10e00*/  MOV R22, R20 ;  /* 0x0000001400167202 */ /* 0x000fe20000000f00 */
[----:B--2---:R-:W-:-:S05]  /*10e10*/  IMAD.WIDE.U32 R100, R18, 0x8, R100 ;  /* 0x0000000812647825 */ /* 0x004fca00078e0064 */
[----:B------:R4:W-:Y:S02]  /*10e20*/  STG.E.64 desc[UR6][R100.64], R104 ;  /* 0x0000006864007986 */ /* 0x0009e4000c101b06 */
.L_x_3324:
[----:B------:R-:W-:Y:S05]  /*10e30*/  BSYNC.RECONVERGENT B0 ;  /* 0x0000000000007941 */ /* 0x000fea0003800200 */
.L_x_3323:
[----:B------:R-:W-:Y:S01]  /*10e40*/  FADD.FTZ R18, RZ, R11 ;  /* 0x0000000bff127221 */ /* 0x000fe20000010000 */
[C---:B------:R-:W-:Y:S01]  /*10e50*/  ISETP.GE.U32.AND P3, PT, R5.reuse, 0x80, PT ;  /* 0x000000800500780c */ /* 0x040fe20003f66070 */
[----:B------:R-:W2:Y:S01]  /*10e60*/  S2UR UR5, SR_CgaCtaId ;  /* 0x00000000000579c3 */ /* 0x000ea20000008800 */
        /* <DEDUP_REMOVED lines=10> */
[----:B--2---:R-:W-:-:S03]  /*10f10*/  ULEA UR4, UR5, UR4, 0x18 ;  /* 0x0000000405047291 */ /* 0x004fc6000f8ec0ff */
        /* <DEDUP_REMOVED lines=17> */
[----:B-1-34-:R-:W-:-:S04]  /*11030*/  FADD.FTZ R65, R95, R20 ;  /* 0x000000145f417221 */ /* 0x01afc80000010000 */
        /* <DEDUP_REMOVED lines=11> */
[----:B0-----:R-:W-:-:S04]  /*110f0*/  FMUL.FTZ R64, R9, R64 ;  /* 0x0000004009407220 */ /* 0x001fc80000410000 */
[--C-:B------:R-:W-:Y:S01]  /*11100*/  FADD.FTZ R18, R11, -R64.reuse ;  /* 0x800000400b127221 */ /* 0x100fe20000010000 */
[--C-:B------:R-:W-:Y:S01]  /*11110*/  FADD.FTZ R101, R13, -R64.reuse ;  /* 0x800000400d657221 */ /* 0x100fe20000010000 */
[--C-:B------:R-:W-:Y:S01]  /*11120*/  FADD.FTZ R65, R15, -R64.reuse ;  /* 0x800000400f417221 */ /* 0x100fe20000010000 */
[--C-:B------:R-:W-:Y:S01]  /*11130*/  FADD.FTZ R67, R85, -R64.reuse ;  /* 0x8000004055437221 */ /* 0x100fe20000010000 */
[----:B------:R-:W-:Y:S01]  /*11140*/  FFMA.FTZ R18, R18, R18, RZ ;  /* 0x0000001212127223 */ /* 0x000fe200000100ff */
[--C-:B------:R-:W-:Y:S01]  /*11150*/  FADD.FTZ R20, R19, -R64.reuse ;  /* 0x8000004013147221 */ /* 0x100fe20000010000 */
[----:B------:R-:W-:Y:S02]  /*11160*/  FADD.FTZ R66, R21, -R64 ;  /* 0x8000004015427221 */ /* 0x000fe40000010000 */
        /* <DEDUP_REMOVED lines=43> */
[----:B------:R-:W-:-:S04]  /*11420*/  ISETP.NE.AND P1, PT, R4, RZ, PT ;  /* 0x000000ff0400720c */ /* 0x000fc80003f25270 */
[----:B------:R-:W0:Y:S02]  /*11430*/  SHFL.BFLY PT, R65, R18, 0x1, 0x1f ;  /* 0x0c201f0012417f89 */ /* 0x000e2400000e0000 */
[----:B0-----:R-:W-:-:S07]  /*11440*/  FADD.FTZ R65, R18, R65 ;  /* 0x0000004112417221 */ /* 0x001fce0000010000 */
[----:B------:R-:W-:Y:S01]  /*11450*/  @!P1 SHF.R.U32.HI R18, RZ, 0x2, R0 ;  /* 0x00000002ff129819 */ /* 0x000fe20000011600 */
[----:B------:R-:W0:Y:S03]  /*11460*/  SHFL.BFLY PT, R20, R65, 0x2, 0x1f ;  /* 0x0c401f0041147f89 */ /* 0x000e2600000e0000 */
[----:B------:R-:W-:Y:S01]  /*11470*/  @!P1 LOP3.LUT R18, R18, 0x18, RZ, 0xc0, !PT ;  /* 0x0000001812129812 */ /* 0x000fe200078ec0ff */
[----:B0-----:R-:W-:-:S05]  /*11480*/  FADD.FTZ R20, R65, R20 ;  /* 0x0000001441147221 */ /* 0x001fca0000010000 */
[----:B------:R-:W0:Y:S02]  /*11490*/  SHFL.BFLY PT, R67, R20, 0x4, 0x1f ;  /* 0x0c801f0014437f89 */ /* 0x000e2400000e0000 */
[----:B0-----:R-:W-:Y:S01]  /*114a0*/  FADD.FTZ R67, R20, R67 ;  /* 0x0000004314437221 */ /* 0x001fe20000010000 */
[----:B------:R-:W-:Y:S01]  /*114b0*/  IMAD.MOV.U32 R20, RZ, RZ, RZ ;  /* 0x000000ffff147224 */ /* 0x000fe200078e00ff */
[----:B------:R-:W-:-:S03]  /*114c0*/  @!P2 MOV R20, R8 ;  /* 0x000000080014a202 */ /* 0x000fc60000000f00 */
[----:B------:R-:W0:Y:S02]  /*114d0*/  SHFL.BFLY PT, R66, R67, 0x8, 0x1f ;  /* 0x0d001f0043427f89 */ /* 0x000e2400000e0000 */
[----:B0-----:R-:W-:Y:S01]  /*114e0*/  FADD.FTZ R68, R67, R66 ;  /* 0x0000004243447221 */ /* 0x001fe20000010000 */
[----:B------:R-:W-:-:S04]  /*114f0*/  CS2R R66, SRZ ;  /* 0x0000000000427805 */ /* 0x000fc8000001ff00 */
[----:B------:R-:W0:Y:S02]  /*11500*/  SHFL.BFLY PT, R101, R68, 0x10, 0x1f ;  /* 0x0e001f0044657f89 */ /* 0x000e2400000e0000 */
[----:B0-----:R-:W-:Y:S01]  /*11510*/  FADD.FTZ R65, R68, R101 ;  /* 0x0000006544417221 */ /* 0x001fe20000010000 */
[----:B------:R-:W-:Y:S01]  /*11520*/  @!P2 LEA R68, R4, UR4, 0x3 ;  /* 0x000000040444ac11 */ /* 0x000fe2000f8e18ff */
[----:B------:R-:W0:Y:S04]  /*11530*/  SHFL.DOWN PT, R101, R20, 0x2, 0x1f ;  /* 0x08401f0014657f89 */ /* 0x000e2800000e0000 */
[----:B------:R1:W-:Y:S01]  /*11540*/  @!P1 STS.64 [R18+UR4], R64 ;  /* 0x0000004012009988 */ /* 0x0003e20008000a04 */
[----:B------:R-:W-:Y:S01]  /*11550*/  BAR.SYNC.DEFER_BLOCKING 0x0 ;  /* 0x0000000000007b1d */ /* 0x000fe20000010000 */
[----:B------:R-:W-:-:S02]  /*11560*/  ISETP.NE.AND P1, PT, R0, RZ, PT ;  /* 0x000000ff0000720c */ /* 0x000fc40003f25270 */
[----:B-1----:R-:W-:Y:S01]  /*11570*/  I2FP.F32.S32 R18, R20 ;  /* 0x0000001400127245 */ /* 0x002fe20000201400 */
[----:B0-----:R-:W-:Y:S01]  /*11580*/  IMAD.IADD R76, R101, 0x1, R20 ;  /* 0x00000001654c7824 */ /* 0x001fe200078e0214 */
[----:B------:R-:W-:-:S04]  /*11590*/  I2FP.F32.S32 R64, R101 ;  /* 0x0000006500407245 */ /* 0x000fc80000201400 */
[----:B------:R-:W-:Y:S01]  /*115a0*/  I2FP.F32.S32 R80, R76 ;  /* 0x0000004c00507245 */ /* 0x000fe20000201400 */
[----:B------:R-:W0:Y:S03]  /*115b0*/  SHFL.DOWN PT, R101, R76, 0x1, 0x1f ;  /* 0x08201f004c657f89 */ /* 0x000e2600000e0000 */
[----:B------:R-:W1:Y:S01]  /*115c0*/  MUFU.RCP R82, R80 ;  /* 0x0000005000527308 */ /* 0x000e620000001000 */
[----:B------:R-:W2:Y:S01]  /*115d0*/  @!P2 LDS.64 R66, [R68] ;  /* 0x000000004442a984 */ /* 0x000ea20000000a00 */
[----:B------:R-:W-:Y:S02]  /*115e0*/  PLOP3.LUT P2, PT, PT, PT, UP3, 0x40, 0x4 ;  /* 0x000000000004781c */ /* 0x000fe40003f4e838 */
[----:B0-----:R-:W-:-:S04]  /*115f0*/  IADD3 R76, PT, PT, R76, R101, RZ ;  /* 0x000000654c4c7210 */ /* 0x001fc80007ffe0ff */
[----:B------:R-:W-:-:S06]  /*11600*/  I2FP.F32.S32 R76, R76 ;  /* 0x0000004c004c7245 */ /* 0x000fcc0000201400 */
[----:B------:R-:W0:Y:S01]  /*11610*/  MUFU.RCP R76, R76 ;  /* 0x0000004c004c7308 */ /* 0x000e220000001000 */
[----:B--2---:R-:W2:Y:S04]  /*11620*/  SHFL.DOWN PT, R103, R66, 0x2, 0x1f ;  /* 0x08401f0042677f89 */ /* 0x004ea800000e0000 */
[----:B------:R-:W3:Y:S01]  /*11630*/  SHFL.DOWN PT, R74, R67, 0x2, 0x1f ;  /* 0x08401f00434a7f89 */ /* 0x000ee200000e0000 */
[C---:B--2---:R-:W-:Y:S01]  /*11640*/  FMUL.FTZ R65, R103.reuse, R64 ;  /* 0x0000004067417220 */ /* 0x044fe20000410000 */
[----:B------:R-:W-:-:S03]  /*11650*/  FADD.FTZ R103, -R103, R66 ;  /* 0x0000004267677221 */ /* 0x000fc60000010100 */
[----:B------:R-:W-:Y:S01]  /*11660*/  FFMA.FTZ R65, R18, R66, R65 ;  /* 0x0000004212417223 */ /* 0x000fe20000010041 */
[----:B------:R-:W-:Y:S01]  /*11670*/  FMUL.FTZ R103, R103, R103 ;  /* 0x0000006767677220 */ /* 0x000fe20000410000 */
[----:B---3--:R-:W-:Y:S01]  /*11680*/  FADD.FTZ R67, R74, R67 ;  /* 0x000000434a437221 */ /* 0x008fe20000010000 */
[----:B------:R-:W-:Y:S01]  /*11690*/  I2FP.F32.S32 R66, R101 ;  /* 0x0000006500427245 */ /* 0x000fe20000201400 */
        /* <DEDUP_REMOVED lines=11> */
[C---:B0-----:R-:W-:Y:S01]  /*11750*/  FMUL.FTZ R103, R76.reuse, R103 ;  /* 0x000000674c677220 */ /* 0x041fe20000410000 */
[----:B--2---:R-:W-:Y:S02]  /*11760*/  FADD.FTZ R65, R67, R20 ;  /* 0x0000001443417221 */ /* 0x004fe40000010000 */
[----:B------:R-:W-:Y:S01]  /*11770*/  FMUL.FTZ R101, R101, R66 ;  /* 0x0000004265657220 */ /* 0x000fe20000410000 */
[----:B------:R-:W0:Y:S01]  /*11780*/  LDC R20, c[0x0][0x448] ;  /* 0x00011200ff147b82 */ /* 0x000e220000000800 */
[----:B------:R-:W1:Y:S02]  /*11790*/  SHFL.IDX PT, R107, R103, RZ, 0x1f ;  /* 0x00001fff676b7589 */ /* 0x000e6400000e0000 */
[----:B------:R-:W-:-:S05]  /*117a0*/  FFMA.FTZ R101, R76, R101, R65 ;  /* 0x000000654c657223 */ /* 0x000fca0000010041 */
[----:B------:R-:W2:Y:S01]  /*117b0*/  @!P1 LDC.64 R66, c[0x0][0x3c0] ;  /* 0x0000f000ff429b82 */ /* 0x000ea20000000a00 */
[----:B------:R-:W0:Y:S07]  /*117c0*/  SHFL.IDX PT, R101, R101, RZ, 0x1f ;  /* 0x00001fff65657589 */ /* 0x000e2e00000e0000 */
[----:B------:R-:W3:Y:S01]  /*117d0*/  @!P1 LDC.64 R64, c[0x0][0x3c8] ;  /* 0x0000f200ff409b82 */ /* 0x000ee20000000a00 */
[----:B-1----:R-:W-:-:S05]  /*117e0*/  FMUL.FTZ R18, R107, R107 ;  /* 0x0000006b6b127220 */ /* 0x002fca0000410000 */
[----:B------:R-:W-:Y:S02]  /*117f0*/  FSEL R105, R18, RZ, !P2 ;  /* 0x000000ff12697208 */ /* 0x000fe40005000000 */
[----:B------:R-:W-:Y:S01]  /*11800*/  PLOP3.LUT P2, PT, PT, PT, UP3, 0x40, 0x4 ;  /* 0x000000000004781c */ /* 0x000fe20003f4e838 */
[----:B0-----:R-:W-:Y:S01]  /*11810*/  FFMA.FTZ R18, R101, UR11, R20 ;  /* 0x0000000b65127c23 */ /* 0x001fe20008010014 */
[----:B------:R-:W-:-:S03]  /*11820*/  MOV R101, UR10 ;  /* 0x0000000a00657c02 */ /* 0x000fc60008000f00 */
[----:B------:R-:W-:Y:S01]  /*11830*/  FADD.FTZ R103, R18, R105 ;  /* 0x0000006912677221 */ /* 0x000fe20000010000 */
[----:B------:R-:W-:Y:S01]  /*11840*/  IMAD.U32 R105, RZ, RZ, UR10 ;  /* 0x0000000aff697e24 */ /* 0x000fe2000f8e00ff */
[----:B------:R-:W-:Y:S01]  /*11850*/  FSEL R18, R107, RZ, P2 ;  /* 0x000000ff6b127208 */ /* 0x000fe20001000000 */
[----:B---3--:R-:W-:-:S03]  /*11860*/  @!P1 IMAD.WIDE R64, R101, 0x4, R64 ;  /* 0x0000000465409825 */ /* 0x008fc600078e0240 */
[----:B------:R-:W0:Y:S01]  /*11870*/  MUFU.RSQ R103, R103 ;  /* 0x0000006700677308 */ /* 0x000e220000001400 */
[----:B--2---:R-:W-:-:S05]  /*11880*/  @!P1 IMAD.WIDE R66, R105, 0x4, R66 ;  /* 0x0000000469429825 */ /* 0x004fca00078e0242 */
[----:B------:R1:W-:Y:S04]  /*11890*/  @!P1 STG.E desc[UR6][R66.64], R107 ;  /* 0x0000006b42009986 */ /* 0x0003e8000c101906 */
[----:B0-----:R1:W-:Y:S01]  /*118a0*/  @!P1 STG.E desc[UR6][R64.64], R103 ;  /* 0x0000006740009986 */ /* 0x0013e2000c101906 */
[----:B------:R-:W-:Y:S05]  /*118b0*/  @!P3 BRA `(.L_x_3408) ;  /* 0x0000000000c0b947 */ /* 0x000fea0003800000 */
[--C-:B-1----:R-:W-:Y:S01]  /*118c0*/  FADD.FTZ R64, R15, -R18.reuse ;  /* 0x800000120f407221 */ /* 0x102fe20000010000 */
[----:B-----5:R-:W-:Y:S02]  /*118d0*/  HADD2.F32 R101, -RZ, R61.H0_H0 ;  /* 0x2000003dff657230 */ /* 0x020fe40000004100 */
[--C-:B------:R-:W-:Y:S01]  /*118e0*/  FADD.FTZ R68, R87, -R18.reuse ;  /* 0x8000001257447221 */ /* 0x100fe20000010000 */
[----:B------:R-:W-:Y:S02]  /*118f0*/  HADD2.F32 R105, -RZ, R57.H0_H0 ;  /* 0x20000039ff697230 */ /* 0x000fe40000004100 */
[----:B------:R-:W-:Y:S01]  /*11900*/  FMUL.FTZ R64, R103, R64 ;  /* 0x0000004067407220 */ /* 0x000fe20000410000 */
[--C-:B------:R-:W-:Y:S01]  /*11910*/  FADD.FTZ R66, R75, -R18.reuse ;  /* 0x800000124b427221 */ /* 0x100fe20000010000 */
[----:B------:R-:W-:Y:S01]  /*11920*/  FMUL.FTZ R74, R103, R68 ;  /* 0x00000044674a7220 */ /* 0x000fe20000410000 */
[----:B------:R-:W-:Y:S02]  /*11930*/  HADD2.F32 R107, -RZ, R62.H0_H0 ;  /* 0x2000003eff6b7230 */ /* 0x000fe40000004100 */
[----:B------:R-:W-:Y:S01]  /*11940*/  FFMA.FTZ R68, R64, R101, R105 ;  /* 0x0000006540447223 */ /* 0x000fe20000010069 */
[----:B------:R-:W-:Y:S01]  /*11950*/  HADD2.F32 R109, -RZ, R58.H0_H0 ;  /* 0x2000003aff6d7230 */ /* 0x000fe20000004100 */
[----:B------:R-:W0:Y:S01]  /*11960*/  LDC.64 R100, c[0x0][0x428] ;  /* 0x00010a00ff647b82 */ /* 0x000e220000000a00 */
[----:B------:R-:W-:Y:S01]  /*11970*/  FADD.FTZ R20, R11, -R18 ;  /* 0x800000120b147221 */ /* 0x000fe20000010000 */
[----:B------:R-:W-:-:S02]  /*11980*/  HADD2.F32 R111, -RZ, R63.H0_H0 ;  /* 0x2000003fff6f7230 */ /* 0x000fc40000004100 */
[C---:B------:R-:W-:Y:S01]  /*11990*/  FMUL.FTZ R66, R103.reuse, R66 ;  /* 0x0000004267427220 */ /* 0x040fe20000410000 */
[----:B------:R-:W-:Y:S02]  /*119a0*/  HADD2.F32 R113, -RZ, R59.H0_H0 ;  /* 0x2000003bff717230 */ /* 0x000fe40000004100 */
[----:B------:R-:W-:Y:S01]  /*119b0*/  FMUL.FTZ R20, R103, R20 ;  /* 0x0000001467147220 */ /* 0x000fe20000410000 */
[----:B------:R-:W-:Y:S02]  /*119c0*/  HADD2.F32 R65, -RZ, R60.H0_H0 ;  /* 0x2000003cff417230 */ /* 0x000fe40000004100 */
[----:B------:R-:W-:Y:S01]  /*119d0*/  FFMA.FTZ R109, R66, R107, R109 ;  /* 0x0000006b426d7223 */ /* 0x000fe2000001006d */
[----:B------:R-:W-:Y:S02]  /*119e0*/  HADD2.F32 R67, -RZ, R56.H0_H0 ;  /* 0x20000038ff437230 */ /* 0x000fe40000004100 */
[----:B------:R-:W-:Y:S01]  /*119f0*/  FFMA.FTZ R76, R74, R111, R113 ;  /* 0x0000006f4a4c7223 */ /* 0x000fe20000010071 */
[--C-:B------:R-:W-:Y:S01]  /*11a00*/  FADD.FTZ R66, R73, -R18.reuse ;  /* 0x8000001249427221 */ /* 0x100fe20000010000 */
[--C-:B------:R-:W-:Y:S01]  /*11a10*/  FADD.FTZ R64, R13, -R18.reuse ;  /* 0x800000120d407221 */ /* 0x100fe20000010000 */
[--C-:B------:R-:W-:Y:S01]  /*11a20*/  FADD.FTZ R74, R85, -R18.reuse ;  /* 0x80000012554a7221 */ /* 0x100fe20000010000 */
[----:B------:R-:W-:Y:S01]  /*11a30*/  FADD.FTZ R80, R97, -R18 ;  /* 0x8000001261507221 */ /* 0x000fe20000010000 */
[----:B------:R-:W-:Y:S01]  /*11a40*/  FFMA.FTZ R20, R20, R65, R67 ;  /* 0x0000004114147223 */ /* 0x000fe20000010043 */
[----:B------:R-:W-:-:S02]  /*11a50*/  HADD2.F32 R105, -RZ, R61.H1_H1 ;  /* 0x3000003dff697230 */ /* 0x000fc40000004100 */
[C---:B------:R-:W-:Y:S01]  /*11a60*/  FMUL.FTZ R66, R103.reuse, R66 ;  /* 0x0000004267427220 */ /* 0x040fe20000410000 */
[----:B------:R-:W-:Y:S02]  /*11a70*/  HADD2.F32 R107, -RZ, R57.H1_H1 ;  /* 0x30000039ff6b7230 */ /* 0x000fe40000004100 */
[C---:B------:R-:W-:Y:S01]  /*11a80*/  FMUL.FTZ R80, R103.reuse, R80 ;  /* 0x0000005067507220 */ /* 0x040fe20000410000 */
[----:B------:R-:W-:Y:S02]  /*11a90*/  HADD2.F32 R65, -RZ, R60.H1_H1 ;  /* 0x3000003cff417230 */ /* 0x000fe40000004100 */
[C---:B------:R-:W-:Y:S01]  /*11aa0*/  FMUL.FTZ R74, R103.reuse, R74 ;  /* 0x0000004a674a7220 */ /* 0x040fe20000410000 */
[----:B------:R-:W-:Y:S02]  /*11ab0*/  HADD2.F32 R67, -RZ, R56.H1_H1 ;  /* 0x30000038ff437230 */ /* 0x000fe40000004100 */
[----:B------:R-:W-:Y:S01]  /*11ac0*/  FMUL.FTZ R64, R103, R64 ;  /* 0x0000004067407220 */ /* 0x000fe20000410000 */
[----:B------:R-:W-:-:S02]  /*11ad0*/  HADD2.F32 R111, -RZ, R62.H1_H1 ;  /* 0x3000003eff6f7230 */ /* 0x000fc40000004100 */
[----:B------:R-:W-:Y:S01]  /*11ae0*/  FFMA.FTZ R107, R66, R105, R107 ;  /* 0x00000069426b7223 */ /* 0x000fe2000001006b */
[----:B------:R-:W-:Y:S02]  /*11af0*/  HADD2.F32 R113, -RZ, R58.H1_H1 ;  /* 0x3000003aff717230 */ /* 0x000fe40000004100 */
[----:B------:R-:W-:Y:S01]  /*11b00*/  FFMA.FTZ R105, R64, R65, R67 ;  /* 0x0000004140697223 */ /* 0x000fe20000010043 */
[----:B------:R-:W-:Y:S02]  /*11b10*/  HADD2.F32 R115, -RZ, R63.H1_H1 ;  /* 0x3000003fff737230 */ /* 0x000fe40000004100 */
[----:B------:R-:W-:Y:S02]  /*11b20*/  HADD2.F32 R117, -RZ, R59.H1_H1 ;  /* 0x3000003bff757230 */ /* 0x000fe40000004100 */
[----:B------:R-:W-:Y:S01]  /*11b30*/  FFMA.FTZ R74, R74, R111, R113 ;  /* 0x0000006f4a4a7223 */ /* 0x000fe20000010071 */
[----:B------:R-:W-:Y:S01]  /*11b40*/  F2FP.F16.F32.PACK_AB R65, R107, R68 ;  /* 0x000000446b41723e */ /* 0x000fe200000000ff */
[----:B0-----:R-:W-:Y:S01]  /*11b50*/  IMAD.WIDE.U32 R100, R16, 0x10, R100 ;  /* 0x0000001010647825 */ /* 0x001fe200078e0064 */
[----:B------:R-:W-:-:S03]  /*11b60*/  F2FP.F16.F32.PACK_AB R64, R105, R20 ;  /* 0x000000146940723e */ /* 0x000fc600000000ff */
[----:B------:R-:W-:Y:S01]  /*11b70*/  FFMA.FTZ R115, R80, R115, R117 ;  /* 0x0000007350737223 */ /* 0x000fe20000010075 */
[----:B------:R-:W-:Y:S01]  /*11b80*/  F2FP.F16.F32.PACK_AB R66, R74, R109 ;  /* 0x0000006d4a42723e */ /* 0x000fe200000000ff */
[----:B------:R-:W-:-:S03]  /*11b90*/  VIADD R16, R16, 0x80 ;  /* 0x0000008010107836 */ /* 0x000fc60000000000 */
[----:B------:R-:W-:-:S05]  /*11ba0*/  F2FP.F16.F32.PACK_AB R67, R115, R76 ;  /* 0x0000004c7343723e */ /* 0x000fca00000000ff */
[----:B------:R0:W-:Y:S02]  /*11bb0*/  STG.E.128 desc[UR6][R100.64], R64 ;  /* 0x0000004064007986 */ /* 0x0001e4000c101d06 */
.L_x_3408:
[----:B------:R-:W-:Y:S05]  /*11bc0*/  BSYNC.RECONVERGENT B0 ;  /* 0x0000000000007941 */ /* 0x000fea0003800200 */
.L_x_3407:
[----:B------:R-:W-:Y:S01]  /*11bd0*/  ISETP.GE.U32.AND P1, PT, R5, 0x100, PT ;  /* 0x000001000500780c */ /* 0x000fe20003f26070 */
[----:B------:R-:W-:-:S12]  /*11be0*/  BSSY.RECONVERGENT B0, `(.L_x_3409) ;  /* 0x0000032000007945 */ /* 0x000fd80003800200 */
[----:B------:R-:W-:Y:S05]  /*11bf0*/  @!P1 BRA `(.L_x_3410) ;  /* 0x0000000000c09947 */ /* 0x000fea0003800000 */
[--C-:B01----:R-:W-:Y:S01]  /*11c00*/  FADD.FTZ R64, R21, -R18.reuse ;  /* 0x8000001215407221 */ /* 0x103fe20000010000 */
        /* <DEDUP_REMOVED lines=43> */
[----:B------:R-:W-:Y:S02]  /*11ec0*/  F2FP.F16.F32.PACK_AB R66, R74, R109 ;  /* 0x0000006d4a42723e */ /* 0x000fe400000000ff */
[----:B------:R-:W-:Y:S02]  /*11ed0*/  IADD3 R16, PT, PT, R16, 0x80, RZ ;  /* 0x0000008010107810 */ /* 0x000fe40007ffe0ff */
[----:B------:R-:W-:-:S05]  /*11ee0*/  F2FP.F16.F32.PACK_AB R67, R115, R76 ;  /* 0x0000004c7343723e */ /* 0x000fca00000000ff */
[----:B------:R2:W-:Y:S02]  /*11ef0*/  STG.E.128 desc[UR6][R100.64], R64 ;  /* 0x0000004064007986 */ /* 0x0005e4000c101d06 */
.L_x_3410:
[----:B------:R-:W-:Y:S05]  /*11f00*/  BSYNC.RECONVERGENT B0 ;  /* 0x0000000000007941 */ /* 0x000fea0003800200 */
.L_x_3409:
[----:B------:R-:W-:Y:S04]  /*11f10*/  BSSY.RECONVERGENT B0, `(.L_x_3411) ;  /* 0x0000031000007945 */ /* 0x000fe80003800200 */
[----:B------:R-:W-:Y:S05]  /*11f20*/  @!P0 BRA `(.L_x_3412) ;  /* 0x0000000000bc8947 */ /* 0x000fea0003800000 */
[----:B012---:R-:W0:Y:S01]  /*11f30*/  LDC.64 R64, c[0x0][0x428] ;  /* 0x00010a00ff407b82 */ /* 0x007e220000000a00 */
[--C-:B------:R-:W-:Y:S01]  /*11f40*/  FADD.FTZ R68, R71, -R18.reuse ;  /* 0x8000001247447221 */ /* 0x100fe20000010000 */
[--C-:B------:R-:W-:Y:S01]  /*11f50*/  FADD.FTZ R20, R23, -R18.reuse ;  /* 0x8000001217147221 */ /* 0x100fe20000010000 */
[--C-:B------:R-:W-:Y:S01]  /*11f60*/  FADD.FTZ R76, R83, -R18.reuse ;  /* 0x80000012534c7221 */ /* 0x100fe20000010000 */
[--C-:B------:R-:W-:Y:S01]  /*11f70*/  FADD.FTZ R66, R69, -R18.reuse ;  /* 0x8000001245427221 */ /* 0x100fe20000010000 */
[--C-:B------:R-:W-:Y:S01]  /*11f80*/  FADD.FTZ R74, R81, -R18.reuse ;  /* 0x80000012514a7221 */ /* 0x100fe20000010000 */
[--C-:B------:R-:W-:Y:S01]  /*11f90*/  FADD.FTZ R80, R93, -R18.reuse ;  /* 0x800000125d507221 */ /* 0x100fe20000010000 */
[--C-:B------:R-:W-:Y:S01]  /*11fa0*/  FADD.FTZ R82, R95, -R18.reuse ;  /* 0x800000125f527221 */ /* 0x100fe20000010000 */
[----:B-----5:R-:W-:Y:S02]  /*11fb0*/  HADD2.F32 R105, -RZ, R37.H0_H0 ;  /* 0x20000025ff697230 */ /* 0x020fe40000004100 */
[----:B------:R-:W-:Y:S01]  /*11fc0*/  FADD.FTZ R18, R72, -R18 ;  /* 0x8000001248127221 */ /* 0x000fe20000010000 */
[----:B------:R-:W-:-:S02]  /*11fd0*/  HADD2.F32 R107, -RZ, R33.H0_H0 ;  /* 0x20000021ff6b7230 */ /* 0x000fc40000004100 */
[C---:B------:R-:W-:Y:S01]  /*11fe0*/  FMUL.FTZ R68, R103.reuse, R68 ;  /* 0x0000004467447220 */ /* 0x040fe20000410000 */
[----:B------:R-:W-:Y:S02]  /*11ff0*/  HADD2.F32 R67, -RZ, R36.H0_H0 ;  /* 0x20000024ff437230 */ /* 0x000fe40000004100 */
[C---:B------:R-:W-:Y:S01]  /*12000*/  FMUL.FTZ R20, R103.reuse, R20 ;  /* 0x0000001467147220 */ /* 0x040fe20000410000 */
[----:B------:R-:W-:Y:S02]  /*12010*/  HADD2.F32 R101, -RZ, R32.H0_H0 ;  /* 0x20000020ff657230 */ /* 0x000fe40000004100 */
[C---:B------:R-:W-:Y:S01]  /*12020*/  FMUL.FTZ R76, R103.reuse, R76 ;  /* 0x0000004c674c7220 */ /* 0x040fe20000410000 */
[----:B------:R-:W-:Y:S02]  /*12030*/  HADD2.F32 R109, -RZ, R38.H0_H0 ;  /* 0x20000026ff6d7230 */ /* 0x000fe40000004100 */
[----:B------:R-:W-:Y:S01]  /*12040*/  FMUL.FTZ R66, R103, R66 ;  /* 0x0000004267427220 */ /* 0x000fe20000410000 */
[----:B------:R-:W-:-:S02]  /*12050*/  HADD2.F32 R111, -RZ, R34.H0_H0 ;  /* 0x20000022ff6f7230 */ /* 0x000fc40000004100 */
[C---:B------:R-:W-:Y:S01]  /*12060*/  FMUL.FTZ R74, R103.reuse, R74 ;  /* 0x0000004a674a7220 */ /* 0x040fe20000410000 */
[C---:B------:R-:W-:Y:S01]  /*12070*/  FMUL.FTZ R80, R103.reuse, R80 ;  /* 0x0000005067507220 */ /* 0x040fe20000410000 */
[C---:B------:R-:W-:Y:S01]  /*12080*/  FMUL.FTZ R82, R103.reuse, R82 ;  /* 0x0000005267527220 */ /* 0x040fe20000410000 */
[----:B------:R-:W-:Y:S01]  /*12090*/  FMUL.FTZ R18, R103, R18 ;  /* 0x0000001267127220 */ /* 0x000fe20000410000 */
[----:B------:R-:W-:Y:S01]  /*120a0*/  FFMA.FTZ R68, R68, R105, R107 ;  /* 0x0000006944447223 */ /* 0x000fe2000001006b */
[----:B------:R-:W-:Y:S01]  /*120b0*/  FFMA.FTZ R20, R20, R67, R101 ;  /* 0x0000004314147223 */ /* 0x000fe20000010065 */
[----:B------:R-:W-:Y:S01]  /*120c0*/  FFMA.FTZ R76, R76, R109, R111 ;  /* 0x0000006d4c4c7223 */ /* 0x000fe2000001006f */
[----:B------:R-:W-:Y:S02]  /*120d0*/  HADD2.F32 R103, -RZ, R37.H1_H1 ;  /* 0x30000025ff677230 */ /* 0x000fe40000004100 */
[----:B------:R-:W-:Y:S02]  /*120e0*/  HADD2.F32 R105, -RZ, R33.H1_H1 ;  /* 0x30000021ff697230 */ /* 0x000fe40000004100 */
[----:B------:R-:W-:-:S02]  /*120f0*/  HADD2.F32 R67, -RZ, R36.H1_H1 ;  /* 0x30000024ff437230 */ /* 0x000fc40000004100 */
[----:B------:R-:W-:Y:S02]  /*12100*/  HADD2.F32 R107, -RZ, R38.H1_H1 ;  /* 0x30000026ff6b7230 */ /* 0x000fe40000004100 */
[----:B------:R-:W-:Y:S01]  /*12110*/  FFMA.FTZ R105, R74, R103, R105 ;  /* 0x000000674a697223 */ /* 0x000fe20000010069 */
[----:B------:R-:W-:Y:S02]  /*12120*/  HADD2.F32 R111, -RZ, R39.H0_H0 ;  /* 0x20000027ff6f7230 */ /* 0x000fe40000004100 */
[----:B------:R-:W-:Y:S02]  /*12130*/  HADD2.F32 R113, -RZ, R35.H0_H0 ;  /* 0x20000023ff717230 */ /* 0x000fe40000004100 */
[----:B------:R-:W-:Y:S02]  /*12140*/  HADD2.F32 R115, -RZ, R39.H1_H1 ;  /* 0x30000027ff737230 */ /* 0x000fe40000004100 */
[----:B------:R-:W-:Y:S02]  /*12150*/  HADD2.F32 R117, -RZ, R35.H1_H1 ;  /* 0x30000023ff757230 */ /* 0x000fe40000004100 */
[----:B------:R-:W-:Y:S01]  /*12160*/  FFMA.FTZ R82, R82, R111, R113 ;  /* 0x0000006f52527223 */ /* 0x000fe20000010071 */
[----:B------:R-:W-:-:S02]  /*12170*/  HADD2.F32 R109, -RZ, R34.H1_H1 ;  /* 0x30000022ff6d7230 */ /* 0x000fc40000004100 */
[----:B------:R-:W-:Y:S02]  /*12180*/  HADD2.F32 R101, -RZ, R32.H1_H1 ;  /* 0x30000020ff657230 */ /* 0x000fe40000004100 */
[----:B------:R-:W-:Y:S01]  /*12190*/  FFMA.FTZ R115, R18, R115, R117 ;  /* 0x0000007312737223 */ /* 0x000fe20000010075 */
[----:B------:R-:W-:Y:S02]  /*121a0*/  FFMA.FTZ R107, R80, R107, R109 ;  /* 0x0000006b506b7223 */ /* 0x000fe4000001006d */
[----:B------:R-:W-:Y:S01]  /*121b0*/  FFMA.FTZ R103, R66, R67, R101 ;  /* 0x0000004342677223 */ /* 0x000fe20000010065 */
[----:B0-----:R-:W-:Y:S01]  /*121c0*/  IMAD.WIDE.U32 R100, R16, 0x10, R64 ;  /* 0x0000001010647825 */ /* 0x001fe200078e0040 */
[----:B------:R-:W-:Y:S02]  /*121d0*/  F2FP.F16.F32.PACK_AB R67, R115, R82 ;  /* 0x000000527343723e */ /* 0x000fe400000000ff */
[----:B------:R-:W-:Y:S02]  /*121e0*/  F2FP.F16.F32.PACK_AB R66, R107, R76 ;  /* 0x0000004c6b42723e */ /* 0x000fe400000000ff */
[----:B------:R-:W-:-:S02]  /*121f0*/  F2FP.F16.F32.PACK_AB R65, R105, R68 ;  /* 0x000000446941723e */ /* 0x000fc400000000ff */
[----:B------:R-:W-:-:S05]  /*12200*/  F2FP.F16.F32.PACK_AB R64, R103, R20 ;  /* 0x000000146740723e */ /* 0x000fca00000000ff */
[----:B------:R3:W-:Y:S02]  /*12210*/  STG.E.128 desc[UR6][R100.64], R64 ;  /* 0x0000004064007986 */ /* 0x0007e4000c101d06 */
.L_x_3412:
[----:B------:R-:W-:Y:S05]  /*12220*/  BSYNC.RECONVERGENT B0 ;  /* 0x0000000000007941 */ /* 0x000fea0003800200 */
.L_x_3411:
[----:B------:R-:W-:Y:S02]  /*12230*/  UIADD3 UR10, UPT, UPT, UR10, UR14, URZ ;  /* 0x0000000e0a0a7290 */ /* 0x000fe4000fffe0ff */
[----:B------:R-:W-:Y:S02]  /*12240*/  UPLOP3.LUT UP2, UPT, UPT, UPT, UP2, 0x40, 0x4 ;  /* 0x000000000004789c */ /* 0x000fe40003f4e820 */
[----:B------:R-:W-:-:S09]  /*12250*/  UISETP.GE.AND UP1, UPT, UR10, UR15, UPT ;  /* 0x0000000f0a00728c */ /* 0x000fd2000bf26270 */
[----:B------:R-:W-:Y:S05]  /*12260*/  BRA.U !UP1, `(.L_x_3413) ;  /* 0xfffffee909ac7547 */ /* 0x000fea000b83ffff */
[----:B------:R-:W-:Y:S05]  /*12270*/  EXIT ;  /* 0x000000000000794d */ /* 0x000fea0003800000 */
.L_x_3414:
        /* <DEDUP_REMOVED lines=16> */
.L_x_20759:


//--------------------- .text._ZN10layer_norm13ln_fwd_kernelINS_13Kernel_traitsI6__halfS2_S2_S2_fjLj3072ELj1ELj1ELj4ELj16ENS_18Kernel_traits_baseILj3072ES2_S2_S2_S2_fjLj128EEEEELb1ELb1ELb0ELb1EEEvNS_9FwdParamsE --------------------------
	.section	.text._ZN10layer_norm13ln_fwd_kernelINS_13Kernel_traitsI6__halfS2_S2_S2_fjLj3072ELj1ELj1ELj4ELj16ENS_18Kernel_traits_baseILj3072ES2_S2_S2_S2_fjLj128EEEEELb1ELb1ELb0ELb1EEEvNS_9FwdParamsE,"ax",@progbits
	.align	128
        .global         _ZN10layer_norm13ln_fwd_kernelINS_13Kernel_traitsI6__halfS2_S2_S2_fjLj3072ELj1ELj1ELj4ELj16ENS_18Kernel_traits_baseILj3072ES2_S2_S2_S2_fjLj128EEEEELb1ELb1ELb0ELb1EEEvNS_9FwdParamsE
        .type           _ZN10layer_norm13ln_fwd_kernelINS_13Kernel_traitsI6__halfS2_S2_S2_fjLj3072ELj1ELj1ELj4ELj16ENS_18Kernel_traits_baseILj3072ES2_S2_S2_S2_fjLj128EEEEELb1ELb1ELb0ELb1EEEvNS_9FwdParamsE,@function
        .size           _ZN10layer_norm13ln_fwd_kernelINS_13Kernel_traitsI6__halfS2_S2_S2_fjLj3072ELj1ELj1ELj4ELj16ENS_18Kernel_traits_baseILj3072ES2_S2_S2_S2_fjLj128EEEEELb1ELb1ELb0ELb1EEEvNS_9FwdParamsE,(.L_x_20760 - _ZN10layer_norm13ln_fwd_kernelINS_13Kernel_traitsI6__halfS2_S2_S2_fjLj3072ELj1ELj1ELj4ELj16ENS_18Kernel_traits_baseILj3072ES2_S2_S2_S2_fjLj128EEEEELb1ELb1ELb0ELb1EEEvNS_9FwdParamsE)
        .other          _ZN10layer_norm13ln_fwd_kernelINS_13Kernel_traitsI6__halfS2_S2_S2_fjLj3072ELj1ELj1ELj4ELj16ENS_18Kernel_traits_baseILj3072ES2_S2_S2_S2_fjLj128EEEEELb1ELb1ELb0ELb1EEEvNS_9FwdParamsE,@"STO_CUDA_ENTRY STV_DEFAULT"
_ZN10layer_norm13ln_fwd_kernelINS_13Kernel_traitsI6__halfS2_S2_S2_fjLj3072ELj1ELj1ELj4ELj16ENS_18Kernel_traits_baseILj3072ES2_S2_S2_S2_fjLj128EEEEELb1ELb1ELb0ELb1EEEvNS_9FwdParamsE:
.text._ZN10layer_norm13ln_fwd_kernelINS_13Kernel_traitsI6__halfS2_S2_S2_fjLj3072ELj1ELj1ELj4ELj16ENS_18Kernel_traits_baseILj3072ES2_S2_S2_S2_fjLj128EEEEELb1ELb1ELb0ELb1EEEvNS_9FwdParamsE:
        /* <DEDUP_REMOVED lines=36> */
[----:B------:R-:W0:Y:S01]  /*0240*/  LDC R0, c[0x0][0x360] ;  /* 0x0000d800ff007b82 */ /* 0x000e220000000800 */
[----:B-1---5:R-:W-:Y:S01]  /*0250*/  @P1 IADD3 R62, P2, PT, R20, R47, RZ ;  /* 0x0000002f143e1210 */ /* 0x022fe20007f5e0ff */
[----:B------:R-:W1:Y:S01]  /*0260*/  LDCU.64 UR4, c[0x0][0x3e0] ;  /* 0x00007c00ff0477ac */ /* 0x000e620008000a00 */
[----:B------:R-:W-:Y:S01]  /*0270*/  @P1 R2UR UR12, R2 ;  /* 0x00000000020c12ca */ /* 0x000fe200000e0000 */
[----:B------:R-:W-:Y:S01]  /*0280*/  @P0 IMAD.MOV.U32 R64, RZ, RZ, R17 ;  /* 0x000000ffff400224 */ /* 0x000fe200078e0011 */
[----:B------:R-:W-:Y:S01]  /*0290*/  @P1 IADD3.X R63, PT, PT, RZ, R21, RZ, P2, !PT ;  /* 0x00000015ff3f1210 */ /* 0x000fe200017fe4ff */
[----:B------:R-:W-:Y:S01]  /*02a0*/  @P0 IMAD.MOV.U32 R66, RZ, RZ, R18 ;  /* 0x000000ffff420224 */ /* 0x000fe200078e0012 */
[----:B------:R-:W-:Y:S01]  /*02b0*/  @P1 R2UR UR13, R3 ;  /* 0x00000000030d12ca */ /* 0x000fe200000e0000 */
[----:B------:R-:W-:Y:S01]  /*02c0*/  @P0 IMAD.MOV.U32 R72, RZ, RZ, R13 ;  /* 0x000000ffff480224 */ /* 0x000fe200078e000d */
[----:B------:R-:W-:Y:S01]  /*02d0*/  SHF.R.U64 R24, R62, 0x2, R63 ;  /* 0x000000023e187819 */ /* 0x000fe2000000123f */
[----:B------:R-:W-:Y:S01]  /*02e0*/  @P0 IMAD.MOV.U32 R76, RZ, RZ, R15 ;  /* 0x000000ffff4c0224 */ /* 0x000fe200078e000f */
[----:B------:R-:W-:Y:S01]  /*02f0*/  SHF.R.U32.HI R22, RZ, 0x2, R63 ;  /* 0x00000002ff167819 */ /* 0x000fe2000001163f */
[----:B------:R-:W-:Y:S01]  /*0300*/  @P0 IMAD.MOV.U32 R63, RZ, RZ, R16 ;  /* 0x000000ffff3f0224 */ /* 0x000fe200078e0010 */
[----:B------:R-:W-:Y:S01]  /*0310*/  @!P0 MOV R63, R16 ;  /* 0x00000010003f8202 */ /* 0x000fe20000000f00 */
[----:B------:R-:W-:Y:S01]  /*0320*/  IMAD R27, R24, -0x2daee0ad, RZ ;  /* 0xd2511f53181b7824 */ /* 0x000fe200078e02ff */
[----:B------:R-:W-:Y:S01]  /*0330*/  @P0 MOV R68, R19 ;  /* 0x0000001300440202 */ /* 0x000fe20000000f00 */
[----:B------:R-:W-:Y:S01]  /*0340*/  UIADD3 UR21, UPT, UPT, UR12, -0x61c88647, URZ ;  /* 0x9e3779b90c157890 */ /* 0x000fe2000fffe0ff */
[----:B------:R-:W-:Y:S01]  /*0350*/  @P0 MOV R70, R12 ;  /* 0x0000000c00460202 */ /* 0x000fe20000000f00 */
[----:B------:R-:W-:Y:S01]  /*0360*/  UIADD3 UR23, UPT, UPT, UR12, 0x3c6ef372, URZ ;  /* 0x3c6ef3720c177890 */ /* 0x000fe2000fffe0ff */
[----:B------:R-:W-:Y:S01]  /*0370*/  @P0 MOV R74, R14 ;  /* 0x0000000e004a0202 */ /* 0x000fe20000000f00 */
[----:B------:R-:W-:Y:S01]  /*0380*/  UIADD3 UR22, UPT, UPT, UR13, -0x4498517b, URZ ;  /* 0xbb67ae850d167890 */ /* 0x000fe2000fffe0ff */
[----:B------:R-:W-:Y:S01]  /*0390*/  @P0 IMAD.MOV.U32 R78, RZ, RZ, R8 ;  /* 0x000000ffff4e0224 */ /* 0x000fe200078e0008 */
[----:B------:R-:W-:Y:S01]  /*03a0*/  UIADD3 UR24, UPT, UPT, UR13, 0x76cf5d0a, URZ ;  /* 0x76cf5d0a0d187890 */ /* 0x000fe2000fffe0ff */
[----:B------:R-:W-:Y:S01]  /*03b0*/  @P0 IMAD.MOV.U32 R80, RZ, RZ, R9 ;  /* 0x000000ffff500224 */ /* 0x000fe200078e0009 */
[----:B------:R-:W-:Y:S01]  /*03c0*/  UIADD3 UR25, UPT, UPT, UR12, -0x255992d5, URZ ;  /* 0xdaa66d2b0c197890 */ /* 0x000fe2000fffe0ff */
[----:B0-----:R-:W-:Y:S01]  /*03d0*/  IMAD R23, R0, UR18, R25 ;  /* 0x0000001200177c24 */ /* 0x001fe2000f8e0219 */
[----:B------:R-:W-:Y:S01]  /*03e0*/  UIADD3 UR26, UPT, UPT, UR13, 0x32370b8f, URZ ;  /* 0x32370b8f0d1a7890 */ /* 0x000fe2000fffe0ff */
[----:B------:R-:W-:Y:S01]  /*03f0*/  IMAD.HI.U32 R0, R24, -0x2daee0ad, RZ ;  /* 0xd2511f5318007827 */ /* 0x000fe200078e00ff */
[----:B------:R-:W-:Y:S01]  /*0400*/  UIADD3 UR27, UPT, UPT, UR12, 0x78dde6e4, URZ ;  /* 0x78dde6e40c1b7890 */ /* 0x000fe2000fffe0ff */
[----:B------:R-:W-:Y:S01]  /*0410*/  @!P0 MOV R66, R18 ;  /* 0x0000001200428202 */ /* 0x000fe20000000f00 */
[----:B------:R-:W-:Y:S01]  /*0420*/  UIADD3 UR28, UPT, UPT, UR13, -0x126145ec, URZ ;  /* 0xed9eba140d1c7890 */ /* 0x000fe2000fffe0ff */
[C---:B------:R-:W-:Y:S01]  /*0430*/  IMAD.HI.U32 R3, R23.reuse, -0x326172a9, RZ ;  /* 0xcd9e8d5717037827 */ /* 0x040fe200078e00ff */
[----:B------:R-:W-:Y:S01]  /*0440*/  LOP3.LUT R0, R0, UR13, RZ, 0x3c, !PT ;  /* 0x0000000d00007c12 */ /* 0x000fe2000f8e3cff */
[----:B------:R-:W-:Y:S01]  /*0450*/  UIADD3 UR29, UPT, UPT, UR12, 0x1715609d, URZ ;  /* 0x1715609d0c1d7890 */ /* 0x000fe2000fffe0ff */
[----:B------:R-:W-:Y:S01]  /*0460*/  @!P0 MOV R80, R9 ;  /* 0x0000000900508202 */ /* 0x000fe20000000f00 */
[----:B------:R-:W-:Y:S01]  /*0470*/  IMAD R21, R23, -0x326172a9, RZ ;  /* 0xcd9e8d5717157824 */ /* 0x000fe200078e02ff */
[----:B------:R-:W-:Y:S01]  /*0480*/  LOP3.LUT R3, R22, UR12, R3, 0x96, !PT ;  /* 0x0000000c16037c12 */ /* 0x000fe2000f8e9603 */
[C---:B------:R-:W-:Y:S01]  /*0490*/  IMAD.HI.U32 R2, R0.reuse, -0x326172a9, RZ ;  /* 0xcd9e8d5700027827 */ /* 0x040fe200078e00ff */
[----:B------:R-:W-:Y:S01]  /*04a0*/  UIADD3 UR30, UPT, UPT, UR13, -0x56f99767, URZ ;  /* 0xa90668990d1e7890 */ /* 0x000fe2000fffe0ff */
[----:B------:R-:W-:Y:S01]  /*04b0*/  @!P0 CS2R R38, SRZ ;  /* 0x0000000000268805 */ /* 0x000fe2000001ff00 */
[----:B------:R-:W-:Y:S01]  /*04c0*/  UIADD3 UR31, UPT, UPT, UR12, -0x4ab325aa, URZ ;  /* 0xb54cda560c1f7890 */ /* 0x000fe2000fffe0ff */
[----:B------:R-:W-:Y:S01]  /*04d0*/  IMAD.HI.U32 R20, R3, -0x2daee0ad, RZ ;  /* 0xd2511f5303147827 */ /* 0x000fe200078e00ff */
[----:B------:R-:W-:Y:S01]  /*04e0*/  LOP3.LUT R2, R21, UR21, R2, 0x96, !PT ;  /* 0x0000001515027c12 */ /* 0x000fe2000f8e9602 */
[----:B------:R-:W-:Y:S01]  /*04f0*/  UIADD3 UR32, UPT, UPT, UR13, 0x646e171e, URZ ;  /* 0x646e171e0d207890 */ /* 0x000fe2000fffe0ff */
[----:B------:R-:W-:Y:S01]  /*0500*/  @!P0 CS2R R36, SRZ ;  /* 0x0000000000248805 */ /* 0x000fe2000001ff00 */
[----:B------:R-:W-:Y:S01]  /*0510*/  IMAD R26, R3, -0x2daee0ad, RZ ;  /* 0xd2511f53031a7824 */ /* 0x000fe200078e02ff */
[----:B------:R-:W-:Y:S01]  /*0520*/  LOP3.LUT R20, R27, UR22, R20, 0x96, !PT ;  /* 0x000000161b147c12 */ /* 0x000fe2000f8e9614 */
[----:B------:R-:W-:Y:S01]  /*0530*/  IMAD R3, R0, -0x326172a9, RZ ;  /* 0xcd9e8d5700037824 */ /* 0x000fe200078e02ff */
[----:B------:R-:W-:Y:S01]  /*0540*/  UIADD3 UR33, UPT, UPT, UR12, 0x5384540f, URZ ;  /* 0x5384540f0c217890 */ /* 0x000fe2000fffe0ff */
[----:B------:R-:W-:Y:S01]  /*0550*/  IMAD.HI.U32 R21, R2, -0x2daee0ad, RZ ;  /* 0xd2511f5302157827 */ /* 0x000fe200078e00ff */
[----:B------:R-:W-:Y:S01]  /*0560*/  UIADD3 UR34, UPT, UPT, UR13, 0x1fd5c5a3, URZ ;  /* 0x1fd5c5a30d227890 */ /* 0x000fe2000fffe0ff */
[----:B------:R-:W-:Y:S01]  /*0570*/  @!P0 CS2R R34, SRZ ;  /* 0x0000000000228805 */ /* 0x000fe2000001ff00 */
[----:B------:R-:W-:Y:S01]  /*0580*/  UIADD3 UR35, UPT, UPT, UR12, -0xe443238, URZ ;  /* 0xf1bbcdc80c237890 */ /* 0x000fe2000fffe0ff */
[----:B------:R-:W-:Y:S01]  /*0590*/  IMAD.HI.U32 R0, R20, -0x326172a9, RZ ;  /* 0xcd9e8d5714007827 */ /* 0x000fe200078e00ff */
[----:B------:R-:W-:Y:S01]  /*05a0*/  LOP3.LUT R21, R26, UR24, R21, 0x96, !PT ;  /* 0x000000181a157c12 */ /* 0x000fe2000f8e9615 */
[----:B------:R-:W-:Y:S01]  /*05b0*/  UIADD3 UR36, UPT, UPT, UR13, -0x24c28bd8, URZ ;  /* 0xdb3d74280d247890 */ /* 0x000fe2000fffe0ff */
[----:B------:R-:W-:Y:S01]  /*05c0*/  @!P0 CS2R R32, SRZ ;  /* 0x0000000000208805 */ /* 0x000fe2000001ff00 */
[----:B------:R-:W-:Y:S01]  /*05d0*/  IMAD R27, R2, -0x2daee0ad, RZ ;  /* 0xd2511f53021b7824 */ /* 0x000fe200078e02ff */
[----:B------:R-:W-:Y:S01]  /*05e0*/  LOP3.LUT R0, R3, UR23, R0, 0x96, !PT ;  /* 0x0000001703007c12 */ /* 0x000fe2000f8e9600 */
[----:B------:R-:W-:Y:S01]  /*05f0*/  IMAD R20, R20, -0x326172a9, RZ ;  /* 0xcd9e8d5714147824 */ /* 0x000fe200078e02ff */
[----:B-1----:R-:W-:Y:S01]  /*0600*/  UISETP.NE.U32.AND UP0, UPT, UR4, URZ, UPT ;  /* 0x000000ff0400728c */ /* 0x002fe2000bf05070 */
[----:B------:R-:W-:Y:S01]  /*0610*/  IMAD.HI.U32 R3, R21, -0x326172a9, RZ ;  /* 0xcd9e8d5715037827 */ /* 0x000fe200078e00ff */
[----:B------:R-:W0:Y:S01]  /*0620*/  LDCU.U8 UR4, c[0x0][0x410] ;  /* 0x00008200ff0477ac */ /* 0x000e220008000000 */
[----:B------:R-:W-:-:S02]  /*0630*/  @!P0 CS2R R30, SRZ ;  /* 0x00000000001e8805 */ /* 0x000fc4000001ff00 */
[----:B------:R-:W-:Y:S01]  /*0640*/  @!P0 CS2R R28, SRZ ;  /* 0x00000000001c8805 */ /* 0x000fe2000001ff00 */
[----:B------:R-:W-:Y:S01]  /*0650*/  IMAD.HI.U32 R2, R0, -0x2daee0ad, RZ ;  /* 0xd2511f5300027827 */ /* 0x000fe200078e00ff */
[----:B------:R-:W-:Y:S01]  /*0660*/  LOP3.LUT R3, R20, UR25, R3, 0x96, !PT ;  /* 0x0000001914037c12 */ /* 0x000fe2000f8e9603 */
[----:B------:R-:W-:Y:S01]  /*0670*/  UIADD3 UR37, UPT, UPT, UR12, -0x700cb87f, URZ ;  /* 0x8ff347810c257890 */ /* 0x000fe2000fffe0ff */
[----:B------:R-:W-:Y:S01]  /*0680*/  LOP3.LUT R107, R62, 0x3, RZ, 0xc0, !PT ;  /* 0x000000033e6b7812 */ /* 0x000fe200078ec0ff */
[----:B------:R-:W-:Y:S01]  /*0690*/  IMAD R21, R21, -0x326172a9, RZ ;  /* 0xcd9e8d5715157824 */ /* 0x000fe200078e02ff */
[----:B------:R-:W-:Y:S01]  /*06a0*/  LOP3.LUT R2, R27, UR26, R2, 0x96, !PT ;  /* 0x0000001a1b027c12 */ /* 0x000fe2000f8e9602 */
[----:B------:R-:W-:Y:S01]  /*06b0*/  IMAD R27, R0, -0x2daee0ad, RZ ;  /* 0xd2511f53001b7824 */ /* 0x000fe200078e02ff */
[----:B------:R-:W-:Y:S01]  /*06c0*/  UIADD3 UR38, UPT, UPT, UR13, -0x695add53, URZ ;  /* 0x96a522ad0d267890 */ /* 0x000fe2000fffe0ff */
[----:B------:R-:W-:Y:S01]  /*06d0*/  IMAD.HI.U32 R20, R3, -0x2daee0ad, RZ ;  /* 0xd2511f5303147827 */ /* 0x000fe200078e00ff */
[----:B------:R-:W-:Y:S01]  /*06e0*/  @P0 MOV R16, R41 ;  /* 0x0000002900100202 */ /* 0x000fe20000000f00 */
[----:B------:R-:W-:Y:S01]  /*06f0*/  UISETP.NE.AND.EX UP0, UPT, UR5, URZ, UPT, UP0 ;  /* 0x000000ff0500728c */ /* 0x000fe2000bf05300 */
[----:B------:R-:W-:Y:S01]  /*0700*/  LOP3.LUT R59, R25, 0x1f, RZ, 0xc0, !PT ;  /* 0x0000001f193b7812 */ /* 0x000fe200078ec0ff */
[----:B------:R-:W-:Y:S01]  /*0710*/  IMAD.HI.U32 R0, R2, -0x326172a9, RZ ;  /* 0xcd9e8d5702007827 */ /* 0x000fe200078e00ff */
[----:B------:R-:W-:Y:S01]  /*0720*/  LOP3.LUT R20, R27, UR28, R20, 0x96, !PT ;  /* 0x0000001c1b147c12 */ /* 0x000fe2000f8e9614 */
[----:B------:R-:W-:-:S02]  /*0730*/  UPLOP3.LUT UP2, UPT, UPT, UPT, UPT, 0x40, 0x4 ;  /* 0x000000000004789c */ /* 0x000fc40003f4e870 */
        /* <DEDUP_REMOVED lines=8> */
[----:B------:R-:W3:Y:S02]  /*07c0*/  LDCU UR19, c[0x0][0x388] ;  /* 0x00007100ff1377ac */ /* 0x000ee40008000800 */
[----:B------:R-:W-:Y:S01]  /*07d0*/  IMAD R27, R0, -0x2daee0ad, RZ ;  /* 0xd2511f53001b7824 */ /* 0x000fe200078e02ff */
[----:B------:R-:W-:Y:S01]  /*07e0*/  LOP3.LUT R3, R26, UR30, R3, 0x96, !PT ;  /* 0x0000001e1a037c12 */ /* 0x000fe2000f8e9603 */
[----:B------:R-:W-:Y:S01]  /*07f0*/  IMAD.HI.U32 R26, R2, -0x2daee0ad, RZ ;  /* 0xd2511f53021a7827 */ /* 0x000fe200078e00ff */
[----:B------:R-:W4:Y:S03]  /*0800*/  LDCU UR20, c[0x0][0x400] ;  /* 0x00008000ff1477ac */ /* 0x000f260008000800 */
[----:B------:R-:W-:Y:S01]  /*0810*/  IMAD R21, R20, -0x326172a9, RZ ;  /* 0xcd9e8d5714157824 */ /* 0x000fe200078e02ff */
[----:B------:R-:W-:Y:S01]  /*0820*/  LOP3.LUT R26, R27, UR32, R26, 0x96, !PT ;  /* 0x000000201b1a7c12 */ /* 0x000fe2000f8e961a */
[C---:B------:R-:W-:Y:S01]  /*0830*/  IMAD.HI.U32 R0, R3.reuse, -0x326172a9, RZ ;  /* 0xcd9e8d5703007827 */ /* 0x040fe200078e00ff */
[----:B------:R-:W1:Y:S03]  /*0840*/  LDCU.64 UR14, c[0x0][0x3a0] ;  /* 0x00007400ff0e77ac */ /* 0x000e660008000a00 */
[----:B------:R-:W-:Y:S01]  /*0850*/  IMAD R20, R3, -0x326172a9, RZ ;  /* 0xcd9e8d5703147824 */ /* 0x000fe200078e02ff */
[----:B------:R-:W-:Y:S01]  /*0860*/  LOP3.LUT R0, R21, UR31, R0, 0x96, !PT ;  /* 0x0000001f15007c12 */ /* 0x000fe2000f8e9600 */
[----:B------:R-:W-:Y:S01]  /*0870*/  IMAD R21, R2, -0x2daee0ad, RZ ;  /* 0xd2511f5302157824 */ /* 0x000fe200078e02ff */
[----:B------:R-:W1:Y:S01]  /*0880*/  LDCU.64 UR16, c[0x0][0x380] ;  /* 0x00007000ff1077ac */ /* 0x000e620008000a00 */
[----:B------:R-:W-:Y:S01]  /*0890*/  IMAD.HI.U32 R3, R26, -0x326172a9, RZ ;  /* 0xcd9e8d571a037827 */ /* 0x000fe200078e00ff */
[----:B0-----:R-:W-:-:S03]  /*08a0*/  UISETP.NE.AND UP3, UPT, UR4, URZ, UPT ;  /* 0x000000ff0400728c */ /* 0x001fc6000bf65270 */
        /* <DEDUP_REMOVED lines=8> */
[----:B------:R-:W-:Y:S01]  /*0930*/  @P0 IMAD.MOV.U32 R82, RZ, RZ, R10 ;  /* 0x000000ffff520224 */ /* 0x000fe200078e000a */
[----:B------:R-:W-:Y:S01]  /*0940*/  LOP3.LUT R88, R21, UR35, R88, 0x96, !PT ;  /* 0x0000002315587c12 */ /* 0x000fe2000f8e9658 */
[----:B------:R-:W-:Y:S02]  /*0950*/  @P0 IMAD.MOV.U32 R84, RZ, RZ, R11 ;  /* 0x000000ffff540224 */ /* 0x000fe400078e000b */
[----:B------:R-:W-:Y:S02]  /*0960*/  IMAD R3, R3, -0x2daee0ad, RZ ;  /* 0xd2511f5303037824 */ /* 0x000fe400078e02ff */
[----:B------:R-:W-:Y:S02]  /*0970*/  IMAD R2, R2, -0x326172a9, RZ ;  /* 0xcd9e8d5702027824 */ /* 0x000fe400078e02ff */
[----:B------:R-:W-:-:S04]  /*0980*/  IMAD.HI.U32 R27, R86, -0x326172a9, RZ ;  /* 0xcd9e8d57561b7827 */ /* 0x000fc800078e00ff */
[----:B------:R-:W-:Y:S01]  /*0990*/  IMAD.HI.U32 R44, R88, -0x2daee0ad, RZ ;  /* 0xd2511f53582c7827 */ /* 0x000fe200078e00ff */
[----:B------:R-:W-:-:S03]  /*09a0*/  LOP3.LUT R27, R2, UR37, R27, 0x96, !PT ;  /* 0x00000025021b7c12 */ /* 0x000fc6000f8e961b */
[----:B------:R-:W-:Y:S01]  /*09b0*/  @!P0 IMAD.MOV.U32 R64, RZ, RZ, R17 ;  /* 0x000000ffff408224 */ /* 0x000fe200078e0011 */
[----:B------:R-:W-:Y:S01]  /*09c0*/  LOP3.LUT R44, R3, UR38, R44, 0x96, !PT ;  /* 0x00000026032c7c12 */ /* 0x000fe2000f8e962c */
[----:B------:R-:W-:Y:S02]  /*09d0*/  @!P0 IMAD.MOV.U32 R68, RZ, RZ, R19 ;  /* 0x000000ffff448224 */ /* 0x000fe400078e0013 */
[----:B------:R-:W-:Y:S02]  /*09e0*/  @!P0 IMAD.MOV.U32 R70, RZ, RZ, R12 ;  /* 0x000000ffff468224 */ /* 0x000fe400078e000c */
[----:B------:R-:W-:Y:S01]  /*09f0*/  @!P0 IMAD.MOV.U32 R72, RZ, RZ, R13 ;  /* 0x000000ffff488224 */ /* 0x000fe200078e000d */
[-C--:B------:R-:W-:Y:S01]  /*0a00*/  @P0 MOV R13, R4.reuse ;  /* 0x00000004000d0202 */ /* 0x080fe20000000f00 */
[----:B------:R-:W-:Y:S01]  /*0a10*/  @!P0 IMAD.MOV.U32 R74, RZ, RZ, R14 ;  /* 0x000000ffff4a8224 */ /* 0x000fe200078e000e */
[----:B------:R-:W-:Y:S01]  /*0a20*/  @P0 MOV R14, R43 ;  /* 0x0000002b000e0202 */ /* 0x000fe20000000f00 */
[----:B------:R-:W-:Y:S01]  /*0a30*/  @!P0 IMAD.MOV.U32 R76, RZ, RZ, R15 ;  /* 0x000000ffff4c8224 */ /* 0x000fe200078e000f */
[----:B------:R-:W-:Y:S01]  /*0a40*/  @!P0 MOV R13, R4 ;  /* 0x00000004000d8202 */ /* 0x000fe20000000f00 */
[----:B------:R-:W-:-:S02]  /*0a50*/  @!P0 IMAD.MOV.U32 R78, RZ, RZ, R8 ;  /* 0x000000ffff4e8224 */ /* 0x000fc400078e0008 */
[----:B------:R-:W-:Y:S01]  /*0a60*/  @!P0 IMAD.MOV.U32 R82, RZ, RZ, R10 ;  /* 0x000000ffff528224 */ /* 0x000fe200078e000a */
[-C--:B------:R-:W-:Y:S01]  /*0a70*/  @P0 MOV R10, R7.reuse ;  /* 0x00000007000a0202 */ /* 0x080fe20000000f00 */
[----:B------:R-:W-:Y:S01]  /*0a80*/  @!P0 IMAD.MOV.U32 R84, RZ, RZ, R11 ;  /* 0x000000ffff548224 */ /* 0x000fe200078e000b */
[----:B------:R-:W-:Y:S01]  /*0a90*/  @!P0 MOV R10, R7 ;  /* 0x00000007000a8202 */ /* 0x000fe20000000f00 */
[----:B------:R-:W-:Y:S02]  /*0aa0*/  @P0 IMAD.MOV.U32 R21, RZ, RZ, R48 ;  /* 0x000000ffff150224 */ /* 0x000fe400078e0030 */
[----:B------:R-:W-:Y:S01]  /*0ab0*/  @P0 IMAD.MOV.U32 R20, RZ, RZ, R49 ;  /* 0x000000ffff140224 */ /* 0x000fe200078e0031 */
[----:B------:R-:W-:Y:S01]  /*0ac0*/  @!P0 MOV R20, R49 ;  /* 0x0000003100148202 */ /* 0x000fe20000000f00 */
[----:B------:R-:W-:Y:S02]  /*0ad0*/  @P0 IMAD.MOV.U32 R19, RZ, RZ, R50 ;  /* 0x000000ffff130224 */ /* 0x000fe400078e0032 */
[----:B------:R-:W-:Y:S01]  /*0ae0*/  @P0 IMAD.MOV.U32 R18, RZ, RZ, R51 ;  /* 0x000000ffff120224 */ /* 0x000fe200078e0033 */
[----:B------:R-:W-:Y:S01]  /*0af0*/  @!P0 MOV R18, R51 ;  /* 0x0000003300128202 */ /* 0x000fe20000000f00 */
[----:B------:R-:W-:-:S02]  /*0b00*/  @P0 IMAD.MOV.U32 R12, RZ, RZ, R5 ;  /* 0x000000ffff0c0224 */ /* 0x000fc400078e0005 */
[----:B------:R-:W-:Y:S02]  /*0b10*/  @P0 IMAD.MOV.U32 R11, RZ, RZ, R6 ;  /* 0x000000ffff0b0224 */ /* 0x000fe400078e0006 */
[--C-:B------:R-:W-:Y:S02]  /*0b20*/  HADD2.F32 R61, -RZ, R63.reuse.H0_H0 ;  /* 0x2000003fff3d7230 */ /* 0x100fe40000004100 */
[----:B------:R-:W-:Y:S02]  /*0b30*/  HADD2.F32 R62, -RZ, R63.H1_H1 ;  /* 0x3000003fff3e7230 */ /* 0x000fe40000004100 */
[----:B------:R-:W-:Y:S02]  /*0b40*/  @!P0 IMAD.MOV.U32 R21, RZ, RZ, R48 ;  /* 0x000000ffff158224 */ /* 0x000fe400078e0030 */
[----:B------:R-:W-:Y:S02]  /*0b50*/  @!P0 IMAD.MOV.U32 R19, RZ, RZ, R50 ;  /* 0x000000ffff138224 */ /* 0x000fe400078e0032 */
[----:B------:R-:W-:Y:S01]  /*0b60*/  @P0 IMAD.MOV.U32 R17, RZ, RZ, R40 ;  /* 0x000000ffff110224 */ /* 0x000fe200078e0028 */
[----:B------:R-:W-:Y:S01]  /*0b70*/  @!P0 MOV R17, R40 ;  /* 0x0000002800118202 */ /* 0x000fe20000000f00 */
[----:B------:R-:W-:Y:S01]  /*0b80*/  @P0 IMAD.MOV.U32 R15, RZ, RZ, R42 ;  /* 0x000000ffff0f0224 */ /* 0x000fe200078e002a */
[----:B------:R-:W-:Y:S01]  /*0b90*/  @!P0 MOV R15, R42 ;  /* 0x0000002a000f8202 */ /* 0x000fe20000000f00 */
[----:B------:R-:W-:-:S02]  /*0ba0*/  @!P0 IMAD.MOV.U32 R12, RZ, RZ, R5 ;  /* 0x000000ffff0c8224 */ /* 0x000fc400078e0005 */
[----:B------:R-:W-:Y:S02]  /*0bb0*/  @!P0 IMAD.MOV.U32 R11, RZ, RZ, R6 ;  /* 0x000000ffff0b8224 */ /* 0x000fe400078e0006 */
        /* <DEDUP_REMOVED lines=11> */
[----:B------:R-:W-:Y:S02]  /*0c70*/  @!P0 IMAD.MOV.U32 R16, RZ, RZ, R41 ;  /* 0x000000ffff108224 */ /* 0x000fe400078e0029 */
[----:B------:R-:W-:Y:S02]  /*0c80*/  @!P0 IMAD.MOV.U32 R14, RZ, RZ, R43 ;  /* 0x000000ffff0e8224 */ /* 0x000fe400078e002b */
        /* <DEDUP_REMOVED lines=24> */
[----:B------:R-:W-:Y:S02]  /*0e10*/  IMAD.MOV.U32 R60, RZ, RZ, RZ ;  /* 0x000000ffff3c7224 */ /* 0x000fe400078e00ff */
        /* <DEDUP_REMOVED lines=11> */
[----:B------:R-:W-:Y:S02]  /*0ed0*/  IMAD R86, R86, -0x326172a9, RZ ;  /* 0xcd9e8d5756567824 */ /* 0x000fe400078e02ff */
[----:B-1234-:R-:W-:-:S07]  /*0ee0*/  IMAD R88, R88, -0x2daee0ad, RZ ;  /* 0xd2511f5358587824 */ /* 0x01efce00078e02ff */
.L_x_3564:
[----:B0-----:R-:W0:Y:S01]  /*0ef0*/  @UP0 LDCU.64 UR4, c[0x0][0x3e0] ;  /* 0x00007c00ff0407ac */ /* 0x001e220008000a00 */
[----:B------:R-:W-:Y:S01]  /*0f00*/  PLOP3.LUT P0, PT, PT, PT, UP0, 0x80, 0x8 ;  /* 0x000000000008781c */ /* 0x000fe20003f0f008 */
[----:B------:R-:W1:Y:S01]  /*0f10*/  LDC.64 R40, c[0x0][0x390] ;  /* 0x0000e400ff287b82 */ /* 0x000e620000000a00 */
[----:B------:R-:W-:-:S04]  /*0f20*/  UIMAD UR6, UR18, UR19, URZ ;  /* 0x00000013120672a4 */ /* 0x000fc8000f8e02ff */
[----:B------:R-:W-:Y:S01]  /*0f30*/  USHF.R.S32.HI UR7, URZ, 0x1f, UR6 ;  /* 0x0000001fff077899 */ /* 0x000fe20008011406 */
[----:B------:R-:W-:-:S03]  /*0f40*/  LOP3.LUT R32, R25, 0x60, RZ, 0xc0, !PT ;  /* 0x0000006019207812 */ /* 0x000fc600078ec0ff */
[----:B------:R-:W-:Y:S02]  /*0f50*/  ULEA.HI UR7, UR7, UR6, URZ, 0x3 ;  /* 0x0000000607077291 */ /* 0x000fe4000f8f18ff */
[----:B0-----:R-:W-:-:S06]  /*0f60*/  @UP0 UIMAD.WIDE UR4, UR18, 0x2, UR4 ;  /* 0x00000002120408a5 */ /* 0x001fcc000f8e0204 */
[----:B------:R-:W-:Y:S01]  /*0f70*/  IMAD.U32 R36, RZ, RZ, UR4 ;  /* 0x00000004ff247e24 */ /* 0x000fe2000f8e00ff */
[----:B------:R-:W-:Y:S01]  /*0f80*/  MOV R37, UR5 ;  /* 0x0000000500257c02 */ /* 0x000fe20008000f00 */
[----:B------:R-:W-:Y:S01]  /*0f90*/  IMAD.U32 R87, RZ, RZ, UR7 ;  /* 0x00000007ff577e24 */ /* 0x000fe2000f8e00ff */
[----:B------:R-:W-:-:S03]  /*0fa0*/  LOP3.LUT R32, R32, 0x1f, R25, 0xf8, !PT ;  /* 0x0000001f20207812 */ /* 0x000fc600078ef819 */
        /* <DEDUP_REMOVED lines=26> */
.L_x_20599:
[----:B------:R-:W-:Y:S05]  /*1150*/  BRX R36 -0x1160                                        (*"BRANCH_TARGETS .L_x_20600,.L_x_20601,.L_x_20602"*) ;  /* 0xffffffec24a87949 */ /* 0x000fea000383ffff */
.L_x_20602:
[----:B------:R-:W-:Y:S01]  /*1160*/  VIADD R36, R107, 0x1 ;  /* 0x000000016b247836 */ /* 0x000fe20000000000 */
[----:B------:R-:W-:Y:S01]  /*1170*/  MOV R108, R88 ;  /* 0x00000058006c7202 */ /* 0x000fe20000000f00 */
[----:B------:R-:W-:Y:S01]  /*1180*/  IMAD.MOV.U32 R37, RZ, RZ, R27 ;  /* 0x000000ffff257224 */ /* 0x000fe200078e001b */
[----:B------:R-:W-:Y:S06]  /*1190*/  BRA `(.L_x_3416) ;  /* 0x0000000000e87947 */ /* 0x000fec0003800000 */
.L_x_20600:
[----:B------:R-:W-:Y:S02]  /*11a0*/  HFMA2 R36, -RZ, RZ, 0, 1.78813934326171875e-07 ;  /* 0x00000003ff247431 */ /* 0x000fe400000001ff */
[----:B------:R-:W-:Y:S02]  /*11b0*/  IMAD.MOV.U32 R108, RZ, RZ, R88 ;  /* 0x000000ffff6c7224 */ /* 0x000fe400078e0058 */
[----:B------:R-:W-:Y:S01]  /*11c0*/  IMAD.MOV.U32 R37, RZ, RZ, R44 ;  /* 0x000000ffff257224 */ /* 0x000fe200078e002c */
[----:B------:R-:W-:Y:S06]  /*11d0*/  BRA `(.L_x_3416) ;  /* 0x0000000000d87947 */ /* 0x000fec0003800000 */
.L_x_20601:
        /* <DEDUP_REMOVED lines=12> */
.L_x_3417:
        /* <DEDUP_REMOVED lines=40> */
[----:B------:R-:W-:Y:S01]  /*1520*/  LOP3.LUT R44, R36, UR38, R109, 0x96, !PT ;  /* 0x00000026242c7c12 */ /* 0x000fe2000f8e966d */
[----:B------:R-:W-:-:S07]  /*1530*/  IMAD.MOV.U32 R36, RZ, RZ, RZ ;  /* 0x000000ffff247224 */ /* 0x000fce00078e00ff */
.L_x_3416:
        /* <DEDUP_REMOVED lines=10> */
[----:B------:R-:W-:-:S03]  /*15e0*/  HADD2.F32 R37, -RZ, R28.H0_H0 ;  /* 0x2000001cff257230 */ /* 0x000fc60000004100 */
[----:B------:R-:W-:Y:S02]  /*15f0*/  FSEL R38, R38, RZ, !P0 ;  /* 0x000000ff26267208 */ /* 0x000fe40004000000 */
[----:B------:R-:W-:-:S03]  /*1600*/  PLOP3.LUT P0, PT, P0, PT, PT, 0x8, 0x80 ;  /* 0x000000000080781c */ /* 0x000fc6000070e170 */
[----:B------:R-:W-:Y:S01]  /*1610*/  FFMA.FTZ R85, R38, R85, R37 ;  /* 0x0000005526557223 */ /* 0x000fe20000010025 */
[----:B------:R-:W-:Y:S01]  /*1620*/  MOV R38, 0x2 ;  /* 0x0000000200267802 */ /* 0x000fe20000000f00 */
[----:B------:R-:W-:Y:S01]  /*1630*/  IMAD.MOV.U32 R37, RZ, RZ, R86 ;  /* 0x000000ffff257224 */ /* 0x000fe200078e0056 */
        /* <DEDUP_REMOVED lines=10> */
.L_x_3419:
        /* <DEDUP_REMOVED lines=12> */
.L_x_3420:
        /* <DEDUP_REMOVED lines=43> */
.L_x_3418:
        /* <DEDUP_REMOVED lines=8> */
[----:B------:R-:W-:Y:S01]  /*1ad0*/  FSETP.GTU.FTZ.AND P0, PT, R37, UR4, PT ;  /* 0x0000000425007c0b */ /* 0x000fe2000bf1c000 */
[----:B------:R-:W-:-:S03]  /*1ae0*/  HADD2.F32 R37, -RZ, R21.H1_H1 ;  /* 0x30000015ff257230 */ /* 0x000fc60000004100 */
        /* <DEDUP_REMOVED lines=13> */
.L_x_3422:
        /* <DEDUP_REMOVED lines=12> */
.L_x_3423:
        /* <DEDUP_REMOVED lines=43> */
.L_x_3421:
        /* <DEDUP_REMOVED lines=9> */
[----:B------:R-:W-:-:S03]  /*1fc0*/  HADD2.F32 R37, -RZ, R29.H0_H0 ;  /* 0x2000001dff257230 */ /* 0x000fc60000004100 */
        /* <DEDUP_REMOVED lines=13> */
.L_x_3425:
        /* <DEDUP_REMOVED lines=12> */
.L_x_3426:
        /* <DEDUP_REMOVED lines=43> */
.L_x_3424:
[----:B------:R-:W-:Y:S01]  /*2410*/  I2FP.F32.U32 R37, R32 ;  /* 0x0000002000257245 */ /* 0x000fe20000201000 */
[----:B------:R-:W-:Y:S01]  /*2420*/  HADD2.F32 R33, -RZ, R33.H1_H1 ;  /* 0x30000021ff217230 */ /* 0x000fe20000004100 */
[----:B------:R-:W-:Y:S01]  /*2430*/  ISETP.NE.AND P3, PT, R38, 0x1, PT ;  /* 0x000000012600780c */ /* 0x000fe20003f65270 */
[----:B------:R-:W-:Y:S02]  /*2440*/  HADD2.F32 R32, -RZ, R20.H1_H1 ;  /* 0x30000014ff207230 */ /* 0x000fe40000004100 */
[----:B------:R-:W-:Y:S01]  /*2450*/  FFMA.FTZ R37, R37, R98, 1.1641532182693481445e-10 ;  /* 0x2f00000025257423 */ /* 0x000fe20000010062 */
[----:B------:R-:W-:Y:S01]  /*2460*/  FMUL.FTZ R33, R33, UR6 ;  /* 0x0000000621217c20 */ /* 0x000fe20008410000 */
[----:B------:R-:W-:-:S03]  /*2470*/  HADD2.F32 R36, -RZ, R29.H1_H1 ;  /* 0x3000001dff247230 */ /* 0x000fc60000004100 */
[----:B------:R-:W-:Y:S01]  /*2480*/  FMUL.FTZ R33, R33, UR5 ;  /* 0x0000000521217c20 */ /* 0x000fe20008410000 */
[----:B------:R-:W-:-:S04]  /*2490*/  FSETP.GTU.FTZ.AND P2, PT, R37, UR4, PT ;  /* 0x0000000425007c0b */ /* 0x000fc8000bf5c000 */
        /* <DEDUP_REMOVED lines=14> */
.L_x_3428:
        /* <DEDUP_REMOVED lines=12> */
.L_x_3429:
        /* <DEDUP_REMOVED lines=43> */
.L_x_3427:
        /* <DEDUP_REMOVED lines=23> */
.L_x_3431:
        /* <DEDUP_REMOVED lines=12> */
.L_x_3432:
        /* <DEDUP_REMOVED lines=43> */
.L_x_3430:
        /* <DEDUP_REMOVED lines=13> */
[----:B------:R-:W-:-:S03]  /*2ea0*/  MOV R33, R86 ;  /* 0x0000005600217202 */ /* 0x000fc60000000f00 */
        /* <DEDUP_REMOVED lines=10> */
.L_x_3434:
        /* <DEDUP_REMOVED lines=12> */
.L_x_3435:
        /* <DEDUP_REMOVED lines=43> */
.L_x_3433:
        /* <DEDUP_REMOVED lines=8> */
[----:B------:R-:W-:Y:S01]  /*3340*/  FSETP.GTU.FTZ.AND P5, PT, R33, UR4, PT ;  /* 0x0000000421007c0b */ /* 0x000fe2000bfbc000 */
[----:B------:R-:W-:-:S03]  /*3350*/  HADD2.F32 R33, -RZ, R31.H0_H0 ;  /* 0x2000001fff217230 */ /* 0x000fc60000004100 */
        /* <DEDUP_REMOVED lines=13> */
.L_x_3437:
        /* <DEDUP_REMOVED lines=14> */
.L_x_3438:
        /* <DEDUP_REMOVED lines=43> */
.L_x_3436:
[----:B------:R-:W-:Y:S01]  /*37c0*/  I2FP.F32.U32 R33, R33 ;  /* 0x0000002100217245 */ /* 0x000fe20000201000 */
[----:B------:R-:W-:Y:S01]  /*37d0*/  HADD2.F32 R35, -RZ, R35.H1_H1 ;  /* 0x30000023ff237230 */ /* 0x000fe20000004100 */
[----:B------:R-:W-:Y:S01]  /*37e0*/  F2FP.F16.F32.PACK_AB R34, R34, R92 ;  /* 0x0000005c2222723e */ /* 0x000fe200000000ff */
[----:B------:R-:W-:Y:S02]  /*37f0*/  HADD2.F32 R96, -RZ, R18.H1_H1 ;  /* 0x30000012ff607230 */ /* 0x000fe40000004100 */
        /* <DEDUP_REMOVED lines=8> */
[----:B------:R-:W-:Y:S01]  /*3880*/  FFMA.FTZ R96, R35, R96, R32 ;  /* 0x0000006023607223 */ /* 0x000fe20000010020 */
[----:B------:R-:W-:-:S04]  /*3890*/  F2FP.F16.F32.PACK_AB R32, R90, R85 ;  /* 0x000000555a20723e */ /* 0x000fc800000000ff */
[----:B------:R-:W-:Y:S01]  /*38a0*/  F2FP.F16.F32.PACK_AB R35, R96, R93 ;  /* 0x0000005d6023723e */ /* 0x000fe200000000ff */
[----:B------:R-:W-:Y:S06]  /*38b0*/  BRA `(.L_x_3439) ;  /* 0x0000002400d07947 */ /* 0x000fec0003800000 */
.L_x_3415:
        /* <DEDUP_REMOVED lines=15> */
.L_x_3441:
        /* <DEDUP_REMOVED lines=12> */
.L_x_3442:
        /* <DEDUP_REMOVED lines=39> */
[----:B------:R-:W-:Y:S02]  /*3ce0*/  MOV R86, R38 ;  /* 0x0000002600567202 */ /* 0x000fe40000000f00 */
[----:B------:R-:W-:Y:S01]  /*3cf0*/  LOP3.LUT R44, R36, UR38, R109, 0x96, !PT ;  /* 0x00000026242c7c12 */ /* 0x000fe2000f8e966d */
[----:B------:R-:W-:-:S07]  /*3d00*/  IMAD.MOV.U32 R36, RZ, RZ, R88 ;  /* 0x000000ffff247224 */ /* 0x000fce00078e0058 */
.L_x_3440:
        /* <DEDUP_REMOVED lines=9> */
[----:B------:R-:W-:Y:S02]  /*3da0*/  FSETP.GTU.FTZ.AND P0, PT, R37, UR4, PT ;  /* 0x0000000425007c0b */ /* 0x000fe4000bf1c000 */
[----:B------:R-:W-:Y:S02]  /*3db0*/  MOV R37, R86 ;  /* 0x0000005600257202 */ /* 0x000fe40000000f00 */
        /* <DEDUP_REMOVED lines=14> */
.L_x_3444:
        /* <DEDUP_REMOVED lines=12> */
.L_x_3445:
        /* <DEDUP_REMOVED lines=43> */
.L_x_3443:
[----:B------:R-:W-:Y:S01]  /*4210*/  I2FP.F32.U32 R37, R37 ;  /* 0x0000002500257245 */ /* 0x000fe20000201000 */
[----:B------:R-:W-:Y:S01]  /*4220*/  HADD2.F32 R32, -RZ, R32.H1_H1 ;  /* 0x30000020ff207230 */ /* 0x000fe20000004100 */
[----:B------:R-:W-:Y:S01]  /*4230*/  ISETP.NE.AND P1, PT, R36, 0x1, PT ;  /* 0x000000012400780c */ /* 0x000fe20003f25270 */
[----:B------:R-:W-:Y:S02]  /*4240*/  HFMA2 R38, -RZ, RZ, 0, 1.1920928955078125e-07 ;  /* 0x00000002ff267431 */ /* 0x000fe400000001ff */
[----:B------:R-:W-:Y:S01]  /*4250*/  FFMA.FTZ R37, R37, R98, 1.1641532182693481445e-10 ;  /* 0x2f00000025257423 */ /* 0x000fe20000010062 */
[----:B------:R-:W-:-:S04]  /*4260*/  FMUL.FTZ R32, R32, UR6 ;  /* 0x0000000620207c20 */ /* 0x000fc80008410000 */
[----:B------:R-:W-:Y:S01]  /*4270*/  FMUL.FTZ R32, R32, UR5 ;  /* 0x0000000520207c20 */ /* 0x000fe20008410000 */
[----:B------:R-:W-:Y:S01]  /*4280*/  FSETP.GTU.FTZ.AND P0, PT, R37, UR4, PT ;  /* 0x0000000425007c0b */ /* 0x000fe2000bf1c000 */
[----:B------:R-:W-:-:S03]  /*4290*/  HADD2.F32 R37, -RZ, R21.H1_H1 ;  /* 0x30000015ff257230 */ /* 0x000fc60000004100 */
        /* <DEDUP_REMOVED lines=13> */
.L_x_3447:
        /* <DEDUP_REMOVED lines=12> */
.L_x_3448:
        /* <DEDUP_REMOVED lines=43> */
.L_x_3446:
[----:B------:R-:W-:Y:S01]  /*46e0*/  I2FP.F32.U32 R37, R32 ;  /* 0x0000002000257245 */ /* 0x000fe20000201000 */
[----:B------:R-:W-:Y:S01]  /*46f0*/  HADD2.F32 R32, -RZ, R33.H0_H0 ;  /* 0x20000021ff207230 */ /* 0x000fe20000004100 */
[----:B------:R-:W-:Y:S01]  /*4700*/  ISETP.NE.AND P2, PT, R38, 0x1, PT ;  /* 0x000000012600780c */ /* 0x000fe20003f45270 */
[----:B------:R-:W-:Y:S02]  /*4710*/  HADD2.F32 R36, -RZ, R20.H0_H0 ;  /* 0x20000014ff247230 */ /* 0x000fe40000004100 */
[----:B------:R-:W-:Y:S01]  /*4720*/  FFMA.FTZ R37, R37, R98, 1.1641532182693481445e-10 ;  /* 0x2f00000025257423 */ /* 0x000fe20000010062 */
[----:B------:R-:W-:-:S04]  /*4730*/  FMUL.FTZ R32, R32, UR6 ;  /* 0x0000000620207c20 */ /* 0x000fc80008410000 */
[----:B------:R-:W-:Y:S01]  /*4740*/  FMUL.FTZ R32, R32, UR5 ;  /* 0x0000000520207c20 */ /* 0x000fe20008410000 */
[----:B------:R-:W-:-:S04]  /*4750*/  FSETP.GTU.FTZ.AND P1, PT, R37, UR4, PT ;  /* 0x0000000425007c0b */ /* 0x000fc8000bf3c000 */
[----:B------:R-:W-:Y:S02]  /*4760*/  FSEL R89, R32, RZ, !P1 ;  /* 0x000000ff20597208 */ /* 0x000fe40004800000 */
[----:B------:R-:W-:Y:S02]  /*4770*/  PLOP3.LUT P1, PT, P1, PT, PT, 0x8, 0x80 ;  /* 0x000000000080781c */ /* 0x000fe40000f2e170 */
[----:B------:R-:W-:Y:S01]  /*4780*/  MOV R32, R86 ;  /* 0x0000005600207202 */ /* 0x000fe20000000f00 */
[----:B------:R-:W-:Y:S01]  /*4790*/  FMUL.FTZ R89, R89, R36 ;  /* 0x0000002459597220 */ /* 0x000fe20000410000 */
        /* <DEDUP_REMOVED lines=10> */
.L_x_3450:
        /* <DEDUP_REMOVED lines=12> */
.L_x_3451:
        /* <DEDUP_REMOVED lines=43> */
.L_x_3449:
        /* <DEDUP_REMOVED lines=8> */
[----:B------:R-:W-:-:S03]  /*4c30*/  HFMA2 R37, -RZ, RZ, 0, 1.1920928955078125e-07 ;  /* 0x00000002ff257431 */ /* 0x000fc600000001ff */
        /* <DEDUP_REMOVED lines=13> */
.L_x_3453:
        /* <DEDUP_REMOVED lines=12> */
.L_x_3454:
        /* <DEDUP_REMOVED lines=43> */
.L_x_3452:
[----:B------:R-:W-:Y:S01]  /*5080*/  I2FP.F32.U32 R33, R33 ;  /* 0x0000002100217245 */ /* 0x000fe20000201000 */
[----:B------:R-:W-:Y:S01]  /*5090*/  HADD2.F32 R32, -RZ, R34.H0_H0 ;  /* 0x20000022ff207230 */ /* 0x000fe20000004100 */
[----:B------:R-:W-:-:S03]  /*50a0*/  ISETP.NE.AND P4, PT, R37, 0x1, PT ;  /* 0x000000012500780c */ /* 0x000fc60003f85270 */
[----:B------:R-:W-:Y:S01]  /*50b0*/  FFMA.FTZ R33, R33, R98, 1.1641532182693481445e-10 ;  /* 0x2f00000021217423 */ /* 0x000fe20000010062 */
[----:B------:R-:W-:-:S04]  /*50c0*/  FMUL.FTZ R32, R32, UR6 ;  /* 0x0000000620207c20 */ /* 0x000fc80008410000 */
[----:B------:R-:W-:Y:S01]  /*50d0*/  FMUL.FTZ R32, R32, UR5 ;  /* 0x0000000520207c20 */ /* 0x000fe20008410000 */
[----:B------:R-:W-:Y:S01]  /*50e0*/  FSETP.GTU.FTZ.AND P3, PT, R33, UR4, PT ;  /* 0x0000000421007c0b */ /* 0x000fe2000bf7c000 */
[----:B------:R-:W-:-:S03]  /*50f0*/  HADD2.F32 R33, -RZ, R19.H0_H0 ;  /* 0x20000013ff217230 */ /* 0x000fc60000004100 */
[----:B------:R-:W-:Y:S01]  /*5100*/  FSEL R92, R32, RZ, !P3 ;  /* 0x000000ff205c7208 */ /* 0x000fe20005800000 */
[----:B------:R-:W-:Y:S01]  /*5110*/  IMAD.MOV.U32 R32, RZ, RZ, 0x2 ;  /* 0x00000002ff207424 */ /* 0x000fe200078e00ff */
        /* <DEDUP_REMOVED lines=12> */
.L_x_3456:
        /* <DEDUP_REMOVED lines=12> */
.L_x_3457:
        /* <DEDUP_REMOVED lines=43> */
.L_x_3455:
        /* <DEDUP_REMOVED lines=9> */
[----:B------:R-:W-:Y:S02]  /*55e0*/  FSEL R34, R34, RZ, !P4 ;  /* 0x000000ff22227208 */ /* 0x000fe40006000000 */
[----:B------:R-:W-:-:S03]  /*55f0*/  PLOP3.LUT P4, PT, P4, PT, PT, 0x8, 0x80 ;  /* 0x000000000080781c */ /* 0x000fc6000278e170 */
[----:B------:R-:W-:Y:S01]  /*5600*/  FMUL.FTZ R34, R34, R33 ;  /* 0x0000002122227220 */ /* 0x000fe20000410000 */
        /* <DEDUP_REMOVED lines=11> */
.L_x_3459:
        /* <DEDUP_REMOVED lines=12> */
.L_x_3460:
        /* <DEDUP_REMOVED lines=43> */
.L_x_3458:
[----:B------:R-:W-:Y:S01]  /*5a30*/  I2FP.F32.U32 R33, R33 ;  /* 0x0000002100217245 */ /* 0x000fe20000201000 */
[----:B------:R-:W-:Y:S01]  /*5a40*/  HADD2.F32 R32, -RZ, R35.H0_H0 ;  /* 0x20000023ff207230 */ /* 0x000fe20000004100 */
[----:B------:R-:W-:Y:S01]  /*5a50*/  ISETP.NE.AND P6, PT, R37, 0x1, PT ;  /* 0x000000012500780c */ /* 0x000fe20003fc5270 */
[----:B------:R-:W-:Y:S01]  /*5a60*/  HADD2.F32 R36, -RZ, R18.H0_H0 ;  /* 0x20000012ff247230 */ /* 0x000fe20000004100 */
        /* <DEDUP_REMOVED lines=18> */
.L_x_3462:
        /* <DEDUP_REMOVED lines=14> */
.L_x_3463:
        /* <DEDUP_REMOVED lines=43> */
.L_x_3461:
[----:B------:R-:W-:Y:S01]  /*5f20*/  I2FP.F32.U32 R33, R33 ;  /* 0x0000002100217245 */ /* 0x000fe20000201000 */
[----:B------:R-:W-:Y:S01]  /*5f30*/  HADD2.F32 R35, -RZ, R35.H1_H1 ;  /* 0x30000023ff237230 */ /* 0x000fe20000004100 */
[----:B------:R-:W-:Y:S01]  /*5f40*/  F2FP.F16.F32.PACK_AB R34, R34, R92 ;  /* 0x0000005c2222723e */ /* 0x000fe200000000ff */
[----:B------:R-:W-:Y:S01]  /*5f50*/  HADD2.F32 R37, -RZ, R18.H1_H1 ;  /* 0x30000012ff257230 */ /* 0x000fe20000004100 */
[----:B------:R-:W-:Y:S01]  /*5f60*/  F2FP.F16.F32.PACK_AB R32, R90, R85 ;  /* 0x000000555a20723e */ /* 0x000fe200000000ff */
[----:B------:R-:W-:Y:S01]  /*5f70*/  FFMA.FTZ R33, R33, R98, 1.1641532182693481445e-10 ;  /* 0x2f00000021217423 */ /* 0x000fe20000010062 */
[----:B------:R-:W-:-:S04]  /*5f80*/  FMUL.FTZ R35, R35, UR6 ;  /* 0x0000000623237c20 */ /* 0x000fc80008410000 */
[----:B------:R-:W-:Y:S01]  /*5f90*/  FMUL.FTZ R35, R35, UR5 ;  /* 0x0000000523237c20 */ /* 0x000fe20008410000 */
[----:B------:R-:W-:Y:S02]  /*5fa0*/  FSETP.GTU.FTZ.AND P6, PT, R33, UR4, PT ;  /* 0x0000000421007c0b */ /* 0x000fe4000bfdc000 */
[----:B------:R-:W-:Y:S02]  /*5fb0*/  F2FP.F16.F32.PACK_AB R33, R91, R89 ;  /* 0x000000595b21723e */ /* 0x000fe400000000ff */
[----:B------:R-:W-:Y:S02]  /*5fc0*/  FSEL R96, R35, RZ, !P6 ;  /* 0x000000ff23607208 */ /* 0x000fe40007000000 */
[----:B------:R-:W-:-:S03]  /*5fd0*/  PLOP3.LUT P6, PT, P6, PT, PT, 0x8, 0x80 ;  /* 0x000000000080781c */ /* 0x000fc600037ce170 */
[----:B------:R-:W-:-:S05]  /*5fe0*/  FMUL.FTZ R96, R96, R37 ;  /* 0x0000002560607220 */ /* 0x000fca0000410000 */
[----:B------:R-:W-:-:S07]  /*5ff0*/  F2FP.F16.F32.PACK_AB R35, R96, R93 ;  /* 0x0000005d6023723e */ /* 0x000fce00000000ff */
.L_x_3439:
[----:B------:R-:W0:Y:S01]  /*6000*/  LDC.64 R36, c[0x0][0x3a8] ;  /* 0x0000ea00ff247b82 */ /* 0x000e220000000a00 */
[----:B------:R-:W1:Y:S01]  /*6010*/  @UP1 LDCU.64 UR40, c[0x0][0x3a0] ;  /* 0x00007400ff2817ac */ /* 0x000e620008000a00 */
[----:B------:R-:W-:Y:S02]  /*6020*/  SEL R42, RZ, 0x100, !P0 ;  /* 0x00000100ff2a7807 */ /* 0x000fe40004000000 */
[----:B------:R-:W-:Y:S02]  /*6030*/  PLOP3.LUT P0, PT, PT, PT, UP1, 0x80, 0x8 ;  /* 0x000000000008781c */ /* 0x000fe40003f0f018 */
[----:B------:R-:W-:Y:S02]  /*6040*/  SEL R99, RZ, 0x1000000, !P6 ;  /* 0x01000000ff637807 */ /* 0x000fe40007000000 */
[----:B------:R-:W2:Y:S01]  /*6050*/  LDC.64 R38, c[0x0][0x3b0] ;  /* 0x0000ec00ff267b82 */ /* 0x000ea20000000a00 */
[----:B------:R-:W-:Y:S02]  /*6060*/  ISETP.NE.AND P6, PT, R88, RZ, PT ;  /* 0x000000ff5800720c */ /* 0x000fe40003fc5270 */
[----:B------:R-:W-:-:S02]  /*6070*/  SEL R95, RZ, 0x10000, !P5 ;  /* 0x00010000ff5f7807 */ /* 0x000fc40006800000 */
[----:B------:R-:W-:Y:S02]  /*6080*/  SEL R100, RZ, 0x100, !P4 ;  /* 0x00000100ff647807 */ /* 0x000fe40006000000 */
[----:B------:R-:W-:Y:S02]  /*6090*/  SEL R88, RZ, 0x1000000, !P2 ;  /* 0x01000000ff587807 */ /* 0x000fe40005000000 */
[----:B------:R-:W-:Y:S02]  /*60a0*/  SEL R43, RZ, 0x10000, !P1 ;  /* 0x00010000ff2b7807 */ /* 0x000fe40004800000 */
[----:B------:R-:W-:Y:S02]  /*60b0*/  PLOP3.LUT P1, PT, PT, PT, UP1, 0x80, 0x8 ;  /* 0x000000000008781c */ /* 0x000fe40003f2f018 */
[----:B------:R-:W-:Y:S01]  /*60c0*/  LOP3.LUT R100, R100, R99, R95, 0xfe, !PT ;  /* 0x0000006364647212 */ /* 0x000fe200078efe5f */
[C---:B------:R-:W-:Y:S01]  /*60d0*/  VIADD R95, R87.reuse, 0x80 ;  /* 0x00000080575f7836 */ /* 0x040fe20000000000 */
[----:B------:R-:W-:Y:S01]  /*60e0*/  LOP3.LUT R42, R42, R88, R43, 0xfe, !PT ;  /* 0x000000582a2a7212 */ /* 0x000fe200078efe2b */
[----:B0-----:R-:W-:Y:S01]  /*60f0*/  IMAD.WIDE.U32 R106, R87, 0x10, R36 ;  /* 0x00000010576a7825 */ /* 0x001fe200078e0024 */
[----:B------:R-:W-:-:S02]  /*6100*/  SEL R43, RZ, 0x1, !P3 ;  /* 0x00000001ff2b7807 */ /* 0x000fc40005800000 */
[----:B------:R-:W-:Y:S01]  /*6110*/  SEL R99, RZ, 0x1, !P6 ;  /* 0x00000001ff637807 */ /* 0x000fe20007000000 */
[----:B------:R-:W-:Y:S01]  /*6120*/  IMAD.WIDE.U32 R102, R95, 0x10, R40 ;  /* 0x000000105f667825 */ /* 0x000fe200078e0028 */
[----:B------:R-:W-:Y:S01]  /*6130*/  MOV R88, 0x10 ;  /* 0x0000001000587802 */ /* 0x000fe20000000f00 */
[----:B------:R0:W-:Y:S01]  /*6140*/  STG.E.128 desc[UR10][R106.64], R32 ;  /* 0x000000206a007986 */ /* 0x0001e2000c101d0a */
[----:B------:R-:W-:Y:S01]  /*6150*/  LOP3.LUT R43, R100, R43, RZ, 0xfc, !PT ;  /* 0x0000002b642b7212 */ /* 0x000fe200078efcff */
[----:B--2---:R-:W-:Y:S01]  /*6160*/  IMAD.WIDE.U32 R104, R87, 0x8, R38 ;  /* 0x0000000857687825 */ /* 0x004fe200078e0026 */
[----:B------:R-:W-:-:S03]  /*6170*/  LOP3.LUT R42, R42, R99, RZ, 0xfc, !PT ;  /* 0x000000632a2a7212 */ /* 0x000fc600078efcff */
[----:B-1----:R-:W-:Y:S02]  /*6180*/  @P0 IMAD.WIDE.U32 R100, R95, R88, UR40 ;  /* 0x000000285f640e25 */ /* 0x002fe4000f8e0058 */
[----:B------:R1:W-:Y:S04]  /*6190*/  STG.E.64 desc[UR10][R104.64], R42 ;  /* 0x0000002a68007986 */ /* 0x0003e8000c101b0a */
[----:B------:R1:W5:Y:S04]  /*61a0*/  @P1 LDG.E.128 R28, desc[UR10][R100.64] ;  /* 0x0000000a641c1981 */ /* 0x000368000c1e1d00 */
[----:B0-----:R1:W5:Y:S01]  /*61b0*/  LDG.E.128 R32, desc[UR10][R102.64] ;  /* 0x0000000a66207981 */ /* 0x001362000c1e1d00 */
[----:B------:R-:W-:Y:S05]  /*61c0*/  BRA.U !UP1, `(.L_x_3464) ;  /* 0x0000002509ec7547 */ /* 0x000fea000b800000 */
[----:B------:R-:W-:Y:S01]  /*61d0*/  ISETP.NE.AND P0, PT, R97, 0x1, PT ;  /* 0x000000016100780c */ /* 0x000fe20003f05270 */
[----:B------:R-:W-:Y:S01]  /*61e0*/  IMAD.MOV.U32 R99, RZ, RZ, 0x2 ;  /* 0x00000002ff637424 */ /* 0x000fe200078e00ff */
[----:B-1----:R-:W-:Y:S01]  /*61f0*/  MOV R42, R86 ;  /* 0x00000056002a7202 */ /* 0x002fe20000000f00 */
        /* <DEDUP_REMOVED lines=12> */
.L_x_3466:
        /* <DEDUP_REMOVED lines=12> */
.L_x_3467:
        /* <DEDUP_REMOVED lines=42> */
.L_x_3465:
[----:B------:R-:W-:Y:S01]  /*6620*/  I2FP.F32.U32 R43, R42 ;  /* 0x0000002a002b7245 */ /* 0x000fe20000201000 */
[----:B-----5:R-:W-:Y:S01]  /*6630*/  HADD2.F32 R42, -RZ, R32.H0_H0 ;  /* 0x20000020ff2a7230 */ /* 0x020fe20000004100 */
        /* <DEDUP_REMOVED lines=22> */
.L_x_3469:
        /* <DEDUP_REMOVED lines=12> */
.L_x_3470:
        /* <DEDUP_REMOVED lines=43> */
.L_x_3468:
        /* <DEDUP_REMOVED lines=23> */
.L_x_3472:
        /* <DEDUP_REMOVED lines=12> */
.L_x_3473:
        /* <DEDUP_REMOVED lines=43> */
.L_x_3471:
        /* <DEDUP_REMOVED lines=23> */
.L_x_3475:
        /* <DEDUP_REMOVED lines=12> */
.L_x_3476:
        /* <DEDUP_REMOVED lines=43> */
.L_x_3474:
        /* <DEDUP_REMOVED lines=8> */
[----:B------:R-:W-:Y:S01]  /*7550*/  FSETP.GTU.FTZ.AND P2, PT, R43, UR4, PT ;  /* 0x000000042b007c0b */ /* 0x000fe2000bf5c000 */
[----:B------:R-:W-:-:S03]  /*7560*/  IMAD.MOV.U32 R43, RZ, RZ, 0x2 ;  /* 0x00000002ff2b7424 */ /* 0x000fc600078e00ff */
        /* <DEDUP_REMOVED lines=13> */
.L_x_3478:
        /* <DEDUP_REMOVED lines=12> */
.L_x_3479:
        /* <DEDUP_REMOVED lines=43> */
.L_x_3477:
        /* <DEDUP_REMOVED lines=23> */
.L_x_3481:
        /* <DEDUP_REMOVED lines=12> */
.L_x_3482:
        /* <DEDUP_REMOVED lines=43> */
.L_x_3480:
        /* <DEDUP_REMOVED lines=24> */
.L_x_3484:
        /* <DEDUP_REMOVED lines=12> */
.L_x_3485:
        /* <DEDUP_REMOVED lines=43> */
.L_x_3483:
        /* <DEDUP_REMOVED lines=23> */
.L_x_3487:
        /* <DEDUP_REMOVED lines=14> */
.L_x_3488:
        /* <DEDUP_REMOVED lines=43> */
.L_x_3486:
        /* <DEDUP_REMOVED lines=16> */
.L_x_3464:
[----:B------:R-:W-:Y:S01]  /*8980*/  ISETP.NE.AND P0, PT, R97, 0x1, PT ;  /* 0x000000016100780c */ /* 0x000fe20003f05270 */
[----:B------:R-:W-:Y:S02]  /*8990*/  HFMA2 R99, -RZ, RZ, 0, 1.1920928955078125e-07 ;  /* 0x00000002ff637431 */ /* 0x000fe400000001ff */
[----:B-1----:R-:W-:Y:S01]  /*89a0*/  IMAD.MOV.U32 R42, RZ, RZ, R86 ;  /* 0x000000ffff2a7224 */ /* 0x002fe200078e0056 */
        /* <DEDUP_REMOVED lines=12> */
.L_x_3491:
        /* <DEDUP_REMOVED lines=12> */
.L_x_3492:
        /* <DEDUP_REMOVED lines=41> */
[----:B------:R-:W-:-:S07]  /*8dc0*/  IMAD.MOV.U32 R42, RZ, RZ, R108 ;  /* 0x000000ffff2a7224 */ /* 0x000fce00078e006c */
.L_x_3490:
[----:B------:R-:W-:Y:S01]  /*8dd0*/  I2FP.F32.U32 R43, R42 ;  /* 0x0000002a002b7245 */ /* 0x000fe20000201000 */
[----:B-----5:R-:W-:Y:S01]  /*8de0*/  HADD2.F32 R42, -RZ, R32.H0_H0 ;  /* 0x20000020ff2a7230 */ /* 0x020fe20000004100 */
[----:B------:R-:W-:Y:S01]  /*8df0*/  ISETP.NE.AND P1, PT, R99, 0x1, PT ;  /* 0x000000016300780c */ /* 0x000fe20003f25270 */
[----:B------:R-:W-:Y:S02]  /*8e00*/  HADD2.F32 R88, -RZ, R17.H0_H0 ;  /* 0x20000011ff587230 */ /* 0x000fe40000004100 */
[----:B------:R-:W-:Y:S01]  /*8e10*/  FFMA.FTZ R43, R43, R98, 1.1641532182693481445e-10 ;  /* 0x2f0000002b2b7423 */ /* 0x000fe20000010062 */
[----:B------:R-:W-:-:S04]  /*8e20*/  FMUL.FTZ R42, R42, UR6 ;  /* 0x000000062a2a7c20 */ /* 0x000fc80008410000 */
        /* <DEDUP_REMOVED lines=17> */
.L_x_3494:
        /* <DEDUP_REMOVED lines=12> */
.L_x_3495:
        /* <DEDUP_REMOVED lines=43> */
.L_x_3493:
        /* <DEDUP_REMOVED lines=22> */
.L_x_3497:
        /* <DEDUP_REMOVED lines=12> */
.L_x_3498:
        /* <DEDUP_REMOVED lines=43> */
.L_x_3496:
        /* <DEDUP_REMOVED lines=22> */
.L_x_3500:
        /* <DEDUP_REMOVED lines=12> */
.L_x_3501:
        /* <DEDUP_REMOVED lines=43> */
.L_x_3499:
[----:B------:R-:W-:Y:S01]  /*9c50*/  I2FP.F32.U32 R43, R32 ;  /* 0x00000020002b7245 */ /* 0x000fe20000201000 */
[----:B------:R-:W-:Y:S01]  /*9c60*/  HADD2.F32 R33, -RZ, R33.H1_H1 ;  /* 0x30000021ff217230 */ /* 0x000fe20000004100 */
[----:B------:R-:W-:-:S03]  /*9c70*/  ISETP.NE.AND P3, PT, R42, 0x1, PT ;  /* 0x000000012a00780c */ /* 0x000fc60003f65270 */
        /* <DEDUP_REMOVED lines=19> */
.L_x_3503:
        /* <DEDUP_REMOVED lines=12> */
.L_x_3504:
        /* <DEDUP_REMOVED lines=43> */
.L_x_3502:
        /* <DEDUP_REMOVED lines=22> */
.L_x_3506:
        /* <DEDUP_REMOVED lines=12> */
.L_x_3507:
        /* <DEDUP_REMOVED lines=43> */
.L_x_3505:
        /* <DEDUP_REMOVED lines=23> */
.L_x_3509:
        /* <DEDUP_REMOVED lines=12> */
.L_x_3510:
        /* <DEDUP_REMOVED lines=43> */
.L_x_3508:
[----:B------:R-:W-:Y:S01]  /*aad0*/  I2FP.F32.U32 R33, R33 ;  /* 0x0000002100217245 */ /* 0x000fe20000201000 */
[----:B------:R-:W-:Y:S01]  /*aae0*/  HADD2.F32 R32, -RZ, R35.H0_H0 ;  /* 0x20000023ff207230 */ /* 0x000fe20000004100 */
[----:B------:R-:W-:Y:S02]  /*aaf0*/  ISETP.NE.AND P6, PT, R43, 0x1, PT ;  /* 0x000000012b00780c */ /* 0x000fe40003fc5270 */
[----:B------:R-:W-:Y:S01]  /*ab00*/  MOV R42, 0x2 ;  /* 0x00000002002a7802 */ /* 0x000fe20000000f00 */
[----:B------:R-:W-:Y:S01]  /*ab10*/  FFMA.FTZ R33, R33, R98, 1.1641532182693481445e-10 ;  /* 0x2f00000021217423 */ /* 0x000fe20000010062 */
[----:B------:R-:W-:-:S04]  /*ab20*/  FMUL.FTZ R32, R32, UR6 ;  /* 0x0000000620207c20 */ /* 0x000fc80008410000 */
[----:B------:R-:W-:Y:S01]  /*ab30*/  FMUL.FTZ R32, R32, UR5 ;  /* 0x0000000520207c20 */ /* 0x000fe20008410000 */
[----:B------:R-:W-:Y:S01]  /*ab40*/  FSETP.GTU.FTZ.AND P5, PT, R33, UR4, PT ;  /* 0x0000000421007c0b */ /* 0x000fe2000bfbc000 */
[----:B------:R-:W-:-:S03]  /*ab50*/  HADD2.F32 R33, -RZ, R14.H0_H0 ;  /* 0x2000000eff217230 */ /* 0x000fc60000004100 */
        /* <DEDUP_REMOVED lines=13> */
.L_x_3512:
        /* <DEDUP_REMOVED lines=14> */
.L_x_3513:
        /* <DEDUP_REMOVED lines=43> */
.L_x_3511:
        /* <DEDUP_REMOVED lines=14> */
.L_x_3489:
[----:B------:R-:W0:Y:S01]  /*b0a0*/  @UP1 LDCU.64 UR40, c[0x0][0x3a0] ;  /* 0x00007400ff2817ac */ /* 0x000e220008000a00 */
[----:B------:R-:W-:Y:S01]  /*b0b0*/  SEL R43, RZ, 0x100, !P0 ;  /* 0x00000100ff2b7807 */ /* 0x000fe20004000000 */
[C---:B------:R-:W-:Y:S01]  /*b0c0*/  IMAD.WIDE.U32 R116, R95.reuse, 0x10, R36 ;  /* 0x000000105f747825 */ /* 0x040fe200078e0024 */
[----:B------:R-:W-:Y:S02]  /*b0d0*/  PLOP3.LUT P0, PT, PT, PT, UP1, 0x80, 0x8 ;  /* 0x000000000008781c */ /* 0x000fe40003f0f018 */
[----:B------:R-:W-:Y:S01]  /*b0e0*/  SEL R107, RZ, 0x1000000, !P6 ;  /* 0x01000000ff6b7807 */ /* 0x000fe20007000000 */
[----:B------:R-:W-:Y:S01]  /*b0f0*/  IMAD.WIDE.U32 R114, R95, 0x8, R38 ;  /* 0x000000085f727825 */ /* 0x000fe200078e0026 */
[----:B------:R-:W-:Y:S01]  /*b100*/  ISETP.NE.AND P6, PT, R88, RZ, PT ;  /* 0x000000ff5800720c */ /* 0x000fe20003fc5270 */
[----:B------:R1:W-:Y:S01]  /*b110*/  STG.E.128 desc[UR10][R116.64], R32 ;  /* 0x0000002074007986 */ /* 0x0003e2000c101d0a */
[----:B------:R-:W-:Y:S02]  /*b120*/  SEL R108, RZ, 0x10000, !P5 ;  /* 0x00010000ff6c7807 */ /* 0x000fe40006800000 */
[----:B------:R-:W-:-:S02]  /*b130*/  SEL R109, RZ, 0x100, !P4 ;  /* 0x00000100ff6d7807 */ /* 0x000fc40006000000 */
[----:B------:R-:W-:Y:S02]  /*b140*/  SEL R105, RZ, 0x1000000, !P2 ;  /* 0x01000000ff697807 */ /* 0x000fe40005000000 */
[----:B------:R-:W-:Y:S02]  /*b150*/  SEL R88, RZ, 0x10000, !P1 ;  /* 0x00010000ff587807 */ /* 0x000fe40004800000 */
[----:B------:R-:W-:Y:S02]  /*b160*/  PLOP3.LUT P1, PT, PT, PT, UP1, 0x80, 0x8 ;  /* 0x000000000008781c */ /* 0x000fe40003f2f018 */
[----:B------:R-:W-:Y:S02]  /*b170*/  LOP3.LUT R109, R109, R107, R108, 0xfe, !PT ;  /* 0x0000006b6d6d7212 */ /* 0x000fe400078efe6c */
[----:B------:R-:W-:Y:S01]  /*b180*/  LOP3.LUT R43, R43, R105, R88, 0xfe, !PT ;  /* 0x000000692b2b7212 */ /* 0x000fe200078efe58 */
[----:B------:R-:W-:Y:S01]  /*b190*/  VIADD R105, R87, 0x100 ;  /* 0x0000010057697836 */ /* 0x000fe20000000000 */
[----:B------:R-:W-:-:S02]  /*b1a0*/  SEL R108, RZ, 0x1, !P3 ;  /* 0x00000001ff6c7807 */ /* 0x000fc40005800000 */
[----:B------:R-:W-:Y:S01]  /*b1b0*/  SEL R88, RZ, 0x1, !P6 ;  /* 0x00000001ff587807 */ /* 0x000fe20007000000 */
[----:B------:R-:W-:Y:S01]  /*b1c0*/  IMAD.WIDE.U32 R40, R105, 0x10, R40 ;  /* 0x0000001069287825 */ /* 0x000fe200078e0028 */
[----:B------:R-:W-:Y:S02]  /*b1d0*/  MOV R112, 0x10 ;  /* 0x0000001000707802 */ /* 0x000fe40000000f00 */
[----:B------:R-:W-:Y:S02]  /*b1e0*/  LOP3.LUT R109, R109, R108, RZ, 0xfc, !PT ;  /* 0x0000006c6d6d7212 */ /* 0x000fe400078efcff */
[----:B------:R-:W-:Y:S01]  /*b1f0*/  LOP3.LUT R108, R43, R88, RZ, 0xfc, !PT ;  /* 0x000000582b6c7212 */ /* 0x000fe200078efcff */
[----:B0-----:R-:W-:-:S04]  /*b200*/  @P0 IMAD.WIDE.U32 R112, R105, R112, UR40 ;  /* 0x0000002869700e25 */ /* 0x001fc8000f8e0070 */
[----:B------:R0:W-:Y:S04]  /*b210*/  STG.E.64 desc[UR10][R114.64], R108 ;  /* 0x0000006c72007986 */ /* 0x0001e8000c101b0a */
[----:B------:R0:W5:Y:S04]  /*b220*/  @P1 LDG.E.128 R28, desc[UR10][R112.64] ;  /* 0x0000000a701c1981 */ /* 0x000168000c1e1d00 */
[----:B-1----:R0:W5:Y:S01]  /*b230*/  LDG.E.128 R32, desc[UR10][R40.64] ;  /* 0x0000000a28207981 */ /* 0x002162000c1e1d00 */
[----:B------:R-:W-:Y:S05]  /*b240*/  BRA.U !UP1, `(.L_x_3514) ;  /* 0x0000002509f07547 */ /* 0x000fea000b800000 */
[----:B------:R-:W-:Y:S01]  /*b250*/  ISETP.NE.AND P0, PT, R42, 0x1, PT ;  /* 0x000000012a00780c */ /* 0x000fe20003f05270 */
[----:B------:R-:W-:Y:S01]  /*b260*/  IMAD.MOV.U32 R107, RZ, RZ, 0x2 ;  /* 0x00000002ff6b7424 */ /* 0x000fe200078e00ff */
[----:B0-----:R-:W-:Y:S01]  /*b270*/  MOV R40, R86 ;  /* 0x0000005600287202 */ /* 0x001fe20000000f00 */
        /* <DEDUP_REMOVED lines=12> */
.L_x_3516:
        /* <DEDUP_REMOVED lines=12> */
.L_x_3517:
        /* <DEDUP_REMOVED lines=43> */
.L_x_3515:
        /* <DEDUP_REMOVED lines=12> */
[----:B------:R-:W-:Y:S01]  /*b770*/  IMAD.MOV.U32 R40, RZ, RZ, 0x2 ;  /* 0x00000002ff287424 */ /* 0x000fe200078e00ff */
[----:B------:R-:W-:Y:S02]  /*b780*/  P2R R115, PR, RZ, 0x1 ;  /* 0x00000001ff737803 */ /* 0x000fe40000000000 */
        /* <DEDUP_REMOVED lines=10> */
.L_x_3519:
        /* <DEDUP_REMOVED lines=12> */
.L_x_3520:
        /* <DEDUP_REMOVED lines=43> */
.L_x_3518:
        /* <DEDUP_REMOVED lines=23> */
.L_x_3522:
        /* <DEDUP_REMOVED lines=12> */
.L_x_3523:
        /* <DEDUP_REMOVED lines=43> */
.L_x_3521:
        /* <DEDUP_REMOVED lines=23> */
.L_x_3525:
        /* <DEDUP_REMOVED lines=12> */
.L_x_3526:
        /* <DEDUP_REMOVED lines=43> */
.L_x_3524:
        /* <DEDUP_REMOVED lines=9> */
[----:B------:R-:W-:-:S03]  /*c5f0*/  HFMA2 R41, -RZ, RZ, 0, 1.1920928955078125e-07 ;  /* 0x00000002ff297431 */ /* 0x000fc600000001ff */
        /* <DEDUP_REMOVED lines=13> */
.L_x_3528:
        /* <DEDUP_REMOVED lines=12> */
.L_x_3529:
        /* <DEDUP_REMOVED lines=43> */
.L_x_3527:
        /* <DEDUP_REMOVED lines=23> */
.L_x_3531:
        /* <DEDUP_REMOVED lines=12> */
.L_x_3532:
        /* <DEDUP_REMOVED lines=43> */
.L_x_3530:
        /* <DEDUP_REMOVED lines=24> */
.L_x_3534:
        /* <DEDUP_REMOVED lines=12> */
.L_x_3535:
        /* <DEDUP_REMOVED lines=37> */
[----:B------:R-:W-:Y:S01]  /*d3b0*/  IMAD.WIDE.U32 R32, R33, -0x2daee0ad, RZ ;  /* 0xd2511f5321207825 */ /* 0x000fe200078e00ff */
[----:B------:R-:W-:-:S04]  /*d3c0*/  MOV R86, R42 ;  /* 0x0000002a00567202 */ /* 0x000fc80000000f00 */
[----:B------:R-:W-:Y:S01]  /*d3d0*/  LOP3.LUT R44, R40, UR38, R33, 0x96, !PT ;  /* 0x00000026282c7c12 */ /* 0x000fe2000f8e9621 */
[----:B------:R-:W-:Y:S01]  /*d3e0*/  IMAD.MOV.U32 R33, RZ, RZ, R88 ;  /* 0x000000ffff217224 */ /* 0x000fe200078e0058 */
[----:B------:R-:W-:Y:S01]  /*d3f0*/  MOV R88, R32 ;  /* 0x0000002000587202 */ /* 0x000fe20000000f00 */
[----:B------:R-:W-:-:S07]  /*d400*/  IMAD.MOV.U32 R40, RZ, RZ, RZ ;  /* 0x000000ffff287224 */ /* 0x000fce00078e00ff */
.L_x_3533:
        /* <DEDUP_REMOVED lines=23> */
.L_x_3537:
        /* <DEDUP_REMOVED lines=14> */
.L_x_3538:
        /* <DEDUP_REMOVED lines=41> */
[----:B------:R-:W-:Y:S01]  /*d8f0*/  MOV R33, R88 ;  /* 0x0000005800217202 */ /* 0x000fe20000000f00 */
[----:B------:R-:W-:-:S07]  /*d900*/  IMAD.MOV.U32 R88, RZ, RZ, R32 ;  /* 0x000000ffff587224 */ /* 0x000fce00078e0020 */
.L_x_3536:
        /* <DEDUP_REMOVED lines=16> */
.L_x_3514:
        /* <DEDUP_REMOVED lines=15> */
.L_x_3541:
        /* <DEDUP_REMOVED lines=12> */
.L_x_3542:
        /* <DEDUP_REMOVED lines=43> */
.L_x_3540:
[----:B------:R-:W-:Y:S01]  /*de70*/  I2FP.F32.U32 R41, R40 ;  /* 0x0000002800297245 */ /* 0x000fe20000201000 */
[----:B-----5:R-:W-:Y:S01]  /*de80*/  HADD2.F32 R40, -RZ, R32.H0_H0 ;  /* 0x20000020ff287230 */ /* 0x020fe20000004100 */
        /* <DEDUP_REMOVED lines=21> */
.L_x_3544:
        /* <DEDUP_REMOVED lines=12> */
.L_x_3545:
        /* <DEDUP_REMOVED lines=43> */
.L_x_3543:
        /* <DEDUP_REMOVED lines=22> */
.L_x_3547:
        /* <DEDUP_REMOVED lines=12> */
.L_x_3548:
        /* <DEDUP_REMOVED lines=43> */
.L_x_3546:
        /* <DEDUP_REMOVED lines=22> */
.L_x_3550:
        /* <DEDUP_REMOVED lines=12> */
.L_x_3551:
        /* <DEDUP_REMOVED lines=43> */
.L_x_3549:
        /* <DEDUP_REMOVED lines=22> */
.L_x_3553:
        /* <DEDUP_REMOVED lines=12> */
.L_x_3554:
        /* <DEDUP_REMOVED lines=43> */
.L_x_3552:
        /* <DEDUP_REMOVED lines=22> */
.L_x_3556:
        /* <DEDUP_REMOVED lines=12> */
.L_x_3557:
        /* <DEDUP_REMOVED lines=43> */
.L_x_3555:
        /* <DEDUP_REMOVED lines=23> */
.L_x_3559:
        /* <DEDUP_REMOVED lines=12> */
.L_x_3560:
        /* <DEDUP_REMOVED lines=43> */
.L_x_3558:
        /* <DEDUP_REMOVED lines=8> */
[----:B------:R-:W-:-:S03]  /*fbf0*/  IMAD.MOV.U32 R33, RZ, RZ, R86 ;  /* 0x000000ffff217224 */ /* 0x000fc600078e0056 */
[----:B------:R-:W-:Y:S01]  /*fc00*/  FSEL R113, R32, RZ, !P5 ;  /* 0x000000ff20717208 */ /* 0x000fe20006800000 */
[----:B------:R-:W-:Y:S01]  /*fc10*/  HADD2.F32 R32, -RZ, R10.H0_H0 ;  /* 0x2000000aff207230 */ /* 0x000fe20000004100 */
[----:B------:R-:W-:-:S04]  /*fc20*/  PLOP3.LUT P5, PT, P5, PT, PT, 0x8, 0x80 ;  /* 0x000000000080781c */ /* 0x000fc80002fae170 */
[----:B------:R-:W-:Y:S01]  /*fc30*/  FMUL.FTZ R113, R32, R113 ;  /* 0x0000007120717220 */ /* 0x000fe20000410000 */
        /* <DEDUP_REMOVED lines=9> */
.L_x_3562:
        /* <DEDUP_REMOVED lines=14> */
.L_x_3563:
        /* <DEDUP_REMOVED lines=43> */
.L_x_3561:
[----:B------:R-:W-:Y:S01]  /*10060*/  I2FP.F32.U32 R33, R33 ;  /* 0x0000002100217245 */ /* 0x000fe20000201000 */
[----:B------:R-:W-:Y:S01]  /*10070*/  HADD2.F32 R35, -RZ, R35.H1_H1 ;  /* 0x30000023ff237230 */ /* 0x000fe20000004100 */
[----:B------:R-:W-:Y:S02]  /*10080*/  F2FP.F16.F32.PACK_AB R34, R34, R111 ;  /* 0x0000006f2222723e */ /* 0x000fe400000000ff */
[----:B------:R-:W-:Y:S01]  /*10090*/  F2FP.F16.F32.PACK_AB R32, R110, R108 ;  /* 0x0000006c6e20723e */ /* 0x000fe200000000ff */
        /* <DEDUP_REMOVED lines=8> */
[----:B------:R-:W-:-:S04]  /*10120*/  F2FP.F16.F32.PACK_AB R33, R112, R109 ;  /* 0x0000006d7021723e */ /* 0x000fc800000000ff */
[----:B------:R-:W-:-:S07]  /*10130*/  F2FP.F16.F32.PACK_AB R35, R42, R113 ;  /* 0x000000712a23723e */ /* 0x000fce00000000ff */
.L_x_3539:
[----:B------:R-:W-:Y:S01]  /*10140*/  FADD.FTZ R41, RZ, R85 ;  /* 0x00000055ff297221 */ /* 0x000fe20000010000 */
[----:B------:R-:W-:Y:S01]  /*10150*/  SEL R43, RZ, 0x1000000, !P6 ;  /* 0x01000000ff2b7807 */ /* 0x000fe20007000000 */
[----:B------:R-:W0:Y:S01]  /*10160*/  S2UR UR5, SR_CgaCtaId ;  /* 0x00000000000579c3 */ /* 0x000e220000008800 */
[----:B------:R-:W-:Y:S01]  /*10170*/  ISETP.NE.AND P6, PT, R115, RZ, PT ;  /* 0x000000ff7300720c */ /* 0x000fe20003fc5270 */
[----:B------:R-:W-:Y:S01]  /*10180*/  FADD.FTZ R40, R41, R90 ;  /* 0x0000005a29287221 */ /* 0x000fe20000010000 */
[----:B------:R-:W-:Y:S01]  /*10190*/  SEL R119, RZ, 0x10000, !P5 ;  /* 0x00010000ff777807 */ /* 0x000fe20006800000 */
[----:B------:R-:W-:Y:S01]  /*101a0*/  IMAD.WIDE.U32 R36, R105, 0x10, R36 ;  /* 0x0000001069247825 */ /* 0x000fe200078e0024 */
[----:B------:R-:W-:-:S03]  /*101b0*/  ISETP.NE.AND P5, PT, R59, RZ, PT ;  /* 0x000000ff3b00720c */ /* 0x000fc60003fa5270 */
[----:B------:R-:W-:Y:S01]  /*101c0*/  FADD.FTZ R40, R40, R89 ;  /* 0x0000005928287221 */ /* 0x000fe20000010000 */
[----:B------:R-:W-:Y:S01]  /*101d0*/  SEL R120, RZ, 0x100, !P4 ;  /* 0x00000100ff787807 */ /* 0x000fe20006000000 */
[----:B------:R-:W-:Y:S01]  /*101e0*/  UMOV UR4, 0x400 ;  /* 0x0000040000047882 */ /* 0x000fe20000000000 */
[----:B------:R1:W-:Y:S01]  /*101f0*/  STG.E.128 desc[UR10][R36.64], R32 ;  /* 0x0000002024007986 */ /* 0x0003e2000c101d0a */
[----:B------:R-:W-:Y:S01]  /*10200*/  FADD.FTZ R41, R40, R91 ;  /* 0x0000005b28297221 */ /* 0x000fe20000010000 */
[----:B------:R-:W-:Y:S01]  /*10210*/  LOP3.LUT R119, R120, R43, R119, 0xfe, !PT ;  /* 0x0000002b78777212 */ /* 0x000fe200078efe77 */
[----:B------:R-:W-:-:S04]  /*10220*/  IMAD.WIDE.U32 R38, R105, 0x8, R38 ;  /* 0x0000000869267825 */ /* 0x000fc800078e0026 */
[----:B------:R-:W-:-:S04]  /*10230*/  FADD.FTZ R41, R41, R92 ;  /* 0x0000005c29297221 */ /* 0x000fc80000010000 */
[----:B------:R-:W-:-:S04]  /*10240*/  FADD.FTZ R40, R41, R94 ;  /* 0x0000005e29287221 */ /* 0x000fc80000010000 */
[----:B------:R-:W-:Y:S01]  /*10250*/  FADD.FTZ R41, R40, R93 ;  /* 0x0000005d28297221 */ /* 0x000fe20000010000 */
[----:B0-----:R-:W-:-:S03]  /*10260*/  ULEA UR4, UR5, UR4, 0x18 ;  /* 0x0000000405047291 */ /* 0x001fc6000f8ec0ff */
[----:B------:R-:W-:Y:S01]  /*10270*/  FADD.FTZ R40, R41, R96 ;  /* 0x0000006029287221 */ /* 0x000fe20000010000 */
[----:B-1----:R-:W-:Y:S01]  /*10280*/  SEL R34, RZ, 0x1, !P3 ;  /* 0x00000001ff227807 */ /* 0x002fe20005800000 */
[----:B------:R-:W-:Y:S01]  /*10290*/  @UP2 UIADD3 UR4, UPT, UPT, UR4, 0x20, URZ ;  /* 0x0000002004042890 */ /* 0x000fe2000fffe0ff */
[----:B------:R-:W-:Y:S01]  /*102a0*/  SEL R32, RZ, 0x1, !P6 ;  /* 0x00000001ff207807 */ /* 0x000fe20007000000 */
[----:B------:R-:W-:Y:S01]  /*102b0*/  FADD.FTZ R41, R40, R97 ;  /* 0x0000006128297221 */ /* 0x000fe20000010000 */
[----:B------:R-:W-:Y:S01]  /*102c0*/  LOP3.LUT R35, R119, R34, RZ, 0xfc, !PT ;  /* 0x0000002277237212 */ /* 0x000fe200078efcff */
        /* <DEDUP_REMOVED lines=77> */
[----:B------:R-:W-:Y:S02]  /*107a0*/  SEL R115, RZ, 0x100, !P0 ;  /* 0x00000100ff737807 */ /* 0x000fe40004000000 */
[----:B------:R-:W-:Y:S02]  /*107b0*/  ISETP.GT.U32.AND P0, PT, R59, 0x3, PT ;  /* 0x000000033b00780c */ /* 0x000fe40003f04070 */
[----:B------:R-:W0:Y:S02]  /*107c0*/  SHFL.BFLY PT, R41, R116, 0x2, 0x1f ;  /* 0x0c401f0074297f89 */ /* 0x000e2400000e0000 */
[----:B0-----:R-:W-:Y:S01]  /*107d0*/  FADD.FTZ R117, R116, R41 ;  /* 0x0000002974757221 */ /* 0x001fe20000010000 */
[----:B------:R-:W-:-:S02]  /*107e0*/  SEL R116, RZ, 0x10000, !P1 ;  /* 0x00010000ff747807 */ /* 0x000fc40004800000 */
[----:B------:R-:W-:Y:S02]  /*107f0*/  PLOP3.LUT P1, PT, PT, PT, UP3, 0x40, 0x4 ;  /* 0x000000000004781c */ /* 0x000fe40003f2e838 */
[----:B------:R-:W0:Y:S02]  /*10800*/  SHFL.BFLY PT, R98, R117, 0x4, 0x1f ;  /* 0x0c801f0075627f89 */ /* 0x000e2400000e0000 */
[----:B0-----:R-:W-:Y:S01]  /*10810*/  FADD.FTZ R118, R117, R98 ;  /* 0x0000006275767221 */ /* 0x001fe20000010000 */
[----:B------:R-:W-:-:S04]  /*10820*/  SEL R117, RZ, 0x1000000, !P2 ;  /* 0x01000000ff757807 */ /* 0x000fc80005000000 */
[----:B------:R-:W0:Y:S01]  /*10830*/  SHFL.BFLY PT, R41, R118, 0x8, 0x1f ;  /* 0x0d001f0076297f89 */ /* 0x000e2200000e0000 */
[----:B------:R-:W-:-:S04]  /*10840*/  LOP3.LUT R43, R115, R117, R116, 0xfe, !PT ;  /* 0x00000075732b7212 */ /* 0x000fc800078efe74 */
[----:B------:R-:W-:Y:S01]  /*10850*/  LOP3.LUT R34, R43, R32, RZ, 0xfc, !PT ;  /* 0x000000202b227212 */ /* 0x000fe200078efcff */
[----:B------:R-:W-:Y:S01]  /*10860*/  IMAD.MOV.U32 R43, RZ, RZ, RZ ;  /* 0x000000ffff2b7224 */ /* 0x000fe200078e00ff */
[----:B------:R-:W-:Y:S02]  /*10870*/  @!P5 SHF.R.U32.HI R32, RZ, 0x2, R25 ;  /* 0x00000002ff20d819 */ /* 0x000fe40000011619 */
[----:B------:R-:W-:Y:S01]  /*10880*/  @!P0 MOV R43, 0x300 ;  /* 0x00000300002b8802 */ /* 0x000fe20000000f00 */
[----:B------:R-:W-:Y:S01]  /*10890*/  STG.E.64 desc[UR10][R38.64], R34 ;  /* 0x0000002226007986 */ /* 0x000fe2000c101b0a */
[----:B------:R-:W-:Y:S02]  /*108a0*/  @!P5 LOP3.LUT R37, R32, 0x18, RZ, 0xc0, !PT ;  /* 0x000000182025d812 */ /* 0x000fe400078ec0ff */
[----:B------:R-:W-:Y:S01]  /*108b0*/  CS2R R32, SRZ ;  /* 0x0000000000207805 */ /* 0x000fe2000001ff00 */
[----:B------:R-:W1:Y:S01]  /*108c0*/  SHFL.DOWN PT, R116, R43, 0x2, 0x1f ;  /* 0x08401f002b747f89 */ /* 0x000e6200000e0000 */
[----:B0-----:R-:W-:-:S05]  /*108d0*/  FADD.FTZ R41, R118, R41 ;  /* 0x0000002976297221 */ /* 0x001fca0000010000 */
[----:B------:R-:W0:Y:S01]  /*108e0*/  SHFL.BFLY PT, R98, R41, 0x10, 0x1f ;  /* 0x0e001f0029627f89 */ /* 0x000e2200000e0000 */
[----:B-1----:R-:W-:Y:S01]  /*108f0*/  IMAD.IADD R117, R116, 0x1, R43 ;  /* 0x0000000174757824 */ /* 0x002fe200078e022b */
[----:B------:R-:W-:-:S04]  /*10900*/  I2FP.F32.S32 R116, R116 ;  /* 0x0000007400747245 */ /* 0x000fc80000201400 */
[----:B------:R-:W-:Y:S01]  /*10910*/  I2FP.F32.S32 R36, R117 ;  /* 0x0000007500247245 */ /* 0x000fe20000201400 */
[----:B------:R-:W1:Y:S03]  /*10920*/  SHFL.DOWN PT, R34, R117, 0x1, 0x1f ;  /* 0x08201f0075227f89 */ /* 0x000e6600000e0000 */
[----:B------:R-:W2:Y:S01]  /*10930*/  MUFU.RCP R35, R36 ;  /* 0x0000002400237308 */ /* 0x000ea20000001000 */
[----:B0-----:R-:W-:Y:S01]  /*10940*/  FADD.FTZ R41, R41, R98 ;  /* 0x0000006229297221 */ /* 0x001fe20000010000 */
[----:B------:R-:W-:-:S04]  /*10950*/  @!P0 LEA R98, R59, UR4, 0x3 ;  /* 0x000000043b628c11 */ /* 0x000fc8000f8e18ff */
[----:B------:R0:W-:Y:S01]  /*10960*/  @!P5 STS.64 [R37+UR4], R40 ;  /* 0x000000282500d988 */ /* 0x0001e20008000a04 */
[----:B------:R-:W-:Y:S01]  /*10970*/  BAR.SYNC.DEFER_BLOCKING 0x0 ;  /* 0x0000000000007b1d */ /* 0x000fe20000010000 */
[-C--:B-1----:R-:W-:Y:S02]  /*10980*/  IADD3 R117, PT, PT, R117, R34.reuse, RZ ;  /* 0x0000002275757210 */ /* 0x082fe40007ffe0ff */
[----:B0-----:R-:W-:Y:S01]  /*10990*/  I2FP.F32.U32 R37, R43 ;  /* 0x0000002b00257245 */ /* 0x001fe20000201000 */
[----:B------:R-:W-:Y:S01]  /*109a0*/  IMAD.U32 R43, RZ, RZ, UR18 ;  /* 0x00000012ff2b7e24 */ /* 0x000fe2000f8e00ff */
[----:B------:R-:W-:Y:S02]  /*109b0*/  I2FP.F32.S32 R117, R117 ;  /* 0x0000007500757245 */ /* 0x000fe40000201400 */
[----:B------:R-:W-:Y:S02]  /*109c0*/  I2FP.F32.S32 R34, R34 ;  /* 0x0000002200227245 */ /* 0x000fe40000201400 */
[----:B------:R-:W-:Y:S01]  /*109d0*/  MOV R41, UR18 ;  /* 0x0000001200297c02 */ /* 0x000fe20008000f00 */
[----:B------:R-:W-:Y:S01]  /*109e0*/  UIADD3 UR18, UPT, UPT, UR18, UR16, URZ ;  /* 0x0000001012127290 */ /* 0x000fe2000fffe0ff */
[----:B------:R-:W0:Y:S03]  /*109f0*/  MUFU.RCP R117, R117 ;  /* 0x0000007500757308 */ /* 0x000e260000001000 */
[----:B------:R-:W-:Y:S01]  /*10a00*/  UISETP.GE.AND UP1, UPT, UR18, UR17, UPT ;  /* 0x000000111200728c */ /* 0x000fe2000bf26270 */
[----:B------:R-:W1:Y:S01]  /*10a10*/  @!P0 LDS.64 R32, [R98] ;  /* 0x0000000062208984 */ /* 0x000e620000000a00 */
[----:B------:R-:W-:-:S03]  /*10a20*/  ISETP.NE.AND P0, PT, R25, RZ, PT ;  /* 0x000000ff1900720c */ /* 0x000fc60003f05270 */
[----:B-1----:R-:W1:Y:S04]  /*10a30*/  SHFL.DOWN PT, R115, R32, 0x2, 0x1f ;  /* 0x08401f0020737f89 */ /* 0x002e6800000e0000 */
[----:B------:R-:W3:Y:S01]  /*10a40*/  SHFL.DOWN PT, R118, R33, 0x2, 0x1f ;  /* 0x08401f0021767f89 */ /* 0x000ee200000e0000 */
        /* <DEDUP_REMOVED lines=16> */
[----:B0-----:R-:W-:Y:S01]  /*10b50*/  FMUL.FTZ R32, R117, R32 ;  /* 0x0000002075207220 */ /* 0x001fe20000410000 */
[----:B--2---:R-:W-:Y:S01]  /*10b60*/  FADD.FTZ R38, R115, R38 ;  /* 0x0000002673267221 */ /* 0x004fe20000010000 */
[----:B------:R-:W0:Y:S01]  /*10b70*/  LDC R36, c[0x0][0x448] ;  /* 0x00011200ff247b82 */ /* 0x000e220000000800 */
[----:B------:R-:W-:Y:S02]  /*10b80*/  FMUL.FTZ R33, R33, R34 ;  /* 0x0000002221217220 */ /* 0x000fe40000410000 */
[----:B------:R-:W1:Y:S02]  /*10b90*/  SHFL.IDX PT, R98, R32, RZ, 0x1f ;  /* 0x00001fff20627589 */ /* 0x000e6400000e0000 */
[----:B------:R-:W-:-:S06]  /*10ba0*/  FFMA.FTZ R33, R117, R33, R38 ;  /* 0x0000002175217223 */ /* 0x000fcc0000010026 */
[----:B------:R-:W0:Y:S01]  /*10bb0*/  SHFL.IDX PT, R33, R33, RZ, 0x1f ;  /* 0x00001fff21217589 */ /* 0x000e2200000e0000 */
[----:B-1----:R-:W-:-:S05]  /*10bc0*/  FMUL.FTZ R34, R98, R98 ;  /* 0x0000006262227220 */ /* 0x002fca0000410000 */
[----:B------:R-:W-:Y:S02]  /*10bd0*/  FSEL R35, R34, RZ, !P1 ;  /* 0x000000ff22237208 */ /* 0x000fe40004800000 */
[----:B------:R-:W-:Y:S01]  /*10be0*/  PLOP3.LUT P1, PT, PT, PT, UP3, 0x40, 0x4 ;  /* 0x000000000004781c */ /* 0x000fe20003f2e838 */
[----:B0-----:R-:W-:Y:S02]  /*10bf0*/  FFMA.FTZ R34, R33, UR20, R36 ;  /* 0x0000001421227c23 */ /* 0x001fe40008010024 */
[----:B------:R-:W0:Y:S01]  /*10c00*/  @!P0 LDC.64 R36, c[0x0][0x3c0] ;  /* 0x0000f000ff248b82 */ /* 0x000e220000000a00 */
[----:B------:R-:W-:Y:S01]  /*10c10*/  FSEL R115, R98, RZ, P1 ;  /* 0x000000ff62737208 */ /* 0x000fe20000800000 */
[----:B------:R-:W-:-:S04]  /*10c20*/  FADD.FTZ R118, R34, R35 ;  /* 0x0000002322767221 */ /* 0x000fc80000010000 */
[C---:B------:R-:W-:Y:S01]  /*10c30*/  FADD.FTZ R38, -R115.reuse, R85 ;  /* 0x0000005573267221 */ /* 0x040fe20000010100 */
[C---:B------:R-:W-:Y:S01]  /*10c40*/  FADD.FTZ R96, -R115.reuse, R96 ;  /* 0x0000006073607221 */ /* 0x040fe20000010100 */
[----:B------:R-:W1:Y:S01]  /*10c50*/  @!P0 LDC.64 R34, c[0x0][0x3c8] ;  /* 0x0000f200ff228b82 */ /* 0x000e620000000a00 */
[----:B------:R-:W2:Y:S01]  /*10c60*/  MUFU.RSQ R85, R118 ;  /* 0x0000007600557308 */ /* 0x000ea20000001400 */
[C---:B------:R-:W-:Y:S01]  /*10c70*/  FADD.FTZ R116, -R115.reuse, R92 ;  /* 0x0000005c73747221 */ /* 0x040fe20000010100 */
[C---:B------:R-:W-:Y:S01]  /*10c80*/  FADD.FTZ R94, -R115.reuse, R94 ;  /* 0x0000005e735e7221 */ /* 0x040fe20000010100 */
[C---:B------:R-:W-:Y:S01]  /*10c90*/  FADD.FTZ R117, -R115.reuse, R93 ;  /* 0x0000005d73757221 */ /* 0x040fe20000010100 */
[C---:B------:R-:W-:Y:S01]  /*10ca0*/  FADD.FTZ R39, -R115.reuse, R90 ;  /* 0x0000005a73277221 */ /* 0x040fe20000010100 */
[C---:B------:R-:W-:Y:S01]  /*10cb0*/  FADD.FTZ R40, -R115.reuse, R91 ;  /* 0x0000005b73287221 */ /* 0x040fe20000010100 */
        /* <DEDUP_REMOVED lines=10> */
[----:B------:R-:W-:Y:S01]  /*10d60*/  FADD.FTZ R99, -R115, R99 ;  /* 0x0000006373637221 */ /* 0x000fe20000010100 */
[C---:B--2---:R-:W-:Y:S01]  /*10d70*/  FMUL.FTZ R37, R85.reuse, R96 ;  /* 0x0000006055257220 */ /* 0x044fe20000410000 */
[C---:B------:R-:W-:Y:S01]  /*10d80*/  FMUL.FTZ R116, R85.reuse, R116 ;  /* 0x0000007455747220 */ /* 0x040fe20000410000 */
[C---:B------:R-:W-:Y:S01]  /*10d90*/  FMUL.FTZ R36, R85.reuse, R117 ;  /* 0x0000007555247220 */ /* 0x040fe20000410000 */
[C---:B------:R-:W-:Y:S01]  /*10da0*/  FMUL.FTZ R38, R85.reuse, R38 ;  /* 0x0000002655267220 */ /* 0x040fe20000410000 */
[C---:B------:R-:W-:Y:S01]  /*10db0*/  FMUL.FTZ R39, R85.reuse, R39 ;  /* 0x0000002755277220 */ /* 0x040fe20000410000 */
[----:B------:R-:W-:Y:S01]  /*10dc0*/  FMUL.FTZ R106, R85, R106 ;  /* 0x0000006a556a7220 */ /* 0x000fe20000410000 */
[----:B-1----:R-:W-:-:S04]  /*10dd0*/  @!P0 IMAD.WIDE R92, R41, 0x4, R34 ;  /* 0x00000004295c8825 */ /* 0x002fc800078e0222 */
[----:B------:R-:W-:Y:S01]  /*10de0*/  FMUL.FTZ R35, R85, R94 ;  /* 0x0000005e55237220 */ /* 0x000fe20000410000 */
[----:B------:R-:W-:Y:S01]  /*10df0*/  FFMA.FTZ R41, R37, R68, R8 ;  /* 0x0000004425297223 */ /* 0x000fe20000010008 */
[----:B------:R-:W-:Y:S01]  /*10e00*/  FFMA.FTZ R34, R116, R65, R7 ;  /* 0x0000004174227223 */ /* 0x000fe20000010007 */
[----:B------:R-:W-:Y:S01]  /*10e10*/  FFMA.FTZ R36, R36, R67, R9 ;  /* 0x0000004324247223 */ /* 0x000fe20000010009 */
[----:B------:R-:W-:Y:S01]  /*10e20*/  FFMA.FTZ R37, R35, R66, R6 ;  /* 0x0000004223257223 */ /* 0x000fe20000010006 */
[----:B------:R-:W-:Y:S01]  /*10e30*/  FMUL.FTZ R101, R85, R101 ;  /* 0x0000006555657220 */ /* 0x000fe20000410000 */
[----:B------:R-:W-:Y:S01]  /*10e40*/  FFMA.FTZ R39, R39, R62, R2 ;  /* 0x0000003e27277223 */ /* 0x000fe20000010002 */
[----:B---3--:R-:W-:Y:S01]  /*10e50*/  IMAD.WIDE.U32 R116, R87, 0x10, R32 ;  /* 0x0000001057747825 */ /* 0x008fe200078e0020 */
[----:B------:R-:W-:-:S03]  /*10e60*/  F2FP.F16.F32.PACK_AB R35, R41, R36 ;  /* 0x000000242923723e */ /* 0x000fc600000000ff */
[----:B------:R-:W-:Y:S01]  /*10e70*/  FMUL.FTZ R41, R85, R104 ;  /* 0x0000006855297220 */ /* 0x000fe20000410000 */
[----:B------:R-:W-:Y:S01]  /*10e80*/  F2FP.F16.F32.PACK_AB R34, R37, R34 ;  /* 0x000000222522723e */ /* 0x000fe200000000ff */
[C---:B------:R-:W-:Y:S01]  /*10e90*/  FMUL.FTZ R37, R85.reuse, R40 ;  /* 0x0000002855257220 */ /* 0x040fe20000410000 */
[----:B------:R-:W-:Y:S01]  /*10ea0*/  FMUL.FTZ R40, R85, R103 ;  /* 0x0000006755287220 */ /* 0x000fe20000410000 */
[----:B------:R-:W-:-:S04]  /*10eb0*/  IMAD.WIDE.U32 R94, R95, 0x10, R32 ;  /* 0x000000105f5e7825 */ /* 0x000fc800078e0020 */
[----:B------:R-:W-:Y:S01]  /*10ec0*/  FMUL.FTZ R36, R85, R89 ;  /* 0x0000005955247220 */ /* 0x000fe20000410000 */
[----:B------:R-:W-:Y:S01]  /*10ed0*/  FFMA.FTZ R43, R41, R75, R0 ;  /* 0x0000004b292b7223 */ /* 0x000fe20000010000 */
[----:B------:R-:W-:Y:S01]  /*10ee0*/  FFMA.FTZ R106, R106, R76, R45 ;  /* 0x0000004c6a6a7223 */ /* 0x000fe2000001002d */
[----:B------:R-:W-:-:S04]  /*10ef0*/  IMAD.WIDE.U32 R118, R105, 0x10, R32 ;  /* 0x0000001069767825 */ /* 0x000fc800078e0020 */
[----:B------:R-:W-:Y:S01]  /*10f00*/  FFMA.FTZ R32, R38, R61, R3 ;  /* 0x0000003d26207223 */ /* 0x000fe20000010003 */
[C---:B------:R-:W-:Y:S01]  /*10f10*/  FADD.FTZ R102, -R115.reuse, R102 ;  /* 0x0000006673667221 */ /* 0x040fe20000010100 */
[----:B------:R-:W-:Y:S01]  /*10f20*/  FADD.FTZ R112, -R115, R112 ;  /* 0x0000007073707221 */ /* 0x000fe20000010100 */
[----:B------:R-:W-:Y:S01]  /*10f30*/  FFMA.FTZ R38, R101, R73, R26 ;  /* 0x0000004965267223 */ /* 0x000fe2000001001a */
[----:B------:R-:W-:Y:S01]  /*10f40*/  FFMA.FTZ R41, R40, R74, R47 ;  /* 0x0000004a28297223 */ /* 0x000fe2000001002f */
[C---:B------:R-:W-:Y:S01]  /*10f50*/  FADD.FTZ R108, -R115.reuse, R108 ;  /* 0x0000006c736c7221 */ /* 0x040fe20000010100 */
[C---:B------:R-:W-:Y:S01]  /*10f60*/  FADD.FTZ R110, -R115.reuse, R110 ;  /* 0x0000006e736e7221 */ /* 0x040fe20000010100 */
[C---:B------:R-:W-:Y:S01]  /*10f70*/  FADD.FTZ R109, -R115.reuse, R109 ;  /* 0x0000006d736d7221 */ /* 0x040fe20000010100 */
[C---:B------:R-:W-:Y:S01]  /*10f80*/  FADD.FTZ R111, -R115.reuse, R111 ;  /* 0x0000006f736f7221 */ /* 0x040fe20000010100 */
[C---:B------:R-:W-:Y:S01]  /*10f90*/  FADD.FTZ R114, -R115.reuse, R114 ;  /* 0x0000007273727221 */ /* 0x040fe20000010100 */
[----:B------:R-:W-:Y:S01]  /*10fa0*/  FADD.FTZ R113, -R115, R113 ;  /* 0x0000007173717221 */ /* 0x000fe20000010100 */
[----:B------:R-:W-:Y:S01]  /*10fb0*/  FFMA.FTZ R33, R36, R63, R5 ;  /* 0x0000003f24217223 */ /* 0x000fe20000010005 */
[----:B------:R-:W-:Y:S01]  /*10fc0*/  FFMA.FTZ R36, R37, R64, R4 ;  /* 0x0000004025247223 */ /* 0x000fe20000010004 */
[----:B------:R-:W-:Y:S01]  /*10fd0*/  FMUL.FTZ R100, R85, R100 ;  /* 0x0000006455647220 */ /* 0x000fe20000410000 */
[----:B------:R-:W-:Y:S01]  /*10fe0*/  F2FP.F16.F32.PACK_AB R32, R39, R32 ;  /* 0x000000202720723e */ /* 0x000fe200000000ff */
[C---:B------:R-:W-:Y:S01]  /*10ff0*/  FMUL.FTZ R96, R85.reuse, R42 ;  /* 0x0000002a55607220 */ /* 0x040fe20000410000 */
[C---:B------:R-:W-:Y:S01]  /*11000*/  FMUL.FTZ R99, R85.reuse, R99 ;  /* 0x0000006355637220 */ /* 0x040fe20000410000 */
[C---:B------:R-:W-:Y:S01]  /*11010*/  FMUL.FTZ R102, R85.reuse, R102 ;  /* 0x0000006655667220 */ /* 0x040fe20000410000 */
[----:B------:R-:W-:Y:S01]  /*11020*/  F2FP.F16.F32.PACK_AB R39, R106, R43 ;  /* 0x0000002b6a27723e */ /* 0x000fe200000000ff */
[C---:B------:R-:W-:Y:S01]  /*11030*/  FMUL.FTZ R97, R85.reuse, R97 ;  /* 0x0000006155617220 */ /* 0x040fe20000410000 */
[----:B------:R-:W-:Y:S01]  /*11040*/  FMUL.FTZ R87, R85, R112 ;  /* 0x0000007055577220 */ /* 0x000fe20000410000 */
[----:B------:R-:W-:Y:S01]  /*11050*/  F2FP.F16.F32.PACK_AB R38, R41, R38 ;  /* 0x000000262926723e */ /* 0x000fe200000000ff */
[C---:B------:R-:W-:Y:S01]  /*11060*/  FMUL.FTZ R108, R85.reuse, R108 ;  /* 0x0000006c556c7220 */ /* 0x040fe20000410000 */
[C---:B------:R-:W-:Y:S01]  /*11070*/  FMUL.FTZ R43, R85.reuse, R110 ;  /* 0x0000006e552b7220 */ /* 0x040fe20000410000 */
[C---:B------:R-:W-:Y:S01]  /*11080*/  FMUL.FTZ R109, R85.reuse, R109 ;  /* 0x0000006d556d7220 */ /* 0x040fe20000410000 */
[C---:B------:R-:W-:Y:S01]  /*11090*/  FMUL.FTZ R111, R85.reuse, R111 ;  /* 0x0000006f556f7220 */ /* 0x040fe20000410000 */
[C---:B------:R-:W-:Y:S01]  /*110a0*/  FMUL.FTZ R114, R85.reuse, R114 ;  /* 0x0000007255727220 */ /* 0x040fe20000410000 */
[----:B------:R-:W-:Y:S01]  /*110b0*/  FMUL.FTZ R113, R85, R113 ;  /* 0x0000007155717220 */ /* 0x000fe20000410000 */
        /* <DEDUP_REMOVED lines=26> */
.L_x_3565:
        /* <DEDUP_REMOVED lines=10> */
.L_x_20760:


//--------------------- .text._ZN10layer_norm13ln_fwd_kernelINS_13Kernel_traitsI6__halfS2_S2_S2_fjLj3072ELj1ELj1ELj4ELj16ENS_18Kernel_traits_baseILj3072ES2_S2_S2_S2_fjLj128EEEEELb1ELb1ELb1ELb0EEEvNS_9FwdParamsE --------------------------
	.section	.text._ZN10layer_norm13ln_fwd_kernelINS_13Kernel_traitsI6__halfS2_S2_S2_fjLj3072ELj1ELj1ELj4ELj16ENS_18Kernel_traits_baseILj3072ES2_S2_S2_S2_fjLj128EEEEELb1ELb1ELb1ELb0EEEvNS_9FwdParamsE,"ax",@progbits
	.align	128
        .global         _ZN10layer_norm13ln_fwd_kernelINS_13Kernel_traitsI6__halfS2_S2_S2_fjLj3072ELj1ELj1ELj4ELj16ENS_18Kernel_traits_baseILj3072ES2_S2_S2_S2_fjLj128EEEEELb1ELb1ELb1ELb0EEEvNS_9FwdParamsE
        .type           _ZN10layer_norm13ln_fwd_kernelINS_13Kernel_traitsI6__halfS2_S2_S2_fjLj3072ELj1ELj1ELj4ELj16ENS_18Kernel_traits_baseILj3072ES2_S2_S2_S2_fjLj128EEEEELb1ELb1ELb1ELb0EEEvNS_9FwdParamsE,@function
        .size           _ZN10layer_norm13ln_fwd_kernelINS_13Kernel_traitsI6__halfS2_S2_S2_fjLj3072ELj1ELj1ELj4ELj16ENS_18Kernel_traits_baseILj3072ES2_S2_S2_S2_fjLj128EEEEELb1ELb1ELb1ELb0EEEvNS_9FwdParamsE,(.L_x_20761 - _ZN10layer_norm13ln_fwd_kernelINS_13Kernel_traitsI6__halfS2_S2_S2_fjLj3072ELj1ELj1ELj4ELj16ENS_18Kernel_traits_baseILj3072ES2_S2_S2_S2_fjLj128EEEEELb1ELb1ELb1ELb0EEEvNS_9FwdParamsE)
        .other          _ZN10layer_norm13ln_fwd_kernelINS_13Kernel_traitsI6__halfS2_S2_S2_fjLj3072ELj1ELj1ELj4ELj16ENS_18Kernel_traits_baseILj3072ES2_S2_S2_S2_fjLj128EEEEELb1ELb1ELb1ELb0EEEvNS_9FwdParamsE,@"STO_CUDA_ENTRY STV_DEFAULT"
_ZN10layer_norm13ln_fwd_kernelINS_13Kernel_traitsI6__halfS2_S2_S2_fjLj3072ELj1ELj1ELj4ELj16ENS_18Kernel_traits_baseILj3072ES2_S2_S2_S2_fjLj128EEEEELb1ELb1ELb1ELb0EEEvNS_9FwdParamsE:
.text._ZN10layer_norm13ln_fwd_kernelINS_13Kernel_traitsI6__halfS2_S2_S2_fjLj3072ELj1ELj1ELj4ELj16ENS_18Kernel_traits_baseILj3072ES2_S2_S2_S2_fjLj128EEEEELb1ELb1ELb1ELb0EEEvNS_9FwdParamsE:
        /* <DEDUP_REMOVED lines=23> */
[----:B---3--:R-:W-:Y:S02]  /*0170*/  @P0 IADD3 R86, P1, PT, R4, R7, RZ ;  /* 0x0000000704560210 */ /* 0x008fe40007f3e0ff */
[----:B------:R-:W-:Y:S02]  /*0180*/  LOP3.LUT R7, R0, 0x60, RZ, 0xc0, !PT ;  /* 0x0000006000077812 */ /* 0x000fe400078ec0ff */
[----:B------:R-:W-:Y:S02]  /*0190*/  @P0 R2UR UR15, R3 ;  /* 0x00000000030f02ca */ /* 0x000fe400000e0000 */
[----:B------:R-:W-:-:S02]  /*01a0*/  LOP3.LUT R9, R7, 0x1f, R0, 0xf8, !PT ;  /* 0x0000001f07097812 */ /* 0x000fc400078ef800 */
[----:B------:R-:W-:Y:S01]  /*01b0*/  LEA.HI R2, R2, R11, RZ, 0x3 ;  /* 0x0000000b02027211 */ /* 0x000fe200078f18ff */
[----:B------:R-:W-:Y:S01]  /*01c0*/  UIADD3 UR26, UPT, UPT, UR14, -0x61c88647, URZ ;  /* 0x9e3779b90e1a7890 */ /* 0x000fe2000fffe0ff */
[----:B------:R-:W-:Y:S01]  /*01d0*/  LOP3.LUT R3, R9, 0x7f, RZ, 0x3c, !PT ;  /* 0x0000007f09037812 */ /* 0x000fe200078e3cff */
[----:B------:R-:W-:Y:S01]  /*01e0*/  UIADD3 UR28, UPT, UPT, UR14, 0x3c6ef372, URZ ;  /* 0x3c6ef3720e1c7890 */ /* 0x000fe2000fffe0ff */
[----:B------:R-:W-:Y:S01]  /*01f0*/  SHF.R.S32.HI R8, RZ, 0x3, R2 ;  /* 0x00000003ff087819 */ /* 0x000fe20000011402 */
[----:B0-----:R-:W-:Y:S01]  /*0200*/  IMAD R2, R13, UR22, R0 ;  /* 0x000000160d027c24 */ /* 0x001fe2000f8e0200 */
[----:B------:R-:W-:Y:S01]  /*0210*/  @P0 IADD3.X R87, PT, PT, RZ, R5, RZ, P1, !PT ;  /* 0x00000005ff570210 */ /* 0x000fe20000ffe4ff */
[----:B------:R-:W-:Y:S02]  /*0220*/  UIADD3 UR30, UPT, UPT, UR14, -0x255992d5, URZ ;  /* 0xdaa66d2b0e1e7890 */ /* 0x000fe4000fffe0ff */
[----:B------:R-:W-:Y:S01]  /*0230*/  IMAD.IADD R3, R8, 0x1, R3 ;  /* 0x0000000108037824 */ /* 0x000fe200078e0203 */
[--C-:B------:R-:W-:Y:S01]  /*0240*/  SHF.R.U64 R4, R86, 0x2, R87.reuse ;  /* 0x0000000256047819 */ /* 0x100fe20000001257 */
[----:B------:R-:W-:Y:S01]  /*0250*/  UIADD3 UR27, UPT, UPT, UR15, -0x4498517b, URZ ;  /* 0xbb67ae850f1b7890 */ /* 0x000fe2000fffe0ff */
[----:B------:R-:W-:Y:S01]  /*0260*/  SHF.R.U32.HI R5, RZ, 0x2, R87 ;  /* 0x00000002ff057819 */ /* 0x000fe20000011657 */
[----:B------:R-:W-:-:S02]  /*0270*/  UIADD3 UR29, UPT, UPT, UR15, 0x76cf5d0a, URZ ;  /* 0x76cf5d0a0f1d7890 */ /* 0x000fc4000fffe0ff */
        /* <DEDUP_REMOVED lines=35> */
[----:B------:R-:W-:Y:S01]  /*04b0*/  ISETP.GE.U32.AND P0, PT, R3, 0x180, PT ;  /* 0x000001800300780c */ /* 0x000fe20003f06070 */
[----:B------:R-:W-:-:S12]  /*04c0*/  @P1 VIADD R9, R9, 0x80 ;  /* 0x0000008009091836 */ /* 0x000fd80000000000 */
        /* <DEDUP_REMOVED lines=11> */
.L_x_3567:
        /* <DEDUP_REMOVED lines=16> */
[C---:B---3--:R-:W-:Y:S01]  /*0680*/  @P1 IMAD.WIDE.U32 R20, R9.reuse, 0x10, R20 ;  /* 0x0000001009141825 */ /* 0x048fe200078e0014 */
[----:B------:R-:W-:-:S04]  /*0690*/  @P1 IADD3 R9, PT, PT, R9, 0x80, RZ ;  /* 0x0000008009091810 */ /* 0x000fc80007ffe0ff */
[----:B------:R0:W5:Y:S01]  /*06a0*/  @P1 LDG.E.128 R40, desc[UR12][R20.64] ;  /* 0x0000000c14281981 */ /* 0x000162000c1e1d00 */
[----:B----4-:R-:W-:-:S05]  /*06b0*/  @P2 IMAD.WIDE.U32 R10, R9, 0x10, R22 ;  /* 0x00000010090a2825 */ /* 0x010fca00078e0016 */
[----:B------:R0:W5:Y:S01]  /*06c0*/  @P2 LDG.E.128 R36, desc[UR12][R10.64] ;  /* 0x0000000c0a242981 */ /* 0x000162000c1e1d00 */
[----:B-1----:R-:W-:-:S05]  /*06d0*/  @P2 IMAD.WIDE.U32 R12, R9, 0x10, R24 ;  /* 0x00000010090c2825 */ /* 0x002fca00078e0018 */
        /* <DEDUP_REMOVED lines=9> */
.L_x_3568:
[----:B------:R-:W-:Y:S05]  /*0770*/  BSYNC.RECONVERGENT B0 ;  /* 0x0000000000007941 */ /* 0x000fea0003800200 */
.L_x_3566:
[----:B------:R-:W0:Y:S02]  /*0780*/  LDCU UR4, c[0x0][0x384] ;  /* 0x00007080ff0477ac */ /* 0x000e240008000800 */
[----:B0-----:R-:W-:-:S06]  /*0790*/  UISETP.GE.AND UP0, UPT, UR22, UR4, UPT ;  /* 0x000000041600728c */ /* 0x001fcc000bf06270 */
[----:B------:R-:W-:-:S13]  /*07a0*/  PLOP3.LUT P0, PT, PT, PT, UP0, 0x80, 0x8 ;  /* 0x000000000008781c */ /* 0x000fda0003f0f008 */
[----:B------:R-:W-:Y:S05]  /*07b0*/  @P0 EXIT ;  /* 0x000000000000094d */ /* 0x000fea0003800000 */
[----:B------:R-:W-:Y:S01]  /*07c0*/  IMAD.HI.U32 R10, R2, -0x326172a9, RZ ;  /* 0xcd9e8d57020a7827 */ /* 0x000fe200078e00ff */
[----:B------:R-:W-:Y:S01]  /*07d0*/  LOP3.LUT R86, R86, 0x3, RZ, 0xc0, !PT ;  /* 0x0000000356567812 */ /* 0x000fe200078ec0ff */
[----:B------:R-:W0:Y:S02]  /*07e0*/  LDCU UR23, c[0x0][0x404] ;  /* 0x00008080ff1777ac */ /* 0x000e240008000800 */
        /* <DEDUP_REMOVED lines=16> */
[----:B------:R-:W0:Y:S03]  /*08f0*/  LDCU.64 UR18, c[0x0][0x3a0] ;  /* 0x00007400ff1277ac */ /* 0x000e260008000a00 */
        /* <DEDUP_REMOVED lines=34> */
[----:B------:R-:W-:Y:S01]  /*0b20*/  IMAD.HI.U32 R11, R10, -0x326172a9, RZ ;  /* 0xcd9e8d570a0b7827 */ /* 0x000fe200078e00ff */
[----:B------:R-:W-:-:S03]  /*0b30*/  LOP3.LUT R14, R8, 0x7f, RZ, 0xc0, !PT ;  /* 0x0000007f080e7812 */ /* 0x000fc600078ec0ff */
[----:B------:R-:W-:Y:S01]  /*0b40*/  IMAD.SHL.U32 R8, R8, 0x2, RZ ;  /* 0x0000000208087824 */ /* 0x000fe200078e00ff */
[----:B------:R-:W-:Y:S01]  /*0b50*/  LOP3.LUT R11, R12, UR38, R11, 0x96, !PT ;  /* 0x000000260c0b7c12 */ /* 0x000fe2000f8e960b */
[----:B------:R-:W-:Y:S01]  /*0b60*/  IMAD R6, R6, -0x20, R14 ;  /* 0xffffffe006067824 */ /* 0x000fe200078e020e */
[----:B------:R-:W-:Y:S01]  /*0b70*/  VIADDMNMX R16, R14, -R7, RZ, !PT ;  /* 0x800000070e107246 */ /* 0x000fe200078001ff */
[----:B------:R-:W-:Y:S02]  /*0b80*/  IMAD R12, R9, -0x2daee0ad, RZ ;  /* 0xd2511f53090c7824 */ /* 0x000fe400078e02ff */
[----:B------:R-:W-:Y:S01]  /*0b90*/  IMAD.HI.U32 R7, R11, -0x2daee0ad, RZ ;  /* 0xd2511f530b077827 */ /* 0x000fe200078e00ff */
[----:B------:R-:W-:Y:S02]  /*0ba0*/  VIMNMX R6, PT, PT, RZ, R6, !PT ;  /* 0x00000006ff067248 */ /* 0x000fe40007fe0100 */
[----:B------:R-:W-:Y:S01]  /*0bb0*/  VIMNMX R16, PT, PT, R16, 0x20, PT ;  /* 0x0000002010107848 */ /* 0x000fe20003fe0100 */
[----:B------:R-:W-:Y:S01]  /*0bc0*/  IMAD R15, R10, -0x326172a9, RZ ;  /* 0xcd9e8d570a0f7824 */ /* 0x000fe200078e02ff */
[----:B------:R-:W-:Y:S01]  /*0bd0*/  LOP3.LUT R12, R12, UR41, R7, 0x96, !PT ;  /* 0x000000290c0c7c12 */ /* 0x000fe2000f8e9607 */
[----:B------:R-:W-:Y:S01]  /*0be0*/  IMAD.HI.U32 R10, R13, -0x326172a9, RZ ;  /* 0xcd9e8d570d0a7827 */ /* 0x000fe200078e00ff */
[----:B------:R-:W-:-:S02]  /*0bf0*/  LOP3.LUT R7, R8, 0xffffff00, RZ, 0xc0, !PT ;  /* 0xffffff0008077812 */ /* 0x000fc400078ec0ff */
[----:B------:R-:W-:Y:S01]  /*0c00*/  VIMNMX R6, PT, PT, R6, 0x20, PT ;  /* 0x0000002006067848 */ /* 0x000fe20003fe0100 */
[----:B------:R-:W-:Y:S01]  /*0c10*/  IMAD R13, R13, -0x326172a9, RZ ;  /* 0xcd9e8d570d0d7824 */ /* 0x000fe200078e02ff */
[----:B------:R-:W-:Y:S01]  /*0c20*/  LEA R16, R16, R7, 0x3 ;  /* 0x0000000710107211 */ /* 0x000fe200078e18ff */
[----:B------:R-:W-:Y:S01]  /*0c30*/  IMAD R11, R11, -0x2daee0ad, RZ ;  /* 0xd2511f530b0b7824 */ /* 0x000fe200078e02ff */
[----:B------:R-:W-:Y:S01]  /*0c40*/  LOP3.LUT R10, R15, UR40, R10, 0x96, !PT ;  /* 0x000000280f0a7c12 */ /* 0x000fe2000f8e960a */
[----:B------:R-:W-:Y:S01]  /*0c50*/  IMAD R6, R6, 0x8, R7 ;  /* 0x0000000806067824 */ /* 0x000fe200078e0207 */
[----:B------:R-:W-:Y:S01]  /*0c60*/  I2FP.F32.U32 R7, R16 ;  /* 0x0000001000077245 */ /* 0x000fe20000201000 */
[----:B------:R-:W-:-:S04]  /*0c70*/  IMAD.HI.U32 R98, R12, -0x326172a9, RZ ;  /* 0xcd9e8d570c627827 */ /* 0x000fc800078e00ff */
[C---:B------:R-:W-:Y:S01]  /*0c80*/  IMAD.HI.U32 R100, R10.reuse, -0x2daee0ad, RZ ;  /* 0xd2511f530a647827 */ /* 0x040fe200078e00ff */
[----:B------:R-:W0:Y:S01]  /*0c90*/  MUFU.RCP R7, R7 ;  /* 0x0000000700077308 */ /* 0x000e220000001000 */
[----:B------:R-:W-:Y:S02]  /*0ca0*/  LOP3.LUT R98, R13, UR42, R98, 0x96, !PT ;  /* 0x0000002a0d627c12 */ /* 0x000fe4000f8e9662 */
[----:B------:R-:W-:Y:S01]  /*0cb0*/  IMAD.MOV.U32 R8, RZ, RZ, RZ ;  /* 0x000000ffff087224 */ /* 0x000fe200078e00ff */
[----:B------:R-:W-:Y:S01]  /*0cc0*/  LOP3.LUT R100, R11, UR43, R100, 0x96, !PT ;  /* 0x0000002b0b647c12 */ /* 0x000fe2000f8e9664 */
[----:B------:R-:W-:Y:S02]  /*0cd0*/  IMAD R101, R10, -0x2daee0ad, RZ ;  /* 0xd2511f530a657824 */ /* 0x000fe400078e02ff */
[----:B-1234-:R-:W-:-:S07]  /*0ce0*/  IMAD R76, R12, -0x326172a9, RZ ;  /* 0xcd9e8d570c4c7824 */ /* 0x01efce00078e02ff */
.L_x_3878:
[----:B0-----:R-:W-:-:S06]  /*0cf0*/  UIMAD.WIDE UR4, UR22, 0x4, UR8 ;  /* 0x00000004160478a5 */ /* 0x001fcc000f8e0208 */
[----:B-123--:R-:W-:Y:S01]  /*0d00*/  MOV R66, UR4 ;  /* 0x0000000400427c02 */ /* 0x00efe20008000f00 */
[----:B------:R-:W-:-:S05]  /*0d10*/  IMAD.U32 R67, RZ, RZ, UR5 ;  /* 0x00000005ff437e24 */ /* 0x000fca000f8e00ff */
[----:B------:R-:W2:Y:S01]  /*0d20*/  LDG.E R66, desc[UR12][R66.64] ;  /* 0x0000000c42427981 */ /* 0x000ea2000c1e1900 */
[----:B------:R-:W-:-:S06]  /*0d30*/  UIMAD.WIDE UR4, UR22, 0x4, UR10 ;  /* 0x00000004160478a5 */ /* 0x000fcc000f8e020a */
[----:B------:R-:W-:Y:S01]  /*0d40*/  IMAD.U32 R64, RZ, RZ, UR4 ;  /* 0x00000004ff407e24 */ /* 0x000fe2000f8e00ff */
        /* <DEDUP_REMOVED lines=16> */
[----:B------:R-:W-:Y:S02]  /*0e50*/  MOV R65, UR5 ;  /* 0x0000000500417c02 */ /* 0x000fe40008000f00 */
[----:B------:R-:W-:Y:S02]  /*0e60*/  IMAD.U32 R67, RZ, RZ, UR7 ;  /* 0x00000007ff437e24 */ /* 0x000fe4000f8e00ff */
[----:B------:R-:W-:-:S03]  /*0e70*/  LEA.HI.SX32 R72, R65, R0, 0x1d ;  /* 0x0000000041487211 */ /* 0x000fc600078feaff */
        /* <DEDUP_REMOVED lines=8> */
.L_x_3571:
[----:B------:R-:W-:Y:S05]  /*0f00*/  BRA.U !UP0, `(.L_x_3572) ;  /* 0x0000002d08847547 */ /* 0x000fea000b800000 */
[----:B------:R-:W0:Y:S02]  /*0f10*/  LDC.64 R20, c[0x0][0x3a0] ;  /* 0x0000e800ff147b82 */ /* 0x000e240000000a00 */
[----:B0-----:R-:W-:-:S06]  /*0f20*/  IMAD.WIDE.U32 R20, R72, 0x10, R20 ;  /* 0x0000001048147825 */ /* 0x001fcc00078e0014 */
[----:B------:R-:W2:Y:S01]  /*0f30*/  LDG.E.128 R20, desc[UR12][R20.64] ;  /* 0x0000000c14147981 */ /* 0x000ea2000c1e1d00 */
[----:B------:R-:W-:-:S13]  /*0f40*/  ISETP.LT.AND P0, PT, RZ, UR44, PT ;  /* 0x0000002cff007c0c */ /* 0x000fda000bf01270 */
[----:B------:R-:W-:Y:S02]  /*0f50*/  @!P0 IMAD.MOV.U32 R13, RZ, RZ, R86 ;  /* 0x000000ffff0d8224 */ /* 0x000fe400078e0056 */
[----:B------:R-:W-:Y:S02]  /*0f60*/  @!P0 IMAD.MOV.U32 R80, RZ, RZ, R101 ;  /* 0x000000ffff508224 */ /* 0x000fe400078e0065 */
[----:B--2---:R-:W-:Y:S01]  /*0f70*/  @!P0 HADD2.F32 R9, -RZ, R20.H0_H0 ;  /* 0x20000014ff098230 */ /* 0x004fe20000004100 */
        /* <DEDUP_REMOVED lines=17> */
.L_x_3576:
        /* <DEDUP_REMOVED lines=13> */
.L_x_3578:
[----:B------:R-:W-:Y:S05]  /*1160*/  BSYNC.RECONVERGENT B2 ;  /* 0x0000000000027941 */ /* 0x000fea0003800200 */
.L_x_3577:
        /* <DEDUP_REMOVED lines=43> */
.L_x_3575:
[----:B------:R-:W-:Y:S05]  /*1420*/  BSYNC.RECONVERGENT B1 ;  /* 0x0000000000017941 */ /* 0x000fea0003800200 */
.L_x_3574:
[----:B------:R-:W-:Y:S01]  /*1430*/  I2FP.F32.U32 R9, R9 ;  /* 0x0000000900097245 */ /* 0x000fe20000201000 */
[----:B-----5:R-:W-:Y:S02]  /*1440*/  HADD2.F32 R10, -RZ, R24.H0_H0 ;  /* 0x20000018ff0a7230 */ /* 0x020fe40000004100 */
[----:B------:R-:W-:Y:S02]  /*1450*/  IMAD.MOV.U32 R64, RZ, RZ, 0x2f800000 ;  /* 0x2f800000ff407424 */ /* 0x000fe400078e00ff */
[----:B------:R-:W-:Y:S02]  /*1460*/  HADD2.F32 R66, -RZ, R20.H0_H0 ;  /* 0x20000014ff427230 */ /* 0x000fe40000004100 */
[----:B------:R-:W-:Y:S01]  /*1470*/  FMUL.FTZ R10, R10, UR17 ;  /* 0x000000110a0a7c20 */ /* 0x000fe20008410000 */
[----:B------:R-:W-:Y:S01]  /*1480*/  FFMA.FTZ R9, R9, R64, 1.1641532182693481445e-10 ;  /* 0x2f00000009097423 */ /* 0x000fe20000010040 */
[----:B------:R-:W-:Y:S02]  /*1490*/  HADD2.F32 R64, -RZ, R52.H0_H0 ;  /* 0x20000034ff407230 */ /* 0x000fe40000004100 */
[----:B------:R-:W-:-:S02]  /*14a0*/  FMUL.FTZ R10, R10, UR16 ;  /* 0x000000100a0a7c20 */ /* 0x000fc40008410000 */
[----:B------:R-:W-:-:S04]  /*14b0*/  FSETP.GTU.FTZ.AND P2, PT, R9, UR23, PT ;  /* 0x0000001709007c0b */ /* 0x000fc8000bf5c000 */
[----:B------:R-:W-:Y:S02]  /*14c0*/  FSEL R9, R10, RZ, !P2 ;  /* 0x000000ff0a097208 */ /* 0x000fe40005000000 */
[----:B------:R-:W-:-:S03]  /*14d0*/  SEL R10, RZ, 0x1, P2 ;  /* 0x00000001ff0a7807 */ /* 0x000fc60001000000 */
[----:B------:R-:W-:-:S07]  /*14e0*/  FFMA.FTZ R9, R9, R64, R66 ;  /* 0x0000004009097223 */ /* 0x000fce0000010042 */
.L_x_3573:
        /* <DEDUP_REMOVED lines=21> */
.L_x_3582:
        /* <DEDUP_REMOVED lines=13> */
.L_x_3584:
[----:B------:R-:W-:Y:S05]  /*1710*/  BSYNC.RECONVERGENT B2 ;  /* 0x0000000000027941 */ /* 0x000fea0003800200 */
.L_x_3583:
        /* <DEDUP_REMOVED lines=43> */
.L_x_3581:
[----:B------:R-:W-:Y:S05]  /*19d0*/  BSYNC.RECONVERGENT B1 ;  /* 0x0000000000017941 */ /* 0x000fea0003800200 */
.L_x_3580:
[----:B------:R-:W-:Y:S01]  /*19e0*/  I2FP.F32.U32 R11, R11 ;  /* 0x0000000b000b7245 */ /* 0x000fe20000201000 */
[----:B-----5:R-:W-:Y:S02]  /*19f0*/  HADD2.F32 R12, -RZ, R24.H1_H1 ;  /* 0x30000018ff0c7230 */ /* 0x020fe40000004100 */
[----:B------:R-:W-:Y:S02]  /*1a00*/  IMAD.MOV.U32 R64, RZ, RZ, 0x2f800000 ;  /* 0x2f800000ff407424 */ /* 0x000fe400078e00ff */
[----:B------:R-:W-:Y:S02]  /*1a10*/  HADD2.F32 R66, -RZ, R20.H1_H1 ;  /* 0x30000014ff427230 */ /* 0x000fe40000004100 */
[----:B------:R-:W-:Y:S01]  /*1a20*/  FMUL.FTZ R12, R12, UR17 ;  /* 0x000000110c0c7c20 */ /* 0x000fe20008410000 */
[----:B------:R-:W-:Y:S01]  /*1a30*/  FFMA.FTZ R11, R11, R64, 1.1641532182693481445e-10 ;  /* 0x2f0000000b0b7423 */ /* 0x000fe20000010040 */
[----:B------:R-:W-:Y:S02]  /*1a40*/  HADD2.F32 R64, -RZ, R52.H1_H1 ;  /* 0x30000034ff407230 */ /* 0x000fe40000004100 */
[----:B------:R-:W-:-:S02]  /*1a50*/  FMUL.FTZ R12, R12, UR16 ;  /* 0x000000100c0c7c20 */ /* 0x000fc40008410000 */
[----:B------:R-:W-:-:S04]  /*1a60*/  FSETP.GTU.FTZ.AND P2, PT, R11, UR23, PT ;  /* 0x000000170b007c0b */ /* 0x000fc8000bf5c000 */
[----:B------:R-:W-:Y:S02]  /*1a70*/  FSEL R11, R12, RZ, !P2 ;  /* 0x000000ff0c0b7208 */ /* 0x000fe40005000000 */
[----:B------:R-:W-:-:S03]  /*1a80*/  SEL R12, RZ, 0x1, P2 ;  /* 0x00000001ff0c7807 */ /* 0x000fc60001000000 */
[----:B------:R-:W-:-:S07]  /*1a90*/  FFMA.FTZ R11, R11, R64, R66 ;  /* 0x000000400b0b7223 */ /* 0x000fce0000010042 */
.L_x_3579:
        /* <DEDUP_REMOVED lines=21> */
.L_x_3588:
        /* <DEDUP_REMOVED lines=13> */
.L_x_3590:
[----:B------:R-:W-:Y:S05]  /*1cc0*/  BSYNC.RECONVERGENT B2 ;  /* 0x0000000000027941 */ /* 0x000fea0003800200 */
.L_x_3589:
        /* <DEDUP_REMOVED lines=43> */
.L_x_3587:
[----:B------:R-:W-:Y:S05]  /*1f80*/  BSYNC.RECONVERGENT B1 ;  /* 0x0000000000017941 */ /* 0x000fea0003800200 */
.L_x_3586:
[----:B------:R-:W-:Y:S01]  /*1f90*/  HFMA2 R64, -RZ, RZ, 0.1171875, 0 ;  /* 0x2f800000ff407431 */ /* 0x000fe200000001ff */
[----:B------:R-:W-:Y:S01]  /*1fa0*/  I2FP.F32.U32 R13, R13 ;  /* 0x0000000d000d7245 */ /* 0x000fe20000201000 */
[----:B-----5:R-:W-:Y:S02]  /*1fb0*/  HADD2.F32 R14, -RZ, R25.H0_H0 ;  /* 0x20000019ff0e7230 */ /* 0x020fe40000004100 */
[----:B------:R-:W-:-:S03]  /*1fc0*/  HADD2.F32 R66, -RZ, R21.H0_H0 ;  /* 0x20000015ff427230 */ /* 0x000fc60000004100 */
[----:B------:R-:W-:Y:S01]  /*1fd0*/  FMUL.FTZ R14, R14, UR17 ;  /* 0x000000110e0e7c20 */ /* 0x000fe20008410000 */
[----:B------:R-:W-:-:S03]  /*1fe0*/  FFMA.FTZ R13, R13, R64, 1.1641532182693481445e-10 ;  /* 0x2f0000000d0d7423 */ /* 0x000fc60000010040 */
[----:B------:R-:W-:Y:S01]  /*1ff0*/  FMUL.FTZ R14, R14, UR16 ;  /* 0x000000100e0e7c20 */ /* 0x000fe20008410000 */
[----:B------:R-:W-:Y:S01]  /*2000*/  HADD2.F32 R64, -RZ, R53.H0_H0 ;  /* 0x20000035ff407230 */ /* 0x000fe20000004100 */
[----:B------:R-:W-:-:S04]  /*2010*/  FSETP.GTU.FTZ.AND P2, PT, R13, UR23, PT ;  /* 0x000000170d007c0b */ /* 0x000fc8000bf5c000 */
[----:B------:R-:W-:Y:S02]  /*2020*/  FSEL R13, R14, RZ, !P2 ;  /* 0x000000ff0e0d7208 */ /* 0x000fe40005000000 */
[----:B------:R-:W-:-:S03]  /*2030*/  SEL R14, RZ, 0x1, P2 ;  /* 0x00000001ff0e7807 */ /* 0x000fc60001000000 */
[----:B------:R-:W-:-:S07]  /*2040*/  FFMA.FTZ R13, R13, R64, R66 ;  /* 0x000000400d0d7223 */ /* 0x000fce0000010042 */
.L_x_3585:
        /* <DEDUP_REMOVED lines=21> */
.L_x_3594:
        /* <DEDUP_REMOVED lines=13> */
.L_x_3596:
[----:B------:R-:W-:Y:S05]  /*2270*/  BSYNC.RECONVERGENT B2 ;  /* 0x0000000000027941 */ /* 0x000fea0003800200 */
.L_x_3595:
        /* <DEDUP_REMOVED lines=43> */
.L_x_3593:
[----:B------:R-:W-:Y:S05]  /*2530*/  BSYNC.RECONVERGENT B1 ;  /* 0x0000000000017941 */ /* 0x000fea0003800200 */
.L_x_3592:
        /* <DEDUP_REMOVED lines=12> */
.L_x_3591:
        /* <DEDUP_REMOVED lines=21> */
.L_x_3600:
        /* <DEDUP_REMOVED lines=13> */
.L_x_3602:
[----:B------:R-:W-:Y:S05]  /*2820*/  BSYNC.RECONVERGENT B2 ;  /* 0x0000000000027941 */ /* 0x000fea0003800200 */
.L_x_3601:
        /* <DEDUP_REMOVED lines=43> */
.L_x_3599:
[----:B------:R-:W-:Y:S05]  /*2ae0*/  BSYNC.RECONVERGENT B1 ;  /* 0x0000000000017941 */ /* 0x000fea0003800200 */
.L_x_3598:
        /* <DEDUP_REMOVED lines=12> */
.L_x_3597:
        /* <DEDUP_REMOVED lines=21> */
.L_x_3606:
        /* <DEDUP_REMOVED lines=13> */
.L_x_3608:
[----:B------:R-:W-:Y:S05]  /*2dd0*/  BSYNC.RECONVERGENT B2 ;  /* 0x0000000000027941 */ /* 0x000fea0003800200 */
.L_x_3607:
        /* <DEDUP_REMOVED lines=43> */
.L_x_3605:
[----:B------:R-:W-:Y:S05]  /*3090*/  BSYNC.RECONVERGENT B1 ;  /* 0x0000000000017941 */ /* 0x000fea0003800200 */
.L_x_3604:
[----:B------:R-:W-:Y:S01]  /*30a0*/  I2FP.F32.U32 R19, R19 ;  /* 0x0000001300137245 */ /* 0x000fe20000201000 */
[----:B-----5:R-:W-:Y:S02]  /*30b0*/  HADD2.F32 R64, -RZ, R26.H1_H1 ;  /* 0x3000001aff407230 */ /* 0x020fe40000004100 */
[----:B------:R-:W-:Y:S02]  /*30c0*/  IMAD.MOV.U32 R66, RZ, RZ, 0x2f800000 ;  /* 0x2f800000ff427424 */ /* 0x000fe400078e00ff */
[----:B------:R-:W-:Y:S02]  /*30d0*/  HADD2.F32 R67, -RZ, R22.H1_H1 ;  /* 0x30000016ff437230 */ /* 0x000fe40000004100 */
[----:B------:R-:W-:Y:S01]  /*30e0*/  FMUL.FTZ R64, R64, UR17 ;  /* 0x0000001140407c20 */ /* 0x000fe20008410000 */
[----:B------:R-:W-:-:S03]  /*30f0*/  FFMA.FTZ R19, R19, R66, 1.1641532182693481445e-10 ;  /* 0x2f00000013137423 */ /* 0x000fc60000010042 */
[----:B------:R-:W-:Y:S02]  /*3100*/  FMUL.FTZ R64, R64, UR16 ;  /* 0x0000001040407c20 */ /* 0x000fe40008410000 */
[----:B------:R-:W-:Y:S01]  /*3110*/  FSETP.GTU.FTZ.AND P2, PT, R19, UR23, PT ;  /* 0x0000001713007c0b */ /* 0x000fe2000bf5c000 */
[----:B------:R-:W-:-:S03]  /*3120*/  HADD2.F32 R19, -RZ, R54.H1_H1 ;  /* 0x30000036ff137230 */ /* 0x000fc60000004100 */
[----:B------:R-:W-:Y:S02]  /*3130*/  FSEL R64, R64, RZ, !P2 ;  /* 0x000000ff40407208 */ /* 0x000fe40005000000 */
[----:B------:R-:W-:-:S03]  /*3140*/  SEL R68, RZ, 0x1, P2 ;  /* 0x00000001ff447807 */ /* 0x000fc60001000000 */
[----:B------:R-:W-:-:S07]  /*3150*/  FFMA.FTZ R19, R64, R19, R67 ;  /* 0x0000001340137223 */ /* 0x000fce0000010043 */
.L_x_3603:
        /* <DEDUP_REMOVED lines=21> */
.L_x_3612:
        /* <DEDUP_REMOVED lines=13> */
.L_x_3614:
[----:B------:R-:W-:Y:S05]  /*3380*/  BSYNC.RECONVERGENT B2 ;  /* 0x0000000000027941 */ /* 0x000fea0003800200 */
.L_x_3613:
        /* <DEDUP_REMOVED lines=43> */
.L_x_3611:
[----:B------:R-:W-:Y:S05]  /*3640*/  BSYNC.RECONVERGENT B1 ;  /* 0x0000000000017941 */ /* 0x000fea0003800200 */
.L_x_3610:
[----:B------:R-:W-:Y:S01]  /*3650*/  HFMA2 R70, -RZ, RZ, 0.1171875, 0 ;  /* 0x2f800000ff467431 */ /* 0x000fe200000001ff */
[----:B------:R-:W-:Y:S01]  /*3660*/  I2FP.F32.U32 R65, R66 ;  /* 0x0000004200417245 */ /* 0x000fe20000201000 */
[----:B-----5:R-:W-:Y:S02]  /*3670*/  HADD2.F32 R66, -RZ, R27.H0_H0 ;  /* 0x2000001bff427230 */ /* 0x020fe40000004100 */
[----:B------:R-:W-:-:S03]  /*3680*/  HADD2.F32 R69, -RZ, R55.H0_H0 ;  /* 0x20000037ff457230 */ /* 0x000fc60000004100 */
[----:B------:R-:W-:Y:S01]  /*3690*/  FMUL.FTZ R66, R66, UR17 ;  /* 0x0000001142427c20 */ /* 0x000fe20008410000 */
[----:B------:R-:W-:-:S03]  /*36a0*/  FFMA.FTZ R65, R65, R70, 1.1641532182693481445e-10 ;  /* 0x2f00000041417423 */ /* 0x000fc60000010046 */
[----:B------:R-:W-:Y:S02]  /*36b0*/  FMUL.FTZ R66, R66, UR16 ;  /* 0x0000001042427c20 */ /* 0x000fe40008410000 */
[----:B------:R-:W-:Y:S01]  /*36c0*/  FSETP.GTU.FTZ.AND P2, PT, R65, UR23, PT ;  /* 0x0000001741007c0b */ /* 0x000fe2000bf5c000 */
[----:B------:R-:W-:-:S03]  /*36d0*/  HADD2.F32 R65, -RZ, R23.H0_H0 ;  /* 0x20000017ff417230 */ /* 0x000fc60000004100 */
[----:B------:R-:W-:Y:S02]  /*36e0*/  FSEL R66, R66, RZ, !P2 ;  /* 0x000000ff42427208 */ /* 0x000fe40005000000 */
[----:B------:R-:W-:-:S03]  /*36f0*/  SEL R70, RZ, 0x1, P2 ;  /* 0x00000001ff467807 */ /* 0x000fc60001000000 */
[----:B------:R-:W-:-:S07]  /*3700*/  FFMA.FTZ R69, R66, R69, R65 ;  /* 0x0000004542457223 */ /* 0x000fce0000010041 */
.L_x_3609:
        /* <DEDUP_REMOVED lines=21> */
.L_x_3618:
        /* <DEDUP_REMOVED lines=13> */
.L_x_3620:
[----:B------:R-:W-:Y:S05]  /*3930*/  BSYNC.RECONVERGENT B2 ;  /* 0x0000000000027941 */ /* 0x000fea0003800200 */
.L_x_3619:
        /* <DEDUP_REMOVED lines=43> */
.L_x_3617:
[----:B------:R-:W-:Y:S05]  /*3bf0*/  BSYNC.RECONVERGENT B1 ;  /* 0x0000000000017941 */ /* 0x000fea0003800200 */
.L_x_3616:
        /* <DEDUP_REMOVED lines=12> */
.L_x_3615:
[----:B------:R-:W-:Y:S02]  /*3cc0*/  F2FP.F16.F32.PACK_AB R67, RZ, R71 ;  /* 0x00000047ff43723e */ /* 0x000fe400000000ff */
[----:B------:R-:W-:Y:S02]  /*3cd0*/  PRMT R66, R94, 0x5410, R96 ;  /* 0x000054105e427816 */ /* 0x000fe40000000060 */
[----:B------:R-:W-:Y:S02]  /*3ce0*/  PRMT R65, R92, 0x5410, R90 ;  /* 0x000054105c417816 */ /* 0x000fe4000000005a */
[----:B------:R-:W-:Y:S02]  /*3cf0*/  PRMT R64, R88, 0x5410, R82 ;  /* 0x0000541058407816 */ /* 0x000fe40000000052 */
[----:B------:R-:W-:Y:S01]  /*3d00*/  PRMT R67, R80, 0x5410, R67 ;  /* 0x0000541050437816 */ /* 0x000fe20000000043 */
[----:B------:R-:W-:Y:S06]  /*3d10*/  BRA `(.L_x_3621) ;  /* 0x0000002800e07947 */ /* 0x000fec0003800000 */
.L_x_3572:
[----:B------:R-:W-:Y:S01]  /*3d20*/  MOV R9, RZ ;  /* 0x000000ff00097202 */ /* 0x000fe20000000f00 */
[----:B------:R-:W-:Y:S01]  /*3d30*/  IMAD.MOV.U32 R13, RZ, RZ, R86 ;  /* 0x000000ffff0d7224 */ /* 0x000fe200078e0056 */
        /* <DEDUP_REMOVED lines=18> */
.L_x_3625:
        /* <DEDUP_REMOVED lines=13> */
.L_x_3627:
[----:B------:R-:W-:Y:S05]  /*3f30*/  BSYNC.RECONVERGENT B2 ;  /* 0x0000000000027941 */ /* 0x000fea0003800200 */
.L_x_3626:
        /* <DEDUP_REMOVED lines=43> */
.L_x_3624:
[----:B------:R-:W-:Y:S05]  /*41f0*/  BSYNC.RECONVERGENT B1 ;  /* 0x0000000000017941 */ /* 0x000fea0003800200 */
.L_x_3623:
        /* <DEDUP_REMOVED lines=10> */
[----:B------:R-:W-:-:S07]  /*42a0*/  FMUL.FTZ R9, R9, R64 ;  /* 0x0000004009097220 */ /* 0x000fce0000410000 */
.L_x_3622:
[----:B------:R-:W-:Y:S01]  /*42b0*/  F2FP.F16.F32.PACK_AB R88, RZ, R9 ;  /* 0x00000009ff58723e */ /* 0x000fe200000000ff */
        /* <DEDUP_REMOVED lines=16> */
.L_x_3631:
        /* <DEDUP_REMOVED lines=13> */
.L_x_3633:
[----:B------:R-:W-:Y:S05]  /*4490*/  BSYNC.RECONVERGENT B2 ;  /* 0x0000000000027941 */ /* 0x000fea0003800200 */
.L_x_3632:
        /* <DEDUP_REMOVED lines=43> */
.L_x_3630:
[----:B------:R-:W-:Y:S05]  /*4750*/  BSYNC.RECONVERGENT B1 ;  /* 0x0000000000017941 */ /* 0x000fea0003800200 */
.L_x_3629:
        /* <DEDUP_REMOVED lines=10> */
[----:B------:R-:W-:-:S07]  /*4800*/  FMUL.FTZ R11, R11, R64 ;  /* 0x000000400b0b7220 */ /* 0x000fce0000410000 */
.L_x_3628:
        /* <DEDUP_REMOVED lines=17> */
.L_x_3637:
        /* <DEDUP_REMOVED lines=13> */
.L_x_3639:
[----:B------:R-:W-:Y:S05]  /*49f0*/  BSYNC.RECONVERGENT B2 ;  /* 0x0000000000027941 */ /* 0x000fea0003800200 */
.L_x_3638:
        /* <DEDUP_REMOVED lines=43> */
.L_x_3636:
[----:B------:R-:W-:Y:S05]  /*4cb0*/  BSYNC.RECONVERGENT B1 ;  /* 0x0000000000017941 */ /* 0x000fea0003800200 */
.L_x_3635:
        /* <DEDUP_REMOVED lines=11> */
.L_x_3634:
        /* <DEDUP_REMOVED lines=17> */
.L_x_3643:
        /* <DEDUP_REMOVED lines=13> */
.L_x_3645:
[----:B------:R-:W-:Y:S05]  /*4f50*/  BSYNC.RECONVERGENT B2 ;  /* 0x0000000000027941 */ /* 0x000fea0003800200 */
.L_x_3644:
        /* <DEDUP_REMOVED lines=43> */
.L_x_3642:
[----:B------:R-:W-:Y:S05]  /*5210*/  BSYNC.RECONVERGENT B1 ;  /* 0x0000000000017941 */ /* 0x000fea0003800200 */
.L_x_3641:
        /* <DEDUP_REMOVED lines=11> */
.L_x_3640:
        /* <DEDUP_REMOVED lines=17> */
.L_x_3649:
        /* <DEDUP_REMOVED lines=13> */
.L_x_3651:
[----:B------:R-:W-:Y:S05]  /*54b0*/  BSYNC.RECONVERGENT B2 ;  /* 0x0000000000027941 */ /* 0x000fea0003800200 */
.L_x_3650:
        /* <DEDUP_REMOVED lines=43> */
.L_x_3648:
[----:B------:R-:W-:Y:S05]  /*5770*/  BSYNC.RECONVERGENT B1 ;  /* 0x0000000000017941 */ /* 0x000fea0003800200 */
.L_x_3647:
        /* <DEDUP_REMOVED lines=11> */
.L_x_3646:
        /* <DEDUP_REMOVED lines=17> */
.L_x_3655:
        /* <DEDUP_REMOVED lines=13> */
.L_x_3657:
[----:B------:R-:W-:Y:S05]  /*5a10*/  BSYNC.RECONVERGENT B2 ;  /* 0x0000000000027941 */ /* 0x000fea0003800200 */
.L_x_3656:
        /* <DEDUP_REMOVED lines=43> */
.L_x_3654:
[----:B------:R-:W-:Y:S05]  /*5cd0*/  BSYNC.RECONVERGENT B1 ;  /* 0x0000000000017941 */ /* 0x000fea0003800200 */
.L_x_3653:
        /* <DEDUP_REMOVED lines=10> */
[----:B------:R-:W-:-:S07]  /*5d80*/  FMUL.FTZ R19, R19, R64 ;  /* 0x0000004013137220 */ /* 0x000fce0000410000 */
.L_x_3652:
        /* <DEDUP_REMOVED lines=17> */
.L_x_3661:
        /* <DEDUP_REMOVED lines=13> */
.L_x_3663:
[----:B------:R-:W-:Y:S05]  /*5f70*/  BSYNC.RECONVERGENT B2 ;  /* 0x0000000000027941 */ /* 0x000fea0003800200 */
.L_x_3662:
        /* <DEDUP_REMOVED lines=40> */
[----:B------:R-:W-:Y:S02]  /*6200*/  IMAD.MOV.U32 R78, RZ, RZ, R64 ;  /* 0x000000ffff4e7224 */ /* 0x000fe400078e0040 */
[----:B------:R-:W-:Y:S01]  /*6210*/  HFMA2 R64, -RZ, RZ, 0, 0 ;  /* 0x00000000ff407431 */ /* 0x000fe200000001ff */
[----:B------:R-:W-:-:S07]  /*6220*/  LOP3.LUT R100, R100, UR43, R65, 0x96, !PT ;  /* 0x0000002b64647c12 */ /* 0x000fce000f8e9641 */
.L_x_3660:
[----:B------:R-:W-:Y:S05]  /*6230*/  BSYNC.RECONVERGENT B1 ;  /* 0x0000000000017941 */ /* 0x000fea0003800200 */
.L_x_3659:
        /* <DEDUP_REMOVED lines=10> */
[----:B------:R-:W-:-:S07]  /*62e0*/  FMUL.FTZ R69, R69, R66 ;  /* 0x0000004245457220 */ /* 0x000fce0000410000 */
.L_x_3658:
        /* <DEDUP_REMOVED lines=17> */
.L_x_3667:
        /* <DEDUP_REMOVED lines=13> */
.L_x_3669:
[----:B------:R-:W-:Y:S05]  /*64d0*/  BSYNC.RECONVERGENT B2 ;  /* 0x0000000000027941 */ /* 0x000fea0003800200 */
.L_x_3668:
        /* <DEDUP_REMOVED lines=43> */
.L_x_3666:
[----:B------:R-:W-:Y:S05]  /*6790*/  BSYNC.RECONVERGENT B1 ;  /* 0x0000000000017941 */ /* 0x000fea0003800200 */
.L_x_3665:
        /* <DEDUP_REMOVED lines=10> */
[----:B------:R-:W-:-:S07]  /*6840*/  FMUL.FTZ R71, R71, R64 ;  /* 0x0000004047477220 */ /* 0x000fce0000410000 */
.L_x_3664:
[----:B------:R-:W-:Y:S02]  /*6850*/  F2FP.F16.F32.PACK_AB R67, RZ, R71 ;  /* 0x00000047ff43723e */ /* 0x000fe400000000ff */
[----:B------:R-:W-:Y:S02]  /*6860*/  PRMT R66, R94, 0x5410, R96 ;  /* 0x000054105e427816 */ /* 0x000fe40000000060 */
[----:B------:R-:W-:Y:S02]  /*6870*/  PRMT R65, R90, 0x5410, R92 ;  /* 0x000054105a417816 */ /* 0x000fe4000000005c */
[----:B------:R-:W-:Y:S02]  /*6880*/  PRMT R64, R88, 0x5410, R82 ;  /* 0x0000541058407816 */ /* 0x000fe40000000052 */
[----:B------:R-:W-:-:S07]  /*6890*/  PRMT R67, R80, 0x5410, R67 ;  /* 0x0000541050437816 */ /* 0x000fce0000000043 */
.L_x_3621:
[----:B------:R-:W0:Y:S01]  /*68a0*/  LDC.64 R106, c[0x0][0x3a8] ;  /* 0x0000ea00ff6a7b82 */ /* 0x000e220000000a00 */
[----:B------:R-:W-:Y:S01]  /*68b0*/  MOV R101, R78 ;  /* 0x0000004e00657202 */ /* 0x000fe20000000f00 */
        /* <DEDUP_REMOVED lines=23> */
.L_x_3670:
[----:B------:R-:W-:Y:S01]  /*6a30*/  IADD3 R72, PT, PT, R72, 0x80, RZ ;  /* 0x0000008048487810 */ /* 0x000fe20007ffe0ff */
[----:B------:R-:W-:-:S07]  /*6a40*/  VIADD R74, R74, 0x80 ;  /* 0x000000804a4a7836 */ /* 0x000fce0000000000 */
.L_x_3570:
[----:B------:R-:W-:Y:S05]  /*6a50*/  BSYNC.RECONVERGENT B0 ;  /* 0x0000000000007941 */ /* 0x000fea0003800200 */
.L_x_3569:
        /* <DEDUP_REMOVED lines=14> */
[----:B-----5:R-:W-:Y:S01]  /*6b40*/  @!P0 HADD2.F32 R73, -RZ, R20.H0_H0 ;  /* 0x20000014ff498230 */ /* 0x020fe20000004100 */
        /* <DEDUP_REMOVED lines=19> */
.L_x_3677:
        /* <DEDUP_REMOVED lines=13> */
.L_x_3679:
[----:B------:R-:W-:Y:S05]  /*6d50*/  BSYNC.RECONVERGENT B2 ;  /* 0x0000000000027941 */ /* 0x000fea0003800200 */
.L_x_3678:
        /* <DEDUP_REMOVED lines=42> */
.L_x_3676:
[----:B------:R-:W-:Y:S05]  /*7000*/  BSYNC.RECONVERGENT B1 ;  /* 0x0000000000017941 */ /* 0x000fea0003800200 */
.L_x_3675:
[----:B------:R-:W-:Y:S01]  /*7010*/  HFMA2 R65, -RZ, RZ, 0.1171875, 0 ;  /* 0x2f800000ff417431 */ /* 0x000fe200000001ff */
[----:B------:R-:W-:Y:S01]  /*7020*/  I2FP.F32.U32 R10, R10 ;  /* 0x0000000a000a7245 */ /* 0x000fe20000201000 */
[----:B------:R-:W-:Y:S02]  /*7030*/  HADD2.F32 R66, -RZ, R24.H0_H0 ;  /* 0x20000018ff427230 */ /* 0x000fe40000004100 */
        /* <DEDUP_REMOVED lines=9> */
.L_x_3674:
        /* <DEDUP_REMOVED lines=21> */
.L_x_3683:
        /* <DEDUP_REMOVED lines=13> */
.L_x_3685:
[----:B------:R-:W-:Y:S05]  /*72f0*/  BSYNC.RECONVERGENT B2 ;  /* 0x0000000000027941 */ /* 0x000fea0003800200 */
.L_x_3684:
        /* <DEDUP_REMOVED lines=41> */
.L_x_3682:
[----:B------:R-:W-:Y:S05]  /*7590*/  BSYNC.RECONVERGENT B1 ;  /* 0x0000000000017941 */ /* 0x000fea0003800200 */
.L_x_3681:
[----:B------:R-:W-:Y:S01]  /*75a0*/  I2FP.F32.U32 R12, R12 ;  /* 0x0000000c000c7245 */ /* 0x000fe20000201000 */
[----:B------:R-:W-:Y:S02]  /*75b0*/  HADD2.F32 R64, -RZ, R24.H1_H1 ;  /* 0x30000018ff407230 */ /* 0x000fe40000004100 */
[----:B------:R-:W-:Y:S02]  /*75c0*/  IMAD.MOV.U32 R67, RZ, RZ, 0x2f800000 ;  /* 0x2f800000ff437424 */ /* 0x000fe400078e00ff */
[----:B------:R-:W-:Y:S02]  /*75d0*/  HADD2.F32 R66, -RZ, R20.H1_H1 ;  /* 0x30000014ff427230 */ /* 0x000fe40000004100 */
[----:B------:R-:W-:Y:S01]  /*75e0*/  FMUL.FTZ R64, R64, UR17 ;  /* 0x0000001140407c20 */ /* 0x000fe20008410000 */
[----:B------:R-:W-:-:S03]  /*75f0*/  FFMA.FTZ R12, R12, R67, 1.1641532182693481445e-10 ;  /* 0x2f0000000c0c7423 */ /* 0x000fc60000010043 */
[----:B------:R-:W-:Y:S01]  /*7600*/  FMUL.FTZ R75, R64, UR16 ;  /* 0x00000010404b7c20 */ /* 0x000fe20008410000 */
[----:B------:R-:W-:Y:S01]  /*7610*/  HADD2.F32 R64, -RZ, R40.H1_H1 ;  /* 0x30000028ff407230 */ /* 0x000fe20000004100 */
[----:B------:R-:W-:-:S04]  /*7620*/  FSETP.GTU.FTZ.AND P4, PT, R12, UR23, PT ;  /* 0x000000170c007c0b */ /* 0x000fc8000bf9c000 */
[----:B------:R-:W-:Y:S02]  /*7630*/  FSEL R75, R75, RZ, !P4 ;  /* 0x000000ff4b4b7208 */ /* 0x000fe40006000000 */
[----:B------:R-:W-:-:S03]  /*7640*/  SEL R12, RZ, 0x1, P4 ;  /* 0x00000001ff0c7807 */ /* 0x000fc60002000000 */
[----:B------:R-:W-:-:S07]  /*7650*/  FFMA.FTZ R75, R75, R64, R66 ;  /* 0x000000404b4b7223 */ /* 0x000fce0000010042 */
.L_x_3680:
        /* <DEDUP_REMOVED lines=21> */
.L_x_3689:
        /* <DEDUP_REMOVED lines=13> */
.L_x_3691:
[----:B------:R-:W-:Y:S05]  /*7880*/  BSYNC.RECONVERGENT B2 ;  /* 0x0000000000027941 */ /* 0x000fea0003800200 */
.L_x_3690:
        /* <DEDUP_REMOVED lines=41> */
.L_x_3688:
[----:B------:R-:W-:Y:S05]  /*7b20*/  BSYNC.RECONVERGENT B1 ;  /* 0x0000000000017941 */ /* 0x000fea0003800200 */
.L_x_3687:
        /* <DEDUP_REMOVED lines=12> */
.L_x_3686:
        /* <DEDUP_REMOVED lines=21> */
.L_x_3695:
        /* <DEDUP_REMOVED lines=13> */
.L_x_3697:
[----:B------:R-:W-:Y:S05]  /*7e10*/  BSYNC.RECONVERGENT B2 ;  /* 0x0000000000027941 */ /* 0x000fea0003800200 */
.L_x_3696:
        /* <DEDUP_REMOVED lines=42> */
.L_x_3694:
[----:B------:R-:W-:Y:S05]  /*80c0*/  BSYNC.RECONVERGENT B1 ;  /* 0x0000000000017941 */ /* 0x000fea0003800200 */
.L_x_3693:
[----:B------:R-:W-:Y:S01]  /*80d0*/  HFMA2 R67, -RZ, RZ, 0.1171875, 0 ;  /* 0x2f800000ff437431 */ /* 0x000fe200000001ff */
[----:B------:R-:W-:Y:S01]  /*80e0*/  I2FP.F32.U32 R16, R16 ;  /* 0x0000001000107245 */ /* 0x000fe20000201000 */
[----:B------:R-:W-:Y:S02]  /*80f0*/  HADD2.F32 R64, -RZ, R25.H1_H1 ;  /* 0x30000019ff407230 */ /* 0x000fe40000004100 */
[----:B------:R-:W-:-:S03]  /*8100*/  HADD2.F32 R66, -RZ, R21.H1_H1 ;  /* 0x30000015ff427230 */ /* 0x000fc60000004100 */
        /* <DEDUP_REMOVED lines=8> */
.L_x_3692:
        /* <DEDUP_REMOVED lines=21> */
.L_x_3701:
        /* <DEDUP_REMOVED lines=13> */
.L_x_3703:
[----:B------:R-:W-:Y:S05]  /*83b0*/  BSYNC.RECONVERGENT B2 ;  /* 0x0000000000027941 */ /* 0x000fea0003800200 */
.L_x_3702:
        /* <DEDUP_REMOVED lines=42> */
.L_x_3700:
[----:B------:R-:W-:Y:S05]  /*8660*/  BSYNC.RECONVERGENT B1 ;  /* 0x0000000000017941 */ /* 0x000fea0003800200 */
.L_x_3699:
        /* <DEDUP_REMOVED lines=12> */
.L_x_3698:
        /* <DEDUP_REMOVED lines=21> */
.L_x_3707:
        /* <DEDUP_REMOVED lines=13> */
.L_x_3709:
[----:B------:R-:W-:Y:S05]  /*8950*/  BSYNC.RECONVERGENT B2 ;  /* 0x0000000000027941 */ /* 0x000fea0003800200 */
.L_x_3708:
        /* <DEDUP_REMOVED lines=43> */
.L_x_3706:
[----:B------:R-:W-:Y:S05]  /*8c10*/  BSYNC.RECONVERGENT B1 ;  /* 0x0000000000017941 */ /* 0x000fea0003800200 */
.L_x_3705:
[----:B------:R-:W-:Y:S01]  /*8c20*/  I2FP.F32.U32 R64, R66 ;  /* 0x0000004200407245 */ /* 0x000fe20000201000 */
[----:B------:R-:W-:Y:S02]  /*8c30*/  HADD2.F32 R66, -RZ, R26.H1_H1 ;  /* 0x3000001aff427230 */ /* 0x000fe40000004100 */
        /* <DEDUP_REMOVED lines=10> */
.L_x_3704:
        /* <DEDUP_REMOVED lines=21> */
.L_x_3713:
        /* <DEDUP_REMOVED lines=13> */
.L_x_3715:
[----:B------:R-:W-:Y:S05]  /*8f00*/  BSYNC.RECONVERGENT B2 ;  /* 0x0000000000027941 */ /* 0x000fea0003800200 */
.L_x_3714:
        /* <DEDUP_REMOVED lines=43> */
.L_x_3712:
[----:B------:R-:W-:Y:S05]  /*91c0*/  BSYNC.RECONVERGENT B1 ;  /* 0x0000000000017941 */ /* 0x000fea0003800200 */
.L_x_3711:
[----:B------:R-:W-:Y:S01]  /*91d0*/  I2FP.F32.U32 R65, R66 ;  /* 0x0000004200417245 */ /* 0x000fe20000201000 */
[----:B------:R-:W-:Y:S02]  /*91e0*/  HFMA2 R66, -RZ, RZ, 0.1171875, 0 ;  /* 0x2f800000ff427431 */ /* 0x000fe400000001ff */
        /* <DEDUP_REMOVED lines=10> */
.L_x_3710:
        /* <DEDUP_REMOVED lines=21> */
.L_x_3719:
        /* <DEDUP_REMOVED lines=13> */
.L_x_3721:
[----:B------:R-:W-:Y:S05]  /*94b0*/  BSYNC.RECONVERGENT B2 ;  /* 0x0000000000027941 */ /* 0x000fea0003800200 */
.L_x_3720:
        /* <DEDUP_REMOVED lines=40> */
[----:B------:R-:W-:Y:S01]  /*9740*/  LOP3.LUT R100, R100, UR43, R65, 0x96, !PT ;  /* 0x0000002b64647c12 */ /* 0x000fe2000f8e9641 */
[----:B------:R-:W-:Y:S01]  /*9750*/  IMAD.MOV.U32 R65, RZ, RZ, R102 ;  /* 0x000000ffff417224 */ /* 0x000fe200078e0066 */
[----:B------:R-:W-:-:S07]  /*9760*/  MOV R78, R64 ;  /* 0x00000040004e7202 */ /* 0x000fce0000000f00 */
.L_x_3718:
[----:B------:R-:W-:Y:S05]  /*9770*/  BSYNC.RECONVERGENT B1 ;  /* 0x0000000000017941 */ /* 0x000fea0003800200 */
.L_x_3717:
        /* <DEDUP_REMOVED lines=12> */
.L_x_3716:
[----:B------:R-:W-:Y:S02]  /*9840*/  F2FP.F16.F32.PACK_AB R67, RZ, R87 ;  /* 0x00000057ff43723e */ /* 0x000fe400000000ff */
[----:B------:R-:W-:Y:S02]  /*9850*/  PRMT R66, R94, 0x5410, R96 ;  /* 0x000054105e427816 */ /* 0x000fe40000000060 */
[----:B------:R-:W-:Y:S02]  /*9860*/  PRMT R65, R92, 0x5410, R90 ;  /* 0x000054105c417816 */ /* 0x000fe4000000005a */
[----:B------:R-:W-:Y:S02]  /*9870*/  PRMT R64, R88, 0x5410, R82 ;  /* 0x0000541058407816 */ /* 0x000fe40000000052 */
[----:B------:R-:W-:Y:S01]  /*9880*/  PRMT R67, R80, 0x5410, R67 ;  /* 0x0000541050437816 */ /* 0x000fe20000000043 */
[----:B------:R-:W-:Y:S06]  /*9890*/  BRA `(.L_x_3722) ;  /* 0x0000002800d47947 */ /* 0x000fec0003800000 */
.L_x_3673:
        /* <DEDUP_REMOVED lines=20> */
.L_x_3726:
        /* <DEDUP_REMOVED lines=13> */
.L_x_3728:
[----:B------:R-:W-:Y:S05]  /*9ab0*/  BSYNC.RECONVERGENT B2 ;  /* 0x0000000000027941 */ /* 0x000fea0003800200 */
.L_x_3727:
        /* <DEDUP_REMOVED lines=42> */
.L_x_3725:
[----:B------:R-:W-:Y:S05]  /*9d60*/  BSYNC.RECONVERGENT B1 ;  /* 0x0000000000017941 */ /* 0x000fea0003800200 */
.L_x_3724:
        /* <DEDUP_REMOVED lines=10> */
[----:B------:R-:W-:-:S07]  /*9e10*/  FMUL.FTZ R73, R80, R73 ;  /* 0x0000004950497220 */ /* 0x000fce0000410000 */
.L_x_3723:
        /* <DEDUP_REMOVED lines=17> */
.L_x_3732:
        /* <DEDUP_REMOVED lines=13> */
.L_x_3734:
[----:B------:R-:W-:Y:S05]  /*a000*/  BSYNC.RECONVERGENT B2 ;  /* 0x0000000000027941 */ /* 0x000fea0003800200 */
.L_x_3733:
        /* <DEDUP_REMOVED lines=42> */
.L_x_3731:
[----:B------:R-:W-:Y:S05]  /*a2b0*/  BSYNC.RECONVERGENT B1 ;  /* 0x0000000000017941 */ /* 0x000fea0003800200 */
.L_x_3730:
        /* <DEDUP_REMOVED lines=11> */
.L_x_3729:
        /* <DEDUP_REMOVED lines=17> */
.L_x_3738:
        /* <DEDUP_REMOVED lines=13> */
.L_x_3740:
[----:B------:R-:W-:Y:S05]  /*a550*/  BSYNC.RECONVERGENT B2 ;  /* 0x0000000000027941 */ /* 0x000fea0003800200 */
.L_x_3739:
        /* <DEDUP_REMOVED lines=42> */
.L_x_3737:
[----:B------:R-:W-:Y:S05]  /*a800*/  BSYNC.RECONVERGENT B1 ;  /* 0x0000000000017941 */ /* 0x000fea0003800200 */
.L_x_3736:
        /* <DEDUP_REMOVED lines=11> */
.L_x_3735:
        /* <DEDUP_REMOVED lines=17> */
.L_x_3744:
        /* <DEDUP_REMOVED lines=13> */
.L_x_3746:
[----:B------:R-:W-:Y:S05]  /*aaa0*/  BSYNC.RECONVERGENT B2 ;  /* 0x0000000000027941 */ /* 0x000fea0003800200 */
.L_x_3745:
        /* <DEDUP_REMOVED lines=43> */
.L_x_3743:
[----:B------:R-:W-:Y:S05]  /*ad60*/  BSYNC.RECONVERGENT B1 ;  /* 0x0000000000017941 */ /* 0x000fea0003800200 */
.L_x_3742:
        /* <DEDUP_REMOVED lines=10> */
[----:B------:R-:W-:-:S07]  /*ae10*/  FMUL.FTZ R79, R66, R79 ;  /* 0x0000004f424f7220 */ /* 0x000fce0000410000 */
.L_x_3741:
        /* <DEDUP_REMOVED lines=17> */
.L_x_3750:
        /* <DEDUP_REMOVED lines=13> */
.L_x_3752:
[----:B------:R-:W-:Y:S05]  /*b000*/  BSYNC.RECONVERGENT B2 ;  /* 0x0000000000027941 */ /* 0x000fea0003800200 */
.L_x_3751:
        /* <DEDUP_REMOVED lines=43> */
.L_x_3749:
[----:B------:R-:W-:Y:S05]  /*b2c0*/  BSYNC.RECONVERGENT B1 ;  /* 0x0000000000017941 */ /* 0x000fea0003800200 */
.L_x_3748:
        /* <DEDUP_REMOVED lines=11> */
.L_x_3747:
        /* <DEDUP_REMOVED lines=17> */
.L_x_3756:
        /* <DEDUP_REMOVED lines=13> */
.L_x_3758:
[----:B------:R-:W-:Y:S05]  /*b560*/  BSYNC.RECONVERGENT B2 ;  /* 0x0000000000027941 */ /* 0x000fea0003800200 */
.L_x_3757:
        /* <DEDUP_REMOVED lines=43> */
.L_x_3755:
[----:B------:R-:W-:Y:S05]  /*b820*/  BSYNC.RECONVERGENT B1 ;  /* 0x0000000000017941 */ /* 0x000fea0003800200 */
.L_x_3754:
[----:B------:R-:W-:Y:S01]  /*b830*/  HFMA2 R67, -RZ, RZ, 0.1171875, 0 ;  /* 0x2f800000ff437431 */ /* 0x000fe200000001ff */
[----:B------:R-:W-:Y:S01]  /*b840*/  I2FP.F32.U32 R64, R66 ;  /* 0x0000004200407245 */ /* 0x000fe20000201000 */
        /* <DEDUP_REMOVED lines=9> */
.L_x_3753:
        /* <DEDUP_REMOVED lines=17> */
.L_x_3762:
        /* <DEDUP_REMOVED lines=13> */
.L_x_3764:
[----:B------:R-:W-:Y:S05]  /*bac0*/  BSYNC.RECONVERGENT B2 ;  /* 0x0000000000027941 */ /* 0x000fea0003800200 */
.L_x_3763:
        /* <DEDUP_REMOVED lines=43> */
.L_x_3761:
[----:B------:R-:W-:Y:S05]  /*bd80*/  BSYNC.RECONVERGENT B1 ;  /* 0x0000000000017941 */ /* 0x000fea0003800200 */
.L_x_3760:
[----:B------:R-:W-:Y:S01]  /*bd90*/  I2FP.F32.U32 R65, R66 ;  /* 0x0000004200417245 */ /* 0x000fe20000201000 */
[----:B------:R-:W-:Y:S02]  /*bda0*/  HFMA2 R66, -RZ, RZ, 0.1171875, 0 ;  /* 0x2f800000ff427431 */ /* 0x000fe400000001ff */
[----:B-----5:R-:W-:-:S05]  /*bdb0*/  HADD2.F32 R67, -RZ, R27.H0_H0 ;  /* 0x2000001bff437230 */ /* 0x020fca0000004100 */
[----:B------:R-:W-:Y:S01]  /*bdc0*/  FMUL.FTZ R67, R67, UR17 ;  /* 0x0000001143437c20 */ /* 0x000fe20008410000 */
[----:B------:R-:W-:-:S03]  /*bdd0*/  FFMA.FTZ R65, R65, R66, 1.1641532182693481445e-10 ;  /* 0x2f00000041417423 */ /* 0x000fc60000010042 */
[----:B------:R-:W-:Y:S01]  /*bde0*/  FMUL.FTZ R67, R67, UR16 ;  /* 0x0000001043437c20 */ /* 0x000fe20008410000 */
[----:B------:R-:W-:Y:S01]  /*bdf0*/  HADD2.F32 R66, -RZ, R43.H0_H0 ;  /* 0x2000002bff427230 */ /* 0x000fe20000004100 */
[----:B------:R-:W-:-:S04]  /*be00*/  FSETP.GTU.FTZ.AND P0, PT, R65, UR23, PT ;  /* 0x0000001741007c0b */ /* 0x000fc8000bf1c000 */
[----:B------:R-:W-:Y:S02]  /*be10*/  FSEL R85, R67, RZ, !P0 ;  /* 0x000000ff43557208 */ /* 0x000fe40004000000 */
[----:B------:R-:W-:-:S03]  /*be20*/  SEL R70, RZ, 0x1, P0 ;  /* 0x00000001ff467807 */ /* 0x000fc60000000000 */
[----:B------:R-:W-:-:S07]  /*be30*/  FMUL.FTZ R85, R66, R85 ;  /* 0x0000005542557220 */ /* 0x000fce0000410000 */
.L_x_3759:
        /* <DEDUP_REMOVED lines=17> */
.L_x_3768:
        /* <DEDUP_REMOVED lines=13> */
.L_x_3770:
[----:B------:R-:W-:Y:S05]  /*c020*/  BSYNC.RECONVERGENT B2 ;  /* 0x0000000000027941 */ /* 0x000fea0003800200 */
.L_x_3769:
        /* <DEDUP_REMOVED lines=43> */
.L_x_3767:
[----:B------:R-:W-:Y:S05]  /*c2e0*/  BSYNC.RECONVERGENT B1 ;  /* 0x0000000000017941 */ /* 0x000fea0003800200 */
.L_x_3766:
        /* <DEDUP_REMOVED lines=11> */
.L_x_3765:
[----:B------:R-:W-:Y:S02]  /*c3a0*/  F2FP.F16.F32.PACK_AB R67, RZ, R87 ;  /* 0x00000057ff43723e */ /* 0x000fe400000000ff */
[----:B------:R-:W-:Y:S02]  /*c3b0*/  PRMT R66, R94, 0x5410, R96 ;  /* 0x000054105e427816 */ /* 0x000fe40000000060 */
[----:B------:R-:W-:Y:S02]  /*c3c0*/  PRMT R65, R90, 0x5410, R92 ;  /* 0x000054105a417816 */ /* 0x000fe4000000005c */
[----:B------:R-:W-:Y:S02]  /*c3d0*/  PRMT R64, R88, 0x5410, R82 ;  /* 0x0000541058407816 */ /* 0x000fe40000000052 */
[----:B------:R-:W-:-:S07]  /*c3e0*/  PRMT R67, R80, 0x5410, R67 ;  /* 0x0000541050437816 */ /* 0x000fce0000000043 */
.L_x_3722:
        /* <DEDUP_REMOVED lines=25> */
.L_x_3771:
[----:B------:R-:W-:Y:S01]  /*c580*/  VIADD R72, R72, 0x80 ;  /* 0x0000008048487836 */ /* 0x000fe20000000000 */
[----:B------:R-:W-:-:S07]  /*c590*/  IADD3 R74, PT, PT, R74, 0x80, RZ ;  /* 0x000000804a4a7810 */ /* 0x000fce0007ffe0ff */
.L_x_3672:
[----:B------:R-:W-:Y:S05]  /*c5a0*/  BSYNC.RECONVERGENT B0 ;  /* 0x0000000000007941 */ /* 0x000fea0003800200 */
.L_x_3671:
[----:B------:R-:W-:Y:S01]  /*c5b0*/  ISETP.GE.U32.AND P4, PT, R3, 0x180, PT ;  /* 0x000001800300780c */ /* 0x000fe20003f86070 */
[----:B------:R-:W-:-:S12]  /*c5c0*/  BSSY.RECONVERGENT B0, `(.L_x_3772) ;  /* 0x00005ba000007945 */ /* 0x000fd80003800200 */
[----:B------:R-:W-:Y:S05]  /*c5d0*/  @!P4 BRA `(.L_x_3773) ;  /* 0x0000005800e0c947 */ /* 0x000fea0003800000 */
[----:B------:R-:W-:Y:S01]  /*c5e0*/  ISETP.NE.U32.AND P0, PT, RZ, UR18, PT ;  /* 0x00000012ff007c0c */ /* 0x000fe2000bf05070 */
[----:B------:R-:W2:Y:S01]  /*c5f0*/  @UP2 LDCU.64 UR4, c[0x0][0x390] ;  /* 0x00007200ff0427ac */ /* 0x000ea20008000a00 */
[----:B01----:R-:W-:Y:S02]  /*c600*/  IMAD.MOV.U32 R67, RZ, RZ, 0x10 ;  /* 0x00000010ff437424 */ /* 0x003fe400078e00ff */
        /* <DEDUP_REMOVED lines=9> */
[----:B-1----:R-:W-:Y:S01]  /*c6a0*/  @!P0 MOV R64, R86 ;  /* 0x0000005600408202 */ /* 0x002fe20000000f00 */
        /* <DEDUP_REMOVED lines=18> */
.L_x_3778:
        /* <DEDUP_REMOVED lines=13> */
.L_x_3780:
[----:B------:R-:W-:Y:S05]  /*c8a0*/  BSYNC.RECONVERGENT B2 ;  /* 0x0000000000027941 */ /* 0x000fea0003800200 */
.L_x_3779:
        /* <DEDUP_REMOVED lines=43> */
.L_x_3777:
[----:B------:R-:W-:Y:S05]  /*cb60*/  BSYNC.RECONVERGENT B1 ;  /* 0x0000000000017941 */ /* 0x000fea0003800200 */
.L_x_3776:
        /* <DEDUP_REMOVED lines=12> */
.L_x_3775:
        /* <DEDUP_REMOVED lines=21> */
.L_x_3784:
        /* <DEDUP_REMOVED lines=13> */
.L_x_3786:
[----:B------:R-:W-:Y:S05]  /*ce50*/  BSYNC.RECONVERGENT B2 ;  /* 0x0000000000027941 */ /* 0x000fea0003800200 */
.L_x_3785:
        /* <DEDUP_REMOVED lines=43> */
.L_x_3783:
[----:B------:R-:W-:Y:S05]  /*d110*/  BSYNC.RECONVERGENT B1 ;  /* 0x0000000000017941 */ /* 0x000fea0003800200 */
.L_x_3782:
        /* <DEDUP_REMOVED lines=12> */
.L_x_3781:
        /* <DEDUP_REMOVED lines=21> */
.L_x_3790:
        /* <DEDUP_REMOVED lines=13> */
.L_x_3792:
[----:B------:R-:W-:Y:S05]  /*d400*/  BSYNC.RECONVERGENT B2 ;  /* 0x0000000000027941 */ /* 0x000fea0003800200 */
.L_x_3791:
        /* <DEDUP_REMOVED lines=43> */
.L_x_3789:
[----:B------:R-:W-:Y:S05]  /*d6c0*/  BSYNC.RECONVERGENT B1 ;  /* 0x0000000000017941 */ /* 0x000fea0003800200 */
.L_x_3788:
        /* <DEDUP_REMOVED lines=12> */
.L_x_3787:
        /* <DEDUP_REMOVED lines=21> */
.L_x_3796:
        /* <DEDUP_REMOVED lines=13> */
.L_x_3798:
[----:B------:R-:W-:Y:S05]  /*d9b0*/  BSYNC.RECONVERGENT B2 ;  /* 0x0000000000027941 */ /* 0x000fea0003800200 */
.L_x_3797:
        /* <DEDUP_REMOVED lines=43> */
.L_x_3795:
[----:B------:R-:W-:Y:S05]  /*dc70*/  BSYNC.RECONVERGENT B1 ;  /* 0x0000000000017941 */ /* 0x000fea0003800200 */
.L_x_3794:
        /* <DEDUP_REMOVED lines=12> */
.L_x_3793:
        /* <DEDUP_REMOVED lines=21> */
.L_x_3802:
        /* <DEDUP_REMOVED lines=13> */
.L_x_3804:
[----:B------:R-:W-:Y:S05]  /*df60*/  BSYNC.RECONVERGENT B2 ;  /* 0x0000000000027941 */ /* 0x000fea0003800200 */
.L_x_3803:
        /* <DEDUP_REMOVED lines=43> */
.L_x_3801:
[----:B------:R-:W-:Y:S05]  /*e220*/  BSYNC.RECONVERGENT B1 ;  /* 0x0000000000017941 */ /* 0x000fea0003800200 */
.L_x_3800:
        /* <DEDUP_REMOVED lines=12> */
.L_x_3799:
        /* <DEDUP_REMOVED lines=21> */
.L_x_3808:
        /* <DEDUP_REMOVED lines=13> */
.L_x_3810:
[----:B------:R-:W-:Y:S05]  /*e510*/  BSYNC.RECONVERGENT B2 ;  /* 0x0000000000027941 */ /* 0x000fea0003800200 */
.L_x_3809:
        /* <DEDUP_REMOVED lines=43> */
.L_x_3807:
[----:B------:R-:W-:Y:S05]  /*e7d0*/  BSYNC.RECONVERGENT B1 ;  /* 0x0000000000017941 */ /* 0x000fea0003800200 */
.L_x_3806:
        /* <DEDUP_REMOVED lines=12> */
.L_x_3805:
        /* <DEDUP_REMOVED lines=21> */
.L_x_3814:
        /* <DEDUP_REMOVED lines=13> */
.L_x_3816:
[----:B------:R-:W-:Y:S05]  /*eac0*/  BSYNC.RECONVERGENT B2 ;  /* 0x0000000000027941 */ /* 0x000fea0003800200 */
.L_x_3815:
        /* <DEDUP_REMOVED lines=43> */
.L_x_3813:
[----:B------:R-:W-:Y:S05]  /*ed80*/  BSYNC.RECONVERGENT B1 ;  /* 0x0000000000017941 */ /* 0x000fea0003800200 */
.L_x_3812:
        /* <DEDUP_REMOVED lines=12> */
.L_x_3811:
        /* <DEDUP_REMOVED lines=21> */
.L_x_3820:
        /* <DEDUP_REMOVED lines=13> */
.L_x_3822:
[----:B------:R-:W-:Y:S05]  /*f070*/  BSYNC.RECONVERGENT B2 ;  /* 0x0000000000027941 */ /* 0x000fea0003800200 */
.L_x_3821:
        /* <DEDUP_REMOVED lines=43> */
.L_x_3819:
[----:B------:R-:W-:Y:S05]  /*f330*/  BSYNC.RECONVERGENT B1 ;  /* 0x0000000000017941 */ /* 0x000fea0003800200 */
.L_x_3818:
        /* <DEDUP_REMOVED lines=12> */
.L_x_3817:
[----:B------:R-:W-:Y:S02]  /*f400*/  F2FP.F16.F32.PACK_AB R67, RZ, R99 ;  /* 0x00000063ff43723e */ /* 0x000fe400000000ff */
[----:B------:R-:W-:Y:S02]  /*f410*/  PRMT R66, R94, 0x5410, R96 ;  /* 0x000054105e427816 */ /* 0x000fe40000000060 */
[----:B------:R-:W-:Y:S02]  /*f420*/  PRMT R65, R90, 0x5410, R88 ;  /* 0x000054105a417816 */ /* 0x000fe40000000058 */
[----:B------:R-:W-:Y:S02]  /*f430*/  PRMT R64, R82, 0x5410, R80 ;  /* 0x0000541052407816 */ /* 0x000fe40000000050 */
[----:B------:R-:W-:Y:S01]  /*f440*/  PRMT R67, R78, 0x5410, R67 ;  /* 0x000054104e437816 */ /* 0x000fe20000000043 */
[----:B------:R-:W-:Y:S06]  /*f450*/  BRA `(.L_x_3823) ;  /* 0x0000002800e07947 */ /* 0x000fec0003800000 */
.L_x_3774:
        /* <DEDUP_REMOVED lines=20> */
.L_x_3827:
        /* <DEDUP_REMOVED lines=13> */
.L_x_3829:
[----:B------:R-:W-:Y:S05]  /*f670*/  BSYNC.RECONVERGENT B2 ;  /* 0x0000000000027941 */ /* 0x000fea0003800200 */
.L_x_3828:
        /* <DEDUP_REMOVED lines=42> */
.L_x_3826:
[----:B------:R-:W-:Y:S05]  /*f920*/  BSYNC.RECONVERGENT B1 ;  /* 0x0000000000017941 */ /* 0x000fea0003800200 */
.L_x_3825:
        /* <DEDUP_REMOVED lines=11> */
.L_x_3824:
        /* <DEDUP_REMOVED lines=17> */
.L_x_3833:
        /* <DEDUP_REMOVED lines=13> */
.L_x_3835:
[----:B------:R-:W-:Y:S05]  /*fbc0*/  BSYNC.RECONVERGENT B2 ;  /* 0x0000000000027941 */ /* 0x000fea0003800200 */
.L_x_3834:
        /* <DEDUP_REMOVED lines=43> */
.L_x_3832:
[----:B------:R-:W-:Y:S05]  /*fe80*/  BSYNC.RECONVERGENT B1 ;  /* 0x0000000000017941 */ /* 0x000fea0003800200 */
.L_x_3831:
        /* <DEDUP_REMOVED lines=11> */
.L_x_3830:
        /* <DEDUP_REMOVED lines=17> */
.L_x_3839:
        /* <DEDUP_REMOVED lines=13> */
.L_x_3841:
[----:B------:R-:W-:Y:S05]  /*10120*/  BSYNC.RECONVERGENT B2 ;  /* 0x0000000000027941 */ /* 0x000fea0003800200 */
.L_x_3840:
        /* <DEDUP_REMOVED lines=43> */
.L_x_3838:
[----:B------:R-:W-:Y:S05]  /*103e0*/  BSYNC.RECONVERGENT B1 ;  /* 0x0000000000017941 */ /* 0x000fea0003800200 */
.L_x_3837:
        /* <DEDUP_REMOVED lines=11> */
.L_x_3836:
        /* <DEDUP_REMOVED lines=17> */
.L_x_3845:
        /* <DEDUP_REMOVED lines=13> */
.L_x_3847:
[----:B------:R-:W-:Y:S05]  /*10680*/  BSYNC.RECONVERGENT B2 ;  /* 0x0000000000027941 */ /* 0x000fea0003800200 */
.L_x_3846:
        /* <DEDUP_REMOVED lines=43> */
.L_x_3844:
[----:B------:R-:W-:Y:S05]  /*10940*/  BSYNC.RECONVERGENT B1 ;  /* 0x0000000000017941 */ /* 0x000fea0003800200 */
.L_x_3843:
        /* <DEDUP_REMOVED lines=11> */
.L_x_3842:
        /* <DEDUP_REMOVED lines=17> */
.L_x_3851:
        /* <DEDUP_REMOVED lines=13> */
.L_x_3853:
[----:B------:R-:W-:Y:S05]  /*10be0*/  BSYNC.RECONVERGENT B2 ;  /* 0x0000000000027941 */ /* 0x000fea0003800200 */
.L_x_3852:
        /* <DEDUP_REMOVED lines=43> */
.L_x_3850:
[----:B------:R-:W-:Y:S05]  /*10ea0*/  BSYNC.RECONVERGENT B1 ;  /* 0x0000000000017941 */ /* 0x000fea0003800200 */
.L_x_3849:
        /* <DEDUP_REMOVED lines=11> */
.L_x_3848:
        /* <DEDUP_REMOVED lines=17> */
.L_x_3857:
        /* <DEDUP_REMOVED lines=13> */
.L_x_3859:
[----:B------:R-:W-:Y:S05]  /*11140*/  BSYNC.RECONVERGENT B2 ;  /* 0x0000000000027941 */ /* 0x000fea0003800200 */
.L_x_3858:
        /* <DEDUP_REMOVED lines=43> */
.L_x_3856:
[----:B------:R-:W-:Y:S05]  /*11400*/  BSYNC.RECONVERGENT B1 ;  /* 0x0000000000017941 */ /* 0x000fea0003800200 */
.L_x_3855:
        /* <DEDUP_REMOVED lines=11> */
.L_x_3854:
        /* <DEDUP_REMOVED lines=17> */
.L_x_3863:
        /* <DEDUP_REMOVED lines=13> */
.L_x_3865:
[----:B------:R-:W-:Y:S05]  /*116a0*/  BSYNC.RECONVERGENT B2 ;  /* 0x0000000000027941 */ /* 0x000fea0003800200 */
.L_x_3864:
        /* <DEDUP_REMOVED lines=43> */
.L_x_3862:
[----:B------:R-:W-:Y:S05]  /*11960*/  BSYNC.RECONVERGENT B1 ;  /* 0x0000000000017941 */ /* 0x000fea0003800200 */
.L_x_3861:
        /* <DEDUP_REMOVED lines=11> */
.L_x_3860:
        /* <DEDUP_REMOVED lines=17> */
.L_x_3869:
        /* <DEDUP_REMOVED lines=13> */
.L_x_3871:
[----:B------:R-:W-:Y:S05]  /*11c00*/  BSYNC.RECONVERGENT B2 ;  /* 0x0000000000027941 */ /* 0x000fea0003800200 */
.L_x_3870:
        /* <DEDUP_REMOVED lines=43> */
.L_x_3868:
[----:B------:R-:W-:Y:S05]  /*11ec0*/  BSYNC.RECONVERGENT B1 ;  /* 0x0000000000017941 */ /* 0x000fea0003800200 */
.L_x_3867:
        /* <DEDUP_REMOVED lines=11> */
.L_x_3866:
[----:B------:R-:W-:Y:S01]  /*11f80*/  F2FP.F16.F32.PACK_AB R67, RZ, R99 ;  /* 0x00000063ff43723e */ /* 0x000fe200000000ff */
[----:B------:R-:W-:Y:S01]  /*11f90*/  IMAD.MOV.U32 R101, RZ, RZ, R92 ;  /* 0x000000ffff657224 */ /* 0x000fe200078e005c */
[----:B------:R-:W-:Y:S02]  /*11fa0*/  PRMT R66, R94, 0x5410, R96 ;  /* 0x000054105e427816 */ /* 0x000fe40000000060 */
[----:B------:R-:W-:Y:S02]  /*11fb0*/  PRMT R65, R88, 0x5410, R90 ;  /* 0x0000541058417816 */ /* 0x000fe4000000005a */
[----:B------:R-:W-:Y:S02]  /*11fc0*/  PRMT R64, R82, 0x5410, R80 ;  /* 0x0000541052407816 */ /* 0x000fe40000000050 */
[----:B------:R-:W-:-:S07]  /*11fd0*/  PRMT R67, R78, 0x5410, R67 ;  /* 0x000054104e437816 */ /* 0x000fce0000000043 */
.L_x_3823:
        /* <DEDUP_REMOVED lines=24> */
.L_x_3773:
[----:B------:R-:W-:Y:S05]  /*12160*/  BSYNC.RECONVERGENT B0 ;  /* 0x0000000000007941 */ /* 0x000fea0003800200 */
.L_x_3772:
        /* <DEDUP_REMOVED lines=185> */
[----:B------:R-:W-:Y:S01]  /*12d00*/  FADD.FTZ R78, R69, -R72 ;  /* 0x80000048454e7221 */ /* 0x000fe20000010000 */
[----:B------:R-:W-:Y:S02]  /*12d10*/  HADD2.F32 R115, -RZ, R62.H0_H0 ;  /* 0x2000003eff737230 */ /* 0x000fe40000004100 */
[C---:B------:R-:W-:Y:S01]  /*12d20*/  FMUL.FTZ R74, R109.reuse, R74 ;  /* 0x0000004a6d4a7220 */ /* 0x040fe20000410000 */
[----:B------:R-:W-:Y:S01]  /*12d30*/  FFMA.FTZ R65, R66, R107, R113 ;  /* 0x0000006b42417223 */ /* 0x000fe20000010071 */
[----:B------:R-:W-:Y:S01]  /*12d40*/  HADD2.F32 R117, -RZ, R58.H0_H0 ;  /* 0x2000003aff757230 */ /* 0x000fe20000004100 */
[----:B------:R-:W0:Y:S01]  /*12d50*/  LDC.64 R106, c[0x0][0x428] ;  /* 0x00010a00ff6a7b82 */ /* 0x000e220000000a00 */
[----:B------:R-:W-:Y:S02]  /*12d60*/  HADD2.F32 R119, -RZ, R63.H0_H0 ;  /* 0x2000003fff777230 */ /* 0x000fe40000004100 */
[----:B------:R-:W-:Y:S01]  /*12d70*/  FMUL.FTZ R80, R109, R78 ;  /* 0x0000004e6d507220 */ /* 0x000fe20000410000 */
[----:B------:R-:W-:-:S02]  /*12d80*/  HADD2.F32 R121, -RZ, R59.H0_H0 ;  /* 0x2000003bff797230 */ /* 0x000fc40000004100 */
[----:B------:R-:W-:Y:S01]  /*12d90*/  FFMA.FTZ R78, R74, R115, R117 ;  /* 0x000000734a4e7223 */ /* 0x000fe20000010075 */
[--C-:B------:R-:W-:Y:S01]  /*12da0*/  FADD.FTZ R66, R11, -R72.reuse ;  /* 0x800000480b427221 */ /* 0x100fe20000010000 */
[--C-:B------:R-:W-:Y:S01]  /*12db0*/  FADD.FTZ R74, R15, -R72.reuse ;  /* 0x800000480f4a7221 */ /* 0x100fe20000010000 */
[--C-:B------:R-:W-:Y:S01]  /*12dc0*/  FADD.FTZ R88, R71, -R72.reuse ;  /* 0x8000004847587221 */ /* 0x100fe20000010000 */
[----:B------:R-:W-:Y:S01]  /*12dd0*/  FFMA.FTZ R82, R80, R119, R121 ;  /* 0x0000007750527223 */ /* 0x000fe20000010079 */
[----:B------:R-:W-:Y:S01]  /*12de0*/  FADD.FTZ R80, R19, -R72 ;  /* 0x8000004813507221 */ /* 0x000fe20000010000 */
[----:B------:R-:W-:Y:S02]  /*12df0*/  HADD2.F32 R67, -RZ, R60.H1_H1 ;  /* 0x3000003cff437230 */ /* 0x000fe40000004100 */
[C---:B------:R-:W-:Y:S01]  /*12e00*/  FMUL.FTZ R88, R109.reuse, R88 ;  /* 0x000000586d587220 */ /* 0x040fe20000410000 */
[----:B------:R-:W-:Y:S02]  /*12e10*/  HADD2.F32 R113, -RZ, R56.H1_H1 ;  /* 0x30000038ff717230 */ /* 0x000fe40000004100 */
[----:B------:R-:W-:Y:S01]  /*12e20*/  FMUL.FTZ R80, R109, R80 ;  /* 0x000000506d507220 */ /* 0x000fe20000410000 */
[----:B------:R-:W-:-:S02]  /*12e30*/  HADD2.F32 R115, -RZ, R61.H1_H1 ;  /* 0x3000003dff737230 */ /* 0x000fc40000004100 */
[C---:B------:R-:W-:Y:S01]  /*12e40*/  FMUL.FTZ R74, R109.reuse, R74 ;  /* 0x0000004a6d4a7220 */ /* 0x040fe20000410000 */
[----:B------:R-:W-:Y:S02]  /*12e50*/  HADD2.F32 R117, -RZ, R57.H1_H1 ;  /* 0x30000039ff757230 */ /* 0x000fe40000004100 */
[----:B------:R-:W-:Y:S01]  /*12e60*/  FMUL.FTZ R66, R109, R66 ;  /* 0x000000426d427220 */ /* 0x000fe20000410000 */
[----:B------:R-:W-:Y:S02]  /*12e70*/  HADD2.F32 R119, -RZ, R62.H1_H1 ;  /* 0x3000003eff777230 */ /* 0x000fe40000004100 */
[----:B------:R-:W-:Y:S02]  /*12e80*/  HADD2.F32 R121, -RZ, R58.H1_H1 ;  /* 0x3000003aff797230 */ /* 0x000fe40000004100 */
[----:B------:R-:W-:Y:S01]  /*12e90*/  FFMA.FTZ R74, R74, R115, R117 ;  /* 0x000000734a4a7223 */ /* 0x000fe20000010075 */
[----:B------:R-:W-:Y:S02]  /*12ea0*/  HADD2.F32 R123, -RZ, R63.H1_H1 ;  /* 0x3000003fff7b7230 */ /* 0x000fe40000004100 */
[----:B------:R-:W-:Y:S01]  /*12eb0*/  FFMA.FTZ R113, R66, R67, R113 ;  /* 0x0000004342717223 */ /* 0x000fe20000010071 */
[----:B------:R-:W-:-:S02]  /*12ec0*/  HADD2.F32 R125, -RZ, R59.H1_H1 ;  /* 0x3000003bff7d7230 */ /* 0x000fc40000004100 */
        /* <DEDUP_REMOVED lines=9> */
.L_x_3874:
[----:B------:R-:W-:Y:S05]  /*12f60*/  BSYNC.RECONVERGENT B0 ;  /* 0x0000000000007941 */ /* 0x000fea0003800200 */
.L_x_3873:
        /* <DEDUP_REMOVED lines=50> */
.L_x_3876:
[----:B------:R-:W-:Y:S05]  /*13290*/  BSYNC.RECONVERGENT B0 ;  /* 0x0000000000007941 */ /* 0x000fea0003800200 */
.L_x_3875:
        /* <DEDUP_REMOVED lines=11> */
[----:B-----5:R-:W-:Y:S02]  /*13350*/  HADD2.F32 R67, -RZ, R36.H0_H0 ;  /* 0x20000024ff437230 */ /* 0x020fe40000004100 */
[----:B------:R-:W-:Y:S01]  /*13360*/  FMUL.FTZ R72, R109, R64 ;  /* 0x000000406d487220 */ /* 0x000fe20000410000 */
        /* <DEDUP_REMOVED lines=18> */
[----:B------:R-:W-:Y:S02]  /*13490*/  HADD2.F32 R117, -RZ, R39.H0_H0 ;  /* 0x20000027ff757230 */ /* 0x000fe40000004100 */
[----:B------:R-:W-:Y:S02]  /*134a0*/  HADD2.F32 R119, -RZ, R35.H0_H0 ;  /* 0x20000023ff777230 */ /* 0x000fe40000004100 */
[----:B------:R-:W-:Y:S02]  /*134b0*/  HADD2.F32 R121, -RZ, R39.H1_H1 ;  /* 0x30000027ff797230 */ /* 0x000fe40000004100 */
[----:B------:R-:W-:Y:S02]  /*134c0*/  HADD2.F32 R123, -RZ, R35.H1_H1 ;  /* 0x30000023ff7b7230 */ /* 0x000fe40000004100 */
[----:B------:R-:W-:Y:S01]  /*134d0*/  FFMA.FTZ R88, R88, R117, R119 ;  /* 0x0000007558587223 */ /* 0x000fe20000010077 */
[----:B------:R-:W-:Y:S02]  /*134e0*/  HADD2.F32 R115, -RZ, R34.H1_H1 ;  /* 0x30000022ff737230 */ /* 0x000fe40000004100 */
[----:B------:R-:W-:-:S02]  /*134f0*/  HADD2.F32 R78, -RZ, R33.H1_H1 ;  /* 0x30000021ff4e7230 */ /* 0x000fc40000004100 */
[----:B------:R-:W-:Y:S01]  /*13500*/  FFMA.FTZ R121, R90, R121, R123 ;  /* 0x000000795a797223 */ /* 0x000fe2000001007b */
[----:B------:R-:W-:Y:S02]  /*13510*/  HADD2.F32 R109, -RZ, R32.H1_H1 ;  /* 0x30000020ff6d7230 */ /* 0x000fe40000004100 */
[----:B------:R-:W-:Y:S01]  /*13520*/  FFMA.FTZ R113, R82, R113, R115 ;  /* 0x0000007152717223 */ /* 0x000fe20000010073 */
[----:B-1----:R-:W-:-:S04]  /*13530*/  IMAD.WIDE.U32 R106, R111, 0x10, R106 ;  /* 0x000000106f6a7825 */ /* 0x002fc800078e006a */
[----:B------:R-:W-:Y:S01]  /*13540*/  FFMA.FTZ R65, R65, R66, R78 ;  /* 0x0000004241417223 */ /* 0x000fe2000001004e */
[----:B------:R-:W-:Y:S01]  /*13550*/  FFMA.FTZ R109, R64, R67, R109 ;  /* 0x00000043406d7223 */ /* 0x000fe2000001006d */
[----:B------:R-:W-:Y:S02]  /*13560*/  F2FP.F16.F32.PACK_AB R67, R121, R88 ;  /* 0x000000587943723e */ /* 0x000fe400000000ff */
[----:B------:R-:W-:Y:S02]  /*13570*/  F2FP.F16.F32.PACK_AB R66, R113, R80 ;  /* 0x000000507142723e */ /* 0x000fe400000000ff */
[----:B------:R-:W-:Y:S02]  /*13580*/  F2FP.F16.F32.PACK_AB R65, R65, R74 ;  /* 0x0000004a4141723e */ /* 0x000fe400000000ff */
[----:B------:R-:W-:-:S05]  /*13590*/  F2FP.F16.F32.PACK_AB R64, R109, R72 ;  /* 0x000000486d40723e */ /* 0x000fca00000000ff */
[----:B------:R3:W-:Y:S02]  /*135a0*/  STG.E.128 desc[UR12][R106.64], R64 ;  /* 0x000000406a007986 */ /* 0x0007e4000c101d0c */
.L_x_3877:
[----:B------:R-:W-:Y:S05]  /*135b0*/  BSYNC.RECONVERGENT B0 ;  /* 0x0000000000007941 */ /* 0x000fea0003800200 */
.L_x_3872:
[----:B------:R-:W-:Y:S02]  /*135c0*/  UIADD3 UR22, UPT, UPT, UR22, UR20, URZ ;  /* 0x0000001416167290 */ /* 0x000fe4000fffe0ff */
[----:B------:R-:W-:Y:S02]  /*135d0*/  UPLOP3.LUT UP1, UPT, UPT, UPT, UP1, 0x40, 0x4 ;  /* 0x000000000004789c */ /* 0x000fe40003f2e810 */
[----:B------:R-:W-:-:S09]  /*135e0*/  UISETP.GE.AND UP0, UPT, UR22, UR21, UPT ;  /* 0x000000151600728c */ /* 0x000fd2000bf06270 */
[----:B------:R-:W-:Y:S05]  /*135f0*/  BRA.U !UP0, `(.L_x_3878) ;  /* 0xfffffed508bc7547 */ /* 0x000fea000b83ffff */
[----:B------:R-:W-:Y:S05]  /*13600*/  EXIT ;  /* 0x000000000000794d */ /* 0x000fea0003800000 */
.L_x_3879:
        /* <DEDUP_REMOVED lines=15> */
.L_x_20761:


//--------------------- .text._ZN10layer_norm13ln_fwd_kernelINS_13Kernel_traitsI6__halfS2_S2_S2_fjLj3072ELj1ELj1ELj4ELj16ENS_18Kernel_traits_baseILj3072ES2_S2_S2_S2_fjLj128EEEEELb1ELb1ELb1ELb1EEEvNS_9FwdParamsE --------------------------
	.section	.text._ZN10layer_norm13ln_fwd_kernelINS_13Kernel_traitsI6__halfS2_S2_S2_fjLj3072ELj1ELj1ELj4ELj16ENS_18Kernel_traits_baseILj3072ES2_S2_S2_S2_fjLj128EEEEELb1ELb1ELb1ELb1EEEvNS_9FwdParamsE,"ax",@progbits
	.align	128
        .global         _ZN10layer_norm13ln_fwd_kernelINS_13Kernel_traitsI6__halfS2_S2_S2_fjLj3072ELj1ELj1ELj4ELj16ENS_18Kernel_traits_baseILj3072ES2_S2_S2_S2_fjLj128EEEEELb1ELb1ELb1ELb1EEEvNS_9FwdParamsE
        .type           _ZN10layer_norm13ln_fwd_kernelINS_13Kernel_traitsI6__halfS2_S2_S2_fjLj3072ELj1ELj1ELj4ELj16ENS_18Kernel_traits_baseILj3072ES2_S2_S2_S2_fjLj128EEEEELb1ELb1ELb1ELb1EEEvNS_9FwdParamsE,@function
        .size           _ZN10layer_norm13ln_fwd_kernelINS_13Kernel_traitsI6__halfS2_S2_S2_fjLj3072ELj1ELj1ELj4ELj16ENS_18Kernel_traits_baseILj3072ES2_S2_S2_S2_fjLj128EEEEELb1ELb1ELb1ELb1EEEvNS_9FwdParamsE,(.L_x_20762 - _ZN10layer_norm13ln_fwd_kernelINS_13Kernel_traitsI6__halfS2_S2_S2_fjLj3072ELj1ELj1ELj4ELj16ENS_18Kernel_traits_baseILj3072ES2_S2_S2_S2_fjLj128EEEEELb1ELb1ELb1ELb1EEEvNS_9FwdParamsE)
        .other          _ZN10layer_norm13ln_fwd_kernelINS_13Kernel_traitsI6__halfS2_S2_S2_fjLj3072ELj1ELj1ELj4ELj16ENS_18Kernel_traits_baseILj3072ES2_S2_S2_S2_fjLj128EEEEELb1ELb1ELb1ELb1EEEvNS_9FwdParamsE,@"STO_CUDA_ENTRY STV_DEFAULT"
_ZN10layer_norm13ln_fwd_kernelINS_13Kernel_traitsI6__halfS2_S2_S2_fjLj3072ELj1ELj1ELj4ELj16ENS_18Kernel_traits_baseILj3072ES2_S2_S2_S2_fjLj128EEEEELb1ELb1ELb1ELb1EEEvNS_9FwdParamsE:
.text._ZN10layer_norm13ln_fwd_kernelINS_13Kernel_traitsI6__halfS2_S2_S2_fjLj3072ELj1ELj1ELj4ELj16ENS_18Kernel_traits_baseILj3072ES2_S2_S2_S2_fjLj128EEEEELb1ELb1ELb1ELb1EEEvNS_9FwdParamsE:
        /* <DEDUP_REMOVED lines=38> */
[--C-:B------:R-:W-:Y:S01]  /*0260*/  @P0 IMAD.MOV.U32 R20, RZ, RZ, R12.reuse ;  /* 0x000000ffff140224 */ /* 0x100fe200078e000c */
[----:B------:R-:W-:Y:S01]  /*0270*/  @P1 R2UR UR14, R2 ;  /* 0x00000000020e12ca */ /* 0x000fe200000e0000 */
[----:B------:R-:W-:Y:S01]  /*0280*/  @!P0 IMAD.MOV.U32 R20, RZ, RZ, R12 ;  /* 0x000000ffff148224 */ /* 0x000fe200078e000c */
[----:B------:R-:W-:Y:S01]  /*0290*/  @P1 IADD3.X R85, PT, PT, RZ, R17, RZ, P2, !PT ;  /* 0x00000011ff551210 */ /* 0x000fe200017fe4ff */
[----:B------:R-:W-:Y:S01]  /*02a0*/  @P0 IMAD.MOV.U32 R12, RZ, RZ, R4 ;  /* 0x000000ffff0c0224 */ /* 0x000fe200078e0004 */
[----:B------:R-:W-:Y:S01]  /*02b0*/  @P1 R2UR UR15, R3 ;  /* 0x00000000030f12ca */ /* 0x000fe200000e0000 */
[----:B------:R-:W-:Y:S01]  /*02c0*/  @P0 IMAD.MOV.U32 R58, RZ, RZ, R37 ;  /* 0x000000ffff3a0224 */ /* 0x000fe200078e0025 */
[--C-:B------:R-:W-:Y:S01]  /*02d0*/  SHF.R.U64 R23, R84, 0x2, R85.reuse ;  /* 0x0000000254177819 */ /* 0x100fe20000001255 */
[----:B------:R-:W-:Y:S01]  /*02e0*/  @P0 IMAD.MOV.U32 R59, RZ, RZ, R38 ;  /* 0x000000ffff3b0224 */ /* 0x000fe200078e0026 */
[----:B------:R-:W-:Y:S01]  /*02f0*/  SHF.R.U32.HI R21, RZ, 0x2, R85 ;  /* 0x00000002ff157819 */ /* 0x000fe20000011655 */
[----:B------:R-:W-:Y:S01]  /*0300*/  @!P0 IMAD.MOV.U32 R58, RZ, RZ, R37 ;  /* 0x000000ffff3a8224 */ /* 0x000fe200078e0025 */
[----:B------:R-:W-:Y:S01]  /*0310*/  @!P0 MOV R12, R4 ;  /* 0x00000004000c8202 */ /* 0x000fe20000000f00 */
[C---:B------:R-:W-:Y:S01]  /*0320*/  IMAD.HI.U32 R2, R23.reuse, -0x2daee0ad, RZ ;  /* 0xd2511f5317027827 */ /* 0x040fe200078e00ff */
[-C--:B------:R-:W-:Y:S01]  /*0330*/  @P0 MOV R57, R36.reuse ;  /* 0x0000002400390202 */ /* 0x080fe20000000f00 */
        /* <DEDUP_REMOVED lines=9> */
[----:B------:R-:W-:Y:S01]  /*03d0*/  UIADD3 UR31, UPT, UPT, UR15, 0x32370b8f, URZ ;  /* 0x32370b8f0f1f7890 */ /* 0x000fe2000fffe0ff */
[----:B------:R-:W-:Y:S01]  /*03e0*/  IMAD.HI.U32 R3, R2, -0x326172a9, RZ ;  /* 0xcd9e8d5702037827 */ /* 0x000fe200078e00ff */
[----:B------:R-:W-:Y:S01]  /*03f0*/  UIADD3 UR30, UPT, UPT, UR14, -0x255992d5, URZ ;  /* 0xdaa66d2b0e1e7890 */ /* 0x000fe2000fffe0ff */
[----:B------:R-:W-:Y:S01]  /*0400*/  @!P0 MOV R57, R36 ;  /* 0x0000002400398202 */ /* 0x000fe20000000f00 */
[----:B------:R-:W-:Y:S01]  /*0410*/  UIADD3 UR32, UPT, UPT, UR14, 0x78dde6e4, URZ ;  /* 0x78dde6e40e207890 */ /* 0x000fe2000fffe0ff */
[C---:B------:R-:W-:Y:S01]  /*0420*/  IMAD.HI.U32 R0, R22.reuse, -0x326172a9, RZ ;  /* 0xcd9e8d5716007827 */ /* 0x040fe200078e00ff */
[----:B------:R-:W-:Y:S01]  /*0430*/  UIADD3 UR33, UPT, UPT, UR15, -0x126145ec, URZ ;  /* 0xed9eba140f217890 */ /* 0x000fe2000fffe0ff */
[----:B------:R-:W-:Y:S01]  /*0440*/  @!P0 MOV R60, R39 ;  /* 0x00000027003c8202 */ /* 0x000fe20000000f00 */
[----:B------:R-:W-:Y:S01]  /*0450*/  UIADD3 UR35, UPT, UPT, UR15, -0x56f99767, URZ ;  /* 0xa90668990f237890 */ /* 0x000fe2000fffe0ff */
[----:B------:R-:W-:Y:S01]  /*0460*/  IMAD R16, R22, -0x326172a9, RZ ;  /* 0xcd9e8d5716107824 */ /* 0x000fe200078e02ff */
[----:B------:R-:W-:Y:S01]  /*0470*/  LOP3.LUT R0, R21, UR14, R0, 0x96, !PT ;  /* 0x0000000e15007c12 */ /* 0x000fe2000f8e9600 */
[----:B------:R-:W-:Y:S01]  /*0480*/  IMAD R19, R2, -0x326172a9, RZ ;  /* 0xcd9e8d5702137824 */ /* 0x000fe200078e02ff */
[----:B------:R-:W-:Y:S01]  /*0490*/  UIADD3 UR34, UPT, UPT, UR14, 0x1715609d, URZ ;  /* 0x1715609d0e227890 */ /* 0x000fe2000fffe0ff */
[----:B------:R-:W-:Y:S01]  /*04a0*/  @!P0 IMAD.MOV.U32 R4, RZ, RZ, R40 ;  /* 0x000000ffff048224 */ /* 0x000fe200078e0028 */
[----:B------:R-:W-:Y:S01]  /*04b0*/  LOP3.LUT R3, R16, UR26, R3, 0x96, !PT ;  /* 0x0000001a10037c12 */ /* 0x000fe2000f8e9603 */
[----:B------:R-:W-:Y:S01]  /*04c0*/  IMAD.HI.U32 R17, R0, -0x2daee0ad, RZ ;  /* 0xd2511f5300117827 */ /* 0x000fe200078e00ff */
[----:B------:R-:W-:Y:S01]  /*04d0*/  UIADD3 UR36, UPT, UPT, UR14, -0x4ab325aa, URZ ;  /* 0xb54cda560e247890 */ /* 0x000fe2000fffe0ff */
[----:B------:R-:W-:Y:S01]  /*04e0*/  LOP3.LUT R84, R84, 0x3, RZ, 0xc0, !PT ;  /* 0x0000000354547812 */ /* 0x000fe200078ec0ff */
[----:B------:R-:W-:Y:S01]  /*04f0*/  UIADD3 UR37, UPT, UPT, UR15, 0x646e171e, URZ ;  /* 0x646e171e0f257890 */ /* 0x000fe2000fffe0ff */
        /* <DEDUP_REMOVED lines=8> */
[----:B------:R-:W-:Y:S01]  /*0580*/  UIADD3 UR40, UPT, UPT, UR14, -0xe443238, URZ ;  /* 0xf1bbcdc80e287890 */ /* 0x000fe2000fffe0ff */
        /* <DEDUP_REMOVED lines=9> */
[----:B------:R-:W-:Y:S01]  /*0620*/  IMAD.HI.U32 R3, R0, -0x2daee0ad, RZ ;  /* 0xd2511f5300037827 */ /* 0x000fe200078e00ff */
[----:B------:R-:W-:-:S02]  /*0630*/  LOP3.LUT R2, R17, UR30, R2, 0x96, !PT ;  /* 0x0000001e11027c12 */ /* 0x000fc4000f8e9602 */
[----:B------:R-:W-:Y:S02]  /*0640*/  @!P0 CS2R R28, SRZ ;  /* 0x00000000001c8805 */ /* 0x000fe4000001ff00 */
[----:B------:R-:W-:Y:S01]  /*0650*/  @!P0 CS2R R26, SRZ ;  /* 0x00000000001a8805 */ /* 0x000fe2000001ff00 */
[----:B------:R-:W-:Y:S01]  /*0660*/  IMAD R19, R0, -0x2daee0ad, RZ ;  /* 0xd2511f5300137824 */ /* 0x000fe200078e02ff */
[----:B------:R-:W-:Y:S01]  /*0670*/  LOP3.LUT R3, R18, UR31, R3, 0x96, !PT ;  /* 0x0000001f12037c12 */ /* 0x000fe2000f8e9603 */
[----:B------:R-:W-:Y:S01]  /*0680*/  IMAD R17, R16, -0x326172a9, RZ ;  /* 0xcd9e8d5710117824 */ /* 0x000fe200078e02ff */
[----:B------:R-:W-:Y:S01]  /*0690*/  @!P0 CS2R R24, SRZ ;  /* 0x0000000000188805 */ /* 0x000fe2000001ff00 */
[C---:B------:R-:W-:Y:S01]  /*06a0*/  IMAD.HI.U32 R18, R2.reuse, -0x2daee0ad, RZ ;  /* 0xd2511f5302127827 */ /* 0x040fe200078e00ff */
[----:B------:R-:W-:Y:S01]  /*06b0*/  UPLOP3.LUT UP0, UPT, UPT, UPT, UPT, 0x40, 0x4 ;  /* 0x000000000004789c */ /* 0x000fe20003f0e870 */
[----:B------:R-:W0:Y:S02]  /*06c0*/  LDCU UR23, c[0x0][0x404] ;  /* 0x00008080ff1777ac */ /* 0x000e240008000800 */
[----:B------:R-:W-:Y:S01]  /*06d0*/  IMAD.HI.U32 R0, R3, -0x326172a9, RZ ;  /* 0xcd9e8d5703007827 */ /* 0x000fe200078e00ff */
[----:B------:R-:W-:Y:S01]  /*06e0*/  LOP3.LUT R18, R19, UR33, R18, 0x96, !PT ;  /* 0x0000002113127c12 */ /* 0x000fe2000f8e9612 */
[----:B------:R-:W1:Y:S02]  /*06f0*/  LDCU UR22, c[0x0][0x388] ;  /* 0x00007100ff1677ac */ /* 0x000e640008000800 */
[----:B------:R-:W-:Y:S01]  /*0700*/  IMAD R16, R3, -0x326172a9, RZ ;  /* 0xcd9e8d5703107824 */ /* 0x000fe200078e02ff */
[----:B------:R-:W-:Y:S01]  /*0710*/  LOP3.LUT R0, R17, UR32, R0, 0x96, !PT ;  /* 0x0000002011007c12 */ /* 0x000fe2000f8e9600 */
[----:B------:R-:W-:Y:S01]  /*0720*/  IMAD R17, R2, -0x2daee0ad, RZ ;  /* 0xd2511f5302117824 */ /* 0x000fe200078e02ff */
[----:B------:R-:W2:Y:S01]  /*0730*/  LDCU.U8 UR24, c[0x0][0x410] ;  /* 0x00008200ff1877ac */ /* 0x000ea20008000000 */
[----:B------:R-:W-:Y:S01]  /*0740*/  IMAD.HI.U32 R3, R18, -0x326172a9, RZ ;  /* 0xcd9e8d5712037827 */ /* 0x000fe200078e00ff */
[----:B------:R-:W3:Y:S03]  /*0750*/  LDCU UR25, c[0x0][0x400] ;  /* 0x00008000ff1977ac */ /* 0x000ee60008000800 */
[----:B------:R-:W-:Y:S01]  /*0760*/  IMAD.HI.U32 R2, R0, -0x2daee0ad, RZ ;  /* 0xd2511f5300027827 */ /* 0x000fe200078e00ff */
[----:B------:R-:W-:Y:S01]  /*0770*/  LOP3.LUT R3, R16, UR34, R3, 0x96, !PT ;  /* 0x0000002210037c12 */ /* 0x000fe2000f8e9603 */
[----:B------:R-:W4:Y:S02]  /*0780*/  LDCU.64 UR16, c[0x0][0x408] ;  /* 0x00008100ff1077ac */ /* 0x000f240008000a00 */
        /* <DEDUP_REMOVED lines=17> */
[----:B------:R-:W-:Y:S01]  /*08a0*/  IMAD R17, R16, -0x326172a9, RZ ;  /* 0xcd9e8d5710117824 */ /* 0x000fe200078e02ff */
[----:B------:R-:W-:Y:S01]  /*08b0*/  @P0 MOV R16, R8 ;  /* 0x0000000800100202 */ /* 0x000fe20000000f00 */
[----:B------:R-:W-:-:S04]  /*08c0*/  IMAD.HI.U32 R18, R2, -0x2daee0ad, RZ ;  /* 0xd2511f5302127827 */ /* 0x000fc800078e00ff */
[----:B------:R-:W-:Y:S01]  /*08d0*/  IMAD.HI.U32 R0, R3, -0x326172a9, RZ ;  /* 0xcd9e8d5703007827 */ /* 0x000fe200078e00ff */
[----:B------:R-:W-:Y:S02]  /*08e0*/  LOP3.LUT R82, R19, UR41, R18, 0x96, !PT ;  /* 0x0000002913527c12 */ /* 0x000fe4000f8e9612 */
[----:B------:R-:W-:Y:S01]  /*08f0*/  @P0 MOV R18, R14 ;  /* 0x0000000e00120202 */ /* 0x000fe20000000f00 */
[----:B------:R-:W-:Y:S01]  /*0900*/  IMAD R3, R3, -0x326172a9, RZ ;  /* 0xcd9e8d5703037824 */ /* 0x000fe200078e02ff */
[----:B------:R-:W-:Y:S01]  /*0910*/  LOP3.LUT R70, R17, UR40, R0, 0x96, !PT ;  /* 0x0000002811467c12 */ /* 0x000fe2000f8e9600 */
[----:B------:R-:W-:Y:S02]  /*0920*/  IMAD R17, R2, -0x2daee0ad, RZ ;  /* 0xd2511f5302117824 */ /* 0x000fe400078e02ff */
[----:B------:R-:W-:-:S04]  /*0930*/  IMAD.HI.U32 R72, R82, -0x326172a9, RZ ;  /* 0xcd9e8d5752487827 */ /* 0x000fc800078e00ff */
[----:B------:R-:W-:Y:S01]  /*0940*/  IMAD.HI.U32 R74, R70, -0x2daee0ad, RZ ;  /* 0xd2511f53464a7827 */ /* 0x000fe200078e00ff */
[----:B------:R-:W-:Y:S02]  /*0950*/  LOP3.LUT R72, R3, UR42, R72, 0x96, !PT ;  /* 0x0000002a03487c12 */ /* 0x000fe4000f8e9648 */
[----:B------:R-:W-:Y:S01]  /*0960*/  @P0 MOV R3, R41 ;  /* 0x0000002900030202 */ /* 0x000fe20000000f00 */
[----:B------:R-:W-:Y:S01]  /*0970*/  @P0 IMAD.MOV.U32 R19, RZ, RZ, R13 ;  /* 0x000000ffff130224 */ /* 0x000fe200078e000d */
[----:B------:R-:W-:Y:S01]  /*0980*/  LOP3.LUT R74, R17, UR43, R74, 0x96, !PT ;  /* 0x0000002b114a7c12 */ /* 0x000fe2000f8e964a */
[--C-:B------:R-:W-:Y:S01]  /*0990*/  @P0 IMAD.MOV.U32 R17, RZ, RZ, R15.reuse ;  /* 0x000000ffff110224 */ /* 0x100fe200078e000f */
[----:B------:R-:W-:Y:S01]  /*09a0*/  @!P0 MOV R19, R13 ;  /* 0x0000000d00138202 */ /* 0x000fe20000000f00 */
[----:B------:R-:W-:Y:S01]  /*09b0*/  @!P0 IMAD.MOV.U32 R18, RZ, RZ, R14 ;  /* 0x000000ffff128224 */ /* 0x000fe200078e000e */
[----:B------:R-:W-:Y:S01]  /*09c0*/  @P0 MOV R13, R11 ;  /* 0x0000000b000d0202 */ /* 0x000fe20000000f00 */
[----:B------:R-:W-:Y:S01]  /*09d0*/  @!P0 IMAD.MOV.U32 R17, RZ, RZ, R15 ;  /* 0x000000ffff118224 */ /* 0x000fe200078e000f */
[----:B------:R-:W-:Y:S01]  /*09e0*/  @!P0 MOV R3, R41 ;  /* 0x0000002900038202 */ /* 0x000fe20000000f00 */
[----:B------:R-:W-:-:S02]  /*09f0*/  @P0 IMAD.MOV.U32 R15, RZ, RZ, R9 ;  /* 0x000000ffff0f0224 */ /* 0x000fc400078e0009 */
[----:B------:R-:W-:Y:S01]  /*0a00*/  @P0 IMAD.MOV.U32 R14, RZ, RZ, R10 ;  /* 0x000000ffff0e0224 */ /* 0x000fe200078e000a */
[----:B------:R-:W-:Y:S01]  /*0a10*/  @!P0 MOV R14, R10 ;  /* 0x0000000a000e8202 */ /* 0x000fe20000000f00 */
[----:B------:R-:W-:Y:S02]  /*0a20*/  @!P0 IMAD.MOV.U32 R15, RZ, RZ, R9 ;  /* 0x000000ffff0f8224 */ /* 0x000fe400078e0009 */
[----:B------:R-:W-:Y:S01]  /*0a30*/  @!P0 IMAD.MOV.U32 R13, RZ, RZ, R11 ;  /* 0x000000ffff0d8224 */ /* 0x000fe200078e000b */
[----:B------:R-:W-:Y:S01]  /*0a40*/  @P0 MOV R11, R5 ;  /* 0x00000005000b0202 */ /* 0x000fe20000000f00 */
[----:B------:R-:W-:Y:S02]  /*0a50*/  @P0 IMAD.MOV.U32 R10, RZ, RZ, R6 ;  /* 0x000000ffff0a0224 */ /* 0x000fe400078e0006 */
[----:B------:R-:W-:Y:S01]  /*0a60*/  @P0 IMAD.MOV.U32 R9, RZ, RZ, R7 ;  /* 0x000000ffff090224 */ /* 0x000fe200078e0007 */
[----:B------:R-:W-:Y:S01]  /*0a70*/  @!P0 MOV R9, R7 ;  /* 0x0000000700098202 */ /* 0x000fe20000000f00 */
[----:B------:R-:W-:-:S02]  /*0a80*/  @!P0 IMAD.MOV.U32 R16, RZ, RZ, R8 ;  /* 0x000000ffff108224 */ /* 0x000fc400078e0008 */
[----:B------:R-:W-:Y:S02]  /*0a90*/  @!P0 IMAD.MOV.U32 R11, RZ, RZ, R5 ;  /* 0x000000ffff0b8224 */ /* 0x000fe400078e0005 */
[----:B------:R-:W-:Y:S01]  /*0aa0*/  @!P0 IMAD.MOV.U32 R10, RZ, RZ, R6 ;  /* 0x000000ffff0a8224 */ /* 0x000fe200078e0006 */
[-C--:B------:R-:W-:Y:S01]  /*0ab0*/  @P0 MOV R6, R46.reuse ;  /* 0x0000002e00060202 */ /* 0x080fe20000000f00 */
[----:B------:R-:W-:Y:S01]  /*0ac0*/  @P0 IMAD.MOV.U32 R8, RZ, RZ, R44 ;  /* 0x000000ffff080224 */ /* 0x000fe200078e002c */
[----:B------:R-:W-:Y:S01]  /*0ad0*/  @!P0 MOV R6, R46 ;  /* 0x0000002e00068202 */ /* 0x000fe20000000f00 */
[----:B------:R-:W-:Y:S02]  /*0ae0*/  @P0 IMAD.MOV.U32 R7, RZ, RZ, R45 ;  /* 0x000000ffff070224 */ /* 0x000fe400078e002d */
[----:B------:R-:W-:Y:S02]  /*0af0*/  @P0 IMAD.MOV.U32 R5, RZ, RZ, R47 ;  /* 0x000000ffff050224 */ /* 0x000fe400078e002f */
[----:B------:R-:W-:-:S02]  /*0b00*/  @P0 IMAD.MOV.U32 R2, RZ, RZ, R42 ;  /* 0x000000ffff020224 */ /* 0x000fc400078e002a */
[----:B------:R-:W-:Y:S02]  /*0b10*/  @P0 IMAD.MOV.U32 R0, RZ, RZ, R43 ;  /* 0x000000ffff000224 */ /* 0x000fe400078e002b */
[----:B------:R-:W-:Y:S02]  /*0b20*/  @!P0 IMAD.MOV.U32 R8, RZ, RZ, R44 ;  /* 0x000000ffff088224 */ /* 0x000fe400078e002c */
[----:B------:R-:W-:Y:S02]  /*0b30*/  @!P0 IMAD.MOV.U32 R7, RZ, RZ, R45 ;  /* 0x000000ffff078224 */ /* 0x000fe400078e002d */
[----:B------:R-:W-:Y:S02]  /*0b40*/  @!P0 IMAD.MOV.U32 R5, RZ, RZ, R47 ;  /* 0x000000ffff058224 */ /* 0x000fe400078e002f */
[----:B------:R-:W-:Y:S02]  /*0b50*/  @!P0 IMAD.MOV.U32 R2, RZ, RZ, R42 ;  /* 0x000000ffff028224 */ /* 0x000fe400078e002a */
[----:B------:R-:W-:-:S02]  /*0b60*/  @!P0 IMAD.MOV.U32 R0, RZ, RZ, R43 ;  /* 0x000000ffff008224 */ /* 0x000fc400078e002b */
[----:B------:R-:W-:Y:S02]  /*0b70*/  @!P0 IMAD.MOV.U32 R59, RZ, RZ, R38 ;  /* 0x000000ffff3b8224 */ /* 0x000fe400078e0026 */
[----:B------:R-:W-:Y:S02]  /*0b80*/  IMAD.MOV.U32 R68, RZ, RZ, RZ ;  /* 0x000000ffff447224 */ /* 0x000fe400078e00ff */
[----:B------:R-:W-:Y:S02]  /*0b90*/  IMAD R82, R82, -0x326172a9, RZ ;  /* 0xcd9e8d5752527824 */ /* 0x000fe400078e02ff */
[----:B01234-:R-:W-:-:S07]  /*0ba0*/  IMAD R70, R70, -0x2daee0ad, RZ ;  /* 0xd2511f5346467824 */ /* 0x01ffce00078e02ff */
.L_x_4082:
[----:B------:R-:W-:-:S06]  /*0bb0*/  UIMAD.WIDE UR4, UR7, 0x4, UR8 ;  /* 0x00000004070478a5 */ /* 0x000fcc000f8e0208 */
[----:B0-----:R-:W-:Y:S01]  /*0bc0*/  IMAD.U32 R50, RZ, RZ, UR4 ;  /* 0x00000004ff327e24 */ /* 0x001fe2000f8e00ff */
[----:B------:R-:W-:-:S05]  /*0bd0*/  MOV R51, UR5 ;  /* 0x0000000500337c02 */ /* 0x000fca0008000f00 */
[----:B------:R-:W2:Y:S01]  /*0be0*/  LDG.E R50, desc[UR12][R50.64] ;  /* 0x0000000c32327981 */ /* 0x000ea2000c1e1900 */
[----:B------:R-:W-:-:S06]  /*0bf0*/  UIMAD.WIDE UR4, UR7, 0x4, UR10 ;  /* 0x00000004070478a5 */ /* 0x000fcc000f8e020a */
[----:B-1----:R-:W-:Y:S02]  /*0c00*/  MOV R47, UR5 ;  /* 0x00000005002f7c02 */ /* 0x002fe40008000f00 */
[----:B--2---:R-:W-:-:S13]  /*0c10*/  ISETP.GE.AND P1, PT, R50, 0x1, PT ;  /* 0x000000013200780c */ /* 0x004fda0003f26270 */
[----:B------:R-:W-:Y:S01]  /*0c20*/  @P1 VIADD R46, R50, 0xffffffff ;  /* 0xffffffff322e1836 */ /* 0x000fe20000000000 */
[----:B------:R-:W0:Y:S03]  /*0c30*/  @P1 LDC.64 R44, c[0x0][0x390] ;  /* 0x0000e400ff2c1b82 */ /* 0x000e260000000a00 */
[----:B------:R-:W-:Y:S02]  /*0c40*/  @P1 IMAD R48, R46, UR22, RZ ;  /* 0x000000162e301c24 */ /* 0x000fe4000f8e02ff */
[----:B------:R-:W-:Y:S01]  /*0c50*/  IMAD.U32 R46, RZ, RZ, UR4 ;  /* 0x00000004ff2e7e24 */ /* 0x000fe2000f8e00ff */
[----:B------:R-:W-:Y:S02]  /*0c60*/  ISETP.NE.U32.AND P0, PT, RZ, UR18, PT ;  /* 0x00000012ff007c0c */ /* 0x000fe4000bf05070 */
[----:B------:R-:W-:-:S03]  /*0c70*/  @P1 SHF.R.S32.HI R49, RZ, 0x1f, R48 ;  /* 0x0000001fff311819 */ /* 0x000fc60000011430 */
[----:B------:R-:W2:Y:S01]  /*0c80*/  LDG.E R46, desc[UR12][R46.64] ;  /* 0x0000000c2e2e7981 */ /* 0x000ea2000c1e1900 */
[----:B------:R-:W-:Y:S01]  /*0c90*/  UIMAD UR4, UR7, UR22, URZ ;  /* 0x00000016070472a4 */ /* 0x000fe2000f8e02ff */
[----:B------:R-:W-:Y:S01]  /*0ca0*/  @P1 LEA.HI R49, R49, R48, RZ, 0x3 ;  /* 0x0000003031311211 */ /* 0x000fe200078f18ff */
[----:B------:R-:W-:Y:S01]  /*0cb0*/  IMAD.MOV.U32 R48, RZ, RZ, RZ ;  /* 0x000000ffff307224 */ /* 0x000fe200078e00ff */
[----:B------:R-:W-:Y:S01]  /*0cc0*/  ISETP.NE.AND.EX P0, PT, RZ, UR19, PT, P0 ;  /* 0x00000013ff007c0c */ /* 0x000fe2000bf05300 */
[----:B------:R-:W-:Y:S01]  /*0cd0*/  USHF.R.S32.HI UR5, URZ, 0x1f, UR4 ;  /* 0x0000001fff057899 */ /* 0x000fe20008011404 */
[----:B------:R-:W-:-:S03]  /*0ce0*/  @P1 LEA.HI.SX32 R48, R49, R56, 0x1d ;  /* 0x0000003831301211 */ /* 0x000fc600078feaff */
[----:B------:R-:W-:Y:S02]  /*0cf0*/  ULEA.HI UR5, UR5, UR4, URZ, 0x3 ;  /* 0x0000000405057291 */ /* 0x000fe4000f8f18ff */
[----:B0-----:R-:W-:-:S04]  /*0d00*/  @P1 IMAD.WIDE.U32 R44, R48, 0x10, R44 ;  /* 0x00000010302c1825 */ /* 0x001fc800078e002c */
[----:B------:R-:W-:Y:S01]  /*0d10*/  IMAD.U32 R113, RZ, RZ, UR5 ;  /* 0x00000005ff717e24 */ /* 0x000fe2000f8e00ff */
[----:B-----5:R0:W5:Y:S04]  /*0d20*/  @P1 LDG.E.128 R36, desc[UR12][R44.64] ;  /* 0x0000000c2c241981 */ /* 0x020168000c1e1d00 */
[----:B------:R-:W-:Y:S02]  /*0d30*/  LEA.HI.SX32 R113, R113, R56, 0x1d ;  /* 0x0000003871717211 */ /* 0x000fe400078feaff */
[----:B--2---:R-:W-:Y:S01]  /*0d40*/  R2UR UR6, R46 ;  /* 0x000000002e0672ca */ /* 0x004fe200000e0000 */
[----:B0-----:R-:W-:-:S14]  /*0d50*/  @!P0 BRA `(.L_x_3880) ;  /* 0x0000002800fc8947 */ /* 0x001fdc0003800000 */
        /* <DEDUP_REMOVED lines=23> */
.L_x_3883:
        /* <DEDUP_REMOVED lines=12> */
.L_x_3884:
        /* <DEDUP_REMOVED lines=42> */
.L_x_3882:
        /* <DEDUP_REMOVED lines=12> */
.L_x_3881:
        /* <DEDUP_REMOVED lines=20> */
.L_x_3887:
        /* <DEDUP_REMOVED lines=12> */
.L_x_3888:
        /* <DEDUP_REMOVED lines=43> */
.L_x_3886:
        /* <DEDUP_REMOVED lines=12> */
.L_x_3885:
        /* <DEDUP_REMOVED lines=20> */
.L_x_3891:
        /* <DEDUP_REMOVED lines=12> */
.L_x_3892:
        /* <DEDUP_REMOVED lines=43> */
.L_x_3890:
[----:B------:R-:W-:Y:S01]  /*1d10*/  I2FP.F32.U32 R45, R45 ;  /* 0x0000002d002d7245 */ /* 0x000fe20000201000 */
[----:B-----5:R-:W-:Y:S01]  /*1d20*/  HADD2.F32 R49, -RZ, R37.H0_H0 ;  /* 0x20000025ff317230 */ /* 0x020fe20000004100 */
[----:B------:R-:W-:Y:S01]  /*1d30*/  MOV R52, 0x2f800000 ;  /* 0x2f80000000347802 */ /* 0x000fe20000000f00 */
[----:B------:R-:W-:-:S03]  /*1d40*/  HADD2.F32 R54, -RZ, R41.H0_H0 ;  /* 0x20000029ff367230 */ /* 0x000fc60000004100 */
[----:B------:R-:W-:Y:S01]  /*1d50*/  FMUL.FTZ R49, R49, UR17 ;  /* 0x0000001131317c20 */ /* 0x000fe20008410000 */
[----:B------:R-:W-:Y:S01]  /*1d60*/  FFMA.FTZ R45, R45, R52, 1.1641532182693481445e-10 ;  /* 0x2f0000002d2d7423 */ /* 0x000fe20000010034 */
[----:B------:R-:W-:Y:S02]  /*1d70*/  HADD2.F32 R52, -RZ, R15.H0_H0 ;  /* 0x2000000fff347230 */ /* 0x000fe40000004100 */
[----:B------:R-:W-:Y:S02]  /*1d80*/  FMUL.FTZ R49, R49, UR16 ;  /* 0x0000001031317c20 */ /* 0x000fe40008410000 */
[----:B------:R-:W-:-:S04]  /*1d90*/  FSETP.GTU.FTZ.AND P3, PT, R45, UR23, PT ;  /* 0x000000172d007c0b */ /* 0x000fc8000bf7c000 */
[----:B------:R-:W-:Y:S02]  /*1da0*/  FSEL R49, R49, RZ, !P3 ;  /* 0x000000ff31317208 */ /* 0x000fe40005800000 */
[----:B------:R-:W-:-:S03]  /*1db0*/  SEL R65, RZ, 0x1, P3 ;  /* 0x00000001ff417807 */ /* 0x000fc60001800000 */
[----:B------:R-:W-:-:S07]  /*1dc0*/  FFMA.FTZ R71, R49, R52, R54 ;  /* 0x0000003431477223 */ /* 0x000fce0000010036 */
.L_x_3889:
        /* <DEDUP_REMOVED lines=20> */
.L_x_3895:
        /* <DEDUP_REMOVED lines=12> */
.L_x_3896:
        /* <DEDUP_REMOVED lines=43> */
.L_x_3894:
        /* <DEDUP_REMOVED lines=12> */
.L_x_3893:
        /* <DEDUP_REMOVED lines=20> */
.L_x_3899:
        /* <DEDUP_REMOVED lines=12> */
.L_x_3900:
        /* <DEDUP_REMOVED lines=43> */
.L_x_3898:
[----:B------:R-:W-:Y:S01]  /*27f0*/  I2FP.F32.U32 R46, R46 ;  /* 0x0000002e002e7245 */ /* 0x000fe20000201000 */
[----:B-----5:R-:W-:Y:S01]  /*2800*/  HADD2.F32 R49, -RZ, R38.H0_H0 ;  /* 0x20000026ff317230 */ /* 0x020fe20000004100 */
[----:B------:R-:W-:Y:S01]  /*2810*/  MOV R53, 0x2f800000 ;  /* 0x2f80000000357802 */ /* 0x000fe20000000f00 */
        /* <DEDUP_REMOVED lines=9> */
.L_x_3897:
        /* <DEDUP_REMOVED lines=20> */
.L_x_3903:
        /* <DEDUP_REMOVED lines=12> */
.L_x_3904:
        /* <DEDUP_REMOVED lines=43> */
.L_x_3902:
        /* <DEDUP_REMOVED lines=12> */
.L_x_3901:
        /* <DEDUP_REMOVED lines=20> */
.L_x_3907:
        /* <DEDUP_REMOVED lines=12> */
.L_x_3908:
        /* <DEDUP_REMOVED lines=43> */
.L_x_3906:
        /* <DEDUP_REMOVED lines=12> */
.L_x_3905:
        /* <DEDUP_REMOVED lines=20> */
.L_x_3911:
        /* <DEDUP_REMOVED lines=12> */
.L_x_3912:
        /* <DEDUP_REMOVED lines=42> */
.L_x_3910:
[----:B------:R-:W-:Y:S01]  /*3830*/  HFMA2 R78, -RZ, RZ, 0.1171875, 0 ;  /* 0x2f800000ff4e7431 */ /* 0x000fe200000001ff */
[----:B------:R-:W-:Y:S01]  /*3840*/  I2FP.F32.U32 R49, R49 ;  /* 0x0000003100317245 */ /* 0x000fe20000201000 */
[----:B-----5:R-:W-:Y:S02]  /*3850*/  HADD2.F32 R76, -RZ, R39.H1_H1 ;  /* 0x30000027ff4c7230 */ /* 0x020fe40000004100 */
[----:B------:R-:W-:-:S03]  /*3860*/  HADD2.F32 R77, -RZ, R43.H1_H1 ;  /* 0x3000002bff4d7230 */ /* 0x000fc60000004100 */
        /* <DEDUP_REMOVED lines=8> */
.L_x_3909:
[----:B------:R-:W-:Y:S02]  /*38f0*/  F2FP.F16.F32.PACK_AB R76, RZ, R49 ;  /* 0x00000031ff4c723e */ /* 0x000fe400000000ff */
[----:B------:R-:W-:Y:S02]  /*3900*/  PRMT R44, R47, 0x5410, R44 ;  /* 0x000054102f2c7816 */ /* 0x000fe4000000002c */
[----:B------:R-:W-:Y:S02]  /*3910*/  PRMT R46, R46, 0x5410, R70 ;  /* 0x000054102e2e7816 */ /* 0x000fe40000000046 */
[----:B------:R-:W-:Y:S02]  /*3920*/  PRMT R45, R45, 0x5410, R52 ;  /* 0x000054102d2d7816 */ /* 0x000fe40000000034 */
[----:B------:R-:W-:Y:S01]  /*3930*/  PRMT R47, R85, 0x5410, R76 ;  /* 0x00005410552f7816 */ /* 0x000fe2000000004c */
[----:B------:R-:W-:Y:S06]  /*3940*/  BRA `(.L_x_3913) ;  /* 0x0000002800587947 */ /* 0x000fec0003800000 */
.L_x_3880:
[----:B------:R-:W-:Y:S01]  /*3950*/  IMAD.MOV.U32 R75, RZ, RZ, RZ ;  /* 0x000000ffff4b7224 */ /* 0x000fe200078e00ff */
[----:B------:R-:W-:Y:S01]  /*3960*/  MOV R44, R84 ;  /* 0x00000054002c7202 */ /* 0x000fe20000000f00 */
[----:B------:R-:W-:Y:S01]  /*3970*/  IMAD.MOV.U32 R54, RZ, RZ, R70 ;  /* 0x000000ffff367224 */ /* 0x000fe200078e0046 */
        /* <DEDUP_REMOVED lines=16> */
.L_x_3916:
        /* <DEDUP_REMOVED lines=12> */
.L_x_3917:
        /* <DEDUP_REMOVED lines=42> */
.L_x_3915:
        /* <DEDUP_REMOVED lines=11> */
.L_x_3914:
        /* <DEDUP_REMOVED lines=16> */
.L_x_3920:
        /* <DEDUP_REMOVED lines=12> */
.L_x_3921:
        /* <DEDUP_REMOVED lines=43> */
.L_x_3919:
        /* <DEDUP_REMOVED lines=11> */
.L_x_3918:
        /* <DEDUP_REMOVED lines=16> */
.L_x_3924:
        /* <DEDUP_REMOVED lines=12> */
.L_x_3925:
        /* <DEDUP_REMOVED lines=43> */
.L_x_3923:
        /* <DEDUP_REMOVED lines=11> */
.L_x_3922:
        /* <DEDUP_REMOVED lines=16> */
.L_x_3928:
        /* <DEDUP_REMOVED lines=12> */
.L_x_3929:
        /* <DEDUP_REMOVED lines=42> */
[----:B------:R-:W-:-:S07]  /*4d30*/  IMAD.MOV.U32 R54, RZ, RZ, R76 ;  /* 0x000000ffff367224 */ /* 0x000fce00078e004c */
.L_x_3927:
        /* <DEDUP_REMOVED lines=11> */
.L_x_3926:
        /* <DEDUP_REMOVED lines=16> */
.L_x_3932:
        /* <DEDUP_REMOVED lines=12> */
.L_x_3933:
        /* <DEDUP_REMOVED lines=43> */
.L_x_3931:
        /* <DEDUP_REMOVED lines=11> */
.L_x_3930:
        /* <DEDUP_REMOVED lines=16> */
.L_x_3936:
        /* <DEDUP_REMOVED lines=12> */
.L_x_3937:
        /* <DEDUP_REMOVED lines=43> */
.L_x_3935:
        /* <DEDUP_REMOVED lines=11> */
.L_x_3934:
        /* <DEDUP_REMOVED lines=16> */
.L_x_3940:
        /* <DEDUP_REMOVED lines=12> */
.L_x_3941:
        /* <DEDUP_REMOVED lines=43> */
.L_x_3939:
        /* <DEDUP_REMOVED lines=11> */
.L_x_3938:
        /* <DEDUP_REMOVED lines=16> */
.L_x_3944:
        /* <DEDUP_REMOVED lines=12> */
.L_x_3945:
        /* <DEDUP_REMOVED lines=42> */
.L_x_3943:
[----:B------:R-:W-:Y:S01]  /*61b0*/  I2FP.F32.U32 R46, R47 ;  /* 0x0000002f002e7245 */ /* 0x000fe20000201000 */
[----:B-----5:R-:W-:Y:S01]  /*61c0*/  HADD2.F32 R49, -RZ, R39.H1_H1 ;  /* 0x30000027ff317230 */ /* 0x020fe20000004100 */
[----:B------:R-:W-:-:S04]  /*61d0*/  MOV R47, 0x2f800000 ;  /* 0x2f800000002f7802 */ /* 0x000fc80000000f00 */
        /* <DEDUP_REMOVED lines=8> */
.L_x_3942:
[----:B------:R-:W-:Y:S02]  /*6260*/  F2FP.F16.F32.PACK_AB R47, RZ, R49 ;  /* 0x00000031ff2f723e */ /* 0x000fe400000000ff */
[----:B------:R-:W-:Y:S02]  /*6270*/  PRMT R46, R84, 0x5410, R85 ;  /* 0x00005410542e7816 */ /* 0x000fe40000000055 */
[----:B------:R-:W-:Y:S02]  /*6280*/  PRMT R45, R45, 0x5410, R70 ;  /* 0x000054102d2d7816 */ /* 0x000fe40000000046 */
[----:B------:R-:W-:Y:S02]  /*6290*/  PRMT R44, R52, 0x5410, R44 ;  /* 0x00005410342c7816 */ /* 0x000fe4000000002c */
[----:B------:R-:W-:-:S07]  /*62a0*/  PRMT R47, R86, 0x5410, R47 ;  /* 0x00005410562f7816 */ /* 0x000fce000000002f */
.L_x_3913:
[----:B------:R-:W0:Y:S01]  /*62b0*/  LDC.64 R76, c[0x0][0x3a8] ;  /* 0x0000ea00ff4c7b82 */ /* 0x000e220000000a00 */
[----:B------:R-:W-:Y:S01]  /*62c0*/  IADD3 R105, PT, PT, R48, 0x80, RZ ;  /* 0x0000008030697810 */ /* 0x000fe20007ffe0ff */
[----:B------:R-:W-:-:S06]  /*62d0*/  @P0 VIADD R87, R113, 0x80 ;  /* 0x0000008071570836 */ /* 0x000fcc0000000000 */
[----:B------:R-:W1:Y:S08]  /*62e0*/  @P0 LDC.64 R78, c[0x0][0x3a0] ;  /* 0x0000e800ff4e0b82 */ /* 0x000e700000000a00 */
[----:B------:R-:W2:Y:S01]  /*62f0*/  @P1 LDC.64 R80, c[0x0][0x390] ;  /* 0x0000e400ff501b82 */ /* 0x000ea20000000a00 */
[----:B0-----:R-:W-:-:S05]  /*6300*/  IMAD.WIDE.U32 R84, R113, 0x10, R76 ;  /* 0x0000001071547825 */ /* 0x001fca00078e004c */
[----:B------:R0:W-:Y:S01]  /*6310*/  STG.E.128 desc[UR12][R84.64], R44 ;  /* 0x0000002c54007986 */ /* 0x0001e2000c101d0c */
[----:B-1----:R-:W-:-:S04]  /*6320*/  @P0 IMAD.WIDE.U32 R78, R87, 0x10, R78 ;  /* 0x00000010574e0825 */ /* 0x002fc800078e004e */
[----:B--2---:R-:W-:Y:S01]  /*6330*/  @P1 IMAD.WIDE.U32 R80, R105, 0x10, R80 ;  /* 0x0000001069501825 */ /* 0x004fe200078e0050 */
[----:B------:R-:W-:Y:S06]  /*6340*/  @!P1 BRA `(.L_x_3946) ;  /* 0x0000000000509947 */ /* 0x000fec0003800000 */
        /* <DEDUP_REMOVED lines=20> */
.L_x_3946:
[----:B------:R2:W5:Y:S04]  /*6490*/  @P0 LDG.E.128 R40, desc[UR12][R78.64] ;  /* 0x0000000c4e280981 */ /* 0x000568000c1e1d00 */
[----:B-----5:R2:W5:Y:S01]  /*64a0*/  @P1 LDG.E.128 R36, desc[UR12][R80.64] ;  /* 0x0000000c50241981 */ /* 0x020562000c1e1d00 */
[----:B------:R-:W-:Y:S05]  /*64b0*/  @!P0 BRA `(.L_x_3947) ;  /* 0x0000002800f48947 */ /* 0x000fea0003800000 */
[----:B------:R-:W-:-:S13]  /*64c0*/  ISETP.GT.AND P2, PT, R50, RZ, PT ;  /* 0x000000ff3200720c */ /* 0x000fda0003f44270 */
[----:B------:R-:W-:Y:S01]  /*64d0*/  @!P2 HADD2.F32 R97, -RZ, R40.H0_H0 ;  /* 0x20000028ff61a230 */ /* 0x000fe20000004100 */
[----:B01----:R-:W-:Y:S01]  /*64e0*/  @!P2 MOV R44, R88 ;  /* 0x00000058002ca202 */ /* 0x003fe20000000f00 */
        /* <DEDUP_REMOVED lines=17> */
.L_x_3950:
[----:B------:R-:W-:-:S04]  /*6600*/  VIADD R23, R23, 0x1 ;  /* 0x0000000117177836 */ /* 0x000fc80000000000 */
[C---:B--2---:R-:W-:Y:S01]  /*6610*/  IMAD.WIDE.U32 R80, R23.reuse, -0x2daee0ad, RZ ;  /* 0xd2511f5317507825 */ /* 0x044fe200078e00ff */
        /* <DEDUP_REMOVED lines=10> */
.L_x_3951:
        /* <DEDUP_REMOVED lines=43> */
.L_x_3949:
        /* <DEDUP_REMOVED lines=12> */
.L_x_3948:
[----:B--2---:R-:W-:Y:S01]  /*6a30*/  F2FP.F16.F32.PACK_AB R80, RZ, R97 ;  /* 0x00000061ff50723e */ /* 0x004fe200000000ff */
        /* <DEDUP_REMOVED lines=19> */
.L_x_3954:
        /* <DEDUP_REMOVED lines=12> */
.L_x_3955:
        /* <DEDUP_REMOVED lines=43> */
.L_x_3953:
        /* <DEDUP_REMOVED lines=12> */
.L_x_3952:
        /* <DEDUP_REMOVED lines=20> */
.L_x_3958:
        /* <DEDUP_REMOVED lines=12> */
.L_x_3959:
        /* <DEDUP_REMOVED lines=43> */
.L_x_3957:
        /* <DEDUP_REMOVED lines=12> */
.L_x_3956:
        /* <DEDUP_REMOVED lines=20> */
.L_x_3962:
        /* <DEDUP_REMOVED lines=12> */
.L_x_3963:
        /* <DEDUP_REMOVED lines=43> */
.L_x_3961:
        /* <DEDUP_REMOVED lines=12> */
.L_x_3960:
        /* <DEDUP_REMOVED lines=20> */
.L_x_3966:
        /* <DEDUP_REMOVED lines=12> */
.L_x_3967:
        /* <DEDUP_REMOVED lines=43> */
.L_x_3965:
        /* <DEDUP_REMOVED lines=12> */
.L_x_3964:
        /* <DEDUP_REMOVED lines=20> */
.L_x_3970:
        /* <DEDUP_REMOVED lines=12> */
.L_x_3971:
        /* <DEDUP_REMOVED lines=43> */
.L_x_3969:
        /* <DEDUP_REMOVED lines=12> */
.L_x_3968:
        /* <DEDUP_REMOVED lines=20> */
.L_x_3974:
        /* <DEDUP_REMOVED lines=12> */
.L_x_3975:
        /* <DEDUP_REMOVED lines=43> */
.L_x_3973:
        /* <DEDUP_REMOVED lines=12> */
.L_x_3972:
        /* <DEDUP_REMOVED lines=20> */
.L_x_3978:
        /* <DEDUP_REMOVED lines=12> */
.L_x_3979:
        /* <DEDUP_REMOVED lines=42> */
.L_x_3977:
[----:B------:R-:W-:Y:S01]  /*8f70*/  I2FP.F32.U32 R44, R45 ;  /* 0x0000002d002c7245 */ /* 0x000fe20000201000 */
[----:B------:R-:W-:Y:S02]  /*8f80*/  HFMA2 R45, -RZ, RZ, 0.1171875, 0 ;  /* 0x2f800000ff2d7431 */ /* 0x000fe400000001ff */
        /* <DEDUP_REMOVED lines=10> */
.L_x_3976:
[----:B------:R-:W-:Y:S02]  /*9030*/  F2FP.F16.F32.PACK_AB R47, RZ, R79 ;  /* 0x0000004fff2f723e */ /* 0x000fe400000000ff */
[----:B------:R-:W-:Y:S02]  /*9040*/  PRMT R46, R86, 0x5410, R88 ;  /* 0x00005410562e7816 */ /* 0x000fe40000000058 */
[----:B------:R-:W-:Y:S02]  /*9050*/  PRMT R45, R85, 0x5410, R84 ;  /* 0x00005410552d7816 */ /* 0x000fe40000000054 */
[----:B------:R-:W-:Y:S02]  /*9060*/  PRMT R44, R80, 0x5410, R70 ;  /* 0x00005410502c7816 */ /* 0x000fe40000000046 */
[----:B------:R-:W-:Y:S01]  /*9070*/  PRMT R47, R54, 0x5410, R47 ;  /* 0x00005410362f7816 */ /* 0x000fe2000000002f */
[----:B------:R-:W-:Y:S06]  /*9080*/  BRA `(.L_x_3980) ;  /* 0x00000028005c7947 */ /* 0x000fec0003800000 */
.L_x_3947:
[----:B------:R-:W-:Y:S01]  /*9090*/  IMAD.MOV.U32 R97, RZ, RZ, RZ ;  /* 0x000000ffff617224 */ /* 0x000fe200078e00ff */
[----:B01----:R-:W-:Y:S01]  /*90a0*/  MOV R44, R88 ;  /* 0x00000058002c7202 */ /* 0x003fe20000000f00 */
        /* <DEDUP_REMOVED lines=17> */
.L_x_3983:
        /* <DEDUP_REMOVED lines=12> */
.L_x_3984:
        /* <DEDUP_REMOVED lines=43> */
.L_x_3982:
[----:B------:R-:W-:Y:S01]  /*9530*/  I2FP.F32.U32 R45, R45 ;  /* 0x0000002d002d7245 */ /* 0x000fe20000201000 */
[----:B-----5:R-:W-:Y:S01]  /*9540*/  HADD2.F32 R47, -RZ, R36.H0_H0 ;  /* 0x20000024ff2f7230 */ /* 0x020fe20000004100 */
[----:B------:R-:W-:-:S04]  /*9550*/  MOV R46, 0x2f800000 ;  /* 0x2f800000002e7802 */ /* 0x000fc80000000f00 */
        /* <DEDUP_REMOVED lines=8> */
.L_x_3981:
[----:B--2---:R-:W-:Y:S01]  /*95e0*/  F2FP.F16.F32.PACK_AB R80, RZ, R97 ;  /* 0x00000061ff50723e */ /* 0x004fe200000000ff */
        /* <DEDUP_REMOVED lines=15> */
.L_x_3987:
        /* <DEDUP_REMOVED lines=12> */
.L_x_3988:
        /* <DEDUP_REMOVED lines=43> */
.L_x_3986:
        /* <DEDUP_REMOVED lines=11> */
.L_x_3985:
        /* <DEDUP_REMOVED lines=16> */
.L_x_3991:
        /* <DEDUP_REMOVED lines=12> */
.L_x_3992:
        /* <DEDUP_REMOVED lines=43> */
.L_x_3990:
        /* <DEDUP_REMOVED lines=11> */
.L_x_3989:
        /* <DEDUP_REMOVED lines=16> */
.L_x_3995:
        /* <DEDUP_REMOVED lines=12> */
.L_x_3996:
        /* <DEDUP_REMOVED lines=43> */
.L_x_3994:
        /* <DEDUP_REMOVED lines=11> */
.L_x_3993:
        /* <DEDUP_REMOVED lines=16> */
.L_x_3999:
        /* <DEDUP_REMOVED lines=12> */
.L_x_4000:
        /* <DEDUP_REMOVED lines=43> */
.L_x_3998:
        /* <DEDUP_REMOVED lines=11> */
.L_x_3997:
        /* <DEDUP_REMOVED lines=16> */
.L_x_4003:
        /* <DEDUP_REMOVED lines=12> */
.L_x_4004:
        /* <DEDUP_REMOVED lines=43> */
.L_x_4002:
        /* <DEDUP_REMOVED lines=11> */
.L_x_4001:
        /* <DEDUP_REMOVED lines=16> */
.L_x_4007:
        /* <DEDUP_REMOVED lines=12> */
.L_x_4008:
        /* <DEDUP_REMOVED lines=43> */
.L_x_4006:
        /* <DEDUP_REMOVED lines=11> */
.L_x_4005:
        /* <DEDUP_REMOVED lines=16> */
.L_x_4011:
        /* <DEDUP_REMOVED lines=12> */
.L_x_4012:
        /* <DEDUP_REMOVED lines=39> */
[----:B------:R-:W-:Y:S02]  /*b8d0*/  LOP3.LUT R74, R46, UR43, R45, 0x96, !PT ;  /* 0x0000002b2e4a7c12 */ /* 0x000fe4000f8e962d */
[----:B------:R-:W-:Y:S01]  /*b8e0*/  MOV R45, R52 ;  /* 0x00000034002d7202 */ /* 0x000fe20000000f00 */
[----:B------:R-:W-:-:S07]  /*b8f0*/  IMAD.MOV.U32 R52, RZ, RZ, R44 ;  /* 0x000000ffff347224 */ /* 0x000fce00078e002c */
.L_x_4010:
        /* <DEDUP_REMOVED lines=11> */
.L_x_4009:
[----:B------:R-:W-:Y:S02]  /*b9b0*/  F2FP.F16.F32.PACK_AB R47, RZ, R79 ;  /* 0x0000004fff2f723e */ /* 0x000fe400000000ff */
[----:B------:R-:W-:Y:S02]  /*b9c0*/  PRMT R46, R86, 0x5410, R88 ;  /* 0x00005410562e7816 */ /* 0x000fe40000000058 */
[----:B------:R-:W-:Y:S02]  /*b9d0*/  PRMT R45, R84, 0x5410, R85 ;  /* 0x00005410542d7816 */ /* 0x000fe40000000055 */
[----:B------:R-:W-:Y:S02]  /*b9e0*/  PRMT R44, R80, 0x5410, R70 ;  /* 0x00005410502c7816 */ /* 0x000fe40000000046 */
[----:B------:R-:W-:-:S07]  /*b9f0*/  PRMT R47, R54, 0x5410, R47 ;  /* 0x00005410362f7816 */ /* 0x000fce000000002f */
.L_x_3980:
[----:B------:R-:W0:Y:S01]  /*ba00*/  @P1 LDC.64 R98, c[0x0][0x390] ;  /* 0x0000e400ff621b82 */ /* 0x000e220000000a00 */
[C---:B------:R-:W-:Y:S01]  /*ba10*/  IADD3 R101, PT, PT, R113.reuse, 0x80, RZ ;  /* 0x0000008071657810 */ /* 0x040fe20007ffe0ff */
[----:B------:R-:W-:Y:S01]  /*ba20*/  VIADD R48, R48, 0x100 ;  /* 0x0000010030307836 */ /* 0x000fe20000000000 */
[----:B------:R-:W-:-:S03]  /*ba30*/  IADD3 R113, PT, PT, R113, 0x100, RZ ;  /* 0x0000010071717810 */ /* 0x000fc60007ffe0ff */
[----:B------:R-:W-:Y:S02]  /*ba40*/  IMAD.WIDE.U32 R100, R101, 0x10, R76 ;  /* 0x0000001065647825 */ /* 0x000fe400078e004c */
[----:B------:R-:W1:Y:S03]  /*ba50*/  @P0 LDC.64 R84, c[0x0][0x3a0] ;  /* 0x0000e800ff540b82 */ /* 0x000e660000000a00 */
        /* <DEDUP_REMOVED lines=24> */
.L_x_4013:
[----:B-----5:R1:W5:Y:S04]  /*bbe0*/  @P1 LDG.E.128 R36, desc[UR12][R98.64] ;  /* 0x0000000c62241981 */ /* 0x020368000c1e1d00 */
[----:B------:R1:W5:Y:S01]  /*bbf0*/  @P0 LDG.E.128 R40, desc[UR12][R84.64] ;  /* 0x0000000c54280981 */ /* 0x000362000c1e1d00 */
[----:B------:R-:W-:Y:S05]  /*bc00*/  @!P0 BRA `(.L_x_4014) ;  /* 0x0000002800f48947 */ /* 0x000fea0003800000 */
[----:B------:R-:W-:-:S13]  /*bc10*/  ISETP.GT.AND P0, PT, R50, RZ, PT ;  /* 0x000000ff3200720c */ /* 0x000fda0003f04270 */
[----:B-----5:R-:W-:Y:S01]  /*bc20*/  @!P0 HADD2.F32 R111, -RZ, R40.H0_H0 ;  /* 0x20000028ff6f8230 */ /* 0x020fe20000004100 */
[----:B0-----:R-:W-:Y:S01]  /*bc30*/  @!P0 MOV R44, R78 ;  /* 0x0000004e002c8202 */ /* 0x001fe20000000f00 */
        /* <DEDUP_REMOVED lines=17> */
.L_x_4017:
        /* <DEDUP_REMOVED lines=12> */
.L_x_4018:
        /* <DEDUP_REMOVED lines=43> */
.L_x_4016:
[----:B------:R-:W-:Y:S01]  /*c0c0*/  I2FP.F32.U32 R45, R45 ;  /* 0x0000002d002d7245 */ /* 0x000fe20000201000 */
[----:B------:R-:W-:Y:S01]  /*c0d0*/  HADD2.F32 R47, -RZ, R36.H0_H0 ;  /* 0x20000024ff2f7230 */ /* 0x000fe20000004100 */
        /* <DEDUP_REMOVED lines=10> */
.L_x_4015:
        /* <DEDUP_REMOVED lines=20> */
.L_x_4021:
        /* <DEDUP_REMOVED lines=12> */
.L_x_4022:
        /* <DEDUP_REMOVED lines=43> */
.L_x_4020:
        /* <DEDUP_REMOVED lines=12> */
.L_x_4019:
        /* <DEDUP_REMOVED lines=20> */
.L_x_4025:
        /* <DEDUP_REMOVED lines=12> */
.L_x_4026:
        /* <DEDUP_REMOVED lines=43> */
.L_x_4024:
        /* <DEDUP_REMOVED lines=12> */
.L_x_4023:
        /* <DEDUP_REMOVED lines=20> */
.L_x_4029:
        /* <DEDUP_REMOVED lines=12> */
.L_x_4030:
        /* <DEDUP_REMOVED lines=43> */
.L_x_4028:
        /* <DEDUP_REMOVED lines=12> */
.L_x_4027:
        /* <DEDUP_REMOVED lines=20> */
.L_x_4033:
        /* <DEDUP_REMOVED lines=12> */
.L_x_4034:
        /* <DEDUP_REMOVED lines=43> */
.L_x_4032:
        /* <DEDUP_REMOVED lines=12> */
.L_x_4031:
        /* <DEDUP_REMOVED lines=20> */
.L_x_4037:
        /* <DEDUP_REMOVED lines=12> */
.L_x_4038:
        /* <DEDUP_REMOVED lines=43> */
.L_x_4036:
        /* <DEDUP_REMOVED lines=12> */
.L_x_4035:
[----:B------:R-:W-:Y:S01]  /*dcb0*/  F2FP.F16.F32.PACK_AB R90, RZ, R101 ;  /* 0x00000065ff5a723e */ /* 0x000fe200000000ff */
[----:B-1----:R-:W-:Y:S01]  /*dcc0*/  @!P0 HADD2.F32 R99, -RZ, R43.H0_H0 ;  /* 0x2000002bff638230 */ /* 0x002fe20000004100 */
        /* <DEDUP_REMOVED lines=18> */
.L_x_4041:
        /* <DEDUP_REMOVED lines=12> */
.L_x_4042:
        /* <DEDUP_REMOVED lines=43> */
.L_x_4040:
        /* <DEDUP_REMOVED lines=12> */
.L_x_4039:
        /* <DEDUP_REMOVED lines=20> */
.L_x_4045:
        /* <DEDUP_REMOVED lines=12> */
.L_x_4046:
        /* <DEDUP_REMOVED lines=42> */
.L_x_4044:
[----:B------:R-:W-:Y:S01]  /*e6c0*/  I2FP.F32.U32 R44, R45 ;  /* 0x0000002d002c7245 */ /* 0x000fe20000201000 */
[----:B------:R-:W-:Y:S02]  /*e6d0*/  HFMA2 R45, -RZ, RZ, 0.1171875, 0 ;  /* 0x2f800000ff2d7431 */ /* 0x000fe400000001ff */
[----:B------:R-:W-:Y:S02]  /*e6e0*/  HADD2.F32 R46, -RZ, R39.H1_H1 ;  /* 0x30000027ff2e7230 */ /* 0x000fe40000004100 */
        /* <DEDUP_REMOVED lines=9> */
.L_x_4043:
[----:B------:R-:W-:Y:S02]  /*e780*/  F2FP.F16.F32.PACK_AB R47, RZ, R85 ;  /* 0x00000055ff2f723e */ /* 0x000fe400000000ff */
[----:B------:R-:W-:Y:S02]  /*e790*/  PRMT R46, R88, 0x5410, R90 ;  /* 0x00005410582e7816 */ /* 0x000fe4000000005a */
[----:B------:R-:W-:Y:S02]  /*e7a0*/  PRMT R45, R78, 0x5410, R80 ;  /* 0x000054104e2d7816 */ /* 0x000fe40000000050 */
[----:B------:R-:W-:Y:S02]  /*e7b0*/  PRMT R44, R54, 0x5410, R52 ;  /* 0x00005410362c7816 */ /* 0x000fe40000000034 */
[----:B------:R-:W-:Y:S01]  /*e7c0*/  PRMT R47, R50, 0x5410, R47 ;  /* 0x00005410322f7816 */ /* 0x000fe2000000002f */
[----:B------:R-:W-:Y:S06]  /*e7d0*/  BRA `(.L_x_4047) ;  /* 0x00000028005c7947 */ /* 0x000fec0003800000 */
.L_x_4014:
[----:B------:R-:W-:Y:S01]  /*e7e0*/  IMAD.MOV.U32 R111, RZ, RZ, RZ ;  /* 0x000000ffff6f7224 */ /* 0x000fe200078e00ff */
[----:B0-----:R-:W-:Y:S01]  /*e7f0*/  MOV R44, R78 ;  /* 0x0000004e002c7202 */ /* 0x001fe20000000f00 */
        /* <DEDUP_REMOVED lines=17> */
.L_x_4050:
        /* <DEDUP_REMOVED lines=12> */
.L_x_4051:
        /* <DEDUP_REMOVED lines=43> */
.L_x_4049:
        /* <DEDUP_REMOVED lines=11> */
.L_x_4048:
        /* <DEDUP_REMOVED lines=16> */
.L_x_4054:
        /* <DEDUP_REMOVED lines=12> */
.L_x_4055:
        /* <DEDUP_REMOVED lines=43> */
.L_x_4053:
        /* <DEDUP_REMOVED lines=11> */
.L_x_4052:
        /* <DEDUP_REMOVED lines=16> */
.L_x_4058:
        /* <DEDUP_REMOVED lines=12> */
.L_x_4059:
        /* <DEDUP_REMOVED lines=43> */
.L_x_4057:
        /* <DEDUP_REMOVED lines=11> */
.L_x_4056:
        /* <DEDUP_REMOVED lines=16> */
.L_x_4062:
        /* <DEDUP_REMOVED lines=12> */
.L_x_4063:
        /* <DEDUP_REMOVED lines=43> */
.L_x_4061:
        /* <DEDUP_REMOVED lines=11> */
.L_x_4060:
        /* <DEDUP_REMOVED lines=16> */
.L_x_4066:
        /* <DEDUP_REMOVED lines=12> */
.L_x_4067:
        /* <DEDUP_REMOVED lines=43> */
.L_x_4065:
        /* <DEDUP_REMOVED lines=11> */
.L_x_4064:
        /* <DEDUP_REMOVED lines=16> */
.L_x_4070:
        /* <DEDUP_REMOVED lines=12> */
.L_x_4071:
        /* <DEDUP_REMOVED lines=43> */
.L_x_4069:
        /* <DEDUP_REMOVED lines=11> */
.L_x_4068:
[----:B------:R-:W-:Y:S01]  /*106d0*/  F2FP.F16.F32.PACK_AB R88, RZ, R101 ;  /* 0x00000065ff58723e */ /* 0x000fe200000000ff */
[----:B-1----:R-:W-:Y:S01]  /*106e0*/  IMAD.MOV.U32 R99, RZ, RZ, RZ ;  /* 0x000000ffff637224 */ /* 0x002fe200078e00ff */
        /* <DEDUP_REMOVED lines=14> */
.L_x_4074:
        /* <DEDUP_REMOVED lines=12> */
.L_x_4075:
        /* <DEDUP_REMOVED lines=43> */
.L_x_4073:
        /* <DEDUP_REMOVED lines=11> */
.L_x_4072:
        /* <DEDUP_REMOVED lines=16> */
.L_x_4078:
        /* <DEDUP_REMOVED lines=12> */
.L_x_4079:
        /* <DEDUP_REMOVED lines=35> */
[----:B------:R-:W-:Y:S01]  /*10fe0*/  IMAD.WIDE.U32 R82, R83, -0x326172a9, RZ ;  /* 0xcd9e8d5753527825 */ /* 0x000fe200078e00ff */
[----:B------:R-:W-:-:S03]  /*10ff0*/  MOV R45, R70 ;  /* 0x00000046002d7202 */ /* 0x000fc60000000f00 */
[----:B------:R-:W-:Y:S01]  /*11000*/  IMAD.WIDE.U32 R84, R84, -0x2daee0ad, RZ ;  /* 0xd2511f5354547825 */ /* 0x000fe200078e00ff */
[----:B------:R-:W-:-:S03]  /*11010*/  LOP3.LUT R72, R44, UR42, R83, 0x96, !PT ;  /* 0x0000002a2c487c12 */ /* 0x000fc6000f8e9653 */
[----:B------:R-:W-:Y:S02]  /*11020*/  IMAD.MOV.U32 R70, RZ, RZ, R84 ;  /* 0x000000ffff467224 */ /* 0x000fe400078e0054 */
[----:B------:R-:W-:Y:S01]  /*11030*/  HFMA2 R84, -RZ, RZ, 0, 0 ;  /* 0x00000000ff547431 */ /* 0x000fe200000001ff */
[----:B------:R-:W-:-:S07]  /*11040*/  LOP3.LUT R74, R46, UR43, R85, 0x96, !PT ;  /* 0x0000002b2e4a7c12 */ /* 0x000fce000f8e9655 */
.L_x_4077:
        /* <DEDUP_REMOVED lines=11> */
.L_x_4076:
[----:B------:R-:W-:Y:S02]  /*11100*/  F2FP.F16.F32.PACK_AB R47, RZ, R85 ;  /* 0x00000055ff2f723e */ /* 0x000fe400000000ff */
[----:B------:R-:W-:Y:S02]  /*11110*/  PRMT R46, R86, 0x5410, R88 ;  /* 0x00005410562e7816 */ /* 0x000fe40000000058 */
[----:B------:R-:W-:Y:S02]  /*11120*/  PRMT R45, R78, 0x5410, R80 ;  /* 0x000054104e2d7816 */ /* 0x000fe40000000050 */
[----:B------:R-:W-:Y:S02]  /*11130*/  PRMT R44, R54, 0x5410, R52 ;  /* 0x00005410362c7816 */ /* 0x000fe40000000034 */
[----:B------:R-:W-:-:S07]  /*11140*/  PRMT R47, R50, 0x5410, R47 ;  /* 0x00005410322f7816 */ /* 0x000fce000000002f */
.L_x_4047:
        /* <DEDUP_REMOVED lines=47> */
.L_x_4080:
        /* <DEDUP_REMOVED lines=83> */
[----:B------:R-:W-:Y:S01]  /*11970*/  @!P1 IMAD.MOV.U32 R50, RZ, RZ, 0x300 ;  /* 0x00000300ff329424 */ /* 0x000fe200078e00ff */
[----:B------:R0:W-:Y:S01]  /*11980*/  @!P0 STS.64 [R48+UR4], R44 ;  /* 0x0000002c30008988 */ /* 0x0001e20008000a04 */
[----:B------:R-:W-:Y:S01]  /*11990*/  BAR.SYNC.DEFER_BLOCKING 0x0 ;  /* 0x0000000000007b1d */ /* 0x000fe20000010000 */
[----:B------:R-:W-:-:S05]  /*119a0*/  ISETP.NE.AND P0, PT, RZ, UR24, PT ;  /* 0x00000018ff007c0c */ /* 0x000fca000bf05270 */
[----:B------:R-:W1:Y:S01]  /*119b0*/  SHFL.DOWN PT, R77, R50, 0x2, 0x1f ;  /* 0x08401f00324d7f89 */ /* 0x000e6200000e0000 */
[----:B0-----:R-:W-:-:S03]  /*119c0*/  I2FP.F32.U32 R44, R50 ;  /* 0x00000032002c7245 */ /* 0x001fc60000201000 */
        /* <DEDUP_REMOVED lines=39> */
[----:B------:R-:W-:Y:S01]  /*11c40*/  FSEL R77, R48, RZ, P0 ;  /* 0x000000ff304d7208 */ /* 0x000fe20000000000 */
[----:B--2---:R-:W-:Y:S01]  /*11c50*/  FFMA.FTZ R48, R115, UR25, R50 ;  /* 0x0000001973307c23 */ /* 0x004fe20008010032 */
[----:B------:R-:W-:-:S03]  /*11c60*/  MOV R115, UR7 ;  /* 0x0000000700737c02 */ /* 0x000fc60008000f00 */
[----:B------:R-:W-:Y:S02]  /*11c70*/  FADD.FTZ R77, R48, R77 ;  /* 0x0000004d304d7221 */ /* 0x000fe40000010000 */
[----:B0-----:R-:W-:-:S04]  /*11c80*/  @!P1 IMAD.WIDE R46, R115, 0x4, R46 ;  /* 0x00000004732e9825 */ /* 0x001fc800078e022e */
[----:B------:R-:W0:Y:S01]  /*11c90*/  MUFU.RSQ R77, R77 ;  /* 0x0000004d004d7308 */ /* 0x000e220000001400 */
[----:B---3--:R-:W-:Y:S01]  /*11ca0*/  @!P1 IMAD.WIDE R44, R117, 0x4, R44 ;  /* 0x00000004752c9825 */ /* 0x008fe200078e022c */
        /* <DEDUP_REMOVED lines=31> */
[----:B------:R-:W-:Y:S02]  /*11ea0*/  HADD2.F32 R51, -RZ, R32.H0_H0 ;  /* 0x20000020ff337230 */ /* 0x000fe40000004100 */
[C---:B------:R-:W-:Y:S01]  /*11eb0*/  FMUL.FTZ R54, R77.reuse, R48 ;  /* 0x000000304d367220 */ /* 0x040fe20000410000 */
[----:B------:R-:W-:Y:S02]  /*11ec0*/  HADD2.F32 R73, -RZ, R20.H1_H1 ;  /* 0x30000014ff497230 */ /* 0x000fe40000004100 */
[C---:B------:R-:W-:Y:S01]  /*11ed0*/  FMUL.FTZ R89, R77.reuse, R76 ;  /* 0x0000004c4d597220 */ /* 0x040fe20000410000 */
[----:B------:R-:W-:Y:S02]  /*11ee0*/  HADD2.F32 R85, -RZ, R32.H1_H1 ;  /* 0x30000020ff557230 */ /* 0x000fe40000004100 */
[----:B------:R-:W-:Y:S01]  /*11ef0*/  FFMA.FTZ R44, R44, R49, R51 ;  /* 0x000000312c2c7223 */ /* 0x000fe20000010033 */
[C---:B------:R-:W-:Y:S01]  /*11f00*/  FMUL.FTZ R91, R77.reuse, R78 ;  /* 0x0000004e4d5b7220 */ /* 0x040fe20000410000 */
[C---:B------:R-:W-:Y:S01]  /*11f10*/  FMUL.FTZ R93, R77.reuse, R80 ;  /* 0x000000504d5d7220 */ /* 0x040fe20000410000 */
[C---:B------:R-:W-:Y:S01]  /*11f20*/  FMUL.FTZ R76, R77.reuse, R88 ;  /* 0x000000584d4c7220 */ /* 0x040fe20000410000 */
[----:B------:R-:W-:Y:S01]  /*11f30*/  FFMA.FTZ R49, R54, R73, R85 ;  /* 0x0000004936317223 */ /* 0x000fe20000010055 */
[C---:B------:R-:W-:Y:S01]  /*11f40*/  FMUL.FTZ R78, R77.reuse, R90 ;  /* 0x0000005a4d4e7220 */ /* 0x040fe20000410000 */
[----:B------:R-:W-:Y:S01]  /*11f50*/  FMUL.FTZ R79, R77, R92 ;  /* 0x0000005c4d4f7220 */ /* 0x000fe20000410000 */
[----:B------:R-:W-:-:S02]  /*11f60*/  HADD2.F32 R51, -RZ, R19.H0_H0 ;  /* 0x20000013ff337230 */ /* 0x000fc40000004100 */
[C---:B------:R-:W-:Y:S01]  /*11f70*/  FMUL.FTZ R86, R77.reuse, R50 ;  /* 0x000000324d567220 */ /* 0x040fe20000410000 */
[----:B------:R-:W-:Y:S02]  /*11f80*/  HADD2.F32 R73, -RZ, R33.H0_H0 ;  /* 0x20000021ff497230 */ /* 0x000fe40000004100 */
[C---:B------:R-:W-:Y:S01]  /*11f90*/  FMUL.FTZ R80, R77.reuse, R94 ;  /* 0x0000005e4d507220 */ /* 0x040fe20000410000 */
[C---:B------:R-:W-:Y:S01]  /*11fa0*/  FMUL.FTZ R81, R77.reuse, R96 ;  /* 0x000000604d517220 */ /* 0x040fe20000410000 */
[----:B------:R-:W-:Y:S02]  /*11fb0*/  HADD2.F32 R54, -RZ, R19.H1_H1 ;  /* 0x30000013ff367230 */ /* 0x000fe40000004100 */
[----:B------:R-:W-:Y:S01]  /*11fc0*/  FMUL.FTZ R87, R77, R52 ;  /* 0x000000344d577220 */ /* 0x000fe20000410000 */
[----:B------:R-:W-:Y:S02]  /*11fd0*/  HADD2.F32 R88, -RZ, R33.H1_H1 ;  /* 0x30000021ff587230 */ /* 0x000fe40000004100 */
[----:B------:R-:W-:Y:S01]  /*11fe0*/  FFMA.FTZ R51, R86, R51, R73 ;  /* 0x0000003356337223 */ /* 0x000fe20000010049 */
[----:B------:R-:W-:-:S02]  /*11ff0*/  HADD2.F32 R90, -RZ, R18.H0_H0 ;  /* 0x20000012ff5a7230 */ /* 0x000fc40000004100 */
[----:B------:R-:W-:Y:S01]  /*12000*/  FMUL.FTZ R75, R77, R98 ;  /* 0x000000624d4b7220 */ /* 0x000fe20000410000 */
[----:B------:R-:W-:Y:S02]  /*12010*/  HADD2.F32 R92, -RZ, R34.H0_H0 ;  /* 0x20000022ff5c7230 */ /* 0x000fe40000004100 */
[----:B------:R-:W-:Y:S01]  /*12020*/  FFMA.FTZ R54, R87, R54, R88 ;  /* 0x0000003657367223 */ /* 0x000fe20000010058 */
[----:B------:R-:W-:Y:S02]  /*12030*/  HADD2.F32 R94, -RZ, R18.H1_H1 ;  /* 0x30000012ff5e7230 */ /* 0x000fe40000004100 */
[----:B------:R-:W-:Y:S01]  /*12040*/  FMUL.FTZ R71, R77, R100 ;  /* 0x000000644d477220 */ /* 0x000fe20000410000 */
[----:B------:R-:W-:Y:S02]  /*12050*/  HADD2.F32 R96, -RZ, R34.H1_H1 ;  /* 0x30000022ff607230 */ /* 0x000fe40000004100 */
[----:B------:R-:W-:Y:S01]  /*12060*/  FFMA.FTZ R73, R89, R90, R92 ;  /* 0x0000005a59497223 */ /* 0x000fe2000001005c */
[----:B------:R-:W-:Y:S01]  /*12070*/  HADD2.F32 R85, -RZ, R17.H1_H1 ;  /* 0x30000011ff557230 */ /* 0x000fe20000004100 */
[----:B------:R-:W-:Y:S01]  /*12080*/  UIMAD UR4, UR4, UR22, URZ ;  /* 0x00000016040472a4 */ /* 0x000fe2000f8e02ff */
[----:B------:R-:W-:-:S02]  /*12090*/  HADD2.F32 R89, -RZ, R35.H1_H1 ;  /* 0x30000023ff597230 */ /* 0x000fc40000004100 */
[----:B------:R-:W-:Y:S01]  /*120a0*/  FFMA.FTZ R86, R91, R94, R96 ;  /* 0x0000005e5b567223 */ /* 0x000fe20000010060 */
[----:B------:R-:W-:Y:S02]  /*120b0*/  HADD2.F32 R88, -RZ, R12.H1_H1 ;  /* 0x3000000cff587230 */ /* 0x000fe40000004100 */
[C---:B------:R-:W-:Y:S01]  /*120c0*/  FMUL.FTZ R69, R77.reuse, R102 ;  /* 0x000000664d457220 */ /* 0x040fe20000410000 */
[----:B------:R-:W-:Y:S02]  /*120d0*/  HADD2.F32 R92, -RZ, R28.H1_H1 ;  /* 0x3000001cff5c7230 */ /* 0x000fe40000004100 */
[----:B------:R-:W-:Y:S01]  /*120e0*/  FFMA.FTZ R90, R76, R85, R89 ;  /* 0x000000554c5a7223 */ /* 0x000fe20000010059 */
[----:B------:R-:W-:Y:S02]  /*120f0*/  HADD2.F32 R98, -RZ, R17.H0_H0 ;  /* 0x20000011ff627230 */ /* 0x000fe40000004100 */
[----:B------:R-:W-:Y:S01]  /*12100*/  FMUL.FTZ R55, R77, R104 ;  /* 0x000000684d377220 */ /* 0x000fe20000410000 */
[----:B------:R-:W-:-:S02]  /*12110*/  HADD2.F32 R100, -RZ, R35.H0_H0 ;  /* 0x20000023ff647230 */ /* 0x000fc40000004100 */
[----:B------:R-:W-:Y:S01]  /*12120*/  FFMA.FTZ R88, R79, R88, R92 ;  /* 0x000000584f587223 */ /* 0x000fe2000001005c */
[----:B------:R-:W-:Y:S02]  /*12130*/  HADD2.F32 R95, -RZ, R11.H0_H0 ;  /* 0x2000000bff5f7230 */ /* 0x000fe40000004100 */
[----:B------:R-:W-:Y:S01]  /*12140*/  FMUL.FTZ R53, R77, R106 ;  /* 0x0000006a4d357220 */ /* 0x000fe20000410000 */
[----:B------:R-:W-:Y:S02]  /*12150*/  HADD2.F32 R97, -RZ, R29.H0_H0 ;  /* 0x2000001dff617230 */ /* 0x000fe40000004100 */
[----:B------:R-:W-:Y:S01]  /*12160*/  FFMA.FTZ R87, R93, R98, R100 ;  /* 0x000000625d577223 */ /* 0x000fe20000010064 */
[----:B------:R-:W-:Y:S01]  /*12170*/  HADD2.F32 R94, -RZ, R11.H1_H1 ;  /* 0x3000000bff5e7230 */ /* 0x000fe20000004100 */
[----:B------:R-:W-:Y:S01]  /*12180*/  USHF.R.S32.HI UR5, URZ, 0x1f, UR4 ;  /* 0x0000001fff057899 */ /* 0x000fe20008011404 */
[----:B------:R-:W-:Y:S02]  /*12190*/  HADD2.F32 R96, -RZ, R29.H1_H1 ;  /* 0x3000001dff607230 */ /* 0x000fe40000004100 */
[----:B------:R-:W-:Y:S01]  /*121a0*/  FFMA.FTZ R89, R80, R95, R97 ;  /* 0x0000005f50597223 */ /* 0x000fe20000010061 */
[----:B------:R-:W-:Y:S01]  /*121b0*/  HADD2.F32 R91, -RZ, R12.H0_H0 ;  /* 0x2000000cff5b7230 */ /* 0x000fe20000004100 */
[----:B------:R-:W-:Y:S01]  /*121c0*/  ULEA.HI UR5, UR5, UR4, URZ, 0x3 ;  /* 0x0000000405057291 */ /* 0x000fe2000f8f18ff */
[----:B------:R-:W-:-:S02]  /*121d0*/  HADD2.F32 R93, -RZ, R28.H0_H0 ;  /* 0x2000001cff5d7230 */ /* 0x000fc40000004100 */
        /* <DEDUP_REMOVED lines=9> */
[----:B------:R-:W-:Y:S01]  /*12270*/  HADD2.F32 R96, -RZ, R9.H0_H0 ;  /* 0x20000009ff607230 */ /* 0x000fe20000004100 */
[----:B------:R-:W0:Y:S01]  /*12280*/  LDC.64 R80, c[0x0][0x428] ;  /* 0x00010a00ff507b82 */ /* 0x000e220000000a00 */
[----:B------:R-:W-:Y:S02]  /*12290*/  HADD2.F32 R98, -RZ, R31.H0_H0 ;  /* 0x2000001fff627230 */ /* 0x000fe40000004100 */
[----:B------:R-:W-:Y:S01]  /*122a0*/  FFMA.FTZ R75, R75, R76, R78 ;  /* 0x0000004c4b4b7223 */ /* 0x000fe2000001004e */
        /* <DEDUP_REMOVED lines=12> */
[----:B------:R-:W-:-:S02]  /*12370*/  HADD2.F32 R53, -RZ, R4.H1_H1 ;  /* 0x30000004ff357230 */ /* 0x000fc40000004100 */
[----:B------:R-:W-:Y:S01]  /*12380*/  FMUL.FTZ R45, R77, R118 ;  /* 0x000000764d2d7220 */ /* 0x000fe20000410000 */
        /* <DEDUP_REMOVED lines=10> */
[----:B------:R-:W-:Y:S02]  /*12430*/  HADD2.F32 R53, -RZ, R2.H1_H1 ;  /* 0x30000002ff357230 */ /* 0x000fe40000004100 */
[----:B------:R-:W-:Y:S01]  /*12440*/  FMUL.FTZ R77, R77, R120 ;  /* 0x000000784d4d7220 */ /* 0x000fe20000410000 */
[----:B------:R-:W-:Y:S02]  /*12450*/  HADD2.F32 R55, -RZ, R26.H1_H1 ;  /* 0x3000001aff377230 */ /* 0x000fe40000004100 */
[----:B------:R-:W-:Y:S01]  /*12460*/  FFMA.FTZ R93, R48, R93, R95 ;  /* 0x0000005d305d7223 */ /* 0x000fe2000001005f */
[--C-:B------:R-:W-:Y:S01]  /*12470*/  HADD2.F32 R48, -RZ, R0.reuse.H0_H0 ;  /* 0x20000000ff307230 */ /* 0x100fe20000004100 */
[----:B------:R-:W-:Y:S01]  /*12480*/  F2FP.F16.F32.PACK_AB R44, R49, R44 ;  /* 0x0000002c312c723e */ /* 0x000fe200000000ff */
[--C-:B------:R-:W-:Y:S02]  /*12490*/  HADD2.F32 R50, -RZ, R27.reuse.H0_H0 ;  /* 0x2000001bff327230 */ /* 0x100fe40000004100 */
[----:B------:R-:W-:Y:S01]  /*124a0*/  FFMA.FTZ R100, R46, R53, R55 ;  /* 0x000000352e647223 */ /* 0x000fe20000010037 */
[----:B------:R-:W-:Y:S01]  /*124b0*/  HADD2.F32 R76, -RZ, R0.H1_H1 ;  /* 0x30000000ff4c7230 */ /* 0x000fe20000004100 */
[----:B------:R-:W-:Y:S01]  /*124c0*/  IADD3 R53, PT, PT, R47, 0x100, RZ ;  /* 0x000001002f357810 */ /* 0x000fe20007ffe0ff */
[----:B------:R-:W-:-:S02]  /*124d0*/  HADD2.F32 R78, -RZ, R27.H1_H1 ;  /* 0x3000001bff4e7230 */ /* 0x000fc40000004100 */
[----:B------:R-:W-:Y:S01]  /*124e0*/  FFMA.FTZ R55, R45, R48, R50 ;  /* 0x000000302d377223 */ /* 0x000fe20000010032 */
[----:B------:R-:W-:Y:S01]  /*124f0*/  VIADD R79, R47, 0x80 ;  /* 0x000000802f4f7836 */ /* 0x000fe20000000000 */
[----:B------:R-:W-:Y:S01]  /*12500*/  F2FP.F16.F32.PACK_AB R46, R86, R73 ;  /* 0x00000049562e723e */ /* 0x000fe200000000ff */
[----:B------:R-:W-:Y:S01]  /*12510*/  FFMA.FTZ R102, R77, R76, R78 ;  /* 0x0000004c4d667223 */ /* 0x000fe2000001004e */
[--C-:B0-----:R-:W-:Y:S01]  /*12520*/  IMAD.WIDE.U32 R76, R47, 0x10, R80.reuse ;  /* 0x000000102f4c7825 */ /* 0x101fe200078e0050 */
[----:B------:R-:W-:Y:S02]  /*12530*/  F2FP.F16.F32.PACK_AB R47, R90, R87 ;  /* 0x000000575a2f723e */ /* 0x000fe400000000ff */
[----:B------:R-:W-:Y:S01]  /*12540*/  F2FP.F16.F32.PACK_AB R45, R54, R51 ;  /* 0x00000033362d723e */ /* 0x000fe200000000ff */
[--C-:B------:R-:W-:Y:S01]  /*12550*/  IMAD.WIDE.U32 R78, R79, 0x10, R80.reuse ;  /* 0x000000104f4e7825 */ /* 0x100fe200078e0050 */
[----:B------:R-:W-:Y:S02]  /*12560*/  F2FP.F16.F32.PACK_AB R51, R96, R71 ;  /* 0x000000476033723e */ /* 0x000fe400000000ff */
[----:B------:R-:W-:Y:S01]  /*12570*/  F2FP.F16.F32.PACK_AB R50, R94, R75 ;  /* 0x0000004b5e32723e */ /* 0x000fe200000000ff */
[----:B------:R-:W-:Y:S01]  /*12580*/  IMAD.WIDE.U32 R80, R53, 0x10, R80 ;  /* 0x0000001035507825 */ /* 0x000fe200078e0050 */
[----:B------:R-:W-:Y:S01]  /*12590*/  F2FP.F16.F32.PACK_AB R49, R92, R89 ;  /* 0x000000595c31723e */ /* 0x000fe200000000ff */
[----:B------:R0:W-:Y:S01]  /*125a0*/  STG.E.128 desc[UR12][R76.64], R44 ;  /* 0x0000002c4c007986 */ /* 0x0001e2000c101d0c */
[----:B------:R-:W-:-:S02]  /*125b0*/  F2FP.F16.F32.PACK_AB R48, R88, R85 ;  /* 0x000000555830723e */ /* 0x000fc400000000ff */
[----:B------:R-:W-:Y:S02]  /*125c0*/  F2FP.F16.F32.PACK_AB R55, R102, R55 ;  /* 0x000000376637723e */ /* 0x000fe400000000ff */
[----:B------:R-:W-:Y:S01]  /*125d0*/  F2FP.F16.F32.PACK_AB R54, R100, R93 ;  /* 0x0000005d6436723e */ /* 0x000fe200000000ff */
[----:B------:R0:W-:Y:S01]  /*125e0*/  STG.E.128 desc[UR12][R78.64], R48 ;  /* 0x000000304e007986 */ /* 0x0001e2000c101d0c */
[----:B------:R-:W-:Y:S02]  /*125f0*/  F2FP.F16.F32.PACK_AB R53, R98, R91 ;  /* 0x0000005b6235723e */ /* 0x000fe400000000ff */
[----:B------:R-:W-:-:S05]  /*12600*/  F2FP.F16.F32.PACK_AB R52, R52, R69 ;  /* 0x000000453434723e */ /* 0x000fca00000000ff */
[----:B------:R0:W-:Y:S02]  /*12610*/  STG.E.128 desc[UR12][R80.64], R52 ;  /* 0x0000003450007986 */ /* 0x0001e4000c101d0c */
.L_x_4081:
[----:B------:R-:W-:Y:S02]  /*12620*/  UIADD3 UR7, UPT, UPT, UR7, UR20, URZ ;  /* 0x0000001407077290 */ /* 0x000fe4000fffe0ff */
[----:B------:R-:W-:Y:S02]  /*12630*/  UPLOP3.LUT UP0, UPT, UPT, UPT, UP0, 0x40, 0x4 ;  /* 0x000000000004789c */ /* 0x000fe40003f0e800 */
[----:B------:R-:W-:-:S09]  /*12640*/  UISETP.GE.AND UP1, UPT, UR7, UR21, UPT ;  /* 0x000000150700728c */ /* 0x000fd2000bf26270 */
[----:B------:R-:W-:Y:S05]  /*12650*/  BRA.U !UP1, `(.L_x_4082) ;  /* 0xfffffee509547547 */ /* 0x000fea000b83ffff */
[----:B------:R-:W-:Y:S05]  /*12660*/  EXIT ;  /* 0x000000000000794d */ /* 0x000fea0003800000 */
.L_x_4083:
        /* <DEDUP_REMOVED lines=9> */
.L_x_20762:


//--------------------- .text._ZN10layer_norm13ln_fwd_kernelINS_13Kernel_traitsIf13__nv_bfloat16S2_S2_fjLj3072ELj1ELj1ELj4ELj16ENS_18Kernel_traits_baseILj3072EfS2_S2_S2_fjLj128EEEEELb0ELb0ELb0ELb0EEEvNS_9FwdParamsE --------------------------
	.section	.text._ZN10layer_norm13ln_fwd_kernelINS_13Kernel_traitsIf13__nv_bfloat16S2_S2_fjLj3072ELj1ELj1ELj4ELj16ENS_18Kernel_traits_baseILj3072EfS2_S2_S2_fjLj128EEEEELb0ELb0ELb0ELb0EEEvNS_9FwdParamsE,"ax",@progbits
	.align	128
        .global         _ZN10layer_norm13ln_fwd_kernelINS_13Kernel_traitsIf13__nv_bfloat16S2_S2_fjLj3072ELj1ELj1ELj4ELj16ENS_18Kernel_traits_baseILj3072EfS2_S2_S2_fjLj128EEEEELb0ELb0ELb0ELb0EEEvNS_9FwdParamsE
        .type           _ZN10layer_norm13ln_fwd_kernelINS_13Kernel_traitsIf13__nv_bfloat16S2_S2_fjLj3072ELj1ELj1ELj4ELj16ENS_18Kernel_traits_baseILj3072EfS2_S2_S2_fjLj128EEEEELb0ELb0ELb0ELb0EEEvNS_9FwdParamsE,@function
        .size           _ZN10layer_norm13ln_fwd_kernelINS_13Kernel_traitsIf13__nv_bfloat16S2_S2_fjLj3072ELj1ELj1ELj4ELj16ENS_18Kernel_traits_baseILj3072EfS2_S2_S2_fjLj128EEEEELb0ELb0ELb0ELb0EEEvNS_9FwdParamsE,(.L_x_20763 - _ZN10layer_norm13ln_fwd_kernelINS_13Kernel_traitsIf13__nv_bfloat16S2_S2_fjLj3072ELj1ELj1ELj4ELj16ENS_18Kernel_traits_baseILj3072EfS2_S2_S2_fjLj128EEEEELb0ELb0ELb0ELb0EEEvNS_9FwdParamsE)
        .other          _ZN10layer_norm13ln_fwd_kernelINS_13Kernel_traitsIf13__nv_bfloat16S2_S2_fjLj3072ELj1ELj1ELj4ELj16ENS_18Kernel_traits_baseILj3072EfS2_S2_S2_fjLj128EEEEELb0ELb0ELb0ELb0EEEvNS_9FwdParamsE,@"STO_CUDA_ENTRY STV_DEFAULT"
_ZN10layer_norm13ln_fwd_kernelINS_13Kernel_traitsIf13__nv_bfloat16S2_S2_fjLj3072ELj1ELj1ELj4ELj16ENS_18Kernel_traits_baseILj3072EfS2_S2_S2_fjLj128EEEEELb0ELb0ELb0ELb0EEEvNS_9FwdParamsE:
.text._ZN10layer_norm13ln_fwd_kernelINS_13Kernel_traitsIf13__nv_bfloat16S2_S2_fjLj3072ELj1ELj1ELj4ELj16ENS_18Kernel_traits_baseILj3072EfS2_S2_S2_fjLj128EEEEELb0ELb0ELb0ELb0EEEvNS_9FwdParamsE:
        /* <DEDUP_REMOVED lines=30> */
[----:B------:R-:W-:Y:S02]  /*01e0*/  @P0 LOP3.LUT R7, R7, 0x80, RZ, 0xfc, !PT ;  /* 0x0000008007070812 */ /* 0x000fe400078efcff */
[----:B------:R0:W5:Y:S04]  /*01f0*/  @P0 LDG.E.128 R64, desc[UR8][R4.64+0x10] ;  /* 0x0000100804400981 */ /* 0x000168000c1e1d00 */
[----:B------:R0:W5:Y:S01]  /*0200*/  @P0 LD.E.128 R60, desc[UR8][R8.64] ;  /* 0x00000008083c0980 */ /* 0x000162000c101d00 */
[----:B--2---:R-:W-:-:S03]  /*0210*/  @P1 IMAD.WIDE.U32 R10, R7, 0x20, R10 ;  /* 0x00000020070a1825 */ /* 0x004fc600078e000a */
[----:B------:R0:W5:Y:S04]  /*0220*/  @P0 LD.E.128 R56, desc[UR8][R8.64+0x10] ;  /* 0x0000100808380980 */ /* 0x000168000c101d00 */
[----:B------:R0:W5:Y:S01]  /*0230*/  @P1 LDG.E.128 R52, desc[UR8][R10.64] ;  /* 0x000000080a341981 */ /* 0x000162000c1e1d00 */
[----:B---3--:R-:W-:-:S03]  /*0240*/  @P1 IMAD.WIDE.U32 R12, R7, 0x20, R12 ;  /* 0x00000020070c1825 */ /* 0x008fc600078e000c */
[----:B------:R0:W5:Y:S04]  /*0250*/  @P1 LDG.E.128 R48, desc[UR8][R10.64+0x10] ;  /* 0x000010080a301981 */ /* 0x000168000c1e1d00 */
[----:B------:R0:W5:Y:S04]  /*0260*/  @P1 LD.E.128 R44, desc[UR8][R12.64] ;  /* 0x000000080c2c1980 */ /* 0x000168000c101d00 */
[----:B------:R0:W5:Y:S01]  /*0270*/  @P1 LD.E.128 R40, desc[UR8][R12.64+0x10] ;  /* 0x000010080c281980 */ /* 0x000162000c101d00 */
[----:B------:R-:W-:Y:S02]  /*0280*/  ISETP.GE.U32.AND P0, PT, R6, 0x180, PT ;  /* 0x000001800600780c */ /* 0x000fe40003f06070 */
[----:B------:R-:W-:-:S11]  /*0290*/  @P1 IADD3 R7, PT, PT, R7, 0x80, RZ ;  /* 0x0000008007071810 */ /* 0x000fd60007ffe0ff */
[----:B0-----:R-:W-:Y:S05]  /*02a0*/  @!P0 BRA `(.L_x_4086) ;  /* 0x0000000000988947 */ /* 0x001fea0003800000 */
[----:B------:R-:W0:Y:S08]  /*02b0*/  LDC.64 R4, c[0x0][0x3d0] ;  /* 0x0000f400ff047b82 */ /* 0x000e300000000a00 */
[----:B------:R-:W1:Y:S01]  /*02c0*/  LDC.64 R8, c[0x0][0x438] ;  /* 0x00010e00ff087b82 */ /* 0x000e620000000a00 */
[----:B0-----:R-:W-:-:S05]  /*02d0*/  IMAD.WIDE.U32 R4, R7, 0x20, R4 ;  /* 0x0000002007047825 */ /* 0x001fca00078e0004 */
[----:B------:R0:W5:Y:S01]  /*02e0*/  LDG.E.128 R36, desc[UR8][R4.64] ;  /* 0x0000000804247981 */ /* 0x000162000c1e1d00 */
[----:B-1----:R-:W-:-:S03]  /*02f0*/  IMAD.WIDE.U32 R8, R7, 0x20, R8 ;  /* 0x0000002007087825 */ /* 0x002fc600078e0008 */
[----:B------:R0:W5:Y:S04]  /*0300*/  LDG.E.128 R32, desc[UR8][R4.64+0x10] ;  /* 0x0000100804207981 */ /* 0x000168000c1e1d00 */
[----:B------:R0:W5:Y:S04]  /*0310*/  LD.E.128 R28, desc[UR8][R8.64] ;  /* 0x00000008081c7980 */ /* 0x000168000c101d00 */
[----:B------:R0:W5:Y:S01]  /*0320*/  LD.E.128 R24, desc[UR8][R8.64+0x10] ;  /* 0x0000100808187980 */ /* 0x000162000c101d00 */
[----:B------:R-:W-:Y:S05]  /*0330*/  BRA `(.L_x_4086) ;  /* 0x0000000000747947 */ /* 0x000fea0003800000 */
.L_x_4085:
        /* <DEDUP_REMOVED lines=10> */
[----:B------:R-:W-:Y:S02]  /*03e0*/  @P1 IADD3 R7, PT, PT, R7, 0x80, RZ ;  /* 0x0000008007071810 */ /* 0x000fe40007ffe0ff */
[----:B------:R0:W5:Y:S04]  /*03f0*/  @P0 LDG.E.128 R64, desc[UR8][R8.64+0x10] ;  /* 0x0000100808400981 */ /* 0x000168000c1e1d00 */
[----:B------:R0:W5:Y:S01]  /*0400*/  @P1 LDG.E.128 R52, desc[UR8][R10.64] ;  /* 0x000000080a341981 */ /* 0x000162000c1e1d00 */
[----:B--2---:R-:W-:-:S03]  /*0410*/  @P2 IMAD.WIDE.U32 R4, R7, 0x20, R12 ;  /* 0x0000002007042825 */ /* 0x004fc600078e000c */
[----:B------:R0:W5:Y:S04]  /*0420*/  @P1 LDG.E.128 R48, desc[UR8][R10.64+0x10] ;  /* 0x000010080a301981 */ /* 0x000168000c1e1d00 */
[----:B------:R0:W5:Y:S04]  /*0430*/  @P2 LDG.E.128 R36, desc[UR8][R4.64] ;  /* 0x0000000804242981 */ /* 0x000168000c1e1d00 */
[----:B------:R0:W5:Y:S01]  /*0440*/  @P2 LDG.E.128 R32, desc[UR8][R4.64+0x10] ;  /* 0x0000100804202981 */ /* 0x000162000c1e1d00 */
[----:B------:R-:W-:Y:S02]  /*0450*/  CS2R R42, SRZ ;  /* 0x00000000002a7805 */ /* 0x000fe4000001ff00 */
[----:B------:R-:W-:-:S02]  /*0460*/  CS2R R40, SRZ ;  /* 0x0000000000287805 */ /* 0x000fc4000001ff00 */
[----:B------:R-:W-:Y:S02]  /*0470*/  CS2R R46, SRZ ;  /* 0x00000000002e7805 */ /* 0x000fe4000001ff00 */
[----:B------:R-:W-:Y:S02]  /*0480*/  CS2R R44, SRZ ;  /* 0x00000000002c7805 */ /* 0x000fe4000001ff00 */
[----:B------:R-:W-:Y:S02]  /*0490*/  CS2R R58, SRZ ;  /* 0x00000000003a7805 */ /* 0x000fe4000001ff00 */
[----:B------:R-:W-:Y:S02]  /*04a0*/  CS2R R56, SRZ ;  /* 0x0000000000387805 */ /* 0x000fe4000001ff00 */
[----:B------:R-:W-:Y:S02]  /*04b0*/  CS2R R62, SRZ ;  /* 0x00000000003e7805 */ /* 0x000fe4000001ff00 */
[----:B------:R-:W-:-:S02]  /*04c0*/  CS2R R60, SRZ ;  /* 0x00000000003c7805 */ /* 0x000fc4000001ff00 */
[----:B------:R-:W-:Y:S02]  /*04d0*/  @P2 CS2R R26, SRZ ;  /* 0x00000000001a2805 */ /* 0x000fe4000001ff00 */
[----:B------:R-:W-:Y:S02]  /*04e0*/  @P2 CS2R R24, SRZ ;  /* 0x0000000000182805 */ /* 0x000fe4000001ff00 */
[----:B------:R-:W-:Y:S02]  /*04f0*/  @P2 CS2R R30, SRZ ;  /* 0x00000000001e2805 */ /* 0x000fe4000001ff00 */
[----:B0-----:R-:W-:-:S07]  /*0500*/  @P2 CS2R R28, SRZ ;  /* 0x00000000001c2805 */ /* 0x001fce000001ff00 */
.L_x_4086:
[----:B------:R-:W-:Y:S05]  /*0510*/  BSYNC.RECONVERGENT B0 ;  /* 0x0000000000007941 */ /* 0x000fea0003800200 */
.L_x_4084:
[----:B------:R-:W1:Y:S02]  /*0520*/  LDCU UR4, c[0x0][0x384] ;  /* 0x00007080ff0477ac */ /* 0x000e640008000800 */
[----:B-1----:R-:W-:-:S06]  /*0530*/  UISETP.GE.AND UP1, UPT, UR6, UR4, UPT ;  /* 0x000000040600728c */ /* 0x002fcc000bf26270 */
[----:B------:R-:W-:-:S13]  /*0540*/  PLOP3.LUT P0, PT, PT, PT, UP1, 0x80, 0x8 ;  /* 0x000000000008781c */ /* 0x000fda0003f0f018 */
[----:B------:R-:W-:Y:S05]  /*0550*/  @P0 EXIT ;  /* 0x000000000000094d */ /* 0x000fea0003800000 */
[----:B------:R-:W-:Y:S01]  /*0560*/  SHF.R.S32.HI R3, RZ, 0x3, R3 ;  /* 0x00000003ff037819 */ /* 0x000fe20000011403 */
[----:B------:R-:W-:Y:S01]  /*0570*/  UISETP.NE.U32.AND UP1, UPT, UR10, URZ, UPT ;  /* 0x000000ff0a00728c */ /* 0x000fe2000bf25070 */
[----:B------:R-:W1:Y:S02]  /*0580*/  LDCU UR13, c[0x0][0x388] ;  /* 0x00007100ff0d77ac */ /* 0x000e640008000800 */
[C---:B0-----:R-:W-:Y:S02]  /*0590*/  LOP3.LUT R5, R3.reuse, 0x7f, RZ, 0xc0, !PT ;  /* 0x0000007f03057812 */ /* 0x041fe400078ec0ff */
[----:B------:R-:W-:Y:S01]  /*05a0*/  SHF.L.U32 R3, R3, 0x1, RZ ;  /* 0x0000000103037819 */ /* 0x000fe200000006ff */
[----:B------:R-:W-:Y:S01]  /*05b0*/  UISETP.NE.AND.EX UP1, UPT, UR11, URZ, UPT, UP1 ;  /* 0x000000ff0b00728c */ /* 0x000fe2000bf25310 */
[----:B------:R-:W-:Y:S01]  /*05c0*/  VIADDMNMX R2, R5, -R2, RZ, !PT ;  /* 0x8000000205027246 */ /* 0x000fe200078001ff */
[----:B------:R-:W-:Y:S01]  /*05d0*/  IMAD R0, R0, -0x20, R5 ;  /* 0xffffffe000007824 */ /* 0x000fe200078e0205 */
[----:B------:R-:W-:Y:S01]  /*05e0*/  LOP3.LUT R3, R3, 0xffffff00, RZ, 0xc0, !PT ;  /* 0xffffff0003037812 */ /* 0x000fe200078ec0ff */
[----:B------:R-:W0:Y:S01]  /*05f0*/  LDCU.U8 UR7, c[0x0][0x410] ;  /* 0x00008200ff0777ac */ /* 0x000e220008000000 */
        /* <DEDUP_REMOVED lines=12> */
[----:B-1----:R-:W-:-:S11]  /*06c0*/  UPLOP3.LUT UP2, UPT, UPT, UPT, UPT, 0x40, 0x4 ;  /* 0x000000000004789c */ /* 0x002fd60003f4e870 */
.L_x_4112:
[----:B0123--:R-:W1:Y:S01]  /*06d0*/  @P0 LDC.64 R72, c[0x0][0x3e0] ;  /* 0x0000f800ff480b82 */ /* 0x00fe620000000a00 */
[----:B------:R-:W-:-:S05]  /*06e0*/  MOV R75, UR6 ;  /* 0x00000006004b7c02 */ /* 0x000fca0008000f00 */
[----:B-1----:R-:W-:-:S06]  /*06f0*/  @P0 IMAD.WIDE R72, R75, 0x2, R72 ;  /* 0x000000024b480825 */ /* 0x002fcc00078e0248 */
[----:B------:R-:W2:Y:S01]  /*0700*/  @P0 LDG.E.U16 R72, desc[UR8][R72.64] ;  /* 0x0000000848480981 */ /* 0x000ea2000c1e1500 */
[----:B------:R-:W-:Y:S01]  /*0710*/  UIMAD UR4, UR6, UR13, URZ ;  /* 0x0000000d060472a4 */ /* 0x000fe2000f8e02ff */
[----:B------:R-:W-:Y:S01]  /*0720*/  ISETP.GE.U32.AND P1, PT, R6, 0x80, PT ;  /* 0x000000800600780c */ /* 0x000fe20003f26070 */
[----:B------:R-:W-:Y:S01]  /*0730*/  HFMA2 R85, -RZ, RZ, 1.875, 0 ;  /* 0x3f800000ff557431 */ /* 0x000fe200000001ff */
[----:B------:R-:W1:Y:S01]  /*0740*/  S2R R83, SR_TID.X ;  /* 0x0000000000537919 */ /* 0x000e620000002100 */
[----:B------:R-:W-:Y:S01]  /*0750*/  USHF.R.S32.HI UR5, URZ, 0x1f, UR4 ;  /* 0x0000001fff057899 */ /* 0x000fe20008011404 */
[----:B------:R-:W-:Y:S03]  /*0760*/  BSSY.RECONVERGENT B0, `(.L_x_4087) ;  /* 0x000006d000007945 */ /* 0x000fe60003800200 */
[----:B------:R-:W-:-:S06]  /*0770*/  ULEA.HI UR5, UR5, UR4, URZ, 0x3 ;  /* 0x0000000405057291 */ /* 0x000fcc000f8f18ff */
[----:B------:R-:W-:-:S04]  /*0780*/  MOV R0, UR5 ;  /* 0x0000000500007c02 */ /* 0x000fc80008000f00 */
[----:B-1----:R-:W-:-:S04]  /*0790*/  LEA.HI.SX32 R0, R0, R83, 0x1d ;  /* 0x0000005300007211 */ /* 0x002fc800078feaff */
[----:B------:R-:W-:Y:S02]  /*07a0*/  MOV R87, R0 ;  /* 0x0000000000577202 */ /* 0x000fe40000000f00 */
[----:B--2---:R-:W-:Y:S01]  /*07b0*/  @P0 SHF.L.U32 R85, R72, 0x10, RZ ;  /* 0x0000001048550819 */ /* 0x004fe200000006ff */
[----:B------:R-:W-:Y:S06]  /*07c0*/  @!P1 BRA `(.L_x_4088) ;  /* 0x0000000400989947 */ /* 0x000fec0003800000 */
[----:B------:R-:W1:Y:S02]  /*07d0*/  LDC.64 R72, c[0x0][0x390] ;  /* 0x0000e400ff487b82 */ /* 0x000e640000000a00 */
[----:B-1----:R-:W-:-:S06]  /*07e0*/  IMAD.WIDE.U32 R72, R0, 0x10, R72 ;  /* 0x0000001000487825 */ /* 0x002fcc00078e0048 */
[----:B------:R-:W5:Y:S01]  /*07f0*/  LDG.E.128 R72, desc[UR8][R72.64] ;  /* 0x0000000848487981 */ /* 0x000f62000c1e1d00 */
[----:B---3--:R-:W-:-:S04]  /*0800*/  UISETP.NE.U32.AND UP1, UPT, UR16, URZ, UPT ;  /* 0x000000ff1000728c */ /* 0x008fc8000bf25070 */
[----:B------:R-:W-:-:S09]  /*0810*/  UISETP.NE.AND.EX UP1, UPT, UR17, URZ, UPT, UP1 ;  /* 0x000000ff1100728c */ /* 0x000fd2000bf25310 */
[----:B------:R-:W-:Y:S05]  /*0820*/  BRA.U !UP1, `(.L_x_4089) ;  /* 0x0000000109a07547 */ /* 0x000fea000b800000 */
[----:B------:R-:W1:Y:S02]  /*0830*/  LDC.64 R20, c[0x0][0x3a0] ;  /* 0x0000e800ff147b82 */ /* 0x000e640000000a00 */
[----:B-1----:R-:W-:-:S06]  /*0840*/  IMAD.WIDE.U32 R20, R0, 0x10, R20 ;  /* 0x0000001000147825 */ /* 0x002fcc00078e0014 */
[----:B------:R-:W2:Y:S01]  /*0850*/  LDG.E.128 R20, desc[UR8][R20.64] ;  /* 0x0000000814147981 */ /* 0x000ea2000c1e1d00 */
[C---:B-----5:R-:W-:Y:S02]  /*0860*/  SHF.L.U32 R10, R73.reuse, 0x10, RZ ;  /* 0x00000010490a7819 */ /* 0x060fe400000006ff */
[C---:B------:R-:W-:Y:S02]  /*0870*/  SHF.L.U32 R8, R72.reuse, 0x10, RZ ;  /* 0x0000001048087819 */ /* 0x040fe400000006ff */
[----:B------:R-:W-:Y:S02]  /*0880*/  PRMT R73, R73, 0x7632, R73 ;  /* 0x0000763249497816 */ /* 0x000fe40000000049 */
[----:B------:R-:W-:Y:S02]  /*0890*/  PRMT R14, R75, 0x7632, R14 ;  /* 0x000076324b0e7816 */ /* 0x000fe4000000000e */
[----:B------:R-:W-:Y:S02]  /*08a0*/  PRMT R72, R72, 0x7632, R72 ;  /* 0x0000763248487816 */ /* 0x000fe40000000048 */
[----:B------:R-:W-:-:S02]  /*08b0*/  SHF.L.U32 R14, R14, 0x10, RZ ;  /* 0x000000100e0e7819 */ /* 0x000fc400000006ff */
[----:B--2---:R-:W-:Y:S02]  /*08c0*/  SHF.L.U32 R77, R21, 0x10, RZ ;  /* 0x00000010154d7819 */ /* 0x004fe400000006ff */
[----:B------:R-:W-:Y:S02]  /*08d0*/  SHF.L.U32 R3, R20, 0x10, RZ ;  /* 0x0000001014037819 */ /* 0x000fe400000006ff */
[----:B------:R-:W-:Y:S01]  /*08e0*/  SHF.L.U32 R79, R22, 0x10, RZ ;  /* 0x00000010164f7819 */ /* 0x000fe200000006ff */
[-C--:B------:R-:W-:Y:S01]  /*08f0*/  FFMA.FTZ R77, R10, R85.reuse, R77 ;  /* 0x000000550a4d7223 */ /* 0x080fe2000001004d */
[----:B------:R-:W-:Y:S01]  /*0900*/  SHF.L.U32 R10, R74, 0x10, RZ ;  /* 0x000000104a0a7819 */ /* 0x000fe200000006ff */
[-C--:B------:R-:W-:Y:S01]  /*0910*/  FFMA.FTZ R3, R8, R85.reuse, R3 ;  /* 0x0000005508037223 */ /* 0x080fe20000010003 */
[----:B------:R-:W-:Y:S02]  /*0920*/  SHF.L.U32 R8, R75, 0x10, RZ ;  /* 0x000000104b087819 */ /* 0x000fe400000006ff */
[----:B------:R-:W-:Y:S01]  /*0930*/  PRMT R21, R21, 0x7632, R21 ;  /* 0x0000763215157816 */ /* 0x000fe20000000015 */
[----:B------:R-:W-:Y:S01]  /*0940*/  FFMA.FTZ R79, R10, R85, R79 ;  /* 0x000000550a4f7223 */ /* 0x000fe2000001004f */
[----:B------:R-:W-:-:S02]  /*0950*/  PRMT R74, R74, 0x7632, R74 ;  /* 0x000076324a4a7816 */ /* 0x000fc4000000004a */
[----:B------:R-:W-:Y:S02]  /*0960*/  PRMT R10, R20, 0x7632, R10 ;  /* 0x00007632140a7816 */ /* 0x000fe4000000000a */
[----:B------:R-:W-:Y:S02]  /*0970*/  PRMT R12, R22, 0x7632, R12 ;  /* 0x00007632160c7816 */ /* 0x000fe4000000000c */
[C---:B------:R-:W-:Y:S02]  /*0980*/  PRMT R75, R23.reuse, 0x7632, R75 ;  /* 0x00007632174b7816 */ /* 0x040fe4000000004b */
[----:B------:R-:W-:Y:S02]  /*0990*/  SHF.L.U32 R81, R23, 0x10, RZ ;  /* 0x0000001017517819 */ /* 0x000fe400000006ff */
[----:B------:R-:W-:Y:S02]  /*09a0*/  SHF.L.U32 R22, R73, 0x10, RZ ;  /* 0x0000001049167819 */ /* 0x000fe400000006ff */
[----:B------:R-:W-:Y:S01]  /*09b0*/  SHF.L.U32 R23, R21, 0x10, RZ ;  /* 0x0000001015177819 */ /* 0x000fe200000006ff */
[----:B------:R-:W-:Y:S01]  /*09c0*/  FFMA.FTZ R81, R8, R85, R81 ;  /* 0x0000005508517223 */ /* 0x000fe20000010051 */
[----:B------:R-:W-:-:S02]  /*09d0*/  SHF.L.U32 R20, R72, 0x10, RZ ;  /* 0x0000001048147819 */ /* 0x000fc400000006ff */
[----:B------:R-:W-:Y:S02]  /*09e0*/  SHF.L.U32 R74, R74, 0x10, RZ ;  /* 0x000000104a4a7819 */ /* 0x000fe400000006ff */
[----:B------:R-:W-:Y:S02]  /*09f0*/  SHF.L.U32 R75, R75, 0x10, RZ ;  /* 0x000000104b4b7819 */ /* 0x000fe400000006ff */
[----:B------:R-:W-:Y:S02]  /*0a00*/  SHF.L.U32 R73, R12, 0x10, RZ ;  /* 0x000000100c497819 */ /* 0x000fe400000006ff */
[----:B------:R-:W-:Y:S01]  /*0a10*/  SHF.L.U32 R21, R10, 0x10, RZ ;  /* 0x000000100a157819 */ /* 0x000fe200000006ff */
[-C--:B------:R-:W-:Y:S01]  /*0a20*/  FFMA.FTZ R14, R14, R85.reuse, R75 ;  /* 0x000000550e0e7223 */ /* 0x080fe2000001004b */
[-C--:B------:R-:W-:Y:S01]  /*0a30*/  FFMA.FTZ R10, R22, R85.reuse, R23 ;  /* 0x00000055160a7223 */ /* 0x080fe20000010017 */
[-C--:B------:R-:W-:Y:S02]  /*0a40*/  FFMA.FTZ R12, R74, R85.reuse, R73 ;  /* 0x000000554a0c7223 */ /* 0x080fe40000010049 */
[----:B------:R-:W-:Y:S01]  /*0a50*/  FFMA.FTZ R8, R20, R85, R21 ;  /* 0x0000005514087223 */ /* 0x000fe20000010015 */
[----:B------:R-:W-:-:S02]  /*0a60*/  F2FP.BF16.F32.PACK_AB R23, R14, R81 ;  /* 0x000000510e17723e */ /* 0x000fc400000010ff */
[----:B------:R-:W-:Y:S02]  /*0a70*/  F2FP.BF16.F32.PACK_AB R22, R12, R79 ;  /* 0x0000004f0c16723e */ /* 0x000fe400000010ff */
[----:B------:R-:W-:Y:S02]  /*0a80*/  F2FP.BF16.F32.PACK_AB R21, R10, R77 ;  /* 0x0000004d0a15723e */ /* 0x000fe400000010ff */
[----:B------:R-:W-:Y:S01]  /*0a90*/  F2FP.BF16.F32.PACK_AB R20, R8, R3 ;  /* 0x000000030814723e */ /* 0x000fe200000010ff */
[----:B------:R-:W-:Y:S06]  /*0aa0*/  BRA `(.L_x_4090) ;  /* 0x0000000000c47947 */ /* 0x000fec0003800000 */
.L_x_4089:
[----:B----4-:R-:W-:-:S04]  /*0ab0*/  UISETP.NE.U32.AND UP1, UPT, UR18, URZ, UPT ;  /* 0x000000ff1200728c */ /* 0x010fc8000bf25070 */
[----:B------:R-:W-:-:S06]  /*0ac0*/  UISETP.NE.AND.EX UP1, UPT, UR19, URZ, UPT, UP1 ;  /* 0x000000ff1300728c */ /* 0x000fcc000bf25310 */
[----:B------:R-:W-:-:S13]  /*0ad0*/  PLOP3.LUT P0, PT, PT, PT, UP1, 0x80, 0x8 ;  /* 0x000000000008781c */ /* 0x000fda0003f0f018 */
[----:B------:R-:W-:Y:S05]  /*0ae0*/  @!P0 BRA `(.L_x_4091) ;  /* 0x0000000000648947 */ /* 0x000fea0003800000 */
[C---:B-----5:R-:W-:Y:S02]  /*0af0*/  SHF.L.U32 R12, R73.reuse, 0x10, RZ ;  /* 0x00000010490c7819 */ /* 0x060fe400000006ff */
[----:B------:R-:W-:Y:S02]  /*0b00*/  PRMT R8, R72, 0x7632, R8 ;  /* 0x0000763248087816 */ /* 0x000fe40000000008 */
[----:B------:R-:W-:Y:S01]  /*0b10*/  PRMT R10, R73, 0x7632, R10 ;  /* 0x00007632490a7816 */ /* 0x000fe2000000000a */
[----:B------:R-:W-:Y:S01]  /*0b20*/  FMUL.FTZ R77, R12, R85 ;  /* 0x000000550c4d7220 */ /* 0x000fe20000410000 */
[----:B------:R-:W-:Y:S02]  /*0b30*/  PRMT R14, R74, 0x7632, R14 ;  /* 0x000076324a0e7816 */ /* 0x000fe4000000000e */
[----:B------:R-:W-:Y:S02]  /*0b40*/  PRMT R20, R75, 0x7632, R20 ;  /* 0x000076324b147816 */ /* 0x000fe40000000014 */
        /* <DEDUP_REMOVED lines=12> */
[----:B------:R-:W-:Y:S01]  /*0c10*/  FMUL.FTZ R12, R12, R85 ;  /* 0x000000550c0c7220 */ /* 0x000fe20000410000 */
[----:B------:R-:W-:Y:S01]  /*0c20*/  F2FP.BF16.F32.PACK_AB R20, R8, R3 ;  /* 0x000000030814723e */ /* 0x000fe200000010ff */
[----:B------:R-:W-:Y:S01]  /*0c30*/  FMUL.FTZ R10, R10, R85 ;  /* 0x000000550a0a7220 */ /* 0x000fe20000410000 */
[----:B------:R-:W-:Y:S02]  /*0c40*/  F2FP.BF16.F32.PACK_AB R23, R14, R81 ;  /* 0x000000510e17723e */ /* 0x000fe400000010ff */
[----:B------:R-:W-:Y:S02]  /*0c50*/  F2FP.BF16.F32.PACK_AB R22, R12, R79 ;  /* 0x0000004f0c16723e */ /* 0x000fe400000010ff */
[----:B------:R-:W-:Y:S01]  /*0c60*/  F2FP.BF16.F32.PACK_AB R21, R10, R77 ;  /* 0x0000004d0a15723e */ /* 0x000fe200000010ff */
[----:B------:R-:W-:Y:S06]  /*0c70*/  BRA `(.L_x_4090) ;  /* 0x0000000000507947 */ /* 0x000fec0003800000 */
.L_x_4091:
[C---:B-----5:R-:W-:Y:S02]  /*0c80*/  PRMT R8, R72.reuse, 0x7632, R8 ;  /* 0x0000763248087816 */ /* 0x060fe40000000008 */
[----:B------:R-:W-:Y:S02]  /*0c90*/  SHF.L.U32 R72, R72, 0x10, RZ ;  /* 0x0000001048487819 */ /* 0x000fe400000006ff */
[C---:B------:R-:W-:Y:S02]  /*0ca0*/  PRMT R10, R73.reuse, 0x7632, R10 ;  /* 0x00007632490a7816 */ /* 0x040fe4000000000a */
[----:B------:R-:W-:Y:S01]  /*0cb0*/  SHF.L.U32 R12, R73, 0x10, RZ ;  /* 0x00000010490c7819 */ /* 0x000fe200000006ff */
[-C--:B------:R-:W-:Y:S01]  /*0cc0*/  FMUL.FTZ R3, R72, R85.reuse ;  /* 0x0000005548037220 */ /* 0x080fe20000410000 */
[----:B------:R-:W-:Y:S02]  /*0cd0*/  PRMT R14, R74, 0x7632, R14 ;  /* 0x000076324a0e7816 */ /* 0x000fe4000000000e */
        /* <DEDUP_REMOVED lines=14> */
.L_x_4090:
[----:B------:R-:W1:Y:S01]  /*0dc0*/  @UP0 LDCU.64 UR4, c[0x0][0x3a8] ;  /* 0x00007500ff0407ac */ /* 0x000e620008000a00 */
[----:B------:R-:W-:Y:S01]  /*0dd0*/  PLOP3.LUT P2, PT, PT, PT, UP0, 0x80, 0x8 ;  /* 0x000000000008781c */ /* 0x000fe20003f4f008 */
[----:B------:R-:W-:Y:S01]  /*0de0*/  HFMA2 R73, -RZ, RZ, 0, 9.5367431640625e-07 ;  /* 0x00000010ff497431 */ /* 0x000fe200000001ff */
[----:B------:R-:W-:Y:S02]  /*0df0*/  PLOP3.LUT P3, PT, PT, PT, UP0, 0x80, 0x8 ;  /* 0x000000000008781c */ /* 0x000fe40003f6f008 */
[----:B------:R-:W-:-:S09]  /*0e00*/  IADD3 R87, PT, PT, R0, 0x80, RZ ;  /* 0x0000008000577810 */ /* 0x000fd20007ffe0ff */
[----:B-1----:R-:W-:-:S05]  /*0e10*/  @P2 IMAD.WIDE.U32 R72, R0, R73, UR4 ;  /* 0x0000000400482e25 */ /* 0x002fca000f8e0049 */
[----:B------:R1:W-:Y:S02]  /*0e20*/  @P3 STG.E.128 desc[UR8][R72.64], R20 ;  /* 0x0000001448003986 */ /* 0x0003e4000c101d08 */
.L_x_4088:
[----:B0--34-:R-:W-:Y:S05]  /*0e30*/  BSYNC.RECONVERGENT B0 ;  /* 0x0000000000007941 */ /* 0x019fea0003800200 */
.L_x_4087:
[----:B------:R-:W-:Y:S01]  /*0e40*/  ISETP.GE.U32.AND P2, PT, R6, 0x100, PT ;  /* 0x000001000600780c */ /* 0x000fe20003f46070 */
[----:B------:R-:W-:-:S12]  /*0e50*/  BSSY.RECONVERGENT B0, `(.L_x_4092) ;  /* 0x0000067000007945 */ /* 0x000fd80003800200 */
[----:B------:R-:W-:Y:S05]  /*0e60*/  @!P2 BRA `(.L_x_4093) ;  /* 0x000000040094a947 */ /* 0x000fea0003800000 */
[----:B-1----:R-:W0:Y:S02]  /*0e70*/  LDC.64 R72, c[0x0][0x390] ;  /* 0x0000e400ff487b82 */ /* 0x002e240000000a00 */
        /* <DEDUP_REMOVED lines=8> */
[C---:B-----5:R-:W-:Y:S02]  /*0f00*/  SHF.L.U32 R18, R73.reuse, 0x10, RZ ;  /* 0x0000001049127819 */ /* 0x060fe400000006ff */
[C---:B------:R-:W-:Y:S02]  /*0f10*/  SHF.L.U32 R16, R72.reuse, 0x10, RZ ;  /* 0x0000001048107819 */ /* 0x040fe400000006ff */
[----:B------:R-:W-:Y:S02]  /*0f20*/  PRMT R73, R73, 0x7632, R73 ;  /* 0x0000763249497816 */ /* 0x000fe40000000049 */
[----:B------:R-:W-:-:S04]  /*0f30*/  PRMT R72, R72, 0x7632, R72 ;  /* 0x0000763248487816 */ /* 0x000fc80000000048 */
[----:B------:R-:W-:Y:S02]  /*0f40*/  SHF.L.U32 R72, R72, 0x10, RZ ;  /* 0x0000001048487819 */ /* 0x000fe400000006ff */
[----:B--2---:R-:W-:Y:S02]  /*0f50*/  SHF.L.U32 R7, R21, 0x10, RZ ;  /* 0x0000001015077819 */ /* 0x004fe400000006ff */
[----:B------:R-:W-:Y:S02]  /*0f60*/  SHF.L.U32 R5, R20, 0x10, RZ ;  /* 0x0000001014057819 */ /* 0x000fe400000006ff */
[----:B------:R-:W-:Y:S01]  /*0f70*/  SHF.L.U32 R11, R23, 0x10, RZ ;  /* 0x00000010170b7819 */ /* 0x000fe200000006ff */
[-C--:B------:R-:W-:Y:S01]  /*0f80*/  FFMA.FTZ R7, R18, R85.reuse, R7 ;  /* 0x0000005512077223 */ /* 0x080fe20000010007 */
[C---:B------:R-:W-:Y:S01]  /*0f90*/  SHF.L.U32 R18, R75.reuse, 0x10, RZ ;  /* 0x000000104b127819 */ /* 0x040fe200000006ff */
[----:B------:R-:W-:Y:S01]  /*0fa0*/  FFMA.FTZ R5, R16, R85, R5 ;  /* 0x0000005510057223 */ /* 0x000fe20000010005 */
[----:B------:R-:W-:-:S02]  /*0fb0*/  PRMT R75, R75, 0x7632, R75 ;  /* 0x000076324b4b7816 */ /* 0x000fc4000000004b */
[----:B------:R-:W-:Y:S01]  /*0fc0*/  PRMT R23, R23, 0x7632, R23 ;  /* 0x0000763217177816 */ /* 0x000fe20000000017 */
[-C--:B------:R-:W-:Y:S01]  /*0fd0*/  FFMA.FTZ R11, R18, R85.reuse, R11 ;  /* 0x00000055120b7223 */ /* 0x080fe2000001000b */
[----:B------:R-:W-:Y:S02]  /*0fe0*/  SHF.L.U32 R16, R74, 0x10, RZ ;  /* 0x000000104a107819 */ /* 0x000fe400000006ff */
[----:B------:R-:W-:Y:S02]  /*0ff0*/  SHF.L.U32 R9, R22, 0x10, RZ ;  /* 0x0000001016097819 */ /* 0x000fe400000006ff */
[----:B------:R-:W-:Y:S02]  /*1000*/  PRMT R21, R21, 0x7632, R21 ;  /* 0x0000763215157816 */ /* 0x000fe40000000015 */
[----:B------:R-:W-:Y:S01]  /*1010*/  PRMT R74, R74, 0x7632, R74 ;  /* 0x000076324a4a7816 */ /* 0x000fe2000000004a */
[----:B------:R-:W-:Y:S01]  /*1020*/  FFMA.FTZ R9, R16, R85, R9 ;  /* 0x0000005510097223 */ /* 0x000fe20000010009 */
[----:B------:R-:W-:-:S02]  /*1030*/  PRMT R20, R20, 0x7632, R20 ;  /* 0x0000763214147816 */ /* 0x000fc40000000014 */
[----:B------:R-:W-:Y:S02]  /*1040*/  PRMT R22, R22, 0x7632, R22 ;  /* 0x0000763216167816 */ /* 0x000fe40000000016 */
[----:B------:R-:W-:Y:S02]  /*1050*/  SHF.L.U32 R78, R75, 0x10, RZ ;  /* 0x000000104b4e7819 */ /* 0x000fe400000006ff */
[----:B------:R-:W-:Y:S02]  /*1060*/  SHF.L.U32 R75, R23, 0x10, RZ ;  /* 0x00000010174b7819 */ /* 0x000fe400000006ff */
[----:B------:R-:W-:Y:S02]  /*1070*/  SHF.L.U32 R18, R73, 0x10, RZ ;  /* 0x0000001049127819 */ /* 0x000fe400000006ff */
[----:B------:R-:W-:Y:S01]  /*1080*/  SHF.L.U32 R23, R21, 0x10, RZ ;  /* 0x0000001015177819 */ /* 0x000fe200000006ff */
[----:B------:R-:W-:Y:S01]  /*1090*/  FFMA.FTZ R78, R78, R85, R75 ;  /* 0x000000554e4e7223 */ /* 0x000fe2000001004b */
[----:B------:R-:W-:-:S02]  /*10a0*/  SHF.L.U32 R74, R74, 0x10, RZ ;  /* 0x000000104a4a7819 */ /* 0x000fc400000006ff */
[----:B------:R-:W-:Y:S01]  /*10b0*/  SHF.L.U32 R73, R22, 0x10, RZ ;  /* 0x0000001016497819 */ /* 0x000fe200000006ff */
[----:B------:R-:W-:Y:S01]  /*10c0*/  FFMA.FTZ R18, R18, R85, R23 ;  /* 0x0000005512127223 */ /* 0x000fe20000010017 */
[----:B------:R-:W-:Y:S02]  /*10d0*/  SHF.L.U32 R21, R20, 0x10, RZ ;  /* 0x0000001014157819 */ /* 0x000fe400000006ff */
[----:B------:R-:W-:Y:S01]  /*10e0*/  F2FP.BF16.F32.PACK_AB R23, R78, R11 ;  /* 0x0000000b4e17723e */ /* 0x000fe200000010ff */
[-C--:B------:R-:W-:Y:S02]  /*10f0*/  FFMA.FTZ R76, R74, R85.reuse, R73 ;  /* 0x000000554a4c7223 */ /* 0x080fe40000010049 */
[----:B------:R-:W-:Y:S01]  /*1100*/  FFMA.FTZ R16, R72, R85, R21 ;  /* 0x0000005548107223 */ /* 0x000fe20000010015 */
[----:B------:R-:W-:Y:S02]  /*1110*/  F2FP.BF16.F32.PACK_AB R21, R18, R7 ;  /* 0x000000071215723e */ /* 0x000fe400000010ff */
[----:B------:R-:W-:-:S02]  /*1120*/  F2FP.BF16.F32.PACK_AB R22, R76, R9 ;  /* 0x000000094c16723e */ /* 0x000fc400000010ff */
[----:B------:R-:W-:Y:S01]  /*1130*/  F2FP.BF16.F32.PACK_AB R20, R16, R5 ;  /* 0x000000051014723e */ /* 0x000fe200000010ff */
[----:B------:R-:W-:Y:S06]  /*1140*/  BRA `(.L_x_4095) ;  /* 0x0000000000c07947 */ /* 0x000fec0003800000 */
.L_x_4094:
[----:B------:R-:W-:-:S04]  /*1150*/  UISETP.NE.U32.AND UP1, UPT, UR18, URZ, UPT ;  /* 0x000000ff1200728c */ /* 0x000fc8000bf25070 */
[----:B------:R-:W-:-:S09]  /*1160*/  UISETP.NE.AND.EX UP1, UPT, UR19, URZ, UPT, UP1 ;  /* 0x000000ff1300728c */ /* 0x000fd2000bf25310 */
[----:B------:R-:W-:Y:S05]  /*1170*/  BRA.U UP1, `(.L_x_4096) ;  /* 0x0000000101547547 */ /* 0x000fea000b800000 */
[C---:B-----5:R-:W-:Y:S02]  /*1180*/  PRMT R7, R72.reuse, 0x7632, R7 ;  /* 0x0000763248077816 */ /* 0x060fe40000000007 */
[----:B------:R-:W-:Y:S02]  /*1190*/  SHF.L.U32 R72, R72, 0x10, RZ ;  /* 0x0000001048487819 */ /* 0x000fe400000006ff */
[C---:B------:R-:W-:Y:S02]  /*11a0*/  SHF.L.U32 R18, R73.reuse, 0x10, RZ ;  /* 0x0000001049127819 */ /* 0x040fe400000006ff */
[----:B------:R-:W-:Y:S01]  /*11b0*/  PRMT R9, R73, 0x7632, R9 ;  /* 0x0000763249097816 */ /* 0x000fe20000000009 */
[----:B------:R-:W-:Y:S01]  /*11c0*/  FMUL.FTZ R5, R72, R85 ;  /* 0x0000005548057220 */ /* 0x000fe20000410000 */
[----:B------:R-:W-:Y:S02]  /*11d0*/  PRMT R11, R74, 0x7632, R11 ;  /* 0x000076324a0b7816 */ /* 0x000fe4000000000b */
[----:B------:R-:W-:-:S02]  /*11e0*/  PRMT R73, R75, 0x7632, R73 ;  /* 0x000076324b497816 */ /* 0x000fc40000000049 */
[----:B------:R-:W-:Y:S01]  /*11f0*/  SHF.L.U32 R16, R7, 0x10, RZ ;  /* 0x0000001007107819 */ /* 0x000fe200000006ff */
[-C--:B------:R-:W-:Y:S01]  /*1200*/  FMUL.FTZ R7, R18, R85.reuse ;  /* 0x0000005512077220 */ /* 0x080fe20000410000 */
[----:B------:R-:W-:Y:S02]  /*1210*/  SHF.L.U32 R78, R75, 0x10, RZ ;  /* 0x000000104b4e7819 */ /* 0x000fe400000006ff */
[----:B------:R-:W-:Y:S01]  /*1220*/  SHF.L.U32 R74, R74, 0x10, RZ ;  /* 0x000000104a4a7819 */ /* 0x000fe200000006ff */
[-C--:B------:R-:W-:Y:S01]  /*1230*/  FMUL.FTZ R16, R16, R85.reuse ;  /* 0x0000005510107220 */ /* 0x080fe20000410000 */
[----:B------:R-:W-:Y:S02]  /*1240*/  SHF.L.U32 R18, R9, 0x10, RZ ;  /* 0x0000001009127819 */ /* 0x000fe400000006ff */
[----:B------:R-:W-:Y:S01]  /*1250*/  SHF.L.U32 R76, R11, 0x10, RZ ;  /* 0x000000100b4c7819 */ /* 0x000fe200000006ff */
[-C--:B------:R-:W-:Y:S01]  /*1260*/  FMUL.FTZ R11, R78, R85.reuse ;  /* 0x000000554e0b7220 */ /* 0x080fe20000410000 */
[----:B------:R-:W-:Y:S01]  /*1270*/  SHF.L.U32 R72, R73, 0x10, RZ ;  /* 0x0000001049487819 */ /* 0x000fe200000006ff */
[-C--:B------:R-:W-:Y:S01]  /*1280*/  FMUL.FTZ R9, R74, R85.reuse ;  /* 0x000000554a097220 */ /* 0x080fe20000410000 */
[-C--:B------:R-:W-:Y:S01]  /*1290*/  FMUL.FTZ R18, R18, R85.reuse ;  /* 0x0000005512127220 */ /* 0x080fe20000410000 */
[----:B------:R-:W-:-:S02]  /*12a0*/  FMUL.FTZ R76, R76, R85 ;  /* 0x000000554c4c7220 */ /* 0x000fc40000410000 */
[----:B------:R-:W-:Y:S01]  /*12b0*/  FMUL.FTZ R78, R72, R85 ;  /* 0x00000055484e7220 */ /* 0x000fe20000410000 */
[----:B------:R-:W-:Y:S06]  /*12c0*/  BRA `(.L_x_4095) ;  /* 0x0000000000607947 */ /* 0x000fec0003800000 */
.L_x_4096:
[----:B-----5:R-:W-:Y:S02]  /*12d0*/  PRMT R7, R72, 0x7632, R7 ;  /* 0x0000763248077816 */ /* 0x020fe40000000007 */
[C---:B------:R-:W-:Y:S02]  /*12e0*/  SHF.L.U32 R18, R73.reuse, 0x10, RZ ;  /* 0x0000001049127819 */ /* 0x040fe400000006ff */
[----:B------:R-:W-:Y:S02]  /*12f0*/  PRMT R9, R73, 0x7632, R9 ;  /* 0x0000763249097816 */ /* 0x000fe40000000009 */
[----:B------:R-:W-:Y:S02]  /*1300*/  PRMT R11, R74, 0x7632, R11 ;  /* 0x000076324a0b7816 */ /* 0x000fe4000000000b */
[----:B------:R-:W-:Y:S02]  /*1310*/  PRMT R20, R75, 0x7632, R20 ;  /* 0x000076324b147816 */ /* 0x000fe40000000014 */
[----:B------:R-:W-:Y:S01]  /*1320*/  SHF.L.U32 R16, R7, 0x10, RZ ;  /* 0x0000001007107819 */ /* 0x000fe200000006ff */
[----:B------:R-:W-:Y:S01]  /*1330*/  FMUL.FTZ R7, R18, R85 ;  /* 0x0000005512077220 */ /* 0x000fe20000410000 */
[----:B------:R-:W-:-:S02]  /*1340*/  SHF.L.U32 R72, R72, 0x10, RZ ;  /* 0x0000001048487819 */ /* 0x000fc400000006ff */
[----:B------:R-:W-:Y:S01]  /*1350*/  SHF.L.U32 R74, R74, 0x10, RZ ;  /* 0x000000104a4a7819 */ /* 0x000fe200000006ff */
[-C--:B------:R-:W-:Y:S01]  /*1360*/  FMUL.FTZ R16, R16, R85.reuse ;  /* 0x0000005510107220 */ /* 0x080fe20000410000 */
        /* <DEDUP_REMOVED lines=8> */
[----:B------:R-:W-:Y:S01]  /*13f0*/  FMUL.FTZ R76, R76, R85 ;  /* 0x000000554c4c7220 */ /* 0x000fe20000410000 */
[----:B------:R-:W-:Y:S01]  /*1400*/  F2FP.BF16.F32.PACK_AB R20, R16, R5 ;  /* 0x000000051014723e */ /* 0x000fe200000010ff */
[----:B------:R-:W-:-:S02]  /*1410*/  FMUL.FTZ R18, R18, R85 ;  /* 0x0000005512127220 */ /* 0x000fc40000410000 */
[----:B------:R-:W-:Y:S02]  /*1420*/  F2FP.BF16.F32.PACK_AB R23, R78, R11 ;  /* 0x0000000b4e17723e */ /* 0x000fe400000010ff */
[----:B------:R-:W-:Y:S02]  /*1430*/  F2FP.BF16.F32.PACK_AB R22, R76, R9 ;  /* 0x000000094c16723e */ /* 0x000fe400000010ff */
[----:B------:R-:W-:-:S07]  /*1440*/  F2FP.BF16.F32.PACK_AB R21, R18, R7 ;  /* 0x000000071215723e */ /* 0x000fce00000010ff */
.L_x_4095:
[----:B------:R-:W0:Y:S01]  /*1450*/  @UP0 LDCU.64 UR4, c[0x0][0x3a8] ;  /* 0x00007500ff0407ac */ /* 0x000e220008000a00 */
[----:B------:R-:W-:Y:S02]  /*1460*/  PLOP3.LUT P3, PT, PT, PT, UP0, 0x80, 0x8 ;  /* 0x000000000008781c */ /* 0x000fe40003f6f008 */
[----:B------:R-:W-:Y:S02]  /*1470*/  PLOP3.LUT P4, PT, PT, PT, UP0, 0x80, 0x8 ;  /* 0x000000000008781c */ /* 0x000fe40003f8f008 */
[----:B------:R-:W-:-:S09]  /*1480*/  MOV R72, 0x10 ;  /* 0x0000001000487802 */ /* 0x000fd20000000f00 */
[C---:B0-----:R-:W-:Y:S01]  /*1490*/  @P3 IMAD.WIDE.U32 R72, R87.reuse, R72, UR4 ;  /* 0x0000000457483e25 */ /* 0x041fe2000f8e0048 */
[----:B------:R-:W-:-:S04]  /*14a0*/  IADD3 R87, PT, PT, R87, 0x80, RZ ;  /* 0x0000008057577810 */ /* 0x000fc80007ffe0ff */
[----:B------:R0:W-:Y:S03]  /*14b0*/  @P4 STG.E.128 desc[UR8][R72.64], R20 ;  /* 0x0000001448004986 */ /* 0x0001e6000c101d08 */
.L_x_4093:
[----:B------:R-:W-:Y:S05]  /*14c0*/  BSYNC.RECONVERGENT B0 ;  /* 0x0000000000007941 */ /* 0x000fea0003800200 */
.L_x_4092:
        /* <DEDUP_REMOVED lines=15> */
[----:B------:R-:W-:Y:S02]  /*15c0*/  PRMT R72, R72, 0x7632, R72 ;  /* 0x0000763248487816 */ /* 0x000fe40000000048 */
[----:B------:R-:W-:Y:S02]  /*15d0*/  SHF.L.U32 R86, R75, 0x10, RZ ;  /* 0x000000104b567819 */ /* 0x000fe400000006ff */
[----:B------:R-:W-:-:S02]  /*15e0*/  SHF.L.U32 R72, R72, 0x10, RZ ;  /* 0x0000001048487819 */ /* 0x000fc400000006ff */
[----:B--2---:R-:W-:Y:S02]  /*15f0*/  SHF.L.U32 R19, R23, 0x10, RZ ;  /* 0x0000001017137819 */ /* 0x004fe400000006ff */
[----:B------:R-:W-:Y:S02]  /*1600*/  SHF.L.U32 R13, R20, 0x10, RZ ;  /* 0x00000010140d7819 */ /* 0x000fe400000006ff */
[----:B------:R-:W-:Y:S01]  /*1610*/  SHF.L.U32 R15, R21, 0x10, RZ ;  /* 0x00000010150f7819 */ /* 0x000fe200000006ff */
[-C--:B------:R-:W-:Y:S01]  /*1620*/  FFMA.FTZ R19, R82, R85.reuse, R19 ;  /* 0x0000005552137223 */ /* 0x080fe20000010013 */
[----:B------:R-:W-:Y:S01]  /*1630*/  SHF.L.U32 R82, R73, 0x10, RZ ;  /* 0x0000001049527819 */ /* 0x000fe200000006ff */
[-C--:B------:R-:W-:Y:S01]  /*1640*/  FFMA.FTZ R13, R80, R85.reuse, R13 ;  /* 0x00000055500d7223 */ /* 0x080fe2000001000d */
[----:B------:R-:W-:Y:S02]  /*1650*/  PRMT R23, R23, 0x7632, R23 ;  /* 0x0000763217177816 */ /* 0x000fe40000000017 */
[----:B------:R-:W-:Y:S01]  /*1660*/  SHF.L.U32 R80, R74, 0x10, RZ ;  /* 0x000000104a507819 */ /* 0x000fe200000006ff */
[----:B------:R-:W-:Y:S01]  /*1670*/  FFMA.FTZ R15, R82, R85, R15 ;  /* 0x00000055520f7223 */ /* 0x000fe2000001000f */
[----:B------:R-:W-:-:S02]  /*1680*/  SHF.L.U32 R17, R22, 0x10, RZ ;  /* 0x0000001016117819 */ /* 0x000fc400000006ff */
[----:B------:R-:W-:Y:S02]  /*1690*/  PRMT R73, R73, 0x7632, R73 ;  /* 0x0000763249497816 */ /* 0x000fe40000000049 */
[----:B------:R-:W-:Y:S01]  /*16a0*/  PRMT R21, R21, 0x7632, R21 ;  /* 0x0000763215157816 */ /* 0x000fe20000000015 */
[----:B------:R-:W-:Y:S01]  /*16b0*/  FFMA.FTZ R17, R80, R85, R17 ;  /* 0x0000005550117223 */ /* 0x000fe20000010011 */
[----:B------:R-:W-:Y:S02]  /*16c0*/  PRMT R74, R74, 0x7632, R74 ;  /* 0x000076324a4a7816 */ /* 0x000fe4000000004a */
[----:B------:R-:W-:Y:S02]  /*16d0*/  PRMT R20, R20, 0x7632, R20 ;  /* 0x0000763214147816 */ /* 0x000fe40000000014 */
[----:B------:R-:W-:Y:S02]  /*16e0*/  PRMT R22, R22, 0x7632, R22 ;  /* 0x0000763216167816 */ /* 0x000fe40000000016 */
[----:B------:R-:W-:-:S02]  /*16f0*/  SHF.L.U32 R75, R23, 0x10, RZ ;  /* 0x00000010174b7819 */ /* 0x000fc400000006ff */
[----:B------:R-:W-:Y:S02]  /*1700*/  SHF.L.U32 R82, R73, 0x10, RZ ;  /* 0x0000001049527819 */ /* 0x000fe400000006ff */
[----:B------:R-:W-:Y:S01]  /*1710*/  SHF.L.U32 R23, R21, 0x10, RZ ;  /* 0x0000001015177819 */ /* 0x000fe200000006ff */
[-C--:B------:R-:W-:Y:S01]  /*1720*/  FFMA.FTZ R86, R86, R85.reuse, R75 ;  /* 0x0000005556567223 */ /* 0x080fe2000001004b */
[----:B------:R-:W-:Y:S02]  /*1730*/  SHF.L.U32 R74, R74, 0x10, RZ ;  /* 0x000000104a4a7819 */ /* 0x000fe400000006ff */
[----:B------:R-:W-:Y:S01]  /*1740*/  SHF.L.U32 R73, R22, 0x10, RZ ;  /* 0x0000001016497819 */ /* 0x000fe200000006ff */
[----:B------:R-:W-:Y:S01]  /*1750*/  FFMA.FTZ R82, R82, R85, R23 ;  /* 0x0000005552527223 */ /* 0x000fe20000010017 */
[----:B------:R-:W-:Y:S02]  /*1760*/  SHF.L.U32 R21, R20, 0x10, RZ ;  /* 0x0000001014157819 */ /* 0x000fe400000006ff */
[----:B------:R-:W-:Y:S01]  /*1770*/  F2FP.BF16.F32.PACK_AB R23, R86, R19 ;  /* 0x000000135617723e */ /* 0x000fe200000010ff */
[----:B------:R-:W-:-:S02]  /*1780*/  FFMA.FTZ R84, R74, R85, R73 ;  /* 0x000000554a547223 */ /* 0x000fc40000010049 */
[----:B------:R-:W-:Y:S01]  /*1790*/  FFMA.FTZ R80, R72, R85, R21 ;  /* 0x0000005548507223 */ /* 0x000fe20000010015 */
[----:B------:R-:W-:Y:S02]  /*17a0*/  F2FP.BF16.F32.PACK_AB R21, R82, R15 ;  /* 0x0000000f5215723e */ /* 0x000fe400000010ff */
[----:B------:R-:W-:Y:S02]  /*17b0*/  F2FP.BF16.F32.PACK_AB R22, R84, R17 ;  /* 0x000000115416723e */ /* 0x000fe400000010ff */
[----:B------:R-:W-:Y:S01]  /*17c0*/  F2FP.BF16.F32.PACK_AB R20, R80, R13 ;  /* 0x0000000d5014723e */ /* 0x000fe200000010ff */
[----:B------:R-:W-:Y:S06]  /*17d0*/  BRA `(.L_x_4100) ;  /* 0x0000000000c07947 */ /* 0x000fec0003800000 */
.L_x_4099:
[----:B------:R-:W-:-:S04]  /*17e0*/  UISETP.NE.U32.AND UP1, UPT, UR18, URZ, UPT ;  /* 0x000000ff1200728c */ /* 0x000fc8000bf25070 */
[----:B------:R-:W-:-:S09]  /*17f0*/  UISETP.NE.AND.EX UP1, UPT, UR19, URZ, UPT, UP1 ;  /* 0x000000ff1300728c */ /* 0x000fd2000bf25310 */
[----:B------:R-:W-:Y:S05]  /*1800*/  BRA.U UP1, `(.L_x_4101) ;  /* 0x0000000101547547 */ /* 0x000fea000b800000 */
[----:B-----5:R-:W-:Y:S02]  /*1810*/  SHF.L.U32 R80, R75, 0x10, RZ ;  /* 0x000000104b507819 */ /* 0x020fe400000006ff */
[----:B------:R-:W-:Y:S02]  /*1820*/  PRMT R15, R72, 0x7632, R15 ;  /* 0x00007632480f7816 */ /* 0x000fe4000000000f */
[C---:B------:R-:W-:Y:S01]  /*1830*/  SHF.L.U32 R82, R73.reuse, 0x10, RZ ;  /* 0x0000001049527819 */ /* 0x040fe200000006ff */
[----:B------:R-:W-:Y:S01]  /*1840*/  FMUL.FTZ R19, R80, R85 ;  /* 0x0000005550137220 */ /* 0x000fe20000410000 */
[----:B------:R-:W-:Y:S02]  /*1850*/  PRMT R17, R73, 0x7632, R17 ;  /* 0x0000763249117816 */ /* 0x000fe40000000011 */
[----:B------:R-:W-:Y:S02]  /*1860*/  PRMT R13, R75, 0x7632, R13 ;  /* 0x000076324b0d7816 */ /* 0x000fe4000000000d */
[----:B------:R-:W-:-:S02]  /*1870*/  PRMT R73, R74, 0x7632, R73 ;  /* 0x000076324a497816 */ /* 0x000fc40000000049 */
[----:B------:R-:W-:Y:S01]  /*1880*/  SHF.L.U32 R80, R15, 0x10, RZ ;  /* 0x000000100f507819 */ /* 0x000fe200000006ff */
[-C--:B------:R-:W-:Y:S01]  /*1890*/  FMUL.FTZ R15, R82, R85.reuse ;  /* 0x00000055520f7220 */ /* 0x080fe20000410000 */
        /* <DEDUP_REMOVED lines=12> */
.L_x_4101:
[----:B-----5:R-:W-:Y:S02]  /*1960*/  PRMT R13, R75, 0x7632, R13 ;  /* 0x000076324b0d7816 */ /* 0x020fe4000000000d */
[----:B------:R-:W-:Y:S02]  /*1970*/  PRMT R15, R72, 0x7632, R15 ;  /* 0x00007632480f7816 */ /* 0x000fe4000000000f */
[----:B------:R-:W-:Y:S02]  /*1980*/  PRMT R17, R73, 0x7632, R17 ;  /* 0x0000763249117816 */ /* 0x000fe40000000011 */
[----:B------:R-:W-:Y:S02]  /*1990*/  PRMT R21, R74, 0x7632, R21 ;  /* 0x000076324a157816 */ /* 0x000fe40000000015 */
[----:B------:R-:W-:Y:S02]  /*19a0*/  SHF.L.U32 R22, R75, 0x10, RZ ;  /* 0x000000104b167819 */ /* 0x000fe400000006ff */
[----:B------:R-:W-:-:S02]  /*19b0*/  SHF.L.U32 R72, R72, 0x10, RZ ;  /* 0x0000001048487819 */ /* 0x000fc400000006ff */
        /* <DEDUP_REMOVED lines=18> */
.L_x_4100:
[----:B------:R-:W0:Y:S01]  /*1ae0*/  @UP0 LDCU.64 UR4, c[0x0][0x3a8] ;  /* 0x00007500ff0407ac */ /* 0x000e220008000a00 */
[----:B------:R-:W-:Y:S01]  /*1af0*/  PLOP3.LUT P4, PT, PT, PT, UP0, 0x80, 0x8 ;  /* 0x000000000008781c */ /* 0x000fe20003f8f008 */
[----:B------:R-:W-:Y:S01]  /*1b00*/  HFMA2 R72, -RZ, RZ, 0, 9.5367431640625e-07 ;  /* 0x00000010ff487431 */ /* 0x000fe200000001ff */
[----:B------:R-:W-:-:S11]  /*1b10*/  PLOP3.LUT P5, PT, PT, PT, UP0, 0x80, 0x8 ;  /* 0x000000000008781c */ /* 0x000fd60003faf008 */
[----:B0-----:R-:W-:-:S05]  /*1b20*/  @P4 IMAD.WIDE.U32 R72, R87, R72, UR4 ;  /* 0x0000000457484e25 */ /* 0x001fca000f8e0048 */
[----:B------:R2:W-:Y:S02]  /*1b30*/  @P5 STG.E.128 desc[UR8][R72.64], R20 ;  /* 0x0000001448005986 */ /* 0x0005e4000c101d08 */
.L_x_4098:
[----:B------:R-:W-:Y:S05]  /*1b40*/  BSYNC.RECONVERGENT B0 ;  /* 0x0000000000007941 */ /* 0x000fea0003800200 */
.L_x_4097:
        /* <DEDUP_REMOVED lines=108> */
.L_x_4103:
[----:B------:R-:W-:Y:S05]  /*2210*/  BSYNC.RECONVERGENT B0 ;  /* 0x0000000000007941 */ /* 0x000fea0003800200 */
.L_x_4102:
[----:B------:R-:W-:Y:S01]  /*2220*/  BAR.SYNC.DEFER_BLOCKING 0x0 ;  /* 0x0000000000007b1d */ /* 0x000fe20000010000 */
[----:B------:R-:W-:Y:S02]  /*2230*/  MOV R87, RZ ;  /* 0x000000ff00577202 */ /* 0x000fe40000000f00 */
[----:B0-----:R-:W-:-:S03]  /*2240*/  CS2R R72, SRZ ;  /* 0x0000000000487805 */ /* 0x001fc6000001ff00 */
        /* <DEDUP_REMOVED lines=10> */
.L_x_4105:
[----:B------:R-:W-:Y:S05]  /*22f0*/  BSYNC.RECONVERGENT B0 ;  /* 0x0000000000007941 */ /* 0x000fea0003800200 */
.L_x_4104:
        /* <DEDUP_REMOVED lines=11> */
[----:B------:R-:W-:Y:S02]  /*23b0*/  FMUL.FTZ R88, R88, R88 ;  /* 0x0000005858587220 */ /* 0x000fe40000410000 */
[----:B------:R-:W-:Y:S01]  /*23c0*/  FFMA.FTZ R92, R89, R72, R90 ;  /* 0x00000048595c7223 */ /* 0x000fe2000001005a */
[----:B------:R-:W0:Y:S01]  /*23d0*/  MUFU.RCP R87, R75 ;  /* 0x0000004b00577308 */ /* 0x000e220000001000 */
[----:B------:R-:W-:Y:S02]  /*23e0*/  FMUL.FTZ R90, R88, R89 ;  /* 0x00000059585a7220 */ /* 0x000fe40000410000 */
[----:B------:R-:W1:Y:S02]  /*23f0*/  SHFL.DOWN PT, R88, R73, 0x2, 0x1f ;  /* 0x08401f0049587f89 */ /* 0x000e6400000e0000 */
[----:B------:R-:W-:-:S02]  /*2400*/  FMUL.FTZ R90, R90, R85 ;  /* 0x000000555a5a7220 */ /* 0x000fc40000410000 */
[----:B------:R-:W2:Y:S01]  /*2410*/  SHFL.DOWN PT, R85, R74, 0x1, 0x1f ;  /* 0x08201f004a557f89 */ /* 0x000ea200000e0000 */
[----:B0-----:R-:W-:-:S05]  /*2420*/  FMUL.FTZ R72, R87, R92 ;  /* 0x0000005c57487220 */ /* 0x001fca0000410000 */
[----:B------:R-:W0:Y:S01]  /*2430*/  SHFL.DOWN PT, R89, R72, 0x1, 0x1f ;  /* 0x08201f0048597f89 */ /* 0x000e2200000e0000 */
[----:B-1----:R-:W-:-:S04]  /*2440*/  FADD.FTZ R88, R88, R73 ;  /* 0x0000004958587221 */ /* 0x002fc80000010000 */
[----:B------:R-:W-:Y:S01]  /*2450*/  FFMA.FTZ R87, R87, R90, R88 ;  /* 0x0000005a57577223 */ /* 0x000fe20000010058 */
[-C--:B--2---:R-:W-:Y:S02]  /*2460*/  IADD3 R90, PT, PT, R74, R85.reuse, RZ ;  /* 0x000000554a5a7210 */ /* 0x084fe40007ffe0ff */
[----:B------:R-:W-:Y:S02]  /*2470*/  I2FP.F32.S32 R91, R85 ;  /* 0x00000055005b7245 */ /* 0x000fe40000201400 */
[----:B------:R-:W1:Y:S01]  /*2480*/  SHFL.DOWN PT, R88, R87, 0x1, 0x1f ;  /* 0x08201f0057587f89 */ /* 0x000e6200000e0000 */
[----:B------:R-:W-:-:S04]  /*2490*/  I2FP.F32.S32 R90, R90 ;  /* 0x0000005a005a7245 */ /* 0x000fc80000201400 */
[----:B------:R-:W2:Y:S01]  /*24a0*/  MUFU.RCP R73, R90 ;  /* 0x0000005a00497308 */ /* 0x000ea20000001000 */
[----:B0-----:R-:W-:Y:S01]  /*24b0*/  FADD.FTZ R85, R72, -R89 ;  /* 0x8000005948557221 */ /* 0x001fe20000010000 */
[----:B------:R-:W-:Y:S01]  /*24c0*/  FMUL.FTZ R92, R89, R91 ;  /* 0x0000005b595c7220 */ /* 0x000fe20000410000 */
[----:B------:R-:W-:Y:S02]  /*24d0*/  MOV R89, UR6 ;  /* 0x0000000600597c02 */ /* 0x000fe40008000f00 */
[----:B------:R-:W-:Y:S01]  /*24e0*/  FMUL.FTZ R74, R85, R85 ;  /* 0x00000055554a7220 */ /* 0x000fe20000410000 */
[----:B------:R-:W-:-:S03]  /*24f0*/  FFMA.FTZ R92, R75, R72, R92 ;  /* 0x000000484b5c7223 */ /* 0x000fc6000001005c */
[----:B------:R-:W-:-:S04]  /*2500*/  FMUL.FTZ R74, R75, R74 ;  /* 0x0000004a4b4a7220 */ /* 0x000fc80000410000 */
[----:B------:R-:W-:Y:S01]  /*2510*/  FMUL.FTZ R74, R74, R91 ;  /* 0x0000005b4a4a7220 */ /* 0x000fe20000410000 */
[----:B-1----:R-:W-:Y:S01]  /*2520*/  FADD.FTZ R88, R87, R88 ;  /* 0x0000005857587221 */ /* 0x002fe20000010000 */
        /* <DEDUP_REMOVED lines=20> */
[--C-:B------:R-:W-:Y:S01]  /*2670*/  FADD.FTZ R74, R8, -R83.reuse ;  /* 0x80000053084a7221 */ /* 0x100fe20000010000 */
[--C-:B------:R-:W-:Y:S01]  /*2680*/  FADD.FTZ R88, R79, -R83.reuse ;  /* 0x800000534f587221 */ /* 0x100fe20000010000 */
[----:B------:R-:W-:Y:S01]  /*2690*/  FADD.FTZ R90, R12, -R83 ;  /* 0x800000530c5a7221 */ /* 0x000fe20000010000 */
[C---:B------:R-:W-:Y:S01]  /*26a0*/  FMUL.FTZ R73, R85.reuse, R72 ;  /* 0x0000004855497220 */ /* 0x040fe20000410000 */
[C---:B------:R-:W-:Y:S01]  /*26b0*/  FMUL.FTZ R74, R85.reuse, R74 ;  /* 0x0000004a554a7220 */ /* 0x040fe20000410000 */
[C---:B------:R-:W-:Y:S01]  /*26c0*/  FMUL.FTZ R75, R85.reuse, R88 ;  /* 0x00000058554b7220 */ /* 0x040fe20000410000 */
[----:B------:R-:W-:Y:S01]  /*26d0*/  FMUL.FTZ R90, R85, R90 ;  /* 0x0000005a555a7220 */ /* 0x000fe20000410000 */
[----:B-----5:R-:W-:Y:S01]  /*26e0*/  FFMA.FTZ R72, R73, R68, R60 ;  /* 0x0000004449487223 */ /* 0x020fe2000001003c */
[----:B------:R-:W-:Y:S01]  /*26f0*/  FFMA.FTZ R73, R74, R69, R61 ;  /* 0x000000454a497223 */ /* 0x000fe2000001003d */
[----:B------:R-:W-:Y:S01]  /*2700*/  FADD.FTZ R74, R77, -R83 ;  /* 0x800000534d4a7221 */ /* 0x000fe20000010000 */
[----:B------:R-:W0:Y:S01]  /*2710*/  LDC.64 R88, c[0x0][0x428] ;  /* 0x00010a00ff587b82 */ /* 0x000e220000000a00 */
[----:B------:R-:W-:Y:S01]  /*2720*/  FFMA.FTZ R75, R75, R64, R56 ;  /* 0x000000404b4b7223 */ /* 0x000fe20000010038 */
[----:B------:R-:W-:Y:S01]  /*2730*/  FFMA.FTZ R90, R90, R65, R57 ;  /* 0x000000415a5a7223 */ /* 0x000fe20000010039 */
[----:B------:R-:W-:Y:S01]  /*2740*/  F2FP.BF16.F32.PACK_AB R72, R73, R72 ;  /* 0x000000484948723e */ /* 0x000fe200000010ff */
[----:B------:R-:W-:Y:S01]  /*2750*/  FMUL.FTZ R73, R85, R74 ;  /* 0x0000004a55497220 */ /* 0x000fe20000410000 */
[--C-:B------:R-:W-:Y:S01]  /*2760*/  FADD.FTZ R74, R10, -R83.reuse ;  /* 0x800000530a4a7221 */ /* 0x100fe20000010000 */
[----:B------:R-:W-:-:S02]  /*2770*/  FADD.FTZ R92, R14, -R83 ;  /* 0x800000530e5c7221 */ /* 0x000fc40000010000 */
[----:B------:R-:W-:Y:S01]  /*2780*/  FFMA.FTZ R73, R73, R70, R62 ;  /* 0x0000004649497223 */ /* 0x000fe2000001003e */
[C---:B------:R-:W-:Y:S01]  /*2790*/  FMUL.FTZ R74, R85.reuse, R74 ;  /* 0x0000004a554a7220 */ /* 0x040fe20000410000 */
[----:B------:R-:W-:-:S03]  /*27a0*/  FMUL.FTZ R92, R85, R92 ;  /* 0x0000005c555c7220 */ /* 0x000fc60000410000 */
[----:B------:R-:W-:Y:S01]  /*27b0*/  FFMA.FTZ R74, R74, R71, R63 ;  /* 0x000000474a4a7223 */ /* 0x000fe2000001003f */
[----:B------:R-:W-:-:S04]  /*27c0*/  FFMA.FTZ R92, R92, R67, R59 ;  /* 0x000000435c5c7223 */ /* 0x000fc8000001003b */
[----:B------:R-:W-:Y:S02]  /*27d0*/  F2FP.BF16.F32.PACK_AB R73, R74, R73 ;  /* 0x000000494a49723e */ /* 0x000fe400000010ff */
[----:B------:R-:W-:Y:S01]  /*27e0*/  F2FP.BF16.F32.PACK_AB R74, R90, R75 ;  /* 0x0000004b5a4a723e */ /* 0x000fe200000010ff */
[----:B------:R-:W-:Y:S01]  /*27f0*/  FADD.FTZ R90, R81, -R83 ;  /* 0x80000053515a7221 */ /* 0x000fe20000010000 */
[----:B0-----:R-:W-:-:S04]  /*2800*/  IMAD.WIDE.U32 R88, R0, 0x10, R88 ;  /* 0x0000001000587825 */ /* 0x001fc800078e0058 */
[----:B------:R-:W-:Y:S01]  /*2810*/  FMUL.FTZ R75, R85, R90 ;  /* 0x0000005a554b7220 */ /* 0x000fe20000410000 */
[----:B------:R-:W-:-:S03]  /*2820*/  IADD3 R0, PT, PT, R0, 0x80, RZ ;  /* 0x0000008000007810 */ /* 0x000fc60007ffe0ff */
[----:B------:R-:W-:-:S05]  /*2830*/  FFMA.FTZ R75, R75, R66, R58 ;  /* 0x000000424b4b7223 */ /* 0x000fca000001003a */
[----:B------:R-:W-:-:S05]  /*2840*/  F2FP.BF16.F32.PACK_AB R75, R92, R75 ;  /* 0x0000004b5c4b723e */ /* 0x000fca00000010ff */
[----:B------:R0:W-:Y:S02]  /*2850*/  STG.E.128 desc[UR8][R88.64], R72 ;  /* 0x0000004858007986 */ /* 0x0001e4000c101d08 */
.L_x_4107:
[----:B------:R-:W-:Y:S05]  /*2860*/  BSYNC.RECONVERGENT B0 ;  /* 0x0000000000007941 */ /* 0x000fea0003800200 */
.L_x_4106:
[----:B------:R-:W-:Y:S04]  /*2870*/  BSSY.RECONVERGENT B0, `(.L_x_4108) ;  /* 0x0000022000007945 */ /* 0x000fe80003800200 */
[----:B------:R-:W-:Y:S05]  /*2880*/  @!P2 BRA `(.L_x_4109) ;  /* 0x000000000080a947 */ /* 0x000fea0003800000 */
[--C-:B0-2---:R-:W-:Y:S01]  /*2890*/  FADD.FTZ R72, R5, -R83.reuse ;  /* 0x8000005305487221 */ /* 0x105fe20000010000 */
        /* <DEDUP_REMOVED lines=31> */
.L_x_4109:
[----:B------:R-:W-:Y:S05]  /*2a90*/  BSYNC.RECONVERGENT B0 ;  /* 0x0000000000007941 */ /* 0x000fea0003800200 */
.L_x_4108:
[----:B------:R-:W-:Y:S04]  /*2aa0*/  BSSY.RECONVERGENT B0, `(.L_x_4110) ;  /* 0x0000021000007945 */ /* 0x000fe80003800200 */
[----:B------:R-:W-:Y:S05]  /*2ab0*/  @!P3 BRA `(.L_x_4111) ;  /* 0x00000000007cb947 */ /* 0x000fea0003800000 */
[--C-:B012---:R-:W-:Y:S01]  /*2ac0*/  FADD.FTZ R73, R19, -R83.reuse ;  /* 0x8000005313497221 */ /* 0x107fe20000010000 */
[--C-:B------:R-:W-:Y:S01]  /*2ad0*/  FADD.FTZ R87, R86, -R83.reuse ;  /* 0x8000005356577221 */ /* 0x100fe20000010000 */
[--C-:B------:R-:W-:Y:S01]  /*2ae0*/  FADD.FTZ R72, R13, -R83.reuse ;  /* 0x800000530d487221 */ /* 0x100fe20000010000 */
[--C-:B------:R-:W-:Y:S01]  /*2af0*/  FADD.FTZ R75, R80, -R83.reuse ;  /* 0x80000053504b7221 */ /* 0x100fe20000010000 */
[--C-:B------:R-:W-:Y:S01]  /*2b00*/  FADD.FTZ R92, R15, -R83.reuse ;  /* 0x800000530f5c7221 */ /* 0x100fe20000010000 */
        /* <DEDUP_REMOVED lines=9> */
[C---:B------:R-:W-:Y:S01]  /*2ba0*/  FMUL.FTZ R87, R85.reuse, R88 ;  /* 0x0000005855577220 */ /* 0x040fe20000410000 */
[C---:B------:R-:W-:Y:S01]  /*2bb0*/  FMUL.FTZ R90, R85.reuse, R90 ;  /* 0x0000005a555a7220 */ /* 0x040fe20000410000 */
[C---:B------:R-:W-:Y:S01]  /*2bc0*/  FMUL.FTZ R83, R85.reuse, R92 ;  /* 0x0000005c55537220 */ /* 0x040fe20000410000 */
[----:B------:R-:W-:Y:S01]  /*2bd0*/  FMUL.FTZ R74, R85, R74 ;  /* 0x0000004a554a7220 */ /* 0x000fe20000410000 */
[----:B------:R-:W-:Y:S01]  /*2be0*/  F2FP.BF16.F32.PACK_AB R75, R89, R75 ;  /* 0x0000004b594b723e */ /* 0x000fe200000010ff */
[----:B------:R-:W-:Y:S01]  /*2bf0*/  FFMA.FTZ R85, R73, R36, R28 ;  /* 0x0000002449557223 */ /* 0x000fe2000001001c */
[----:B------:R-:W0:Y:S01]  /*2c00*/  LDC.64 R88, c[0x0][0x428] ;  /* 0x00010a00ff587b82 */ /* 0x000e220000000a00 */
[----:B------:R-:W-:Y:S01]  /*2c10*/  FFMA.FTZ R92, R90, R33, R25 ;  /* 0x000000215a5c7223 */ /* 0x000fe20000010019 */
[----:B------:R-:W-:Y:S01]  /*2c20*/  FFMA.FTZ R73, R83, R38, R30 ;  /* 0x0000002653497223 */ /* 0x000fe2000001001e */
[----:B------:R-:W-:Y:S01]  /*2c30*/  FFMA.FTZ R87, R87, R32, R24 ;  /* 0x0000002057577223 */ /* 0x000fe20000010018 */
[----:B------:R-:W-:Y:S01]  /*2c40*/  FFMA.FTZ R90, R74, R39, R31 ;  /* 0x000000274a5a7223 */ /* 0x000fe2000001001f */
[----:B------:R-:W-:-:S03]  /*2c50*/  FFMA.FTZ R72, R72, R37, R29 ;  /* 0x0000002548487223 */ /* 0x000fc6000001001d */
[----:B------:R-:W-:Y:S02]  /*2c60*/  F2FP.BF16.F32.PACK_AB R74, R92, R87 ;  /* 0x000000575c4a723e */ /* 0x000fe400000010ff */
[----:B------:R-:W-:Y:S02]  /*2c70*/  F2FP.BF16.F32.PACK_AB R73, R90, R73 ;  /* 0x000000495a49723e */ /* 0x000fe400000010ff */
[----:B------:R-:W-:Y:S01]  /*2c80*/  F2FP.BF16.F32.PACK_AB R72, R72, R85 ;  /* 0x000000554848723e */ /* 0x000fe200000010ff */
[----:B0-----:R-:W-:-:S05]  /*2c90*/  IMAD.WIDE.U32 R88, R0, 0x10, R88 ;  /* 0x0000001000587825 */ /* 0x001fca00078e0058 */
[----:B------:R3:W-:Y:S02]  /*2ca0*/  STG.E.128 desc[UR8][R88.64], R72 ;  /* 0x0000004858007986 */ /* 0x0007e4000c101d08 */
.L_x_4111:
[----:B------:R-:W-:Y:S05]  /*2cb0*/  BSYNC.RECONVERGENT B0 ;  /* 0x0000000000007941 */ /* 0x000fea0003800200 */
.L_x_4110:
[----:B------:R-:W-:Y:S02]  /*2cc0*/  UIADD3 UR6, UPT, UPT, UR6, UR14, URZ ;  /* 0x0000000e06067290 */ /* 0x000fe4000fffe0ff */
[----:B------:R-:W-:Y:S02]  /*2cd0*/  UPLOP3.LUT UP2, UPT, UPT, UPT, UP2, 0x40, 0x4 ;  /* 0x000000000004789c */ /* 0x000fe40003f4e820 */
[----:B------:R-:W-:-:S09]  /*2ce0*/  UISETP.GE.AND UP1, UPT, UR6, UR15, UPT ;  /* 0x0000000f0600728c */ /* 0x000fd2000bf26270 */
[----:B------:R-:W-:Y:S05]  /*2cf0*/  BRA.U !UP1, `(.L_x_4112) ;  /* 0xffffffd909747547 */ /* 0x000fea000b83ffff */
[----:B------:R-:W-:Y:S05]  /*2d00*/  EXIT ;  /* 0x000000000000794d */ /* 0x000fea0003800000 */
.L_x_4113:
        /* <DEDUP_REMOVED lines=15> */
.L_x_20763:


//--------------------- .text._ZN10layer_norm13ln_fwd_kernelINS_13Kernel_traitsIf13__nv_bfloat16S2_S2_fjLj3072ELj1ELj1ELj4ELj16ENS_18Kernel_traits_baseILj3072EfS2_S2_S2_fjLj128EEEEELb0ELb0ELb0ELb1EEEvNS_9FwdParamsE --------------------------
	.section	.text._ZN10layer_norm13ln_fwd_kernelINS_13Kernel_traitsIf13__nv_bfloat16S2_S2_fjLj3072ELj1ELj1ELj4ELj16ENS_18Kernel_traits_baseILj3072EfS2_S2_S2_fjLj128EEEEELb0ELb0ELb0ELb1EEEvNS_9FwdParamsE,"ax",@progbits
	.align	128
        .global         _ZN10layer_norm13ln_fwd_kernelINS_13Kernel_traitsIf13__nv_bfloat16S2_S2_fjLj3072ELj1ELj1ELj4ELj16ENS_18Kernel_traits_baseILj3072EfS2_S2_S2_fjLj128EEEEELb0ELb0ELb0ELb1EEEvNS_9FwdParamsE
        .type           _ZN10layer_norm13ln_fwd_kernelINS_13Kernel_traitsIf13__nv_bfloat16S2_S2_fjLj3072ELj1ELj1ELj4ELj16ENS_18Kernel_traits_baseILj3072EfS2_S2_S2_fjLj128EEEEELb0ELb0ELb0ELb1EEEvNS_9FwdParamsE,@function
        .size           _ZN10layer_norm13ln_fwd_kernelINS_13Kernel_traitsIf13__nv_bfloat16S2_S2_fjLj3072ELj1ELj1ELj4ELj16ENS_18Kernel_traits_baseILj3072EfS2_S2_S2_fjLj128EEEEELb0ELb0ELb0ELb1EEEvNS_9FwdParamsE,(.L_x_20764 - _ZN10layer_norm13ln_fwd_kernelINS_13Kernel_traitsIf13__nv_bfloat16S2_S2_fjLj3072ELj1ELj1ELj4ELj16ENS_18Kernel_traits_baseILj3072EfS2_S2_S2_fjLj128EEEEELb0ELb0ELb0ELb1EEEvNS_9FwdParamsE)
        .other          _ZN10layer_norm13ln_fwd_kernelINS_13Kernel_traitsIf13__nv_bfloat16S2_S2_fjLj3072ELj1ELj1ELj4ELj16ENS_18Kernel_traits_baseILj3072EfS2_S2_S2_fjLj128EEEEELb0ELb0ELb0ELb1EEEvNS_9FwdParamsE,@"STO_CUDA_ENTRY STV_DEFAULT"
_ZN10layer_norm13ln_fwd_kernelINS_13Kernel_traitsIf13__nv_bfloat16S2_S2_fjLj3072ELj1ELj1ELj4ELj16ENS_18Kernel_traits_baseILj3072EfS2_S2_S2_fjLj128EEEEELb0ELb0ELb0ELb1EEEvNS_9FwdParamsE:
.text._ZN10layer_norm13ln_fwd_kernelINS_13Kernel_traitsIf13__nv_bfloat16S2_S2_fjLj3072ELj1ELj1ELj4ELj16ENS_18Kernel_traits_baseILj3072EfS2_S2_S2_fjLj128EEEEELb0ELb0ELb0ELb1EEEvNS_9FwdParamsE:
[----:B------:R-:W-:Y:S01]  /*0000*/  LDC R1, c[0x0][0x37c] ;  /* 0x0000df00ff017b82 */ /* 0x000fe20000000800 */
[----:B------:R-:W0:Y:S01]  /*0010*/  LDCU.64 UR4, c[0x0][0x438] ;  /* 0x00008700ff0477ac */ /* 0x000e220008000a00 */
[----:B------:R-:W1:Y:S01]  /*0020*/  S2R R11, SR_TID.X ;  /* 0x00000000000b7919 */ /* 0x000e620000002100 */
[----:B------:R-:W2:Y:S05]  /*0030*/  LDCU.64 UR8, c[0x0][0x358] ;  /* 0x00006b00ff0877ac */ /* 0x000eaa0008000a00 */
[----:B------:R-:W3:Y:S08]  /*0040*/  S2UR UR6, SR_CTAID.X ;  /* 0x00000000000679c3 */ /* 0x000ef00000002500 */
[----:B------:R-:W4:Y:S01]  /*0050*/  LDC.64 R6, c[0x0][0x3e0] ;  /* 0x0000f800ff067b82 */ /* 0x000f220000000a00 */
[----:B0-----:R-:W-:Y:S01]  /*0060*/  ISETP.NE.U32.AND P0, PT, RZ, UR4, PT ;  /* 0x00000004ff007c0c */ /* 0x001fe2000bf05070 */
[----:B------:R-:W3:Y:S03]  /*0070*/  LDCU UR4, c[0x0][0x384] ;  /* 0x00007080ff0477ac */ /* 0x000ee60008000800 */
[----:B------:R-:W-:-:S13]  /*0080*/  ISETP.NE.AND.EX P0, PT, RZ, UR5, PT, P0 ;  /* 0x00000005ff007c0c */ /* 0x000fda000bf05300 */
[----:B------:R-:W1:Y:S08]  /*0090*/  @P0 LDC.64 R2, c[0x0][0x3d0] ;  /* 0x0000f400ff020b82 */ /* 0x000e700000000a00 */
[----:B------:R-:W0:Y:S01]  /*00a0*/  @P0 LDC.64 R4, c[0x0][0x438] ;  /* 0x00010e00ff040b82 */ /* 0x000e220000000a00 */
[----:B-1----:R-:W-:-:S05]  /*00b0*/  @P0 IMAD.WIDE.U32 R2, R11, 0x20, R2 ;  /* 0x000000200b020825 */ /* 0x002fca00078e0002 */
[----:B--2---:R1:W5:Y:S01]  /*00c0*/  @P0 LDG.E.128 R60, desc[UR8][R2.64] ;  /* 0x00000008023c0981 */ /* 0x004362000c1e1d00 */
[----:B0-----:R-:W-:-:S03]  /*00d0*/  @P0 IMAD.WIDE.U32 R4, R11, 0x20, R4 ;  /* 0x000000200b040825 */ /* 0x001fc600078e0004 */
[----:B------:R1:W5:Y:S04]  /*00e0*/  @P0 LDG.E.128 R56, desc[UR8][R2.64+0x10] ;  /* 0x0000100802380981 */ /* 0x000368000c1e1d00 */
        /* <DEDUP_REMOVED lines=9> */
[----:B------:R1:W5:Y:S01]  /*0180*/  @P0 LDG.E.128 R16, desc[UR8][R4.64+0x2010] ;  /* 0x0020100804100981 */ /* 0x000362000c1e1d00 */
[----:B---3--:R-:W-:Y:S01]  /*0190*/  UISETP.GE.AND UP0, UPT, UR6, UR4, UPT ;  /* 0x000000040600728c */ /* 0x008fe2000bf06270 */
[----:B------:R-:W0:Y:S05]  /*01a0*/  LDCU.64 UR4, c[0x0][0x3a0] ;  /* 0x00007400ff0477ac */ /* 0x000e2a0008000a00 */
[----:B------:R-:W-:Y:S01]  /*01b0*/  PLOP3.LUT P1, PT, PT, PT, UP0, 0x80, 0x8 ;  /* 0x000000000008781c */ /* 0x000fe20003f2f008 */
[----:B----4-:R-:W-:-:S12]  /*01c0*/  @P0 BRA `(.L_x_4114) ;  /* 0x0000000000500947 */ /* 0x010fd80003800000 */
[----:B-1----:R-:W1:Y:S02]  /*01d0*/  LDC.64 R2, c[0x0][0x3d0] ;  /* 0x0000f400ff027b82 */ /* 0x002e640000000a00 */
[----:B-1----:R-:W-:-:S05]  /*01e0*/  IMAD.WIDE.U32 R2, R11, 0x20, R2 ;  /* 0x000000200b027825 */ /* 0x002fca00078e0002 */
[----:B-----5:R2:W5:Y:S04]  /*01f0*/  LDG.E.128 R60, desc[UR8][R2.64] ;  /* 0x00000008023c7981 */ /* 0x020568000c1e1d00 */
[----:B------:R2:W5:Y:S04]  /*0200*/  LDG.E.128 R56, desc[UR8][R2.64+0x10] ;  /* 0x0000100802387981 */ /* 0x000568000c1e1d00 */
[----:B------:R2:W5:Y:S04]  /*0210*/  LDG.E.128 R52, desc[UR8][R2.64+0x1000] ;  /* 0x0010000802347981 */ /* 0x000568000c1e1d00 */
[----:B------:R2:W5:Y:S04]  /*0220*/  LDG.E.128 R48, desc[UR8][R2.64+0x1010] ;  /* 0x0010100802307981 */ /* 0x000568000c1e1d00 */
[----:B------:R2:W5:Y:S04]  /*0230*/  LDG.E.128 R44, desc[UR8][R2.64+0x2000] ;  /* 0x00200008022c7981 */ /* 0x000568000c1e1d00 */
[----:B------:R2:W5:Y:S01]  /*0240*/  LDG.E.128 R40, desc[UR8][R2.64+0x2010] ;  /* 0x0020100802287981 */ /* 0x000562000c1e1d00 */
[----:B------:R-:W-:-:S02]  /*0250*/  CS2R R18, SRZ ;  /* 0x0000000000127805 */ /* 0x000fc4000001ff00 */
[----:B------:R-:W-:Y:S02]  /*0260*/  CS2R R16, SRZ ;  /* 0x0000000000107805 */ /* 0x000fe4000001ff00 */
[----:B------:R-:W-:Y:S02]  /*0270*/  CS2R R22, SRZ ;  /* 0x0000000000167805 */ /* 0x000fe4000001ff00 */
[----:B------:R-:W-:Y:S02]  /*0280*/  CS2R R20, SRZ ;  /* 0x0000000000147805 */ /* 0x000fe4000001ff00 */
[----:B------:R-:W-:Y:S02]  /*0290*/  CS2R R26, SRZ ;  /* 0x00000000001a7805 */ /* 0x000fe4000001ff00 */
[----:B------:R-:W-:Y:S02]  /*02a0*/  CS2R R24, SRZ ;  /* 0x0000000000187805 */ /* 0x000fe4000001ff00 */
[----:B------:R-:W-:-:S02]  /*02b0*/  CS2R R30, SRZ ;  /* 0x00000000001e7805 */ /* 0x000fc4000001ff00 */
[----:B------:R-:W-:Y:S02]  /*02c0*/  CS2R R28, SRZ ;  /* 0x00000000001c7805 */ /* 0x000fe4000001ff00 */
[----:B------:R-:W-:Y:S02]  /*02d0*/  CS2R R34, SRZ ;  /* 0x0000000000227805 */ /* 0x000fe4000001ff00 */
[----:B------:R-:W-:Y:S02]  /*02e0*/  CS2R R32, SRZ ;  /* 0x0000000000207805 */ /* 0x000fe4000001ff00 */
[----:B------:R-:W-:Y:S02]  /*02f0*/  CS2R R38, SRZ ;  /* 0x0000000000267805 */ /* 0x000fe4000001ff00 */
[----:B--2---:R-:W-:-:S07]  /*0300*/  CS2R R36, SRZ ;  /* 0x0000000000247805 */ /* 0x004fce000001ff00 */
.L_x_4114:
[----:B0-----:R-:W-:Y:S05]  /*0310*/  @P1 EXIT ;  /* 0x000000000000194d */ /* 0x001fea0003800000 */
[C---:B------:R-:W-:Y:S01]  /*0320*/  ISETP.NE.U32.AND P0, PT, R6.reuse, RZ, PT ;  /* 0x000000ff0600720c */ /* 0x040fe20003f05070 */
[----:B------:R-:W0:Y:S03]  /*0330*/  LDCU UR10, c[0x0][0x388] ;  /* 0x00007100ff0a77ac */ /* 0x000e260008000800 */
[C---:B------:R-:W-:Y:S01]  /*0340*/  ISETP.NE.AND.EX P1, PT, R7.reuse, RZ, PT, P0 ;  /* 0x000000ff0700720c */ /* 0x040fe20003f25300 */
[----:B------:R-:W2:Y:S01]  /*0350*/  LDCU.U8 UR16, c[0x0][0x410] ;  /* 0x00008200ff1077ac */ /* 0x000ea20008000000 */
[----:B------:R-:W-:Y:S01]  /*0360*/  LOP3.LUT P0, RZ, R6, UR4, RZ, 0xfc, !PT ;  /* 0x0000000406ff7c12 */ /* 0x000fe2000f80fcff */
[----:B------:R-:W3:Y:S03]  /*0370*/  LDCU UR11, c[0x0][0x400] ;  /* 0x00008000ff0b77ac */ /* 0x000ee60008000800 */
[----:B------:R-:W-:Y:S01]  /*0380*/  LOP3.LUT P0, RZ, R7, UR5, RZ, 0xfc, P0 ;  /* 0x0000000507ff7c12 */ /* 0x000fe2000800fcff */
[----:B------:R-:W4:Y:S01]  /*0390*/  LDCU.64 UR14, c[0x0][0x3e0] ;  /* 0x00007c00ff0e77ac */ /* 0x000f220008000a00 */
[----:B------:R-:W0:Y:S01]  /*03a0*/  LDCU.64 UR12, c[0x0][0x3a0] ;  /* 0x00007400ff0c77ac */ /* 0x000e220008000a00 */
[----:B------:R-:W-:-:S04]  /*03b0*/  UPLOP3.LUT UP2, UPT, UPT, UPT, UPT, 0x40, 0x4 ;  /* 0x000000000004789c */ /* 0x000fc80003f4e870 */
[----:B------:R-:W-:-:S07]  /*03c0*/  VOTEU.ANY UP3, P1 ;  /* 0x0000000000ff7886 */ /* 0x000fce0000860100 */
.L_x_4128:
[----:B------:R-:W1:Y:S01]  /*03d0*/  @UP3 LDCU.64 UR4, c[0x0][0x3e0] ;  /* 0x00007c00ff0437ac */ /* 0x000e620008000a00 */
[----:B0-----:R-:W2:Y:S01]  /*03e0*/  LDC.64 R78, c[0x0][0x390] ;  /* 0x0000e400ff4e7b82 */ /* 0x001ea20000000a00 */
[----:B------:R-:W-:Y:S01]  /*03f0*/  PLOP3.LUT P1, PT, PT, PT, UP3, 0x80, 0x8 ;  /* 0x000000000008781c */ /* 0x000fe20003f2f038 */
[----:B0-----:R-:W-:-:S06]  /*0400*/  UIMAD UR7, UR6, UR10, URZ ;  /* 0x0000000a060772a4 */ /* 0x001fcc000f8e02ff */
[----:B------:R-:W-:-:S04]  /*0410*/  MOV R0, UR7 ;  /* 0x0000000700007c02 */ /* 0x000fc80008000f00 */
[----:B------:R-:W-:Y:S01]  /*0420*/  SHF.R.S32.HI R0, RZ, 0x1f, R0 ;  /* 0x0000001fff007819 */ /* 0x000fe20000011400 */
[----:B-1----:R-:W-:-:S03]  /*0430*/  @UP3 UIMAD.WIDE UR4, UR6, 0x2, UR4 ;  /* 0x00000002060438a5 */ /* 0x002fc6000f8e0204 */
[----:B------:R-:W-:-:S04]  /*0440*/  LEA.HI R0, R0, UR7, RZ, 0x3 ;  /* 0x0000000700007c11 */ /* 0x000fc8000f8f18ff */
[----:B------:R-:W-:Y:S02]  /*0450*/  LEA.HI.SX32 R10, R0, R11, 0x1d ;  /* 0x0000000b000a7211 */ /* 0x000fe400078feaff */
[----:B------:R-:W-:Y:S02]  /*0460*/  MOV R2, UR4 ;  /* 0x0000000400027c02 */ /* 0x000fe40008000f00 */
[----:B------:R-:W-:Y:S01]  /*0470*/  MOV R3, UR5 ;  /* 0x0000000500037c02 */ /* 0x000fe20008000f00 */
[----:B--2---:R-:W-:-:S04]  /*0480*/  IMAD.WIDE.U32 R4, R10, 0x10, R78 ;  /* 0x000000100a047825 */ /* 0x004fc800078e004e */
[----:B------:R-:W2:Y:S04]  /*0490*/  @P1 LDG.E.U16 R2, desc[UR8][R2.64] ;  /* 0x0000000802021981 */ /* 0x000ea8000c1e1500 */
[----:B-----5:R-:W5:Y:S01]  /*04a0*/  LDG.E.128 R4, desc[UR8][R4.64] ;  /* 0x0000000804047981 */ /* 0x020f62000c1e1d00 */
[----:B------:R-:W-:Y:S01]  /*04b0*/  UISETP.NE.U32.AND UP0, UPT, UR12, URZ, UPT ;  /* 0x000000ff0c00728c */ /* 0x000fe2000bf05070 */
[----:B------:R-:W-:-:S03]  /*04c0*/  HFMA2 R68, -RZ, RZ, 1.875, 0 ;  /* 0x3f800000ff447431 */ /* 0x000fc600000001ff */
[----:B------:R-:W-:Y:S01]  /*04d0*/  UISETP.NE.AND.EX UP0, UPT, UR13, URZ, UPT, UP0 ;  /* 0x000000ff0d00728c */ /* 0x000fe2000bf05300 */
[----:B--2---:R-:W-:-:S08]  /*04e0*/  @P1 SHF.L.U32 R68, R2, 0x10, RZ ;  /* 0x0000001002441819 */ /* 0x004fd000000006ff */
        /* <DEDUP_REMOVED lines=13> */
[C---:B--2---:R-:W-:Y:S02]  /*05c0*/  SHF.L.U32 R4, R12.reuse, 0x10, RZ ;  /* 0x000000100c047819 */ /* 0x044fe400000006ff */
[----:B------:R-:W-:Y:S02]  /*05d0*/  SHF.L.U32 R8, R13, 0x10, RZ ;  /* 0x000000100d087819 */ /* 0x000fe400000006ff */
[----:B------:R-:W-:Y:S01]  /*05e0*/  PRMT R2, R12, 0x7632, R2 ;  /* 0x000076320c027816 */ /* 0x000fe20000000002 */
[-C--:B------:R-:W-:Y:S01]  /*05f0*/  FFMA.FTZ R9, R9, R68.reuse, R4 ;  /* 0x0000004409097223 */ /* 0x080fe20000010004 */
[----:B------:R-:W-:Y:S01]  /*0600*/  PRMT R69, R15, 0x7632, R69 ;  /* 0x000076320f457816 */ /* 0x000fe20000000045 */
[----:B------:R-:W-:Y:S01]  /*0610*/  FFMA.FTZ R8, R5, R68, R8 ;  /* 0x0000004405087223 */ /* 0x000fe20000010008 */
[----:B------:R-:W-:-:S02]  /*0620*/  PRMT R6, R13, 0x7632, R6 ;  /* 0x000076320d067816 */ /* 0x000fc40000000006 */
[----:B------:R-:W-:Y:S02]  /*0630*/  PRMT R12, R14, 0x7632, R12 ;  /* 0x000076320e0c7816 */ /* 0x000fe4000000000c */
[----:B------:R-:W-:Y:S02]  /*0640*/  SHF.L.U32 R70, R15, 0x10, RZ ;  /* 0x000000100f467819 */ /* 0x000fe400000006ff */
[----:B------:R-:W-:Y:S02]  /*0650*/  SHF.L.U32 R13, R0, 0x10, RZ ;  /* 0x00000010000d7819 */ /* 0x000fe400000006ff */
[----:B------:R-:W-:Y:S02]  /*0660*/  SHF.L.U32 R5, R66, 0x10, RZ ;  /* 0x0000001042057819 */ /* 0x000fe400000006ff */
[----:B------:R-:W-:Y:S02]  /*0670*/  SHF.L.U32 R4, R69, 0x10, RZ ;  /* 0x0000001045047819 */ /* 0x000fe400000006ff */
[----:B------:R-:W-:-:S02]  /*0680*/  SHF.L.U32 R14, R14, 0x10, RZ ;  /* 0x000000100e0e7819 */ /* 0x000fc400000006ff */
[----:B------:R-:W-:Y:S01]  /*0690*/  SHF.L.U32 R15, R64, 0x10, RZ ;  /* 0x00000010400f7819 */ /* 0x000fe200000006ff */
[-C--:B------:R-:W-:Y:S01]  /*06a0*/  FFMA.FTZ R5, R5, R68.reuse, R4 ;  /* 0x0000004405057223 */ /* 0x080fe20000010004 */
[----:B------:R-:W-:Y:S01]  /*06b0*/  SHF.L.U32 R12, R12, 0x10, RZ ;  /* 0x000000100c0c7819 */ /* 0x000fe200000006ff */
[-C--:B------:R-:W-:Y:S01]  /*06c0*/  FFMA.FTZ R7, R65, R68.reuse, R14 ;  /* 0x0000004441077223 */ /* 0x080fe2000001000e */
[----:B------:R-:W-:Y:S01]  /*06d0*/  SHF.L.U32 R0, R6, 0x10, RZ ;  /* 0x0000001006007819 */ /* 0x000fe200000006ff */
[-C--:B------:R-:W-:Y:S01]  /*06e0*/  FFMA.FTZ R6, R67, R68.reuse, R70 ;  /* 0x0000004443067223 */ /* 0x080fe20000010046 */
[----:B------:R-:W-:Y:S01]  /*06f0*/  SHF.L.U32 R2, R2, 0x10, RZ ;  /* 0x0000001002027819 */ /* 0x000fe200000006ff */
[-C--:B------:R-:W-:Y:S02]  /*0700*/  FFMA.FTZ R4, R15, R68.reuse, R12 ;  /* 0x000000440f047223 */ /* 0x080fe4000001000c */
[----:B------:R-:W-:Y:S01]  /*0710*/  FFMA.FTZ R3, R3, R68, R0 ;  /* 0x0000004403037223 */ /* 0x000fe20000010000 */
[----:B------:R-:W-:Y:S01]  /*0720*/  F2FP.BF16.F32.PACK_AB R15, R5, R6 ;  /* 0x00000006050f723e */ /* 0x000fe200000010ff */
[----:B------:R-:W-:Y:S01]  /*0730*/  FFMA.FTZ R2, R13, R68, R2 ;  /* 0x000000440d027223 */ /* 0x000fe20000010002 */
[----:B------:R-:W-:-:S02]  /*0740*/  F2FP.BF16.F32.PACK_AB R14, R4, R7 ;  /* 0x00000007040e723e */ /* 0x000fc400000010ff */
[----:B------:R-:W-:Y:S02]  /*0750*/  F2FP.BF16.F32.PACK_AB R13, R3, R8 ;  /* 0x00000008030d723e */ /* 0x000fe400000010ff */
[----:B------:R-:W-:Y:S01]  /*0760*/  F2FP.BF16.F32.PACK_AB R12, R2, R9 ;  /* 0x00000009020c723e */ /* 0x000fe200000010ff */
[----:B------:R-:W-:Y:S06]  /*0770*/  BRA `(.L_x_4116) ;  /* 0x0000000000c87947 */ /* 0x000fec0003800000 */
.L_x_4115:
[----:B------:R-:W0:Y:S02]  /*0780*/  LDC.64 R2, c[0x0][0x3e0] ;  /* 0x0000f800ff027b82 */ /* 0x000e240000000a00 */
[----:B0-----:R-:W-:-:S04]  /*0790*/  ISETP.NE.U32.AND P1, PT, R2, RZ, PT ;  /* 0x000000ff0200720c */ /* 0x001fc80003f25070 */
[----:B------:R-:W-:-:S13]  /*07a0*/  ISETP.NE.AND.EX P1, PT, R3, RZ, PT, P1 ;  /* 0x000000ff0300720c */ /* 0x000fda0003f25310 */
[----:B------:R-:W-:Y:S02]  /*07b0*/  VOTEU.ANY UP3, P1 ;  /* 0x0000000000ff7886 */ /* 0x000fe40000860100 */
[----:B------:R-:W-:Y:S05]  /*07c0*/  BRA.U !UP3, `(.L_x_4117) ;  /* 0x000000010b647547 */ /* 0x000fea000b800000 */
        /* <DEDUP_REMOVED lines=10> */
[----:B------:R-:W-:Y:S02]  /*0870*/  SHF.L.U32 R67, R7, 0x10, RZ ;  /* 0x0000001007437819 */ /* 0x000fe400000006ff */
        /* <DEDUP_REMOVED lines=12> */
[----:B------:R-:W-:Y:S01]  /*0940*/  F2FP.BF16.F32.PACK_AB R12, R2, R9 ;  /* 0x00000009020c723e */ /* 0x000fe200000010ff */
[----:B------:R-:W-:Y:S06]  /*0950*/  BRA `(.L_x_4116) ;  /* 0x0000000000507947 */ /* 0x000fec0003800000 */
.L_x_4117:
[C---:B-----5:R-:W-:Y:S02]  /*0960*/  PRMT R2, R5.reuse, 0x7632, R2 ;  /* 0x0000763205027816 */ /* 0x060fe40000000002 */
[----:B------:R-:W-:Y:S02]  /*0970*/  SHF.L.U32 R5, R5, 0x10, RZ ;  /* 0x0000001005057819 */ /* 0x000fe400000006ff */
[C---:B------:R-:W-:Y:S02]  /*0980*/  PRMT R0, R4.reuse, 0x7632, R0 ;  /* 0x0000763204007816 */ /* 0x040fe40000000000 */
[----:B------:R-:W-:Y:S01]  /*0990*/  SHF.L.U32 R9, R4, 0x10, RZ ;  /* 0x0000001004097819 */ /* 0x000fe200000006ff */
[-C--:B------:R-:W-:Y:S01]  /*09a0*/  FMUL.FTZ R8, R5, R68.reuse ;  /* 0x0000004405087220 */ /* 0x080fe20000410000 */
[C---:B------:R-:W-:Y:S02]  /*09b0*/  SHF.L.U32 R65, R6.reuse, 0x10, RZ ;  /* 0x0000001006417819 */ /* 0x040fe400000006ff */
[----:B------:R-:W-:Y:S01]  /*09c0*/  PRMT R4, R6, 0x7632, R4 ;  /* 0x0000763206047816 */ /* 0x000fe20000000004 */
[----:B------:R-:W-:Y:S01]  /*09d0*/  FMUL.FTZ R9, R9, R68 ;  /* 0x0000004409097220 */ /* 0x000fe20000410000 */
[----:B------:R-:W-:-:S02]  /*09e0*/  PRMT R6, R7, 0x7632, R6 ;  /* 0x0000763207067816 */ /* 0x000fc40000000006 */
[----:B------:R-:W-:Y:S01]  /*09f0*/  SHF.L.U32 R67, R7, 0x10, RZ ;  /* 0x0000001007437819 */ /* 0x000fe200000006ff */
[-C--:B------:R-:W-:Y:S01]  /*0a00*/  FMUL.FTZ R7, R65, R68.reuse ;  /* 0x0000004441077220 */ /* 0x080fe20000410000 */
[----:B------:R-:W-:Y:S02]  /*0a10*/  SHF.L.U32 R3, R0, 0x10, RZ ;  /* 0x0000001000037819 */ /* 0x000fe400000006ff */
[----:B------:R-:W-:Y:S02]  /*0a20*/  SHF.L.U32 R5, R2, 0x10, RZ ;  /* 0x0000001002057819 */ /* 0x000fe400000006ff */
[----:B------:R-:W-:Y:S01]  /*0a30*/  SHF.L.U32 R65, R4, 0x10, RZ ;  /* 0x0000001004417819 */ /* 0x000fe200000006ff */
[-C--:B------:R-:W-:Y:S01]  /*0a40*/  FMUL.FTZ R2, R3, R68.reuse ;  /* 0x0000004403027220 */ /* 0x080fe20000410000 */
[----:B------:R-:W-:Y:S01]  /*0a50*/  SHF.L.U32 R69, R6, 0x10, RZ ;  /* 0x0000001006457819 */ /* 0x000fe200000006ff */
[-C--:B------:R-:W-:Y:S01]  /*0a60*/  FMUL.FTZ R3, R5, R68.reuse ;  /* 0x0000004405037220 */ /* 0x080fe20000410000 */
[-C--:B------:R-:W-:Y:S01]  /*0a70*/  FMUL.FTZ R6, R67, R68.reuse ;  /* 0x0000004443067220 */ /* 0x080fe20000410000 */
[----:B------:R-:W-:-:S02]  /*0a80*/  FMUL.FTZ R4, R65, R68 ;  /* 0x0000004441047220 */ /* 0x000fc40000410000 */
[----:B------:R-:W-:-:S07]  /*0a90*/  FMUL.FTZ R5, R69, R68 ;  /* 0x0000004445057220 */ /* 0x000fce0000410000 */
.L_x_4116:
        /* <DEDUP_REMOVED lines=10> */
[C---:B-----5:R-:W-:Y:S02]  /*0b40*/  PRMT R69, R64.reuse, 0x7632, R69 ;  /* 0x0000763240457816 */ /* 0x060fe40000000045 */
[----:B------:R-:W-:Y:S02]  /*0b50*/  SHF.L.U32 R77, R64, 0x10, RZ ;  /* 0x00000010404d7819 */ /* 0x000fe400000006ff */
[C---:B------:R-:W-:Y:S02]  /*0b60*/  PRMT R72, R66.reuse, 0x7632, R72 ;  /* 0x0000763242487816 */ /* 0x040fe40000000048 */
[----:B------:R-:W-:Y:S02]  /*0b70*/  SHF.L.U32 R75, R66, 0x10, RZ ;  /* 0x00000010424b7819 */ /* 0x000fe400000006ff */
[----:B------:R-:W-:Y:S02]  /*0b80*/  PRMT R70, R65, 0x7632, R70 ;  /* 0x0000763241467816 */ /* 0x000fe40000000046 */
[----:B------:R-:W-:-:S02]  /*0b90*/  PRMT R73, R67, 0x7632, R73 ;  /* 0x0000763243497816 */ /* 0x000fc40000000049 */
[----:B------:R-:W-:Y:S02]  /*0ba0*/  SHF.L.U32 R65, R65, 0x10, RZ ;  /* 0x0000001041417819 */ /* 0x000fe400000006ff */
[----:B------:R-:W-:Y:S02]  /*0bb0*/  SHF.L.U32 R67, R67, 0x10, RZ ;  /* 0x0000001043437819 */ /* 0x000fe400000006ff */
[----:B------:R-:W-:Y:S02]  /*0bc0*/  SHF.L.U32 R69, R69, 0x10, RZ ;  /* 0x0000001045457819 */ /* 0x000fe400000006ff */
[----:B------:R-:W-:Y:S02]  /*0bd0*/  SHF.L.U32 R71, R70, 0x10, RZ ;  /* 0x0000001046477819 */ /* 0x000fe400000006ff */
[----:B------:R-:W-:Y:S02]  /*0be0*/  SHF.L.U32 R73, R73, 0x10, RZ ;  /* 0x0000001049497819 */ /* 0x000fe400000006ff */
[----:B--2---:R-:W-:-:S02]  /*0bf0*/  PRMT R64, R12, 0x7632, R64 ;  /* 0x000076320c407816 */ /* 0x004fc40000000040 */
[----:B------:R-:W-:Y:S02]  /*0c00*/  SHF.L.U32 R66, R12, 0x10, RZ ;  /* 0x000000100c427819 */ /* 0x000fe400000006ff */
[C---:B------:R-:W-:Y:S02]  /*0c10*/  PRMT R12, R13.reuse, 0x7632, R12 ;  /* 0x000076320d0c7816 */ /* 0x040fe4000000000c */
[----:B------:R-:W-:Y:S01]  /*0c20*/  SHF.L.U32 R76, R13, 0x10, RZ ;  /* 0x000000100d4c7819 */ /* 0x000fe200000006ff */
[-C--:B------:R-:W-:Y:S01]  /*0c30*/  FFMA.FTZ R77, R77, R68.reuse, R66 ;  /* 0x000000444d4d7223 */ /* 0x080fe20000010042 */
[C---:B------:R-:W-:Y:S02]  /*0c40*/  PRMT R13, R14.reuse, 0x7632, R13 ;  /* 0x000076320e0d7816 */ /* 0x040fe4000000000d */
[----:B------:R-:W-:Y:S01]  /*0c50*/  SHF.L.U32 R14, R14, 0x10, RZ ;  /* 0x000000100e0e7819 */ /* 0x000fe200000006ff */
[----:B------:R-:W-:Y:S01]  /*0c60*/  FFMA.FTZ R76, R65, R68, R76 ;  /* 0x00000044414c7223 */ /* 0x000fe2000001004c */
[----:B------:R-:W-:-:S02]  /*0c70*/  PRMT R74, R15, 0x7632, R74 ;  /* 0x000076320f4a7816 */ /* 0x000fc4000000004a */
        /* <DEDUP_REMOVED lines=17> */
.L_x_4118:
[----:B----4-:R-:W-:-:S04]  /*0d90*/  UISETP.NE.U32.AND UP1, UPT, UR14, URZ, UPT ;  /* 0x000000ff0e00728c */ /* 0x010fc8000bf25070 */
[----:B------:R-:W-:-:S09]  /*0da0*/  UISETP.NE.AND.EX UP1, UPT, UR15, URZ, UPT, UP1 ;  /* 0x000000ff0f00728c */ /* 0x000fd2000bf25310 */
[----:B------:R-:W-:Y:S05]  /*0db0*/  BRA.U UP1, `(.L_x_4120) ;  /* 0x0000000101547547 */ /* 0x000fea000b800000 */
[C---:B-----5:R-:W-:Y:S02]  /*0dc0*/  PRMT R69, R64.reuse, 0x7632, R69 ;  /* 0x0000763240457816 */ /* 0x060fe40000000045 */
[----:B------:R-:W-:Y:S02]  /*0dd0*/  SHF.L.U32 R77, R64, 0x10, RZ ;  /* 0x00000010404d7819 */ /* 0x000fe400000006ff */
[C---:B------:R-:W-:Y:S02]  /*0de0*/  PRMT R64, R65.reuse, 0x7632, R64 ;  /* 0x0000763241407816 */ /* 0x040fe40000000040 */
[----:B------:R-:W-:Y:S01]  /*0df0*/  SHF.L.U32 R65, R65, 0x10, RZ ;  /* 0x0000001041417819 */ /* 0x000fe200000006ff */
[-C--:B------:R-:W-:Y:S01]  /*0e00*/  FMUL.FTZ R77, R77, R68.reuse ;  /* 0x000000444d4d7220 */ /* 0x080fe20000410000 */
[C---:B0-----:R-:W-:Y:S02]  /*0e10*/  PRMT R70, R66.reuse, 0x7632, R70 ;  /* 0x0000763242467816 */ /* 0x041fe40000000046 */
[----:B------:R-:W-:Y:S01]  /*0e20*/  SHF.L.U32 R75, R66, 0x10, RZ ;  /* 0x00000010424b7819 */ /* 0x000fe200000006ff */
[----:B------:R-:W-:Y:S01]  /*0e30*/  FMUL.FTZ R76, R65, R68 ;  /* 0x00000044414c7220 */ /* 0x000fe20000410000 */
        /* <DEDUP_REMOVED lines=13> */
.L_x_4120:
[C---:B0----5:R-:W-:Y:S02]  /*0f10*/  PRMT R12, R64.reuse, 0x7632, R12 ;  /* 0x00007632400c7816 */ /* 0x061fe4000000000c */
[----:B------:R-:W-:Y:S02]  /*0f20*/  SHF.L.U32 R77, R64, 0x10, RZ ;  /* 0x00000010404d7819 */ /* 0x000fe400000006ff */
[----:B------:R-:W-:Y:S02]  /*0f30*/  PRMT R14, R65, 0x7632, R14 ;  /* 0x00007632410e7816 */ /* 0x000fe4000000000e */
[----:B------:R-:W-:Y:S01]  /*0f40*/  PRMT R15, R66, 0x7632, R15 ;  /* 0x00007632420f7816 */ /* 0x000fe2000000000f */
[----:B------:R-:W-:Y:S01]  /*0f50*/  FMUL.FTZ R77, R77, R68 ;  /* 0x000000444d4d7220 */ /* 0x000fe20000410000 */
        /* <DEDUP_REMOVED lines=13> */
[-C--:B------:R-:W-:Y:S01]  /*1030*/  FMUL.FTZ R72, R15, R68.reuse ;  /* 0x000000440f487220 */ /* 0x080fe20000410000 */
[----:B------:R-:W-:Y:S01]  /*1040*/  F2FP.BF16.F32.PACK_AB R12, R70, R77 ;  /* 0x0000004d460c723e */ /* 0x000fe200000010ff */
[----:B------:R-:W-:Y:S01]  /*1050*/  FMUL.FTZ R71, R71, R68 ;  /* 0x0000004447477220 */ /* 0x000fe20000410000 */
[----:B------:R-:W-:Y:S02]  /*1060*/  F2FP.BF16.F32.PACK_AB R15, R73, R74 ;  /* 0x0000004a490f723e */ /* 0x000fe400000010ff */
[----:B------:R-:W-:Y:S02]  /*1070*/  F2FP.BF16.F32.PACK_AB R14, R72, R75 ;  /* 0x0000004b480e723e */ /* 0x000fe400000010ff */
[----:B------:R-:W-:-:S07]  /*1080*/  F2FP.BF16.F32.PACK_AB R13, R71, R76 ;  /* 0x0000004c470d723e */ /* 0x000fce00000010ff */
.L_x_4119:
        /* <DEDUP_REMOVED lines=11> */
[----:B------:R-:W-:Y:S02]  /*1140*/  PRMT R81, R67, 0x7632, R81 ;  /* 0x0000763243517816 */ /* 0x000fe40000000051 */
[C---:B------:R-:W-:Y:S02]  /*1150*/  PRMT R67, R64.reuse, 0x7632, R67 ;  /* 0x0000763240437816 */ /* 0x040fe40000000043 */
[----:B------:R-:W-:Y:S02]  /*1160*/  SHF.L.U32 R83, R64, 0x10, RZ ;  /* 0x0000001040537819 */ /* 0x000fe400000006ff */
[C---:B------:R-:W-:Y:S02]  /*1170*/  PRMT R64, R65.reuse, 0x7632, R64 ;  /* 0x0000763241407816 */ /* 0x040fe40000000040 */
[----:B------:R-:W-:-:S02]  /*1180*/  SHF.L.U32 R65, R65, 0x10, RZ ;  /* 0x0000001041417819 */ /* 0x000fc400000006ff */
[C---:B------:R-:W-:Y:S02]  /*1190*/  SHF.L.U32 R85, R66.reuse, 0x10, RZ ;  /* 0x0000001042557819 */ /* 0x040fe400000006ff */
[----:B------:R-:W-:Y:S02]  /*11a0*/  SHF.L.U32 R81, R81, 0x10, RZ ;  /* 0x0000001051517819 */ /* 0x000fe400000006ff */
[----:B------:R-:W-:Y:S02]  /*11b0*/  SHF.L.U32 R67, R67, 0x10, RZ ;  /* 0x0000001043437819 */ /* 0x000fe400000006ff */
[----:B--2---:R-:W-:Y:S02]  /*11c0*/  SHF.L.U32 R80, R15, 0x10, RZ ;  /* 0x000000100f507819 */ /* 0x004fe400000006ff */
[----:B------:R-:W-:Y:S02]  /*11d0*/  PRMT R15, R66, 0x7632, R15 ;  /* 0x00007632420f7816 */ /* 0x000fe4000000000f */
[----:B------:R-:W-:Y:S01]  /*11e0*/  SHF.L.U32 R78, R12, 0x10, RZ ;  /* 0x000000100c4e7819 */ /* 0x000fe200000006ff */
[----:B------:R-:W-:Y:S01]  /*11f0*/  FFMA.FTZ R79, R79, R68, R80 ;  /* 0x000000444f4f7223 */ /* 0x000fe20000010050 */
[----:B------:R-:W-:-:S02]  /*1200*/  SHF.L.U32 R80, R13, 0x10, RZ ;  /* 0x000000100d507819 */ /* 0x000fc400000006ff */
[----:B------:R-:W-:Y:S01]  /*1210*/  PRMT R82, R15, 0x7632, R82 ;  /* 0x000076320f527816 */ /* 0x000fe20000000052 */
[-C--:B------:R-:W-:Y:S01]  /*1220*/  FFMA.FTZ R78, R83, R68.reuse, R78 ;  /* 0x00000044534e7223 */ /* 0x080fe2000001004e */
[----:B------:R-:W-:Y:S01]  /*1230*/  PRMT R12, R12, 0x7632, R12 ;  /* 0x000076320c0c7816 */ /* 0x000fe2000000000c */
[----:B------:R-:W-:Y:S01]  /*1240*/  FFMA.FTZ R80, R65, R68, R80 ;  /* 0x0000004441507223 */ /* 0x000fe20000010050 */
[----:B------:R-:W-:Y:S02]  /*1250*/  PRMT R13, R13, 0x7632, R13 ;  /* 0x000076320d0d7816 */ /* 0x000fe4000000000d */
[----:B------:R-:W-:Y:S02]  /*1260*/  PRMT R66, R14, 0x7632, R66 ;  /* 0x000076320e427816 */ /* 0x000fe40000000042 */
[----:B------:R-:W-:Y:S02]  /*1270*/  SHF.L.U32 R82, R82, 0x10, RZ ;  /* 0x0000001052527819 */ /* 0x000fe400000006ff */
[----:B------:R-:W-:-:S02]  /*1280*/  SHF.L.U32 R14, R14, 0x10, RZ ;  /* 0x000000100e0e7819 */ /* 0x000fc400000006ff */
[----:B------:R-:W-:Y:S01]  /*1290*/  SHF.L.U32 R65, R64, 0x10, RZ ;  /* 0x0000001040417819 */ /* 0x000fe200000006ff */
[-C--:B------:R-:W-:Y:S01]  /*12a0*/  FFMA.FTZ R83, R81, R68.reuse, R82 ;  /* 0x0000004451537223 */ /* 0x080fe20000010052 */
[----:B------:R-:W-:Y:S01]  /*12b0*/  SHF.L.U32 R15, R15, 0x10, RZ ;  /* 0x000000100f0f7819 */ /* 0x000fe200000006ff */
[-C--:B------:R-:W-:Y:S01]  /*12c0*/  FFMA.FTZ R85, R85, R68.reuse, R14 ;  /* 0x0000004455557223 */ /* 0x080fe2000001000e */
[----:B------:R-:W-:Y:S02]  /*12d0*/  SHF.L.U32 R66, R66, 0x10, RZ ;  /* 0x0000001042427819 */ /* 0x000fe400000006ff */
[----:B------:R-:W-:Y:S02]  /*12e0*/  SHF.L.U32 R84, R13, 0x10, RZ ;  /* 0x000000100d547819 */ /* 0x000fe400000006ff */
[----:B------:R-:W-:Y:S01]  /*12f0*/  SHF.L.U32 R12, R12, 0x10, RZ ;  /* 0x000000100c0c7819 */ /* 0x000fe200000006ff */
[-C--:B------:R-:W-:Y:S01]  /*1300*/  FFMA.FTZ R81, R15, R68.reuse, R66 ;  /* 0x000000440f517223 */ /* 0x080fe20000010042 */
[----:B------:R-:W-:Y:S01]  /*1310*/  F2FP.BF16.F32.PACK_AB R15, R83, R79 ;  /* 0x0000004f530f723e */ /* 0x000fe200000010ff */
[----:B------:R-:W-:-:S02]  /*1320*/  FFMA.FTZ R84, R65, R68, R84 ;  /* 0x0000004441547223 */ /* 0x000fc40000010054 */
[----:B------:R-:W-:Y:S01]  /*1330*/  FFMA.FTZ R82, R67, R68, R12 ;  /* 0x0000004443527223 */ /* 0x000fe2000001000c */
[----:B------:R-:W-:Y:S02]  /*1340*/  F2FP.BF16.F32.PACK_AB R14, R81, R85 ;  /* 0x00000055510e723e */ /* 0x000fe400000010ff */
[----:B------:R-:W-:Y:S02]  /*1350*/  F2FP.BF16.F32.PACK_AB R13, R84, R80 ;  /* 0x00000050540d723e */ /* 0x000fe400000010ff */
[----:B------:R-:W-:Y:S01]  /*1360*/  F2FP.BF16.F32.PACK_AB R12, R82, R78 ;  /* 0x0000004e520c723e */ /* 0x000fe200000010ff */
[----:B------:R-:W-:Y:S06]  /*1370*/  BRA `(.L_x_4122) ;  /* 0x0000000000c07947 */ /* 0x000fec0003800000 */
.L_x_4121:
[----:B----4-:R-:W-:-:S04]  /*1380*/  UISETP.NE.U32.AND UP0, UPT, UR14, URZ, UPT ;  /* 0x000000ff0e00728c */ /* 0x010fc8000bf05070 */
[----:B------:R-:W-:-:S09]  /*1390*/  UISETP.NE.AND.EX UP0, UPT, UR15, URZ, UPT, UP0 ;  /* 0x000000ff0f00728c */ /* 0x000fd2000bf05300 */
[----:B------:R-:W-:Y:S05]  /*13a0*/  BRA.U UP0, `(.L_x_4123) ;  /* 0x0000000100547547 */ /* 0x000fea000b800000 */
[C---:B-----5:R-:W-:Y:S02]  /*13b0*/  PRMT R78, R67.reuse, 0x7632, R78 ;  /* 0x00007632434e7816 */ /* 0x060fe4000000004e */
[----:B------:R-:W-:Y:S02]  /*13c0*/  SHF.L.U32 R79, R67, 0x10, RZ ;  /* 0x00000010434f7819 */ /* 0x000fe400000006ff */
[C---:B------:R-:W-:Y:S02]  /*13d0*/  PRMT R67, R64.reuse, 0x7632, R67 ;  /* 0x0000763240437816 */ /* 0x040fe40000000043 */
[----:B------:R-:W-:Y:S01]  /*13e0*/  SHF.L.U32 R81, R64, 0x10, RZ ;  /* 0x0000001040517819 */ /* 0x000fe200000006ff */
[----:B------:R-:W-:Y:S01]  /*13f0*/  FMUL.FTZ R79, R79, R68 ;  /* 0x000000444f4f7220 */ /* 0x000fe20000410000 */
[C---:B------:R-:W-:Y:S02]  /*1400*/  PRMT R64, R65.reuse, 0x7632, R64 ;  /* 0x0000763241407816 */ /* 0x040fe40000000040 */
[----:B------:R-:W-:-:S02]  /*1410*/  SHF.L.U32 R65, R65, 0x10, RZ ;  /* 0x0000001041417819 */ /* 0x000fc400000006ff */
[----:B------:R-:W-:Y:S02]  /*1420*/  PRMT R82, R66, 0x7632, R82 ;  /* 0x0000763242527816 */ /* 0x000fe40000000052 */
[----:B------:R-:W-:Y:S01]  /*1430*/  SHF.L.U32 R83, R78, 0x10, RZ ;  /* 0x000000104e537819 */ /* 0x000fe200000006ff */
[-C--:B------:R-:W-:Y:S01]  /*1440*/  FMUL.FTZ R78, R81, R68.reuse ;  /* 0x00000044514e7220 */ /* 0x080fe20000410000 */
[-C--:B------:R-:W-:Y:S01]  /*1450*/  FMUL.FTZ R80, R65, R68.reuse ;  /* 0x0000004441507220 */ /* 0x080fe20000410000 */
[----:B------:R-:W-:Y:S02]  /*1460*/  SHF.L.U32 R85, R66, 0x10, RZ ;  /* 0x0000001042557819 */ /* 0x000fe400000006ff */
        /* <DEDUP_REMOVED lines=9> */
.L_x_4123:
[----:B-----5:R-:W-:Y:S02]  /*1500*/  PRMT R78, R67, 0x7632, R78 ;  /* 0x00007632434e7816 */ /* 0x020fe4000000004e */
[----:B------:R-:W-:Y:S02]  /*1510*/  SHF.L.U32 R13, R64, 0x10, RZ ;  /* 0x00000010400d7819 */ /* 0x000fe400000006ff */
        /* <DEDUP_REMOVED lines=22> */
.L_x_4122:
        /* <DEDUP_REMOVED lines=106> */
.L_x_4125:
[----:B---34-:R-:W-:Y:S05]  /*1d20*/  BSYNC.RECONVERGENT B0 ;  /* 0x0000000000007941 */ /* 0x018fea0003800200 */
.L_x_4124:
        /* <DEDUP_REMOVED lines=14> */
.L_x_4127:
[----:B------:R-:W-:Y:S05]  /*1e10*/  BSYNC.RECONVERGENT B0 ;  /* 0x0000000000007941 */ /* 0x000fea0003800200 */
.L_x_4126:
[----:B------:R-:W1:Y:S01]  /*1e20*/  SHFL.DOWN PT, R67, R88, 0x2, 0x1f ;  /* 0x08401f0058437f89 */ /* 0x000e6200000e0000 */
[-C--:B------:R-:W-:Y:S01]  /*1e30*/  I2FP.F32.U32 R87, R88.reuse ;  /* 0x0000005800577245 */ /* 0x080fe20000201000 */
[----:B------:R-:W-:Y:S01]  /*1e40*/  UPLOP3.LUT UP2, UPT, UPT, UPT, UP2, 0x40, 0x4 ;  /* 0x000000000004789c */ /* 0x000fe20003f4e820 */
[----:B------:R-:W-:Y:S01]  /*1e50*/  ISETP.NE.AND P1, PT, R11, RZ, PT ;  /* 0x000000ff0b00720c */ /* 0x000fe20003f25270 */
[----:B0-----:R-:W0:Y:S01]  /*1e60*/  SHFL.DOWN PT, R89, R64, 0x2, 0x1f ;  /* 0x08401f0040597f89 */ /* 0x001e2200000e0000 */
[----:B------:R-:W-:Y:S02]  /*1e70*/  ISETP.NE.AND P2, PT, RZ, UR16, PT ;  /* 0x00000010ff007c0c */ /* 0x000fe4000bf45270 */
[----:B-1----:R-:W-:Y:S02]  /*1e80*/  I2FP.F32.S32 R68, R67 ;  /* 0x0000004300447245 */ /* 0x002fe40000201400 */
[CC--:B------:R-:W-:Y:S02]  /*1e90*/  IADD3 R66, PT, PT, R67.reuse, R88.reuse, RZ ;  /* 0x0000005843427210 */ /* 0x0c0fe40007ffe0ff */
[----:B------:R-:W-:Y:S01]  /*1ea0*/  IADD3 R67, PT, PT, R67, R88, RZ ;  /* 0x0000005843437210 */ /* 0x000fe20007ffe0ff */
[C---:B0-----:R-:W-:Y:S01]  /*1eb0*/  FMUL.FTZ R86, R89.reuse, R68 ;  /* 0x0000004459567220 */ /* 0x041fe20000410000 */
[----:B------:R-:W-:Y:S01]  /*1ec0*/  I2FP.F32.S32 R66, R66 ;  /* 0x0000004200427245 */ /* 0x000fe20000201400 */
[----:B------:R-:W-:Y:S01]  /*1ed0*/  FADD.FTZ R89, -R89, R64 ;  /* 0x0000004059597221 */ /* 0x000fe20000010100 */
[----:B------:R-:W0:Y:S01]  /*1ee0*/  SHFL.DOWN PT, R88, R65, 0x2, 0x1f ;  /* 0x08401f0041587f89 */ /* 0x000e2200000e0000 */
[----:B------:R-:W-:-:S02]  /*1ef0*/  FFMA.FTZ R91, R87, R64, R86 ;  /* 0x00000040575b7223 */ /* 0x000fc40000010056 */
[----:B------:R-:W1:Y:S01]  /*1f00*/  MUFU.RCP R86, R66 ;  /* 0x0000004200567308 */ /* 0x000e620000001000 */
[----:B------:R-:W-:-:S04]  /*1f10*/  FMUL.FTZ R64, R89, R89 ;  /* 0x0000005959407220 */ /* 0x000fc80000410000 */
[----:B------:R-:W-:Y:S02]  /*1f20*/  FMUL.FTZ R89, R64, R87 ;  /* 0x0000005740597220 */ /* 0x000fe40000410000 */
[----:B------:R-:W2:Y:S02]  /*1f30*/  SHFL.DOWN PT, R64, R67, 0x1, 0x1f ;  /* 0x08201f0043407f89 */ /* 0x000ea400000e0000 */
[----:B------:R-:W-:Y:S01]  /*1f40*/  FMUL.FTZ R90, R89, R68 ;  /* 0x00000044595a7220 */ /* 0x000fe20000410000 */
[----:B-1----:R-:W-:Y:S01]  /*1f50*/  FMUL.FTZ R87, R86, R91 ;  /* 0x0000005b56577220 */ /* 0x002fe20000410000 */
[----:B0-----:R-:W-:-:S04]  /*1f60*/  FADD.FTZ R89, R88, R65 ;  /* 0x0000004158597221 */ /* 0x001fc80000010000 */
[----:B------:R-:W0:Y:S01]  /*1f70*/  SHFL.DOWN PT, R68, R87, 0x1, 0x1f ;  /* 0x08201f0057447f89 */ /* 0x000e2200000e0000 */
[----:B------:R-:W-:-:S05]  /*1f80*/  FFMA.FTZ R89, R86, R90, R89 ;  /* 0x0000005a56597223 */ /* 0x000fca0000010059 */
[----:B------:R-:W1:Y:S01]  /*1f90*/  SHFL.DOWN PT, R86, R89, 0x1, 0x1f ;  /* 0x08201f0059567f89 */ /* 0x000e6200000e0000 */
[-C--:B--2---:R-:W-:Y:S02]  /*1fa0*/  IADD3 R88, PT, PT, R67, R64.reuse, RZ ;  /* 0x0000004043587210 */ /* 0x084fe40007ffe0ff */
[----:B------:R-:W-:Y:S02]  /*1fb0*/  I2FP.F32.S32 R64, R64 ;  /* 0x0000004000407245 */ /* 0x000fe40000201400 */
[----:B------:R-:W-:-:S06]  /*1fc0*/  I2FP.F32.S32 R65, R88 ;  /* 0x0000005800417245 */ /* 0x000fcc0000201400 */
[----:B------:R-:W2:Y:S01]  /*1fd0*/  MUFU.RCP R65, R65 ;  /* 0x0000004100417308 */ /* 0x000ea20000001000 */
[----:B0-----:R-:W-:Y:S01]  /*1fe0*/  FADD.FTZ R88, R87, -R68 ;  /* 0x8000004457587221 */ /* 0x001fe20000010000 */
[----:B------:R-:W-:-:S03]  /*1ff0*/  FMUL.FTZ R91, R68, R64 ;  /* 0x00000040445b7220 */ /* 0x000fc60000410000 */
[----:B------:R-:W-:-:S04]  /*2000*/  FMUL.FTZ R67, R88, R88 ;  /* 0x0000005858437220 */ /* 0x000fc80000410000 */
[C---:B------:R-:W-:Y:S01]  /*2010*/  FMUL.FTZ R67, R66.reuse, R67 ;  /* 0x0000004342437220 */ /* 0x040fe20000410000 */
[----:B------:R-:W-:Y:S01]  /*2020*/  FFMA.FTZ R66, R66, R87, R91 ;  /* 0x0000005742427223 */ /* 0x000fe2000001005b */
[----:B-1----:R-:W-:Y:S01]  /*2030*/  FADD.FTZ R86, R89, R86 ;  /* 0x0000005659567221 */ /* 0x002fe20000010000 */
[----:B------:R-:W-:Y:S01]  /*2040*/  MOV R87, UR6 ;  /* 0x0000000600577c02 */ /* 0x000fe20008000f00 */
[----:B------:R-:W-:Y:S01]  /*2050*/  FMUL.FTZ R67, R67, R64 ;  /* 0x0000004043437220 */ /* 0x000fe20000410000 */
[----:B--2---:R-:W-:-:S03]  /*2060*/  FMUL.FTZ R66, R65, R66 ;  /* 0x0000004241427220 */ /* 0x004fc60000410000 */
[----:B------:R-:W-:Y:S02]  /*2070*/  FFMA.FTZ R67, R65, R67, R86 ;  /* 0x0000004341437223 */ /* 0x000fe40000010056 */
[----:B------:R-:W0:Y:S01]  /*2080*/  SHFL.IDX PT, R89, R66, RZ, 0x1f ;  /* 0x00001fff42597589 */ /* 0x000e2200000e0000 */
[----:B------:R-:W1:Y:S03]  /*2090*/  @!P1 LDC.64 R64, c[0x0][0x3c0] ;  /* 0x0000f000ff409b82 */ /* 0x000e660000000a00 */
[----:B------:R-:W2:Y:S05]  /*20a0*/  SHFL.IDX PT, R67, R67, RZ, 0x1f ;  /* 0x00001fff43437589 */ /* 0x000eaa00000e0000 */
[----:B------:R-:W2:Y:S01]  /*20b0*/  LDC R86, c[0x0][0x448] ;  /* 0x00011200ff567b82 */ /* 0x000ea20000000800 */
[----:B0-----:R-:W-:Y:S01]  /*20c0*/  FMUL.FTZ R68, R89, R89 ;  /* 0x0000005959447220 */ /* 0x001fe20000410000 */
[----:B-1----:R-:W-:-:S04]  /*20d0*/  @!P1 IMAD.WIDE R64, R87, 0x4, R64 ;  /* 0x0000000457409825 */ /* 0x002fc800078e0240 */
[----:B------:R-:W-:Y:S01]  /*20e0*/  FSEL R87, R68, RZ, P2 ;  /* 0x000000ff44577208 */ /* 0x000fe20001000000 */
[----:B------:R0:W-:Y:S01]  /*20f0*/  @!P1 STG.E desc[UR8][R64.64], R89 ;  /* 0x0000005940009986 */ /* 0x0001e2000c101908 */
[----:B--2---:R-:W-:-:S04]  /*2100*/  FFMA.FTZ R68, R67, UR11, R86 ;  /* 0x0000000b43447c23 */ /* 0x004fc80008010056 */
[----:B------:R-:W-:Y:S01]  /*2110*/  FADD.FTZ R87, R68, R87 ;  /* 0x0000005744577221 */ /* 0x000fe20000010000 */
[----:B0-----:R-:W-:-:S05]  /*2120*/  FSEL R64, R89, RZ, !P2 ;  /* 0x000000ff59407208 */ /* 0x001fca0005000000 */
[C---:B------:R-:W-:Y:S01]  /*2130*/  FADD.FTZ R67, -R64.reuse, R5 ;  /* 0x0000000540437221 */ /* 0x040fe20000010100 */
[C---:B------:R-:W-:Y:S01]  /*2140*/  FADD.FTZ R65, -R64.reuse, R2 ;  /* 0x0000000240417221 */ /* 0x040fe20000010100 */
[----:B------:R-:W0:Y:S01]  /*2150*/  MUFU.RSQ R5, R87 ;  /* 0x0000005700057308 */ /* 0x000e220000001400 */
[C---:B------:R-:W-:Y:S01]  /*2160*/  FADD.FTZ R66, -R64.reuse, R3 ;  /* 0x0000000340427221 */ /* 0x040fe20000010100 */
[C---:B------:R-:W-:Y:S01]  /*2170*/  FADD.FTZ R7, -R64.reuse, R7 ;  /* 0x0000000740077221 */ /* 0x040fe20000010100 */
[----:B------:R-:W1:Y:S01]  /*2180*/  LDC.64 R2, c[0x0][0x428] ;  /* 0x00010a00ff027b82 */ /* 0x000e620000000a00 */
        /* <DEDUP_REMOVED lines=16> */
[----:B------:R-:W-:Y:S01]  /*2290*/  FMUL.FTZ R6, R5, R67 ;  /* 0x0000004305067220 */ /* 0x000fe20000410000 */
[----:B------:R-:W-:Y:S01]  /*22a0*/  FFMA.FTZ R74, R7, R56, R32 ;  /* 0x00000038074a7223 */ /* 0x000fe20000010020 */
[----:B------:R-:W-:Y:S01]  /*22b0*/  FFMA.FTZ R67, R4, R57, R33 ;  /* 0x0000003904437223 */ /* 0x000fe20000010021 */
        /* <DEDUP_REMOVED lines=8> */
[----:B-1----:R-:W-:Y:S01]  /*2340*/  IMAD.WIDE.U32 R6, R10, 0x10, R2 ;  /* 0x000000100a067825 */ /* 0x002fe200078e0002 */
[----:B------:R-:W-:-:S03]  /*2350*/  F2FP.BF16.F32.PACK_AB R74, R67, R74 ;  /* 0x0000004a434a723e */ /* 0x000fc600000010ff */
[C---:B------:R-:W-:Y:S01]  /*2360*/  FMUL.FTZ R67, R5.reuse, R8 ;  /* 0x0000000805437220 */ /* 0x040fe20000410000 */
[----:B------:R-:W-:Y:S01]  /*2370*/  FMUL.FTZ R66, R5, R66 ;  /* 0x0000004205427220 */ /* 0x000fe20000410000 */
[----:B------:R-:W-:-:S04]  /*2380*/  IMAD.WIDE.U32 R88, R0, 0x10, R2 ;  /* 0x0000001000587825 */ /* 0x000fc800078e0002 */
[----:B------:R-:W-:Y:S01]  /*2390*/  FMUL.FTZ R4, R5, R73 ;  /* 0x0000004905047220 */ /* 0x000fe20000410000 */
[----:B------:R-:W-:Y:S01]  /*23a0*/  FFMA.FTZ R67, R67, R62, R38 ;  /* 0x0000003e43437223 */ /* 0x000fe20000010026 */
[----:B------:R-:W-:Y:S01]  /*23b0*/  FFMA.FTZ R66, R66, R63, R39 ;  /* 0x0000003f42427223 */ /* 0x000fe20000010027 */
[----:B------:R-:W-:-:S04]  /*23c0*/  IMAD.WIDE.U32 R2, R69, 0x10, R2 ;  /* 0x0000001045027825 */ /* 0x000fc800078e0002 */
[C---:B------:R-:W-:Y:S01]  /*23d0*/  FMUL.FTZ R69, R5.reuse, R72 ;  /* 0x0000004805457220 */ /* 0x040fe20000410000 */
[----:B------:R-:W-:Y:S01]  /*23e0*/  FFMA.FTZ R4, R4, R51, R27 ;  /* 0x0000003304047223 */ /* 0x000fe2000001001b */
[----:B------:R-:W-:Y:S01]  /*23f0*/  FMUL.FTZ R9, R5, R9 ;  /* 0x0000000905097220 */ /* 0x000fe20000410000 */
[----:B------:R-:W-:Y:S01]  /*2400*/  F2FP.BF16.F32.PACK_AB R73, R66, R67 ;  /* 0x000000434249723e */ /* 0x000fe200000010ff */
[----:B------:R-:W-:Y:S01]  /*2410*/  FFMA.FTZ R69, R69, R50, R26 ;  /* 0x0000003245457223 */ /* 0x000fe2000001001a */
[----:B------:R-:W-:Y:S01]  /*2420*/  FMUL.FTZ R0, R5, R65 ;  /* 0x0000004105007220 */ /* 0x000fe20000410000 */
[----:B------:R-:W-:Y:S01]  /*2430*/  FFMA.FTZ R72, R9, R60, R36 ;  /* 0x0000003c09487223 */ /* 0x000fe20000010024 */
[----:B------:R-:W-:Y:S01]  /*2440*/  FFMA.FTZ R75, R75, R58, R34 ;  /* 0x0000003a4b4b7223 */ /* 0x000fe20000010022 */
[----:B------:R-:W0:Y:S01]  /*2450*/  @!P1 LDC.64 R8, c[0x0][0x3c8] ;  /* 0x0000f200ff089b82 */ /* 0x000e220000000a00 */
[----:B------:R-:W-:Y:S01]  /*2460*/  F2FP.BF16.F32.PACK_AB R67, R4, R69 ;  /* 0x000000450443723e */ /* 0x000fe200000010ff */
[C---:B------:R-:W-:Y:S01]  /*2470*/  FMUL.FTZ R69, R5.reuse, R76 ;  /* 0x0000004c05457220 */ /* 0x040fe20000410000 */
[----:B------:R-:W-:Y:S01]  /*2480*/  FFMA.FTZ R65, R0, R61, R37 ;  /* 0x0000003d00417223 */ /* 0x000fe20000010025 */
[C---:B------:R-:W-:Y:S01]  /*2490*/  FMUL.FTZ R4, R5.reuse, R71 ;  /* 0x0000004705047220 */ /* 0x040fe20000410000 */
[----:B------:R-:W-:Y:S01]  /*24a0*/  FMUL.FTZ R71, R5, R68 ;  /* 0x0000004405477220 */ /* 0x000fe20000410000 */
[----:B------:R-:W-:Y:S01]  /*24b0*/  FFMA.FTZ R0, R69, R54, R30 ;  /* 0x0000003645007223 */ /* 0x000fe2000001001e */
[C---:B------:R-:W-:Y:S01]  /*24c0*/  FMUL.FTZ R77, R5.reuse, R77 ;  /* 0x0000004d054d7220 */ /* 0x040fe20000410000 */
[----:B------:R-:W1:Y:S01]  /*24d0*/  LDC.64 R68, c[0x0][0x380] ;  /* 0x0000e000ff447b82 */ /* 0x000e620000000a00 */
[----:B------:R-:W-:Y:S01]  /*24e0*/  FMUL.FTZ R70, R5, R70 ;  /* 0x0000004605467220 */ /* 0x000fe20000410000 */
[----:B------:R-:W-:Y:S01]  /*24f0*/  F2FP.BF16.F32.PACK_AB R75, R64, R75 ;  /* 0x0000004b404b723e */ /* 0x000fe200000010ff */
[----:B------:R-:W-:Y:S01]  /*2500*/  FFMA.FTZ R64, R77, R52, R28 ;  /* 0x000000344d407223 */ /* 0x000fe2000001001c */
[----:B------:R-:W-:Y:S01]  /*2510*/  F2FP.BF16.F32.PACK_AB R72, R65, R72 ;  /* 0x000000484148723e */ /* 0x000fe200000010ff */
[----:B------:R-:W-:Y:S01]  /*2520*/  FFMA.FTZ R66, R71, R48, R24 ;  /* 0x0000003047427223 */ /* 0x000fe20000010018 */
[----:B------:R-:W-:Y:S01]  /*2530*/  MOV R65, UR6 ;  /* 0x0000000600417c02 */ /* 0x000fe20008000f00 */
[----:B------:R-:W-:Y:S01]  /*2540*/  FFMA.FTZ R77, R4, R55, R31 ;  /* 0x00000037044d7223 */ /* 0x000fe2000001001f */
[----:B------:R-:W-:Y:S01]  /*2550*/  FFMA.FTZ R71, R70, R53, R29 ;  /* 0x0000003546477223 */ /* 0x000fe2000001001d */
[C---:B------:R-:W-:Y:S01]  /*2560*/  FMUL.FTZ R86, R5.reuse, R86 ;  /* 0x0000005605567220 */ /* 0x040fe20000410000 */
[C---:B------:R-:W-:Y:S01]  /*2570*/  FMUL.FTZ R82, R5.reuse, R82 ;  /* 0x0000005205527220 */ /* 0x040fe20000410000 */
[C---:B------:R-:W-:Y:S01]  /*2580*/  FMUL.FTZ R84, R5.reuse, R84 ;  /* 0x0000005405547220 */ /* 0x040fe20000410000 */
[----:B------:R-:W-:Y:S01]  /*2590*/  FMUL.FTZ R85, R5, R85 ;  /* 0x0000005505557220 */ /* 0x000fe20000410000 */
[----:B------:R-:W-:Y:S01]  /*25a0*/  F2FP.BF16.F32.PACK_AB R64, R71, R64 ;  /* 0x000000404740723e */ /* 0x000fe200000010ff */
[C---:B------:R-:W-:Y:S01]  /*25b0*/  FMUL.FTZ R71, R5.reuse, R78 ;  /* 0x0000004e05477220 */ /* 0x040fe20000410000 */
[----:B------:R-:W-:Y:S01]  /*25c0*/  FMUL.FTZ R79, R5, R79 ;  /* 0x0000004f054f7220 */ /* 0x000fe20000410000 */
[----:B0-----:R-:W-:Y:S01]  /*25d0*/  @!P1 IMAD.WIDE R8, R65, 0x4, R8 ;  /* 0x0000000441089825 */ /* 0x001fe200078e0208 */
[----:B------:R-:W-:-:S03]  /*25e0*/  F2FP.BF16.F32.PACK_AB R65, R77, R0 ;  /* 0x000000004d41723e */ /* 0x000fc600000010ff */
[C---:B------:R-:W-:Y:S01]  /*25f0*/  FMUL.FTZ R77, R5.reuse, R80 ;  /* 0x00000050054d7220 */ /* 0x040fe20000410000 */
[C---:B------:R-:W-:Y:S01]  /*2600*/  FMUL.FTZ R0, R5.reuse, R81 ;  /* 0x0000005105007220 */ /* 0x040fe20000410000 */
[----:B------:R-:W-:Y:S01]  /*2610*/  FMUL.FTZ R4, R5, R83 ;  /* 0x0000005305047220 */ /* 0x000fe20000410000 */
[----:B------:R-:W-:Y:S01]  /*2620*/  FFMA.FTZ R87, R86, R49, R25 ;  /* 0x0000003156577223 */ /* 0x000fe20000010019 */
[----:B------:R-:W-:Y:S01]  /*2630*/  FFMA.FTZ R77, R77, R46, R22 ;  /* 0x0000002e4d4d7223 */ /* 0x000fe20000010016 */
[----:B------:R-:W-:Y:S01]  /*2640*/  FFMA.FTZ R78, R85, R40, R16 ;  /* 0x00000028554e7223 */ /* 0x000fe20000010010 */
[----:B-1----:R-:W-:Y:S01]  /*2650*/  IADD3 R68, PT, PT, R68, UR6, RZ ;  /* 0x0000000644447c10 */ /* 0x002fe2000fffe0ff */
        /* <DEDUP_REMOVED lines=9> */
[----:B------:R-:W-:Y:S01]  /*26f0*/  F2FP.BF16.F32.PACK_AB R79, R4, R79 ;  /* 0x0000004f044f723e */ /* 0x000fe200000010ff */
[----:B------:R0:W-:Y:S01]  /*2700*/  STG.E.128 desc[UR8][R6.64], R72 ;  /* 0x0000004806007986 */ /* 0x0001e2000c101d08 */
[----:B------:R-:W-:Y:S02]  /*2710*/  F2FP.BF16.F32.PACK_AB R78, R81, R78 ;  /* 0x0000004e514e723e */ /* 0x000fe400000010ff */
[----:B------:R-:W-:Y:S01]  /*2720*/  F2FP.BF16.F32.PACK_AB R77, R84, R77 ;  /* 0x0000004d544d723e */ /* 0x000fe200000010ff */
[----:B------:R0:W-:Y:S01]  /*2730*/  STG.E.128 desc[UR8][R88.64], R64 ;  /* 0x0000004058007986 */ /* 0x0001e2000c101d08 */
[----:B------:R-:W-:-:S03]  /*2740*/  F2FP.BF16.F32.PACK_AB R76, R76, R71 ;  /* 0x000000474c4c723e */ /* 0x000fc600000010ff */
[----:B------:R-:W-:Y:S02]  /*2750*/  ISETP.LE.AND P1, PT, R69, UR6, PT ;  /* 0x0000000645007c0c */ /* 0x000fe4000bf23270 */
[----:B------:R0:W-:Y:S11]  /*2760*/  STG.E.128 desc[UR8][R2.64], R76 ;  /* 0x0000004c02007986 */ /* 0x0001f6000c101d08 */
[----:B------:R-:W-:Y:S05]  /*2770*/  @!P1 BRA `(.L_x_4128) ;  /* 0xffffffdc00149947 */ /* 0x000fea000383ffff */
[----:B------:R-:W-:Y:S05]  /*2780*/  EXIT ;  /* 0x000000000000794d */ /* 0x000fea0003800000 */
.L_x_4129:
        /* <DEDUP_REMOVED lines=15> */
.L_x_20764:


//--------------------- .text._ZN10layer_norm13ln_fwd_kernelINS_13Kernel_traitsIf13__nv_bfloat16S2_S2_fjLj3072ELj1ELj1ELj4ELj16ENS_18Kernel_traits_baseILj3072EfS2_S2_S2_fjLj128EEEEELb0ELb0ELb1ELb0EEEvNS_9FwdParamsE --------------------------
	.section	.text._ZN10layer_norm13ln_fwd_kernelINS_13Kernel_traitsIf13__nv_bfloat16S2_S2_fjLj3072ELj1ELj1ELj4ELj16ENS_18Kernel_traits_baseILj3072EfS2_S2_S2_fjLj128EEEEELb0ELb0ELb1ELb0EEEvNS_9FwdParamsE,"ax",@progbits
	.align	128
        .global         _ZN10layer_norm13ln_fwd_kernelINS_13Kernel_traitsIf13__nv_bfloat16S2_S2_fjLj3072ELj1ELj1ELj4ELj16ENS_18Kernel_traits_baseILj3072EfS2_S2_S2_fjLj128EEEEELb0ELb0ELb1ELb0EEEvNS_9FwdParamsE
        .type           _ZN10layer_norm13ln_fwd_kernelINS_13Kernel_traitsIf13__nv_bfloat16S2_S2_fjLj3072ELj1ELj1ELj4ELj16ENS_18Kernel_traits_baseILj3072EfS2_S2_S2_fjLj128EEEEELb0ELb0ELb1ELb0EEEvNS_9FwdParamsE,@function
        .size           _ZN10layer_norm13ln_fwd_kernelINS_13Kernel_traitsIf13__nv_bfloat16S2_S2_fjLj3072ELj1ELj1ELj4ELj16ENS_18Kernel_traits_baseILj3072EfS2_S2_S2_fjLj128EEEEELb0ELb0ELb1ELb0EEEvNS_9FwdParamsE,(.L_x_20765 - _ZN10layer_norm13ln_fwd_kernelINS_13Kernel_traitsIf13__nv_bfloat16S2_S2_fjLj3072ELj1ELj1ELj4ELj16ENS_18Kernel_traits_baseILj3072EfS2_S2_S2_fjLj128EEEEELb0ELb0ELb1ELb0EEEvNS_9FwdParamsE)
        .other          _ZN10layer_norm13ln_fwd_kernelINS_13Kernel_traitsIf13__nv_bfloat16S2_S2_fjLj3072ELj1ELj1ELj4ELj16ENS_18Kernel_traits_baseILj3072EfS2_S2_S2_fjLj128EEEEELb0ELb0ELb1ELb0EEEvNS_9FwdParamsE,@"STO_CUDA_ENTRY STV_DEFAULT"
_ZN10layer_norm13ln_fwd_kernelINS_13Kernel_traitsIf13__nv_bfloat16S2_S2_fjLj3072ELj1ELj1ELj4ELj16ENS_18Kernel_traits_baseILj3072EfS2_S2_S2_fjLj128EEEEELb0ELb0ELb1ELb0EEEvNS_9FwdParamsE:
.text._ZN10layer_norm13ln_fwd_kernelINS_13Kernel_traitsIf13__nv_bfloat16S2_S2_fjLj3072ELj1ELj1ELj4ELj16ENS_18Kernel_traits_baseILj3072EfS2_S2_S2_fjLj128EEEEELb0ELb0ELb1ELb0EEEvNS_9FwdParamsE:
        /* <DEDUP_REMOVED lines=27> */
[----:B-1----:R-:W-:-:S03]  /*01b0*/  @P1 IMAD.WIDE.U32 R12, R15, 0x20, R12 ;  /* 0x000000200f0c1825 */ /* 0x002fc600078e000c */
[----:B------:R3:W5:Y:S04]  /*01c0*/  @P1 LDG.E.128 R40, desc[UR12][R8.64+0x10] ;  /* 0x0000100c08281981 */ /* 0x000768000c1e1d00 */
[----:B------:R3:W5:Y:S01]  /*01d0*/  @P1 LD.E.128 R36, desc[UR12][R12.64] ;  /* 0x0000000c0c241980 */ /* 0x000762000c101d00 */
[----:B--2---:R-:W-:-:S03]  /*01e0*/  @P0 IMAD.WIDE.U32 R4, R11, 0x20, R4 ;  /* 0x000000200b040825 */ /* 0x004fc600078e0004 */
[----:B------:R3:W5:Y:S04]  /*01f0*/  @P1 LD.E.128 R32, desc[UR12][R12.64+0x10] ;  /* 0x0000100c0c201980 */ /* 0x000768000c101d00 */
[----:B------:R3:W5:Y:S01]  /*0200*/  @P0 LDG.E.128 R60, desc[UR12][R4.64] ;  /* 0x0000000c043c0981 */ /* 0x000762000c1e1d00 */
[----:B0-----:R-:W-:-:S03]  /*0210*/  @P0 IMAD.WIDE.U32 R6, R11, 0x20, R6 ;  /* 0x000000200b060825 */ /* 0x001fc600078e0006 */
[----:B------:R3:W5:Y:S04]  /*0220*/  @P0 LDG.E.128 R56, desc[UR12][R4.64+0x10] ;  /* 0x0000100c04380981 */ /* 0x000768000c1e1d00 */
[----:B------:R3:W5:Y:S04]  /*0230*/  @P0 LD.E.128 R52, desc[UR12][R6.64] ;  /* 0x0000000c06340980 */ /* 0x000768000c101d00 */
[----:B------:R3:W5:Y:S01]  /*0240*/  @P0 LD.E.128 R48, desc[UR12][R6.64+0x10] ;  /* 0x0000100c06300980 */ /* 0x000762000c101d00 */
[----:B------:R-:W-:Y:S02]  /*0250*/  ISETP.GE.U32.AND P0, PT, R10, 0x180, PT ;  /* 0x000001800a00780c */ /* 0x000fe40003f06070 */
[----:B------:R-:W-:-:S11]  /*0260*/  @P1 IADD3 R15, PT, PT, R15, 0x80, RZ ;  /* 0x000000800f0f1810 */ /* 0x000fd60007ffe0ff */
[----:B---3--:R-:W-:Y:S05]  /*0270*/  @!P0 BRA `(.L_x_4132) ;  /* 0x00000000009c8947 */ /* 0x008fea0003800000 */
        /* <DEDUP_REMOVED lines=9> */
.L_x_4131:
        /* <DEDUP_REMOVED lines=11> */
[----:B-1----:R-:W-:-:S03]  /*03c0*/  @P0 IMAD.WIDE.U32 R8, R11, 0x20, R6 ;  /* 0x000000200b080825 */ /* 0x002fc600078e0006 */
        /* <DEDUP_REMOVED lines=18> */
.L_x_4132:
[----:B------:R-:W-:Y:S05]  /*04f0*/  BSYNC.RECONVERGENT B0 ;  /* 0x0000000000007941 */ /* 0x000fea0003800200 */
.L_x_4130:
[----:B------:R-:W1:Y:S02]  /*0500*/  LDCU UR4, c[0x0][0x384] ;  /* 0x00007080ff0477ac */ /* 0x000e640008000800 */
[----:B-1----:R-:W-:-:S06]  /*0510*/  UISETP.GE.AND UP0, UPT, UR18, UR4, UPT ;  /* 0x000000041200728c */ /* 0x002fcc000bf06270 */
[----:B------:R-:W-:-:S13]  /*0520*/  PLOP3.LUT P0, PT, PT, PT, UP0, 0x80, 0x8 ;  /* 0x000000000008781c */ /* 0x000fda0003f0f008 */
[----:B------:R-:W-:Y:S05]  /*0530*/  @P0 EXIT ;  /* 0x000000000000094d */ /* 0x000fea0003800000 */
[----:B------:R-:W-:Y:S01]  /*0540*/  SHF.R.S32.HI R14, RZ, 0x3, R14 ;  /* 0x00000003ff0e7819 */ /* 0x000fe2000001140e */
[----:B------:R-:W1:Y:S03]  /*0550*/  LDCU UR22, c[0x0][0x388] ;  /* 0x00007100ff1677ac */ /* 0x000e660008000800 */
[C---:B0-----:R-:W-:Y:S01]  /*0560*/  LOP3.LUT R4, R14.reuse, 0x7f, RZ, 0xc0, !PT ;  /* 0x0000007f0e047812 */ /* 0x041fe200078ec0ff */
[----:B------:R-:W0:Y:S01]  /*0570*/  LDCU.U8 UR19, c[0x0][0x410] ;  /* 0x00008200ff1377ac */ /* 0x000e220008000000 */
        /* <DEDUP_REMOVED lines=8> */
[----:B------:R-:W-:Y:S02]  /*0600*/  LEA R3, R3, R14, 0x3 ;  /* 0x0000000e03037211 */ /* 0x000fe400078e18ff */
[----:B------:R-:W-:Y:S01]  /*0610*/  VIMNMX R5, PT, PT, R2, 0x20, PT ;  /* 0x0000002002057848 */ /* 0x000fe20003fe0100 */
[----:B------:R-:W4:Y:S01]  /*0620*/  LDCU.128 UR8, c[0x0][0x3f0] ;  /* 0x00007e00ff0877ac */ /* 0x000f220008000c00 */
[----:B------:R-:W-:-:S03]  /*0630*/  I2FP.F32.U32 R3, R3 ;  /* 0x0000000300037245 */ /* 0x000fc60000201000 */
[----:B------:R-:W-:Y:S01]  /*0640*/  IMAD R2, R5, 0x8, R14 ;  /* 0x0000000805027824 */ /* 0x000fe200078e020e */
[----:B------:R0:W0:Y:S01]  /*0650*/  MUFU.RCP R9, R3 ;  /* 0x0000000300097308 */ /* 0x0000220000001000 */
[----:B------:R-:W0:Y:S01]  /*0660*/  LDCU.64 UR16, c[0x0][0x380] ;  /* 0x00007000ff1077ac */ /* 0x000e220008000a00 */
[----:B-1----:R-:W-:-:S11]  /*0670*/  UPLOP3.LUT UP1, UPT, UPT, UPT, UPT, 0x40, 0x4 ;  /* 0x000000000004789c */ /* 0x002fd60003f2e870 */
.L_x_4158:
[----:B----4-:R-:W-:-:S06]  /*0680*/  UIMAD.WIDE UR4, UR18, 0x4, UR8 ;  /* 0x00000004120478a5 */ /* 0x010fcc000f8e0208 */
[----:B0123--:R-:W-:Y:S02]  /*0690*/  MOV R64, UR4 ;  /* 0x0000000400407c02 */ /* 0x00ffe40008000f00 */
[----:B------:R-:W-:-:S05]  /*06a0*/  MOV R65, UR5 ;  /* 0x0000000500417c02 */ /* 0x000fca0008000f00 */
[----:B------:R1:W4:Y:S01]  /*06b0*/  LDG.E R66, desc[UR12][R64.64] ;  /* 0x0000000c40427981 */ /* 0x000322000c1e1900 */
[----:B------:R-:W-:-:S06]  /*06c0*/  UIMAD.WIDE UR4, UR18, 0x4, UR10 ;  /* 0x00000004120478a5 */ /* 0x000fcc000f8e020a */
[----:B-1----:R-:W-:Y:S01]  /*06d0*/  IMAD.U32 R64, RZ, RZ, UR4 ;  /* 0x00000004ff407e24 */ /* 0x002fe2000f8e00ff */
[----:B------:R-:W-:-:S05]  /*06e0*/  MOV R65, UR5 ;  /* 0x0000000500417c02 */ /* 0x000fca0008000f00 */
[----:B------:R-:W2:Y:S01]  /*06f0*/  LDG.E R67, desc[UR12][R64.64] ;  /* 0x0000000c40437981 */ /* 0x000ea2000c1e1900 */
[----:B------:R-:W-:Y:S01]  /*0700*/  UIMAD UR4, UR18, UR22, URZ ;  /* 0x00000016120472a4 */ /* 0x000fe2000f8e02ff */
[----:B------:R-:W-:Y:S01]  /*0710*/  ISETP.GE.U32.AND P0, PT, R10, 0x80, PT ;  /* 0x000000800a00780c */ /* 0x000fe20003f06070 */
[----:B------:R-:W-:Y:S01]  /*0720*/  HFMA2 R87, -RZ, RZ, 0, 0 ;  /* 0x00000000ff577431 */ /* 0x000fe200000001ff */
[----:B------:R-:W-:Y:S01]  /*0730*/  BSSY.RECONVERGENT B0, `(.L_x_4133) ;  /* 0x0000083000007945 */ /* 0x000fe20003800200 */
        /* <DEDUP_REMOVED lines=11> */
[----:B------:R-:W-:Y:S02]  /*07f0*/  IMAD.U32 R64, RZ, RZ, UR7 ;  /* 0x00000007ff407e24 */ /* 0x000fe4000f8e00ff */
[----:B------:R-:W-:-:S03]  /*0800*/  LEA.HI.SX32 R86, R86, R11, 0x1d ;  /* 0x0000000b56567211 */ /* 0x000fc600078feaff */
[----:B------:R-:W-:Y:S01]  /*0810*/  @P3 LEA.HI.SX32 R87, R64, R11, 0x1d ;  /* 0x0000000b40573211 */ /* 0x000fe200078feaff */
[----:B------:R-:W-:Y:S06]  /*0820*/  @!P0 BRA `(.L_x_4134) ;  /* 0x0000000400cc8947 */ /* 0x000fec0003800000 */
[----:B---3--:R-:W-:-:S04]  /*0830*/  UISETP.NE.U32.AND UP0, UPT, UR14, URZ, UPT ;  /* 0x000000ff0e00728c */ /* 0x008fc8000bf05070 */
[----:B------:R-:W-:Y:S01]  /*0840*/  UISETP.NE.AND.EX UP0, UPT, UR15, URZ, UPT, UP0 ;  /* 0x000000ff0f00728c */ /* 0x000fe2000bf05300 */
[----:B------:R-:W-:Y:S10]  /*0850*/  BRA.U !UP2, `(.L_x_4135) ;  /* 0x000000010a0c7547 */ /* 0x000ff4000b800000 */
[----:B------:R-:W1:Y:S02]  /*0860*/  LDC.64 R12, c[0x0][0x390] ;  /* 0x0000e400ff0c7b82 */ /* 0x000e640000000a00 */
[----:B-1----:R-:W-:-:S06]  /*0870*/  IMAD.WIDE.U32 R12, R87, 0x10, R12 ;  /* 0x00000010570c7825 */ /* 0x002fcc00078e000c */
[----:B------:R-:W5:Y:S02]  /*0880*/  LDG.E.128 R12, desc[UR12][R12.64] ;  /* 0x0000000c0c0c7981 */ /* 0x000f64000c1e1d00 */
.L_x_4135:
[----:B------:R-:W-:Y:S05]  /*0890*/  BRA.U !UP0, `(.L_x_4136) ;  /* 0x0000000108e47547 */ /* 0x000fea000b800000 */
[----:B------:R-:W1:Y:S02]  /*08a0*/  LDC.64 R64, c[0x0][0x3a0] ;  /* 0x0000e800ff407b82 */ /* 0x000e640000000a00 */
[----:B-1----:R-:W-:-:S06]  /*08b0*/  IMAD.WIDE.U32 R64, R86, 0x10, R64 ;  /* 0x0000001056407825 */ /* 0x002fcc00078e0040 */
[----:B------:R-:W0:Y:S01]  /*08c0*/  LDG.E.128 R64, desc[UR12][R64.64] ;  /* 0x0000000c40407981 */ /* 0x000e22000c1e1d00 */
[----:B------:R-:W-:-:S13]  /*08d0*/  ISETP.LT.AND P1, PT, RZ, UR21, PT ;  /* 0x00000015ff007c0c */ /* 0x000fda000bf21270 */
[----:B------:R-:W1:Y:S01]  /*08e0*/  @P1 LDC R68, c[0x0][0x40c] ;  /* 0x00010300ff441b82 */ /* 0x000e620000000800 */
[----:B-----5:R-:W-:-:S07]  /*08f0*/  @P1 SHF.L.U32 R4, R13, 0x10, RZ ;  /* 0x000000100d041819 */ /* 0x020fce00000006ff */
[----:B------:R-:W2:Y:S08]  /*0900*/  @P1 LDC R74, c[0x0][0x40c] ;  /* 0x00010300ff4a1b82 */ /* 0x000eb00000000800 */
[----:B------:R-:W3:Y:S08]  /*0910*/  @P1 LDC R75, c[0x0][0x40c] ;  /* 0x00010300ff4b1b82 */ /* 0x000ef00000000800 */
[----:B------:R-:W4:Y:S01]  /*0920*/  @P1 LDC R80, c[0x0][0x40c] ;  /* 0x00010300ff501b82 */ /* 0x000f220000000800 */
[----:B0-----:R-:W-:-:S02]  /*0930*/  SHF.L.U32 R3, R65, 0x10, RZ ;  /* 0x0000001041037819 */ /* 0x001fc400000006ff */
[----:B------:R-:W-:-:S03]  /*0940*/  PRMT R65, R65, 0x7632, R65 ;  /* 0x0000763241417816 */ /* 0x000fc60000000041 */
[----:B-1----:R-:W-:Y:S01]  /*0950*/  @P1 FFMA.FTZ R3, R4, R68, R3 ;  /* 0x0000004404031223 */ /* 0x002fe20000010003 */
[----:B------:R-:W-:Y:S02]  /*0960*/  PRMT R4, R64, 0x7632, R4 ;  /* 0x0000763240047816 */ /* 0x000fe40000000004 */
[----:B------:R-:W-:-:S03]  /*0970*/  @P1 PRMT R68, R12, 0x7632, R68 ;  /* 0x000076320c441816 */ /* 0x000fc60000000044 */
[----:B------:R-:W-:Y:S01]  /*0980*/  IMAD.U32 R4, R4, 0x10000, RZ ;  /* 0x0001000004047824 */ /* 0x000fe200078e00ff */
[----:B------:R-:W-:Y:S02]  /*0990*/  @P1 SHF.L.U32 R69, R68, 0x10, RZ ;  /* 0x0000001044451819 */ /* 0x000fe400000006ff */
[----:B------:R-:W-:Y:S02]  /*09a0*/  SHF.L.U32 R68, R65, 0x10, RZ ;  /* 0x0000001041447819 */ /* 0x000fe400000006ff */
[C---:B------:R-:W-:Y:S01]  /*09b0*/  @P1 PRMT R65, R14.reuse, 0x7632, R65 ;  /* 0x000076320e411816 */ /* 0x040fe20000000041 */
[----:B--2---:R-:W-:Y:S01]  /*09c0*/  @P1 FFMA.FTZ R4, R69, R74, R4 ;  /* 0x0000004a45041223 */ /* 0x004fe20000010004 */
[----:B------:R-:W-:Y:S02]  /*09d0*/  @P1 PRMT R69, R13, 0x7632, R69 ;  /* 0x000076320d451816 */ /* 0x000fe40000000045 */
[----:B------:R-:W-:Y:S02]  /*09e0*/  @P1 SHF.L.U32 R74, R14, 0x10, RZ ;  /* 0x000000100e4a1819 */ /* 0x000fe400000006ff */
[----:B------:R-:W-:-:S02]  /*09f0*/  @P1 SHF.L.U32 R69, R69, 0x10, RZ ;  /* 0x0000001045451819 */ /* 0x000fc400000006ff */
[----:B------:R-:W-:Y:S02]  /*0a00*/  @P1 SHF.L.U32 R65, R65, 0x10, RZ ;  /* 0x0000001041411819 */ /* 0x000fe400000006ff */
[----:B------:R-:W-:Y:S01]  /*0a10*/  F2FP.BF16.F32.PACK_AB R89, RZ, R4 ;  /* 0x00000004ff59723e */ /* 0x000fe200000010ff */
[----:B---3--:R-:W-:Y:S01]  /*0a20*/  @P1 FFMA.FTZ R68, R69, R75, R68 ;  /* 0x0000004b45441223 */ /* 0x008fe20000010044 */
[C---:B------:R-:W-:Y:S01]  /*0a30*/  IMAD.U32 R69, R66.reuse, 0x10000, RZ ;  /* 0x0001000042457824 */ /* 0x040fe200078e00ff */
[----:B------:R-:W0:Y:S01]  /*0a40*/  @P1 LDC R75, c[0x0][0x40c] ;  /* 0x00010300ff4b1b82 */ /* 0x000e220000000800 */
[----:B------:R-:W-:Y:S02]  /*0a50*/  PRMT R66, R66, 0x7632, R66 ;  /* 0x0000763242427816 */ /* 0x000fe40000000042 */
[----:B----4-:R-:W-:Y:S02]  /*0a60*/  @P1 FFMA.FTZ R69, R74, R80, R69 ;  /* 0x000000504a451223 */ /* 0x010fe40000010045 */
[----:B------:R-:W-:-:S02]  /*0a70*/  SHF.L.U32 R74, R66, 0x10, RZ ;  /* 0x00000010424a7819 */ /* 0x000fc400000006ff */
[----:B------:R-:W-:Y:S01]  /*0a80*/  @P1 SHF.L.U32 R66, R15, 0x10, RZ ;  /* 0x000000100f421819 */ /* 0x000fe200000006ff */
[----:B------:R-:W1:Y:S01]  /*0a90*/  @P1 LDC R80, c[0x0][0x40c] ;  /* 0x00010300ff501b82 */ /* 0x000e620000000800 */
[----:B------:R-:W-:Y:S01]  /*0aa0*/  F2FP.BF16.F32.PACK_AB R90, RZ, R69 ;  /* 0x00000045ff5a723e */ /* 0x000fe200000010ff */
[----:B0-----:R-:W-:Y:S01]  /*0ab0*/  @P1 FFMA.FTZ R74, R65, R75, R74 ;  /* 0x0000004b414a1223 */ /* 0x001fe2000001004a */
[----:B------:R-:W-:-:S05]  /*0ac0*/  IMAD.U32 R75, R67, 0x10000, RZ ;  /* 0x00010000434b7824 */ /* 0x000fca00078e00ff */
[----:B------:R-:W0:Y:S01]  /*0ad0*/  @P1 LDC R65, c[0x0][0x40c] ;  /* 0x00010300ff411b82 */ /* 0x000e220000000800 */
[----:B------:R-:W-:Y:S02]  /*0ae0*/  PRMT R67, R67, 0x7632, R67 ;  /* 0x0000763243437816 */ /* 0x000fe40000000043 */
[----:B------:R-:W-:Y:S01]  /*0af0*/  F2FP.BF16.F32.PACK_AB R91, RZ, R74 ;  /* 0x0000004aff5b723e */ /* 0x000fe200000010ff */
[----:B-1----:R-:W-:Y:S01]  /*0b00*/  @P1 FFMA.FTZ R75, R66, R80, R75 ;  /* 0x00000050424b1223 */ /* 0x002fe2000001004b */
[----:B------:R-:W-:-:S03]  /*0b10*/  SHF.L.U32 R80, R64, 0x10, RZ ;  /* 0x0000001040507819 */ /* 0x000fc600000006ff */
[----:B------:R-:W1:Y:S01]  /*0b20*/  @P1 LDC R66, c[0x0][0x40c] ;  /* 0x00010300ff421b82 */ /* 0x000e620000000800 */
[----:B------:R-:W-:Y:S01]  /*0b30*/  @P1 SHF.L.U32 R64, R12, 0x10, RZ ;  /* 0x000000100c401819 */ /* 0x000fe200000006ff */
[----:B------:R-:W-:Y:S01]  /*0b40*/  IMAD.U32 R83, R67, 0x10000, RZ ;  /* 0x0001000043537824 */ /* 0x000fe200078e00ff */
[----:B------:R-:W-:-:S03]  /*0b50*/  F2FP.BF16.F32.PACK_AB R67, RZ, R75 ;  /* 0x0000004bff43723e */ /* 0x000fc600000010ff */
[----:B0-----:R-:W-:Y:S01]  /*0b60*/  @P1 FFMA.FTZ R80, R64, R65, R80 ;  /* 0x0000004140501223 */ /* 0x001fe20000010050 */
[----:B------:R-:W-:Y:S02]  /*0b70*/  @P1 PRMT R64, R15, 0x7632, R64 ;  /* 0x000076320f401816 */ /* 0x000fe40000000040 */
[----:B------:R-:W-:Y:S02]  /*0b80*/  F2FP.BF16.F32.PACK_AB R65, RZ, R3 ;  /* 0x00000003ff41723e */ /* 0x000fe400000010ff */
[----:B------:R-:W-:-:S05]  /*0b90*/  @P1 SHF.L.U32 R64, R64, 0x10, RZ ;  /* 0x0000001040401819 */ /* 0x000fca00000006ff */
[----:B-1----:R-:W-:Y:S01]  /*0ba0*/  @P1 FFMA.FTZ R83, R64, R66, R83 ;  /* 0x0000004240531223 */ /* 0x002fe20000010053 */
[----:B------:R-:W-:Y:S02]  /*0bb0*/  F2FP.BF16.F32.PACK_AB R66, RZ, R68 ;  /* 0x00000044ff42723e */ /* 0x000fe400000010ff */
[----:B------:R-:W-:Y:S02]  /*0bc0*/  F2FP.BF16.F32.PACK_AB R64, RZ, R80 ;  /* 0x00000050ff40723e */ /* 0x000fe400000010ff */
[----:B------:R-:W-:Y:S02]  /*0bd0*/  F2FP.BF16.F32.PACK_AB R88, RZ, R83 ;  /* 0x00000053ff58723e */ /* 0x000fe400000010ff */
[----:B------:R-:W-:Y:S02]  /*0be0*/  PRMT R65, R65, 0x5410, R66 ;  /* 0x0000541041417816 */ /* 0x000fe40000000042 */
[----:B------:R-:W-:Y:S02]  /*0bf0*/  PRMT R66, R90, 0x5410, R91 ;  /* 0x000054105a427816 */ /* 0x000fe4000000005b */
[----:B------:R-:W-:-:S02]  /*0c00*/  PRMT R64, R64, 0x5410, R89 ;  /* 0x0000541040407816 */ /* 0x000fc40000000059 */
[----:B------:R-:W-:Y:S01]  /*0c10*/  PRMT R67, R67, 0x5410, R88 ;  /* 0x0000541043437816 */ /* 0x000fe20000000058 */
[----:B------:R-:W-:Y:S06]  /*0c20*/  BRA `(.L_x_4137) ;  /* 0x0000000000b87947 */ /* 0x000fec0003800000 */
.L_x_4136:
[----:B------:R-:W1:Y:S01]  /*0c30*/  @UP2 LDCU UR4, c[0x0][0x40c] ;  /* 0x00008180ff0427ac */ /* 0x000e620008000800 */
[C---:B0----5:R-:W-:Y:S01]  /*0c40*/  @P3 PRMT R3, R12.reuse, 0x7632, R3 ;  /* 0x000076320c033816 */ /* 0x061fe20000000003 */
[----:B------:R-:W-:Y:S01]  /*0c50*/  IMAD.MOV.U32 R4, RZ, RZ, RZ ;  /* 0x000000ffff047224 */ /* 0x000fe200078e00ff */
[----:B------:R-:W-:Y:S01]  /*0c60*/  @P3 SHF.L.U32 R65, R12, 0x10, RZ ;  /* 0x000000100c413819 */ /* 0x000fe200000006ff */
[----:B------:R-:W0:Y:S01]  /*0c70*/  @UP2 LDCU UR5, c[0x0][0x40c] ;  /* 0x00008180ff0527ac */ /* 0x000e220008000800 */
[----:B------:R-:W-:Y:S02]  /*0c80*/  @P3 PRMT R64, R13, 0x7632, R64 ;  /* 0x000076320d403816 */ /* 0x000fe40000000040 */
[----:B------:R-:W-:Y:S02]  /*0c90*/  CS2R R68, SRZ ;  /* 0x0000000000447805 */ /* 0x000fe4000001ff00 */
[----:B------:R-:W-:Y:S01]  /*0ca0*/  @P3 SHF.L.U32 R3, R3, 0x10, RZ ;  /* 0x0000001003033819 */ /* 0x000fe200000006ff */
[----:B------:R-:W2:Y:S01]  /*0cb0*/  @UP2 LDCU UR23, c[0x0][0x40c] ;  /* 0x00008180ff1727ac */ /* 0x000ea20008000800 */
[----:B------:R-:W-:-:S02]  /*0cc0*/  MOV R80, RZ ;  /* 0x000000ff00507202 */ /* 0x000fc40000000f00 */
[----:B------:R-:W-:Y:S02]  /*0cd0*/  CS2R R74, SRZ ;  /* 0x00000000004a7805 */ /* 0x000fe4000001ff00 */
[----:B------:R-:W-:Y:S01]  /*0ce0*/  @P3 SHF.L.U32 R64, R64, 0x10, RZ ;  /* 0x0000001040403819 */ /* 0x000fe200000006ff */
[----:B------:R-:W3:Y:S01]  /*0cf0*/  @UP2 LDCU UR7, c[0x0][0x40c] ;  /* 0x00008180ff0727ac */ /* 0x000ee20008000800 */
[----:B------:R-:W-:Y:S02]  /*0d00*/  @P3 SHF.L.U32 R66, R15, 0x10, RZ ;  /* 0x000000100f423819 */ /* 0x000fe400000006ff */
[----:B------:R-:W-:Y:S01]  /*0d10*/  MOV R83, RZ ;  /* 0x000000ff00537202 */ /* 0x000fe20000000f00 */
[----:B------:R-:W4:Y:S01]  /*0d20*/  @UP2 LDCU UR25, c[0x0][0x40c] ;  /* 0x00008180ff1927ac */ /* 0x000f220008000800 */
[----:B-1----:R-:W-:Y:S01]  /*0d30*/  @P3 FMUL.FTZ R80, R65, UR4 ;  /* 0x0000000441503c20 */ /* 0x002fe20008410000 */
[----:B------:R-:W-:Y:S01]  /*0d40*/  @P3 IMAD.U32 R65, R13, 0x10000, RZ ;  /* 0x000100000d413824 */ /* 0x000fe200078e00ff */
[----:B------:R-:W1:Y:S01]  /*0d50*/  @UP2 LDCU UR26, c[0x0][0x40c] ;  /* 0x00008180ff1a27ac */ /* 0x000e620008000800 */
[----:B0-----:R-:W-:Y:S01]  /*0d60*/  @P3 FMUL.FTZ R4, R3, UR5 ;  /* 0x0000000503043c20 */ /* 0x001fe20008410000 */
[----:B------:R-:W-:Y:S01]  /*0d70*/  HFMA2 R3, -RZ, RZ, 0, 0 ;  /* 0x00000000ff037431 */ /* 0x000fe200000001ff */
[----:B------:R-:W0:Y:S01]  /*0d80*/  @UP2 LDCU UR24, c[0x0][0x40c] ;  /* 0x00008180ff1827ac */ /* 0x000e220008000800 */
[----:B--2---:R-:W-:Y:S01]  /*0d90*/  @P3 FMUL.FTZ R68, R64, UR23 ;  /* 0x0000001740443c20 */ /* 0x004fe20008410000 */
[----:B------:R-:W-:Y:S01]  /*0da0*/  @P3 PRMT R64, R14, 0x7632, R64 ;  /* 0x000076320e403816 */ /* 0x000fe20000000040 */
[----:B------:R-:W2:Y:S01]  /*0db0*/  @UP2 LDCU UR4, c[0x0][0x40c] ;  /* 0x00008180ff0427ac */ /* 0x000ea20008000800 */
[----:B---3--:R-:W-:-:S02]  /*0dc0*/  @P3 FMUL.FTZ R3, R65, UR7 ;  /* 0x0000000741033c20 */ /* 0x008fc40008410000 */
[----:B------:R-:W-:Y:S02]  /*0dd0*/  @P3 SHF.L.U32 R64, R64, 0x10, RZ ;  /* 0x0000001040403819 */ /* 0x000fe400000006ff */
[----:B------:R-:W-:Y:S02]  /*0de0*/  @P3 PRMT R65, R15, 0x7632, R65 ;  /* 0x000076320f413816 */ /* 0x000fe40000000041 */
[----:B------:R-:W-:Y:S01]  /*0df0*/  F2FP.BF16.F32.PACK_AB R89, RZ, R3 ;  /* 0x00000003ff59723e */ /* 0x000fe200000010ff */
[----:B----4-:R-:W-:Y:S01]  /*0e00*/  @P3 FMUL.FTZ R74, R64, UR25 ;  /* 0x00000019404a3c20 */ /* 0x010fe20008410000 */
[----:B------:R-:W-:Y:S01]  /*0e10*/  @P3 SHF.L.U32 R65, R65, 0x10, RZ ;  /* 0x0000001041413819 */ /* 0x000fe200000006ff */
[----:B------:R-:W-:Y:S02]  /*0e20*/  @P3 IMAD.U32 R64, R14, 0x10000, RZ ;  /* 0x000100000e403824 */ /* 0x000fe400078e00ff */
[----:B-1----:R-:W-:Y:S01]  /*0e30*/  @P3 FMUL.FTZ R75, R66, UR26 ;  /* 0x0000001a424b3c20 */ /* 0x002fe20008410000 */
[----:B------:R-:W-:Y:S01]  /*0e40*/  F2FP.BF16.F32.PACK_AB R90, RZ, R68 ;  /* 0x00000044ff5a723e */ /* 0x000fe200000010ff */
[----:B0-----:R-:W-:Y:S01]  /*0e50*/  @P3 FMUL.FTZ R69, R64, UR24 ;  /* 0x0000001840453c20 */ /* 0x001fe20008410000 */
[----:B------:R-:W-:-:S02]  /*0e60*/  F2FP.BF16.F32.PACK_AB R64, RZ, R80 ;  /* 0x00000050ff40723e */ /* 0x000fc400000010ff */
[----:B------:R-:W-:Y:S01]  /*0e70*/  F2FP.BF16.F32.PACK_AB R67, RZ, R75 ;  /* 0x0000004bff43723e */ /* 0x000fe200000010ff */
[----:B--2---:R-:W-:Y:S01]  /*0e80*/  @P3 FMUL.FTZ R83, R65, UR4 ;  /* 0x0000000441533c20 */ /* 0x004fe20008410000 */
        /* <DEDUP_REMOVED lines=8> */
.L_x_4137:
[----:B------:R-:W0:Y:S01]  /*0f10*/  LDC.64 R88, c[0x0][0x3a8] ;  /* 0x0000ea00ff587b82 */ /* 0x000e220000000a00 */
[----:B------:R-:W-:Y:S01]  /*0f20*/  IADD3 R87, PT, PT, R87, 0x80, RZ ;  /* 0x0000008057577810 */ /* 0x000fe20007ffe0ff */
[C---:B0-----:R-:W-:Y:S01]  /*0f30*/  IMAD.WIDE.U32 R88, R86.reuse, 0x10, R88 ;  /* 0x0000001056587825 */ /* 0x041fe200078e0058 */
[----:B------:R-:W-:-:S04]  /*0f40*/  IADD3 R86, PT, PT, R86, 0x80, RZ ;  /* 0x0000008056567810 */ /* 0x000fc80007ffe0ff */
[----:B------:R1:W-:Y:S03]  /*0f50*/  STG.E.128 desc[UR12][R88.64], R64 ;  /* 0x0000004058007986 */ /* 0x0003e6000c101d0c */
.L_x_4134:
[----:B0--3--:R-:W-:Y:S05]  /*0f60*/  BSYNC.RECONVERGENT B0 ;  /* 0x0000000000007941 */ /* 0x009fea0003800200 */
.L_x_4133:
[----:B------:R-:W-:Y:S01]  /*0f70*/  ISETP.GE.U32.AND P1, PT, R10, 0x100, PT ;  /* 0x000001000a00780c */ /* 0x000fe20003f26070 */
[----:B------:R-:W-:-:S12]  /*0f80*/  BSSY.RECONVERGENT B0, `(.L_x_4138) ;  /* 0x0000075000007945 */ /* 0x000fd80003800200 */
[----:B------:R-:W-:Y:S05]  /*0f90*/  @!P1 BRA `(.L_x_4139) ;  /* 0x0000000400cc9947 */ /* 0x000fea0003800000 */
[----:B------:R-:W-:-:S04]  /*0fa0*/  UISETP.NE.U32.AND UP0, UPT, UR14, URZ, UPT ;  /* 0x000000ff0e00728c */ /* 0x000fc8000bf05070 */
[----:B------:R-:W-:Y:S01]  /*0fb0*/  UISETP.NE.AND.EX UP0, UPT, UR15, URZ, UPT, UP0 ;  /* 0x000000ff0f00728c */ /* 0x000fe2000bf05300 */
[----:B------:R-:W-:Y:S10]  /*0fc0*/  BRA.U !UP2, `(.L_x_4140) ;  /* 0x000000010a0c7547 */ /* 0x000ff4000b800000 */
[----:B------:R-:W0:Y:S02]  /*0fd0*/  LDC.64 R12, c[0x0][0x390] ;  /* 0x0000e400ff0c7b82 */ /* 0x000e240000000a00 */
[----:B0-----:R-:W-:-:S06]  /*0fe0*/  IMAD.WIDE.U32 R12, R87, 0x10, R12 ;  /* 0x00000010570c7825 */ /* 0x001fcc00078e000c */
[----:B------:R-:W5:Y:S02]  /*0ff0*/  LDG.E.128 R12, desc[UR12][R12.64] ;  /* 0x0000000c0c0c7981 */ /* 0x000f64000c1e1d00 */
.L_x_4140:
[----:B------:R-:W-:Y:S05]  /*1000*/  BRA.U !UP0, `(.L_x_4141) ;  /* 0x0000000108e47547 */ /* 0x000fea000b800000 */
[----:B-1----:R-:W0:Y:S02]  /*1010*/  LDC.64 R64, c[0x0][0x3a0] ;  /* 0x0000e800ff407b82 */ /* 0x002e240000000a00 */
[----:B0-----:R-:W-:-:S06]  /*1020*/  IMAD.WIDE.U32 R64, R86, 0x10, R64 ;  /* 0x0000001056407825 */ /* 0x001fcc00078e0040 */
[----:B------:R-:W2:Y:S01]  /*1030*/  LDG.E.128 R64, desc[UR12][R64.64] ;  /* 0x0000000c40407981 */ /* 0x000ea2000c1e1d00 */
[----:B------:R-:W-:-:S13]  /*1040*/  ISETP.LT.AND P2, PT, RZ, UR21, PT ;  /* 0x00000015ff007c0c */ /* 0x000fda000bf41270 */
[----:B------:R-:W0:Y:S01]  /*1050*/  @P2 LDC R70, c[0x0][0x40c] ;  /* 0x00010300ff462b82 */ /* 0x000e220000000800 */
[----:B-----5:R-:W-:-:S07]  /*1060*/  @P2 SHF.L.U32 R6, R13, 0x10, RZ ;  /* 0x000000100d062819 */ /* 0x020fce00000006ff */
[----:B------:R-:W1:Y:S08]  /*1070*/  @P2 LDC R76, c[0x0][0x40c] ;  /* 0x00010300ff4c2b82 */ /* 0x000e700000000800 */
[----:B------:R-:W3:Y:S08]  /*1080*/  @P2 LDC R77, c[0x0][0x40c] ;  /* 0x00010300ff4d2b82 */ /* 0x000ef00000000800 */
[----:B------:R-:W4:Y:S01]  /*1090*/  @P2 LDC R81, c[0x0][0x40c] ;  /* 0x00010300ff512b82 */ /* 0x000f220000000800 */
[C---:B--2---:R-:W-:Y:S01]  /*10a0*/  IMAD.U32 R5, R65.reuse, 0x10000, RZ ;  /* 0x0001000041057824 */ /* 0x044fe200078e00ff */
[----:B------:R-:W-:-:S03]  /*10b0*/  PRMT R65, R65, 0x7632, R65 ;  /* 0x0000763241417816 */ /* 0x000fc60000000041 */
[----:B0-----:R-:W-:Y:S01]  /*10c0*/  @P2 FFMA.FTZ R5, R6, R70, R5 ;  /* 0x0000004606052223 */ /* 0x001fe20000010005 */
[----:B------:R-:W-:Y:S02]  /*10d0*/  PRMT R6, R64, 0x7632, R6 ;  /* 0x0000763240067816 */ /* 0x000fe40000000006 */
[----:B------:R-:W-:Y:S02]  /*10e0*/  @P2 PRMT R70, R12, 0x7632, R70 ;  /* 0x000076320c462816 */ /* 0x000fe40000000046 */
[----:B------:R-:W-:Y:S02]  /*10f0*/  SHF.L.U32 R6, R6, 0x10, RZ ;  /* 0x0000001006067819 */ /* 0x000fe400000006ff */
[----:B------:R-:W-:Y:S01]  /*1100*/  @P2 SHF.L.U32 R71, R70, 0x10, RZ ;  /* 0x0000001046472819 */ /* 0x000fe200000006ff */
[----:B------:R-:W-:Y:S01]  /*1110*/  IMAD.U32 R70, R65, 0x10000, RZ ;  /* 0x0001000041467824 */ /* 0x000fe200078e00ff */
[----:B------:R-:W-:-:S03]  /*1120*/  @P2 PRMT R65, R14, 0x7632, R65 ;  /* 0x000076320e412816 */ /* 0x000fc60000000041 */
[----:B-1----:R-:W-:Y:S01]  /*1130*/  @P2 FFMA.FTZ R6, R71, R76, R6 ;  /* 0x0000004c47062223 */ /* 0x002fe20000010006 */
[----:B------:R-:W-:Y:S02]  /*1140*/  @P2 PRMT R71, R13, 0x7632, R71 ;  /* 0x000076320d472816 */ /* 0x000fe40000000047 */
[----:B------:R-:W-:Y:S02]  /*1150*/  @P2 SHF.L.U32 R76, R14, 0x10, RZ ;  /* 0x000000100e4c2819 */ /* 0x000fe400000006ff */
[----:B------:R-:W-:Y:S02]  /*1160*/  @P2 SHF.L.U32 R71, R71, 0x10, RZ ;  /* 0x0000001047472819 */ /* 0x000fe400000006ff */
[----:B------:R-:W-:Y:S02]  /*1170*/  @P2 SHF.L.U32 R65, R65, 0x10, RZ ;  /* 0x0000001041412819 */ /* 0x000fe400000006ff */
[----:B------:R-:W-:Y:S01]  /*1180*/  F2FP.BF16.F32.PACK_AB R89, RZ, R6 ;  /* 0x00000006ff59723e */ /* 0x000fe200000010ff */
[----:B---3--:R-:W-:Y:S01]  /*1190*/  @P2 FFMA.FTZ R70, R71, R77, R70 ;  /* 0x0000004d47462223 */ /* 0x008fe20000010046 */
[C---:B------:R-:W-:Y:S01]  /*11a0*/  SHF.L.U32 R71, R66.reuse, 0x10, RZ ;  /* 0x0000001042477819 */ /* 0x040fe200000006ff */
[----:B------:R-:W0:Y:S01]  /*11b0*/  @P2 LDC R77, c[0x0][0x40c] ;  /* 0x00010300ff4d2b82 */ /* 0x000e220000000800 */
[----:B------:R-:W-:-:S03]  /*11c0*/  PRMT R66, R66, 0x7632, R66 ;  /* 0x0000763242427816 */ /* 0x000fc60000000042 */
[----:B----4-:R-:W-:Y:S02]  /*11d0*/  @P2 FFMA.FTZ R71, R76, R81, R71 ;  /* 0x000000514c472223 */ /* 0x010fe40000010047 */
[----:B------:R-:W-:Y:S01]  /*11e0*/  IMAD.U32 R76, R66, 0x10000, RZ ;  /* 0x00010000424c7824 */ /* 0x000fe200078e00ff */
[----:B------:R-:W-:Y:S01]  /*11f0*/  @P2 SHF.L.U32 R66, R15, 0x10, RZ ;  /* 0x000000100f422819 */ /* 0x000fe200000006ff */
[----:B------:R-:W1:Y:S01]  /*1200*/  @P2 LDC R81, c[0x0][0x40c] ;  /* 0x00010300ff512b82 */ /* 0x000e620000000800 */
[----:B------:R-:W-:Y:S01]  /*1210*/  F2FP.BF16.F32.PACK_AB R90, RZ, R71 ;  /* 0x00000047ff5a723e */ /* 0x000fe200000010ff */
[----:B0-----:R-:W-:Y:S01]  /*1220*/  @P2 FFMA.FTZ R76, R65, R77, R76 ;  /* 0x0000004d414c2223 */ /* 0x001fe2000001004c */
[----:B------:R-:W-:-:S05]  /*1230*/  SHF.L.U32 R77, R67, 0x10, RZ ;  /* 0x00000010434d7819 */ /* 0x000fca00000006ff */
[----:B------:R-:W0:Y:S01]  /*1240*/  @P2 LDC R65, c[0x0][0x40c] ;  /* 0x00010300ff412b82 */ /* 0x000e220000000800 */
[----:B------:R-:W-:Y:S02]  /*1250*/  PRMT R67, R67, 0x7632, R67 ;  /* 0x0000763243437816 */ /* 0x000fe40000000043 */
[----:B------:R-:W-:Y:S02]  /*1260*/  F2FP.BF16.F32.PACK_AB R91, RZ, R76 ;  /* 0x0000004cff5b723e */ /* 0x000fe400000010ff */
[----:B------:R-:W-:Y:S01]  /*1270*/  SHF.L.U32 R84, R67, 0x10, RZ ;  /* 0x0000001043547819 */ /* 0x000fe200000006ff */
[----:B-1----:R-:W-:Y:S01]  /*1280*/  @P2 FFMA.FTZ R77, R66, R81, R77 ;  /* 0x00000051424d2223 */ /* 0x002fe2000001004d */
[----:B------:R-:W-:Y:S01]  /*1290*/  IMAD.U32 R81, R64, 0x10000, RZ ;  /* 0x0001000040517824 */ /* 0x000fe200078e00ff */
[----:B------:R-:W1:Y:S01]  /*12a0*/  @P2 LDC R66, c[0x0][0x40c] ;  /* 0x00010300ff422b82 */ /* 0x000e620000000800 */
[----:B------:R-:W-:Y:S02]  /*12b0*/  @P2 SHF.L.U32 R64, R12, 0x10, RZ ;  /* 0x000000100c402819 */ /* 0x000fe400000006ff */
[----:B------:R-:W-:-:S03]  /*12c0*/  F2FP.BF16.F32.PACK_AB R67, RZ, R77 ;  /* 0x0000004dff43723e */ /* 0x000fc600000010ff */
[----:B0-----:R-:W-:Y:S01]  /*12d0*/  @P2 FFMA.FTZ R81, R64, R65, R81 ;  /* 0x0000004140512223 */ /* 0x001fe20000010051 */
[----:B------:R-:W-:-:S04]  /*12e0*/  @P2 PRMT R64, R15, 0x7632, R64 ;  /* 0x000076320f402816 */ /* 0x000fc80000000040 */
[----:B------:R-:W-:Y:S02]  /*12f0*/  @P2 SHF.L.U32 R65, R64, 0x10, RZ ;  /* 0x0000001040412819 */ /* 0x000fe400000006ff */
[----:B------:R-:W-:-:S03]  /*1300*/  F2FP.BF16.F32.PACK_AB R64, RZ, R81 ;  /* 0x00000051ff40723e */ /* 0x000fc600000010ff */
        /* <DEDUP_REMOVED lines=9> */
.L_x_4141:
[----:B------:R-:W0:Y:S01]  /*13a0*/  @UP2 LDCU UR4, c[0x0][0x40c] ;  /* 0x00008180ff0427ac */ /* 0x000e220008000800 */
[----:B-1---5:R-:W-:Y:S01]  /*13b0*/  @P3 PRMT R64, R13, 0x7632, R64 ;  /* 0x000076320d403816 */ /* 0x022fe20000000040 */
[----:B------:R-:W-:Y:S01]  /*13c0*/  IMAD.MOV.U32 R81, RZ, RZ, RZ ;  /* 0x000000ffff517224 */ /* 0x000fe200078e00ff */
[C---:B------:R-:W-:Y:S01]  /*13d0*/  @P3 SHF.L.U32 R65, R12.reuse, 0x10, RZ ;  /* 0x000000100c413819 */ /* 0x040fe200000006ff */
[----:B------:R-:W1:Y:S01]  /*13e0*/  @UP2 LDCU UR23, c[0x0][0x40c] ;  /* 0x00008180ff1727ac */ /* 0x000e620008000800 */
[----:B------:R-:W-:Y:S01]  /*13f0*/  @P3 PRMT R5, R12, 0x7632, R5 ;  /* 0x000076320c053816 */ /* 0x000fe20000000005 */
[----:B------:R-:W-:Y:S02]  /*1400*/  @P3 IMAD.U32 R64, R64, 0x10000, RZ ;  /* 0x0001000040403824 */ /* 0x000fe400078e00ff */
[----:B------:R-:W-:Y:S01]  /*1410*/  HFMA2 R6, -RZ, RZ, 0, 0 ;  /* 0x00000000ff067431 */ /* 0x000fe200000001ff */
[----:B------:R-:W2:Y:S01]  /*1420*/  @UP2 LDCU UR5, c[0x0][0x40c] ;  /* 0x00008180ff0527ac */ /* 0x000ea20008000800 */
[----:B------:R-:W-:-:S02]  /*1430*/  CS2R R70, SRZ ;  /* 0x0000000000467805 */ /* 0x000fc4000001ff00 */
[----:B------:R-:W-:Y:S02]  /*1440*/  @P3 SHF.L.U32 R5, R5, 0x10, RZ ;  /* 0x0000001005053819 */ /* 0x000fe400000006ff */
[----:B------:R-:W-:Y:S01]  /*1450*/  CS2R R76, SRZ ;  /* 0x00000000004c7805 */ /* 0x000fe2000001ff00 */
[----:B------:R-:W3:Y:S01]  /*1460*/  @UP2 LDCU UR7, c[0x0][0x40c] ;  /* 0x00008180ff0727ac */ /* 0x000ee20008000800 */
[----:B------:R-:W-:Y:S01]  /*1470*/  HFMA2 R84, -RZ, RZ, 0, 0 ;  /* 0x00000000ff547431 */ /* 0x000fe200000001ff */
[----:B------:R-:W-:Y:S01]  /*1480*/  @P3 SHF.L.U32 R66, R15, 0x10, RZ ;  /* 0x000000100f423819 */ /* 0x000fe200000006ff */
[----:B------:R-:W4:Y:S01]  /*1490*/  @UP2 LDCU UR25, c[0x0][0x40c] ;  /* 0x00008180ff1927ac */ /* 0x000f220008000800 */
[----:B0-----:R-:W-:Y:S01]  /*14a0*/  @P3 FMUL.FTZ R81, R65, UR4 ;  /* 0x0000000441513c20 */ /* 0x001fe20008410000 */
[----:B------:R-:W-:Y:S01]  /*14b0*/  @P3 SHF.L.U32 R65, R13, 0x10, RZ ;  /* 0x000000100d413819 */ /* 0x000fe200000006ff */
[----:B------:R-:W0:Y:S01]  /*14c0*/  @UP2 LDCU UR26, c[0x0][0x40c] ;  /* 0x00008180ff1a27ac */ /* 0x000e220008000800 */
[----:B-1----:R-:W-:Y:S01]  /*14d0*/  @P3 FMUL.FTZ R70, R64, UR23 ;  /* 0x0000001740463c20 */ /* 0x002fe20008410000 */
[----:B------:R-:W-:Y:S01]  /*14e0*/  @P3 PRMT R64, R14, 0x7632, R64 ;  /* 0x000076320e403816 */ /* 0x000fe20000000040 */
[----:B------:R-:W1:Y:S01]  /*14f0*/  @UP2 LDCU UR24, c[0x0][0x40c] ;  /* 0x00008180ff1827ac */ /* 0x000e620008000800 */
[----:B--2---:R-:W-:Y:S01]  /*1500*/  @P3 FMUL.FTZ R6, R5, UR5 ;  /* 0x0000000505063c20 */ /* 0x004fe20008410000 */
[----:B------:R-:W-:Y:S01]  /*1510*/  MOV R5, RZ ;  /* 0x000000ff00057202 */ /* 0x000fe20000000f00 */
[----:B------:R-:W2:Y:S01]  /*1520*/  @UP2 LDCU UR4, c[0x0][0x40c] ;  /* 0x00008180ff0427ac */ /* 0x000ea20008000800 */
[----:B------:R-:W-:-:S02]  /*1530*/  @P3 IMAD.U32 R64, R64, 0x10000, RZ ;  /* 0x0001000040403824 */ /* 0x000fc400078e00ff */
[----:B---3--:R-:W-:Y:S01]  /*1540*/  @P3 FMUL.FTZ R5, R65, UR7 ;  /* 0x0000000741053c20 */ /* 0x008fe20008410000 */
[----:B------:R-:W-:Y:S02]  /*1550*/  @P3 PRMT R65, R15, 0x7632, R65 ;  /* 0x000076320f413816 */ /* 0x000fe40000000041 */
[----:B------:R-:W-:Y:S01]  /*1560*/  F2FP.BF16.F32.PACK_AB R90, RZ, R70 ;  /* 0x00000046ff5a723e */ /* 0x000fe200000010ff */
[----:B----4-:R-:W-:Y:S01]  /*1570*/  @P3 FMUL.FTZ R76, R64, UR25 ;  /* 0x00000019404c3c20 */ /* 0x010fe20008410000 */
[----:B------:R-:W-:Y:S02]  /*1580*/  @P3 SHF.L.U32 R65, R65, 0x10, RZ ;  /* 0x0000001041413819 */ /* 0x000fe400000006ff */
[----:B------:R-:W-:Y:S01]  /*1590*/  @P3 SHF.L.U32 R64, R14, 0x10, RZ ;  /* 0x000000100e403819 */ /* 0x000fe200000006ff */
[----:B0-----:R-:W-:Y:S01]  /*15a0*/  @P3 FMUL.FTZ R77, R66, UR26 ;  /* 0x0000001a424d3c20 */ /* 0x001fe20008410000 */
[----:B------:R-:W-:Y:S02]  /*15b0*/  F2FP.BF16.F32.PACK_AB R89, RZ, R5 ;  /* 0x00000005ff59723e */ /* 0x000fe400000010ff */
[----:B------:R-:W-:Y:S01]  /*15c0*/  F2FP.BF16.F32.PACK_AB R88, RZ, R76 ;  /* 0x0000004cff58723e */ /* 0x000fe200000010ff */
[----:B-1----:R-:W-:Y:S01]  /*15d0*/  @P3 FMUL.FTZ R71, R64, UR24 ;  /* 0x0000001840473c20 */ /* 0x002fe20008410000 */
[----:B------:R-:W-:-:S02]  /*15e0*/  F2FP.BF16.F32.PACK_AB R64, RZ, R81 ;  /* 0x00000051ff40723e */ /* 0x000fc400000010ff */
[----:B------:R-:W-:Y:S01]  /*15f0*/  F2FP.BF16.F32.PACK_AB R67, RZ, R77 ;  /* 0x0000004dff43723e */ /* 0x000fe200000010ff */
[----:B--2---:R-:W-:Y:S01]  /*1600*/  @P3 FMUL.FTZ R84, R65, UR4 ;  /* 0x0000000441543c20 */ /* 0x004fe20008410000 */
[----:B------:R-:W-:Y:S02]  /*1610*/  F2FP.BF16.F32.PACK_AB R65, RZ, R6 ;  /* 0x00000006ff41723e */ /* 0x000fe400000010ff */
[----:B------:R-:W-:Y:S02]  /*1620*/  F2FP.BF16.F32.PACK_AB R66, RZ, R71 ;  /* 0x00000047ff42723e */ /* 0x000fe400000010ff */
[----:B------:R-:W-:Y:S02]  /*1630*/  F2FP.BF16.F32.PACK_AB R91, RZ, R84 ;  /* 0x00000054ff5b723e */ /* 0x000fe400000010ff */
[----:B------:R-:W-:Y:S02]  /*1640*/  PRMT R64, R64, 0x5410, R65 ;  /* 0x0000541040407816 */ /* 0x000fe40000000041 */
[----:B------:R-:W-:-:S02]  /*1650*/  PRMT R67, R67, 0x5410, R91 ;  /* 0x0000541043437816 */ /* 0x000fc4000000005b */
[----:B------:R-:W-:Y:S02]  /*1660*/  PRMT R65, R89, 0x5410, R90 ;  /* 0x0000541059417816 */ /* 0x000fe4000000005a */
[----:B------:R-:W-:-:S07]  /*1670*/  PRMT R66, R66, 0x5410, R88 ;  /* 0x0000541042427816 */ /* 0x000fce0000000058 */
.L_x_4142:
[----:B------:R-:W0:Y:S01]  /*1680*/  LDC.64 R88, c[0x0][0x3a8] ;  /* 0x0000ea00ff587b82 */ /* 0x000e220000000a00 */
[----:B------:R-:W-:Y:S02]  /*1690*/  VIADD R87, R87, 0x80 ;  /* 0x0000008057577836 */ /* 0x000fe40000000000 */
[C---:B0-----:R-:W-:Y:S01]  /*16a0*/  IMAD.WIDE.U32 R88, R86.reuse, 0x10, R88 ;  /* 0x0000001056587825 */ /* 0x041fe200078e0058 */
[----:B------:R-:W-:-:S04]  /*16b0*/  IADD3 R86, PT, PT, R86, 0x80, RZ ;  /* 0x0000008056567810 */ /* 0x000fc80007ffe0ff */
[----:B------:R0:W-:Y:S03]  /*16c0*/  STG.E.128 desc[UR12][R88.64], R64 ;  /* 0x0000004058007986 */ /* 0x0001e6000c101d0c */
.L_x_4139:
[----:B------:R-:W-:Y:S05]  /*16d0*/  BSYNC.RECONVERGENT B0 ;  /* 0x0000000000007941 */ /* 0x000fea0003800200 */
.L_x_4138:
        /* <DEDUP_REMOVED lines=9> */
.L_x_4145:
[----:B------:R-:W-:Y:S05]  /*1770*/  BRA.U !UP0, `(.L_x_4146) ;  /* 0x0000000108e47547 */ /* 0x000fea000b800000 */
[----:B01----:R-:W0:Y:S02]  /*1780*/  LDC.64 R64, c[0x0][0x3a0] ;  /* 0x0000e800ff407b82 */ /* 0x003e240000000a00 */
[----:B0-----:R-:W-:-:S06]  /*1790*/  IMAD.WIDE.U32 R64, R86, 0x10, R64 ;  /* 0x0000001056407825 */ /* 0x001fcc00078e0040 */
[----:B------:R-:W2:Y:S01]  /*17a0*/  LDG.E.128 R64, desc[UR12][R64.64] ;  /* 0x0000000c40407981 */ /* 0x000ea2000c1e1d00 */
[----:B------:R-:W-:-:S13]  /*17b0*/  ISETP.LT.AND P3, PT, RZ, UR21, PT ;  /* 0x00000015ff007c0c */ /* 0x000fda000bf61270 */
[----:B------:R-:W0:Y:S01]  /*17c0*/  @P3 LDC R72, c[0x0][0x40c] ;  /* 0x00010300ff483b82 */ /* 0x000e220000000800 */
[----:B-----5:R-:W-:-:S07]  /*17d0*/  @P3 SHF.L.U32 R8, R13, 0x10, RZ ;  /* 0x000000100d083819 */ /* 0x020fce00000006ff */
[----:B------:R-:W1:Y:S08]  /*17e0*/  @P3 LDC R78, c[0x0][0x40c] ;  /* 0x00010300ff4e3b82 */ /* 0x000e700000000800 */
[----:B------:R-:W3:Y:S08]  /*17f0*/  @P3 LDC R79, c[0x0][0x40c] ;  /* 0x00010300ff4f3b82 */ /* 0x000ef00000000800 */
[----:B------:R-:W4:Y:S08]  /*1800*/  @P3 LDC R82, c[0x0][0x40c] ;  /* 0x00010300ff523b82 */ /* 0x000f300000000800 */
[----:B------:R-:W4:Y:S08]  /*1810*/  @P3 LDC R85, c[0x0][0x40c] ;  /* 0x00010300ff553b82 */ /* 0x000f300000000800 */
[----:B------:R-:W4:Y:S01]  /*1820*/  @P3 LDC R87, c[0x0][0x40c] ;  /* 0x00010300ff573b82 */ /* 0x000f220000000800 */
[----:B--2---:R-:W-:-:S02]  /*1830*/  SHF.L.U32 R7, R65, 0x10, RZ ;  /* 0x0000001041077819 */ /* 0x004fc400000006ff */
[----:B------:R-:W-:-:S03]  /*1840*/  PRMT R65, R65, 0x7632, R65 ;  /* 0x0000763241417816 */ /* 0x000fc60000000041 */
[----:B0-----:R-:W-:Y:S01]  /*1850*/  @P3 FFMA.FTZ R7, R8, R72, R7 ;  /* 0x0000004808073223 */ /* 0x001fe20000010007 */
[----:B------:R-:W-:Y:S02]  /*1860*/  PRMT R8, R64, 0x7632, R8 ;  /* 0x0000763240087816 */ /* 0x000fe40000000008 */
[----:B------:R-:W-:-:S03]  /*1870*/  @P3 PRMT R72, R12, 0x7632, R72 ;  /* 0x000076320c483816 */ /* 0x000fc60000000048 */
[----:B------:R-:W-:Y:S01]  /*1880*/  IMAD.U32 R8, R8, 0x10000, RZ ;  /* 0x0001000008087824 */ /* 0x000fe200078e00ff */
[----:B------:R-:W-:Y:S02]  /*1890*/  @P3 SHF.L.U32 R73, R72, 0x10, RZ ;  /* 0x0000001048493819 */ /* 0x000fe400000006ff */
[----:B------:R-:W-:Y:S02]  /*18a0*/  SHF.L.U32 R72, R65, 0x10, RZ ;  /* 0x0000001041487819 */ /* 0x000fe400000006ff */
[C---:B------:R-:W-:Y:S01]  /*18b0*/  @P3 PRMT R65, R14.reuse, 0x7632, R65 ;  /* 0x000076320e413816 */ /* 0x040fe20000000041 */
[----:B-1----:R-:W-:Y:S01]  /*18c0*/  @P3 FFMA.FTZ R8, R73, R78, R8 ;  /* 0x0000004e49083223 */ /* 0x002fe20000010008 */
[----:B------:R-:W-:Y:S02]  /*18d0*/  @P3 PRMT R73, R13, 0x7632, R73 ;  /* 0x000076320d493816 */ /* 0x000fe40000000049 */
[----:B------:R-:W-:Y:S02]  /*18e0*/  @P3 SHF.L.U32 R78, R14, 0x10, RZ ;  /* 0x000000100e4e3819 */ /* 0x000fe400000006ff */
[----:B------:R-:W-:-:S02]  /*18f0*/  @P3 SHF.L.U32 R73, R73, 0x10, RZ ;  /* 0x0000001049493819 */ /* 0x000fc400000006ff */
[----:B------:R-:W-:-:S03]  /*1900*/  @P3 SHF.L.U32 R65, R65, 0x10, RZ ;  /* 0x0000001041413819 */ /* 0x000fc600000006ff */
[----:B---3--:R-:W-:Y:S01]  /*1910*/  @P3 FFMA.FTZ R72, R73, R79, R72 ;  /* 0x0000004f49483223 */ /* 0x008fe20000010048 */
[C---:B------:R-:W-:Y:S01]  /*1920*/  IMAD.U32 R73, R66.reuse, 0x10000, RZ ;  /* 0x0001000042497824 */ /* 0x040fe200078e00ff */
[----:B------:R-:W0:Y:S01]  /*1930*/  @P3 LDC R79, c[0x0][0x40c] ;  /* 0x00010300ff4f3b82 */ /* 0x000e220000000800 */
[----:B------:R-:W-:Y:S02]  /*1940*/  PRMT R66, R66, 0x7632, R66 ;  /* 0x0000763242427816 */ /* 0x000fe40000000042 */
[----:B----4-:R-:W-:Y:S01]  /*1950*/  @P3 FFMA.FTZ R73, R78, R82, R73 ;  /* 0x000000524e493223 */ /* 0x010fe20000010049 */
[----:B------:R-:W-:Y:S02]  /*1960*/  @P3 SHF.L.U32 R82, R15, 0x10, RZ ;  /* 0x000000100f523819 */ /* 0x000fe400000006ff */
[----:B------:R-:W-:Y:S02]  /*1970*/  SHF.L.U32 R78, R66, 0x10, RZ ;  /* 0x00000010424e7819 */ /* 0x000fe400000006ff */
[----:B------:R-:W1:Y:S01]  /*1980*/  @P3 LDC R66, c[0x0][0x40c] ;  /* 0x00010300ff423b82 */ /* 0x000e620000000800 */
[----:B------:R-:W-:-:S02]  /*1990*/  F2FP.BF16.F32.PACK_AB R88, RZ, R73 ;  /* 0x00000049ff58723e */ /* 0x000fc400000010ff */
[----:B0-----:R-:W-:Y:S01]  /*19a0*/  @P3 FFMA.FTZ R78, R65, R79, R78 ;  /* 0x0000004f414e3223 */ /* 0x001fe2000001004e */
[C---:B------:R-:W-:Y:S01]  /*19b0*/  IMAD.U32 R79, R67.reuse, 0x10000, RZ ;  /* 0x00010000434f7824 */ /* 0x040fe200078e00ff */
[----:B------:R-:W-:Y:S02]  /*19c0*/  PRMT R67, R67, 0x7632, R67 ;  /* 0x0000763243437816 */ /* 0x000fe40000000043 */
[----:B------:R-:W-:Y:S01]  /*19d0*/  @P3 SHF.L.U32 R65, R12, 0x10, RZ ;  /* 0x000000100c413819 */ /* 0x000fe200000006ff */
[----:B------:R-:W-:Y:S01]  /*19e0*/  @P3 FFMA.FTZ R79, R82, R85, R79 ;  /* 0x00000055524f3223 */ /* 0x000fe2000001004f */
[----:B------:R-:W-:Y:S01]  /*19f0*/  SHF.L.U32 R82, R64, 0x10, RZ ;  /* 0x0000001040527819 */ /* 0x000fe200000006ff */
[----:B------:R-:W-:Y:S01]  /*1a00*/  IMAD.U32 R85, R67, 0x10000, RZ ;  /* 0x0001000043557824 */ /* 0x000fe200078e00ff */
[----:B------:R-:W-:Y:S02]  /*1a10*/  @P3 PRMT R64, R15, 0x7632, R64 ;  /* 0x000076320f403816 */ /* 0x000fe40000000040 */
[----:B------:R-:W-:Y:S01]  /*1a20*/  F2FP.BF16.F32.PACK_AB R89, RZ, R78 ;  /* 0x0000004eff59723e */ /* 0x000fe200000010ff */
[----:B-1----:R-:W-:Y:S01]  /*1a30*/  @P3 FFMA.FTZ R82, R65, R66, R82 ;  /* 0x0000004241523223 */ /* 0x002fe20000010052 */
[----:B------:R-:W-:-:S02]  /*1a40*/  @P3 SHF.L.U32 R64, R64, 0x10, RZ ;  /* 0x0000001040403819 */ /* 0x000fc400000006ff */
[----:B------:R-:W-:Y:S02]  /*1a50*/  F2FP.BF16.F32.PACK_AB R65, RZ, R7 ;  /* 0x00000007ff41723e */ /* 0x000fe400000010ff */
[----:B------:R-:W-:Y:S01]  /*1a60*/  F2FP.BF16.F32.PACK_AB R66, RZ, R72 ;  /* 0x00000048ff42723e */ /* 0x000fe200000010ff */
[----:B------:R-:W-:Y:S01]  /*1a70*/  @P3 FFMA.FTZ R85, R64, R87, R85 ;  /* 0x0000005740553223 */ /* 0x000fe20000010055 */
        /* <DEDUP_REMOVED lines=9> */
.L_x_4146:
[----:B------:R-:W2:Y:S01]  /*1b10*/  @UP2 LDCU UR23, c[0x0][0x40c] ;  /* 0x00008180ff1727ac */ /* 0x000ea20008000800 */
[----:B01---5:R-:W-:Y:S02]  /*1b20*/  @P3 PRMT R64, R13, 0x7632, R64 ;  /* 0x000076320d403816 */ /* 0x023fe40000000040 */
[----:B------:R-:W-:Y:S02]  /*1b30*/  CS2R R72, SRZ ;  /* 0x0000000000487805 */ /* 0x000fe4000001ff00 */
[----:B------:R-:W-:Y:S01]  /*1b40*/  @P3 PRMT R7, R12, 0x7632, R7 ;  /* 0x000076320c073816 */ /* 0x000fe20000000007 */
[----:B------:R-:W0:Y:S01]  /*1b50*/  @UP2 LDCU UR5, c[0x0][0x40c] ;  /* 0x00008180ff0527ac */ /* 0x000e220008000800 */
[----:B------:R-:W-:Y:S01]  /*1b60*/  @P3 PRMT R65, R14, 0x7632, R65 ;  /* 0x000076320e413816 */ /* 0x000fe20000000041 */
[----:B------:R-:W-:Y:S01]  /*1b70*/  IMAD.MOV.U32 R8, RZ, RZ, RZ ;  /* 0x000000ffff087224 */ /* 0x000fe200078e00ff */
[----:B------:R-:W-:Y:S01]  /*1b80*/  @P3 SHF.L.U32 R64, R64, 0x10, RZ ;  /* 0x0000001040403819 */ /* 0x000fe200000006ff */
[----:B------:R-:W1:Y:S01]  /*1b90*/  @UP2 LDCU UR25, c[0x0][0x40c] ;  /* 0x00008180ff1927ac */ /* 0x000e620008000800 */
[----:B------:R-:W-:Y:S01]  /*1ba0*/  @P3 SHF.L.U32 R7, R7, 0x10, RZ ;  /* 0x0000001007073819 */ /* 0x000fe200000006ff */
[----:B------:R-:W-:Y:S01]  /*1bb0*/  @P3 IMAD.U32 R65, R65, 0x10000, RZ ;  /* 0x0001000041413824 */ /* 0x000fe200078e00ff */
[----:B------:R-:W-:Y:S01]  /*1bc0*/  @P3 SHF.L.U32 R66, R12, 0x10, RZ ;  /* 0x000000100c423819 */ /* 0x000fe200000006ff */
[----:B------:R-:W3:Y:S01]  /*1bd0*/  @UP2 LDCU UR4, c[0x0][0x40c] ;  /* 0x00008180ff0427ac */ /* 0x000ee20008000800 */
[----:B------:R-:W-:-:S02]  /*1be0*/  CS2R R78, SRZ ;  /* 0x00000000004e7805 */ /* 0x000fc4000001ff00 */
[----:B------:R-:W-:Y:S01]  /*1bf0*/  MOV R82, RZ ;  /* 0x000000ff00527202 */ /* 0x000fe20000000f00 */
[----:B------:R-:W4:Y:S01]  /*1c00*/  @UP2 LDCU UR7, c[0x0][0x40c] ;  /* 0x00008180ff0727ac */ /* 0x000f220008000800 */
[C---:B------:R-:W-:Y:S01]  /*1c10*/  @P3 SHF.L.U32 R67, R15.reuse, 0x10, RZ ;  /* 0x000000100f433819 */ /* 0x040fe200000006ff */
[----:B--2---:R-:W-:Y:S01]  /*1c20*/  @P3 FMUL.FTZ R72, R64, UR23 ;  /* 0x0000001740483c20 */ /* 0x004fe20008410000 */
[----:B------:R-:W-:Y:S01]  /*1c30*/  @P3 PRMT R64, R15, 0x7632, R64 ;  /* 0x000076320f403816 */ /* 0x000fe20000000040 */
[----:B------:R-:W2:Y:S01]  /*1c40*/  @UP2 LDCU UR24, c[0x0][0x40c] ;  /* 0x00008180ff1827ac */ /* 0x000ea20008000800 */
[----:B------:R-:W-:Y:S01]  /*1c50*/  MOV R85, RZ ;  /* 0x000000ff00557202 */ /* 0x000fe20000000f00 */
[----:B0-----:R-:W-:Y:S01]  /*1c60*/  @P3 FMUL.FTZ R8, R7, UR5 ;  /* 0x0000000507083c20 */ /* 0x001fe20008410000 */
[----:B------:R-:W-:Y:S01]  /*1c70*/  HFMA2 R7, -RZ, RZ, 0, 0 ;  /* 0x00000000ff077431 */ /* 0x000fe200000001ff */
[----:B------:R-:W0:Y:S01]  /*1c80*/  @UP2 LDCU UR26, c[0x0][0x40c] ;  /* 0x00008180ff1a27ac */ /* 0x000e220008000800 */
[----:B------:R-:W-:Y:S01]  /*1c90*/  @P3 SHF.L.U32 R64, R64, 0x10, RZ ;  /* 0x0000001040403819 */ /* 0x000fe200000006ff */
[----:B-1----:R-:W-:Y:S01]  /*1ca0*/  @P3 FMUL.FTZ R78, R65, UR25 ;  /* 0x00000019414e3c20 */ /* 0x002fe20008410000 */
[----:B------:R-:W-:Y:S01]  /*1cb0*/  @P3 SHF.L.U32 R65, R13, 0x10, RZ ;  /* 0x000000100d413819 */ /* 0x000fe200000006ff */
[----:B------:R-:W1:Y:S01]  /*1cc0*/  @UP2 LDCU UR27, c[0x0][0x40c] ;  /* 0x00008180ff1b27ac */ /* 0x000e620008000800 */
[----:B------:R-:W-:Y:S01]  /*1cd0*/  F2FP.BF16.F32.PACK_AB R87, RZ, R72 ;  /* 0x00000048ff57723e */ /* 0x000fe200000010ff */
[----:B---3--:R-:W-:Y:S01]  /*1ce0*/  @P3 FMUL.FTZ R82, R66, UR4 ;  /* 0x0000000442523c20 */ /* 0x008fe20008410000 */
[----:B------:R-:W-:Y:S01]  /*1cf0*/  @P3 IMAD.U32 R66, R14, 0x10000, RZ ;  /* 0x000100000e423824 */ /* 0x000fe200078e00ff */
[----:B------:R-:W-:Y:S01]  /*1d00*/  F2FP.BF16.F32.PACK_AB R89, RZ, R78 ;  /* 0x0000004eff59723e */ /* 0x000fe200000010ff */
[----:B----4-:R-:W-:Y:S01]  /*1d10*/  @P3 FMUL.FTZ R7, R65, UR7 ;  /* 0x0000000741073c20 */ /* 0x010fe20008410000 */
[----:B------:R-:W-:Y:S01]  /*1d20*/  F2FP.BF16.F32.PACK_AB R65, RZ, R8 ;  /* 0x00000008ff41723e */ /* 0x000fe200000010ff */
[----:B--2---:R-:W-:-:S03]  /*1d30*/  @P3 FMUL.FTZ R73, R66, UR24 ;  /* 0x0000001842493c20 */ /* 0x004fc60008410000 */
[----:B------:R-:W-:Y:S01]  /*1d40*/  F2FP.BF16.F32.PACK_AB R66, RZ, R7 ;  /* 0x00000007ff42723e */ /* 0x000fe200000010ff */
[----:B0-----:R-:W-:Y:S01]  /*1d50*/  @P3 FMUL.FTZ R79, R67, UR26 ;  /* 0x0000001a434f3c20 */ /* 0x001fe20008410000 */
[----:B------:R-:W-:Y:S01]  /*1d60*/  F2FP.BF16.F32.PACK_AB R88, RZ, R73 ;  /* 0x00000049ff58723e */ /* 0x000fe200000010ff */
[----:B-1----:R-:W-:Y:S01]  /*1d70*/  @P3 FMUL.FTZ R85, R64, UR27 ;  /* 0x0000001b40553c20 */ /* 0x002fe20008410000 */
[----:B------:R-:W-:Y:S02]  /*1d80*/  F2FP.BF16.F32.PACK_AB R64, RZ, R82 ;  /* 0x00000052ff40723e */ /* 0x000fe400000010ff */
[----:B------:R-:W-:Y:S02]  /*1d90*/  F2FP.BF16.F32.PACK_AB R67, RZ, R79 ;  /* 0x0000004fff43723e */ /* 0x000fe400000010ff */
[----:B------:R-:W-:Y:S02]  /*1da0*/  F2FP.BF16.F32.PACK_AB R90, RZ, R85 ;  /* 0x00000055ff5a723e */ /* 0x000fe400000010ff */
[----:B------:R-:W-:-:S02]  /*1db0*/  PRMT R64, R64, 0x5410, R65 ;  /* 0x0000541040407816 */ /* 0x000fc40000000041 */
[----:B------:R-:W-:Y:S02]  /*1dc0*/  PRMT R65, R66, 0x5410, R87 ;  /* 0x0000541042417816 */ /* 0x000fe40000000057 */
[----:B------:R-:W-:Y:S02]  /*1dd0*/  PRMT R67, R67, 0x5410, R90 ;  /* 0x0000541043437816 */ /* 0x000fe4000000005a */
[----:B------:R-:W-:-:S07]  /*1de0*/  PRMT R66, R88, 0x5410, R89 ;  /* 0x0000541058427816 */ /* 0x000fce0000000059 */
.L_x_4147:
[----:B------:R-:W0:Y:S02]  /*1df0*/  LDC.64 R88, c[0x0][0x3a8] ;  /* 0x0000ea00ff587b82 */ /* 0x000e240000000a00 */
[----:B0-----:R-:W-:-:S05]  /*1e00*/  IMAD.WIDE.U32 R88, R86, 0x10, R88 ;  /* 0x0000001056587825 */ /* 0x001fca00078e0058 */
[----:B------:R2:W-:Y:S02]  /*1e10*/  STG.E.128 desc[UR12][R88.64], R64 ;  /* 0x0000004058007986 */ /* 0x0005e4000c101d0c */
.L_x_4144:
[----:B------:R-:W-:Y:S05]  /*1e20*/  BSYNC.RECONVERGENT B0 ;  /* 0x0000000000007941 */ /* 0x000fea0003800200 */
.L_x_4143:
        /* <DEDUP_REMOVED lines=108> */
.L_x_4149:
[----:B------:R-:W-:Y:S05]  /*24f0*/  BSYNC.RECONVERGENT B0 ;  /* 0x0000000000007941 */ /* 0x000fea0003800200 */
.L_x_4148:
[----:B------:R-:W-:Y:S01]  /*2500*/  BAR.SYNC.DEFER_BLOCKING 0x0 ;  /* 0x0000000000007b1d */ /* 0x000fe20000010000 */
[----:B------:R-:W-:Y:S01]  /*2510*/  HFMA2 R87, -RZ, RZ, 0, 0 ;  /* 0x00000000ff577431 */ /* 0x000fe200000001ff */
[----:B0-----:R-:W-:-:S04]  /*2520*/  CS2R R64, SRZ ;  /* 0x0000000000407805 */ /* 0x001fc8000001ff00 */
        /* <DEDUP_REMOVED lines=10> */
.L_x_4151:
[----:B------:R-:W-:Y:S05]  /*25d0*/  BSYNC.RECONVERGENT B0 ;  /* 0x0000000000007941 */ /* 0x000fea0003800200 */
.L_x_4150:
[----:B------:R-:W1:Y:S01]  /*25e0*/  SHFL.DOWN PT, R66, R87, 0x2, 0x1f ;  /* 0x08401f0057427f89 */ /* 0x000e6200000e0000 */
[-C--:B------:R-:W-:Y:S01]  /*25f0*/  I2FP.F32.S32 R89, R87.reuse ;  /* 0x0000005700597245 */ /* 0x080fe20000201400 */
[----:B------:R-:W-:Y:S01]  /*2600*/  IMAD.U32 R93, RZ, RZ, UR18 ;  /* 0x00000012ff5d7e24 */ /* 0x000fe2000f8e00ff */
[----:B------:R-:W-:Y:S01]  /*2610*/  ISETP.NE.AND P4, PT, R0, RZ, PT ;  /* 0x000000ff0000720c */ /* 0x000fe20003f85270 */
[----:B0-----:R-:W0:Y:S01]  /*2620*/  SHFL.DOWN PT, R67, R64, 0x2, 0x1f ;  /* 0x08401f0040437f89 */ /* 0x001e2200000e0000 */
[----:B------:R-:W-:Y:S01]  /*2630*/  ISETP.NE.AND P3, PT, RZ, UR19, PT ;  /* 0x00000013ff007c0c */ /* 0x000fe2000bf65270 */
[----:B------:R-:W-:Y:S01]  /*2640*/  UISETP.GE.AND UP0, UPT, UR6, 0x1, UPT ;  /* 0x000000010600788c */ /* 0x000fe2000bf06270 */
        /* <DEDUP_REMOVED lines=8> */
[----:B------:R-:W0:Y:S01]  /*26d0*/  SHFL.DOWN PT, R90, R65, 0x2, 0x1f ;  /* 0x08401f00415a7f89 */ /* 0x000e2200000e0000 */
[----:B------:R-:W-:Y:S02]  /*26e0*/  FMUL.FTZ R89, R88, R89 ;  /* 0x0000005958597220 */ /* 0x000fe40000410000 */
[----:B------:R-:W1:Y:S02]  /*26f0*/  MUFU.RCP R88, R67 ;  /* 0x0000004300587308 */ /* 0x000e640000001000 */
[----:B------:R-:W-:Y:S01]  /*2700*/  FMUL.FTZ R86, R89, R86 ;  /* 0x0000005659567220 */ /* 0x000fe20000410000 */
[----:B-1----:R-:W-:Y:S01]  /*2710*/  FMUL.FTZ R64, R88, R91 ;  /* 0x0000005b58407220 */ /* 0x002fe20000410000 */
[----:B0-----:R-:W-:-:S04]  /*2720*/  FADD.FTZ R91, R90, R65 ;  /* 0x000000415a5b7221 */ /* 0x001fc80000010000 */
[----:B------:R-:W0:Y:S01]  /*2730*/  SHFL.DOWN PT, R89, R64, 0x1, 0x1f ;  /* 0x08201f0040597f89 */ /* 0x000e2200000e0000 */
[-C--:B------:R-:W-:Y:S01]  /*2740*/  I2FP.F32.S32 R90, R87.reuse ;  /* 0x00000057005a7245 */ /* 0x080fe20000201400 */
[----:B------:R-:W-:Y:S01]  /*2750*/  FFMA.FTZ R88, R88, R86, R91 ;  /* 0x0000005658587223 */ /* 0x000fe2000001005b */
[----:B------:R-:W-:-:S04]  /*2760*/  IADD3 R86, PT, PT, R66, R87, RZ ;  /* 0x0000005742567210 */ /* 0x000fc80007ffe0ff */
[----:B------:R-:W1:Y:S01]  /*2770*/  SHFL.DOWN PT, R91, R88, 0x1, 0x1f ;  /* 0x08201f00585b7f89 */ /* 0x000e6200000e0000 */
[----:B------:R-:W-:-:S04]  /*2780*/  I2FP.F32.S32 R86, R86 ;  /* 0x0000005600567245 */ /* 0x000fc80000201400 */
[----:B------:R2:W3:Y:S02]  /*2790*/  MUFU.RCP R65, R86 ;  /* 0x0000005600417308 */ /* 0x0004e40000001000 */
[----:B--2---:R-:W2:Y:S01]  /*27a0*/  LDC R86, c[0x0][0x448] ;  /* 0x00011200ff567b82 */ /* 0x004ea20000000800 */
[----:B0-----:R-:W-:Y:S01]  /*27b0*/  FADD.FTZ R87, R64, -R89 ;  /* 0x8000005940577221 */ /* 0x001fe20000010000 */
[----:B------:R-:W-:-:S03]  /*27c0*/  FMUL.FTZ R92, R89, R90 ;  /* 0x0000005a595c7220 */ /* 0x000fc60000410000 */
[----:B------:R-:W-:Y:S01]  /*27d0*/  FMUL.FTZ R66, R87, R87 ;  /* 0x0000005757427220 */ /* 0x000fe20000410000 */
[----:B------:R-:W-:-:S03]  /*27e0*/  FFMA.FTZ R92, R67, R64, R92 ;  /* 0x00000040435c7223 */ /* 0x000fc6000001005c */
[----:B------:R-:W-:Y:S01]  /*27f0*/  FMUL.FTZ R66, R67, R66 ;  /* 0x0000004243427220 */ /* 0x000fe20000410000 */
[----:B---3--:R-:W-:Y:S01]  /*2800*/  FMUL.FTZ R89, R65, R92 ;  /* 0x0000005c41597220 */ /* 0x008fe20000410000 */
[----:B-1----:R-:W-:Y:S01]  /*2810*/  FADD.FTZ R64, R88, R91 ;  /* 0x0000005b58407221 */ /* 0x002fe20000010000 */
[----:B------:R-:W-:Y:S01]  /*2820*/  MOV R91, UR18 ;  /* 0x00000012005b7c02 */ /* 0x000fe20008000f00 */
[----:B------:R-:W-:-:S03]  /*2830*/  FMUL.FTZ R66, R66, R90 ;  /* 0x0000005a42427220 */ /* 0x000fc60000410000 */
[----:B------:R-:W0:Y:S01]  /*2840*/  SHFL.IDX PT, R89, R89, RZ, 0x1f ;  /* 0x00001fff59597589 */ /* 0x000e2200000e0000 */
[----:B------:R-:W-:Y:S02]  /*2850*/  FFMA.FTZ R88, R65, R66, R64 ;  /* 0x0000004241587223 */ /* 0x000fe40000010040 */
[----:B------:R-:W1:Y:S03]  /*2860*/  @!P4 LDC.64 R66, c[0x0][0x3c0] ;  /* 0x0000f000ff42cb82 */ /* 0x000e660000000a00 */
[----:B------:R-:W2:Y:S01]  /*2870*/  SHFL.IDX PT, R65, R88, RZ, 0x1f ;  /* 0x00001fff58417589 */ /* 0x000ea200000e0000 */
[----:B0-----:R-:W-:Y:S01]  /*2880*/  FMUL.FTZ R64, R89, R89 ;  /* 0x0000005959407220 */ /* 0x001fe20000410000 */
[----:B-1----:R-:W-:-:S04]  /*2890*/  @!P4 IMAD.WIDE R66, R91, 0x4, R66 ;  /* 0x000000045b42c825 */ /* 0x002fc800078e0242 */
[----:B------:R-:W-:Y:S01]  /*28a0*/  FSEL R87, R64, RZ, P3 ;  /* 0x000000ff40577208 */ /* 0x000fe20001800000 */
[----:B--2---:R-:W-:Y:S02]  /*28b0*/  FFMA.FTZ R86, R65, UR20, R86 ;  /* 0x0000001441567c23 */ /* 0x004fe40008010056 */
[----:B------:R-:W0:Y:S01]  /*28c0*/  @!P4 LDC.64 R64, c[0x0][0x3c8] ;  /* 0x0000f200ff40cb82 */ /* 0x000e220000000a00 */
[----:B------:R1:W-:Y:S01]  /*28d0*/  @!P4 STG.E desc[UR12][R66.64], R89 ;  /* 0x000000594200c986 */ /* 0x0003e2000c10190c */
[----:B------:R-:W-:-:S06]  /*28e0*/  FADD.FTZ R87, R86, R87 ;  /* 0x0000005756577221 */ /* 0x000fcc0000010000 */
[----:B------:R-:W2:Y:S01]  /*28f0*/  MUFU.RSQ R87, R87 ;  /* 0x0000005700577308 */ /* 0x000ea20000001400 */
[----:B0-----:R-:W-:-:S05]  /*2900*/  @!P4 IMAD.WIDE R64, R93, 0x4, R64 ;  /* 0x000000045d40c825 */ /* 0x001fca00078e0240 */
[----:B--2---:R1:W-:Y:S01]  /*2910*/  @!P4 STG.E desc[UR12][R64.64], R87 ;  /* 0x000000574000c986 */ /* 0x0043e2000c10190c */
        /* <DEDUP_REMOVED lines=21> */
[----:B------:R-:W-:Y:S01]  /*2a70*/  FFMA.FTZ R67, R67, R56, R48 ;  /* 0x0000003843437223 */ /* 0x000fe20000010030 */
[----:B------:R-:W-:Y:S01]  /*2a80*/  FFMA.FTZ R92, R92, R57, R49 ;  /* 0x000000395c5c7223 */ /* 0x000fe20000010031 */
[--C-:B------:R-:W-:Y:S01]  /*2a90*/  FADD.FTZ R90, R75, -R88.reuse ;  /* 0x800000584b5a7221 */ /* 0x100fe20000010000 */
[----:B------:R-:W-:Y:S01]  /*2aa0*/  F2FP.BF16.F32.PACK_AB R64, R65, R64 ;  /* 0x000000404140723e */ /* 0x000fe200000010ff */
[----:B------:R-:W-:Y:S01]  /*2ab0*/  FMUL.FTZ R65, R87, R66 ;  /* 0x0000004257417220 */ /* 0x000fe20000410000 */
[----:B------:R-:W-:-:S03]  /*2ac0*/  FADD.FTZ R66, R68, -R88 ;  /* 0x8000005844427221 */ /* 0x000fc60000010000 */
[----:B------:R-:W-:Y:S01]  /*2ad0*/  FFMA.FTZ R65, R65, R62, R54 ;  /* 0x0000003e41417223 */ /* 0x000fe20000010036 */
[----:B------:R-:W-:-:S04]  /*2ae0*/  FMUL.FTZ R66, R87, R66 ;  /* 0x0000004257427220 */ /* 0x000fc80000410000 */
[----:B------:R-:W-:-:S05]  /*2af0*/  FFMA.FTZ R66, R66, R63, R55 ;  /* 0x0000003f42427223 */ /* 0x000fca0000010037 */
[----:B------:R-:W-:Y:S02]  /*2b00*/  F2FP.BF16.F32.PACK_AB R65, R66, R65 ;  /* 0x000000414241723e */ /* 0x000fe400000010ff */
[----:B------:R-:W-:Y:S01]  /*2b10*/  F2FP.BF16.F32.PACK_AB R66, R92, R67 ;  /* 0x000000435c42723e */ /* 0x000fe200000010ff */
[----:B------:R-:W-:Y:S01]  /*2b20*/  FMUL.FTZ R67, R87, R90 ;  /* 0x0000005a57437220 */ /* 0x000fe20000410000 */
[----:B------:R-:W-:Y:S01]  /*2b30*/  FADD.FTZ R92, R83, -R88 ;  /* 0x80000058535c7221 */ /* 0x000fe20000010000 */
[----:B------:R-:W0:Y:S02]  /*2b40*/  LDC.64 R90, c[0x0][0x428] ;  /* 0x00010a00ff5a7b82 */ /* 0x000e240000000a00 */
[----:B------:R-:W-:Y:S01]  /*2b50*/  FFMA.FTZ R67, R67, R58, R50 ;  /* 0x0000003a43437223 */ /* 0x000fe20000010032 */
[----:B------:R-:W-:-:S04]  /*2b60*/  FMUL.FTZ R92, R87, R92 ;  /* 0x0000005c575c7220 */ /* 0x000fc80000410000 */
[----:B------:R-:W-:-:S05]  /*2b70*/  FFMA.FTZ R92, R92, R59, R51 ;  /* 0x0000003b5c5c7223 */ /* 0x000fca0000010033 */
[----:B------:R-:W-:Y:S01]  /*2b80*/  F2FP.BF16.F32.PACK_AB R67, R92, R67 ;  /* 0x000000435c43723e */ /* 0x000fe200000010ff */
[C---:B0-----:R-:W-:Y:S01]  /*2b90*/  IMAD.WIDE.U32 R90, R86.reuse, 0x10, R90 ;  /* 0x00000010565a7825 */ /* 0x041fe200078e005a */
[----:B------:R-:W-:-:S04]  /*2ba0*/  IADD3 R86, PT, PT, R86, 0x80, RZ ;  /* 0x0000008056567810 */ /* 0x000fc80007ffe0ff */
[----:B------:R0:W-:Y:S03]  /*2bb0*/  STG.E.128 desc[UR12][R90.64], R64 ;  /* 0x000000405a007986 */ /* 0x0001e6000c101d0c */
.L_x_4154:
[----:B------:R-:W-:Y:S05]  /*2bc0*/  BSYNC.RECONVERGENT B0 ;  /* 0x0000000000007941 */ /* 0x000fea0003800200 */
.L_x_4153:
[----:B------:R-:W-:Y:S04]  /*2bd0*/  BSSY.RECONVERGENT B0, `(.L_x_4155) ;  /* 0x0000022000007945 */ /* 0x000fe80003800200 */
[----:B------:R-:W-:Y:S05]  /*2be0*/  @!P1 BRA `(.L_x_4156) ;  /* 0x0000000000809947 */ /* 0x000fea0003800000 */
[--C-:B01----:R-:W-:Y:S01]  /*2bf0*/  FADD.FTZ R64, R81, -R88.reuse ;  /* 0x8000005851407221 */ /* 0x103fe20000010000 */
        /* <DEDUP_REMOVED lines=31> */
.L_x_4156:
[----:B------:R-:W-:Y:S05]  /*2df0*/  BSYNC.RECONVERGENT B0 ;  /* 0x0000000000007941 */ /* 0x000fea0003800200 */
.L_x_4155:
        /* <DEDUP_REMOVED lines=13> */
[C---:B------:R-:W-:Y:S01]  /*2ed0*/  FMUL.FTZ R88, R87.reuse, R88 ;  /* 0x0000005857587220 */ /* 0x040fe20000410000 */
[C---:B------:R-:W-:Y:S01]  /*2ee0*/  FMUL.FTZ R64, R87.reuse, R89 ;  /* 0x0000005957407220 */ /* 0x040fe20000410000 */
[----:B------:R-:W-:Y:S01]  /*2ef0*/  FMUL.FTZ R89, R87, R92 ;  /* 0x0000005c57597220 */ /* 0x000fe20000410000 */
[----:B-----5:R-:W-:Y:S01]  /*2f00*/  FFMA.FTZ R65, R65, R30, R22 ;  /* 0x0000001e41417223 */ /* 0x020fe20000010016 */
[----:B------:R-:W-:Y:S01]  /*2f10*/  FFMA.FTZ R92, R88, R27, R19 ;  /* 0x0000001b585c7223 */ /* 0x000fe20000010013 */
[----:B------:R-:W-:Y:S01]  /*2f20*/  FFMA.FTZ R88, R67, R31, R23 ;  /* 0x0000001f43587223 */ /* 0x000fe20000010017 */
[----:B------:R-:W-:Y:S01]  /*2f30*/  FMUL.FTZ R93, R87, R66 ;  /* 0x00000042575d7220 */ /* 0x000fe20000410000 */
[----:B------:R-:W-:Y:S01]  /*2f40*/  FFMA.FTZ R66, R89, R24, R16 ;  /* 0x0000001859427223 */ /* 0x000fe20000010010 */
[----:B------:R-:W-:Y:S01]  /*2f50*/  FMUL.FTZ R90, R87, R90 ;  /* 0x0000005a575a7220 */ /* 0x000fe20000410000 */
[----:B------:R-:W-:Y:S01]  /*2f60*/  FFMA.FTZ R91, R91, R28, R20 ;  /* 0x0000001c5b5b7223 */ /* 0x000fe20000010014 */
[----:B------:R-:W-:Y:S01]  /*2f70*/  F2FP.BF16.F32.PACK_AB R65, R88, R65 ;  /* 0x000000415841723e */ /* 0x000fe200000010ff */
[----:B------:R-:W-:Y:S01]  /*2f80*/  FFMA.FTZ R93, R93, R26, R18 ;  /* 0x0000001a5d5d7223 */ /* 0x000fe20000010012 */
[----:B------:R-:W0:Y:S01]  /*2f90*/  LDC.64 R88, c[0x0][0x428] ;  /* 0x00010a00ff587b82 */ /* 0x000e220000000a00 */
[----:B------:R-:W-:Y:S01]  /*2fa0*/  FFMA.FTZ R87, R90, R25, R17 ;  /* 0x000000195a577223 */ /* 0x000fe20000010011 */
[----:B------:R-:W-:-:S02]  /*2fb0*/  FFMA.FTZ R64, R64, R29, R21 ;  /* 0x0000001d40407223 */ /* 0x000fc40000010015 */
[----:B------:R-:W-:Y:S02]  /*2fc0*/  F2FP.BF16.F32.PACK_AB R67, R92, R93 ;  /* 0x0000005d5c43723e */ /* 0x000fe400000010ff */
[----:B------:R-:W-:Y:S02]  /*2fd0*/  F2FP.BF16.F32.PACK_AB R66, R87, R66 ;  /* 0x000000425742723e */ /* 0x000fe400000010ff */
[----:B------:R-:W-:Y:S01]  /*2fe0*/  F2FP.BF16.F32.PACK_AB R64, R64, R91 ;  /* 0x0000005b4040723e */ /* 0x000fe200000010ff */
[----:B0-----:R-:W-:-:S05]  /*2ff0*/  IMAD.WIDE.U32 R88, R86, 0x10, R88 ;  /* 0x0000001056587825 */ /* 0x001fca00078e0058 */
[----:B------:R3:W-:Y:S02]  /*3000*/  STG.E.128 desc[UR12][R88.64], R64 ;  /* 0x0000004058007986 */ /* 0x0007e4000c101d0c */
.L_x_4157:
[----:B------:R-:W-:Y:S05]  /*3010*/  BSYNC.RECONVERGENT B0 ;  /* 0x0000000000007941 */ /* 0x000fea0003800200 */
.L_x_4152:
[----:B------:R-:W-:Y:S02]  /*3020*/  UIADD3 UR18, UPT, UPT, UR18, UR16, URZ ;  /* 0x0000001012127290 */ /* 0x000fe4000fffe0ff */
[----:B------:R-:W-:Y:S02]  /*3030*/  UPLOP3.LUT UP1, UPT, UPT, UPT, UP1, 0x40, 0x4 ;  /* 0x000000000004789c */ /* 0x000fe40003f2e810 */
[----:B------:R-:W-:-:S09]  /*3040*/  UISETP.GE.AND UP0, UPT, UR18, UR17, UPT ;  /* 0x000000111200728c */ /* 0x000fd2000bf06270 */
[----:B------:R-:W-:Y:S05]  /*3050*/  BRA.U !UP0, `(.L_x_4158) ;  /* 0xffffffd508887547 */ /* 0x000fea000b83ffff */
[----:B------:R-:W-:Y:S05]  /*3060*/  EXIT ;  /* 0x000000000000794d */ /* 0x000fea0003800000 */
.L_x_4159:
        /* <DEDUP_REMOVED lines=9> */
.L_x_20765:


//--------------------- .text._ZN10layer_norm13ln_fwd_kernelINS_13Kernel_traitsIf13__nv_bfloat16S2_S2_fjLj3072ELj1ELj1ELj4ELj16ENS_18Kernel_traits_baseILj3072EfS2_S2_S2_fjLj128EEEEELb0ELb0ELb1ELb1EEEvNS_9FwdParamsE --------------------------
	.section	.text._ZN10layer_norm13ln_fwd_kernelINS_13Kernel_traitsIf13__nv_bfloat16S2_S2_fjLj3072ELj1ELj1ELj4ELj16ENS_18Kernel_traits_baseILj3072EfS2_S2_S2_fjLj128EEEEELb0ELb0ELb1ELb1EEEvNS_9FwdParamsE,"ax",@progbits
	.align	128
        .global         _ZN10layer_norm13ln_fwd_kernelINS_13Kernel_traitsIf13__nv_bfloat16S2_S2_fjLj3072ELj1ELj1ELj4ELj16ENS_18Kernel_traits_baseILj3072EfS2_S2_S2_fjLj128EEEEELb0ELb0ELb1ELb1EEEvNS_9FwdParamsE
        .type           _ZN10layer_norm13ln_fwd_kernelINS_13Kernel_traitsIf13__nv_bfloat16S2_S2_fjLj3072ELj1ELj1ELj4ELj16ENS_18Kernel_traits_baseILj3072EfS2_S2_S2_fjLj128EEEEELb0ELb0ELb1ELb1EEEvNS_9FwdParamsE,@function
        .size           _ZN10layer_norm13ln_fwd_kernelINS_13Kernel_traitsIf13__nv_bfloat16S2_S2_fjLj3072ELj1ELj1ELj4ELj16ENS_18Kernel_traits_baseILj3072EfS2_S2_S2_fjLj128EEEEELb0ELb0ELb1ELb1EEEvNS_9FwdParamsE,(.L_x_20766 - _ZN10layer_norm13ln_fwd_kernelINS_13Kernel_traitsIf13__nv_bfloat16S2_S2_fjLj3072ELj1ELj1ELj4ELj16ENS_18Kernel_traits_baseILj3072EfS2_S2_S2_fjLj128EEEEELb0ELb0ELb1ELb1EEEvNS_9FwdParamsE)
        .other          _ZN10layer_norm13ln_fwd_kernelINS_13Kernel_traitsIf13__nv_bfloat16S2_S2_fjLj3072ELj1ELj1ELj4ELj16ENS_18Kernel_traits_baseILj3072EfS2_S2_S2_fjLj128EEEEELb0ELb0ELb1ELb1EEEvNS_9FwdParamsE,@"STO_CUDA_ENTRY STV_DEFAULT"
_ZN10layer_norm13ln_fwd_kernelINS_13Kernel_traitsIf13__nv_bfloat16S2_S2_fjLj3072ELj1ELj1ELj4ELj16ENS_18Kernel_traits_baseILj3072EfS2_S2_S2_fjLj128EEEEELb0ELb0ELb1ELb1EEEvNS_9FwdParamsE:
.text._ZN10layer_norm13ln_fwd_kernelINS_13Kernel_traitsIf13__nv_bfloat16S2_S2_fjLj3072ELj1ELj1ELj4ELj16ENS_18Kernel_traits_baseILj3072EfS2_S2_S2_fjLj128EEEEELb0ELb0ELb1ELb1EEEvNS_9FwdParamsE:
[----:B------:R-:W-:Y:S01]  /*0000*/  LDC R1, c[0x0][0x37c] ;  /* 0x0000df00ff017b82 */ /* 0x000fe20000000800 */
[----:B------:R-:W0:Y:S01]  /*0010*/  LDCU.64 UR4, c[0x0][0x438] ;  /* 0x00008700ff0477ac */ /* 0x000e220008000a00 */
[----:B------:R-:W1:Y:S06]  /*0020*/  S2R R0, SR_TID.X ;  /* 0x0000000000007919 */ /* 0x000e6c0000002100 */
[----:B------:R-:W2:Y:S01]  /*0030*/  S2UR UR7, SR_CTAID.X ;  /* 0x00000000000779c3 */ /* 0x000ea20000002500 */
[----:B------:R-:W3:Y:S01]  /*0040*/  LDCU.64 UR12, c[0x0][0x358] ;  /* 0x00006b00ff0c77ac */ /* 0x000ee20008000a00 */
[----:B0-----:R-:W-:-:S04]  /*0050*/  UISETP.NE.U32.AND UP0, UPT, UR4, URZ, UPT ;  /* 0x000000ff0400728c */ /* 0x001fc8000bf05070 */
[----:B------:R-:W-:-:S09]  /*0060*/  UISETP.NE.AND.EX UP0, UPT, UR5, URZ, UPT, UP0 ;  /* 0x000000ff0500728c */ /* 0x000fd2000bf05300 */
[----:B--23--:R-:W-:Y:S05]  /*0070*/  BRA.U !UP0, `(.L_x_4160) ;  /* 0x0000000108447547 */ /* 0x00cfea000b800000 */
[----:B------:R-:W1:Y:S08]  /*0080*/  LDC.64 R2, c[0x0][0x3d0] ;  /* 0x0000f400ff027b82 */ /* 0x000e700000000a00 */
[----:B------:R-:W0:Y:S01]  /*0090*/  LDC.64 R4, c[0x0][0x438] ;  /* 0x00010e00ff047b82 */ /* 0x000e220000000a00 */
[----:B-1----:R-:W-:-:S05]  /*00a0*/  IMAD.WIDE.U32 R2, R0, 0x20, R2 ;  /* 0x0000002000027825 */ /* 0x002fca00078e0002 */
[----:B------:R1:W5:Y:S01]  /*00b0*/  LDG.E.128 R60, desc[UR12][R2.64] ;  /* 0x0000000c023c7981 */ /* 0x000362000c1e1d00 */
[----:B0-----:R-:W-:-:S03]  /*00c0*/  IMAD.WIDE.U32 R4, R0, 0x20, R4 ;  /* 0x0000002000047825 */ /* 0x001fc600078e0004 */
[----:B------:R1:W5:Y:S04]  /*00d0*/  LDG.E.128 R56, desc[UR12][R2.64+0x10] ;  /* 0x0000100c02387981 */ /* 0x000368000c1e1d00 */
        /* <DEDUP_REMOVED lines=9> */
[----:B------:R1:W5:Y:S01]  /*0170*/  LDG.E.128 R16, desc[UR12][R4.64+0x2010] ;  /* 0x0020100c04107981 */ /* 0x000362000c1e1d00 */
[----:B------:R-:W-:Y:S05]  /*0180*/  BRA `(.L_x_4161) ;  /* 0x0000000000507947 */ /* 0x000fea0003800000 */
.L_x_4160:
[----:B------:R-:W1:Y:S02]  /*0190*/  LDC.64 R2, c[0x0][0x3d0] ;  /* 0x0000f400ff027b82 */ /* 0x000e640000000a00 */
[----:B-1----:R-:W-:-:S05]  /*01a0*/  IMAD.WIDE.U32 R2, R0, 0x20, R2 ;  /* 0x0000002000027825 */ /* 0x002fca00078e0002 */
[----:B------:R0:W5:Y:S04]  /*01b0*/  LDG.E.128 R60, desc[UR12][R2.64] ;  /* 0x0000000c023c7981 */ /* 0x000168000c1e1d00 */
        /* <DEDUP_REMOVED lines=16> */
[----:B0-----:R-:W-:-:S07]  /*02c0*/  CS2R R36, SRZ ;  /* 0x0000000000247805 */ /* 0x001fce000001ff00 */
.L_x_4161:
[----:B------:R-:W0:Y:S02]  /*02d0*/  LDCU UR4, c[0x0][0x384] ;  /* 0x00007080ff0477ac */ /* 0x000e240008000800 */
[----:B0-----:R-:W-:-:S06]  /*02e0*/  UISETP.GE.AND UP0, UPT, UR7, UR4, UPT ;  /* 0x000000040700728c */ /* 0x001fcc000bf06270 */
[----:B------:R-:W-:-:S13]  /*02f0*/  PLOP3.LUT P0, PT, PT, PT, UP0, 0x80, 0x8 ;  /* 0x000000000008781c */ /* 0x000fda0003f0f008 */
[----:B------:R-:W-:Y:S05]  /*0300*/  @P0 EXIT ;  /* 0x000000000000094d */ /* 0x000fea0003800000 */
[----:B------:R-:W0:Y:S01]  /*0310*/  LDCU UR20, c[0x0][0x388] ;  /* 0x00007100ff1477ac */ /* 0x000e220008000800 */
[----:B------:R-:W2:Y:S01]  /*0320*/  LDCU.U8 UR21, c[0x0][0x410] ;  /* 0x00008200ff1577ac */ /* 0x000ea20008000000 */
[----:B------:R-:W3:Y:S01]  /*0330*/  LDCU UR24, c[0x0][0x400] ;  /* 0x00008000ff1877ac */ /* 0x000ee20008000800 */
[----:B------:R-:W4:Y:S01]  /*0340*/  LDCU.128 UR8, c[0x0][0x3f0] ;  /* 0x00007e00ff0877ac */ /* 0x000f220008000c00 */
[----:B------:R-:W0:Y:S01]  /*0350*/  LDCU.64 UR14, c[0x0][0x3a0] ;  /* 0x00007400ff0e77ac */ /* 0x000e220008000a00 */
[----:B------:R-:W0:Y:S01]  /*0360*/  LDCU.64 UR16, c[0x0][0x380] ;  /* 0x00007000ff1077ac */ /* 0x000e220008000a00 */
[----:B------:R-:W-:-:S11]  /*0370*/  UPLOP3.LUT UP1, UPT, UPT, UPT, UPT, 0x40, 0x4 ;  /* 0x000000000004789c */ /* 0x000fd60003f2e870 */
.L_x_4173:
[----:B----4-:R-:W-:-:S06]  /*0380*/  UIMAD.WIDE UR4, UR7, 0x4, UR8 ;  /* 0x00000004070478a5 */ /* 0x010fcc000f8e0208 */
[----:B-1----:R-:W-:Y:S02]  /*0390*/  MOV R2, UR4 ;  /* 0x0000000400027c02 */ /* 0x002fe40008000f00 */
[----:B------:R-:W-:-:S05]  /*03a0*/  MOV R3, UR5 ;  /* 0x0000000500037c02 */ /* 0x000fca0008000f00 */
[----:B------:R-:W4:Y:S01]  /*03b0*/  LDG.E R2, desc[UR12][R2.64] ;  /* 0x0000000c02027981 */ /* 0x000f22000c1e1900 */
[----:B------:R-:W-:Y:S01]  /*03c0*/  HFMA2 R76, -RZ, RZ, 0, 0 ;  /* 0x00000000ff4c7431 */ /* 0x000fe200000001ff */
[----:B------:R-:W-:-:S06]  /*03d0*/  UIMAD.WIDE UR18, UR7, 0x4, UR10 ;  /* 0x00000004071278a5 */ /* 0x000fcc000f8e020a */
[----:B------:R-:W-:Y:S02]  /*03e0*/  MOV R4, UR18 ;  /* 0x0000001200047c02 */ /* 0x000fe40008000f00 */
[----:B------:R-:W-:-:S05]  /*03f0*/  MOV R5, UR19 ;  /* 0x0000001300057c02 */ /* 0x000fca0008000f00 */
[----:B------:R-:W2:Y:S01]  /*0400*/  LDG.E R4, desc[UR12][R4.64] ;  /* 0x0000000c04047981 */ /* 0x000ea2000c1e1900 */
[----:B----4-:R-:W-:-:S13]  /*0410*/  R2UR UR25, R2 ;  /* 0x00000000021972ca */ /* 0x010fda00000e0000 */
[----:B------:R-:W-:-:S06]  /*0420*/  UISETP.GE.AND UP2, UPT, UR25, 0x1, UPT ;  /* 0x000000011900788c */ /* 0x000fcc000bf46270 */
[----:B------:R-:W-:-:S05]  /*0430*/  PLOP3.LUT P0, PT, PT, PT, UP2, 0x80, 0x8 ;  /* 0x000000000008781c */ /* 0x000fca0003f0f028 */
[----:B------:R-:W-:Y:S01]  /*0440*/  @UP2 UIADD3 UR4, UPT, UPT, UR25, -0x1, URZ ;  /* 0xffffffff19042890 */ /* 0x000fe2000fffe0ff */
[----:B------:R-:W1:Y:S03]  /*0450*/  @UP2 LDCU.64 UR22, c[0x0][0x390] ;  /* 0x00007200ff1627ac */ /* 0x000e660008000a00 */
[----:B0-----:R-:W-:-:S04]  /*0460*/  @UP2 UIMAD UR4, UR4, UR20, URZ ;  /* 0x00000014040422a4 */ /* 0x001fc8000f8e02ff */
[----:B------:R-:W-:-:S04]  /*0470*/  @UP2 USHF.R.S32.HI UR5, URZ, 0x1f, UR4 ;  /* 0x0000001fff052899 */ /* 0x000fc80008011404 */
[----:B------:R-:W-:-:S06]  /*0480*/  @UP2 ULEA.HI UR5, UR5, UR4, URZ, 0x3 ;  /* 0x0000000405052291 */ /* 0x000fcc000f8f18ff */
[----:B------:R-:W-:Y:S01]  /*0490*/  IMAD.U32 R7, RZ, RZ, UR5 ;  /* 0x00000005ff077e24 */ /* 0x000fe2000f8e00ff */
[----:B-1----:R-:W-:Y:S02]  /*04a0*/  MOV R2, UR22 ;  /* 0x0000001600027c02 */ /* 0x002fe40008000f00 */
[----:B------:R-:W-:Y:S02]  /*04b0*/  MOV R3, UR23 ;  /* 0x0000001700037c02 */ /* 0x000fe40008000f00 */
[----:B------:R-:W-:-:S05]  /*04c0*/  @P0 LEA.HI.SX32 R76, R7, R0, 0x1d ;  /* 0x00000000074c0211 */ /* 0x000fca00078feaff */
[----:B------:R-:W-:-:S05]  /*04d0*/  @P0 IMAD.WIDE.U32 R2, R76, 0x10, R2 ;  /* 0x000000104c020825 */ /* 0x000fca00078e0002 */
[----:B------:R-:W4:Y:S01]  /*04e0*/  @P0 LDG.E.128 R12, desc[UR12][R2.64] ;  /* 0x0000000c020c0981 */ /* 0x000f22000c1e1d00 */
[----:B------:R-:W-:Y:S02]  /*04f0*/  UIMAD UR4, UR7, UR20, URZ ;  /* 0x00000014070472a4 */ /* 0x000fe4000f8e02ff */
[----:B------:R-:W-:Y:S02]  /*0500*/  UISETP.NE.U32.AND UP0, UPT, UR14, URZ, UPT ;  /* 0x000000ff0e00728c */ /* 0x000fe4000bf05070 */
[----:B------:R-:W-:Y:S02]  /*0510*/  USHF.R.S32.HI UR5, URZ, 0x1f, UR4 ;  /* 0x0000001fff057899 */ /* 0x000fe40008011404 */
[----:B------:R-:W-:Y:S02]  /*0520*/  UISETP.NE.AND.EX UP0, UPT, UR15, URZ, UPT, UP0 ;  /* 0x000000ff0f00728c */ /* 0x000fe4000bf05300 */
[----:B------:R-:W-:Y:S01]  /*0530*/  ULEA.HI UR5, UR5, UR4, URZ, 0x3 ;  /* 0x0000000405057291 */ /* 0x000fe2000f8f18ff */
[----:B--2---:R-:W-:-:S05]  /*0540*/  R2UR UR6, R4 ;  /* 0x00000000040672ca */ /* 0x004fca00000e0000 */
[----:B------:R-:W-:-:S04]  /*0550*/  MOV R81, UR5 ;  /* 0x0000000500517c02 */ /* 0x000fc80008000f00 */
[----:B------:R-:W-:Y:S02]  /*0560*/  LEA.HI.SX32 R81, R81, R0, 0x1d ;  /* 0x0000000051517211 */ /* 0x000fe400078feaff */
[----:B----4-:R-:W-:Y:S01]  /*0570*/  PRMT R4, R12, 0x7632, R4 ;  /* 0x000076320c047816 */ /* 0x010fe20000000004 */
[----:B------:R-:W-:Y:S06]  /*0580*/  BRA.U !UP0, `(.L_x_4162) ;  /* 0x0000000108ec7547 */ /* 0x000fec000b800000 */
[----:B------:R-:W0:Y:S02]  /*0590*/  LDC.64 R4, c[0x0][0x3a0] ;  /* 0x0000e800ff047b82 */ /* 0x000e240000000a00 */
[----:B0-----:R-:W-:-:S06]  /*05a0*/  IMAD.WIDE.U32 R4, R81, 0x10, R4 ;  /* 0x0000001051047825 */ /* 0x001fcc00078e0004 */
[----:B------:R-:W2:Y:S01]  /*05b0*/  LDG.E.128 R4, desc[UR12][R4.64] ;  /* 0x0000000c04047981 */ /* 0x000ea2000c1e1d00 */
[----:B------:R-:W-:-:S13]  /*05c0*/  ISETP.LT.AND P1, PT, RZ, UR25, PT ;  /* 0x00000019ff007c0c */ /* 0x000fda000bf21270 */
[----:B------:R-:W0:Y:S01]  /*05d0*/  @P1 LDC R69, c[0x0][0x40c] ;  /* 0x00010300ff451b82 */ /* 0x000e220000000800 */
[----:B------:R-:W-:Y:S02]  /*05e0*/  @P1 PRMT R2, R12, 0x7632, R2 ;  /* 0x000076320c021816 */ /* 0x000fe40000000002 */
[C---:B------:R-:W-:Y:S02]  /*05f0*/  @P1 PRMT R3, R13.reuse, 0x7632, R3 ;  /* 0x000076320d031816 */ /* 0x040fe40000000003 */
[----:B------:R-:W-:Y:S02]  /*0600*/  @P1 SHF.L.U32 R9, R2, 0x10, RZ ;  /* 0x0000001002091819 */ /* 0x000fe400000006ff */
[----:B------:R-:W-:Y:S01]  /*0610*/  @P1 SHF.L.U32 R68, R13, 0x10, RZ ;  /* 0x000000100d441819 */ /* 0x000fe200000006ff */
[----:B------:R-:W1:Y:S01]  /*0620*/  @P1 LDC R72, c[0x0][0x40c] ;  /* 0x00010300ff481b82 */ /* 0x000e620000000800 */
[----:B------:R-:W-:-:S07]  /*0630*/  @P1 IMAD.U32 R67, R3, 0x10000, RZ ;  /* 0x0001000003431824 */ /* 0x000fce00078e00ff */
[----:B------:R-:W4:Y:S08]  /*0640*/  @P1 LDC R71, c[0x0][0x40c] ;  /* 0x00010300ff471b82 */ /* 0x000f300000000800 */
[----:B------:R-:W3:Y:S08]  /*0650*/  @P1 LDC R11, c[0x0][0x40c] ;  /* 0x00010300ff0b1b82 */ /* 0x000ef00000000800 */
[----:B------:R-:W3:Y:S08]  /*0660*/  @P1 LDC R10, c[0x0][0x40c] ;  /* 0x00010300ff0a1b82 */ /* 0x000ef00000000800 */
[----:B------:R-:W3:Y:S08]  /*0670*/  @P1 LDC R66, c[0x0][0x40c] ;  /* 0x00010300ff421b82 */ /* 0x000ef00000000800 */
[----:B------:R-:W3:Y:S08]  /*0680*/  @P1 LDC R65, c[0x0][0x40c] ;  /* 0x00010300ff411b82 */ /* 0x000ef00000000800 */
[----:B------:R-:W3:Y:S01]  /*0690*/  @P1 LDC R64, c[0x0][0x40c] ;  /* 0x00010300ff401b82 */ /* 0x000ee20000000800 */
[----:B--2---:R-:W-:Y:S01]  /*06a0*/  PRMT R2, R4, 0x7632, R2 ;  /* 0x0000763204027816 */ /* 0x004fe20000000002 */
[----:B------:R-:W-:Y:S01]  /*06b0*/  IMAD.U32 R73, R7, 0x10000, RZ ;  /* 0x0001000007497824 */ /* 0x000fe200078e00ff */
[----:B------:R-:W-:-:S02]  /*06c0*/  SHF.L.U32 R3, R5, 0x10, RZ ;  /* 0x0000001005037819 */ /* 0x000fc400000006ff */
[----:B------:R-:W-:Y:S02]  /*06d0*/  SHF.L.U32 R2, R2, 0x10, RZ ;  /* 0x0000001002027819 */ /* 0x000fe400000006ff */
[----:B------:R-:W-:Y:S01]  /*06e0*/  PRMT R5, R5, 0x7632, R5 ;  /* 0x0000763205057816 */ /* 0x000fe20000000005 */
[----:B----4-:R-:W-:Y:S01]  /*06f0*/  @P1 FFMA.FTZ R3, R68, R71, R3 ;  /* 0x0000004744031223 */ /* 0x010fe20000010003 */
[----:B------:R-:W-:Y:S01]  /*0700*/  SHF.L.U32 R8, R4, 0x10, RZ ;  /* 0x0000001004087819 */ /* 0x000fe200000006ff */
[----:B0-----:R-:W-:Y:S01]  /*0710*/  @P1 FFMA.FTZ R2, R9, R69, R2 ;  /* 0x0000004509021223 */ /* 0x001fe20000010002 */
[----:B------:R-:W-:Y:S02]  /*0720*/  SHF.L.U32 R4, R5, 0x10, RZ ;  /* 0x0000001005047819 */ /* 0x000fe400000006ff */
[----:B------:R-:W-:Y:S02]  /*0730*/  @P1 PRMT R9, R15, 0x7632, R9 ;  /* 0x000076320f091816 */ /* 0x000fe40000000009 */
[C---:B------:R-:W-:Y:S01]  /*0740*/  SHF.L.U32 R70, R6.reuse, 0x10, RZ ;  /* 0x0000001006467819 */ /* 0x040fe200000006ff */
[----:B-1----:R-:W-:Y:S01]  /*0750*/  @P1 FFMA.FTZ R4, R67, R72, R4 ;  /* 0x0000004843041223 */ /* 0x002fe20000010004 */
[----:B------:R-:W-:Y:S01]  /*0760*/  PRMT R6, R6, 0x7632, R6 ;  /* 0x0000763206067816 */ /* 0x000fe20000000006 */
[----:B------:R-:W-:Y:S01]  /*0770*/  @P1 IMAD.U32 R72, R9, 0x10000, RZ ;  /* 0x0001000009481824 */ /* 0x000fe200078e00ff */
[----:B------:R-:W-:-:S02]  /*0780*/  PRMT R7, R7, 0x7632, R7 ;  /* 0x0000763207077816 */ /* 0x000fc40000000007 */
[C---:B------:R-:W-:Y:S02]  /*0790*/  @P1 PRMT R5, R14.reuse, 0x7632, R5 ;  /* 0x000076320e051816 */ /* 0x040fe40000000005 */
[----:B------:R-:W-:Y:S02]  /*07a0*/  @P1 SHF.L.U32 R69, R14, 0x10, RZ ;  /* 0x000000100e451819 */ /* 0x000fe400000006ff */
[----:B------:R-:W-:Y:S02]  /*07b0*/  @P1 SHF.L.U32 R68, R15, 0x10, RZ ;  /* 0x000000100f441819 */ /* 0x000fe400000006ff */
[----:B------:R-:W-:Y:S02]  /*07c0*/  @P1 SHF.L.U32 R67, R12, 0x10, RZ ;  /* 0x000000100c431819 */ /* 0x000fe400000006ff */
[----:B------:R-:W-:Y:S02]  /*07d0*/  @P1 SHF.L.U32 R71, R5, 0x10, RZ ;  /* 0x0000001005471819 */ /* 0x000fe400000006ff */
[----:B------:R-:W-:Y:S01]  /*07e0*/  SHF.L.U32 R6, R6, 0x10, RZ ;  /* 0x0000001006067819 */ /* 0x000fe200000006ff */
[----:B---3--:R-:W-:Y:S01]  /*07f0*/  @P1 FFMA.FTZ R8, R67, R65, R8 ;  /* 0x0000004143081223 */ /* 0x008fe20000010008 */
[----:B------:R-:W-:-:S02]  /*0800*/  SHF.L.U32 R9, R7, 0x10, RZ ;  /* 0x0000001007097819 */ /* 0x000fc400000006ff */
[----:B------:R-:W-:Y:S01]  /*0810*/  @!P1 MOV R5, R70 ;  /* 0x0000004600059202 */ /* 0x000fe20000000f00 */
[----:B------:R-:W-:Y:S01]  /*0820*/  @P1 FFMA.FTZ R5, R69, R11, R70 ;  /* 0x0000000b45051223 */ /* 0x000fe20000010046 */
[----:B------:R-:W-:Y:S01]  /*0830*/  @!P1 MOV R7, R73 ;  /* 0x0000004900079202 */ /* 0x000fe20000000f00 */
[----:B------:R-:W-:Y:S01]  /*0840*/  @P1 FFMA.FTZ R6, R71, R10, R6 ;  /* 0x0000000a47061223 */ /* 0x000fe20000010006 */
[----:B------:R-:W-:Y:S01]  /*0850*/  @P1 FFMA.FTZ R7, R68, R66, R73 ;  /* 0x0000004244071223 */ /* 0x000fe20000010049 */
[----:B------:R-:W-:Y:S01]  /*0860*/  @P1 FFMA.FTZ R9, R72, R64, R9 ;  /* 0x0000004048091223 */ /* 0x000fe20000010009 */
[----:B------:R-:W-:Y:S02]  /*0870*/  F2FP.BF16.F32.PACK_AB R10, RZ, R2 ;  /* 0x00000002ff0a723e */ /* 0x000fe400000010ff */
        /* <DEDUP_REMOVED lines=12> */
.L_x_4162:
[----:B------:R-:W0:Y:S01]  /*0940*/  @UP2 LDCU UR4, c[0x0][0x40c] ;  /* 0x00008180ff0427ac */ /* 0x000e220008000800 */
[----:B------:R-:W-:Y:S02]  /*0950*/  @P0 SHF.L.U32 R5, R12, 0x10, RZ ;  /* 0x000000100c050819 */ /* 0x000fe400000006ff */
[----:B------:R-:W-:Y:S02]  /*0960*/  CS2R R8, SRZ ;  /* 0x0000000000087805 */ /* 0x000fe4000001ff00 */
[C---:B------:R-:W-:Y:S01]  /*0970*/  @P0 PRMT R10, R13.reuse, 0x7632, R10 ;  /* 0x000076320d0a0816 */ /* 0x040fe2000000000a */
[----:B------:R-:W1:Y:S01]  /*0980*/  @UP2 LDCU UR5, c[0x0][0x40c] ;  /* 0x00008180ff0527ac */ /* 0x000e620008000800 */
[----:B------:R-:W-:Y:S01]  /*0990*/  @P0 PRMT R11, R14, 0x7632, R11 ;  /* 0x000076320e0b0816 */ /* 0x000fe2000000000b */
[----:B------:R-:W-:Y:S01]  /*09a0*/  @P0 IMAD.U32 R6, R13, 0x10000, RZ ;  /* 0x000100000d060824 */ /* 0x000fe200078e00ff */
[----:B------:R-:W-:Y:S01]  /*09b0*/  @P0 PRMT R64, R15, 0x7632, R64 ;  /* 0x000076320f400816 */ /* 0x000fe20000000040 */
[----:B------:R-:W2:Y:S01]  /*09c0*/  @UP2 LDCU UR18, c[0x0][0x40c] ;  /* 0x00008180ff1227ac */ /* 0x000ea20008000800 */
[----:B------:R-:W-:-:S02]  /*09d0*/  @P0 SHF.L.U32 R4, R4, 0x10, RZ ;  /* 0x0000001004040819 */ /* 0x000fc400000006ff */
[----:B------:R-:W-:Y:S02]  /*09e0*/  CS2R R2, SRZ ;  /* 0x0000000000027805 */ /* 0x000fe4000001ff00 */
[----:B------:R-:W-:Y:S01]  /*09f0*/  @P0 SHF.L.U32 R65, R14, 0x10, RZ ;  /* 0x000000100e410819 */ /* 0x000fe200000006ff */
[----:B------:R-:W4:Y:S01]  /*0a00*/  @UP2 LDCU UR19, c[0x0][0x40c] ;  /* 0x00008180ff1327ac */ /* 0x000f220008000800 */
[----:B------:R-:W-:Y:S02]  /*0a10*/  @P0 SHF.L.U32 R66, R15, 0x10, RZ ;  /* 0x000000100f420819 */ /* 0x000fe400000006ff */
[----:B------:R-:W-:Y:S01]  /*0a20*/  @P0 SHF.L.U32 R10, R10, 0x10, RZ ;  /* 0x000000100a0a0819 */ /* 0x000fe200000006ff */
[----:B------:R-:W3:Y:S01]  /*0a30*/  @UP2 LDCU UR22, c[0x0][0x40c] ;  /* 0x00008180ff1627ac */ /* 0x000ee20008000800 */
[----:B------:R-:W-:Y:S01]  /*0a40*/  @P0 SHF.L.U32 R11, R11, 0x10, RZ ;  /* 0x000000100b0b0819 */ /* 0x000fe200000006ff */
[----:B0-----:R-:W-:Y:S01]  /*0a50*/  @P0 FMUL.FTZ R8, R5, UR4 ;  /* 0x0000000405080c20 */ /* 0x001fe20008410000 */
[----:B------:R-:W-:Y:S01]  /*0a60*/  @P0 SHF.L.U32 R64, R64, 0x10, RZ ;  /* 0x0000001040400819 */ /* 0x000fe200000006ff */
[----:B------:R-:W0:Y:S01]  /*0a70*/  @UP2 LDCU UR23, c[0x0][0x40c] ;  /* 0x00008180ff1727ac */ /* 0x000e220008000800 */
[----:B-1----:R-:W-:Y:S01]  /*0a80*/  @P0 FMUL.FTZ R2, R4, UR5 ;  /* 0x0000000504020c20 */ /* 0x002fe20008410000 */
[----:B------:R-:W-:Y:S01]  /*0a90*/  CS2R R4, SRZ ;  /* 0x0000000000047805 */ /* 0x000fe2000001ff00 */
[----:B------:R-:W1:Y:S01]  /*0aa0*/  @UP2 LDCU UR26, c[0x0][0x40c] ;  /* 0x00008180ff1a27ac */ /* 0x000e620008000800 */
[----:B--2---:R-:W-:Y:S01]  /*0ab0*/  @P0 FMUL.FTZ R3, R6, UR18 ;  /* 0x0000001206030c20 */ /* 0x004fe20008410000 */
[----:B------:R-:W-:Y:S01]  /*0ac0*/  CS2R R6, SRZ ;  /* 0x0000000000067805 */ /* 0x000fe2000001ff00 */
[----:B------:R-:W2:Y:S01]  /*0ad0*/  @UP2 LDCU UR4, c[0x0][0x40c] ;  /* 0x00008180ff0427ac */ /* 0x000ea20008000800 */
[----:B----4-:R-:W-:Y:S01]  /*0ae0*/  @P0 FMUL.FTZ R4, R10, UR19 ;  /* 0x000000130a040c20 */ /* 0x010fe20008410000 */
[----:B------:R-:W-:Y:S01]  /*0af0*/  F2FP.BF16.F32.PACK_AB R10, RZ, R2 ;  /* 0x00000002ff0a723e */ /* 0x000fe200000010ff */
[----:B---3--:R-:W-:Y:S01]  /*0b00*/  @P0 FMUL.FTZ R5, R65, UR22 ;  /* 0x0000001641050c20 */ /* 0x008fe20008410000 */
[----:B------:R-:W-:Y:S01]  /*0b10*/  F2FP.BF16.F32.PACK_AB R65, RZ, R3 ;  /* 0x00000003ff41723e */ /* 0x000fe200000010ff */
[----:B0-----:R-:W-:Y:S01]  /*0b20*/  @P0 FMUL.FTZ R6, R11, UR23 ;  /* 0x000000170b060c20 */ /* 0x001fe20008410000 */
        /* <DEDUP_REMOVED lines=12> */
.L_x_4163:
        /* <DEDUP_REMOVED lines=12> */
[----:B------:R-:W2:Y:S01]  /*0cb0*/  LDG.E.128 R64, desc[UR12][R64.64] ;  /* 0x0000000c40407981 */ /* 0x000ea2000c1e1d00 */
[----:B------:R-:W-:-:S13]  /*0cc0*/  ISETP.LT.AND P1, PT, RZ, UR25, PT ;  /* 0x00000019ff007c0c */ /* 0x000fda000bf21270 */
[----:B------:R-:W0:Y:S01]  /*0cd0*/  @P1 LDC R77, c[0x0][0x40c] ;  /* 0x00010300ff4d1b82 */ /* 0x000e220000000800 */
[----:B-----5:R-:W-:Y:S02]  /*0ce0*/  @P1 PRMT R69, R12, 0x7632, R69 ;  /* 0x000076320c451816 */ /* 0x020fe40000000045 */
[----:B------:R-:W-:Y:S02]  /*0cf0*/  @P1 PRMT R72, R13, 0x7632, R72 ;  /* 0x000076320d481816 */ /* 0x000fe40000000048 */
[----:B------:R-:W-:Y:S02]  /*0d00*/  @P1 SHF.L.U32 R71, R69, 0x10, RZ ;  /* 0x0000001045471819 */ /* 0x000fe400000006ff */
[----:B------:R-:W-:Y:S01]  /*0d10*/  @P1 SHF.L.U32 R78, R13, 0x10, RZ ;  /* 0x000000100d4e1819 */ /* 0x000fe200000006ff */
[----:B------:R-:W1:Y:S01]  /*0d20*/  @P1 LDC R79, c[0x0][0x40c] ;  /* 0x00010300ff4f1b82 */ /* 0x000e620000000800 */
[----:B------:R-:W-:Y:S02]  /*0d30*/  @P1 SHF.L.U32 R80, R14, 0x10, RZ ;  /* 0x000000100e501819 */ /* 0x000fe400000006ff */
[----:B------:R-:W-:-:S05]  /*0d40*/  @P1 SHF.L.U32 R83, R15, 0x10, RZ ;  /* 0x000000100f531819 */ /* 0x000fca00000006ff */
[----:B------:R-:W3:Y:S08]  /*0d50*/  @P1 LDC R75, c[0x0][0x40c] ;  /* 0x00010300ff4b1b82 */ /* 0x000ef00000000800 */
[----:B------:R-:W4:Y:S08]  /*0d60*/  @P1 LDC R74, c[0x0][0x40c] ;  /* 0x00010300ff4a1b82 */ /* 0x000f300000000800 */
[----:B------:R-:W4:Y:S01]  /*0d70*/  @P1 LDC R73, c[0x0][0x40c] ;  /* 0x00010300ff491b82 */ /* 0x000f220000000800 */
[C---:B--2---:R-:W-:Y:S01]  /*0d80*/  PRMT R70, R65.reuse, 0x7632, R70 ;  /* 0x0000763241467816 */ /* 0x044fe20000000046 */
[----:B------:R-:W-:Y:S01]  /*0d90*/  IMAD.U32 R69, R65, 0x10000, RZ ;  /* 0x0001000041457824 */ /* 0x000fe200078e00ff */
[----:B------:R-:W-:-:S02]  /*0da0*/  @P1 SHF.L.U32 R65, R72, 0x10, RZ ;  /* 0x0000001048411819 */ /* 0x000fc400000006ff */
[----:B------:R-:W-:Y:S01]  /*0db0*/  SHF.L.U32 R70, R70, 0x10, RZ ;  /* 0x0000001046467819 */ /* 0x000fe200000006ff */
[----:B0-----:R-:W-:Y:S01]  /*0dc0*/  @P1 FFMA.FTZ R69, R78, R77, R69 ;  /* 0x0000004d4e451223 */ /* 0x001fe20000010045 */
[----:B------:R-:W-:Y:S01]  /*0dd0*/  PRMT R68, R64, 0x7632, R68 ;  /* 0x0000763240447816 */ /* 0x000fe20000000044 */
[----:B------:R-:W0:Y:S01]  /*0de0*/  @P1 LDC R77, c[0x0][0x40c] ;  /* 0x00010300ff4d1b82 */ /* 0x000e220000000800 */
[----:B------:R-:W-:Y:S01]  /*0df0*/  PRMT R72, R66, 0x7632, R72 ;  /* 0x0000763242487816 */ /* 0x000fe20000000048 */
[----:B-1----:R-:W-:Y:S01]  /*0e00*/  @P1 FFMA.FTZ R70, R65, R79, R70 ;  /* 0x0000004f41461223 */ /* 0x002fe20000010046 */
[----:B------:R-:W-:Y:S02]  /*0e10*/  SHF.L.U32 R68, R68, 0x10, RZ ;  /* 0x0000001044447819 */ /* 0x000fe400000006ff */
[----:B------:R-:W-:Y:S02]  /*0e20*/  SHF.L.U32 R72, R72, 0x10, RZ ;  /* 0x0000001048487819 */ /* 0x000fe400000006ff */
[----:B------:R-:W-:Y:S01]  /*0e30*/  SHF.L.U32 R64, R64, 0x10, RZ ;  /* 0x0000001040407819 */ /* 0x000fe200000006ff */
[----:B------:R-:W1:Y:S01]  /*0e40*/  @P1 LDC R65, c[0x0][0x40c] ;  /* 0x00010300ff411b82 */ /* 0x000e620000000800 */
[----:B---3--:R-:W-:Y:S01]  /*0e50*/  @P1 FFMA.FTZ R68, R71, R75, R68 ;  /* 0x0000004b47441223 */ /* 0x008fe20000010044 */
[----:B------:R-:W-:-:S02]  /*0e60*/  @P1 PRMT R75, R14, 0x7632, R75 ;  /* 0x000076320e4b1816 */ /* 0x000fc4000000004b */
[----:B------:R-:W-:Y:S02]  /*0e70*/  SHF.L.U32 R71, R66, 0x10, RZ ;  /* 0x0000001042477819 */ /* 0x000fe400000006ff */
[----:B------:R-:W-:Y:S01]  /*0e80*/  SHF.L.U32 R66, R67, 0x10, RZ ;  /* 0x0000001043427819 */ /* 0x000fe200000006ff */
[----:B------:R-:W-:Y:S01]  /*0e90*/  @P1 IMAD.U32 R75, R75, 0x10000, RZ ;  /* 0x000100004b4b1824 */ /* 0x000fe200078e00ff */
[----:B------:R-:W2:Y:S01]  /*0ea0*/  @P1 LDC R78, c[0x0][0x40c] ;  /* 0x00010300ff4e1b82 */ /* 0x000ea20000000800 */
[----:B------:R-:W-:Y:S01]  /*0eb0*/  PRMT R67, R67, 0x7632, R67 ;  /* 0x0000763243437816 */ /* 0x000fe20000000043 */
[----:B----4-:R-:W-:Y:S01]  /*0ec0*/  @P1 FFMA.FTZ R71, R80, R73, R71 ;  /* 0x0000004950471223 */ /* 0x010fe20000010047 */
[----:B------:R-:W-:Y:S01]  /*0ed0*/  @P1 FFMA.FTZ R72, R75, R74, R72 ;  /* 0x0000004a4b481223 */ /* 0x000fe20000010048 */
[----:B------:R-:W-:Y:S02]  /*0ee0*/  @P1 PRMT R74, R15, 0x7632, R74 ;  /* 0x000076320f4a1816 */ /* 0x000fe4000000004a */
[----:B------:R-:W-:-:S02]  /*0ef0*/  @P1 SHF.L.U32 R79, R12, 0x10, RZ ;  /* 0x000000100c4f1819 */ /* 0x000fc400000006ff */
[----:B------:R-:W-:Y:S01]  /*0f00*/  SHF.L.U32 R73, R67, 0x10, RZ ;  /* 0x0000001043497819 */ /* 0x000fe200000006ff */
[----:B------:R-:W-:Y:S01]  /*0f10*/  @P1 IMAD.U32 R80, R74, 0x10000, RZ ;  /* 0x000100004a501824 */ /* 0x000fe200078e00ff */
[----:B------:R-:W-:Y:S01]  /*0f20*/  @!P1 MOV R75, R66 ;  /* 0x00000042004b9202 */ /* 0x000fe20000000f00 */
[----:B0-----:R-:W-:Y:S01]  /*0f30*/  @P1 FFMA.FTZ R75, R83, R77, R66 ;  /* 0x0000004d534b1223 */ /* 0x001fe20000010042 */
[----:B------:R-:W-:Y:S02]  /*0f40*/  @!P1 MOV R74, R64 ;  /* 0x00000040004a9202 */ /* 0x000fe40000000f00 */
[----:B------:R-:W-:Y:S01]  /*0f50*/  F2FP.BF16.F32.PACK_AB R66, RZ, R70 ;  /* 0x00000046ff42723e */ /* 0x000fe200000010ff */
[----:B-1----:R-:W-:Y:S01]  /*0f60*/  @P1 FFMA.FTZ R74, R79, R65, R64 ;  /* 0x000000414f4a1223 */ /* 0x002fe20000010040 */
[----:B------:R-:W-:Y:S02]  /*0f70*/  F2FP.BF16.F32.PACK_AB R65, RZ, R69 ;  /* 0x00000045ff41723e */ /* 0x000fe400000010ff */
[----:B------:R-:W-:-:S02]  /*0f80*/  F2FP.BF16.F32.PACK_AB R77, RZ, R68 ;  /* 0x00000044ff4d723e */ /* 0x000fc400000010ff */
[----:B------:R-:W-:Y:S02]  /*0f90*/  F2FP.BF16.F32.PACK_AB R79, RZ, R72 ;  /* 0x00000048ff4f723e */ /* 0x000fe400000010ff */
[----:B------:R-:W-:Y:S01]  /*0fa0*/  F2FP.BF16.F32.PACK_AB R64, RZ, R74 ;  /* 0x0000004aff40723e */ /* 0x000fe200000010ff */
[----:B--2---:R-:W-:Y:S01]  /*0fb0*/  @P1 FFMA.FTZ R73, R80, R78, R73 ;  /* 0x0000004e50491223 */ /* 0x004fe20000010049 */
        /* <DEDUP_REMOVED lines=8> */
.L_x_4164:
[----:B------:R-:W1:Y:S01]  /*1040*/  @UP2 LDCU UR4, c[0x0][0x40c] ;  /* 0x00008180ff0427ac */ /* 0x000e620008000800 */
[----:B0----5:R-:W-:Y:S02]  /*1050*/  @P0 SHF.L.U32 R64, R12, 0x10, RZ ;  /* 0x000000100c400819 */ /* 0x021fe400000006ff */
[----:B------:R-:W-:Y:S02]  /*1060*/  CS2R R74, SRZ ;  /* 0x00000000004a7805 */ /* 0x000fe4000001ff00 */
[----:B------:R-:W-:Y:S01]  /*1070*/  @P0 SHF.L.U32 R65, R13, 0x10, RZ ;  /* 0x000000100d410819 */ /* 0x000fe200000006ff */
[----:B------:R-:W0:Y:S01]  /*1080*/  @UP2 LDCU UR18, c[0x0][0x40c] ;  /* 0x00008180ff1227ac */ /* 0x000e220008000800 */
[----:B------:R-:W-:Y:S02]  /*1090*/  @P0 SHF.L.U32 R66, R14, 0x10, RZ ;  /* 0x000000100e420819 */ /* 0x000fe400000006ff */
[----:B------:R-:W-:Y:S02]  /*10a0*/  CS2R R68, SRZ ;  /* 0x0000000000447805 */ /* 0x000fe4000001ff00 */
[----:B------:R-:W-:Y:S01]  /*10b0*/  CS2R R70, SRZ ;  /* 0x0000000000467805 */ /* 0x000fe2000001ff00 */
[----:B------:R-:W2:Y:S01]  /*10c0*/  @UP2 LDCU UR22, c[0x0][0x40c] ;  /* 0x00008180ff1627ac */ /* 0x000ea20008000800 */
[C---:B------:R-:W-:Y:S01]  /*10d0*/  @P0 PRMT R67, R15.reuse, 0x7632, R67 ;  /* 0x000076320f430816 */ /* 0x040fe20000000043 */
[----:B------:R-:W-:Y:S01]  /*10e0*/  @P0 IMAD.U32 R77, R15, 0x10000, RZ ;  /* 0x000100000f4d0824 */ /* 0x000fe200078e00ff */
[----:B------:R-:W-:Y:S01]  /*10f0*/  CS2R R72, SRZ ;  /* 0x0000000000487805 */ /* 0x000fe2000001ff00 */
[----:B------:R-:W3:Y:S01]  /*1100*/  @UP2 LDCU UR5, c[0x0][0x40c] ;  /* 0x00008180ff0527ac */ /* 0x000ee20008000800 */
[----:B------:R-:W-:Y:S01]  /*1110*/  @P0 SHF.L.U32 R67, R67, 0x10, RZ ;  /* 0x0000001043430819 */ /* 0x000fe200000006ff */
        /* <DEDUP_REMOVED lines=13> */
[----:B------:R-:W-:-:S02]  /*11f0*/  @P0 SHF.L.U32 R66, R66, 0x10, RZ ;  /* 0x0000001042420819 */ /* 0x000fc400000006ff */
[----:B------:R-:W-:Y:S01]  /*1200*/  F2FP.BF16.F32.PACK_AB R64, RZ, R74 ;  /* 0x0000004aff40723e */ /* 0x000fe200000010ff */
[----:B----4-:R-:W-:Y:S01]  /*1210*/  @P0 FMUL.FTZ R70, R65, UR19 ;  /* 0x0000001341460c20 */ /* 0x010fe20008410000 */
[----:B------:R-:W-:Y:S02]  /*1220*/  F2FP.BF16.F32.PACK_AB R65, RZ, R68 ;  /* 0x00000044ff41723e */ /* 0x000fe400000010ff */
[----:B------:R-:W-:Y:S01]  /*1230*/  F2FP.BF16.F32.PACK_AB R78, RZ, R71 ;  /* 0x00000047ff4e723e */ /* 0x000fe200000010ff */
[----:B-1----:R-:W-:Y:S01]  /*1240*/  @P0 FMUL.FTZ R72, R66, UR23 ;  /* 0x0000001742480c20 */ /* 0x002fe20008410000 */
[----:B------:R-:W-:Y:S02]  /*1250*/  F2FP.BF16.F32.PACK_AB R66, RZ, R69 ;  /* 0x00000045ff42723e */ /* 0x000fe400000010ff */
[----:B------:R-:W-:Y:S01]  /*1260*/  PRMT R64, R64, 0x5410, R65 ;  /* 0x0000541040407816 */ /* 0x000fe20000000041 */
[----:B0-----:R-:W-:Y:S01]  /*1270*/  @P0 FMUL.FTZ R75, R77, UR26 ;  /* 0x0000001a4d4b0c20 */ /* 0x001fe20008410000 */
        /* <DEDUP_REMOVED lines=8> */
.L_x_4165:
[----:B------:R-:W0:Y:S01]  /*1300*/  @UP2 LDCU.64 UR4, c[0x0][0x390] ;  /* 0x00007200ff0427ac */ /* 0x000e220008000a00 */
[----:B------:R-:W-:Y:S01]  /*1310*/  HFMA2 R77, -RZ, RZ, 0, 9.5367431640625e-07 ;  /* 0x00000010ff4d7431 */ /* 0x000fe200000001ff */
[----:B------:R-:W-:Y:S01]  /*1320*/  @P0 IADD3 R76, PT, PT, R76, 0x100, RZ ;  /* 0x000001004c4c0810 */ /* 0x000fe20007ffe0ff */
[----:B------:R-:W-:-:S04]  /*1330*/  VIADD R79, R81, 0x80 ;  /* 0x00000080514f7836 */ /* 0x000fc80000000000 */
        /* <DEDUP_REMOVED lines=11> */
[----:B-----5:R-:W-:-:S04]  /*13f0*/  @P0 PRMT R77, R12, 0x7632, R77 ;  /* 0x000076320c4d0816 */ /* 0x020fc8000000004d */
[----:B------:R-:W-:-:S03]  /*1400*/  @P0 SHF.L.U32 R78, R77, 0x10, RZ ;  /* 0x000000104d4e0819 */ /* 0x000fc600000006ff */
[----:B------:R-:W1:Y:S08]  /*1410*/  @P0 LDC R82, c[0x0][0x40c] ;  /* 0x00010300ff520b82 */ /* 0x000e700000000800 */
[----:B------:R-:W3:Y:S08]  /*1420*/  @P0 LDC R77, c[0x0][0x40c] ;  /* 0x00010300ff4d0b82 */ /* 0x000ef00000000800 */
[----:B------:R-:W4:Y:S01]  /*1430*/  @P0 LDC R84, c[0x0][0x40c] ;  /* 0x00010300ff540b82 */ /* 0x000f220000000800 */
[----:B--2---:R-:W-:-:S02]  /*1440*/  PRMT R76, R64, 0x7632, R76 ;  /* 0x00007632404c7816 */ /* 0x004fc4000000004c */
[----:B------:R-:W-:Y:S02]  /*1450*/  SHF.L.U32 R80, R65, 0x10, RZ ;  /* 0x0000001041507819 */ /* 0x000fe400000006ff */
[----:B------:R-:W-:-:S03]  /*1460*/  SHF.L.U32 R79, R76, 0x10, RZ ;  /* 0x000000104c4f7819 */ /* 0x000fc600000006ff */
[----:B------:R-:W2:Y:S01]  /*1470*/  @P0 LDC R76, c[0x0][0x40c] ;  /* 0x00010300ff4c0b82 */ /* 0x000ea20000000800 */
[----:B------:R-:W-:Y:S01]  /*1480*/  PRMT R65, R65, 0x7632, R65 ;  /* 0x0000763241417816 */ /* 0x000fe20000000041 */
[----:B0-----:R-:W-:Y:S01]  /*1490*/  @P0 FFMA.FTZ R79, R78, R81, R79 ;  /* 0x000000514e4f0223 */ /* 0x001fe2000001004f */
[----:B------:R-:W-:Y:S01]  /*14a0*/  @P0 IMAD.U32 R81, R13, 0x10000, RZ ;  /* 0x000100000d510824 */ /* 0x000fe200078e00ff */
[----:B------:R-:W-:-:S03]  /*14b0*/  @!P0 MOV R78, R80 ;  /* 0x00000050004e8202 */ /* 0x000fc60000000f00 */
[--C-:B-1----:R-:W-:Y:S01]  /*14c0*/  @P0 FFMA.FTZ R78, R81, R82, R80.reuse ;  /* 0x00000052514e0223 */ /* 0x102fe20000010050 */
[----:B------:R-:W-:Y:S02]  /*14d0*/  @P0 PRMT R80, R13, 0x7632, R80 ;  /* 0x000076320d500816 */ /* 0x000fe40000000050 */
[----:B------:R-:W-:Y:S02]  /*14e0*/  SHF.L.U32 R81, R65, 0x10, RZ ;  /* 0x0000001041517819 */ /* 0x000fe400000006ff */
[----:B------:R-:W-:Y:S02]  /*14f0*/  @P0 SHF.L.U32 R80, R80, 0x10, RZ ;  /* 0x0000001050500819 */ /* 0x000fe400000006ff */
[----:B------:R-:W-:Y:S02]  /*1500*/  SHF.L.U32 R82, R66, 0x10, RZ ;  /* 0x0000001042527819 */ /* 0x000fe400000006ff */
[----:B------:R-:W-:Y:S02]  /*1510*/  @P0 SHF.L.U32 R65, R14, 0x10, RZ ;  /* 0x000000100e410819 */ /* 0x000fe400000006ff */
[----:B------:R-:W-:-:S04]  /*1520*/  PRMT R66, R66, 0x7632, R66 ;  /* 0x0000763242427816 */ /* 0x000fc80000000042 */
[----:B------:R-:W-:Y:S01]  /*1530*/  SHF.L.U32 R83, R66, 0x10, RZ ;  /* 0x0000001042537819 */ /* 0x000fe200000006ff */
[----:B--2---:R-:W-:Y:S01]  /*1540*/  @P0 FFMA.FTZ R81, R80, R76, R81 ;  /* 0x0000004c50510223 */ /* 0x004fe20000010051 */
[--C-:B------:R-:W-:Y:S01]  /*1550*/  @!P0 IMAD.MOV.U32 R80, RZ, RZ, R82.reuse ;  /* 0x000000ffff508224 */ /* 0x100fe200078e0052 */
[----:B------:R-:W0:Y:S01]  /*1560*/  @P0 LDC R76, c[0x0][0x40c] ;  /* 0x00010300ff4c0b82 */ /* 0x000e220000000800 */
[----:B---3--:R-:W-:Y:S01]  /*1570*/  @P0 FFMA.FTZ R80, R65, R77, R82 ;  /* 0x0000004d41500223 */ /* 0x008fe20000010052 */
[----:B------:R-:W-:Y:S02]  /*1580*/  @P0 PRMT R65, R14, 0x7632, R65 ;  /* 0x000076320e410816 */ /* 0x000fe40000000041 */
[----:B------:R-:W-:Y:S02]  /*1590*/  SHF.L.U32 R82, R67, 0x10, RZ ;  /* 0x0000001043527819 */ /* 0x000fe400000006ff */
[----:B------:R-:W-:Y:S02]  /*15a0*/  @P0 SHF.L.U32 R66, R65, 0x10, RZ ;  /* 0x0000001041420819 */ /* 0x000fe400000006ff */
[----:B------:R-:W-:-:S02]  /*15b0*/  @P0 SHF.L.U32 R65, R15, 0x10, RZ ;  /* 0x000000100f410819 */ /* 0x000fc400000006ff */
[----:B------:R-:W-:Y:S01]  /*15c0*/  PRMT R67, R67, 0x7632, R67 ;  /* 0x0000763243437816 */ /* 0x000fe20000000043 */
[----:B----4-:R-:W-:Y:S01]  /*15d0*/  @P0 FFMA.FTZ R83, R66, R84, R83 ;  /* 0x0000005442530223 */ /* 0x010fe20000010053 */
[----:B------:R-:W-:Y:S01]  /*15e0*/  SHF.L.U32 R84, R64, 0x10, RZ ;  /* 0x0000001040547819 */ /* 0x000fe200000006ff */
[----:B------:R-:W1:Y:S01]  /*15f0*/  @P0 LDC R66, c[0x0][0x40c] ;  /* 0x00010300ff420b82 */ /* 0x000e620000000800 */
[----:B------:R-:W-:Y:S02]  /*1600*/  @P0 PRMT R64, R15, 0x7632, R64 ;  /* 0x000076320f400816 */ /* 0x000fe40000000040 */
[----:B------:R-:W-:Y:S02]  /*1610*/  SHF.L.U32 R85, R67, 0x10, RZ ;  /* 0x0000001043557819 */ /* 0x000fe400000006ff */
[----:B------:R-:W-:Y:S02]  /*1620*/  @P0 SHF.L.U32 R64, R64, 0x10, RZ ;  /* 0x0000001040400819 */ /* 0x000fe400000006ff */
[----:B------:R-:W-:-:S02]  /*1630*/  F2FP.BF16.F32.PACK_AB R77, RZ, R80 ;  /* 0x00000050ff4d723e */ /* 0x000fc400000010ff */
[----:B------:R-:W-:Y:S01]  /*1640*/  F2FP.BF16.F32.PACK_AB R86, RZ, R83 ;  /* 0x00000053ff56723e */ /* 0x000fe200000010ff */
[----:B0-----:R-:W-:Y:S01]  /*1650*/  @P0 FFMA.FTZ R82, R65, R76, R82 ;  /* 0x0000004c41520223 */ /* 0x001fe20000010052 */
[----:B------:R-:W-:Y:S01]  /*1660*/  @P0 IMAD.U32 R65, R12, 0x10000, RZ ;  /* 0x000100000c410824 */ /* 0x000fe200078e00ff */
[----:B------:R-:W0:Y:S03]  /*1670*/  @P0 LDC R76, c[0x0][0x40c] ;  /* 0x00010300ff4c0b82 */ /* 0x000e260000000800 */
[----:B------:R-:W-:Y:S01]  /*1680*/  F2FP.BF16.F32.PACK_AB R88, RZ, R82 ;  /* 0x00000052ff58723e */ /* 0x000fe200000010ff */
[----:B-1----:R-:W-:Y:S01]  /*1690*/  @P0 FFMA.FTZ R84, R65, R66, R84 ;  /* 0x0000004241540223 */ /* 0x002fe20000010054 */
[----:B------:R-:W-:Y:S02]  /*16a0*/  F2FP.BF16.F32.PACK_AB R65, RZ, R78 ;  /* 0x0000004eff41723e */ /* 0x000fe400000010ff */
[----:B------:R-:W-:-:S04]  /*16b0*/  F2FP.BF16.F32.PACK_AB R66, RZ, R81 ;  /* 0x00000051ff42723e */ /* 0x000fc800000010ff */
[----:B------:R-:W-:Y:S02]  /*16c0*/  PRMT R65, R65, 0x5410, R66 ;  /* 0x0000541041417816 */ /* 0x000fe40000000042 */
[----:B------:R-:W-:Y:S01]  /*16d0*/  PRMT R66, R77, 0x5410, R86 ;  /* 0x000054104d427816 */ /* 0x000fe20000000056 */
[----:B0-----:R-:W-:Y:S01]  /*16e0*/  @P0 FFMA.FTZ R85, R64, R76, R85 ;  /* 0x0000004c40550223 */ /* 0x001fe20000010055 */
[----:B------:R-:W-:Y:S02]  /*16f0*/  F2FP.BF16.F32.PACK_AB R76, RZ, R79 ;  /* 0x0000004fff4c723e */ /* 0x000fe400000010ff */
[----:B------:R-:W-:Y:S02]  /*1700*/  F2FP.BF16.F32.PACK_AB R64, RZ, R84 ;  /* 0x00000054ff40723e */ /* 0x000fe400000010ff */
[----:B------:R-:W-:Y:S02]  /*1710*/  F2FP.BF16.F32.PACK_AB R67, RZ, R85 ;  /* 0x00000055ff43723e */ /* 0x000fe400000010ff */
[----:B------:R-:W-:-:S02]  /*1720*/  PRMT R64, R64, 0x5410, R76 ;  /* 0x0000541040407816 */ /* 0x000fc4000000004c */
[----:B------:R-:W-:Y:S01]  /*1730*/  PRMT R67, R88, 0x5410, R67 ;  /* 0x0000541058437816 */ /* 0x000fe20000000043 */
[----:B------:R-:W-:Y:S06]  /*1740*/  BRA `(.L_x_4167) ;  /* 0x0000000000b07947 */ /* 0x000fec0003800000 */
.L_x_4166:
[----:B------:R-:W0:Y:S01]  /*1750*/  @UP2 LDCU UR4, c[0x0][0x40c] ;  /* 0x00008180ff0427ac */ /* 0x000e220008000800 */
[C---:B-1---5:R-:W-:Y:S02]  /*1760*/  @P0 SHF.L.U32 R65, R12.reuse, 0x10, RZ ;  /* 0x000000100c410819 */ /* 0x062fe400000006ff */
[----:B------:R-:W-:Y:S02]  /*1770*/  CS2R R84, SRZ ;  /* 0x0000000000547805 */ /* 0x000fe4000001ff00 */
[----:B------:R-:W-:Y:S01]  /*1780*/  @P0 PRMT R64, R12, 0x7632, R64 ;  /* 0x000076320c400816 */ /* 0x000fe20000000040 */
[----:B------:R-:W1:Y:S01]  /*1790*/  @UP2 LDCU UR5, c[0x0][0x40c] ;  /* 0x00008180ff0527ac */ /* 0x000e620008000800 */
[----:B------:R-:W-:Y:S02]  /*17a0*/  @P0 SHF.L.U32 R66, R13, 0x10, RZ ;  /* 0x000000100d420819 */ /* 0x000fe400000006ff */
[----:B------:R-:W-:Y:S02]  /*17b0*/  CS2R R78, SRZ ;  /* 0x00000000004e7805 */ /* 0x000fe4000001ff00 */
[----:B------:R-:W-:Y:S01]  /*17c0*/  @P0 SHF.L.U32 R64, R64, 0x10, RZ ;  /* 0x0000001040400819 */ /* 0x000fe200000006ff */
[----:B------:R-:W2:Y:S01]  /*17d0*/  @UP2 LDCU UR18, c[0x0][0x40c] ;  /* 0x00008180ff1227ac */ /* 0x000ea20008000800 */
[----:B------:R-:W-:-:S02]  /*17e0*/  @P0 SHF.L.U32 R67, R15, 0x10, RZ ;  /* 0x000000100f430819 */ /* 0x000fc400000006ff */
[----:B------:R-:W-:Y:S02]  /*17f0*/  CS2R R82, SRZ ;  /* 0x0000000000527805 */ /* 0x000fe4000001ff00 */
[----:B------:R-:W-:Y:S01]  /*1800*/  CS2R R80, SRZ ;  /* 0x0000000000507805 */ /* 0x000fe2000001ff00 */
[----:B------:R-:W3:Y:S01]  /*1810*/  @UP2 LDCU UR25, c[0x0][0x40c] ;  /* 0x00008180ff1927ac */ /* 0x000ee20008000800 */
        /* <DEDUP_REMOVED lines=13> */
[----:B------:R-:W-:Y:S01]  /*18f0*/  @P0 SHF.L.U32 R66, R66, 0x10, RZ ;  /* 0x0000001042420819 */ /* 0x000fe200000006ff */
[----:B------:R-:W-:-:S02]  /*1900*/  @P0 IMAD.U32 R67, R14, 0x10000, RZ ;  /* 0x000100000e430824 */ /* 0x000fc400078e00ff */
[----:B----4-:R-:W-:Y:S01]  /*1910*/  @P0 FMUL.FTZ R81, R64, UR19 ;  /* 0x0000001340510c20 */ /* 0x010fe20008410000 */
[----:B------:R-:W-:Y:S01]  /*1920*/  F2FP.BF16.F32.PACK_AB R64, RZ, R84 ;  /* 0x00000054ff40723e */ /* 0x000fe200000010ff */
[----:B0-----:R-:W-:-:S03]  /*1930*/  @P0 FMUL.FTZ R80, R67, UR22 ;  /* 0x0000001643500c20 */ /* 0x001fc60008410000 */
[----:B------:R-:W-:Y:S02]  /*1940*/  F2FP.BF16.F32.PACK_AB R76, RZ, R81 ;  /* 0x00000051ff4c723e */ /* 0x000fe400000010ff */
[----:B------:R-:W-:Y:S01]  /*1950*/  F2FP.BF16.F32.PACK_AB R67, RZ, R82 ;  /* 0x00000052ff43723e */ /* 0x000fe200000010ff */
[----:B-1----:R-:W-:Y:S01]  /*1960*/  @P0 FMUL.FTZ R83, R65, UR23 ;  /* 0x0000001741530c20 */ /* 0x002fe20008410000 */
[----:B------:R-:W-:Y:S02]  /*1970*/  F2FP.BF16.F32.PACK_AB R65, RZ, R79 ;  /* 0x0000004fff41723e */ /* 0x000fe400000010ff */
[----:B------:R-:W-:Y:S01]  /*1980*/  F2FP.BF16.F32.PACK_AB R77, RZ, R80 ;  /* 0x00000050ff4d723e */ /* 0x000fe200000010ff */
[----:B--2---:R-:W-:Y:S01]  /*1990*/  @P0 FMUL.FTZ R85, R66, UR4 ;  /* 0x0000000442550c20 */ /* 0x004fe20008410000 */
[----:B------:R-:W-:Y:S02]  /*19a0*/  F2FP.BF16.F32.PACK_AB R66, RZ, R78 ;  /* 0x0000004eff42723e */ /* 0x000fe400000010ff */
[----:B------:R-:W-:-:S02]  /*19b0*/  F2FP.BF16.F32.PACK_AB R86, RZ, R83 ;  /* 0x00000053ff56723e */ /* 0x000fc400000010ff */
[----:B------:R-:W-:Y:S02]  /*19c0*/  F2FP.BF16.F32.PACK_AB R88, RZ, R85 ;  /* 0x00000055ff58723e */ /* 0x000fe400000010ff */
[----:B------:R-:W-:Y:S02]  /*19d0*/  PRMT R64, R64, 0x5410, R65 ;  /* 0x0000541040407816 */ /* 0x000fe40000000041 */
[----:B------:R-:W-:Y:S02]  /*19e0*/  PRMT R65, R66, 0x5410, R76 ;  /* 0x0000541042417816 */ /* 0x000fe4000000004c */
[----:B------:R-:W-:Y:S02]  /*19f0*/  PRMT R67, R67, 0x5410, R88 ;  /* 0x0000541043437816 */ /* 0x000fe40000000058 */
[----:B------:R-:W-:-:S07]  /*1a00*/  PRMT R66, R77, 0x5410, R86 ;  /* 0x000054104d427816 */ /* 0x000fce0000000056 */
.L_x_4167:
        /* <DEDUP_REMOVED lines=107> */
.L_x_4169:
[----:B------:R-:W-:Y:S05]  /*20c0*/  BSYNC.RECONVERGENT B0 ;  /* 0x0000000000007941 */ /* 0x000fea0003800200 */
.L_x_4168:
[----:B------:R-:W-:Y:S01]  /*20d0*/  BAR.SYNC.DEFER_BLOCKING 0x0 ;  /* 0x0000000000007b1d */ /* 0x000fe20000010000 */
[----:B0-----:R-:W-:Y:S02]  /*20e0*/  MOV R77, RZ ;  /* 0x000000ff004d7202 */ /* 0x001fe40000000f00 */
[----:B------:R-:W-:-:S03]  /*20f0*/  CS2R R10, SRZ ;  /* 0x00000000000a7805 */ /* 0x000fc6000001ff00 */
        /* <DEDUP_REMOVED lines=10> */
.L_x_4171:
[----:B------:R-:W-:Y:S05]  /*21a0*/  BSYNC.RECONVERGENT B0 ;  /* 0x0000000000007941 */ /* 0x000fea0003800200 */
.L_x_4170:
[----:B------:R-:W1:Y:S01]  /*21b0*/  SHFL.DOWN PT, R66, R77, 0x2, 0x1f ;  /* 0x08401f004d427f89 */ /* 0x000e6200000e0000 */
[----:B------:R-:W-:Y:S01]  /*21c0*/  I2FP.F32.U32 R88, R77 ;  /* 0x0000004d00587245 */ /* 0x000fe20000201000 */
[----:B------:R-:W-:Y:S01]  /*21d0*/  UISETP.GE.AND UP0, UPT, UR6, 0x1, UPT ;  /* 0x000000010600788c */ /* 0x000fe2000bf06270 */
[----:B------:R-:W-:Y:S01]  /*21e0*/  ISETP.NE.AND P1, PT, R0, RZ, PT ;  /* 0x000000ff0000720c */ /* 0x000fe20003f25270 */
[----:B0-----:R-:W0:Y:S01]  /*21f0*/  SHFL.DOWN PT, R86, R10, 0x2, 0x1f ;  /* 0x08401f000a567f89 */ /* 0x001e2200000e0000 */
[----:B------:R-:W-:-:S03]  /*2200*/  ISETP.NE.AND P0, PT, RZ, UR21, PT ;  /* 0x00000015ff007c0c */ /* 0x000fc6000bf05270 */
[----:B------:R-:W2:Y:S01]  /*2210*/  SHFL.DOWN PT, R76, R11, 0x2, 0x1f ;  /* 0x08401f000b4c7f89 */ /* 0x000ea200000e0000 */
[----:B-1----:R-:W-:Y:S01]  /*2220*/  IMAD.IADD R64, R66, 0x1, R77 ;  /* 0x0000000142407824 */ /* 0x002fe200078e024d */
[----:B------:R-:W-:Y:S01]  /*2230*/  I2FP.F32.S32 R67, R66 ;  /* 0x0000004200437245 */ /* 0x000fe20000201400 */
[----:B0-----:R-:W-:-:S03]  /*2240*/  FADD.FTZ R87, -R86, R10 ;  /* 0x0000000a56577221 */ /* 0x001fc60000010100 */
[----:B------:R-:W-:Y:S01]  /*2250*/  I2FP.F32.S32 R65, R64 ;  /* 0x0000004000417245 */ /* 0x000fe20000201400 */
[----:B------:R-:W0:Y:S01]  /*2260*/  SHFL.DOWN PT, R77, R64, 0x1, 0x1f ;  /* 0x08201f00404d7f89 */ /* 0x000e2200000e0000 */
[----:B------:R-:W-:Y:S01]  /*2270*/  FMUL.FTZ R89, R86, R67 ;  /* 0x0000004356597220 */ /* 0x000fe20000410000 */
[----:B------:R-:W-:Y:S01]  /*2280*/  FMUL.FTZ R87, R87, R87 ;  /* 0x0000005757577220 */ /* 0x000fe20000410000 */
[----:B------:R-:W1:Y:S01]  /*2290*/  MUFU.RCP R66, R65 ;  /* 0x0000004100427308 */ /* 0x000e620000001000 */
[----:B--2---:R-:W-:Y:S01]  /*22a0*/  FADD.FTZ R11, R76, R11 ;  /* 0x0000000b4c0b7221 */ /* 0x004fe20000010000 */
[----:B------:R-:W-:Y:S01]  /*22b0*/  FFMA.FTZ R89, R88, R10, R89 ;  /* 0x0000000a58597223 */ /* 0x000fe20000010059 */
[----:B------:R-:W-:Y:S01]  /*22c0*/  FMUL.FTZ R88, R87, R88 ;  /* 0x0000005857587220 */ /* 0x000fe20000410000 */
[----:B------:R-:W-:-:S03]  /*22d0*/  MOV R87, UR7 ;  /* 0x0000000700577c02 */ /* 0x000fc60008000f00 */
[----:B------:R-:W-:Y:S01]  /*22e0*/  FMUL.FTZ R88, R88, R67 ;  /* 0x0000004358587220 */ /* 0x000fe20000410000 */
[----:B-1----:R-:W-:-:S03]  /*22f0*/  FMUL.FTZ R10, R66, R89 ;  /* 0x00000059420a7220 */ /* 0x002fc60000410000 */
[----:B------:R-:W-:Y:S01]  /*2300*/  FFMA.FTZ R11, R66, R88, R11 ;  /* 0x00000058420b7223 */ /* 0x000fe2000001000b */
[----:B------:R-:W-:Y:S02]  /*2310*/  MOV R89, UR7 ;  /* 0x0000000700597c02 */ /* 0x000fe40008000f00 */
[-C--:B0-----:R-:W-:Y:S01]  /*2320*/  IADD3 R76, PT, PT, R64, R77.reuse, RZ ;  /* 0x0000004d404c7210 */ /* 0x081fe20007ffe0ff */
        /* <DEDUP_REMOVED lines=8> */
[----:B-1----:R-:W-:Y:S02]  /*23b0*/  FADD.FTZ R67, R11, R66 ;  /* 0x000000420b437221 */ /* 0x002fe40000010000 */
[----:B------:R-:W0:Y:S01]  /*23c0*/  LDC R66, c[0x0][0x448] ;  /* 0x00011200ff427b82 */ /* 0x000e220000000800 */
[C---:B------:R-:W-:Y:S01]  /*23d0*/  FMUL.FTZ R86, R65.reuse, R86 ;  /* 0x0000005641567220 */ /* 0x040fe20000410000 */
[----:B------:R-:W-:-:S03]  /*23e0*/  FFMA.FTZ R65, R65, R10, R64 ;  /* 0x0000000a41417223 */ /* 0x000fc60000010040 */
[----:B------:R-:W-:Y:S01]  /*23f0*/  FMUL.FTZ R86, R86, R77 ;  /* 0x0000004d56567220 */ /* 0x000fe20000410000 */
[C---:B--2---:R-:W-:Y:S02]  /*2400*/  FMUL.FTZ R77, R76.reuse, R65 ;  /* 0x000000414c4d7220 */ /* 0x044fe40000410000 */
[----:B------:R-:W1:Y:S01]  /*2410*/  @!P1 LDC.64 R64, c[0x0][0x3c8] ;  /* 0x0000f200ff409b82 */ /* 0x000e620000000a00 */
[----:B------:R-:W-:-:S03]  /*2420*/  FFMA.FTZ R86, R76, R86, R67 ;  /* 0x000000564c567223 */ /* 0x000fc60000010043 */
[----:B------:R-:W2:Y:S04]  /*2430*/  SHFL.IDX PT, R77, R77, RZ, 0x1f ;  /* 0x00001fff4d4d7589 */ /* 0x000ea800000e0000 */
[----:B------:R-:W0:Y:S01]  /*2440*/  SHFL.IDX PT, R11, R86, RZ, 0x1f ;  /* 0x00001fff560b7589 */ /* 0x000e2200000e0000 */
[----:B-1----:R-:W-:-:S04]  /*2450*/  @!P1 IMAD.WIDE R64, R89, 0x4, R64 ;  /* 0x0000000459409825 */ /* 0x002fc800078e0240 */
[----:B--2---:R-:W-:Y:S01]  /*2460*/  FMUL.FTZ R67, R77, R77 ;  /* 0x0000004d4d437220 */ /* 0x004fe20000410000 */
[----:B0-----:R-:W-:-:S04]  /*2470*/  FFMA.FTZ R66, R11, UR24, R66 ;  /* 0x000000180b427c23 */ /* 0x001fc80008010042 */
[----:B------:R-:W-:Y:S01]  /*2480*/  FSEL R67, R67, RZ, P0 ;  /* 0x000000ff43437208 */ /* 0x000fe20000000000 */
[----:B------:R-:W0:Y:S04]  /*2490*/  @!P1 LDC.64 R10, c[0x0][0x3c0] ;  /* 0x0000f000ff0a9b82 */ /* 0x000e280000000a00 */
[----:B------:R-:W-:-:S06]  /*24a0*/  FADD.FTZ R67, R66, R67 ;  /* 0x0000004342437221 */ /* 0x000fcc0000010000 */
[----:B------:R-:W1:Y:S01]  /*24b0*/  MUFU.RSQ R67, R67 ;  /* 0x0000004300437308 */ /* 0x000e620000001400 */
[----:B0-----:R-:W-:-:S05]  /*24c0*/  @!P1 IMAD.WIDE R10, R87, 0x4, R10 ;  /* 0x00000004570a9825 */ /* 0x001fca00078e020a */
[----:B------:R0:W-:Y:S04]  /*24d0*/  @!P1 STG.E desc[UR12][R10.64], R77 ;  /* 0x0000004d0a009986 */ /* 0x0001e8000c10190c */
[----:B-1----:R0:W-:Y:S01]  /*24e0*/  @!P1 STG.E desc[UR12][R64.64], R67 ;  /* 0x0000004340009986 */ /* 0x0021e2000c10190c */
[----:B------:R-:W-:Y:S05]  /*24f0*/  BRA.U !UP0, `(.L_x_4172) ;  /* 0x0000000508907547 */ /* 0x000fea000b800000 */
[----:B------:R-:W-:Y:S01]  /*2500*/  UIADD3 UR4, UPT, UPT, UR6, -0x1, URZ ;  /* 0xffffffff06047890 */ /* 0x000fe2000fffe0ff */
[----:B0-----:R-:W-:-:S03]  /*2510*/  FSEL R10, R77, RZ, !P0 ;  /* 0x000000ff4d0a7208 */ /* 0x001fc60004000000 */
[----:B------:R-:W-:Y:S02]  /*2520*/  UIMAD UR4, UR4, UR20, URZ ;  /* 0x00000014040472a4 */ /* 0x000fe4000f8e02ff */
[C---:B------:R-:W-:Y:S01]  /*2530*/  FADD.FTZ R76, -R10.reuse, R6 ;  /* 0x000000060a4c7221 */ /* 0x040fe20000010100 */
[C---:B------:R-:W-:Y:S01]  /*2540*/  FADD.FTZ R86, -R10.reuse, R7 ;  /* 0x000000070a567221 */ /* 0x040fe20000010100 */
[----:B------:R-:W-:Y:S01]  /*2550*/  USHF.R.S32.HI UR5, URZ, 0x1f, UR4 ;  /* 0x0000001fff057899 */ /* 0x000fe20008011404 */
[----:B------:R-:W0:Y:S01]  /*2560*/  LDC.64 R6, c[0x0][0x428] ;  /* 0x00010a00ff067b82 */ /* 0x000e220000000a00 */
[C---:B------:R-:W-:Y:S01]  /*2570*/  FADD.FTZ R73, -R10.reuse, R73 ;  /* 0x000000490a497221 */ /* 0x040fe20000010100 */
[C---:B------:R-:W-:Y:S01]  /*2580*/  FADD.FTZ R92, -R10.reuse, R71 ;  /* 0x000000470a5c7221 */ /* 0x040fe20000010100 */
[----:B------:R-:W-:Y:S01]  /*2590*/  ULEA.HI UR5, UR5, UR4, URZ, 0x3 ;  /* 0x0000000405057291 */ /* 0x000fe2000f8f18ff */
[C---:B------:R-:W-:Y:S01]  /*25a0*/  FMUL.FTZ R71, R67.reuse, R86 ;  /* 0x0000005643477220 */ /* 0x040fe20000410000 */
[C---:B------:R-:W-:Y:S01]  /*25b0*/  FMUL.FTZ R86, R67.reuse, R73 ;  /* 0x0000004943567220 */ /* 0x040fe20000410000 */
[C---:B------:R-:W-:Y:S01]  /*25c0*/  FADD.FTZ R64, -R10.reuse, R3 ;  /* 0x000000030a407221 */ /* 0x040fe20000010100 */
[C---:B------:R-:W-:Y:S01]  /*25d0*/  FADD.FTZ R4, -R10.reuse, R4 ;  /* 0x000000040a047221 */ /* 0x040fe20000010100 */
[C---:B------:R-:W-:Y:S01]  /*25e0*/  FADD.FTZ R74, -R10.reuse, R74 ;  /* 0x0000004a0a4a7221 */ /* 0x040fe20000010100 */
[----:B------:R-:W-:Y:S01]  /*25f0*/  MOV R73, UR5 ;  /* 0x0000000500497c02 */ /* 0x000fe20008000f00 */
        /* <DEDUP_REMOVED lines=19> */
[----:B------:R-:W-:Y:S01]  /*2730*/  FMUL.FTZ R9, R67, R74 ;  /* 0x0000004a43097220 */ /* 0x000fe20000410000 */
[----:B------:R-:W-:Y:S01]  /*2740*/  LEA.HI.SX32 R73, R73, R0, 0x1d ;  /* 0x0000000049497211 */ /* 0x000fe200078feaff */
        /* <DEDUP_REMOVED lines=20> */
[----:B------:R-:W-:Y:S01]  /*2890*/  IADD3 R71, PT, PT, R73, 0x80, RZ ;  /* 0x0000008049477810 */ /* 0x000fe20007ffe0ff */
[----:B------:R-:W-:Y:S01]  /*28a0*/  FFMA.FTZ R5, R5, R62, R38 ;  /* 0x0000003e05057223 */ /* 0x000fe20000010026 */
[----:B------:R-:W-:Y:S01]  /*28b0*/  IADD3 R87, PT, PT, R73, 0x100, RZ ;  /* 0x0000010049577810 */ /* 0x000fe20007ffe0ff */
[----:B------:R-:W-:Y:S01]  /*28c0*/  FFMA.FTZ R4, R4, R63, R39 ;  /* 0x0000003f04047223 */ /* 0x000fe20000010027 */
[----:B------:R-:W-:Y:S01]  /*28d0*/  FFMA.FTZ R67, R11, R56, R32 ;  /* 0x000000380b437223 */ /* 0x000fe20000010020 */
[----:B------:R-:W-:Y:S01]  /*28e0*/  FFMA.FTZ R76, R76, R57, R33 ;  /* 0x000000394c4c7223 */ /* 0x000fe20000010021 */
[----:B------:R-:W-:Y:S01]  /*28f0*/  FFMA.FTZ R3, R3, R60, R36 ;  /* 0x0000003c03037223 */ /* 0x000fe20000010024 */
[----:B------:R-:W-:Y:S01]  /*2900*/  FFMA.FTZ R2, R2, R61, R37 ;  /* 0x0000003d02027223 */ /* 0x000fe20000010025 */
[----:B0-----:R-:W-:Y:S01]  /*2910*/  IMAD.WIDE.U32 R10, R73, 0x10, R6 ;  /* 0x00000010490a7825 */ /* 0x001fe200078e0006 */
[----:B------:R-:W-:-:S03]  /*2920*/  F2FP.BF16.F32.PACK_AB R5, R4, R5 ;  /* 0x000000050405723e */ /* 0x000fc600000010ff */
[----:B------:R-:W-:Y:S01]  /*2930*/  FFMA.FTZ R83, R88, R59, R35 ;  /* 0x0000003b58537223 */ /* 0x000fe20000010023 */
[----:B------:R-:W-:Y:S01]  /*2940*/  FFMA.FTZ R65, R65, R54, R30 ;  /* 0x0000003641417223 */ /* 0x000fe2000001001e */
[----:B------:R-:W-:Y:S01]  /*2950*/  IMAD.WIDE.U32 R70, R71, 0x10, R6 ;  /* 0x0000001047467825 */ /* 0x000fe200078e0006 */
[----:B------:R-:W-:-:S03]  /*2960*/  F2FP.BF16.F32.PACK_AB R4, R2, R3 ;  /* 0x000000030204723e */ /* 0x000fc600000010ff */
[----:B------:R-:W-:Y:S01]  /*2970*/  FFMA.FTZ R77, R77, R48, R24 ;  /* 0x000000304d4d7223 */ /* 0x000fe20000010018 */
[----:B------:R-:W-:Y:S01]  /*2980*/  FFMA.FTZ R86, R86, R51, R27 ;  /* 0x0000003356567223 */ /* 0x000fe2000001001b */
[----:B------:R-:W-:Y:S01]  /*2990*/  IMAD.WIDE.U32 R72, R87, 0x10, R6 ;  /* 0x0000001057487825 */ /* 0x000fe200078e0006 */
[----:B------:R-:W-:-:S03]  /*29a0*/  F2FP.BF16.F32.PACK_AB R6, R76, R67 ;  /* 0x000000434c06723e */ /* 0x000fc600000010ff */
        /* <DEDUP_REMOVED lines=13> */
[----:B------:R-:W-:-:S02]  /*2a80*/  F2FP.BF16.F32.PACK_AB R7, R83, R82 ;  /* 0x000000525307723e */ /* 0x000fc400000010ff */
[----:B------:R-:W-:Y:S02]  /*2a90*/  F2FP.BF16.F32.PACK_AB R67, R86, R67 ;  /* 0x000000435643723e */ /* 0x000fe400000010ff */
[----:B------:R-:W-:Y:S01]  /*2aa0*/  F2FP.BF16.F32.PACK_AB R66, R66, R77 ;  /* 0x0000004d4242723e */ /* 0x000fe200000010ff */
[----:B------:R1:W-:Y:S01]  /*2ab0*/  STG.E.128 desc[UR12][R10.64], R4 ;  /* 0x000000040a007986 */ /* 0x0003e2000c101d0c */
[----:B------:R-:W-:Y:S02]  /*2ac0*/  F2FP.BF16.F32.PACK_AB R65, R8, R65 ;  /* 0x000000410841723e */ /* 0x000fe400000010ff */
[----:B------:R-:W-:Y:S02]  /*2ad0*/  F2FP.BF16.F32.PACK_AB R64, R68, R9 ;  /* 0x000000094440723e */ /* 0x000fe400000010ff */
[----:B------:R-:W-:Y:S02]  /*2ae0*/  F2FP.BF16.F32.PACK_AB R79, R80, R79 ;  /* 0x0000004f504f723e */ /* 0x000fe400000010ff */
[----:B------:R-:W-:Y:S01]  /*2af0*/  F2FP.BF16.F32.PACK_AB R78, R3, R2 ;  /* 0x00000002034e723e */ /* 0x000fe200000010ff */
[----:B------:R1:W-:Y:S01]  /*2b00*/  STG.E.128 desc[UR12][R70.64], R64 ;  /* 0x0000004046007986 */ /* 0x0003e2000c101d0c */
[----:B------:R-:W-:-:S02]  /*2b10*/  F2FP.BF16.F32.PACK_AB R77, R74, R75 ;  /* 0x0000004b4a4d723e */ /* 0x000fc400000010ff */
[----:B------:R-:W-:-:S05]  /*2b20*/  F2FP.BF16.F32.PACK_AB R76, R76, R69 ;  /* 0x000000454c4c723e */ /* 0x000fca00000010ff */
[----:B------:R1:W-:Y:S02]  /*2b30*/  STG.E.128 desc[UR12][R72.64], R76 ;  /* 0x0000004c48007986 */ /* 0x0003e4000c101d0c */
.L_x_4172:
[----:B------:R-:W-:Y:S02]  /*2b40*/  UIADD3 UR7, UPT, UPT, UR7, UR16, URZ ;  /* 0x0000001007077290 */ /* 0x000fe4000fffe0ff */
[----:B------:R-:W-:Y:S02]  /*2b50*/  UPLOP3.LUT UP1, UPT, UPT, UPT, UP1, 0x40, 0x4 ;  /* 0x000000000004789c */ /* 0x000fe40003f2e810 */
[----:B------:R-:W-:-:S09]  /*2b60*/  UISETP.GE.AND UP0, UPT, UR7, UR17, UPT ;  /* 0x000000110700728c */ /* 0x000fd2000bf06270 */
[----:B------:R-:W-:Y:S05]  /*2b70*/  BRA.U !UP0, `(.L_x_4173) ;  /* 0xffffffd908007547 */ /* 0x000fea000b83ffff */
[----:B------:R-:W-:Y:S05]  /*2b80*/  EXIT ;  /* 0x000000000000794d */ /* 0x000fea0003800000 */
.L_x_4174:
        /* <DEDUP_REMOVED lines=15> */
.L_x_20766:


//--------------------- .text._ZN10layer_norm13ln_fwd_kernelINS_13Kernel_traitsIf13__nv_bfloat16S2_S2_fjLj3072ELj1ELj1ELj4ELj16ENS_18Kernel_traits_baseILj3072EfS2_S2_S2_fjLj128EEEEELb0ELb1ELb0ELb0EEEvNS_9FwdParamsE --------------------------
	.section	.text._ZN10layer_norm13ln_fwd_kernelINS_13Kernel_traitsIf13__nv_bfloat16S2_S2_fjLj3072ELj1ELj1ELj4ELj16ENS_18Kernel_traits_baseILj3072EfS2_S2_S2_fjLj128EEEEELb0ELb1ELb0ELb0EEEvNS_9FwdParamsE,"ax",@progbits
	.align	128
        .global         _ZN10layer_norm13ln_fwd_kernelINS_13Kernel_traitsIf13__nv_bfloat16S2_S2_fjLj3072ELj1ELj1ELj4ELj16ENS_18Kernel_traits_baseILj3072EfS2_S2_S2_fjLj128EEEEELb0ELb1ELb0ELb0EEEvNS_9FwdParamsE
        .type           _ZN10layer_norm13ln_fwd_kernelINS_13Kernel_traitsIf13__nv_bfloat16S2_S2_fjLj3072ELj1ELj1ELj4ELj16ENS_18Kernel_traits_baseILj3072EfS2_S2_S2_fjLj128EEEEELb0ELb1ELb0ELb0EEEvNS_9FwdParamsE,@function
        .size           _ZN10layer_norm13ln_fwd_kernelINS_13Kernel_traitsIf13__nv_bfloat16S2_S2_fjLj3072ELj1ELj1ELj4ELj16ENS_18Kernel_traits_baseILj3072EfS2_S2_S2_fjLj128EEEEELb0ELb1ELb0ELb0EEEvNS_9FwdParamsE,(.L_x_20767 - _ZN10layer_norm13ln_fwd_kernelINS_13Kernel_traitsIf13__nv_bfloat16S2_S2_fjLj3072ELj1ELj1ELj4ELj16ENS_18Kernel_traits_baseILj3072EfS2_S2_S2_fjLj128EEEEELb0ELb1ELb0ELb0EEEvNS_9FwdParamsE)
        .other          _ZN10layer_norm13ln_fwd_kernelINS_13Kernel_traitsIf13__nv_bfloat16S2_S2_fjLj3072ELj1ELj1ELj4ELj16ENS_18Kernel_traits_baseILj3072EfS2_S2_S2_fjLj128EEEEELb0ELb1ELb0ELb0EEEvNS_9FwdParamsE,@"STO_CUDA_ENTRY STV_DEFAULT"
_ZN10layer_norm13ln_fwd_kernelINS_13Kernel_traitsIf13__nv_bfloat16S2_S2_fjLj3072ELj1ELj1ELj4ELj16ENS_18Kernel_traits_baseILj3072EfS2_S2_S2_fjLj128EEEEELb0ELb1ELb0ELb0EEEvNS_9FwdParamsE:
.text._ZN10layer_norm13ln_fwd_kernelINS_13Kernel_traitsIf13__nv_bfloat16S2_S2_fjLj3072ELj1ELj1ELj4ELj16ENS_18Kernel_traits_baseILj3072EfS2_S2_S2_fjLj128EEEEELb0ELb1ELb0ELb0EEEvNS_9FwdParamsE:
[----:B------:R-:W-:Y:S01]  /*0000*/  LDC R1, c[0x0][0x37c] ;  /* 0x0000df00ff017b82 */ /* 0x000fe20000000800 */
[----:B------:R-:W0:Y:S01]  /*0010*/  S2R R94, SR_TID.X ;  /* 0x00000000005e7919 */ /* 0x000e220000002100 */
[----:B------:R-:W1:Y:S06]  /*0020*/  LDCU.64 UR10, c[0x0][0x438] ;  /* 0x00008700ff0a77ac */ /* 0x000e6c0008000a00 */
[----:B------:R-:W2:Y:S01]  /*0030*/  S2UR UR6, SR_CTAID.X ;  /* 0x00000000000679c3 */ /* 0x000ea20000002500 */
[----:B------:R-:W-:Y:S01]  /*0040*/  BSSY.RECONVERGENT B0, `(.L_x_4175) ;  /* 0x0000064000007945 */ /* 0x000fe20003800200 */
[----:B------:R-:W3:Y:S01]  /*0050*/  LDCU UR5, c[0x0][0x388] ;  /* 0x00007100ff0577ac */ /* 0x000ee20008000800 */
[----:B------:R-:W4:Y:S01]  /*0060*/  LDCU.64 UR8, c[0x0][0x358] ;  /* 0x00006b00ff0877ac */ /* 0x000f220008000a00 */
[----:B-1----:R-:W-:-:S02]  /*0070*/  UISETP.NE.U32.AND UP0, UPT, UR10, URZ, UPT ;  /* 0x000000ff0a00728c */ /* 0x002fc4000bf05070 */
[----:B---3--:R-:W-:Y:S02]  /*0080*/  USHF.R.S32.HI UR4, URZ, 0x1f, UR5 ;  /* 0x0000001fff047899 */ /* 0x008fe40008011405 */
[----:B------:R-:W-:Y:S02]  /*0090*/  UISETP.NE.AND.EX UP0, UPT, UR11, URZ, UPT, UP0 ;  /* 0x000000ff0b00728c */ /* 0x000fe4000bf05300 */
[----:B------:R-:W-:Y:S01]  /*00a0*/  ULEA.HI UR4, UR4, UR5, URZ, 0x3 ;  /* 0x0000000504047291 */ /* 0x000fe2000f8f18ff */
[----:B0-----:R-:W-:-:S05]  /*00b0*/  LOP3.LUT R3, R94, 0x60, RZ, 0xc0, !PT ;  /* 0x000000605e037812 */ /* 0x001fca00078ec0ff */
[----:B------:R-:W-:Y:S02]  /*00c0*/  MOV R5, UR4 ;  /* 0x0000000400057c02 */ /* 0x000fe40008000f00 */
[----:B------:R-:W-:Y:S02]  /*00d0*/  LOP3.LUT R93, R3, 0x1f, R94, 0xf8, !PT ;  /* 0x0000001f035d7812 */ /* 0x000fe400078ef85e */
[----:B------:R-:W-:Y:S02]  /*00e0*/  LOP3.LUT R11, R94, 0x1f, RZ, 0xc0, !PT ;  /* 0x0000001f5e0b7812 */ /* 0x000fe400078ec0ff */
[----:B------:R-:W-:-:S04]  /*00f0*/  LOP3.LUT R92, R93, 0x7f, RZ, 0x3c, !PT ;  /* 0x0000007f5d5c7812 */ /* 0x000fc800078e3cff */
[----:B------:R-:W-:Y:S01]  /*0100*/  LEA.HI.SX32 R92, R5, R92, 0x1d ;  /* 0x0000005c055c7211 */ /* 0x000fe200078feaff */
[----:B--2-4-:R-:W-:Y:S06]  /*0110*/  BRA.U !UP0, `(.L_x_4176) ;  /* 0x0000000108b07547 */ /* 0x014fec000b800000 */
        /* <DEDUP_REMOVED lines=11> */
[----:B------:R3:W5:Y:S03]  /*01d0*/  @P1 LDG.E.128 R56, desc[UR8][R12.64+0x10] ;  /* 0x000010080c381981 */ /* 0x000766000c1e1d00 */
[----:B------:R-:W1:Y:S01]  /*01e0*/  @P0 LDC.64 R6, c[0x0][0x438] ;  /* 0x00010e00ff060b82 */ /* 0x000e620000000a00 */
[----:B------:R3:W5:Y:S01]  /*01f0*/  @P1 LD.E.128 R52, desc[UR8][R14.64] ;  /* 0x000000080e341980 */ /* 0x000762000c101d00 */
[----:B--2---:R-:W-:-:S03]  /*0200*/  @P1 IMAD.WIDE.U32 R16, R19, 0x20, R16 ;  /* 0x0000002013101825 */ /* 0x004fc600078e0010 */
[----:B------:R3:W5:Y:S03]  /*0210*/  @P1 LD.E.128 R48, desc[UR8][R14.64+0x10] ;  /* 0x000010080e301980 */ /* 0x000766000c101d00 */
[----:B------:R-:W2:Y:S01]  /*0220*/  @P0 LDC.64 R8, c[0x0][0x3e8] ;  /* 0x0000fa00ff080b82 */ /* 0x000ea20000000a00 */
[----:B------:R3:W5:Y:S04]  /*0230*/  @P1 LDG.E.128 R44, desc[UR8][R16.64] ;  /* 0x00000008102c1981 */ /* 0x000768000c1e1d00 */
[----:B------:R3:W5:Y:S01]  /*0240*/  @P1 LDG.E.128 R40, desc[UR8][R16.64+0x10] ;  /* 0x0000100810281981 */ /* 0x000762000c1e1d00 */
[----:B0-----:R-:W-:-:S05]  /*0250*/  @P0 IMAD.WIDE.U32 R4, R93, 0x20, R4 ;  /* 0x000000205d040825 */ /* 0x001fca00078e0004 */
[----:B------:R3:W5:Y:S01]  /*0260*/  @P0 LDG.E.128 R84, desc[UR8][R4.64] ;  /* 0x0000000804540981 */ /* 0x000762000c1e1d00 */
[----:B-1----:R-:W-:-:S03]  /*0270*/  @P0 IMAD.WIDE.U32 R6, R93, 0x20, R6 ;  /* 0x000000205d060825 */ /* 0x002fc600078e0006 */
[----:B------:R3:W5:Y:S04]  /*0280*/  @P0 LDG.E.128 R80, desc[UR8][R4.64+0x10] ;  /* 0x0000100804500981 */ /* 0x000768000c1e1d00 */
[----:B------:R3:W5:Y:S01]  /*0290*/  @P0 LD.E.128 R76, desc[UR8][R6.64] ;  /* 0x00000008064c0980 */ /* 0x000762000c101d00 */
[----:B--2---:R-:W-:-:S03]  /*02a0*/  @P0 IMAD.WIDE.U32 R8, R93, 0x20, R8 ;  /* 0x000000205d080825 */ /* 0x004fc600078e0008 */
[----:B------:R3:W5:Y:S04]  /*02b0*/  @P0 LD.E.128 R72, desc[UR8][R6.64+0x10] ;  /* 0x0000100806480980 */ /* 0x000768000c101d00 */
[----:B------:R3:W5:Y:S04]  /*02c0*/  @P0 LDG.E.128 R68, desc[UR8][R8.64] ;  /* 0x0000000808440981 */ /* 0x000768000c1e1d00 */
[----:B------:R3:W5:Y:S01]  /*02d0*/  @P0 LDG.E.128 R64, desc[UR8][R8.64+0x10] ;  /* 0x0000100808400981 */ /* 0x000762000c1e1d00 */
[----:B------:R-:W-:Y:S02]  /*02e0*/  ISETP.GE.U32.AND P0, PT, R92, 0x180, PT ;  /* 0x000001805c00780c */ /* 0x000fe40003f06070 */
[----:B------:R-:W-:-:S11]  /*02f0*/  @P1 IADD3 R19, PT, PT, R19, 0x80, RZ ;  /* 0x0000008013131810 */ /* 0x000fd60007ffe0ff */
[----:B---3--:R-:W-:Y:S05]  /*0300*/  @!P0 BRA `(.L_x_4177) ;  /* 0x0000000000dc8947 */ /* 0x008fea0003800000 */
[----:B------:R-:W0:Y:S08]  /*0310*/  LDC.64 R4, c[0x0][0x3d0] ;  /* 0x0000f400ff047b82 */ /* 0x000e300000000a00 */
[----:B------:R-:W1:Y:S08]  /*0320*/  LDC.64 R6, c[0x0][0x438] ;  /* 0x00010e00ff067b82 */ /* 0x000e700000000a00 */
[----:B------:R-:W2:Y:S01]  /*0330*/  LDC.64 R8, c[0x0][0x3e8] ;  /* 0x0000fa00ff087b82 */ /* 0x000ea20000000a00 */
[----:B0-----:R-:W-:-:S05]  /*0340*/  IMAD.WIDE.U32 R4, R19, 0x20, R4 ;  /* 0x0000002013047825 */ /* 0x001fca00078e0004 */
[----:B------:R0:W5:Y:S01]  /*0350*/  LDG.E.128 R36, desc[UR8][R4.64] ;  /* 0x0000000804247981 */ /* 0x000162000c1e1d00 */
[----:B-1----:R-:W-:-:S03]  /*0360*/  IMAD.WIDE.U32 R6, R19, 0x20, R6 ;  /* 0x0000002013067825 */ /* 0x002fc600078e0006 */
[----:B------:R0:W5:Y:S04]  /*0370*/  LDG.E.128 R32, desc[UR8][R4.64+0x10] ;  /* 0x0000100804207981 */ /* 0x000168000c1e1d00 */
[----:B------:R0:W5:Y:S01]  /*0380*/  LD.E.128 R28, desc[UR8][R6.64] ;  /* 0x00000008061c7980 */ /* 0x000162000c101d00 */
[----:B--2---:R-:W-:-:S03]  /*0390*/  IMAD.WIDE.U32 R8, R19, 0x20, R8 ;  /* 0x0000002013087825 */ /* 0x004fc600078e0008 */
[----:B------:R0:W5:Y:S04]  /*03a0*/  LD.E.128 R24, desc[UR8][R6.64+0x10] ;  /* 0x0000100806187980 */ /* 0x000168000c101d00 */
[----:B------:R0:W5:Y:S04]  /*03b0*/  LDG.E.128 R20, desc[UR8][R8.64] ;  /* 0x0000000808147981 */ /* 0x000168000c1e1d00 */
[----:B------:R0:W5:Y:S01]  /*03c0*/  LDG.E.128 R16, desc[UR8][R8.64+0x10] ;  /* 0x0000100808107981 */ /* 0x000162000c1e1d00 */
[----:B------:R-:W-:Y:S05]  /*03d0*/  BRA `(.L_x_4177) ;  /* 0x0000000000a87947 */ /* 0x000fea0003800000 */
.L_x_4176:
        /* <DEDUP_REMOVED lines=10> */
[----:B------:R-:W5:Y:S02]  /*0480*/  @P1 LDG.E.128 R60, desc[UR8][R4.64] ;  /* 0x00000008043c1981 */ /* 0x000f64000c1e1d00 */
[----:B------:R-:W0:Y:S01]  /*0490*/  @P2 LDC.64 R50, c[0x0][0x3d0] ;  /* 0x0000f400ff322b82 */ /* 0x000e220000000a00 */
[C---:B-1----:R-:W-:Y:S01]  /*04a0*/  @P1 IMAD.WIDE.U32 R6, R55.reuse, 0x20, R6 ;  /* 0x0000002037061825 */ /* 0x042fe200078e0006 */
[----:B------:R-:W-:Y:S01]  /*04b0*/  @P1 IADD3 R55, PT, PT, R55, 0x80, RZ ;  /* 0x0000008037371810 */ /* 0x000fe20007ffe0ff */
[----:B------:R-:W5:Y:S04]  /*04c0*/  @P1 LDG.E.128 R56, desc[UR8][R4.64+0x10] ;  /* 0x0000100804381981 */ /* 0x000f68000c1e1d00 */
[----:B------:R-:W5:Y:S01]  /*04d0*/  @P1 LDG.E.128 R44, desc[UR8][R6.64] ;  /* 0x00000008062c1981 */ /* 0x000f62000c1e1d00 */
[----:B------:R-:W1:Y:S01]  /*04e0*/  @P2 LDC.64 R52, c[0x0][0x3e8] ;  /* 0x0000fa00ff342b82 */ /* 0x000e620000000a00 */
[----:B--2---:R-:W-:-:S02]  /*04f0*/  @P0 IMAD.WIDE.U32 R14, R93, 0x20, R8 ;  /* 0x000000205d0e0825 */ /* 0x004fc400078e0008 */
[----:B------:R-:W5:Y:S04]  /*0500*/  @P1 LDG.E.128 R40, desc[UR8][R6.64+0x10] ;  /* 0x0000100806281981 */ /* 0x000f68000c1e1d00 */
[----:B------:R-:W5:Y:S01]  /*0510*/  @P0 LDG.E.128 R84, desc[UR8][R14.64] ;  /* 0x000000080e540981 */ /* 0x000f62000c1e1d00 */
[----:B---3--:R-:W-:-:S03]  /*0520*/  @P0 IMAD.WIDE.U32 R48, R93, 0x20, R12 ;  /* 0x000000205d300825 */ /* 0x008fc600078e000c */
[----:B------:R-:W5:Y:S01]  /*0530*/  @P0 LDG.E.128 R80, desc[UR8][R14.64+0x10] ;  /* 0x000010080e500981 */ /* 0x000f62000c1e1d00 */
[----:B------:R-:W-:Y:S02]  /*0540*/  CS2R R74, SRZ ;  /* 0x00000000004a7805 */ /* 0x000fe4000001ff00 */
[----:B------:R-:W-:Y:S02]  /*0550*/  CS2R R72, SRZ ;  /* 0x0000000000487805 */ /* 0x000fe4000001ff00 */
[----:B------:R-:W-:Y:S01]  /*0560*/  CS2R R78, SRZ ;  /* 0x00000000004e7805 */ /* 0x000fe2000001ff00 */
[----:B------:R-:W5:Y:S01]  /*0570*/  @P0 LDG.E.128 R68, desc[UR8][R48.64] ;  /* 0x0000000830440981 */ /* 0x000f62000c1e1d00 */
[C---:B0-----:R-:W-:Y:S01]  /*0580*/  @P2 IMAD.WIDE.U32 R8, R55.reuse, 0x20, R50 ;  /* 0x0000002037082825 */ /* 0x041fe200078e0032 */
[----:B------:R-:W-:Y:S02]  /*0590*/  CS2R R76, SRZ ;  /* 0x00000000004c7805 */ /* 0x000fe4000001ff00 */
[----:B------:R-:W-:Y:S01]  /*05a0*/  @P2 CS2R R26, SRZ ;  /* 0x00000000001a2805 */ /* 0x000fe2000001ff00 */
[----:B------:R0:W5:Y:S04]  /*05b0*/  @P0 LDG.E.128 R64, desc[UR8][R48.64+0x10] ;  /* 0x0000100830400981 */ /* 0x000168000c1e1d00 */
[----:B------:R2:W5:Y:S01]  /*05c0*/  @P2 LDG.E.128 R36, desc[UR8][R8.64] ;  /* 0x0000000808242981 */ /* 0x000562000c1e1d00 */
[----:B-1----:R-:W-:-:S03]  /*05d0*/  @P2 IMAD.WIDE.U32 R12, R55, 0x20, R52 ;  /* 0x00000020370c2825 */ /* 0x002fc600078e0034 */
[----:B------:R2:W5:Y:S04]  /*05e0*/  @P2 LDG.E.128 R32, desc[UR8][R8.64+0x10] ;  /* 0x0000100808202981 */ /* 0x000568000c1e1d00 */
[----:B------:R2:W5:Y:S04]  /*05f0*/  @P2 LDG.E.128 R20, desc[UR8][R12.64] ;  /* 0x000000080c142981 */ /* 0x000568000c1e1d00 */
[----:B------:R2:W5:Y:S01]  /*0600*/  @P2 LDG.E.128 R16, desc[UR8][R12.64+0x10] ;  /* 0x000010080c102981 */ /* 0x000562000c1e1d00 */
[----:B------:R-:W-:Y:S02]  /*0610*/  CS2R R50, SRZ ;  /* 0x0000000000327805 */ /* 0x000fe4000001ff00 */
[----:B0-----:R-:W-:-:S02]  /*0620*/  CS2R R48, SRZ ;  /* 0x0000000000307805 */ /* 0x001fc4000001ff00 */
[----:B------:R-:W-:Y:S02]  /*0630*/  CS2R R54, SRZ ;  /* 0x0000000000367805 */ /* 0x000fe4000001ff00 */
[----:B------:R-:W-:Y:S02]  /*0640*/  CS2R R52, SRZ ;  /* 0x0000000000347805 */ /* 0x000fe4000001ff00 */
[----:B------:R-:W-:Y:S02]  /*0650*/  @P2 CS2R R24, SRZ ;  /* 0x0000000000182805 */ /* 0x000fe4000001ff00 */
[----:B------:R-:W-:Y:S02]  /*0660*/  @P2 CS2R R30, SRZ ;  /* 0x00000000001e2805 */ /* 0x000fe4000001ff00 */
[----:B--2---:R-:W-:-:S07]  /*0670*/  @P2 CS2R R28, SRZ ;  /* 0x00000000001c2805 */ /* 0x004fce000001ff00 */
.L_x_4177:
[----:B------:R-:W-:Y:S05]  /*0680*/  BSYNC.RECONVERGENT B0 ;  /* 0x0000000000007941 */ /* 0x000fea0003800200 */
.L_x_4175:
[----:B------:R-:W1:Y:S02]  /*0690*/  LDCU UR5, c[0x0][0x384] ;  /* 0x00007080ff0577ac */ /* 0x000e640008000800 */
[----:B-1----:R-:W-:-:S06]  /*06a0*/  UISETP.GE.AND UP0, UPT, UR6, UR5, UPT ;  /* 0x000000050600728c */ /* 0x002fcc000bf06270 */
[----:B------:R-:W-:-:S13]  /*06b0*/  PLOP3.LUT P0, PT, PT, PT, UP0, 0x80, 0x8 ;  /* 0x000000000008781c */ /* 0x000fda0003f0f008 */
[----:B------:R-:W-:Y:S05]  /*06c0*/  @P0 EXIT ;  /* 0x000000000000094d */ /* 0x000fea0003800000 */
[----:B------:R-:W-:Y:S01]  /*06d0*/  USHF.R.S32.HI UR5, URZ, 0x3, UR4 ;  /* 0x00000003ff057899 */ /* 0x000fe20008011404 */
[----:B------:R-:W-:Y:S01]  /*06e0*/  IADD3 R0, PT, PT, RZ, -R3, RZ ;  /* 0x80000003ff007210 */ /* 0x000fe20007ffe0ff */
[----:B------:R-:W1:Y:S02]  /*06f0*/  LDCU.64 UR10, c[0x0][0x3e0] ;  /* 0x00007c00ff0a77ac */ /* 0x000e640008000a00 */
[----:B------:R-:W-:Y:S02]  /*0700*/  ULOP3.LUT UR7, UR5, 0x7f, URZ, 0xc0, !UPT ;  /* 0x0000007f05077892 */ /* 0x000fe4000f8ec0ff */
[----:B------:R-:W-:Y:S01]  /*0710*/  USHF.L.U32 UR5, UR5, 0x1, URZ ;  /* 0x0000000105057899 */ /* 0x000fe200080006ff */
[----:B------:R-:W2:Y:S03]  /*0720*/  LDCU UR18, c[0x0][0x388] ;  /* 0x00007100ff1277ac */ /* 0x000ea60008000800 */
[----:B------:R-:W-:Y:S01]  /*0730*/  VIADDMNMX R0, R0, UR7, RZ, !PT ;  /* 0x0000000700007c46 */ /* 0x000fe2000f8001ff */
[----:B------:R-:W-:Y:S01]  /*0740*/  ULOP3.LUT UR5, UR5, 0xffffff00, URZ, 0xc0, !UPT ;  /* 0xffffff0005057892 */ /* 0x000fe2000f8ec0ff */
[----:B------:R-:W-:Y:S01]  /*0750*/  MOV R2, UR7 ;  /* 0x0000000700027c02 */ /* 0x000fe20008000f00 */
[----:B------:R-:W3:Y:S01]  /*0760*/  LDCU.U8 UR14, c[0x0][0x410] ;  /* 0x00008200ff0e77ac */ /* 0x000ee20008000000 */
[----:B------:R-:W-:-:S03]  /*0770*/  VIMNMX R0, PT, PT, R0, 0x20, PT ;  /* 0x0000002000007848 */ /* 0x000fc60003fe0100 */
[----:B------:R-:W-:Y:S01]  /*0780*/  IMAD R2, R11, -0x20, R2 ;  /* 0xffffffe00b027824 */ /* 0x000fe200078e0202 */
[----:B------:R-:W-:Y:S01]  /*0790*/  LEA R0, R0, UR5, 0x3 ;  /* 0x0000000500007c11 */ /* 0x000fe2000f8e18ff */
[----:B-1----:R-:W-:Y:S01]  /*07a0*/  UISETP.NE.U32.AND UP0, UPT, UR10, URZ, UPT ;  /* 0x000000ff0a00728c */ /* 0x002fe2000bf05070 */
[----:B------:R-:W1:Y:S02]  /*07b0*/  LDCU UR15, c[0x0][0x400] ;  /* 0x00008000ff0f77ac */ /* 0x000e640008000800 */
[----:B------:R-:W-:Y:S02]  /*07c0*/  I2FP.F32.U32 R0, R0 ;  /* 0x0000000000007245 */ /* 0x000fe40000201000 */
[----:B------:R-:W-:Y:S01]  /*07d0*/  VIMNMX R2, PT, PT, RZ, R2, !PT ;  /* 0x00000002ff027248 */ /* 0x000fe20007fe0100 */
[----:B------:R-:W4:Y:S01]  /*07e0*/  LDCU.64 UR12, c[0x0][0x3a0] ;  /* 0x00007400ff0c77ac */ /* 0x000f220008000a00 */
[----:B------:R1:W1:Y:S02]  /*07f0*/  MUFU.RCP R10, R0 ;  /* 0x00000000000a7308 */ /* 0x0002640000001000 */
[----:B------:R-:W-:Y:S01]  /*0800*/  VIMNMX R2, PT, PT, R2, 0x20, PT ;  /* 0x0000002002027848 */ /* 0x000fe20003fe0100 */
[----:B------:R-:W1:Y:S03]  /*0810*/  LDCU.64 UR16, c[0x0][0x380] ;  /* 0x00007000ff1077ac */ /* 0x000e660008000a00 */
[----:B0-----:R-:W-:Y:S01]  /*0820*/  LEA R8, R2, UR5, 0x3 ;  /* 0x0000000502087c11 */ /* 0x001fe2000f8e18ff */
[----:B------:R-:W-:-:S02]  /*0830*/  UISETP.NE.AND.EX UP0, UPT, UR11, URZ, UPT, UP0 ;  /* 0x000000ff0b00728c */ /* 0x000fc4000bf05300 */
[----:B--23--:R-:W-:-:S11]  /*0840*/  UPLOP3.LUT UP2, UPT, UPT, UPT, UPT, 0x40, 0x4 ;  /* 0x000000000004789c */ /* 0x00cfd60003f4e870 */
.L_x_4198:
[----:B0-----:R-:W0:Y:S01]  /*0850*/  @UP0 LDCU.64 UR4, c[0x0][0x3e0] ;  /* 0x00007c00ff0407ac */ /* 0x001e220008000a00 */
[----:B------:R-:W-:Y:S01]  /*0860*/  PLOP3.LUT P0, PT, PT, PT, UP0, 0x80, 0x8 ;  /* 0x000000000008781c */ /* 0x000fe20003f0f008 */
[----:B0-----:R-:W-:-:S06]  /*0870*/  @UP0 UIMAD.WIDE UR4, UR6, 0x2, UR4 ;  /* 0x00000002060408a5 */ /* 0x001fcc000f8e0204 */
[----:B-123--:R-:W-:Y:S02]  /*0880*/  MOV R88, UR4 ;  /* 0x0000000400587c02 */ /* 0x00efe40008000f00 */
        /* <DEDUP_REMOVED lines=17> */
[----:B----4-:R-:W-:-:S04]  /*09a0*/  UISETP.NE.U32.AND UP1, UPT, UR12, URZ, UPT ;  /* 0x000000ff0c00728c */ /* 0x010fc8000bf25070 */
[----:B------:R-:W-:-:S09]  /*09b0*/  UISETP.NE.AND.EX UP1, UPT, UR13, URZ, UPT, UP1 ;  /* 0x000000ff0d00728c */ /* 0x000fd2000bf25310 */
[----:B------:R-:W-:Y:S05]  /*09c0*/  BRA.U !UP1, `(.L_x_4180) ;  /* 0x0000000109c07547 */ /* 0x000fea000b800000 */
[----:B------:R-:W0:Y:S02]  /*09d0*/  LDC.64 R12, c[0x0][0x3a0] ;  /* 0x0000e800ff0c7b82 */ /* 0x000e240000000a00 */
[----:B0-----:R-:W-:-:S06]  /*09e0*/  IMAD.WIDE.U32 R12, R95, 0x10, R12 ;  /* 0x000000105f0c7825 */ /* 0x001fcc00078e000c */
[----:B------:R-:W2:Y:S01]  /*09f0*/  LDG.E.128 R12, desc[UR8][R12.64] ;  /* 0x000000080c0c7981 */ /* 0x000ea2000c1e1d00 */
[C---:B-----5:R-:W-:Y:S02]  /*0a00*/  PRMT R3, R4.reuse, 0x7632, R3 ;  /* 0x0000763204037816 */ /* 0x060fe40000000003 */
[----:B------:R-:W-:Y:S02]  /*0a10*/  SHF.L.U32 R4, R4, 0x10, RZ ;  /* 0x0000001004047819 */ /* 0x000fe400000006ff */
[C---:B------:R-:W-:Y:S02]  /*0a20*/  SHF.L.U32 R2, R5.reuse, 0x10, RZ ;  /* 0x0000001005027819 */ /* 0x040fe400000006ff */
[----:B-1----:R-:W-:Y:S01]  /*0a30*/  PRMT R0, R5, 0x7632, R0 ;  /* 0x0000763205007816 */ /* 0x002fe20000000000 */
[----:B------:R-:W-:Y:S01]  /*0a40*/  FMUL.FTZ R5, R4, UR4 ;  /* 0x0000000404057c20 */ /* 0x000fe20008410000 */
[----:B------:R-:W-:Y:S01]  /*0a50*/  PRMT R88, R6, 0x7632, R88 ;  /* 0x0000763206587816 */ /* 0x000fe20000000058 */
[----:B------:R-:W-:Y:S01]  /*0a60*/  FMUL.FTZ R9, R2, UR4 ;  /* 0x0000000402097c20 */ /* 0x000fe20008410000 */
[----:B------:R-:W-:-:S02]  /*0a70*/  SHF.L.U32 R89, R6, 0x10, RZ ;  /* 0x0000001006597819 */ /* 0x000fc400000006ff */
[C---:B------:R-:W-:Y:S02]  /*0a80*/  PRMT R90, R7.reuse, 0x7632, R90 ;  /* 0x00007632075a7816 */ /* 0x040fe4000000005a */
[----:B------:R-:W-:Y:S01]  /*0a90*/  SHF.L.U32 R7, R7, 0x10, RZ ;  /* 0x0000001007077819 */ /* 0x000fe200000006ff */
[----:B------:R-:W-:Y:S01]  /*0aa0*/  FMUL.FTZ R89, R89, UR4 ;  /* 0x0000000459597c20 */ /* 0x000fe20008410000 */
[----:B------:R-:W-:Y:S02]  /*0ab0*/  SHF.L.U32 R88, R88, 0x10, RZ ;  /* 0x0000001058587819 */ /* 0x000fe400000006ff */
[----:B--2---:R-:W-:Y:S02]  /*0ac0*/  SHF.L.U32 R6, R12, 0x10, RZ ;  /* 0x000000100c067819 */ /* 0x004fe400000006ff */
[----:B------:R-:W-:Y:S02]  /*0ad0*/  SHF.L.U32 R4, R13, 0x10, RZ ;  /* 0x000000100d047819 */ /* 0x000fe400000006ff */
[----:B------:R-:W-:Y:S01]  /*0ae0*/  SHF.L.U32 R112, R15, 0x10, RZ ;  /* 0x000000100f707819 */ /* 0x000fe200000006ff */
[----:B------:R-:W-:Y:S01]  /*0af0*/  FFMA.FTZ R6, R5, R68, R6 ;  /* 0x0000004405067223 */ /* 0x000fe20000010006 */
[----:B------:R-:W-:Y:S01]  /*0b00*/  FMUL.FTZ R5, R7, UR4 ;  /* 0x0000000407057c20 */ /* 0x000fe20008410000 */
[----:B------:R-:W-:Y:S01]  /*0b10*/  FFMA.FTZ R4, R9, R70, R4 ;  /* 0x0000004609047223 */ /* 0x000fe20000010004 */
[----:B------:R-:W-:-:S02]  /*0b20*/  SHF.L.U32 R7, R0, 0x10, RZ ;  /* 0x0000001000077819 */ /* 0x000fc400000006ff */
[----:B------:R-:W-:Y:S01]  /*0b30*/  SHF.L.U32 R9, R90, 0x10, RZ ;  /* 0x000000105a097819 */ /* 0x000fe200000006ff */
[----:B------:R-:W-:Y:S01]  /*0b40*/  FFMA.FTZ R0, R5, R66, R112 ;  /* 0x0000004205007223 */ /* 0x000fe20000010070 */
[----:B------:R-:W-:Y:S01]  /*0b50*/  SHF.L.U32 R2, R14, 0x10, RZ ;  /* 0x000000100e027819 */ /* 0x000fe200000006ff */
[----:B------:R-:W-:Y:S01]  /*0b60*/  FMUL.FTZ R90, R7, UR4 ;  /* 0x00000004075a7c20 */ /* 0x000fe20008410000 */
[----:B------:R-:W-:Y:S01]  /*0b70*/  SHF.L.U32 R5, R3, 0x10, RZ ;  /* 0x0000001003057819 */ /* 0x000fe200000006ff */
[----:B------:R-:W-:Y:S01]  /*0b80*/  FMUL.FTZ R112, R88, UR4 ;  /* 0x0000000458707c20 */ /* 0x000fe20008410000 */
[----:B------:R-:W-:Y:S01]  /*0b90*/  FMUL.FTZ R114, R9, UR4 ;  /* 0x0000000409727c20 */ /* 0x000fe20008410000 */
[----:B------:R-:W-:Y:S01]  /*0ba0*/  PRMT R88, R15, 0x7632, R88 ;  /* 0x000076320f587816 */ /* 0x000fe20000000058 */
[----:B------:R-:W-:Y:S01]  /*0bb0*/  FFMA.FTZ R2, R89, R64, R2 ;  /* 0x0000004059027223 */ /* 0x000fe20000010002 */
[----:B------:R-:W-:Y:S02]  /*0bc0*/  PRMT R9, R14, 0x7632, R9 ;  /* 0x000076320e097816 */ /* 0x000fe40000000009 */
[----:B------:R-:W-:-:S02]  /*0bd0*/  PRMT R7, R13, 0x7632, R7 ;  /* 0x000076320d077816 */ /* 0x000fc40000000007 */
[----:B------:R-:W-:Y:S02]  /*0be0*/  PRMT R3, R12, 0x7632, R3 ;  /* 0x000076320c037816 */ /* 0x000fe40000000003 */
[----:B------:R-:W-:Y:S01]  /*0bf0*/  SHF.L.U32 R113, R88, 0x10, RZ ;  /* 0x0000001058717819 */ /* 0x000fe200000006ff */
[----:B------:R-:W-:Y:S01]  /*0c00*/  FMUL.FTZ R88, R5, UR4 ;  /* 0x0000000405587c20 */ /* 0x000fe20008410000 */
[----:B------:R-:W-:Y:S02]  /*0c10*/  SHF.L.U32 R91, R9, 0x10, RZ ;  /* 0x00000010095b7819 */ /* 0x000fe400000006ff */
[----:B------:R-:W-:Y:S01]  /*0c20*/  SHF.L.U32 R89, R7, 0x10, RZ ;  /* 0x0000001007597819 */ /* 0x000fe200000006ff */
[----:B------:R-:W-:Y:S01]  /*0c30*/  FFMA.FTZ R9, R114, R67, R113 ;  /* 0x0000004372097223 */ /* 0x000fe20000010071 */
        /* <DEDUP_REMOVED lines=9> */
.L_x_4180:
[----:B-1---5:R-:W-:Y:S02]  /*0cd0*/  PRMT R0, R4, 0x7632, R0 ;  /* 0x0000763204007816 */ /* 0x022fe40000000000 */
[----:B------:R-:W-:Y:S02]  /*0ce0*/  PRMT R2, R5, 0x7632, R2 ;  /* 0x0000763205027816 */ /* 0x000fe40000000002 */
[----:B------:R-:W-:Y:S02]  /*0cf0*/  PRMT R9, R6, 0x7632, R9 ;  /* 0x0000763206097816 */ /* 0x000fe40000000009 */
[----:B------:R-:W-:Y:S02]  /*0d00*/  PRMT R88, R7, 0x7632, R88 ;  /* 0x0000763207587816 */ /* 0x000fe40000000058 */
[----:B------:R-:W-:Y:S02]  /*0d10*/  SHF.L.U32 R4, R4, 0x10, RZ ;  /* 0x0000001004047819 */ /* 0x000fe400000006ff */
[----:B------:R-:W-:-:S02]  /*0d20*/  SHF.L.U32 R5, R5, 0x10, RZ ;  /* 0x0000001005057819 */ /* 0x000fc400000006ff */
        /* <DEDUP_REMOVED lines=11> */
[----:B------:R-:W-:Y:S01]  /*0de0*/  FMUL.FTZ R88, R0, UR4 ;  /* 0x0000000400587c20 */ /* 0x000fe20008410000 */
[----:B------:R-:W-:Y:S01]  /*0df0*/  FMUL.FTZ R90, R2, UR4 ;  /* 0x00000004025a7c20 */ /* 0x000fe20008410000 */
[----:B------:R-:W-:Y:S01]  /*0e00*/  FMUL.FTZ R112, R9, UR4 ;  /* 0x0000000409707c20 */ /* 0x000fe20008410000 */
[----:B------:R-:W-:Y:S01]  /*0e10*/  FMUL.FTZ R4, R5, R70 ;  /* 0x0000004605047220 */ /* 0x000fe20000410000 */
[----:B------:R-:W-:Y:S01]  /*0e20*/  FMUL.FTZ R114, R91, UR4 ;  /* 0x000000045b727c20 */ /* 0x000fe20008410000 */
[----:B------:R-:W-:Y:S01]  /*0e30*/  FMUL.FTZ R2, R7, R64 ;  /* 0x0000004007027220 */ /* 0x000fe20000410000 */
        /* <DEDUP_REMOVED lines=9> */
.L_x_4181:
[----:B------:R-:W0:Y:S02]  /*0ed0*/  LDC.64 R112, c[0x0][0x3a8] ;  /* 0x0000ea00ff707b82 */ /* 0x000e240000000a00 */
[C---:B0-----:R-:W-:Y:S01]  /*0ee0*/  IMAD.WIDE.U32 R114, R95.reuse, 0x10, R112 ;  /* 0x000000105f727825 */ /* 0x041fe200078e0070 */
[----:B------:R-:W-:-:S04]  /*0ef0*/  IADD3 R112, PT, PT, R95, 0x80, RZ ;  /* 0x000000805f707810 */ /* 0x000fc80007ffe0ff */
[----:B------:R0:W-:Y:S03]  /*0f00*/  STG.E.128 desc[UR8][R114.64], R88 ;  /* 0x0000005872007986 */ /* 0x0001e6000c101d08 */
.L_x_4179:
[----:B-1--4-:R-:W-:Y:S05]  /*0f10*/  BSYNC.RECONVERGENT B0 ;  /* 0x0000000000007941 */ /* 0x012fea0003800200 */
.L_x_4178:
        /* <DEDUP_REMOVED lines=12> */
[C---:B0----5:R-:W-:Y:S02]  /*0fe0*/  SHF.L.U32 R97, R88.reuse, 0x10, RZ ;  /* 0x0000001058617819 */ /* 0x061fe400000006ff */
[----:B------:R-:W-:Y:S02]  /*0ff0*/  PRMT R98, R88, 0x7632, R98 ;  /* 0x0000763258627816 */ /* 0x000fe40000000062 */
[----:B------:R-:W-:Y:S01]  /*1000*/  PRMT R96, R89, 0x7632, R96 ;  /* 0x0000763259607816 */ /* 0x000fe20000000060 */
[----:B------:R-:W-:Y:S01]  /*1010*/  FMUL.FTZ R97, R97, UR4 ;  /* 0x0000000461617c20 */ /* 0x000fe20008410000 */
[----:B------:R-:W-:Y:S02]  /*1020*/  SHF.L.U32 R99, R89, 0x10, RZ ;  /* 0x0000001059637819 */ /* 0x000fe400000006ff */
[C---:B------:R-:W-:Y:S02]  /*1030*/  PRMT R88, R90.reuse, 0x7632, R88 ;  /* 0x000076325a587816 */ /* 0x040fe40000000058 */
[----:B------:R-:W-:Y:S01]  /*1040*/  SHF.L.U32 R101, R90, 0x10, RZ ;  /* 0x000000105a657819 */ /* 0x000fe200000006ff */
[----:B------:R-:W-:Y:S01]  /*1050*/  FMUL.FTZ R99, R99, UR4 ;  /* 0x0000000463637c20 */ /* 0x000fe20008410000 */
[----:B------:R-:W-:-:S02]  /*1060*/  PRMT R89, R91, 0x7632, R89 ;  /* 0x000076325b597816 */ /* 0x000fc40000000059 */
[----:B------:R-:W-:Y:S01]  /*1070*/  SHF.L.U32 R91, R91, 0x10, RZ ;  /* 0x000000105b5b7819 */ /* 0x000fe200000006ff */
[----:B------:R-:W-:Y:S01]  /*1080*/  FMUL.FTZ R101, R101, UR4 ;  /* 0x0000000465657c20 */ /* 0x000fe20008410000 */
[----:B------:R-:W-:Y:S02]  /*1090*/  SHF.L.U32 R90, R12, 0x10, RZ ;  /* 0x000000100c5a7819 */ /* 0x000fe400000006ff */
[----:B------:R-:W-:Y:S01]  /*10a0*/  SHF.L.U32 R100, R13, 0x10, RZ ;  /* 0x000000100d647819 */ /* 0x000fe200000006ff */
[----:B------:R-:W-:Y:S01]  /*10b0*/  FMUL.FTZ R91, R91, UR4 ;  /* 0x000000045b5b7c20 */ /* 0x000fe20008410000 */
[----:B------:R-:W-:Y:S01]  /*10c0*/  SHF.L.U32 R114, R15, 0x10, RZ ;  /* 0x000000100f727819 */ /* 0x000fe200000006ff */
[----:B------:R-:W-:Y:S01]  /*10d0*/  FFMA.FTZ R97, R97, R44, R90 ;  /* 0x0000002c61617223 */ /* 0x000fe2000001005a */
[----:B------:R-:W-:Y:S01]  /*10e0*/  SHF.L.U32 R102, R14, 0x10, RZ ;  /* 0x000000100e667819 */ /* 0x000fe200000006ff */
[----:B------:R-:W-:Y:S01]  /*10f0*/  FFMA.FTZ R99, R99, R46, R100 ;  /* 0x0000002e63637223 */ /* 0x000fe20000010064 */
[----:B------:R-:W-:Y:S01]  /*1100*/  PRMT R90, R12, 0x7632, R90 ;  /* 0x000076320c5a7816 */ /* 0x000fe2000000005a */
[----:B------:R-:W-:Y:S01]  /*1110*/  FFMA.FTZ R103, R91, R42, R114 ;  /* 0x0000002a5b677223 */ /* 0x000fe20000010072 */
[----:B------:R-:W-:Y:S01]  /*1120*/  PRMT R100, R13, 0x7632, R100 ;  /* 0x000076320d647816 */ /* 0x000fe20000000064 */
[----:B------:R-:W-:Y:S01]  /*1130*/  FFMA.FTZ R101, R101, R40, R102 ;  /* 0x0000002865657223 */ /* 0x000fe20000010066 */
[----:B------:R-:W-:-:S02]  /*1140*/  SHF.L.U32 R88, R88, 0x10, RZ ;  /* 0x0000001058587819 */ /* 0x000fc400000006ff */
[----:B------:R-:W-:Y:S02]  /*1150*/  SHF.L.U32 R91, R90, 0x10, RZ ;  /* 0x000000105a5b7819 */ /* 0x000fe400000006ff */
[----:B------:R-:W-:Y:S02]  /*1160*/  SHF.L.U32 R96, R96, 0x10, RZ ;  /* 0x0000001060607819 */ /* 0x000fe400000006ff */
        /* <DEDUP_REMOVED lines=10> */
[----:B------:R-:W-:Y:S01]  /*1210*/  FMUL.FTZ R96, R98, UR4 ;  /* 0x0000000462607c20 */ /* 0x000fe20008410000 */
[----:B------:R-:W-:Y:S01]  /*1220*/  FFMA.FTZ R100, R100, R41, R113 ;  /* 0x0000002964647223 */ /* 0x000fe20000010071 */
[----:B------:R-:W-:Y:S01]  /*1230*/  FFMA.FTZ R98, R88, R47, R89 ;  /* 0x0000002f58627223 */ /* 0x000fe20000010059 */
[----:B------:R-:W-:Y:S01]  /*1240*/  FFMA.FTZ R102, R90, R43, R115 ;  /* 0x0000002b5a667223 */ /* 0x000fe20000010073 */
[----:B------:R-:W-:-:S02]  /*1250*/  FFMA.FTZ R96, R96, R45, R91 ;  /* 0x0000002d60607223 */ /* 0x000fc4000001005b */
[----:B------:R-:W-:Y:S02]  /*1260*/  F2FP.BF16.F32.PACK_AB R90, R100, R101 ;  /* 0x00000065645a723e */ /* 0x000fe400000010ff */
[----:B------:R-:W-:Y:S02]  /*1270*/  F2FP.BF16.F32.PACK_AB R91, R102, R103 ;  /* 0x00000067665b723e */ /* 0x000fe400000010ff */
[----:B------:R-:W-:Y:S02]  /*1280*/  F2FP.BF16.F32.PACK_AB R89, R98, R99 ;  /* 0x000000636259723e */ /* 0x000fe400000010ff */
[----:B------:R-:W-:Y:S01]  /*1290*/  F2FP.BF16.F32.PACK_AB R88, R96, R97 ;  /* 0x000000616058723e */ /* 0x000fe200000010ff */
[----:B------:R-:W-:Y:S06]  /*12a0*/  BRA `(.L_x_4185) ;  /* 0x0000000000807947 */ /* 0x000fec0003800000 */
.L_x_4184:
[C---:B0----5:R-:W-:Y:S02]  /*12b0*/  PRMT R96, R88.reuse, 0x7632, R96 ;  /* 0x0000763258607816 */ /* 0x061fe40000000060 */
[----:B------:R-:W-:Y:S02]  /*12c0*/  SHF.L.U32 R88, R88, 0x10, RZ ;  /* 0x0000001058587819 */ /* 0x000fe400000006ff */
[----:B------:R-:W-:Y:S02]  /*12d0*/  PRMT R100, R91, 0x7632, R100 ;  /* 0x000076325b647816 */ /* 0x000fe40000000064 */
[----:B------:R-:W-:Y:S01]  /*12e0*/  PRMT R98, R89, 0x7632, R98 ;  /* 0x0000763259627816 */ /* 0x000fe20000000062 */
[----:B------:R-:W-:Y:S01]  /*12f0*/  FMUL.FTZ R97, R88, UR4 ;  /* 0x0000000458617c20 */ /* 0x000fe20008410000 */
[----:B------:R-:W-:Y:S02]  /*1300*/  PRMT R99, R90, 0x7632, R99 ;  /* 0x000076325a637816 */ /* 0x000fe40000000063 */
[----:B------:R-:W-:Y:S01]  /*1310*/  SHF.L.U32 R100, R100, 0x10, RZ ;  /* 0x0000001064647819 */ /* 0x000fe200000006ff */
[----:B------:R-:W-:Y:S01]  /*1320*/  FMUL.FTZ R97, R97, R44 ;  /* 0x0000002c61617220 */ /* 0x000fe20000410000 */
        /* <DEDUP_REMOVED lines=12> */
[----:B------:R-:W-:Y:S01]  /*13f0*/  FMUL.FTZ R98, R98, UR4 ;  /* 0x0000000462627c20 */ /* 0x000fe20008410000 */
[----:B------:R-:W-:Y:S01]  /*1400*/  FMUL.FTZ R99, R89, R46 ;  /* 0x0000002e59637220 */ /* 0x000fe20000410000 */
        /* <DEDUP_REMOVED lines=10> */
.L_x_4185:
[----:B------:R-:W0:Y:S02]  /*14b0*/  LDC.64 R114, c[0x0][0x3a8] ;  /* 0x0000ea00ff727b82 */ /* 0x000e240000000a00 */
[C---:B0-----:R-:W-:Y:S01]  /*14c0*/  IMAD.WIDE.U32 R114, R112.reuse, 0x10, R114 ;  /* 0x0000001070727825 */ /* 0x041fe200078e0072 */
[----:B------:R-:W-:-:S04]  /*14d0*/  IADD3 R112, PT, PT, R112, 0x80, RZ ;  /* 0x0000008070707810 */ /* 0x000fc80007ffe0ff */
[----:B------:R1:W-:Y:S03]  /*14e0*/  STG.E.128 desc[UR8][R114.64], R88 ;  /* 0x0000005872007986 */ /* 0x0003e6000c101d08 */
.L_x_4183:
[----:B------:R-:W-:Y:S05]  /*14f0*/  BSYNC.RECONVERGENT B0 ;  /* 0x0000000000007941 */ /* 0x000fea0003800200 */
.L_x_4182:
        /* <DEDUP_REMOVED lines=12> */
[C---:B-----5:R-:W-:Y:S02]  /*15c0*/  PRMT R106, R88.reuse, 0x7632, R106 ;  /* 0x00007632586a7816 */ /* 0x060fe4000000006a */
[----:B0-----:R-:W-:Y:S02]  /*15d0*/  SHF.L.U32 R105, R88, 0x10, RZ ;  /* 0x0000001058697819 */ /* 0x001fe400000006ff */
[C---:B------:R-:W-:Y:S02]  /*15e0*/  PRMT R104, R89.reuse, 0x7632, R104 ;  /* 0x0000763259687816 */ /* 0x040fe40000000068 */
[----:B------:R-:W-:Y:S01]  /*15f0*/  SHF.L.U32 R107, R89, 0x10, RZ ;  /* 0x00000010596b7819 */ /* 0x000fe200000006ff */
[----:B------:R-:W-:Y:S01]  /*1600*/  FMUL.FTZ R105, R105, UR4 ;  /* 0x0000000469697c20 */ /* 0x000fe20008410000 */
[C---:B------:R-:W-:Y:S02]  /*1610*/  PRMT R88, R90.reuse, 0x7632, R88 ;  /* 0x000076325a587816 */ /* 0x040fe40000000058 */
[----:B------:R-:W-:Y:S01]  /*1620*/  PRMT R89, R91, 0x7632, R89 ;  /* 0x000076325b597816 */ /* 0x000fe20000000059 */
[----:B------:R-:W-:Y:S01]  /*1630*/  FMUL.FTZ R107, R107, UR4 ;  /* 0x000000046b6b7c20 */ /* 0x000fe20008410000 */
[----:B------:R-:W-:-:S02]  /*1640*/  SHF.L.U32 R90, R90, 0x10, RZ ;  /* 0x000000105a5a7819 */ /* 0x000fc400000006ff */
[----:B------:R-:W-:Y:S02]  /*1650*/  SHF.L.U32 R91, R91, 0x10, RZ ;  /* 0x000000105b5b7819 */ /* 0x000fe400000006ff */
[----:B------:R-:W-:Y:S01]  /*1660*/  SHF.L.U32 R108, R12, 0x10, RZ ;  /* 0x000000100c6c7819 */ /* 0x000fe200000006ff */
[----:B------:R-:W-:Y:S01]  /*1670*/  FMUL.FTZ R109, R90, UR4 ;  /* 0x000000045a6d7c20 */ /* 0x000fe20008410000 */
        /* <DEDUP_REMOVED lines=33> */
.L_x_4188:
        /* <DEDUP_REMOVED lines=32> */
.L_x_4189:
[----:B------:R-:W0:Y:S02]  /*1a90*/  LDC.64 R114, c[0x0][0x3a8] ;  /* 0x0000ea00ff727b82 */ /* 0x000e240000000a00 */
[----:B0-----:R-:W-:-:S05]  /*1aa0*/  IMAD.WIDE.U32 R114, R112, 0x10, R114 ;  /* 0x0000001070727825 */ /* 0x001fca00078e0072 */
[----:B------:R2:W-:Y:S02]  /*1ab0*/  STG.E.128 desc[UR8][R114.64], R88 ;  /* 0x0000005872007986 */ /* 0x0005e4000c101d08 */
.L_x_4187:
[----:B------:R-:W-:Y:S05]  /*1ac0*/  BSYNC.RECONVERGENT B0 ;  /* 0x0000000000007941 */ /* 0x000fea0003800200 */
.L_x_4186:
        /* <DEDUP_REMOVED lines=97> */
[----:B------:R-:W0:Y:S02]  /*20e0*/  SHFL.BFLY PT, R112, R89, 0x2, 0x1f ;  /* 0x0c401f0059707f89 */ /* 0x000e2400000e0000 */
[----:B0-----:R-:W-:-:S05]  /*20f0*/  FADD.FTZ R112, R89, R112 ;  /* 0x0000007059707221 */ /* 0x001fca0000010000 */
[----:B------:R-:W0:Y:S02]  /*2100*/  SHFL.BFLY PT, R91, R112, 0x4, 0x1f ;  /* 0x0c801f00705b7f89 */ /* 0x000e2400000e0000 */
[----:B0-----:R-:W-:Y:S01]  /*2110*/  FADD.FTZ R91, R112, R91 ;  /* 0x0000005b705b7221 */ /* 0x001fe20000010000 */
[----:B-1----:R-:W-:Y:S02]  /*2120*/  @!P0 LEA R112, R115, R88, 0x18 ;  /* 0x0000005873708211 */ /* 0x002fe400078ec0ff */
[----:B------:R-:W-:Y:S02]  /*2130*/  CS2R R88, SRZ ;  /* 0x0000000000587805 */ /* 0x000fe4000001ff00 */
[----:B------:R-:W0:Y:S01]  /*2140*/  SHFL.BFLY PT, R114, R91, 0x8, 0x1f ;  /* 0x0d001f005b727f89 */ /* 0x000e2200000e0000 */
[----:B------:R-:W-:-:S04]  /*2150*/  @P4 IADD3 R112, PT, PT, R112, 0x20, RZ ;  /* 0x0000002070704810 */ /* 0x000fc80007ffe0ff */
[----:B------:R-:W-:Y:S01]  /*2160*/  @!P0 LEA R115, R11, R112, 0x3 ;  /* 0x000000700b738211 */ /* 0x000fe200078e18ff */
        /* <DEDUP_REMOVED lines=11> */
.L_x_4191:
[----:B------:R-:W-:Y:S05]  /*2220*/  BSYNC.RECONVERGENT B0 ;  /* 0x0000000000007941 */ /* 0x000fea0003800200 */
.L_x_4190:
[----:B------:R-:W-:Y:S01]  /*2230*/  BAR.SYNC.DEFER_BLOCKING 0x0 ;  /* 0x0000000000007b1d */ /* 0x000fe20000010000 */
[----:B------:R-:W-:Y:S01]  /*2240*/  HFMA2 R113, -RZ, RZ, 0, 0 ;  /* 0x00000000ff717431 */ /* 0x000fe200000001ff */
[----:B------:R-:W-:-:S04]  /*2250*/  ISETP.NE.AND P4, PT, R94, RZ, PT ;  /* 0x000000ff5e00720c */ /* 0x000fc80003f85270 */
[----:B------:R-:W-:Y:S01]  /*2260*/  BSSY.RECONVERGENT B0, `(.L_x_4192) ;  /* 0x0000057000007945 */ /* 0x000fe20003800200 */
[----:B------:R-:W-:-:S05]  /*2270*/  @!P0 MOV R113, R8 ;  /* 0x0000000800718202 */ /* 0x000fca0000000f00 */
[----:B0-----:R-:W0:Y:S04]  /*2280*/  SHFL.DOWN PT, R112, R113, 0x2, 0x1f ;  /* 0x08401f0071707f89 */ /* 0x001e2800000e0000 */
        /* <DEDUP_REMOVED lines=11> */
[----:B------:R-:W-:-:S03]  /*2340*/  FADD.FTZ R116, -R117, R88 ;  /* 0x0000005875747221 */ /* 0x000fc60000010100 */
        /* <DEDUP_REMOVED lines=15> */
[----:B------:R-:W-:-:S04]  /*2440*/  FMUL.FTZ R116, R116, R116 ;  /* 0x0000007474747220 */ /* 0x000fc80000410000 */
[C---:B------:R-:W-:Y:S01]  /*2450*/  FMUL.FTZ R116, R91.reuse, R116 ;  /* 0x000000745b747220 */ /* 0x040fe20000410000 */
[----:B------:R-:W-:-:S03]  /*2460*/  FFMA.FTZ R91, R91, R88, R90 ;  /* 0x000000585b5b7223 */ /* 0x000fc6000001005a */
[----:B------:R-:W-:Y:S01]  /*2470*/  FMUL.FTZ R116, R116, R113 ;  /* 0x0000007174747220 */ /* 0x000fe20000410000 */
[----:B--2---:R-:W-:Y:S01]  /*2480*/  FADD.FTZ R113, R89, R112 ;  /* 0x0000007059717221 */ /* 0x004fe20000010000 */
[C---:B-1----:R-:W-:Y:S01]  /*2490*/  FMUL.FTZ R112, R114.reuse, R91 ;  /* 0x0000005b72707220 */ /* 0x042fe20000410000 */
[----:B------:R-:W0:Y:S02]  /*24a0*/  @!P4 LDC.64 R88, c[0x0][0x3c8] ;  /* 0x0000f200ff58cb82 */ /* 0x000e240000000a00 */
[----:B------:R-:W-:Y:S02]  /*24b0*/  FFMA.FTZ R113, R114, R116, R113 ;  /* 0x0000007472717223 */ /* 0x000fe40000010071 */
[----:B------:R-:W1:Y:S04]  /*24c0*/  SHFL.IDX PT, R117, R112, RZ, 0x1f ;  /* 0x00001fff70757589 */ /* 0x000e6800000e0000 */
[----:B------:R-:W2:Y:S01]  /*24d0*/  LDC R114, c[0x0][0x448] ;  /* 0x00011200ff727b82 */ /* 0x000ea20000000800 */
[----:B------:R-:W2:Y:S07]  /*24e0*/  SHFL.IDX PT, R113, R113, RZ, 0x1f ;  /* 0x00001fff71717589 */ /* 0x000eae00000e0000 */
[----:B------:R-:W3:Y:S01]  /*24f0*/  @!P4 LDC.64 R90, c[0x0][0x3c0] ;  /* 0x0000f000ff5acb82 */ /* 0x000ee20000000a00 */
[----:B-1----:R-:W-:-:S05]  /*2500*/  FMUL.FTZ R115, R117, R117 ;  /* 0x0000007575737220 */ /* 0x002fca0000410000 */
[----:B------:R-:W-:Y:S01]  /*2510*/  FSEL R115, R115, RZ, P0 ;  /* 0x000000ff73737208 */ /* 0x000fe20000000000 */
[----:B--2---:R-:W-:Y:S01]  /*2520*/  FFMA.FTZ R114, R113, UR15, R114 ;  /* 0x0000000f71727c23 */ /* 0x004fe20008010072 */
[----:B------:R-:W-:-:S03]  /*2530*/  MOV R113, UR6 ;  /* 0x0000000600717c02 */ /* 0x000fc60008000f00 */
[----:B------:R-:W-:Y:S01]  /*2540*/  FADD.FTZ R114, R114, R115 ;  /* 0x0000007372727221 */ /* 0x000fe20000010000 */
[----:B------:R-:W-:Y:S01]  /*2550*/  MOV R115, UR6 ;  /* 0x0000000600737c02 */ /* 0x000fe20008000f00 */
[----:B---3--:R-:W-:-:S04]  /*2560*/  @!P4 IMAD.WIDE R90, R113, 0x4, R90 ;  /* 0x00000004715ac825 */ /* 0x008fc800078e025a */
[----:B------:R-:W1:Y:S01]  /*2570*/  MUFU.RSQ R114, R114 ;  /* 0x0000007200727308 */ /* 0x000e620000001400 */
[----:B0-----:R-:W-:Y:S01]  /*2580*/  @!P4 IMAD.WIDE R88, R115, 0x4, R88 ;  /* 0x000000047358c825 */ /* 0x001fe200078e0258 */
[----:B------:R0:W-:Y:S01]  /*2590*/  @!P4 STG.E desc[UR8][R90.64], R117 ;  /* 0x000000755a00c986 */ /* 0x0001e2000c101908 */
[----:B------:R-:W-:-:S03]  /*25a0*/  FSEL R115, R117, RZ, !P0 ;  /* 0x000000ff75737208 */ /* 0x000fc60004000000 */
[----:B-1----:R0:W-:Y:S01]  /*25b0*/  @!P4 STG.E desc[UR8][R88.64], R114 ;  /* 0x000000725800c986 */ /* 0x0021e2000c101908 */
[----:B------:R-:W-:Y:S05]  /*25c0*/  @!P2 BRA `(.L_x_4193) ;  /* 0x000000000080a947 */ /* 0x000fea0003800000 */
[--C-:B0-----:R-:W-:Y:S01]  /*25d0*/  FADD.FTZ R89, R6, -R115.reuse ;  /* 0x8000007306597221 */ /* 0x101fe20000010000 */
[--C-:B------:R-:W-:Y:S01]  /*25e0*/  FADD.FTZ R91, R3, -R115.reuse ;  /* 0x80000073035b7221 */ /* 0x100fe20000010000 */
[----:B------:R-:W0:Y:S01]  /*25f0*/  LDC.64 R112, c[0x0][0x428] ;  /* 0x00010a00ff707b82 */ /* 0x000e220000000a00 */
[--C-:B------:R-:W-:Y:S01]  /*2600*/  FADD.FTZ R117, R5, -R115.reuse ;  /* 0x8000007305757221 */ /* 0x100fe20000010000 */
[C---:B------:R-:W-:Y:S01]  /*2610*/  FMUL.FTZ R89, R114.reuse, R89 ;  /* 0x0000005972597220 */ /* 0x040fe20000410000 */
[----:B------:R-:W-:Y:S01]  /*2620*/  FMUL.FTZ R90, R114, R91 ;  /* 0x0000005b725a7220 */ /* 0x000fe20000410000 */
[--C-:B------:R-:W-:Y:S01]  /*2630*/  FADD.FTZ R91, R4, -R115.reuse ;  /* 0x80000073045b7221 */ /* 0x100fe20000010000 */
[----:B------:R-:W-:Y:S01]  /*2640*/  FADD.FTZ R119, R0, -R115 ;  /* 0x8000007300777221 */ /* 0x000fe20000010000 */
[----:B-----5:R-:W-:Y:S01]  /*2650*/  FFMA.FTZ R88, R89, R84, R76 ;  /* 0x0000005459587223 */ /* 0x020fe2000001004c */
[----:B------:R-:W-:Y:S01]  /*2660*/  FFMA.FTZ R89, R90, R85, R77 ;  /* 0x000000555a597223 */ /* 0x000fe2000001004d */
[C---:B------:R-:W-:Y:S01]  /*2670*/  FMUL.FTZ R90, R114.reuse, R117 ;  /* 0x00000075725a7220 */ /* 0x040fe20000410000 */
[--C-:B------:R-:W-:Y:S01]  /*2680*/  FADD.FTZ R121, R9, -R115.reuse ;  /* 0x8000007309797221 */ /* 0x100fe20000010000 */
[C---:B------:R-:W-:Y:S01]  /*2690*/  FMUL.FTZ R91, R114.reuse, R91 ;  /* 0x0000005b725b7220 */ /* 0x040fe20000410000 */
[----:B------:R-:W-:Y:S01]  /*26a0*/  FMUL.FTZ R119, R114, R119 ;  /* 0x0000007772777220 */ /* 0x000fe20000410000 */
[----:B------:R-:W-:Y:S01]  /*26b0*/  F2FP.BF16.F32.PACK_AB R88, R89, R88 ;  /* 0x000000585958723e */ /* 0x000fe200000010ff */
[----:B------:R-:W-:Y:S01]  /*26c0*/  FADD.FTZ R89, R2, -R115 ;  /* 0x8000007302597221 */ /* 0x000fe20000010000 */
[----:B------:R-:W-:Y:S01]  /*26d0*/  FMUL.FTZ R118, R114, R121 ;  /* 0x0000007972767220 */ /* 0x000fe20000410000 */
[----:B------:R-:W-:-:S02]  /*26e0*/  FFMA.FTZ R90, R90, R87, R79 ;  /* 0x000000575a5a7223 */ /* 0x000fc4000001004f */
[----:B------:R-:W-:Y:S01]  /*26f0*/  FMUL.FTZ R117, R114, R89 ;  /* 0x0000005972757220 */ /* 0x000fe20000410000 */
[----:B------:R-:W-:Y:S01]  /*2700*/  FADD.FTZ R89, R7, -R115 ;  /* 0x8000007307597221 */ /* 0x000fe20000010000 */
[----:B------:R-:W-:Y:S02]  /*2710*/  FFMA.FTZ R118, R118, R83, R75 ;  /* 0x0000005376767223 */ /* 0x000fe4000001004b */
[----:B------:R-:W-:Y:S01]  /*2720*/  FFMA.FTZ R117, R117, R80, R72 ;  /* 0x0000005075757223 */ /* 0x000fe20000010048 */
[----:B------:R-:W-:Y:S01]  /*2730*/  FMUL.FTZ R116, R114, R89 ;  /* 0x0000005972747220 */ /* 0x000fe20000410000 */
[----:B------:R-:W-:Y:S01]  /*2740*/  FFMA.FTZ R89, R91, R86, R78 ;  /* 0x000000565b597223 */ /* 0x000fe2000001004e */
[----:B------:R-:W-:Y:S01]  /*2750*/  FFMA.FTZ R91, R119, R82, R74 ;  /* 0x00000052775b7223 */ /* 0x000fe2000001004a */
[----:B0-----:R-:W-:-:S04]  /*2760*/  IMAD.WIDE.U32 R112, R95, 0x10, R112 ;  /* 0x000000105f707825 */ /* 0x001fc800078e0070 */
[----:B------:R-:W-:Y:S01]  /*2770*/  FFMA.FTZ R116, R116, R81, R73 ;  /* 0x0000005174747223 */ /* 0x000fe20000010049 */
[----:B------:R-:W-:Y:S02]  /*2780*/  IADD3 R95, PT, PT, R95, 0x80, RZ ;  /* 0x000000805f5f7810 */ /* 0x000fe40007ffe0ff */
[----:B------:R-:W-:Y:S02]  /*2790*/  F2FP.BF16.F32.PACK_AB R89, R90, R89 ;  /* 0x000000595a59723e */ /* 0x000fe400000010ff */
[----:B------:R-:W-:Y:S02]  /*27a0*/  F2FP.BF16.F32.PACK_AB R90, R116, R117 ;  /* 0x00000075745a723e */ /* 0x000fe400000010ff */
[----:B------:R-:W-:-:S05]  /*27b0*/  F2FP.BF16.F32.PACK_AB R91, R118, R91 ;  /* 0x0000005b765b723e */ /* 0x000fca00000010ff */
[----:B------:R1:W-:Y:S02]  /*27c0*/  STG.E.128 desc[UR8][R112.64], R88 ;  /* 0x0000005870007986 */ /* 0x0003e4000c101d08 */
.L_x_4193:
[----:B------:R-:W-:Y:S05]  /*27d0*/  BSYNC.RECONVERGENT B0 ;  /* 0x0000000000007941 */ /* 0x000fea0003800200 */
.L_x_4192:
[----:B------:R-:W-:Y:S04]  /*27e0*/  BSSY.RECONVERGENT B0, `(.L_x_4194) ;  /* 0x0000022000007945 */ /* 0x000fe80003800200 */
[----:B------:R-:W-:Y:S05]  /*27f0*/  @!P1 BRA `(.L_x_4195) ;  /* 0x0000000000809947 */ /* 0x000fea0003800000 */
[--C-:B01----:R-:W-:Y:S01]  /*2800*/  FADD.FTZ R89, R97, -R115.reuse ;  /* 0x8000007361597221 */ /* 0x103fe20000010000 */
        /* <DEDUP_REMOVED lines=9> */
[----:B------:R-:W-:Y:S01]  /*28a0*/  FMUL.FTZ R90, R114, R117 ;  /* 0x00000075725a7220 */ /* 0x000fe20000410000 */
[--C-:B------:R-:W-:Y:S01]  /*28b0*/  FADD.FTZ R121, R102, -R115.reuse ;  /* 0x8000007366797221 */ /* 0x100fe20000010000 */
[C---:B------:R-:W-:Y:S01]  /*28c0*/  FMUL.FTZ R91, R114.reuse, R91 ;  /* 0x0000005b725b7220 */ /* 0x040fe20000410000 */
[C---:B------:R-:W-:Y:S01]  /*28d0*/  FMUL.FTZ R119, R114.reuse, R119 ;  /* 0x0000007772777220 */ /* 0x040fe20000410000 */
        /* <DEDUP_REMOVED lines=18> */
.L_x_4195:
[----:B------:R-:W-:Y:S05]  /*2a00*/  BSYNC.RECONVERGENT B0 ;  /* 0x0000000000007941 */ /* 0x000fea0003800200 */
.L_x_4194:
        /* <DEDUP_REMOVED lines=17> */
[----:B------:R-:W-:Y:S01]  /*2b20*/  FMUL.FTZ R125, R114, R125 ;  /* 0x0000007d727d7220 */ /* 0x000fe20000410000 */
[----:B------:R-:W-:Y:S01]  /*2b30*/  FFMA.FTZ R118, R116, R35, R27 ;  /* 0x0000002374767223 */ /* 0x000fe2000001001b */
[C---:B------:R-:W-:Y:S01]  /*2b40*/  FMUL.FTZ R116, R114.reuse, R119 ;  /* 0x0000007772747220 */ /* 0x040fe20000410000 */
[C---:B------:R-:W-:Y:S01]  /*2b50*/  FMUL.FTZ R117, R114.reuse, R117 ;  /* 0x0000007572757220 */ /* 0x040fe20000410000 */
[----:B------:R-:W-:Y:S01]  /*2b60*/  FMUL.FTZ R114, R114, R91 ;  /* 0x0000005b72727220 */ /* 0x000fe20000410000 */
[----:B------:R-:W-:Y:S01]  /*2b70*/  F2FP.BF16.F32.PACK_AB R90, R115, R90 ;  /* 0x0000005a735a723e */ /* 0x000fe200000010ff */
[----:B------:R-:W-:Y:S01]  /*2b80*/  FFMA.FTZ R125, R125, R34, R26 ;  /* 0x000000227d7d7223 */ /* 0x000fe2000001001a */
[----:B------:R-:W-:Y:S01]  /*2b90*/  FFMA.FTZ R117, R117, R38, R30 ;  /* 0x0000002675757223 */ /* 0x000fe2000001001e */
[----:B------:R-:W-:Y:S01]  /*2ba0*/  FFMA.FTZ R114, R114, R39, R31 ;  /* 0x0000002772727223 */ /* 0x000fe2000001001f */
[----:B------:R-:W-:Y:S01]  /*2bb0*/  FFMA.FTZ R88, R89, R36, R28 ;  /* 0x0000002459587223 */ /* 0x000fe2000001001c */
[----:B------:R-:W-:Y:S01]  /*2bc0*/  FFMA.FTZ R115, R116, R37, R29 ;  /* 0x0000002574737223 */ /* 0x000fe2000001001d */
[----:B------:R-:W-:Y:S01]  /*2bd0*/  F2FP.BF16.F32.PACK_AB R91, R118, R125 ;  /* 0x0000007d765b723e */ /* 0x000fe200000010ff */
[----:B-1----:R-:W-:Y:S01]  /*2be0*/  IMAD.WIDE.U32 R112, R95, 0x10, R112 ;  /* 0x000000105f707825 */ /* 0x002fe200078e0070 */
[----:B------:R-:W-:-:S02]  /*2bf0*/  F2FP.BF16.F32.PACK_AB R89, R114, R117 ;  /* 0x000000757259723e */ /* 0x000fc400000010ff */
[----:B------:R-:W-:-:S05]  /*2c00*/  F2FP.BF16.F32.PACK_AB R88, R115, R88 ;  /* 0x000000587358723e */ /* 0x000fca00000010ff */
[----:B------:R3:W-:Y:S02]  /*2c10*/  STG.E.128 desc[UR8][R112.64], R88 ;  /* 0x0000005870007986 */ /* 0x0007e4000c101d08 */
.L_x_4197:
[----:B------:R-:W-:Y:S05]  /*2c20*/  BSYNC.RECONVERGENT B0 ;  /* 0x0000000000007941 */ /* 0x000fea0003800200 */
.L_x_4196:
[----:B------:R-:W-:Y:S02]  /*2c30*/  UIADD3 UR6, UPT, UPT, UR6, UR16, URZ ;  /* 0x0000001006067290 */ /* 0x000fe4000fffe0ff */
[----:B------:R-:W-:Y:S02]  /*2c40*/  UPLOP3.LUT UP2, UPT, UPT, UPT, UP2, 0x40, 0x4 ;  /* 0x000000000004789c */ /* 0x000fe40003f4e820 */
[----:B------:R-:W-:-:S09]  /*2c50*/  UISETP.GE.AND UP1, UPT, UR6, UR17, UPT ;  /* 0x000000110600728c */ /* 0x000fd2000bf26270 */
[----:B------:R-:W-:Y:S05]  /*2c60*/  BRA.U !UP1, `(.L_x_4198) ;  /* 0xffffffd909f87547 */ /* 0x000fea000b83ffff */
[----:B------:R-:W-:Y:S05]  /*2c70*/  EXIT ;  /* 0x000000000000794d */ /* 0x000fea0003800000 */
.L_x_4199:
        /* <DEDUP_REMOVED lines=16> */
.L_x_20767:


//--------------------- .text._ZN10layer_norm13ln_fwd_kernelINS_13Kernel_traitsIf13__nv_bfloat16S2_S2_fjLj3072ELj1ELj1ELj4ELj16ENS_18Kernel_traits_baseILj3072EfS2_S2_S2_fjLj128EEEEELb0ELb1ELb0ELb1EEEvNS_9FwdParamsE --------------------------
	.section	.text._ZN10layer_norm13ln_fwd_kernelINS_13Kernel_traitsIf13__nv_bfloat16S2_S2_fjLj3072ELj1ELj1ELj4ELj16ENS_18Kernel_traits_baseILj3072EfS2_S2_S2_fjLj128EEEEELb0ELb1ELb0ELb1EEEvNS_9FwdParamsE,"ax",@progbits
	.align	128
        .global         _ZN10layer_norm13ln_fwd_kernelINS_13Kernel_traitsIf13__nv_bfloat16S2_S2_fjLj3072ELj1ELj1ELj4ELj16ENS_18Kernel_traits_baseILj3072EfS2_S2_S2_fjLj128EEEEELb0ELb1ELb0ELb1EEEvNS_9FwdParamsE
        .type           _ZN10layer_norm13ln_fwd_kernelINS_13Kernel_traitsIf13__nv_bfloat16S2_S2_fjLj3072ELj1ELj1ELj4ELj16ENS_18Kernel_traits_baseILj3072EfS2_S2_S2_fjLj128EEEEELb0ELb1ELb0ELb1EEEvNS_9FwdParamsE,@function
        .size           _ZN10layer_norm13ln_fwd_kernelINS_13Kernel_traitsIf13__nv_bfloat16S2_S2_fjLj3072ELj1ELj1ELj4ELj16ENS_18Kernel_traits_baseILj3072EfS2_S2_S2_fjLj128EEEEELb0ELb1ELb0ELb1EEEvNS_9FwdParamsE,(.L_x_20768 - _ZN10layer_norm13ln_fwd_kernelINS_13Kernel_traitsIf13__nv_bfloat16S2_S2_fjLj3072ELj1ELj1ELj4ELj16ENS_18Kernel_traits_baseILj3072EfS2_S2_S2_fjLj128EEEEELb0ELb1ELb0ELb1EEEvNS_9FwdParamsE)
        .other          _ZN10layer_norm13ln_fwd_kernelINS_13Kernel_traitsIf13__nv_bfloat16S2_S2_fjLj3072ELj1ELj1ELj4ELj16ENS_18Kernel_traits_baseILj3072EfS2_S2_S2_fjLj128EEEEELb0ELb1ELb0ELb1EEEvNS_9FwdParamsE,@"STO_CUDA_ENTRY STV_DEFAULT"
_ZN10layer_norm13ln_fwd_kernelINS_13Kernel_traitsIf13__nv_bfloat16S2_S2_fjLj3072ELj1ELj1ELj4ELj16ENS_18Kernel_traits_baseILj3072EfS2_S2_S2_fjLj128EEEEELb0ELb1ELb0ELb1EEEvNS_9FwdParamsE:
.text._ZN10layer_norm13ln_fwd_kernelINS_13Kernel_traitsIf13__nv_bfloat16S2_S2_fjLj3072ELj1ELj1ELj4ELj16ENS_18Kernel_traits_baseILj3072EfS2_S2_S2_fjLj128EEEEELb0ELb1ELb0ELb1EEEvNS_9FwdParamsE:
[----:B------:R-:W-:Y:S01]  /*0000*/  LDC R1, c[0x0][0x37c] ;  /* 0x0000df00ff017b82 */ /* 0x000fe20000000800 */
[----:B------:R-:W0:Y:S01]  /*0010*/  LDCU.64 UR8, c[0x0][0x438] ;  /* 0x00008700ff0877ac */ /* 0x000e220008000a00 */
[----:B------:R-:W1:Y:S06]  /*0020*/  S2R R97, SR_TID.X ;  /* 0x0000000000617919 */ /* 0x000e6c0000002100 */
[----:B------:R-:W2:Y:S01]  /*0030*/  S2UR UR4, SR_CTAID.X ;  /* 0x00000000000479c3 */ /* 0x000ea20000002500 */
[----:B------:R-:W3:Y:S01]  /*0040*/  LDCU.64 UR6, c[0x0][0x358] ;  /* 0x00006b00ff0677ac */ /* 0x000ee20008000a00 */
[----:B0-----:R-:W-:-:S04]  /*0050*/  UISETP.NE.U32.AND UP0, UPT, UR8, URZ, UPT ;  /* 0x000000ff0800728c */ /* 0x001fc8000bf05070 */
[----:B------:R-:W-:Y:S01]  /*0060*/  UISETP.NE.AND.EX UP0, UPT, UR9, URZ, UPT, UP0 ;  /* 0x000000ff0900728c */ /* 0x000fe2000bf05300 */
[----:B--2---:R-:W-:Y:S02]  /*0070*/  MOV R11, UR4 ;  /* 0x00000004000b7c02 */ /* 0x004fe40008000f00 */
[----:B-1----:R-:W-:-:S06]  /*0080*/  LOP3.LUT R96, R97, 0x1f, RZ, 0xc0, !PT ;  /* 0x0000001f61607812 */ /* 0x002fcc00078ec0ff */
[----:B---3--:R-:W-:Y:S05]  /*0090*/  BRA.U !UP0, `(.L_x_4200) ;  /* 0x0000000108647547 */ /* 0x008fea000b800000 */
[----:B------:R-:W0:Y:S08]  /*00a0*/  LDC.64 R2, c[0x0][0x3d0] ;  /* 0x0000f400ff027b82 */ /* 0x000e300000000a00 */
[----:B------:R-:W1:Y:S08]  /*00b0*/  LDC.64 R4, c[0x0][0x438] ;  /* 0x00010e00ff047b82 */ /* 0x000e700000000a00 */
[----:B------:R-:W2:Y:S01]  /*00c0*/  LDC.64 R6, c[0x0][0x3e8] ;  /* 0x0000fa00ff067b82 */ /* 0x000ea20000000a00 */
[----:B0-----:R-:W-:-:S05]  /*00d0*/  IMAD.WIDE.U32 R2, R97, 0x20, R2 ;  /* 0x0000002061027825 */ /* 0x001fca00078e0002 */
[----:B------:R0:W5:Y:S01]  /*00e0*/  LDG.E.128 R84, desc[UR6][R2.64] ;  /* 0x0000000602547981 */ /* 0x000162000c1e1d00 */
[----:B-1----:R-:W-:-:S03]  /*00f0*/  IMAD.WIDE.U32 R4, R97, 0x20, R4 ;  /* 0x0000002061047825 */ /* 0x002fc600078e0004 */
[----:B------:R0:W5:Y:S04]  /*0100*/  LDG.E.128 R80, desc[UR6][R2.64+0x10] ;  /* 0x0000100602507981 */ /* 0x000168000c1e1d00 */
[----:B------:R0:W5:Y:S01]  /*0110*/  LDG.E.128 R76, desc[UR6][R2.64+0x1000] ;  /* 0x00100006024c7981 */ /* 0x000162000c1e1d00 */
[----:B--2---:R-:W-:-:S03]  /*0120*/  IMAD.WIDE.U32 R6, R97, 0x20, R6 ;  /* 0x0000002061067825 */ /* 0x004fc600078e0006 */
        /* <DEDUP_REMOVED lines=16> */
.L_x_4200:
[----:B------:R-:W0:Y:S08]  /*0230*/  LDC.64 R2, c[0x0][0x3d0] ;  /* 0x0000f400ff027b82 */ /* 0x000e300000000a00 */
[----:B------:R-:W1:Y:S01]  /*0240*/  LDC.64 R4, c[0x0][0x3e8] ;  /* 0x0000fa00ff047b82 */ /* 0x000e620000000a00 */
[----:B0-----:R-:W-:-:S05]  /*0250*/  IMAD.WIDE.U32 R2, R97, 0x20, R2 ;  /* 0x0000002061027825 */ /* 0x001fca00078e0002 */
[----:B------:R0:W5:Y:S01]  /*0260*/  LDG.E.128 R84, desc[UR6][R2.64] ;  /* 0x0000000602547981 */ /* 0x000162000c1e1d00 */
[----:B-1----:R-:W-:-:S03]  /*0270*/  IMAD.WIDE.U32 R4, R97, 0x20, R4 ;  /* 0x0000002061047825 */ /* 0x002fc600078e0004 */
        /* <DEDUP_REMOVED lines=23> */
.L_x_4201:
[----:B------:R-:W1:Y:S02]  /*03f0*/  LDCU UR4, c[0x0][0x384] ;  /* 0x00007080ff0477ac */ /* 0x000e640008000800 */
[----:B-1----:R-:W-:-:S13]  /*0400*/  ISETP.GE.AND P0, PT, R11, UR4, PT ;  /* 0x000000040b007c0c */ /* 0x002fda000bf06270 */
[----:B------:R-:W-:Y:S05]  /*0410*/  @P0 EXIT ;  /* 0x000000000000094d */ /* 0x000fea0003800000 */
[----:B0-----:R-:W0:Y:S01]  /*0420*/  LDC.64 R2, c[0x0][0x3e0] ;  /* 0x0000f800ff027b82 */ /* 0x001e220000000a00 */
[----:B------:R-:W1:Y:S01]  /*0430*/  LDCU.U8 UR4, c[0x0][0x410] ;  /* 0x00008200ff0477ac */ /* 0x000e620008000000 */
[----:B------:R-:W2:Y:S01]  /*0440*/  LDCU UR10, c[0x0][0x388] ;  /* 0x00007100ff0a77ac */ /* 0x000ea20008000800 */
[----:B------:R-:W3:Y:S01]  /*0450*/  LDCU UR11, c[0x0][0x400] ;  /* 0x00008000ff0b77ac */ /* 0x000ee20008000800 */
[----:B------:R-:W4:Y:S01]  /*0460*/  LDCU.64 UR8, c[0x0][0x3a0] ;  /* 0x00007400ff0877ac */ /* 0x000f220008000a00 */
[----:B------:R-:W-:Y:S01]  /*0470*/  UPLOP3.LUT UP0, UPT, UPT, UPT, UPT, 0x40, 0x4 ;  /* 0x000000000004789c */ /* 0x000fe20003f0e870 */
[----:B-1----:R-:W-:Y:S02]  /*0480*/  ISETP.NE.AND P2, PT, RZ, UR4, PT ;  /* 0x00000004ff007c0c */ /* 0x002fe4000bf45270 */
[----:B0-----:R-:W-:-:S04]  /*0490*/  ISETP.NE.U32.AND P0, PT, R2, RZ, PT ;  /* 0x000000ff0200720c */ /* 0x001fc80003f05070 */
[----:B--234-:R-:W-:-:S13]  /*04a0*/  ISETP.NE.AND.EX P0, PT, R3, RZ, PT, P0 ;  /* 0x000000ff0300720c */ /* 0x01cfda0003f05300 */
.L_x_4210:
        /* <DEDUP_REMOVED lines=11> */
[----:B-----5:R-:W5:Y:S01]  /*0560*/  LDG.E.128 R4, desc[UR6][R4.64] ;  /* 0x0000000604047981 */ /* 0x020f62000c1e1d00 */
        /* <DEDUP_REMOVED lines=8> */
[C---:B-----5:R-:W-:Y:S02]  /*05f0*/  SHF.L.U32 R8, R5.reuse, 0x10, RZ ;  /* 0x0000001005087819 */ /* 0x060fe400000006ff */
[----:B------:R-:W-:Y:S02]  /*0600*/  PRMT R0, R4, 0x7632, R0 ;  /* 0x0000763204007816 */ /* 0x000fe40000000000 */
[----:B------:R-:W-:Y:S02]  /*0610*/  SHF.L.U32 R88, R6, 0x10, RZ ;  /* 0x0000001006587819 */ /* 0x000fe400000006ff */
[----:B------:R-:W-:Y:S02]  /*0620*/  SHF.L.U32 R4, R4, 0x10, RZ ;  /* 0x0000001004047819 */ /* 0x000fe400000006ff */
[----:B------:R-:W-:Y:S01]  /*0630*/  PRMT R2, R5, 0x7632, R2 ;  /* 0x0000763205027816 */ /* 0x000fe20000000002 */
[-C--:B------:R-:W-:Y:S01]  /*0640*/  FMUL.FTZ R5, R8, R113.reuse ;  /* 0x0000007108057220 */ /* 0x080fe20000410000 */
[-C--:B------:R-:W-:Y:S01]  /*0650*/  FMUL.FTZ R89, R88, R113.reuse ;  /* 0x0000007158597220 */ /* 0x080fe20000410000 */
[----:B------:R-:W-:Y:S01]  /*0660*/  FMUL.FTZ R3, R4, R113 ;  /* 0x0000007104037220 */ /* 0x000fe20000410000 */
[----:B------:R-:W-:-:S02]  /*0670*/  SHF.L.U32 R88, R7, 0x10, RZ ;  /* 0x0000001007587819 */ /* 0x000fc400000006ff */
[----:B------:R-:W-:Y:S02]  /*0680*/  PRMT R9, R6, 0x7632, R9 ;  /* 0x0000763206097816 */ /* 0x000fe40000000009 */
[----:B------:R-:W-:Y:S02]  /*0690*/  PRMT R91, R7, 0x7632, R91 ;  /* 0x00007632075b7816 */ /* 0x000fe4000000005b */
[----:B------:R-:W-:Y:S02]  /*06a0*/  SHF.L.U32 R90, R2, 0x10, RZ ;  /* 0x00000010025a7819 */ /* 0x000fe400000006ff */
[----:B------:R-:W-:Y:S02]  /*06b0*/  SHF.L.U32 R92, R9, 0x10, RZ ;  /* 0x00000010095c7819 */ /* 0x000fe400000006ff */
[----:B------:R-:W-:Y:S01]  /*06c0*/  SHF.L.U32 R98, R91, 0x10, RZ ;  /* 0x000000105b627819 */ /* 0x000fe200000006ff */
[-C--:B------:R-:W-:Y:S02]  /*06d0*/  FMUL.FTZ R90, R90, R113.reuse ;  /* 0x000000715a5a7220 */ /* 0x080fe40000410000 */
[----:B------:R-:W-:-:S02]  /*06e0*/  FMUL.FTZ R92, R92, R113 ;  /* 0x000000715c5c7220 */ /* 0x000fc40000410000 */
[-C--:B------:R-:W-:Y:S01]  /*06f0*/  FMUL.FTZ R98, R98, R113.reuse ;  /* 0x0000007162627220 */ /* 0x080fe20000410000 */
[----:B--2---:R-:W-:Y:S02]  /*0700*/  SHF.L.U32 R8, R12, 0x10, RZ ;  /* 0x000000100c087819 */ /* 0x004fe400000006ff */
[----:B------:R-:W-:Y:S02]  /*0710*/  SHF.L.U32 R6, R13, 0x10, RZ ;  /* 0x000000100d067819 */ /* 0x000fe400000006ff */
[----:B------:R-:W-:Y:S01]  /*0720*/  SHF.L.U32 R94, R15, 0x10, RZ ;  /* 0x000000100f5e7819 */ /* 0x000fe200000006ff */
[----:B------:R-:W-:Y:S01]  /*0730*/  FFMA.FTZ R8, R3, R36, R8 ;  /* 0x0000002403087223 */ /* 0x000fe20000010008 */
[----:B------:R-:W-:Y:S01]  /*0740*/  FMUL.FTZ R3, R88, R113 ;  /* 0x0000007158037220 */ /* 0x000fe20000410000 */
[----:B------:R-:W-:Y:S01]  /*0750*/  FFMA.FTZ R6, R5, R38, R6 ;  /* 0x0000002605067223 */ /* 0x000fe20000010006 */
[----:B------:R-:W-:Y:S02]  /*0760*/  PRMT R7, R15, 0x7632, R7 ;  /* 0x000076320f077816 */ /* 0x000fe40000000007 */
[----:B------:R-:W-:Y:S01]  /*0770*/  FFMA.FTZ R2, R3, R34, R94 ;  /* 0x0000002203027223 */ /* 0x000fe2000001005e */
[----:B------:R-:W-:-:S02]  /*0780*/  PRMT R5, R14, 0x7632, R5 ;  /* 0x000076320e057816 */ /* 0x000fc40000000005 */
[----:B------:R-:W-:Y:S02]  /*0790*/  SHF.L.U32 R88, R0, 0x10, RZ ;  /* 0x0000001000587819 */ /* 0x000fe400000006ff */
[----:B------:R-:W-:Y:S02]  /*07a0*/  PRMT R3, R13, 0x7632, R3 ;  /* 0x000076320d037816 */ /* 0x000fe40000000003 */
[----:B------:R-:W-:Y:S01]  /*07b0*/  PRMT R0, R12, 0x7632, R0 ;  /* 0x000076320c007816 */ /* 0x000fe20000000000 */
[----:B------:R-:W-:Y:S01]  /*07c0*/  FMUL.FTZ R88, R88, R113 ;  /* 0x0000007158587220 */ /* 0x000fe20000410000 */
[----:B------:R-:W-:Y:S02]  /*07d0*/  SHF.L.U32 R9, R7, 0x10, RZ ;  /* 0x0000001007097819 */ /* 0x000fe400000006ff */
[----:B------:R-:W-:Y:S02]  /*07e0*/  SHF.L.U32 R7, R5, 0x10, RZ ;  /* 0x0000001005077819 */ /* 0x000fe400000006ff */
[----:B------:R-:W-:Y:S01]  /*07f0*/  SHF.L.U32 R5, R3, 0x10, RZ ;  /* 0x0000001003057819 */ /* 0x000fe200000006ff */
[----:B------:R-:W-:Y:S01]  /*0800*/  FFMA.FTZ R9, R98, R35, R9 ;  /* 0x0000002362097223 */ /* 0x000fe20000010009 */
[----:B------:R-:W-:Y:S01]  /*0810*/  SHF.L.U32 R4, R14, 0x10, RZ ;  /* 0x000000100e047819 */ /* 0x000fe200000006ff */
[----:B------:R-:W-:Y:S01]  /*0820*/  FFMA.FTZ R7, R92, R33, R7 ;  /* 0x000000215c077223 */ /* 0x000fe20000010007 */
[----:B------:R-:W-:Y:S01]  /*0830*/  SHF.L.U32 R3, R0, 0x10, RZ ;  /* 0x0000001000037819 */ /* 0x000fe200000006ff */
[----:B------:R-:W-:Y:S01]  /*0840*/  FFMA.FTZ R5, R90, R39, R5 ;  /* 0x000000275a057223 */ /* 0x000fe20000010005 */
[----:B------:R-:W-:Y:S01]  /*0850*/  F2FP.BF16.F32.PACK_AB R91, R9, R2 ;  /* 0x00000002095b723e */ /* 0x000fe200000010ff */
[----:B------:R-:W-:-:S02]  /*0860*/  FFMA.FTZ R4, R89, R32, R4 ;  /* 0x0000002059047223 */ /* 0x000fc40000010004 */
[----:B------:R-:W-:Y:S01]  /*0870*/  FFMA.FTZ R3, R88, R37, R3 ;  /* 0x0000002558037223 */ /* 0x000fe20000010003 */
[----:B------:R-:W-:Y:S02]  /*0880*/  F2FP.BF16.F32.PACK_AB R89, R5, R6 ;  /* 0x000000060559723e */ /* 0x000fe400000010ff */
[----:B------:R-:W-:Y:S02]  /*0890*/  F2FP.BF16.F32.PACK_AB R90, R7, R4 ;  /* 0x00000004075a723e */ /* 0x000fe400000010ff */
[----:B------:R-:W-:Y:S01]  /*08a0*/  F2FP.BF16.F32.PACK_AB R88, R3, R8 ;  /* 0x000000080358723e */ /* 0x000fe200000010ff */
[----:B------:R-:W-:Y:S06]  /*08b0*/  BRA `(.L_x_4203) ;  /* 0x0000000000807947 */ /* 0x000fec0003800000 */
.L_x_4202:
[C---:B-----5:R-:W-:Y:S02]  /*08c0*/  PRMT R0, R4.reuse, 0x7632, R0 ;  /* 0x0000763204007816 */ /* 0x060fe40000000000 */
[----:B------:R-:W-:Y:S02]  /*08d0*/  SHF.L.U32 R4, R4, 0x10, RZ ;  /* 0x0000001004047819 */ /* 0x000fe400000006ff */
[----:B------:R-:W-:Y:S02]  /*08e0*/  PRMT R9, R6, 0x7632, R9 ;  /* 0x0000763206097816 */ /* 0x000fe40000000009 */
[C---:B------:R-:W-:Y:S01]  /*08f0*/  SHF.L.U32 R90, R7.reuse, 0x10, RZ ;  /* 0x00000010075a7819 */ /* 0x040fe200000006ff */
[----:B------:R-:W-:Y:S01]  /*0900*/  FMUL.FTZ R3, R4, R113 ;  /* 0x0000007104037220 */ /* 0x000fe20000410000 */
[----:B------:R-:W-:Y:S02]  /*0910*/  PRMT R88, R7, 0x7632, R88 ;  /* 0x0000763207587816 */ /* 0x000fe40000000058 */
        /* <DEDUP_REMOVED lines=12> */
[-C--:B------:R-:W-:Y:S01]  /*09e0*/  FMUL.FTZ R0, R0, R113.reuse ;  /* 0x0000007100007220 */ /* 0x080fe20000410000 */
[----:B------:R-:W-:Y:S01]  /*09f0*/  FMUL.FTZ R8, R3, R36 ;  /* 0x0000002403087220 */ /* 0x000fe20000410000 */
[----:B------:R-:W-:Y:S01]  /*0a00*/  FMUL.FTZ R88, R2, R113 ;  /* 0x0000007102587220 */ /* 0x000fe20000410000 */
[----:B------:R-:W-:Y:S01]  /*0a10*/  FMUL.FTZ R6, R5, R38 ;  /* 0x0000002605067220 */ /* 0x000fe20000410000 */
        /* <DEDUP_REMOVED lines=10> */
.L_x_4203:
        /* <DEDUP_REMOVED lines=10> */
[C---:B0----5:R-:W-:Y:S02]  /*0b60*/  PRMT R90, R93.reuse, 0x7632, R90 ;  /* 0x000076325d5a7816 */ /* 0x061fe4000000005a */
[----:B------:R-:W-:Y:S02]  /*0b70*/  SHF.L.U32 R100, R93, 0x10, RZ ;  /* 0x000000105d647819 */ /* 0x000fe400000006ff */
[----:B------:R-:W-:Y:S02]  /*0b80*/  PRMT R88, R92, 0x7632, R88 ;  /* 0x000076325c587816 */ /* 0x000fe40000000058 */
[----:B------:R-:W-:Y:S01]  /*0b90*/  PRMT R93, R94, 0x7632, R93 ;  /* 0x000076325e5d7816 */ /* 0x000fe2000000005d */
[----:B------:R-:W-:Y:S01]  /*0ba0*/  FMUL.FTZ R91, R100, R113 ;  /* 0x00000071645b7220 */ /* 0x000fe20000410000 */
[----:B------:R-:W-:Y:S02]  /*0bb0*/  SHF.L.U32 R92, R92, 0x10, RZ ;  /* 0x000000105c5c7819 */ /* 0x000fe400000006ff */
[----:B------:R-:W-:-:S02]  /*0bc0*/  SHF.L.U32 R94, R94, 0x10, RZ ;  /* 0x000000105e5e7819 */ /* 0x000fc400000006ff */
[C---:B------:R-:W-:Y:S01]  /*0bd0*/  PRMT R101, R95.reuse, 0x7632, R101 ;  /* 0x000076325f657816 */ /* 0x040fe20000000065 */
[-C--:B------:R-:W-:Y:S01]  /*0be0*/  FMUL.FTZ R89, R92, R113.reuse ;  /* 0x000000715c597220 */ /* 0x080fe20000410000 */
[----:B------:R-:W-:Y:S01]  /*0bf0*/  SHF.L.U32 R110, R95, 0x10, RZ ;  /* 0x000000105f6e7819 */ /* 0x000fe200000006ff */
[-C--:B------:R-:W-:Y:S01]  /*0c00*/  FMUL.FTZ R95, R94, R113.reuse ;  /* 0x000000715e5f7220 */ /* 0x080fe20000410000 */
[----:B------:R-:W-:Y:S02]  /*0c10*/  SHF.L.U32 R108, R12, 0x10, RZ ;  /* 0x000000100c6c7819 */ /* 0x000fe400000006ff */
[----:B------:R-:W-:Y:S01]  /*0c20*/  SHF.L.U32 R104, R13, 0x10, RZ ;  /* 0x000000100d687819 */ /* 0x000fe200000006ff */
[----:B------:R-:W-:Y:S01]  /*0c30*/  FMUL.FTZ R103, R110, R113 ;  /* 0x000000716e677220 */ /* 0x000fe20000410000 */
[----:B------:R-:W-:Y:S01]  /*0c40*/  SHF.L.U32 R102, R14, 0x10, RZ ;  /* 0x000000100e667819 */ /* 0x000fe200000006ff */
[----:B------:R-:W-:Y:S01]  /*0c50*/  FFMA.FTZ R108, R89, R28, R108 ;  /* 0x0000001c596c7223 */ /* 0x000fe2000001006c */
[----:B------:R-:W-:Y:S01]  /*0c60*/  PRMT R89, R12, 0x7632, R89 ;  /* 0x000076320c597816 */ /* 0x000fe20000000059 */
[----:B------:R-:W-:Y:S01]  /*0c70*/  FFMA.FTZ R104, R91, R30, R104 ;  /* 0x0000001e5b687223 */ /* 0x000fe20000010068 */
[----:B------:R-:W-:Y:S01]  /*0c80*/  PRMT R91, R13, 0x7632, R91 ;  /* 0x000076320d5b7816 */ /* 0x000fe2000000005b */
[----:B------:R-:W-:Y:S01]  /*0c90*/  FFMA.FTZ R102, R95, R24, R102 ;  /* 0x000000185f667223 */ /* 0x000fe20000010066 */
[----:B------:R-:W-:-:S02]  /*0ca0*/  PRMT R92, R14, 0x7632, R92 ;  /* 0x000076320e5c7816 */ /* 0x000fc4000000005c */
[----:B------:R-:W-:Y:S02]  /*0cb0*/  PRMT R95, R15, 0x7632, R95 ;  /* 0x000076320f5f7816 */ /* 0x000fe4000000005f */
        /* <DEDUP_REMOVED lines=23> */
.L_x_4204:
[C---:B0----5:R-:W-:Y:S02]  /*0e30*/  PRMT R90, R93.reuse, 0x7632, R90 ;  /* 0x000076325d5a7816 */ /* 0x061fe4000000005a */
[----:B------:R-:W-:Y:S02]  /*0e40*/  SHF.L.U32 R100, R93, 0x10, RZ ;  /* 0x000000105d647819 */ /* 0x000fe400000006ff */
[----:B------:R-:W-:Y:S02]  /*0e50*/  PRMT R88, R92, 0x7632, R88 ;  /* 0x000076325c587816 */ /* 0x000fe40000000058 */
[----:B------:R-:W-:Y:S01]  /*0e60*/  PRMT R93, R94, 0x7632, R93 ;  /* 0x000076325e5d7816 */ /* 0x000fe2000000005d */
[-C--:B------:R-:W-:Y:S01]  /*0e70*/  FMUL.FTZ R91, R100, R113.reuse ;  /* 0x00000071645b7220 */ /* 0x080fe20000410000 */
[----:B------:R-:W-:Y:S02]  /*0e80*/  SHF.L.U32 R92, R92, 0x10, RZ ;  /* 0x000000105c5c7819 */ /* 0x000fe400000006ff */
[----:B------:R-:W-:Y:S01]  /*0e90*/  SHF.L.U32 R94, R94, 0x10, RZ ;  /* 0x000000105e5e7819 */ /* 0x000fe200000006ff */
[----:B------:R-:W-:Y:S01]  /*0ea0*/  FMUL.FTZ R104, R91, R30 ;  /* 0x0000001e5b687220 */ /* 0x000fe20000410000 */
[C---:B------:R-:W-:Y:S01]  /*0eb0*/  PRMT R101, R95.reuse, 0x7632, R101 ;  /* 0x000076325f657816 */ /* 0x040fe20000000065 */
[-C--:B------:R-:W-:Y:S01]  /*0ec0*/  FMUL.FTZ R89, R92, R113.reuse ;  /* 0x000000715c597220 */ /* 0x080fe20000410000 */
[----:B------:R-:W-:Y:S01]  /*0ed0*/  SHF.L.U32 R102, R95, 0x10, RZ ;  /* 0x000000105f667819 */ /* 0x000fe200000006ff */
[----:B------:R-:W-:Y:S01]  /*0ee0*/  FMUL.FTZ R95, R94, R113 ;  /* 0x000000715e5f7220 */ /* 0x000fe20000410000 */
[----:B------:R-:W-:Y:S01]  /*0ef0*/  SHF.L.U32 R88, R88, 0x10, RZ ;  /* 0x0000001058587819 */ /* 0x000fe200000006ff */
[----:B------:R-:W-:Y:S01]  /*0f00*/  FMUL.FTZ R108, R89, R28 ;  /* 0x0000001c596c7220 */ /* 0x000fe20000410000 */
[----:B------:R-:W-:-:S02]  /*0f10*/  SHF.L.U32 R90, R90, 0x10, RZ ;  /* 0x000000105a5a7819 */ /* 0x000fc400000006ff */
        /* <DEDUP_REMOVED lines=17> */
.L_x_4205:
        /* <DEDUP_REMOVED lines=9> */
[C---:B-----5:R-:W-:Y:S02]  /*10c0*/  SHF.L.U32 R106, R93.reuse, 0x10, RZ ;  /* 0x000000105d6a7819 */ /* 0x060fe400000006ff */
[C---:B-1----:R-:W-:Y:S02]  /*10d0*/  PRMT R88, R92.reuse, 0x7632, R88 ;  /* 0x000076325c587816 */ /* 0x042fe40000000058 */
        /* <DEDUP_REMOVED lines=8> */
[----:B------:R-:W-:Y:S01]  /*1160*/  FMUL.FTZ R107, R94, R113 ;  /* 0x000000715e6b7220 */ /* 0x000fe20000410000 */
[C---:B------:R-:W-:Y:S02]  /*1170*/  PRMT R114, R95.reuse, 0x7632, R114 ;  /* 0x000076325f727816 */ /* 0x040fe40000000072 */
[----:B------:R-:W-:Y:S01]  /*1180*/  SHF.L.U32 R106, R95, 0x10, RZ ;  /* 0x000000105f6a7819 */ /* 0x000fe200000006ff */
[----:B------:R-:W-:Y:S01]  /*1190*/  FFMA.FTZ R95, R91, R22, R112 ;  /* 0x000000165b5f7223 */ /* 0x000fe20000010070 */
[----:B------:R-:W-:Y:S01]  /*11a0*/  SHF.L.U32 R88, R88, 0x10, RZ ;  /* 0x0000001058587819 */ /* 0x000fe200000006ff */
[----:B------:R-:W-:Y:S01]  /*11b0*/  FFMA.FTZ R110, R89, R20, R110 ;  /* 0x00000014596e7223 */ /* 0x000fe2000001006e */
[----:B------:R-:W-:-:S02]  /*11c0*/  SHF.L.U32 R116, R14, 0x10, RZ ;  /* 0x000000100e747819 */ /* 0x000fc400000006ff */
[----:B------:R-:W-:Y:S01]  /*11d0*/  SHF.L.U32 R92, R90, 0x10, RZ ;  /* 0x000000105a5c7819 */ /* 0x000fe200000006ff */
[-C--:B------:R-:W-:Y:S01]  /*11e0*/  FMUL.FTZ R90, R88, R113.reuse ;  /* 0x00000071585a7220 */ /* 0x080fe20000410000 */
[----:B------:R-:W-:Y:S01]  /*11f0*/  SHF.L.U32 R94, R93, 0x10, RZ ;  /* 0x000000105d5e7819 */ /* 0x000fe200000006ff */
[-C--:B------:R-:W-:Y:S01]  /*1200*/  FMUL.FTZ R93, R106, R113.reuse ;  /* 0x000000716a5d7220 */ /* 0x080fe20000410000 */
[----:B------:R-:W-:Y:S01]  /*1210*/  SHF.L.U32 R114, R114, 0x10, RZ ;  /* 0x0000001072727819 */ /* 0x000fe200000006ff */
[----:B------:R-:W-:Y:S01]  /*1220*/  FFMA.FTZ R112, R107, R16, R116 ;  /* 0x000000106b707223 */ /* 0x000fe20000010074 */
[----:B------:R-:W-:Y:S01]  /*1230*/  PRMT R91, R14, 0x7632, R91 ;  /* 0x000076320e5b7816 */ /* 0x000fe2000000005b */
[-C--:B------:R-:W-:Y:S01]  /*1240*/  FMUL.FTZ R92, R92, R113.reuse ;  /* 0x000000715c5c7220 */ /* 0x080fe20000410000 */
[----:B------:R-:W-:Y:S01]  /*1250*/  PRMT R88, R12, 0x7632, R88 ;  /* 0x000076320c587816 */ /* 0x000fe20000000058 */
[-C--:B------:R-:W-:Y:S01]  /*1260*/  FMUL.FTZ R94, R94, R113.reuse ;  /* 0x000000715e5e7220 */ /* 0x080fe20000410000 */
        /* <DEDUP_REMOVED lines=8> */
[----:B------:R-:W-:Y:S01]  /*12f0*/  FFMA.FTZ R106, R93, R18, R116 ;  /* 0x000000125d6a7223 */ /* 0x000fe20000010074 */
[----:B------:R-:W-:Y:S01]  /*1300*/  SHF.L.U32 R107, R88, 0x10, RZ ;  /* 0x00000010586b7819 */ /* 0x000fe200000006ff */
[----:B------:R-:W-:Y:S02]  /*1310*/  FFMA.FTZ R113, R114, R19, R113 ;  /* 0x0000001372717223 */ /* 0x000fe40000010071 */
[----:B------:R-:W-:-:S02]  /*1320*/  FFMA.FTZ R94, R92, R23, R89 ;  /* 0x000000175c5e7223 */ /* 0x000fc40000010059 */
[----:B------:R-:W-:Y:S01]  /*1330*/  FFMA.FTZ R107, R90, R21, R107 ;  /* 0x000000155a6b7223 */ /* 0x000fe2000001006b */
[----:B------:R-:W-:Y:S02]  /*1340*/  F2FP.BF16.F32.PACK_AB R91, R113, R106 ;  /* 0x0000006a715b723e */ /* 0x000fe400000010ff */
[----:B------:R-:W-:Y:S02]  /*1350*/  F2FP.BF16.F32.PACK_AB R90, R115, R112 ;  /* 0x00000070735a723e */ /* 0x000fe400000010ff */
[----:B------:R-:W-:Y:S02]  /*1360*/  F2FP.BF16.F32.PACK_AB R89, R94, R95 ;  /* 0x0000005f5e59723e */ /* 0x000fe400000010ff */
[----:B------:R-:W-:Y:S01]  /*1370*/  F2FP.BF16.F32.PACK_AB R88, R107, R110 ;  /* 0x0000006e6b58723e */ /* 0x000fe200000010ff */
[----:B------:R-:W-:Y:S06]  /*1380*/  BRA `(.L_x_4207) ;  /* 0x0000000000807947 */ /* 0x000fec0003800000 */
.L_x_4206:
[----:B-1---5:R-:W-:Y:S02]  /*1390*/  PRMT R91, R94, 0x7632, R91 ;  /* 0x000076325e5b7816 */ /* 0x022fe4000000005b */
[----:B------:R-:W-:Y:S02]  /*13a0*/  PRMT R88, R92, 0x7632, R88 ;  /* 0x000076325c587816 */ /* 0x000fe40000000058 */
[----:B------:R-:W-:Y:S02]  /*13b0*/  SHF.L.U32 R94, R94, 0x10, RZ ;  /* 0x000000105e5e7819 */ /* 0x000fe400000006ff */
[----:B------:R-:W-:Y:S02]  /*13c0*/  SHF.L.U32 R92, R92, 0x10, RZ ;  /* 0x000000105c5c7819 */ /* 0x000fe400000006ff */
[----:B------:R-:W-:Y:S02]  /*13d0*/  PRMT R107, R95, 0x7632, R107 ;  /* 0x000076325f6b7816 */ /* 0x000fe4000000006b */
[C---:B------:R-:W-:Y:S01]  /*13e0*/  PRMT R90, R93.reuse, 0x7632, R90 ;  /* 0x000076325d5a7816 */ /* 0x040fe2000000005a */
[-C--:B------:R-:W-:Y:S01]  /*13f0*/  FMUL.FTZ R89, R92, R113.reuse ;  /* 0x000000715c597220 */ /* 0x080fe20000410000 */
        /* <DEDUP_REMOVED lines=8> */
[----:B------:R-:W-:Y:S01]  /*1480*/  FMUL.FTZ R95, R95, R22 ;  /* 0x000000165f5f7220 */ /* 0x000fe20000410000 */
        /* <DEDUP_REMOVED lines=16> */
.L_x_4207:
        /* <DEDUP_REMOVED lines=105> */
.L_x_4209:
[----:B------:R-:W-:Y:S05]  /*1c20*/  BSYNC.RECONVERGENT B0 ;  /* 0x0000000000007941 */ /* 0x000fea0003800200 */
.L_x_4208:
        /* <DEDUP_REMOVED lines=17> */
[----:B------:R-:W-:Y:S02]  /*1d40*/  @!P1 LEA R93, R96, R93, 0x3 ;  /* 0x0000005d605d9211 */ /* 0x000fe400078e18ff */
[----:B------:R-:W-:-:S03]  /*1d50*/  I2FP.F32.S32 R91, R90 ;  /* 0x0000005a005b7245 */ /* 0x000fc60000201400 */
[----:B------:R-:W0:Y:S01]  /*1d60*/  @!P1 LDS.64 R88, [R93] ;  /* 0x000000005d589984 */ /* 0x000e220000000a00 */
[----:B------:R-:W1:Y:S01]  /*1d70*/  MUFU.RCP R114, R91 ;  /* 0x0000005b00727308 */ /* 0x000e620000001000 */
[----:B------:R-:W-:Y:S02]  /*1d80*/  ISETP.NE.AND P1, PT, R97, RZ, PT ;  /* 0x000000ff6100720c */ /* 0x000fe40003f25270 */
[----:B0-----:R-:W0:Y:S04]  /*1d90*/  SHFL.DOWN PT, R99, R88, 0x2, 0x1f ;  /* 0x08401f0058637f89 */ /* 0x001e2800000e0000 */
[----:B------:R-:W2:Y:S01]  /*1da0*/  SHFL.DOWN PT, R98, R89, 0x2, 0x1f ;  /* 0x08401f0059627f89 */ /* 0x000ea200000e0000 */
[C---:B0-----:R-:W-:Y:S01]  /*1db0*/  FMUL.FTZ R93, R99.reuse, R118 ;  /* 0x00000076635d7220 */ /* 0x041fe20000410000 */
[----:B------:R-:W-:-:S03]  /*1dc0*/  FADD.FTZ R99, -R99, R88 ;  /* 0x0000005863637221 */ /* 0x000fc60000010100 */
[----:B------:R-:W-:Y:S01]  /*1dd0*/  FFMA.FTZ R117, R116, R88, R93 ;  /* 0x0000005874757223 */ /* 0x000fe2000001005d */
[----:B------:R-:W-:Y:S01]  /*1de0*/  FMUL.FTZ R99, R99, R99 ;  /* 0x0000006363637220 */ /* 0x000fe20000410000 */
[----:B------:R-:W0:Y:S01]  /*1df0*/  SHFL.DOWN PT, R93, R90, 0x1, 0x1f ;  /* 0x08201f005a5d7f89 */ /* 0x000e2200000e0000 */
[----:B--2---:R-:W-:Y:S01]  /*1e00*/  FADD.FTZ R89, R98, R89 ;  /* 0x0000005962597221 */ /* 0x004fe20000010000 */
[----:B-1----:R-:W-:Y:S01]  /*1e10*/  FMUL.FTZ R88, R114, R117 ;  /* 0x0000007572587220 */ /* 0x002fe20000410000 */
[----:B------:R-:W-:-:S04]  /*1e20*/  FMUL.FTZ R99, R99, R116 ;  /* 0x0000007463637220 */ /* 0x000fc80000410000 */
[----:B------:R-:W1:Y:S01]  /*1e30*/  SHFL.DOWN PT, R117, R88, 0x1, 0x1f ;  /* 0x08201f0058757f89 */ /* 0x000e6200000e0000 */
[----:B------:R-:W-:-:S04]  /*1e40*/  FMUL.FTZ R99, R99, R118 ;  /* 0x0000007663637220 */ /* 0x000fc80000410000 */
[----:B------:R-:W-:-:S05]  /*1e50*/  FFMA.FTZ R89, R114, R99, R89 ;  /* 0x0000006372597223 */ /* 0x000fca0000010059 */
[----:B------:R-:W2:Y:S01]  /*1e60*/  SHFL.DOWN PT, R92, R89, 0x1, 0x1f ;  /* 0x08201f00595c7f89 */ /* 0x000ea200000e0000 */
[-C--:B0-----:R-:W-:Y:S02]  /*1e70*/  IADD3 R98, PT, PT, R90, R93.reuse, RZ ;  /* 0x0000005d5a627210 */ /* 0x081fe40007ffe0ff */
[----:B------:R-:W-:Y:S02]  /*1e80*/  I2FP.F32.S32 R93, R93 ;  /* 0x0000005d005d7245 */ /* 0x000fe40000201400 */
[----:B------:R-:W-:Y:S01]  /*1e90*/  I2FP.F32.S32 R98, R98 ;  /* 0x0000006200627245 */ /* 0x000fe20000201400 */
[----:B-1----:R-:W-:Y:S02]  /*1ea0*/  FADD.FTZ R90, R88, -R117 ;  /* 0x80000075585a7221 */ /* 0x002fe40000010000 */
        /* <DEDUP_REMOVED lines=42> */
[----:B0-----:R-:W-:-:S04]  /*2150*/  IMAD.WIDE.U32 R94, R10, 0x10, R88 ;  /* 0x000000100a5e7825 */ /* 0x001fc800078e0058 */
[----:B------:R-:W-:Y:S01]  /*2160*/  FADD.FTZ R91, -R91, R113 ;  /* 0x000000715b5b7221 */ /* 0x000fe20000010100 */
[C---:B-1----:R-:W-:Y:S01]  /*2170*/  FMUL.FTZ R10, R92.reuse, R7 ;  /* 0x000000075c0a7220 */ /* 0x042fe20000410000 */
[----:B------:R-:W-:Y:S01]  /*2180*/  FMUL.FTZ R113, R92, R8 ;  /* 0x000000085c717220 */ /* 0x000fe20000410000 */
[----:B------:R-:W-:-:S04]  /*2190*/  IMAD.WIDE.U32 R106, R0, 0x10, R88 ;  /* 0x00000010006a7825 */ /* 0x000fc800078e0058 */
        /* <DEDUP_REMOVED lines=13> */
[C---:B------:R-:W-:Y:S01]  /*2270*/  FMUL.FTZ R10, R92.reuse, R105 ;  /* 0x000000695c0a7220 */ /* 0x040fe20000410000 */
[----:B------:R-:W-:Y:S01]  /*2280*/  F2FP.BF16.F32.PACK_AB R6, R9, R8 ;  /* 0x000000080906723e */ /* 0x000fe200000010ff */
[----:B------:R-:W-:Y:S01]  /*2290*/  FMUL.FTZ R105, R92, R98 ;  /* 0x000000625c697220 */ /* 0x000fe20000410000 */
[----:B------:R-:W-:Y:S01]  /*22a0*/  F2FP.BF16.F32.PACK_AB R5, R2, R5 ;  /* 0x000000050205723e */ /* 0x000fe200000010ff */
[----:B------:R-:W0:Y:S01]  /*22b0*/  @!P1 LDC.64 R8, c[0x0][0x3c0] ;  /* 0x0000f000ff089b82 */ /* 0x000e220000000a00 */
[----:B------:R-:W-:Y:S01]  /*22c0*/  F2FP.BF16.F32.PACK_AB R4, R3, R4 ;  /* 0x000000040304723e */ /* 0x000fe200000010ff */
[C---:B------:R-:W-:Y:S01]  /*22d0*/  FMUL.FTZ R99, R92.reuse, R99 ;  /* 0x000000635c637220 */ /* 0x040fe20000410000 */
[C---:B------:R-:W-:Y:S01]  /*22e0*/  FMUL.FTZ R102, R92.reuse, R121 ;  /* 0x000000795c667220 */ /* 0x040fe20000410000 */
[----:B------:R-:W-:Y:S01]  /*22f0*/  FMUL.FTZ R98, R92, R91 ;  /* 0x0000005b5c627220 */ /* 0x000fe20000410000 */
[----:B------:R-:W-:Y:S01]  /*2300*/  FFMA.FTZ R105, R105, R66, R42 ;  /* 0x0000004269697223 */ /* 0x000fe2000001002a */
[----:B------:R-:W-:Y:S01]  /*2310*/  FFMA.FTZ R99, R99, R72, R48 ;  /* 0x0000004863637223 */ /* 0x000fe20000010030 */
[----:B------:R-:W-:Y:S01]  /*2320*/  FFMA.FTZ R102, R102, R73, R49 ;  /* 0x0000004966667223 */ /* 0x000fe20000010031 */
[----:B------:R-:W1:Y:S01]  /*2330*/  @!P1 LDC.64 R2, c[0x0][0x3c8] ;  /* 0x0000f200ff029b82 */ /* 0x000e620000000a00 */
[----:B------:R-:W-:Y:S01]  /*2340*/  FFMA.FTZ R98, R98, R67, R43 ;  /* 0x0000004362627223 */ /* 0x000fe2000001002b */
[----:B------:R-:W-:Y:S01]  /*2350*/  FFMA.FTZ R7, R7, R82, R58 ;  /* 0x0000005207077223 */ /* 0x000fe2000001003a */
[----:B------:R-:W-:-:S04]  /*2360*/  IMAD.WIDE.U32 R88, R101, 0x10, R88 ;  /* 0x0000001065587825 */ /* 0x000fc800078e0058 */
        /* <DEDUP_REMOVED lines=9> */
[----:B------:R-:W2:Y:S01]  /*2400*/  LDC.64 R98, c[0x0][0x380] ;  /* 0x0000e000ff627b82 */ /* 0x000ea20000000a00 */
[----:B------:R-:W-:Y:S01]  /*2410*/  F2FP.BF16.F32.PACK_AB R7, R100, R7 ;  /* 0x000000076407723e */ /* 0x000fe200000010ff */
        /* <DEDUP_REMOVED lines=8> */
[----:B------:R-:W-:Y:S01]  /*24a0*/  FMUL.FTZ R0, R92, R117 ;  /* 0x000000755c007220 */ /* 0x000fe20000410000 */
[----:B------:R-:W-:Y:S01]  /*24b0*/  F2FP.BF16.F32.PACK_AB R101, R10, R93 ;  /* 0x0000005d0a65723e */ /* 0x000fe200000010ff */
        /* <DEDUP_REMOVED lines=9> */
[----:B0-----:R-:W-:-:S02]  /*2550*/  @!P1 IMAD.WIDE R8, R11, 0x4, R8 ;  /* 0x000000040b089825 */ /* 0x001fc400078e0208 */
[----:B------:R-:W-:Y:S02]  /*2560*/  F2FP.BF16.F32.PACK_AB R110, R93, R110 ;  /* 0x0000006e5d6e723e */ /* 0x000fe400000010ff */
        /* <DEDUP_REMOVED lines=12> */
.L_x_4211:
        /* <DEDUP_REMOVED lines=13> */
.L_x_20768:


//--------------------- .text._ZN10layer_norm13ln_fwd_kernelINS_13Kernel_traitsIf13__nv_bfloat16S2_S2_fjLj3072ELj1ELj1ELj4ELj16ENS_18Kernel_traits_baseILj3072EfS2_S2_S2_fjLj128EEEEELb0ELb1ELb1ELb0EEEvNS_9FwdParamsE --------------------------
	.section	.text._ZN10layer_norm13ln_fwd_kernelINS_13Kernel_traitsIf13__nv_bfloat16S2_S2_fjLj3072ELj1ELj1ELj4ELj16ENS_18Kernel_traits_baseILj3072EfS2_S2_S2_fjLj128EEEEELb0ELb1ELb1ELb0EEEvNS_9FwdParamsE,"ax",@progbits
	.align	128
        .global         _ZN10layer_norm13ln_fwd_kernelINS_13Kernel_traitsIf13__nv_bfloat16S2_S2_fjLj3072ELj1ELj1ELj4ELj16ENS_18Kernel_traits_baseILj3072EfS2_S2_S2_fjLj128EEEEELb0ELb1ELb1ELb0EEEvNS_9FwdParamsE
        .type           _ZN10layer_norm13ln_fwd_kernelINS_13Kernel_traitsIf13__nv_bfloat16S2_S2_fjLj3072ELj1ELj1ELj4ELj16ENS_18Kernel_traits_baseILj3072EfS2_S2_S2_fjLj128EEEEELb0ELb1ELb1ELb0EEEvNS_9FwdParamsE,@function
        .size           _ZN10layer_norm13ln_fwd_kernelINS_13Kernel_traitsIf13__nv_bfloat16S2_S2_fjLj3072ELj1ELj1ELj4ELj16ENS_18Kernel_traits_baseILj3072EfS2_S2_S2_fjLj128EEEEELb0ELb1ELb1ELb0EEEvNS_9FwdParamsE,(.L_x_20769 - _ZN10layer_norm13ln_fwd_kernelINS_13Kernel_traitsIf13__nv_bfloat16S2_S2_fjLj3072ELj1ELj1ELj4ELj16ENS_18Kernel_traits_baseILj3072EfS2_S2_S2_fjLj128EEEEELb0ELb1ELb1ELb0EEEvNS_9FwdParamsE)
        .other          _ZN10layer_norm13ln_fwd_kernelINS_13Kernel_traitsIf13__nv_bfloat16S2_S2_fjLj3072ELj1ELj1ELj4ELj16ENS_18Kernel_traits_baseILj3072EfS2_S2_S2_fjLj128EEEEELb0ELb1ELb1ELb0EEEvNS_9FwdParamsE,@"STO_CUDA_ENTRY STV_DEFAULT"
_ZN10layer_norm13ln_fwd_kernelINS_13Kernel_traitsIf13__nv_bfloat16S2_S2_fjLj3072ELj1ELj1ELj4ELj16ENS_18Kernel_traits_baseILj3072EfS2_S2_S2_fjLj128EEEEELb0ELb1ELb1ELb0EEEvNS_9FwdParamsE:
.text._ZN10layer_norm13ln_fwd_kernelINS_13Kernel_traitsIf13__nv_bfloat16S2_S2_fjLj3072ELj1ELj1ELj4ELj16ENS_18Kernel_traits_baseILj3072EfS2_S2_S2_fjLj128EEEEELb0ELb1ELb1ELb0EEEvNS_9FwdParamsE:
        /* <DEDUP_REMOVED lines=62> */
.L_x_4213:
        /* <DEDUP_REMOVED lines=13> */
[----:B------:R-:W-:Y:S01]  /*04b0*/  @P1 IADD3 R3, PT, PT, R3, 0x80, RZ ;  /* 0x0000008003031810 */ /* 0x000fe20007ffe0ff */
[----:B------:R0:W5:Y:S04]  /*04c0*/  @P1 LDG.E.128 R60, desc[UR12][R4.64+0x10] ;  /* 0x0000100c043c1981 */ /* 0x000168000c1e1d00 */
[----:B------:R0:W5:Y:S01]  /*04d0*/  @P1 LDG.E.128 R48, desc[UR12][R6.64] ;  /* 0x0000000c06301981 */ /* 0x000162000c1e1d00 */
[----:B------:R-:W1:Y:S01]  /*04e0*/  @P2 LDC.64 R18, c[0x0][0x3e8] ;  /* 0x0000fa00ff122b82 */ /* 0x000e620000000a00 */
[----:B--2---:R-:W-:-:S02]  /*04f0*/  @P0 IMAD.WIDE.U32 R12, R113, 0x20, R8 ;  /* 0x00000020710c0825 */ /* 0x004fc400078e0008 */
[----:B------:R0:W5:Y:S04]  /*0500*/  @P1 LDG.E.128 R44, desc[UR12][R6.64+0x10] ;  /* 0x0000100c062c1981 */ /* 0x000168000c1e1d00 */
[----:B------:R0:W5:Y:S01]  /*0510*/  @P0 LDG.E.128 R88, desc[UR12][R12.64] ;  /* 0x0000000c0c580981 */ /* 0x000162000c1e1d00 */
[----:B---3--:R-:W-:-:S03]  /*0520*/  @P0 IMAD.WIDE.U32 R14, R113, 0x20, R10 ;  /* 0x00000020710e0825 */ /* 0x008fc600078e000a */
[----:B------:R0:W5:Y:S04]  /*0530*/  @P0 LDG.E.128 R84, desc[UR12][R12.64+0x10] ;  /* 0x0000100c0c540981 */ /* 0x000168000c1e1d00 */
[----:B------:R0:W5:Y:S01]  /*0540*/  @P0 LDG.E.128 R72, desc[UR12][R14.64] ;  /* 0x0000000c0e480981 */ /* 0x000162000c1e1d00 */
[----:B----4-:R-:W-:-:S03]  /*0550*/  @P2 IMAD.WIDE.U32 R8, R3, 0x20, R16 ;  /* 0x0000002003082825 */ /* 0x010fc600078e0010 */
[----:B------:R0:W5:Y:S04]  /*0560*/  @P0 LDG.E.128 R68, desc[UR12][R14.64+0x10] ;  /* 0x0000100c0e440981 */ /* 0x000168000c1e1d00 */
[----:B------:R0:W5:Y:S01]  /*0570*/  @P2 LDG.E.128 R40, desc[UR12][R8.64] ;  /* 0x0000000c08282981 */ /* 0x000162000c1e1d00 */
[----:B-1----:R-:W-:-:S03]  /*0580*/  @P2 IMAD.WIDE.U32 R10, R3, 0x20, R18 ;  /* 0x00000020030a2825 */ /* 0x002fc600078e0012 */
        /* <DEDUP_REMOVED lines=15> */
.L_x_4214:
[----:B------:R-:W-:Y:S05]  /*0680*/  BSYNC.RECONVERGENT B0 ;  /* 0x0000000000007941 */ /* 0x000fea0003800200 */
.L_x_4212:
[----:B------:R-:W1:Y:S02]  /*0690*/  LDCU UR5, c[0x0][0x384] ;  /* 0x00007080ff0577ac */ /* 0x000e640008000800 */
[----:B-1----:R-:W-:-:S06]  /*06a0*/  UISETP.GE.AND UP0, UPT, UR18, UR5, UPT ;  /* 0x000000051200728c */ /* 0x002fcc000bf06270 */
[----:B------:R-:W-:-:S13]  /*06b0*/  PLOP3.LUT P0, PT, PT, PT, UP0, 0x80, 0x8 ;  /* 0x000000000008781c */ /* 0x000fda0003f0f008 */
[----:B------:R-:W-:Y:S05]  /*06c0*/  @P0 EXIT ;  /* 0x000000000000094d */ /* 0x000fea0003800000 */
[----:B------:R-:W-:Y:S01]  /*06d0*/  USHF.R.S32.HI UR5, URZ, 0x3, UR4 ;  /* 0x00000003ff057899 */ /* 0x000fe20008011404 */
[----:B------:R-:W-:Y:S01]  /*06e0*/  IADD3 R0, PT, PT, RZ, -R0, RZ ;  /* 0x80000000ff007210 */ /* 0x000fe20007ffe0ff */
[----:B------:R-:W1:Y:S02]  /*06f0*/  LDCU UR22, c[0x0][0x388] ;  /* 0x00007100ff1677ac */ /* 0x000e640008000800 */
[----:B------:R-:W-:Y:S02]  /*0700*/  ULOP3.LUT UR6, UR5, 0x7f, URZ, 0xc0, !UPT ;  /* 0x0000007f05067892 */ /* 0x000fe4000f8ec0ff */
[----:B------:R-:W-:Y:S01]  /*0710*/  USHF.L.U32 UR5, UR5, 0x1, URZ ;  /* 0x0000000105057899 */ /* 0x000fe200080006ff */
[----:B------:R-:W2:Y:S03]  /*0720*/  LDCU.U8 UR19, c[0x0][0x410] ;  /* 0x00008200ff1377ac */ /* 0x000ea60008000000 */
[----:B------:R-:W-:Y:S01]  /*0730*/  VIADDMNMX R0, R0, UR6, RZ, !PT ;  /* 0x0000000600007c46 */ /* 0x000fe2000f8001ff */
[----:B------:R-:W-:Y:S01]  /*0740*/  ULOP3.LUT UR5, UR5, 0xffffff00, URZ, 0xc0, !UPT ;  /* 0xffffff0005057892 */ /* 0x000fe2000f8ec0ff */
[----:B------:R-:W-:Y:S01]  /*0750*/  MOV R3, UR6 ;  /* 0x0000000600037c02 */ /* 0x000fe20008000f00 */
[----:B------:R-:W3:Y:S01]  /*0760*/  LDCU UR20, c[0x0][0x400] ;  /* 0x00008000ff1477ac */ /* 0x000ee20008000800 */
[----:B------:R-:W-:-:S03]  /*0770*/  VIMNMX R0, PT, PT, R0, 0x20, PT ;  /* 0x0000002000007848 */ /* 0x000fc60003fe0100 */
[----:B------:R-:W-:Y:S01]  /*0780*/  IMAD R2, R2, -0x20, R3 ;  /* 0xffffffe002027824 */ /* 0x000fe200078e0203 */
[----:B------:R-:W-:Y:S01]  /*0790*/  LEA R0, R0, UR5, 0x3 ;  /* 0x0000000500007c11 */ /* 0x000fe2000f8e18ff */
[----:B------:R-:W4:Y:S03]  /*07a0*/  LDCU.64 UR14, c[0x0][0x3a0] ;  /* 0x00007400ff0e77ac */ /* 0x000f260008000a00 */
[----:B------:R-:W-:Y:S01]  /*07b0*/  I2FP.F32.U32 R0, R0 ;  /* 0x0000000000007245 */ /* 0x000fe20000201000 */
[----:B------:R-:W0:Y:S01]  /*07c0*/  LDCU.128 UR8, c[0x0][0x3f0] ;  /* 0x00007e00ff0877ac */ /* 0x000e220008000c00 */
[----:B------:R-:W-:Y:S02]  /*07d0*/  VIMNMX R2, PT, PT, RZ, R2, !PT ;  /* 0x00000002ff027248 */ /* 0x000fe40007fe0100 */
[----:B------:R0:W0:Y:S01]  /*07e0*/  MUFU.RCP R111, R0 ;  /* 0x00000000006f7308 */ /* 0x0000220000001000 */
[----:B------:R-:W0:Y:S01]  /*07f0*/  LDCU.64 UR16, c[0x0][0x380] ;  /* 0x00007000ff1077ac */ /* 0x000e220008000a00 */
[----:B------:R-:W-:Y:S01]  /*0800*/  VIMNMX R2, PT, PT, R2, 0x20, PT ;  /* 0x0000002002027848 */ /* 0x000fe20003fe0100 */
[----:B------:R-:W-:-:S03]  /*0810*/  UPLOP3.LUT UP1, UPT, UPT, UPT, UPT, 0x40, 0x4 ;  /* 0x000000000004789c */ /* 0x000fc60003f2e870 */
[----:B-123--:R-:W-:-:S08]  /*0820*/  LEA R110, R2, UR5, 0x3 ;  /* 0x00000005026e7c11 */ /* 0x00efd0000f8e18ff */
.L_x_4238:
[----:B0-----:R-:W-:-:S06]  /*0830*/  UIMAD.WIDE UR4, UR18, 0x4, UR8 ;  /* 0x00000004120478a5 */ /* 0x001fcc000f8e0208 */
[----:B-123--:R-:W-:Y:S02]  /*0840*/  MOV R92, UR4 ;  /* 0x00000004005c7c02 */ /* 0x00efe40008000f00 */
[----:B------:R-:W-:-:S05]  /*0850*/  MOV R93, UR5 ;  /* 0x00000005005d7c02 */ /* 0x000fca0008000f00 */
[----:B------:R0:W2:Y:S01]  /*0860*/  LDG.E R94, desc[UR12][R92.64] ;  /* 0x0000000c5c5e7981 */ /* 0x0000a2000c1e1900 */
[----:B------:R-:W-:-:S06]  /*0870*/  UIMAD.WIDE UR4, UR18, 0x4, UR10 ;  /* 0x00000004120478a5 */ /* 0x000fcc000f8e020a */
[----:B0-----:R-:W-:Y:S02]  /*0880*/  MOV R92, UR4 ;  /* 0x00000004005c7c02 */ /* 0x001fe40008000f00 */
        /* <DEDUP_REMOVED lines=17> */
[----:B------:R-:W-:Y:S02]  /*09a0*/  MOV R92, UR7 ;  /* 0x00000007005c7c02 */ /* 0x000fe40008000f00 */
[-C--:B------:R-:W-:Y:S02]  /*09b0*/  LEA.HI.SX32 R116, R116, R113.reuse, 0x1d ;  /* 0x0000007174747211 */ /* 0x080fe400078feaff */
[----:B------:R-:W-:Y:S01]  /*09c0*/  @P1 LEA.HI.SX32 R117, R92, R113, 0x1d ;  /* 0x000000715c751211 */ /* 0x000fe200078feaff */
[----:B------:R-:W-:Y:S06]  /*09d0*/  @!P2 BRA `(.L_x_4216) ;  /* 0x000000080034a947 */ /* 0x000fec0003800000 */
[----:B----4-:R-:W-:-:S04]  /*09e0*/  UISETP.NE.U32.AND UP0, UPT, UR14, URZ, UPT ;  /* 0x000000ff0e00728c */ /* 0x010fc8000bf05070 */
[----:B------:R-:W-:Y:S01]  /*09f0*/  UISETP.NE.AND.EX UP0, UPT, UR15, URZ, UPT, UP0 ;  /* 0x000000ff0f00728c */ /* 0x000fe2000bf05300 */
[----:B------:R-:W-:Y:S10]  /*0a00*/  BRA.U !UP2, `(.L_x_4217) ;  /* 0x000000010a0c7547 */ /* 0x000ff4000b800000 */
[----:B------:R-:W0:Y:S02]  /*0a10*/  LDC.64 R16, c[0x0][0x390] ;  /* 0x0000e400ff107b82 */ /* 0x000e240000000a00 */
[----:B0-----:R-:W-:-:S06]  /*0a20*/  IMAD.WIDE.U32 R16, R117, 0x10, R16 ;  /* 0x0000001075107825 */ /* 0x001fcc00078e0010 */
[----:B------:R-:W5:Y:S02]  /*0a30*/  LDG.E.128 R16, desc[UR12][R16.64] ;  /* 0x0000000c10107981 */ /* 0x000f64000c1e1d00 */
.L_x_4217:
[----:B------:R-:W-:Y:S05]  /*0a40*/  BRA.U !UP0, `(.L_x_4218) ;  /* 0x0000000508347547 */ /* 0x000fea000b800000 */
[----:B------:R-:W0:Y:S02]  /*0a50*/  LDC.64 R12, c[0x0][0x3a0] ;  /* 0x0000e800ff0c7b82 */ /* 0x000e240000000a00 */
[----:B0-----:R-:W-:-:S06]  /*0a60*/  IMAD.WIDE.U32 R12, R116, 0x10, R12 ;  /* 0x00000010740c7825 */ /* 0x001fcc00078e000c */
[----:B------:R-:W2:Y:S01]  /*0a70*/  LDG.E.128 R12, desc[UR12][R12.64] ;  /* 0x0000000c0c0c7981 */ /* 0x000ea2000c1e1d00 */
[----:B------:R-:W-:-:S13]  /*0a80*/  ISETP.LT.AND P0, PT, RZ, UR21, PT ;  /* 0x00000015ff007c0c */ /* 0x000fda000bf01270 */
[----:B------:R-:W0:Y:S01]  /*0a90*/  @P0 LDC R101, c[0x0][0x40c] ;  /* 0x00010300ff650b82 */ /* 0x000e220000000800 */
[C---:B-----5:R-:W-:Y:S02]  /*0aa0*/  @P0 PRMT R94, R16.reuse, 0x7632, R94 ;  /* 0x00007632105e0816 */ /* 0x060fe4000000005e */
[----:B------:R-:W-:Y:S02]  /*0ab0*/  @P0 SHF.L.U32 R92, R16, 0x10, RZ ;  /* 0x00000010105c0819 */ /* 0x000fe400000006ff */
[----:B------:R-:W-:-:S03]  /*0ac0*/  @P0 SHF.L.U32 R94, R94, 0x10, RZ ;  /* 0x000000105e5e0819 */ /* 0x000fc600000006ff */
[----:B------:R-:W1:Y:S08]  /*0ad0*/  @P0 LDC R95, c[0x0][0x40c] ;  /* 0x00010300ff5f0b82 */ /* 0x000e700000000800 */
[----:B------:R-:W3:Y:S08]  /*0ae0*/  @P0 LDC R103, c[0x0][0x40c] ;  /* 0x00010300ff670b82 */ /* 0x000ef00000000800 */
[----:B------:R-:W4:Y:S01]  /*0af0*/  @P0 LDC R93, c[0x0][0x40c] ;  /* 0x00010300ff5d0b82 */ /* 0x000f220000000800 */
[----:B0-----:R-:W-:Y:S01]  /*0b00*/  @P0 FMUL.FTZ R94, R94, R101 ;  /* 0x000000655e5e0220 */ /* 0x001fe20000410000 */
[----:B-1----:R-:W-:-:S06]  /*0b10*/  @P0 FMUL.FTZ R95, R92, R95 ;  /* 0x0000005f5c5f0220 */ /* 0x002fcc0000410000 */
[----:B------:R-:W0:Y:S08]  /*0b20*/  @P0 LDC R115, c[0x0][0x40c] ;  /* 0x00010300ff730b82 */ /* 0x000e300000000800 */
[----:B------:R-:W1:Y:S01]  /*0b30*/  @P0 LDC R92, c[0x0][0x40c] ;  /* 0x00010300ff5c0b82 */ /* 0x000e620000000800 */
[C---:B--2---:R-:W-:Y:S02]  /*0b40*/  @P0 PRMT R98, R12.reuse, 0x7632, R98 ;  /* 0x000076320c620816 */ /* 0x044fe40000000062 */
[----:B------:R-:W-:-:S02]  /*0b50*/  @!P0 PRMT R104, R12, 0x7632, R104 ;  /* 0x000076320c688816 */ /* 0x000fc40000000068 */
[----:B------:R-:W-:Y:S02]  /*0b60*/  @P0 SHF.L.U32 R99, R98, 0x10, RZ ;  /* 0x0000001062630819 */ /* 0x000fe400000006ff */
[----:B------:R-:W-:Y:S02]  /*0b70*/  @P0 SHF.L.U32 R100, R12, 0x10, RZ ;  /* 0x000000100c640819 */ /* 0x000fe400000006ff */
[----:B------:R-:W-:Y:S01]  /*0b80*/  @!P0 SHF.L.U32 R104, R104, 0x10, RZ ;  /* 0x0000001068688819 */ /* 0x000fe200000006ff */
[--C-:B------:R-:W-:Y:S01]  /*0b90*/  @P0 FFMA.FTZ R104, R94, R73, R99.reuse ;  /* 0x000000495e680223 */ /* 0x100fe20000010063 */
[C---:B------:R-:W-:Y:S01]  /*0ba0*/  @P0 SHF.L.U32 R98, R17.reuse, 0x10, RZ ;  /* 0x0000001011620819 */ /* 0x040fe200000006ff */
[----:B------:R-:W2:Y:S01]  /*0bb0*/  @P0 LDC R94, c[0x0][0x40c] ;  /* 0x00010300ff5e0b82 */ /* 0x000ea20000000800 */
[----:B------:R-:W-:Y:S02]  /*0bc0*/  @P0 PRMT R99, R17, 0x7632, R99 ;  /* 0x0000763211630816 */ /* 0x000fe40000000063 */
[----:B------:R-:W-:Y:S01]  /*0bd0*/  @!P0 SHF.L.U32 R105, R12, 0x10, RZ ;  /* 0x000000100c698819 */ /* 0x000fe200000006ff */
[----:B------:R-:W-:Y:S01]  /*0be0*/  @P0 FFMA.FTZ R105, R95, R72, R100 ;  /* 0x000000485f690223 */ /* 0x000fe20000010064 */
[----:B---3--:R-:W-:Y:S01]  /*0bf0*/  @P0 FMUL.FTZ R95, R98, R103 ;  /* 0x00000067625f0220 */ /* 0x008fe20000410000 */
[----:B------:R-:W-:Y:S01]  /*0c00*/  @P0 SHF.L.U32 R98, R99, 0x10, RZ ;  /* 0x0000001063620819 */ /* 0x000fe200000006ff */
[C---:B------:R-:W-:Y:S01]  /*0c10*/  @P0 IMAD.U32 R100, R13.reuse, 0x10000, RZ ;  /* 0x000100000d640824 */ /* 0x040fe200078e00ff */
[----:B------:R-:W-:-:S02]  /*0c20*/  @P0 PRMT R99, R13, 0x7632, R99 ;  /* 0x000076320d630816 */ /* 0x000fc40000000063 */
[----:B------:R-:W-:Y:S01]  /*0c30*/  @!P0 PRMT R102, R13, 0x7632, R102 ;  /* 0x000076320d668816 */ /* 0x000fe20000000066 */
[----:B----4-:R-:W-:Y:S01]  /*0c40*/  @P0 FMUL.FTZ R98, R98, R93 ;  /* 0x0000005d62620220 */ /* 0x010fe20000410000 */
[----:B------:R-:W-:Y:S02]  /*0c50*/  @P0 SHF.L.U32 R99, R99, 0x10, RZ ;  /* 0x0000001063630819 */ /* 0x000fe400000006ff */
[----:B------:R-:W-:Y:S02]  /*0c60*/  @!P0 SHF.L.U32 R102, R102, 0x10, RZ ;  /* 0x0000001066668819 */ /* 0x000fe400000006ff */
[----:B------:R-:W-:Y:S01]  /*0c70*/  @!P0 SHF.L.U32 R103, R13, 0x10, RZ ;  /* 0x000000100d678819 */ /* 0x000fe200000006ff */
[----:B------:R-:W-:Y:S01]  /*0c80*/  @P0 FFMA.FTZ R102, R98, R75, R99 ;  /* 0x0000004b62660223 */ /* 0x000fe20000010063 */
[----:B------:R-:W-:Y:S01]  /*0c90*/  @P0 FFMA.FTZ R103, R95, R74, R100 ;  /* 0x0000004a5f670223 */ /* 0x000fe20000010064 */
[----:B------:R-:W3:Y:S01]  /*0ca0*/  @P0 LDC R99, c[0x0][0x40c] ;  /* 0x00010300ff630b82 */ /* 0x000ee20000000800 */
[----:B------:R-:W-:-:S02]  /*0cb0*/  @P0 SHF.L.U32 R93, R18, 0x10, RZ ;  /* 0x00000010125d0819 */ /* 0x000fc400000006ff */
[----:B------:R-:W-:Y:S02]  /*0cc0*/  @P0 PRMT R95, R18, 0x7632, R95 ;  /* 0x00007632125f0816 */ /* 0x000fe4000000005f */
[C---:B------:R-:W-:Y:S01]  /*0cd0*/  @!P0 SHF.L.U32 R100, R14.reuse, 0x10, RZ ;  /* 0x000000100e648819 */ /* 0x040fe200000006ff */
[----:B-1----:R-:W-:Y:S01]  /*0ce0*/  @P0 FMUL.FTZ R93, R93, R92 ;  /* 0x0000005c5d5d0220 */ /* 0x002fe20000410000 */
[----:B------:R-:W-:Y:S02]  /*0cf0*/  @P0 SHF.L.U32 R95, R95, 0x10, RZ ;  /* 0x000000105f5f0819 */ /* 0x000fe400000006ff */
[C---:B------:R-:W-:Y:S02]  /*0d00*/  @P0 PRMT R92, R14.reuse, 0x7632, R92 ;  /* 0x000076320e5c0816 */ /* 0x040fe4000000005c */
[----:B------:R-:W-:Y:S01]  /*0d10*/  @!P0 PRMT R101, R14, 0x7632, R101 ;  /* 0x000076320e658816 */ /* 0x000fe20000000065 */
[----:B--2---:R-:W-:Y:S01]  /*0d20*/  @P0 FMUL.FTZ R94, R95, R94 ;  /* 0x0000005e5f5e0220 */ /* 0x004fe20000410000 */
[----:B------:R-:W-:-:S02]  /*0d30*/  @P0 SHF.L.U32 R95, R92, 0x10, RZ ;  /* 0x000000105c5f0819 */ /* 0x000fc400000006ff */
[----:B------:R-:W-:Y:S02]  /*0d40*/  @P0 SHF.L.U32 R92, R14, 0x10, RZ ;  /* 0x000000100e5c0819 */ /* 0x000fe400000006ff */
[----:B------:R-:W-:Y:S01]  /*0d50*/  @!P0 SHF.L.U32 R101, R101, 0x10, RZ ;  /* 0x0000001065658819 */ /* 0x000fe200000006ff */
[----:B------:R-:W-:Y:S01]  /*0d60*/  @P0 FFMA.FTZ R101, R94, R69, R95 ;  /* 0x000000455e650223 */ /* 0x000fe2000001005f */
[----:B------:R-:W-:Y:S01]  /*0d70*/  @!P0 SHF.L.U32 R98, R15, 0x10, RZ ;  /* 0x000000100f628819 */ /* 0x000fe200000006ff */
[----:B------:R-:W-:Y:S01]  /*0d80*/  @P0 FFMA.FTZ R100, R93, R68, R92 ;  /* 0x000000445d640223 */ /* 0x000fe2000001005c */
[C---:B------:R-:W-:Y:S02]  /*0d90*/  @P0 PRMT R93, R19.reuse, 0x7632, R93 ;  /* 0x00007632135d0816 */ /* 0x040fe4000000005d */
[----:B------:R-:W-:Y:S02]  /*0da0*/  @P0 SHF.L.U32 R92, R19, 0x10, RZ ;  /* 0x00000010135c0819 */ /* 0x000fe400000006ff */
[----:B------:R-:W-:Y:S01]  /*0db0*/  F2FP.BF16.F32.PACK_AB R114, RZ, R102 ;  /* 0x00000066ff72723e */ /* 0x000fe200000010ff */
[----:B------:R-:W-:Y:S01]  /*0dc0*/  @P0 IMAD.U32 R94, R93, 0x10000, RZ ;  /* 0x000100005d5e0824 */ /* 0x000fe200078e00ff */
[----:B------:R-:W-:Y:S01]  /*0dd0*/  F2FP.BF16.F32.PACK_AB R118, RZ, R101 ;  /* 0x00000065ff76723e */ /* 0x000fe200000010ff */
[----:B---3--:R-:W-:Y:S01]  /*0de0*/  @P0 FMUL.FTZ R93, R92, R99 ;  /* 0x000000635c5d0220 */ /* 0x008fe20000410000 */
[C---:B------:R-:W-:Y:S01]  /*0df0*/  @P0 PRMT R92, R15.reuse, 0x7632, R92 ;  /* 0x000076320f5c0816 */ /* 0x040fe2000000005c */
[----:B0-----:R-:W-:Y:S01]  /*0e00*/  @P0 FMUL.FTZ R94, R94, R115 ;  /* 0x000000735e5e0220 */ /* 0x001fe20000410000 */
[----:B------:R-:W-:-:S02]  /*0e10*/  @!P0 PRMT R99, R15, 0x7632, R99 ;  /* 0x000076320f638816 */ /* 0x000fc40000000063 */
[----:B------:R-:W-:Y:S02]  /*0e20*/  @P0 SHF.L.U32 R95, R92, 0x10, RZ ;  /* 0x000000105c5f0819 */ /* 0x000fe400000006ff */
[----:B------:R-:W-:Y:S02]  /*0e30*/  @P0 SHF.L.U32 R92, R15, 0x10, RZ ;  /* 0x000000100f5c0819 */ /* 0x000fe400000006ff */
[----:B------:R-:W-:Y:S01]  /*0e40*/  @!P0 SHF.L.U32 R99, R99, 0x10, RZ ;  /* 0x0000001063638819 */ /* 0x000fe200000006ff */
[----:B------:R-:W-:Y:S01]  /*0e50*/  @P0 FFMA.FTZ R99, R94, R71, R95 ;  /* 0x000000475e630223 */ /* 0x000fe2000001005f */
[----:B------:R-:W-:Y:S01]  /*0e60*/  F2FP.BF16.F32.PACK_AB R94, RZ, R103 ;  /* 0x00000067ff5e723e */ /* 0x000fe200000010ff */
[----:B------:R-:W-:Y:S01]  /*0e70*/  @P0 FFMA.FTZ R98, R93, R70, R92 ;  /* 0x000000465d620223 */ /* 0x000fe2000001005c */
[----:B------:R-:W-:Y:S02]  /*0e80*/  F2FP.BF16.F32.PACK_AB R92, RZ, R105 ;  /* 0x00000069ff5c723e */ /* 0x000fe400000010ff */
[----:B------:R-:W-:-:S02]  /*0e90*/  F2FP.BF16.F32.PACK_AB R93, RZ, R104 ;  /* 0x00000068ff5d723e */ /* 0x000fc400000010ff */
        /* <DEDUP_REMOVED lines=8> */
.L_x_4218:
[----:B------:R-:W0:Y:S01]  /*0f20*/  @UP2 LDCU UR4, c[0x0][0x40c] ;  /* 0x00008180ff0427ac */ /* 0x000e220008000800 */
[----:B-----5:R-:W-:Y:S02]  /*0f30*/  @P1 SHF.L.U32 R92, R16, 0x10, RZ ;  /* 0x00000010105c1819 */ /* 0x020fe400000006ff */
[----:B------:R-:W-:Y:S02]  /*0f40*/  CS2R R104, SRZ ;  /* 0x0000000000687805 */ /* 0x000fe4000001ff00 */
[----:B------:R-:W-:Y:S01]  /*0f50*/  @P1 SHF.L.U32 R94, R17, 0x10, RZ ;  /* 0x00000010115e1819 */ /* 0x000fe200000006ff */
[----:B------:R-:W1:Y:S01]  /*0f60*/  @UP2 LDCU UR7, c[0x0][0x40c] ;  /* 0x00008180ff0727ac */ /* 0x000e620008000800 */
[----:B------:R-:W-:Y:S02]  /*0f70*/  CS2R R102, SRZ ;  /* 0x0000000000667805 */ /* 0x000fe4000001ff00 */
[----:B------:R-:W-:Y:S02]  /*0f80*/  CS2R R100, SRZ ;  /* 0x0000000000647805 */ /* 0x000fe4000001ff00 */
[----:B------:R-:W-:Y:S01]  /*0f90*/  CS2R R98, SRZ ;  /* 0x0000000000627805 */ /* 0x000fe2000001ff00 */
[----:B------:R-:W2:Y:S01]  /*0fa0*/  @UP2 LDCU UR24, c[0x0][0x40c] ;  /* 0x00008180ff1827ac */ /* 0x000ea20008000800 */
[----:B------:R-:W3:Y:S01]  /*0fb0*/  @UP2 LDCU UR5, c[0x0][0x40c] ;  /* 0x00008180ff0527ac */ /* 0x000ee20008000800 */
[----:B------:R-:W4:Y:S01]  /*0fc0*/  @UP2 LDCU UR25, c[0x0][0x40c] ;  /* 0x00008180ff1927ac */ /* 0x000f220008000800 */
[----:B0-----:R-:W-:Y:S01]  /*0fd0*/  @P1 FMUL.FTZ R93, R92, UR4 ;  /* 0x000000045c5d1c20 */ /* 0x001fe20008410000 */
[----:B------:R-:W-:Y:S01]  /*0fe0*/  @P1 PRMT R92, R16, 0x7632, R92 ;  /* 0x00007632105c1816 */ /* 0x000fe2000000005c */
[----:B------:R-:W0:Y:S02]  /*0ff0*/  @UP2 LDCU UR23, c[0x0][0x40c] ;  /* 0x00008180ff1727ac */ /* 0x000e240008000800 */
[----:B------:R-:W-:Y:S01]  /*1000*/  @P1 FMUL.FTZ R105, R93, R72 ;  /* 0x000000485d691220 */ /* 0x000fe20000410000 */
[----:B------:R-:W-:Y:S01]  /*1010*/  @P1 SHF.L.U32 R93, R18, 0x10, RZ ;  /* 0x00000010125d1819 */ /* 0x000fe200000006ff */
[----:B-1----:R-:W-:Y:S01]  /*1020*/  @P1 FMUL.FTZ R95, R94, UR7 ;  /* 0x000000075e5f1c20 */ /* 0x002fe20008410000 */
[----:B------:R-:W-:Y:S01]  /*1030*/  @P1 SHF.L.U32 R92, R92, 0x10, RZ ;  /* 0x000000105c5c1819 */ /* 0x000fe200000006ff */
[----:B------:R-:W1:Y:S01]  /*1040*/  @UP2 LDCU UR4, c[0x0][0x40c] ;  /* 0x00008180ff0427ac */ /* 0x000e620008000800 */
[----:B------:R-:W-:Y:S01]  /*1050*/  @P1 SHF.L.U32 R94, R19, 0x10, RZ ;  /* 0x00000010135e1819 */ /* 0x000fe200000006ff */
[----:B--2---:R-:W-:Y:S01]  /*1060*/  @P1 FMUL.FTZ R93, R93, UR24 ;  /* 0x000000185d5d1c20 */ /* 0x004fe20008410000 */
[----:B------:R-:W-:Y:S01]  /*1070*/  @P1 FMUL.FTZ R103, R95, R74 ;  /* 0x0000004a5f671220 */ /* 0x000fe20000410000 */
[----:B------:R-:W2:Y:S01]  /*1080*/  @UP2 LDCU UR7, c[0x0][0x40c] ;  /* 0x00008180ff0727ac */ /* 0x000ea20008000800 */
[----:B---3--:R-:W-:Y:S01]  /*1090*/  @P1 FMUL.FTZ R92, R92, UR5 ;  /* 0x000000055c5c1c20 */ /* 0x008fe20008410000 */
[----:B------:R-:W-:Y:S01]  /*10a0*/  @P1 FMUL.FTZ R100, R93, R68 ;  /* 0x000000445d641220 */ /* 0x000fe20000410000 */
[----:B------:R-:W-:Y:S01]  /*10b0*/  @P1 PRMT R93, R17, 0x7632, R93 ;  /* 0x00007632115d1816 */ /* 0x000fe2000000005d */
[----:B----4-:R-:W-:Y:S01]  /*10c0*/  @P1 FMUL.FTZ R95, R94, UR25 ;  /* 0x000000195e5f1c20 */ /* 0x010fe20008410000 */
[----:B------:R-:W-:Y:S01]  /*10d0*/  @P1 FMUL.FTZ R104, R92, R73 ;  /* 0x000000495c681220 */ /* 0x000fe20000410000 */
[----:B------:R-:W-:-:S02]  /*10e0*/  @P1 PRMT R94, R18, 0x7632, R94 ;  /* 0x00007632125e1816 */ /* 0x000fc4000000005e */
[----:B------:R-:W-:Y:S01]  /*10f0*/  @P1 PRMT R92, R19, 0x7632, R92 ;  /* 0x00007632135c1816 */ /* 0x000fe2000000005c */
[----:B------:R-:W-:Y:S01]  /*1100*/  @P1 FMUL.FTZ R98, R95, R70 ;  /* 0x000000465f621220 */ /* 0x000fe20000410000 */
[----:B------:R-:W-:Y:S01]  /*1110*/  @P1 SHF.L.U32 R93, R93, 0x10, RZ ;  /* 0x000000105d5d1819 */ /* 0x000fe200000006ff */
[----:B------:R-:W-:Y:S01]  /*1120*/  @P1 IMAD.U32 R94, R94, 0x10000, RZ ;  /* 0x000100005e5e1824 */ /* 0x000fe200078e00ff */
[----:B------:R-:W-:Y:S02]  /*1130*/  @P1 SHF.L.U32 R95, R92, 0x10, RZ ;  /* 0x000000105c5f1819 */ /* 0x000fe400000006ff */
[----:B------:R-:W-:Y:S01]  /*1140*/  F2FP.BF16.F32.PACK_AB R115, RZ, R100 ;  /* 0x00000064ff73723e */ /* 0x000fe200000010ff */
[----:B0-----:R-:W-:Y:S01]  /*1150*/  @P1 FMUL.FTZ R92, R93, UR23 ;  /* 0x000000175d5c1c20 */ /* 0x001fe20008410000 */
[----:B-1----:R-:W-:Y:S01]  /*1160*/  @P1 FMUL.FTZ R94, R94, UR4 ;  /* 0x000000045e5e1c20 */ /* 0x002fe20008410000 */
[----:B------:R-:W-:Y:S01]  /*1170*/  F2FP.BF16.F32.PACK_AB R93, RZ, R104 ;  /* 0x00000068ff5d723e */ /* 0x000fe200000010ff */
[----:B--2---:R-:W-:Y:S01]  /*1180*/  @P1 FMUL.FTZ R114, R95, UR7 ;  /* 0x000000075f721c20 */ /* 0x004fe20008410000 */
[----:B------:R-:W-:Y:S01]  /*1190*/  @P1 FMUL.FTZ R102, R92, R75 ;  /* 0x0000004b5c661220 */ /* 0x000fe20000410000 */
[----:B------:R-:W-:Y:S01]  /*11a0*/  @P1 FMUL.FTZ R101, R94, R69 ;  /* 0x000000455e651220 */ /* 0x000fe20000410000 */
[----:B------:R-:W-:Y:S01]  /*11b0*/  F2FP.BF16.F32.PACK_AB R92, RZ, R105 ;  /* 0x00000069ff5c723e */ /* 0x000fe200000010ff */
[----:B------:R-:W-:Y:S01]  /*11c0*/  @P1 FMUL.FTZ R99, R114, R71 ;  /* 0x0000004772631220 */ /* 0x000fe20000410000 */
        /* <DEDUP_REMOVED lines=8> */
[----:B------:R-:W-:-:S07]  /*1250*/  PRMT R94, R115, 0x5410, R118 ;  /* 0x00005410735e7816 */ /* 0x000fce0000000076 */
.L_x_4219:
[----:B------:R-:W0:Y:S01]  /*1260*/  LDC.64 R114, c[0x0][0x3a8] ;  /* 0x0000ea00ff727b82 */ /* 0x000e220000000a00 */
[----:B------:R-:W-:Y:S01]  /*1270*/  IADD3 R117, PT, PT, R117, 0x80, RZ ;  /* 0x0000008075757810 */ /* 0x000fe20007ffe0ff */
[C---:B0-----:R-:W-:Y:S01]  /*1280*/  IMAD.WIDE.U32 R114, R116.reuse, 0x10, R114 ;  /* 0x0000001074727825 */ /* 0x041fe200078e0072 */
[----:B------:R-:W-:-:S04]  /*1290*/  IADD3 R116, PT, PT, R116, 0x80, RZ ;  /* 0x0000008074747810 */ /* 0x000fc80007ffe0ff */
[----:B------:R0:W-:Y:S03]  /*12a0*/  STG.E.128 desc[UR12][R114.64], R92 ;  /* 0x0000005c72007986 */ /* 0x0001e6000c101d0c */
.L_x_4216:
[----:B----4-:R-:W-:Y:S05]  /*12b0*/  BSYNC.RECONVERGENT B0 ;  /* 0x0000000000007941 */ /* 0x010fea0003800200 */
.L_x_4215:
[----:B------:R-:W-:Y:S01]  /*12c0*/  ISETP.GE.U32.AND P3, PT, R112, 0x100, PT ;  /* 0x000001007000780c */ /* 0x000fe20003f66070 */
[----:B------:R-:W-:-:S12]  /*12d0*/  BSSY.RECONVERGENT B0, `(.L_x_4220) ;  /* 0x0000086000007945 */ /* 0x000fd80003800200 */
[----:B------:R-:W-:Y:S05]  /*12e0*/  @!P3 BRA `(.L_x_4221) ;  /* 0x000000080010b947 */ /* 0x000fea0003800000 */
[----:B------:R-:W-:Y:S01]  /*12f0*/  ISETP.NE.U32.AND P0, PT, RZ, UR14, PT ;  /* 0x0000000eff007c0c */ /* 0x000fe2000bf05070 */
[----:B------:R-:W1:Y:S01]  /*1300*/  @UP2 LDCU.64 UR4, c[0x0][0x390] ;  /* 0x00007200ff0427ac */ /* 0x000e620008000a00 */
[----:B------:R-:W-:Y:S02]  /*1310*/  HFMA2 R8, -RZ, RZ, 0, 9.5367431640625e-07 ;  /* 0x00000010ff087431 */ /* 0x000fe400000001ff */
[----:B------:R-:W-:-:S13]  /*1320*/  ISETP.NE.AND.EX P0, PT, RZ, UR15, PT, P0 ;  /* 0x0000000fff007c0c */ /* 0x000fda000bf05300 */
[----:B------:R-:W2:Y:S01]  /*1330*/  @P0 LDC.64 R6, c[0x0][0x3a0] ;  /* 0x0000e800ff060b82 */ /* 0x000ea20000000a00 */
[----:B-1----:R-:W-:-:S05]  /*1340*/  @P1 IMAD.WIDE.U32 R8, R117, R8, UR4 ;  /* 0x0000000475081e25 */ /* 0x002fca000f8e0008 */
[----:B------:R1:W5:Y:S01]  /*1350*/  @P1 LDG.E.128 R16, desc[UR12][R8.64] ;  /* 0x0000000c08101981 */ /* 0x000362000c1e1d00 */
[----:B--2---:R-:W-:-:S05]  /*1360*/  @P0 IMAD.WIDE.U32 R6, R116, 0x10, R6 ;  /* 0x0000001074060825 */ /* 0x004fca00078e0006 */
[----:B------:R1:W5:Y:S01]  /*1370*/  @P0 LDG.E.128 R12, desc[UR12][R6.64] ;  /* 0x0000000c060c0981 */ /* 0x000362000c1e1d00 */
[----:B------:R-:W-:Y:S05]  /*1380*/  @!P0 BRA `(.L_x_4222) ;  /* 0x0000000000f88947 */ /* 0x000fea0003800000 */
[----:B------:R-:W-:Y:S02]  /*1390*/  ISETP.LT.AND P0, PT, RZ, UR21, PT ;  /* 0x00000015ff007c0c */ /* 0x000fe4000bf01270 */
[----:B-1---5:R-:W-:Y:S02]  /*13a0*/  PRMT R6, R12, 0x7632, R6 ;  /* 0x000076320c067816 */ /* 0x022fe40000000006 */
[----:B------:R-:W-:Y:S02]  /*13b0*/  SHF.L.U32 R96, R13, 0x10, RZ ;  /* 0x000000100d607819 */ /* 0x000fe400000006ff */
[----:B------:R-:W-:-:S07]  /*13c0*/  SHF.L.U32 R97, R6, 0x10, RZ ;  /* 0x0000001006617819 */ /* 0x000fce00000006ff */
[----:B------:R-:W1:Y:S01]  /*13d0*/  @P0 LDC R8, c[0x0][0x40c] ;  /* 0x00010300ff080b82 */ /* 0x000e620000000800 */
[----:B------:R-:W-:Y:S02]  /*13e0*/  @P0 PRMT R7, R16, 0x7632, R7 ;  /* 0x0000763210070816 */ /* 0x000fe40000000007 */
[----:B0-----:R-:W-:Y:S02]  /*13f0*/  @P0 SHF.L.U32 R95, R19, 0x10, RZ ;  /* 0x00000010135f0819 */ /* 0x001fe400000006ff */
[----:B------:R-:W-:-:S03]  /*1400*/  @P0 SHF.L.U32 R7, R7, 0x10, RZ ;  /* 0x0000001007070819 */ /* 0x000fc600000006ff */
[----:B------:R-:W0:Y:S08]  /*1410*/  @P0 LDC R10, c[0x0][0x40c] ;  /* 0x00010300ff0a0b82 */ /* 0x000e300000000800 */
[----:B------:R-:W2:Y:S08]  /*1420*/  @P0 LDC R93, c[0x0][0x40c] ;  /* 0x00010300ff5d0b82 */ /* 0x000eb00000000800 */
[----:B------:R-:W3:Y:S01]  /*1430*/  @P0 LDC R92, c[0x0][0x40c] ;  /* 0x00010300ff5c0b82 */ /* 0x000ee20000000800 */
[----:B-1----:R-:W-:Y:S01]  /*1440*/  @P0 FMUL.FTZ R6, R7, R8 ;  /* 0x0000000807060220 */ /* 0x002fe20000410000 */
[----:B------:R-:W-:-:S02]  /*1450*/  @P0 SHF.L.U32 R7, R17, 0x10, RZ ;  /* 0x0000001011070819 */ /* 0x000fc400000006ff */
[----:B------:R-:W-:Y:S01]  /*1460*/  @P0 PRMT R8, R17, 0x7632, R8 ;  /* 0x0000763211080816 */ /* 0x000fe20000000008 */
[----:B------:R-:W-:Y:S01]  /*1470*/  @P0 FFMA.FTZ R97, R6, R49, R97 ;  /* 0x0000003106610223 */ /* 0x000fe20000010061 */
[----:B------:R-:W-:Y:S01]  /*1480*/  PRMT R6, R13, 0x7632, R6 ;  /* 0x000076320d067816 */ /* 0x000fe20000000006 */
[----:B0-----:R-:W-:Y:S01]  /*1490*/  @P0 FMUL.FTZ R9, R7, R10 ;  /* 0x0000000a07090220 */ /* 0x001fe20000410000 */
[----:B------:R-:W-:Y:S01]  /*14a0*/  @P0 SHF.L.U32 R8, R8, 0x10, RZ ;  /* 0x0000001008080819 */ /* 0x000fe200000006ff */
[----:B------:R-:W0:Y:S01]  /*14b0*/  @P0 LDC R7, c[0x0][0x40c] ;  /* 0x00010300ff070b82 */ /* 0x000e220000000800 */
[----:B------:R-:W-:Y:S01]  /*14c0*/  SHF.L.U32 R11, R6, 0x10, RZ ;  /* 0x00000010060b7819 */ /* 0x000fe200000006ff */
[----:B------:R-:W-:Y:S01]  /*14d0*/  @P0 FFMA.FTZ R96, R9, R50, R96 ;  /* 0x0000003209600223 */ /* 0x000fe20000010060 */
[----:B------:R-:W-:Y:S01]  /*14e0*/  @P0 SHF.L.U32 R9, R18, 0x10, RZ ;  /* 0x0000001012090819 */ /* 0x000fe200000006ff */
[----:B------:R-:W-:Y:S01]  /*14f0*/  IMAD.U32 R10, R14, 0x10000, RZ ;  /* 0x000100000e0a7824 */ /* 0x000fe200078e00ff */
[----:B------:R-:W-:Y:S01]  /*1500*/  F2FP.BF16.F32.PACK_AB R114, RZ, R97 ;  /* 0x00000061ff72723e */ /* 0x000fe200000010ff */
[----:B--2---:R-:W-:-:S02]  /*1510*/  @P0 FMUL.FTZ R8, R8, R93 ;  /* 0x0000005d08080220 */ /* 0x004fc40000410000 */
[----:B------:R-:W1:Y:S02]  /*1520*/  @P0 LDC R6, c[0x0][0x40c] ;  /* 0x00010300ff060b82 */ /* 0x000e640000000800 */
[----:B------:R-:W-:Y:S01]  /*1530*/  @P0 FFMA.FTZ R11, R8, R51, R11 ;  /* 0x00000033080b0223 */ /* 0x000fe2000001000b */
[----:B------:R-:W-:Y:S01]  /*1540*/  @P0 PRMT R8, R18, 0x7632, R8 ;  /* 0x0000763212080816 */ /* 0x000fe20000000008 */
[----:B---3--:R-:W-:-:S03]  /*1550*/  @P0 FMUL.FTZ R9, R9, R92 ;  /* 0x0000005c09090220 */ /* 0x008fc60000410000 */
[----:B------:R-:W-:Y:S01]  /*1560*/  @P0 SHF.L.U32 R94, R8, 0x10, RZ ;  /* 0x00000010085e0819 */ /* 0x000fe200000006ff */
[----:B------:R-:W2:Y:S01]  /*1570*/  @P0 LDC R92, c[0x0][0x40c] ;  /* 0x00010300ff5c0b82 */ /* 0x000ea20000000800 */
[----:B------:R-:W-:Y:S01]  /*1580*/  PRMT R8, R14, 0x7632, R8 ;  /* 0x000076320e087816 */ /* 0x000fe20000000008 */
[----:B------:R-:W-:-:S03]  /*1590*/  @P0 FFMA.FTZ R10, R9, R44, R10 ;  /* 0x0000002c090a0223 */ /* 0x000fc6000001000a */
[----:B------:R-:W-:Y:S02]  /*15a0*/  SHF.L.U32 R9, R8, 0x10, RZ ;  /* 0x0000001008097819 */ /* 0x000fe400000006ff */
[----:B------:R-:W-:Y:S01]  /*15b0*/  SHF.L.U32 R8, R15, 0x10, RZ ;  /* 0x000000100f087819 */ /* 0x000fe200000006ff */
[----:B------:R-:W3:Y:S01]  /*15c0*/  @P0 LDC R93, c[0x0][0x40c] ;  /* 0x00010300ff5d0b82 */ /* 0x000ee20000000800 */
[----:B0-----:R-:W-:Y:S01]  /*15d0*/  @P0 FMUL.FTZ R94, R94, R7 ;  /* 0x000000075e5e0220 */ /* 0x001fe20000410000 */
[----:B------:R-:W-:Y:S02]  /*15e0*/  @P0 PRMT R7, R19, 0x7632, R7 ;  /* 0x0000763213070816 */ /* 0x000fe40000000007 */
[----:B------:R-:W-:Y:S01]  /*15f0*/  F2FP.BF16.F32.PACK_AB R115, RZ, R10 ;  /* 0x0000000aff73723e */ /* 0x000fe200000010ff */
[----:B------:R-:W-:Y:S01]  /*1600*/  @P0 FFMA.FTZ R9, R94, R45, R9 ;  /* 0x0000002d5e090223 */ /* 0x000fe20000010009 */
[----:B------:R-:W-:Y:S01]  /*1610*/  @P0 SHF.L.U32 R94, R7, 0x10, RZ ;  /* 0x00000010075e0819 */ /* 0x000fe200000006ff */
[----:B-1----:R-:W-:Y:S01]  /*1620*/  @P0 FMUL.FTZ R95, R95, R6 ;  /* 0x000000065f5f0220 */ /* 0x002fe20000410000 */
[----:B------:R-:W-:-:S02]  /*1630*/  PRMT R6, R15, 0x7632, R6 ;  /* 0x000076320f067816 */ /* 0x000fc40000000006 */
[----:B------:R-:W-:Y:S01]  /*1640*/  SHF.L.U32 R7, R12, 0x10, RZ ;  /* 0x000000100c077819 */ /* 0x000fe200000006ff */
[----:B------:R-:W-:Y:S01]  /*1650*/  @P0 FFMA.FTZ R8, R95, R46, R8 ;  /* 0x0000002e5f080223 */ /* 0x000fe20000010008 */
[----:B------:R-:W-:Y:S02]  /*1660*/  @P0 SHF.L.U32 R95, R16, 0x10, RZ ;  /* 0x00000010105f0819 */ /* 0x000fe400000006ff */
[----:B------:R-:W-:Y:S02]  /*1670*/  SHF.L.U32 R6, R6, 0x10, RZ ;  /* 0x0000001006067819 */ /* 0x000fe400000006ff */
[----:B------:R-:W-:Y:S01]  /*1680*/  F2FP.BF16.F32.PACK_AB R118, RZ, R9 ;  /* 0x00000009ff76723e */ /* 0x000fe200000010ff */
[----:B--2---:R-:W-:Y:S01]  /*1690*/  @P0 FMUL.FTZ R92, R95, R92 ;  /* 0x0000005c5f5c0220 */ /* 0x004fe20000410000 */
[----:B------:R-:W-:-:S03]  /*16a0*/  F2FP.BF16.F32.PACK_AB R119, RZ, R8 ;  /* 0x00000008ff77723e */ /* 0x000fc600000010ff */
[----:B------:R-:W-:Y:S01]  /*16b0*/  @P0 FFMA.FTZ R7, R92, R48, R7 ;  /* 0x000000305c070223 */ /* 0x000fe20000010007 */
[----:B---3--:R-:W-:Y:S01]  /*16c0*/  @P0 FMUL.FTZ R93, R94, R93 ;  /* 0x0000005d5e5d0220 */ /* 0x008fe20000410000 */
[----:B------:R-:W-:-:S03]  /*16d0*/  F2FP.BF16.F32.PACK_AB R94, RZ, R11 ;  /* 0x0000000bff5e723e */ /* 0x000fc600000010ff */
[----:B------:R-:W-:Y:S01]  /*16e0*/  F2FP.BF16.F32.PACK_AB R92, RZ, R7 ;  /* 0x00000007ff5c723e */ /* 0x000fe200000010ff */
[----:B------:R-:W-:Y:S01]  /*16f0*/  @P0 FFMA.FTZ R6, R93, R47, R6 ;  /* 0x0000002f5d060223 */ /* 0x000fe20000010006 */
[----:B------:R-:W-:Y:S02]  /*1700*/  F2FP.BF16.F32.PACK_AB R93, RZ, R96 ;  /* 0x00000060ff5d723e */ /* 0x000fe400000010ff */
[----:B------:R-:W-:Y:S02]  /*1710*/  PRMT R92, R92, 0x5410, R114 ;  /* 0x000054105c5c7816 */ /* 0x000fe40000000072 */
[----:B------:R-:W-:Y:S02]  /*1720*/  F2FP.BF16.F32.PACK_AB R95, RZ, R6 ;  /* 0x00000006ff5f723e */ /* 0x000fe400000010ff */
[----:B------:R-:W-:Y:S02]  /*1730*/  PRMT R93, R93, 0x5410, R94 ;  /* 0x000054105d5d7816 */ /* 0x000fe4000000005e */
[----:B------:R-:W-:-:S02]  /*1740*/  PRMT R94, R115, 0x5410, R118 ;  /* 0x00005410735e7816 */ /* 0x000fc40000000076 */
[----:B------:R-:W-:Y:S01]  /*1750*/  PRMT R95, R119, 0x5410, R95 ;  /* 0x00005410775f7816 */ /* 0x000fe2000000005f */
[----:B------:R-:W-:Y:S06]  /*1760*/  BRA `(.L_x_4223) ;  /* 0x0000000000dc7947 */ /* 0x000fec0003800000 */
.L_x_4222:
[----:B------:R-:W2:Y:S01]  /*1770*/  @UP2 LDCU UR7, c[0x0][0x40c] ;  /* 0x00008180ff0727ac */ /* 0x000ea20008000800 */
[----:B-1---5:R-:W-:Y:S01]  /*1780*/  @P1 IMAD.U32 R8, R17, 0x10000, RZ ;  /* 0x0001000011081824 */ /* 0x022fe200078e00ff */
[----:B------:R-:W-:Y:S02]  /*1790*/  @P1 SHF.L.U32 R6, R16, 0x10, RZ ;  /* 0x0000001010061819 */ /* 0x000fe400000006ff */
[----:B------:R-:W-:Y:S01]  /*17a0*/  CS2R R96, SRZ ;  /* 0x0000000000607805 */ /* 0x000fe2000001ff00 */
[----:B------:R-:W1:Y:S01]  /*17b0*/  @UP2 LDCU UR4, c[0x0][0x40c] ;  /* 0x00008180ff0427ac */ /* 0x000e620008000800 */
[----:B------:R-:W-:Y:S02]  /*17c0*/  MOV R7, RZ ;  /* 0x000000ff00077202 */ /* 0x000fe40000000f00 */
[----:B------:R-:W-:Y:S01]  /*17d0*/  MOV R10, RZ ;  /* 0x000000ff000a7202 */ /* 0x000fe20000000f00 */
[----:B------:R-:W3:Y:S01]  /*17e0*/  @UP2 LDCU UR24, c[0x0][0x40c] ;  /* 0x00008180ff1827ac */ /* 0x000ee20008000800 */
[----:B0-----:R-:W-:Y:S01]  /*17f0*/  @P1 PRMT R92, R19, 0x7632, R92 ;  /* 0x00007632135c1816 */ /* 0x001fe2000000005c */
[----:B------:R-:W0:Y:S03]  /*1800*/  @UP2 LDCU UR25, c[0x0][0x40c] ;  /* 0x00008180ff1927ac */ /* 0x000e260008000800 */
[----:B------:R-:W-:Y:S01]  /*1810*/  @P1 SHF.L.U32 R95, R92, 0x10, RZ ;  /* 0x000000105c5f1819 */ /* 0x000fe200000006ff */
[----:B------:R-:W4:Y:S01]  /*1820*/  @UP2 LDCU UR5, c[0x0][0x40c] ;  /* 0x00008180ff0527ac */ /* 0x000f220008000800 */
[----:B--2---:R-:W-:Y:S01]  /*1830*/  @P1 FMUL.FTZ R11, R8, UR7 ;  /* 0x00000007080b1c20 */ /* 0x004fe20008410000 */
[----:B------:R-:W-:Y:S01]  /*1840*/  @P1 SHF.L.U32 R8, R18, 0x10, RZ ;  /* 0x0000001012081819 */ /* 0x000fe200000006ff */
[----:B------:R-:W2:Y:S01]  /*1850*/  @UP2 LDCU UR23, c[0x0][0x40c] ;  /* 0x00008180ff1727ac */ /* 0x000ea20008000800 */
[----:B-1----:R-:W-:Y:S01]  /*1860*/  @P1 FMUL.FTZ R9, R6, UR4 ;  /* 0x0000000406091c20 */ /* 0x002fe20008410000 */
[----:B------:R-:W-:Y:S01]  /*1870*/  @P1 FMUL.FTZ R96, R11, R50 ;  /* 0x000000320b601220 */ /* 0x000fe20000410000 */
[----:B------:R-:W-:Y:S01]  /*1880*/  @P1 PRMT R6, R16, 0x7632, R6 ;  /* 0x0000763210061816 */ /* 0x000fe20000000006 */
[----:B------:R-:W1:Y:S01]  /*1890*/  @UP2 LDCU UR4, c[0x0][0x40c] ;  /* 0x00008180ff0427ac */ /* 0x000e620008000800 */
[----:B------:R-:W-:Y:S01]  /*18a0*/  @P1 SHF.L.U32 R11, R19, 0x10, RZ ;  /* 0x00000010130b1819 */ /* 0x000fe200000006ff */
[----:B------:R-:W-:Y:S01]  /*18b0*/  @P1 FMUL.FTZ R7, R9, R48 ;  /* 0x0000003009071220 */ /* 0x000fe20000410000 */
[----:B------:R-:W-:Y:S01]  /*18c0*/  @P1 SHF.L.U32 R6, R6, 0x10, RZ ;  /* 0x0000001006061819 */ /* 0x000fe200000006ff */
[----:B------:R-:W1:Y:S01]  /*18d0*/  @UP2 LDCU UR7, c[0x0][0x40c] ;  /* 0x00008180ff0727ac */ /* 0x000e620008000800 */
[----:B---3--:R-:W-:Y:S01]  /*18e0*/  @P1 FMUL.FTZ R9, R8, UR24 ;  /* 0x0000001808091c20 */ /* 0x008fe20008410000 */
[----:B0-----:R-:W-:Y:S01]  /*18f0*/  @P1 FMUL.FTZ R11, R11, UR25 ;  /* 0x000000190b0b1c20 */ /* 0x001fe20008410000 */
[----:B------:R-:W-:-:S02]  /*1900*/  MOV R8, RZ ;  /* 0x000000ff00087202 */ /* 0x000fc40000000f00 */
[----:B------:R-:W-:Y:S01]  /*1910*/  @P1 FMUL.FTZ R10, R9, R44 ;  /* 0x0000002c090a1220 */ /* 0x000fe20000410000 */
[----:B----4-:R-:W-:Y:S01]  /*1920*/  @P1 FMUL.FTZ R6, R6, UR5 ;  /* 0x0000000506061c20 */ /* 0x010fe20008410000 */
[----:B------:R-:W-:Y:S01]  /*1930*/  @P1 FMUL.FTZ R8, R11, R46 ;  /* 0x0000002e0b081220 */ /* 0x000fe20000410000 */
[----:B------:R-:W-:Y:S02]  /*1940*/  @P1 PRMT R9, R17, 0x7632, R9 ;  /* 0x0000763211091816 */ /* 0x000fe40000000009 */
[----:B------:R-:W-:Y:S01]  /*1950*/  @P1 PRMT R11, R18, 0x7632, R11 ;  /* 0x00007632120b1816 */ /* 0x000fe2000000000b */
[----:B------:R-:W-:Y:S01]  /*1960*/  @P1 FMUL.FTZ R97, R6, R49 ;  /* 0x0000003106611220 */ /* 0x000fe20000410000 */
[----:B------:R-:W-:Y:S01]  /*1970*/  @P1 SHF.L.U32 R6, R9, 0x10, RZ ;  /* 0x0000001009061819 */ /* 0x000fe200000006ff */
[----:B------:R-:W-:Y:S01]  /*1980*/  IMAD.MOV.U32 R9, RZ, RZ, RZ ;  /* 0x000000ffff097224 */ /* 0x000fe200078e00ff */
[----:B------:R-:W-:Y:S02]  /*1990*/  @P1 SHF.L.U32 R93, R11, 0x10, RZ ;  /* 0x000000100b5d1819 */ /* 0x000fe400000006ff */
[----:B------:R-:W-:Y:S01]  /*19a0*/  MOV R11, RZ ;  /* 0x000000ff000b7202 */ /* 0x000fe20000000f00 */
[----:B--2---:R-:W-:Y:S01]  /*19b0*/  @P1 FMUL.FTZ R92, R6, UR23 ;  /* 0x00000017065c1c20 */ /* 0x004fe20008410000 */
[----:B-1----:R-:W-:Y:S01]  /*19c0*/  @P1 FMUL.FTZ R114, R95, UR7 ;  /* 0x000000075f721c20 */ /* 0x002fe20008410000 */
[----:B------:R-:W-:Y:S01]  /*19d0*/  @P1 FMUL.FTZ R94, R93, UR4 ;  /* 0x000000045d5e1c20 */ /* 0x000fe20008410000 */
[----:B------:R-:W-:Y:S01]  /*19e0*/  MOV R6, RZ ;  /* 0x000000ff00067202 */ /* 0x000fe20000000f00 */
        /* <DEDUP_REMOVED lines=15> */
.L_x_4223:
[----:B------:R-:W0:Y:S01]  /*1ae0*/  LDC.64 R114, c[0x0][0x3a8] ;  /* 0x0000ea00ff727b82 */ /* 0x000e220000000a00 */
[----:B------:R-:W-:Y:S01]  /*1af0*/  IADD3 R117, PT, PT, R117, 0x80, RZ ;  /* 0x0000008075757810 */ /* 0x000fe20007ffe0ff */
[C---:B0-----:R-:W-:Y:S01]  /*1b00*/  IMAD.WIDE.U32 R114, R116.reuse, 0x10, R114 ;  /* 0x0000001074727825 */ /* 0x041fe200078e0072 */
[----:B------:R-:W-:-:S04]  /*1b10*/  IADD3 R116, PT, PT, R116, 0x80, RZ ;  /* 0x0000008074747810 */ /* 0x000fc80007ffe0ff */
[----:B------:R1:W-:Y:S03]  /*1b20*/  STG.E.128 desc[UR12][R114.64], R92 ;  /* 0x0000005c72007986 */ /* 0x0003e6000c101d0c */
.L_x_4221:
[----:B------:R-:W-:Y:S05]  /*1b30*/  BSYNC.RECONVERGENT B0 ;  /* 0x0000000000007941 */ /* 0x000fea0003800200 */
.L_x_4220:
[----:B------:R-:W-:Y:S01]  /*1b40*/  ISETP.GE.U32.AND P4, PT, R112, 0x180, PT ;  /* 0x000001807000780c */ /* 0x000fe20003f86070 */
[----:B------:R-:W-:-:S12]  /*1b50*/  BSSY.RECONVERGENT B0, `(.L_x_4224) ;  /* 0x0000087000007945 */ /* 0x000fd80003800200 */
[----:B------:R-:W-:Y:S05]  /*1b60*/  @!P4 BRA `(.L_x_4225) ;  /* 0x000000080014c947 */ /* 0x000fea0003800000 */
[----:B------:R-:W-:Y:S01]  /*1b70*/  ISETP.NE.U32.AND P0, PT, RZ, UR14, PT ;  /* 0x0000000eff007c0c */ /* 0x000fe2000bf05070 */
[----:B------:R-:W2:Y:S01]  /*1b80*/  @UP2 LDCU.64 UR4, c[0x0][0x390] ;  /* 0x00007200ff0427ac */ /* 0x000ea20008000a00 */
[----:B------:R-:W-:Y:S02]  /*1b90*/  MOV R4, 0x10 ;  /* 0x0000001000047802 */ /* 0x000fe40000000f00 */
        /* <DEDUP_REMOVED lines=8> */
[----:B-----5:R-:W-:Y:S01]  /*1c20*/  IMAD.U32 R107, R14, 0x10000, RZ ;  /* 0x000100000e6b7824 */ /* 0x020fe200078e00ff */
[----:B------:R-:W-:Y:S02]  /*1c30*/  PRMT R0, R12, 0x7632, R0 ;  /* 0x000076320c007816 */ /* 0x000fe40000000000 */
[----:B--2---:R-:W-:Y:S02]  /*1c40*/  SHF.L.U32 R4, R13, 0x10, RZ ;  /* 0x000000100d047819 */ /* 0x004fe400000006ff */
[----:B------:R-:W-:-:S07]  /*1c50*/  SHF.L.U32 R5, R0, 0x10, RZ ;  /* 0x0000001000057819 */ /* 0x000fce00000006ff */
[----:B01----:R-:W0:Y:S01]  /*1c60*/  @P0 LDC R93, c[0x0][0x40c] ;  /* 0x00010300ff5d0b82 */ /* 0x003e220000000800 */
[----:B------:R-:W-:Y:S02]  /*1c70*/  @P0 SHF.L.U32 R0, R17, 0x10, RZ ;  /* 0x0000001011000819 */ /* 0x000fe400000006ff */
[----:B------:R-:W-:Y:S02]  /*1c80*/  @P0 PRMT R2, R16, 0x7632, R2 ;  /* 0x0000763210020816 */ /* 0x000fe40000000002 */
[----:B------:R-:W-:Y:S02]  /*1c90*/  @P0 SHF.L.U32 R92, R18, 0x10, RZ ;  /* 0x00000010125c0819 */ /* 0x000fe400000006ff */
[----:B------:R-:W-:Y:S01]  /*1ca0*/  @P0 SHF.L.U32 R2, R2, 0x10, RZ ;  /* 0x0000001002020819 */ /* 0x000fe200000006ff */
[----:B------:R-:W1:Y:S01]  /*1cb0*/  @P0 LDC R3, c[0x0][0x40c] ;  /* 0x00010300ff030b82 */ /* 0x000e620000000800 */
[----:B------:R-:W-:Y:S02]  /*1cc0*/  @P0 PRMT R106, R18, 0x7632, R106 ;  /* 0x00007632126a0816 */ /* 0x000fe4000000006a */
[----:B------:R-:W-:-:S02]  /*1cd0*/  @P0 SHF.L.U32 R117, R19, 0x10, RZ ;  /* 0x0000001013750819 */ /* 0x000fc400000006ff */
[----:B------:R-:W-:-:S03]  /*1ce0*/  @P0 SHF.L.U32 R114, R16, 0x10, RZ ;  /* 0x0000001010720819 */ /* 0x000fc600000006ff */
[----:B------:R-:W2:Y:S08]  /*1cf0*/  @P0 LDC R115, c[0x0][0x40c] ;  /* 0x00010300ff730b82 */ /* 0x000eb00000000800 */
[----:B------:R-:W3:Y:S01]  /*1d00*/  @P0 LDC R95, c[0x0][0x40c] ;  /* 0x00010300ff5f0b82 */ /* 0x000ee20000000800 */
[----:B0-----:R-:W-:Y:S01]  /*1d10*/  @P0 FMUL.FTZ R93, R0, R93 ;  /* 0x0000005d005d0220 */ /* 0x001fe20000410000 */
[----:B------:R-:W-:-:S03]  /*1d20*/  PRMT R0, R13, 0x7632, R0 ;  /* 0x000076320d007816 */ /* 0x000fc60000000000 */
[----:B------:R-:W-:Y:S01]  /*1d30*/  @P0 FFMA.FTZ R4, R93, R26, R4 ;  /* 0x0000001a5d040223 */ /* 0x000fe20000010004 */
[----:B-1----:R-:W-:Y:S01]  /*1d40*/  @P0 FMUL.FTZ R2, R2, R3 ;  /* 0x0000000302020220 */ /* 0x002fe20000410000 */
[----:B------:R-:W-:Y:S01]  /*1d50*/  SHF.L.U32 R3, R0, 0x10, RZ ;  /* 0x0000001000037819 */ /* 0x000fe200000006ff */
[----:B------:R-:W0:Y:S02]  /*1d60*/  @P0 LDC R94, c[0x0][0x40c] ;  /* 0x00010300ff5e0b82 */ /* 0x000e240000000800 */
[----:B------:R-:W-:Y:S01]  /*1d70*/  @P0 FFMA.FTZ R5, R2, R25, R5 ;  /* 0x0000001902050223 */ /* 0x000fe20000010005 */
[----:B------:R-:W-:Y:S01]  /*1d80*/  @P0 PRMT R2, R17, 0x7632, R2 ;  /* 0x0000763211020816 */ /* 0x000fe20000000002 */
[----:B--2---:R-:W-:-:S03]  /*1d90*/  @P0 FMUL.FTZ R108, R92, R115 ;  /* 0x000000735c6c0220 */ /* 0x004fc60000410000 */
[----:B------:R-:W-:Y:S01]  /*1da0*/  @P0 SHF.L.U32 R2, R2, 0x10, RZ ;  /* 0x0000001002020819 */ /* 0x000fe200000006ff */
[----:B------:R-:W1:Y:S01]  /*1db0*/  @P0 LDC R0, c[0x0][0x40c] ;  /* 0x00010300ff000b82 */ /* 0x000e620000000800 */
[----:B------:R-:W-:-:S03]  /*1dc0*/  SHF.L.U32 R115, R15, 0x10, RZ ;  /* 0x000000100f737819 */ /* 0x000fc600000006ff */
[----:B---3--:R-:W-:Y:S01]  /*1dd0*/  @P0 FMUL.FTZ R2, R2, R95 ;  /* 0x0000005f02020220 */ /* 0x008fe20000410000 */
[----:B------:R-:W-:-:S03]  /*1de0*/  PRMT R95, R14, 0x7632, R95 ;  /* 0x000076320e5f7816 */ /* 0x000fc6000000005f */
[----:B------:R-:W2:Y:S01]  /*1df0*/  @P0 LDC R93, c[0x0][0x40c] ;  /* 0x00010300ff5d0b82 */ /* 0x000ea20000000800 */
[----:B------:R-:W-:Y:S01]  /*1e00*/  @P0 FFMA.FTZ R3, R2, R27, R3 ;  /* 0x0000001b02030223 */ /* 0x000fe20000010003 */
[----:B------:R-:W-:Y:S01]  /*1e10*/  @!P0 MOV R2, R107 ;  /* 0x0000006b00028202 */ /* 0x000fe20000000f00 */
[----:B------:R-:W-:Y:S01]  /*1e20*/  @P0 FFMA.FTZ R2, R108, R20, R107 ;  /* 0x000000146c020223 */ /* 0x000fe2000001006b */
[----:B------:R-:W-:Y:S02]  /*1e30*/  @P0 SHF.L.U32 R107, R106, 0x10, RZ ;  /* 0x000000106a6b0819 */ /* 0x000fe400000006ff */
[----:B------:R-:W-:Y:S02]  /*1e40*/  SHF.L.U32 R106, R95, 0x10, RZ ;  /* 0x000000105f6a7819 */ /* 0x000fe400000006ff */
[----:B------:R-:W3:Y:S01]  /*1e50*/  @P0 LDC R92, c[0x0][0x40c] ;  /* 0x00010300ff5c0b82 */ /* 0x000ee20000000800 */
[----:B0-----:R-:W-:Y:S01]  /*1e60*/  @P0 FMUL.FTZ R95, R107, R94 ;  /* 0x0000005e6b5f0220 */ /* 0x001fe20000410000 */
[----:B------:R-:W-:-:S02]  /*1e70*/  @P0 PRMT R94, R19, 0x7632, R94 ;  /* 0x00007632135e0816 */ /* 0x000fc4000000005e */
[----:B------:R-:W-:Y:S01]  /*1e80*/  @!P0 MOV R107, R115 ;  /* 0x00000073006b8202 */ /* 0x000fe20000000f00 */
[----:B------:R-:W-:Y:S01]  /*1e90*/  @P0 FFMA.FTZ R106, R95, R21, R106 ;  /* 0x000000155f6a0223 */ /* 0x000fe2000001006a */
[----:B------:R-:W-:Y:S01]  /*1ea0*/  @P0 SHF.L.U32 R95, R94, 0x10, RZ ;  /* 0x000000105e5f0819 */ /* 0x000fe200000006ff */
[----:B-1----:R-:W-:Y:S01]  /*1eb0*/  @P0 FMUL.FTZ R0, R117, R0 ;  /* 0x0000000075000220 */ /* 0x002fe20000410000 */
[----:B------:R-:W-:Y:S02]  /*1ec0*/  F2FP.BF16.F32.PACK_AB R94, RZ, R3 ;  /* 0x00000003ff5e723e */ /* 0x000fe400000010ff */
[----:B------:R-:W-:Y:S01]  /*1ed0*/  F2FP.BF16.F32.PACK_AB R117, RZ, R106 ;  /* 0x0000006aff75723e */ /* 0x000fe200000010ff */
[----:B------:R-:W-:Y:S01]  /*1ee0*/  @P0 FFMA.FTZ R107, R0, R22, R115 ;  /* 0x00000016006b0223 */ /* 0x000fe20000010073 */
[----:B------:R-:W-:Y:S02]  /*1ef0*/  PRMT R0, R15, 0x7632, R0 ;  /* 0x000076320f007816 */ /* 0x000fe40000000000 */
[----:B------:R-:W-:Y:S01]  /*1f00*/  SHF.L.U32 R115, R12, 0x10, RZ ;  /* 0x000000100c737819 */ /* 0x000fe200000006ff */
[----:B--2---:R-:W-:Y:S01]  /*1f10*/  @P0 FMUL.FTZ R114, R114, R93 ;  /* 0x0000005d72720220 */ /* 0x004fe20000410000 */
[----:B------:R-:W-:-:S02]  /*1f20*/  SHF.L.U32 R108, R0, 0x10, RZ ;  /* 0x00000010006c7819 */ /* 0x000fc400000006ff */
[----:B------:R-:W-:Y:S01]  /*1f30*/  @!P0 MOV R0, R115 ;  /* 0x0000007300008202 */ /* 0x000fe20000000f00 */
[----:B------:R-:W-:Y:S01]  /*1f40*/  @P0 FFMA.FTZ R0, R114, R24, R115 ;  /* 0x0000001872000223 */ /* 0x000fe20000010073 */
[----:B------:R-:W-:Y:S02]  /*1f50*/  F2FP.BF16.F32.PACK_AB R93, RZ, R4 ;  /* 0x00000004ff5d723e */ /* 0x000fe400000010ff */
[----:B------:R-:W-:Y:S01]  /*1f60*/  F2FP.BF16.F32.PACK_AB R114, RZ, R5 ;  /* 0x00000005ff72723e */ /* 0x000fe200000010ff */
[----:B---3--:R-:W-:Y:S01]  /*1f70*/  @P0 FMUL.FTZ R95, R95, R92 ;  /* 0x0000005c5f5f0220 */ /* 0x008fe20000410000 */
[----:B------:R-:W-:Y:S02]  /*1f80*/  F2FP.BF16.F32.PACK_AB R115, RZ, R2 ;  /* 0x00000002ff73723e */ /* 0x000fe400000010ff */
[----:B------:R-:W-:Y:S01]  /*1f90*/  F2FP.BF16.F32.PACK_AB R118, RZ, R107 ;  /* 0x0000006bff76723e */ /* 0x000fe200000010ff */
[----:B------:R-:W-:Y:S01]  /*1fa0*/  @P0 FFMA.FTZ R108, R95, R23, R108 ;  /* 0x000000175f6c0223 */ /* 0x000fe2000001006c */
[----:B------:R-:W-:-:S02]  /*1fb0*/  F2FP.BF16.F32.PACK_AB R92, RZ, R0 ;  /* 0x00000000ff5c723e */ /* 0x000fc400000010ff */
[----:B------:R-:W-:Y:S02]  /*1fc0*/  PRMT R93, R93, 0x5410, R94 ;  /* 0x000054105d5d7816 */ /* 0x000fe4000000005e */
[----:B------:R-:W-:Y:S02]  /*1fd0*/  F2FP.BF16.F32.PACK_AB R95, RZ, R108 ;  /* 0x0000006cff5f723e */ /* 0x000fe400000010ff */
[----:B------:R-:W-:Y:S02]  /*1fe0*/  PRMT R94, R115, 0x5410, R117 ;  /* 0x00005410735e7816 */ /* 0x000fe40000000075 */
[----:B------:R-:W-:Y:S02]  /*1ff0*/  PRMT R92, R92, 0x5410, R114 ;  /* 0x000054105c5c7816 */ /* 0x000fe40000000072 */
[----:B------:R-:W-:Y:S01]  /*2000*/  PRMT R95, R118, 0x5410, R95 ;  /* 0x00005410765f7816 */ /* 0x000fe2000000005f */
[----:B------:R-:W-:Y:S06]  /*2010*/  BRA `(.L_x_4227) ;  /* 0x0000000000dc7947 */ /* 0x000fec0003800000 */
.L_x_4226:
[----:B------:R-:W3:Y:S01]  /*2020*/  @UP2 LDCU UR4, c[0x0][0x40c] ;  /* 0x00008180ff0427ac */ /* 0x000ee20008000800 */
[----:B--2--5:R-:W-:Y:S02]  /*2030*/  @P1 IMAD.U32 R2, R16, 0x10000, RZ ;  /* 0x0001000010021824 */ /* 0x024fe400078e00ff */
[----:B------:R-:W-:Y:S01]  /*2040*/  HFMA2 R0, -RZ, RZ, 0, 0 ;  /* 0x00000000ff007431 */ /* 0x000fe200000001ff */
[----:B01----:R-:W-:Y:S01]  /*2050*/  @P1 SHF.L.U32 R92, R17, 0x10, RZ ;  /* 0x00000010115c1819 */ /* 0x003fe200000006ff */
[----:B------:R-:W0:Y:S01]  /*2060*/  @UP2 LDCU UR7, c[0x0][0x40c] ;  /* 0x00008180ff0727ac */ /* 0x000e220008000800 */
[----:B------:R-:W-:Y:S02]  /*2070*/  @P1 SHF.L.U32 R94, R18, 0x10, RZ ;  /* 0x00000010125e1819 */ /* 0x000fe400000006ff */
[----:B------:R-:W-:Y:S02]  /*2080*/  CS2R R4, SRZ ;  /* 0x0000000000047805 */ /* 0x000fe4000001ff00 */
[----:B------:R-:W-:Y:S01]  /*2090*/  @P1 SHF.L.U32 R106, R19, 0x10, RZ ;  /* 0x00000010136a1819 */ /* 0x000fe200000006ff */
[----:B------:R-:W1:Y:S01]  /*20a0*/  @UP2 LDCU UR5, c[0x0][0x40c] ;  /* 0x00008180ff0527ac */ /* 0x000e620008000800 */
[----:B------:R-:W-:-:S02]  /*20b0*/  HFMA2 R107, -RZ, RZ, 0, 0 ;  /* 0x00000000ff6b7431 */ /* 0x000fc400000001ff */
[----:B------:R-:W-:Y:S01]  /*20c0*/  HFMA2 R108, -RZ, RZ, 0, 0 ;  /* 0x00000000ff6c7431 */ /* 0x000fe200000001ff */
[----:B------:R-:W2:Y:S01]  /*20d0*/  @UP2 LDCU UR24, c[0x0][0x40c] ;  /* 0x00008180ff1827ac */ /* 0x000ea20008000800 */
[----:B------:R-:W4:Y:S01]  /*20e0*/  @UP2 LDCU UR23, c[0x0][0x40c] ;  /* 0x00008180ff1727ac */ /* 0x000f220008000800 */
[----:B---3--:R-:W-:Y:S01]  /*20f0*/  @P1 FMUL.FTZ R3, R2, UR4 ;  /* 0x0000000402031c20 */ /* 0x008fe20008410000 */
[----:B------:R-:W-:Y:S01]  /*2100*/  MOV R2, RZ ;  /* 0x000000ff00027202 */ /* 0x000fe20000000f00 */
[----:B------:R-:W3:Y:S02]  /*2110*/  @UP2 LDCU UR25, c[0x0][0x40c] ;  /* 0x00008180ff1927ac */ /* 0x000ee40008000800 */
[----:B------:R-:W-:Y:S01]  /*2120*/  @P1 FMUL.FTZ R0, R3, R24 ;  /* 0x0000001803001220 */ /* 0x000fe20000410000 */
[----:B------:R-:W-:Y:S01]  /*2130*/  @P1 PRMT R3, R16, 0x7632, R3 ;  /* 0x0000763210031816 */ /* 0x000fe20000000003 */
[----:B------:R-:W4:Y:S01]  /*2140*/  @UP2 LDCU UR4, c[0x0][0x40c] ;  /* 0x00008180ff0427ac */ /* 0x000f220008000800 */
[----:B0-----:R-:W-:-:S02]  /*2150*/  @P1 FMUL.FTZ R93, R92, UR7 ;  /* 0x000000075c5d1c20 */ /* 0x001fc40008410000 */
[----:B------:R-:W-:Y:S01]  /*2160*/  @P1 SHF.L.U32 R3, R3, 0x10, RZ ;  /* 0x0000001003031819 */ /* 0x000fe200000006ff */
[----:B------:R-:W0:Y:S01]  /*2170*/  @UP2 LDCU UR26, c[0x0][0x40c] ;  /* 0x00008180ff1a27ac */ /* 0x000e220008000800 */
[----:B------:R-:W-:Y:S01]  /*2180*/  @P1 FMUL.FTZ R4, R93, R26 ;  /* 0x0000001a5d041220 */ /* 0x000fe20000410000 */
[----:B--2---:R-:W-:Y:S01]  /*2190*/  @P1 FMUL.FTZ R95, R94, UR24 ;  /* 0x000000185e5f1c20 */ /* 0x004fe20008410000 */
[----:B------:R-:W-:Y:S01]  /*21a0*/  @P1 PRMT R93, R18, 0x7632, R93 ;  /* 0x00007632125d1816 */ /* 0x000fe2000000005d */
[----:B-1----:R-:W-:Y:S01]  /*21b0*/  @P1 FMUL.FTZ R92, R3, UR5 ;  /* 0x00000005035c1c20 */ /* 0x002fe20008410000 */
[----:B------:R-:W-:Y:S01]  /*21c0*/  @P1 PRMT R94, R19, 0x7632, R94 ;  /* 0x00007632135e1816 */ /* 0x000fe2000000005e */
[----:B------:R-:W-:Y:S01]  /*21d0*/  @P1 FMUL.FTZ R2, R95, R20 ;  /* 0x000000145f021220 */ /* 0x000fe20000410000 */
[----:B------:R-:W-:Y:S01]  /*21e0*/  @P1 SHF.L.U32 R93, R93, 0x10, RZ ;  /* 0x000000105d5d1819 */ /* 0x000fe200000006ff */
[----:B------:R-:W-:Y:S01]  /*21f0*/  @P1 FMUL.FTZ R5, R92, R25 ;  /* 0x000000195c051220 */ /* 0x000fe20000410000 */
[----:B------:R-:W-:Y:S01]  /*2200*/  @P1 PRMT R92, R17, 0x7632, R92 ;  /* 0x00007632115c1816 */ /* 0x000fe2000000005c */
[----:B---3--:R-:W-:Y:S01]  /*2210*/  @P1 FMUL.FTZ R115, R106, UR25 ;  /* 0x000000196a731c20 */ /* 0x008fe20008410000 */
[----:B------:R-:W-:Y:S01]  /*2220*/  @P1 SHF.L.U32 R95, R94, 0x10, RZ ;  /* 0x000000105e5f1819 */ /* 0x000fe200000006ff */
[----:B------:R-:W-:Y:S01]  /*2230*/  IMAD.MOV.U32 R106, RZ, RZ, RZ ;  /* 0x000000ffff6a7224 */ /* 0x000fe200078e00ff */
[----:B------:R-:W-:Y:S01]  /*2240*/  @P1 SHF.L.U32 R92, R92, 0x10, RZ ;  /* 0x000000105c5c1819 */ /* 0x000fe200000006ff */
[----:B----4-:R-:W-:Y:S01]  /*2250*/  @P1 FMUL.FTZ R94, R93, UR4 ;  /* 0x000000045d5e1c20 */ /* 0x010fe20008410000 */
[----:B------:R-:W-:Y:S01]  /*2260*/  MOV R3, RZ ;  /* 0x000000ff00037202 */ /* 0x000fe20000000f00 */
[----:B------:R-:W-:Y:S01]  /*2270*/  @P1 FMUL.FTZ R107, R115, R22 ;  /* 0x00000016736b1220 */ /* 0x000fe20000410000 */
[----:B------:R-:W-:Y:S01]  /*2280*/  F2FP.BF16.F32.PACK_AB R93, RZ, R5 ;  /* 0x00000005ff5d723e */ /* 0x000fe200000010ff */
[----:B------:R-:W-:Y:S01]  /*2290*/  @P1 FMUL.FTZ R92, R92, UR23 ;  /* 0x000000175c5c1c20 */ /* 0x000fe20008410000 */
[----:B0-----:R-:W-:Y:S01]  /*22a0*/  @P1 FMUL.FTZ R114, R95, UR26 ;  /* 0x0000001a5f721c20 */ /* 0x001fe20008410000 */
        /* <DEDUP_REMOVED lines=14> */
.L_x_4227:
[----:B------:R-:W0:Y:S02]  /*2390*/  LDC.64 R114, c[0x0][0x3a8] ;  /* 0x0000ea00ff727b82 */ /* 0x000e240000000a00 */
[----:B0-----:R-:W-:-:S05]  /*23a0*/  IMAD.WIDE.U32 R114, R116, 0x10, R114 ;  /* 0x0000001074727825 */ /* 0x001fca00078e0072 */
[----:B------:R2:W-:Y:S02]  /*23b0*/  STG.E.128 desc[UR12][R114.64], R92 ;  /* 0x0000005c72007986 */ /* 0x0005e4000c101d0c */
.L_x_4225:
[----:B------:R-:W-:Y:S05]  /*23c0*/  BSYNC.RECONVERGENT B0 ;  /* 0x0000000000007941 */ /* 0x000fea0003800200 */
.L_x_4224:
        /* <DEDUP_REMOVED lines=109> */
.L_x_4229:
[----:B------:R-:W-:Y:S05]  /*2aa0*/  BSYNC.RECONVERGENT B0 ;  /* 0x0000000000007941 */ /* 0x000fea0003800200 */
.L_x_4228:
        /* <DEDUP_REMOVED lines=12> */
.L_x_4231:
[----:B------:R-:W-:Y:S05]  /*2b70*/  BSYNC.RECONVERGENT B0 ;  /* 0x0000000000007941 */ /* 0x000fea0003800200 */
.L_x_4230:
[----:B------:R-:W1:Y:S01]  /*2b80*/  SHFL.DOWN PT, R95, R118, 0x2, 0x1f ;  /* 0x08401f00765f7f89 */ /* 0x000e6200000e0000 */
[-C--:B------:R-:W-:Y:S01]  /*2b90*/  I2FP.F32.S32 R120, R118.reuse ;  /* 0x0000007600787245 */ /* 0x080fe20000201400 */
[----:B------:R-:W-:Y:S01]  /*2ba0*/  UISETP.GE.AND UP0, UPT, UR6, 0x1, UPT ;  /* 0x000000010600788c */ /* 0x000fe2000bf06270 */
[----:B------:R-:W-:Y:S01]  /*2bb0*/  ISETP.NE.AND P1, PT, R109, RZ, PT ;  /* 0x000000ff6d00720c */ /* 0x000fe20003f25270 */
[----:B0-----:R-:W0:Y:S01]  /*2bc0*/  SHFL.DOWN PT, R115, R92, 0x2, 0x1f ;  /* 0x08401f005c737f89 */ /* 0x001e2200000e0000 */
[----:B------:R-:W-:Y:S02]  /*2bd0*/  ISETP.NE.AND P0, PT, RZ, UR19, PT ;  /* 0x00000013ff007c0c */ /* 0x000fe4000bf05270 */
[----:B------:R-:W-:Y:S01]  /*2be0*/  MOV R121, UR18 ;  /* 0x0000001200797c02 */ /* 0x000fe20008000f00 */
[----:B------:R-:W2:Y:S01]  /*2bf0*/  SHFL.DOWN PT, R116, R93, 0x2, 0x1f ;  /* 0x08401f005d747f89 */ /* 0x000ea200000e0000 */
[----:B-1----:R-:W-:Y:S02]  /*2c00*/  I2FP.F32.S32 R114, R95 ;  /* 0x0000005f00727245 */ /* 0x002fe40000201400 */
[----:B------:R-:W-:Y:S01]  /*2c10*/  IADD3 R94, PT, PT, R95, R118, RZ ;  /* 0x000000765f5e7210 */ /* 0x000fe20007ffe0ff */
[----:B0-----:R-:W-:-:S02]  /*2c20*/  FADD.FTZ R117, -R115, R92 ;  /* 0x0000005c73757221 */ /* 0x001fc40000010100 */
[----:B------:R-:W-:Y:S02]  /*2c30*/  FMUL.FTZ R95, R115, R114 ;  /* 0x00000072735f7220 */ /* 0x000fe40000410000 */
[----:B------:R-:W0:Y:S01]  /*2c40*/  SHFL.DOWN PT, R115, R94, 0x1, 0x1f ;  /* 0x08201f005e737f89 */ /* 0x000e2200000e0000 */
[----:B------:R-:W-:Y:S01]  /*2c50*/  FMUL.FTZ R117, R117, R117 ;  /* 0x0000007575757220 */ /* 0x000fe20000410000 */
[----:B------:R-:W-:Y:S01]  /*2c60*/  FFMA.FTZ R122, R120, R92, R95 ;  /* 0x0000005c787a7223 */ /* 0x000fe2000001005f */
[----:B------:R-:W-:Y:S02]  /*2c70*/  I2FP.F32.S32 R95, R94 ;  /* 0x0000005e005f7245 */ /* 0x000fe40000201400 */
[----:B------:R-:W-:Y:S02]  /*2c80*/  FMUL.FTZ R117, R117, R120 ;  /* 0x0000007875757220 */ /* 0x000fe40000410000 */
[----:B------:R-:W1:Y:S02]  /*2c90*/  MUFU.RCP R119, R95 ;  /* 0x0000005f00777308 */ /* 0x000e640000001000 */
[----:B------:R-:W-:Y:S01]  /*2ca0*/  FMUL.FTZ R118, R117, R114 ;  /* 0x0000007275767220 */ /* 0x000fe20000410000 */
[----:B--2---:R-:W-:Y:S01]  /*2cb0*/  FADD.FTZ R114, R116, R93 ;  /* 0x0000005d74727221 */ /* 0x004fe20000010000 */
[----:B-1----:R-:W-:-:S03]  /*2cc0*/  FMUL.FTZ R92, R119, R122 ;  /* 0x0000007a775c7220 */ /* 0x002fc60000410000 */
[----:B------:R-:W-:Y:S01]  /*2cd0*/  FFMA.FTZ R114, R119, R118, R114 ;  /* 0x0000007677727223 */ /* 0x000fe20000010072 */
[-C--:B0-----:R-:W-:Y:S02]  /*2ce0*/  IADD3 R116, PT, PT, R94, R115.reuse, RZ ;  /* 0x000000735e747210 */ /* 0x081fe40007ffe0ff */
[----:B------:R-:W-:Y:S01]  /*2cf0*/  I2FP.F32.S32 R115, R115 ;  /* 0x0000007300737245 */ /* 0x000fe20000201400 */
[----:B------:R-:W0:Y:S01]  /*2d00*/  SHFL.DOWN PT, R117, R92, 0x1, 0x1f ;  /* 0x08201f005c757f89 */ /* 0x000e2200000e0000 */
[----:B------:R-:W-:-:S03]  /*2d10*/  I2FP.F32.S32 R116, R116 ;  /* 0x0000007400747245 */ /* 0x000fc60000201400 */
[----:B------:R-:W1:Y:S01]  /*2d20*/  SHFL.DOWN PT, R119, R114, 0x1, 0x1f ;  /* 0x08201f0072777f89 */ /* 0x000e6200000e0000 */
[----:B------:R2:W3:Y:S02]  /*2d30*/  MUFU.RCP R93, R116 ;  /* 0x00000074005d7308 */ /* 0x0004e40000001000 */
[----:B--2---:R-:W2:Y:S01]  /*2d40*/  LDC R116, c[0x0][0x448] ;  /* 0x00011200ff747b82 */ /* 0x004ea20000000800 */
[----:B0-----:R-:W-:Y:S01]  /*2d50*/  FADD.FTZ R94, R92, -R117 ;  /* 0x800000755c5e7221 */ /* 0x001fe20000010000 */
[----:B------:R-:W-:-:S03]  /*2d60*/  FMUL.FTZ R118, R117, R115 ;  /* 0x0000007375767220 */ /* 0x000fc60000410000 */
[----:B------:R-:W-:Y:S01]  /*2d70*/  FMUL.FTZ R94, R94, R94 ;  /* 0x0000005e5e5e7220 */ /* 0x000fe20000410000 */
[C---:B------:R-:W-:Y:S01]  /*2d80*/  FFMA.FTZ R118, R95.reuse, R92, R118 ;  /* 0x0000005c5f767223 */ /* 0x040fe20000010076 */
[----:B-1----:R-:W-:Y:S01]  /*2d90*/  FADD.FTZ R92, R114, R119 ;  /* 0x00000077725c7221 */ /* 0x002fe20000010000 */
[----:B------:R-:W-:Y:S01]  /*2da0*/  MOV R119, UR18 ;  /* 0x0000001200777c02 */ /* 0x000fe20008000f00 */
[----:B------:R-:W-:-:S04]  /*2db0*/  FMUL.FTZ R94, R95, R94 ;  /* 0x0000005e5f5e7220 */ /* 0x000fc80000410000 */
[----:B------:R-:W-:Y:S01]  /*2dc0*/  FMUL.FTZ R94, R94, R115 ;  /* 0x000000735e5e7220 */ /* 0x000fe20000410000 */
[----:B---3--:R-:W-:-:S03]  /*2dd0*/  FMUL.FTZ R115, R93, R118 ;  /* 0x000000765d737220 */ /* 0x008fc60000410000 */
[----:B------:R-:W-:Y:S02]  /*2de0*/  FFMA.FTZ R114, R93, R94, R92 ;  /* 0x0000005e5d727223 */ /* 0x000fe4000001005c */
[----:B------:R-:W0:Y:S01]  /*2df0*/  @!P1 LDC.64 R94, c[0x0][0x3c0] ;  /* 0x0000f000ff5e9b82 */ /* 0x000e220000000a00 */
[----:B------:R-:W1:Y:S04]  /*2e00*/  SHFL.IDX PT, R115, R115, RZ, 0x1f ;  /* 0x00001fff73737589 */ /* 0x000e6800000e0000 */
[----:B------:R-:W2:Y:S01]  /*2e10*/  SHFL.IDX PT, R93, R114, RZ, 0x1f ;  /* 0x00001fff725d7589 */ /* 0x000ea200000e0000 */
[----:B0-----:R-:W-:-:S04]  /*2e20*/  @!P1 IMAD.WIDE R94, R119, 0x4, R94 ;  /* 0x00000004775e9825 */ /* 0x001fc800078e025e */
[----:B-1----:R-:W-:Y:S01]  /*2e30*/  FMUL.FTZ R92, R115, R115 ;  /* 0x00000073735c7220 */ /* 0x002fe20000410000 */
[----:B--2---:R-:W-:-:S04]  /*2e40*/  FFMA.FTZ R116, R93, UR20, R116 ;  /* 0x000000145d747c23 */ /* 0x004fc80008010074 */
[----:B------:R-:W-:Y:S01]  /*2e50*/  FSEL R117, R92, RZ, P0 ;  /* 0x000000ff5c757208 */ /* 0x000fe20000000000 */
[----:B------:R0:W-:Y:S01]  /*2e60*/  @!P1 STG.E desc[UR12][R94.64], R115 ;  /* 0x000000735e009986 */ /* 0x0001e2000c10190c */
[----:B------:R-:W1:Y:S03]  /*2e70*/  @!P1 LDC.64 R92, c[0x0][0x3c8] ;  /* 0x0000f200ff5c9b82 */ /* 0x000e660000000a00 */
[----:B------:R-:W-:-:S06]  /*2e80*/  FADD.FTZ R117, R116, R117 ;  /* 0x0000007574757221 */ /* 0x000fcc0000010000 */
[----:B------:R-:W2:Y:S01]  /*2e90*/  MUFU.RSQ R117, R117 ;  /* 0x0000007500757308 */ /* 0x000ea20000001400 */
[----:B-1----:R-:W-:-:S05]  /*2ea0*/  @!P1 IMAD.WIDE R92, R121, 0x4, R92 ;  /* 0x00000004795c9825 */ /* 0x002fca00078e025c */
        /* <DEDUP_REMOVED lines=21> */
[----:B------:R-:W-:Y:S01]  /*3000*/  FADD.FTZ R94, R103, -R118 ;  /* 0x80000076675e7221 */ /* 0x000fe20000010000 */
[C---:B------:R-:W-:Y:S01]  /*3010*/  FMUL.FTZ R120, R117.reuse, R120 ;  /* 0x0000007875787220 */ /* 0x040fe20000410000 */
[----:B------:R-:W-:-:S02]  /*3020*/  FMUL.FTZ R122, R117, R122 ;  /* 0x0000007a757a7220 */ /* 0x000fc40000410000 */
[----:B------:R-:W-:Y:S01]  /*3030*/  FMUL.FTZ R95, R117, R94 ;  /* 0x0000005e755f7220 */ /* 0x000fe20000410000 */
[----:B------:R-:W-:Y:S01]  /*3040*/  FADD.FTZ R94, R100, -R118 ;  /* 0x80000076645e7221 */ /* 0x000fe20000010000 */
[----:B------:R-:W-:Y:S01]  /*3050*/  F2FP.BF16.F32.PACK_AB R92, R93, R92 ;  /* 0x0000005c5d5c723e */ /* 0x000fe200000010ff */
[----:B------:R-:W-:Y:S01]  /*3060*/  FFMA.FTZ R120, R120, R91, R83 ;  /* 0x0000005b78787223 */ /* 0x000fe20000010053 */
[----:B------:R-:W-:Y:S01]  /*3070*/  FFMA.FTZ R95, R95, R90, R82 ;  /* 0x0000005a5f5f7223 */ /* 0x000fe20000010052 */
[----:B------:R-:W-:Y:S01]  /*3080*/  FMUL.FTZ R93, R117, R94 ;  /* 0x0000005e755d7220 */ /* 0x000fe20000410000 */
[----:B------:R-:W-:Y:S01]  /*3090*/  FADD.FTZ R94, R98, -R118 ;  /* 0x80000076625e7221 */ /* 0x000fe20000010000 */
[----:B------:R-:W-:Y:S02]  /*30a0*/  FFMA.FTZ R122, R122, R85, R77 ;  /* 0x000000557a7a7223 */ /* 0x000fe4000001004d */
[----:B------:R-:W-:Y:S01]  /*30b0*/  FFMA.FTZ R121, R93, R84, R76 ;  /* 0x000000545d797223 */ /* 0x000fe2000001004c */
[C---:B------:R-:W-:Y:S01]  /*30c0*/  FMUL.FTZ R119, R117.reuse, R94 ;  /* 0x0000005e75777220 */ /* 0x040fe20000410000 */
[----:B------:R-:W-:Y:S01]  /*30d0*/  FMUL.FTZ R94, R117, R124 ;  /* 0x0000007c755e7220 */ /* 0x000fe20000410000 */
[----:B------:R-:W-:Y:S01]  /*30e0*/  F2FP.BF16.F32.PACK_AB R93, R120, R95 ;  /* 0x0000005f785d723e */ /* 0x000fe200000010ff */
[----:B0-----:R-:W-:-:S04]  /*30f0*/  IMAD.WIDE.U32 R114, R116, 0x10, R114 ;  /* 0x0000001074727825 */ /* 0x001fc800078e0072 */
[----:B------:R-:W-:Y:S01]  /*3100*/  FFMA.FTZ R119, R119, R86, R78 ;  /* 0x0000005677777223 */ /* 0x000fe2000001004e */
[----:B------:R-:W-:Y:S01]  /*3110*/  FFMA.FTZ R124, R94, R87, R79 ;  /* 0x000000575e7c7223 */ /* 0x000fe2000001004f */
[----:B------:R-:W-:Y:S02]  /*3120*/  F2FP.BF16.F32.PACK_AB R94, R122, R121 ;  /* 0x000000797a5e723e */ /* 0x000fe400000010ff */
[----:B------:R-:W-:Y:S02]  /*3130*/  IADD3 R116, PT, PT, R116, 0x80, RZ ;  /* 0x0000008074747810 */ /* 0x000fe40007ffe0ff */
[----:B------:R-:W-:-:S05]  /*3140*/  F2FP.BF16.F32.PACK_AB R95, R124, R119 ;  /* 0x000000777c5f723e */ /* 0x000fca00000010ff */
[----:B------:R1:W-:Y:S02]  /*3150*/  STG.E.128 desc[UR12][R114.64], R92 ;  /* 0x0000005c72007986 */ /* 0x0003e4000c101d0c */
.L_x_4234:
[----:B------:R-:W-:Y:S05]  /*3160*/  BSYNC.RECONVERGENT B0 ;  /* 0x0000000000007941 */ /* 0x000fea0003800200 */
.L_x_4233:
        /* <DEDUP_REMOVED lines=34> */
.L_x_4236:
[----:B------:R-:W-:Y:S05]  /*3390*/  BSYNC.RECONVERGENT B0 ;  /* 0x0000000000007941 */ /* 0x000fea0003800200 */
.L_x_4235:
[----:B------:R-:W-:Y:S04]  /*33a0*/  BSSY.RECONVERGENT B0, `(.L_x_4232) ;  /* 0x0000021000007945 */ /* 0x000fe80003800200 */
[----:B------:R-:W-:Y:S05]  /*33b0*/  @!P4 BRA `(.L_x_4237) ;  /* 0x00000000007cc947 */ /* 0x000fea0003800000 */
[--C-:B-12---:R-:W-:Y:S01]  /*33c0*/  FADD.FTZ R114, R107, -R118.reuse ;  /* 0x800000766b727221 */ /* 0x106fe20000010000 */
[--C-:B0-----:R-:W-:Y:S01]  /*33d0*/  FADD.FTZ R93, R108, -R118.reuse ;  /* 0x800000766c5d7221 */ /* 0x101fe20000010000 */
[--C-:B------:R-:W-:Y:S01]  /*33e0*/  FADD.FTZ R92, R0, -R118.reuse ;  /* 0x80000076005c7221 */ /* 0x100fe20000010000 */
[--C-:B------:R-:W-:Y:S01]  /*33f0*/  FADD.FTZ R124, R5, -R118.reuse ;  /* 0x80000076057c7221 */ /* 0x100fe20000010000 */
[----:B------:R-:W-:Y:S01]  /*3400*/  FMUL.FTZ R95, R117, R114 ;  /* 0x00000072755f7220 */ /* 0x000fe20000410000 */
[--C-:B------:R-:W-:Y:S01]  /*3410*/  FADD.FTZ R122, R4, -R118.reuse ;  /* 0x80000076047a7221 */ /* 0x100fe20000010000 */
[----:B------:R-:W0:Y:S01]  /*3420*/  LDC.64 R114, c[0x0][0x428] ;  /* 0x00010a00ff727b82 */ /* 0x000e220000000a00 */
        /* <DEDUP_REMOVED lines=21> */
[----:B0-----:R-:W-:Y:S01]  /*3580*/  IMAD.WIDE.U32 R114, R116, 0x10, R114 ;  /* 0x0000001074727825 */ /* 0x001fe200078e0072 */
[----:B------:R-:W-:-:S05]  /*3590*/  F2FP.BF16.F32.PACK_AB R92, R92, R117 ;  /* 0x000000755c5c723e */ /* 0x000fca00000010ff */
[----:B------:R3:W-:Y:S02]  /*35a0*/  STG.E.128 desc[UR12][R114.64], R92 ;  /* 0x0000005c72007986 */ /* 0x0007e4000c101d0c */
.L_x_4237:
[----:B------:R-:W-:Y:S05]  /*35b0*/  BSYNC.RECONVERGENT B0 ;  /* 0x0000000000007941 */ /* 0x000fea0003800200 */
.L_x_4232:
[----:B------:R-:W-:Y:S02]  /*35c0*/  UIADD3 UR18, UPT, UPT, UR18, UR16, URZ ;  /* 0x0000001012127290 */ /* 0x000fe4000fffe0ff */
[----:B------:R-:W-:Y:S02]  /*35d0*/  UPLOP3.LUT UP1, UPT, UPT, UPT, UP1, 0x40, 0x4 ;  /* 0x000000000004789c */ /* 0x000fe40003f2e810 */
[----:B------:R-:W-:-:S09]  /*35e0*/  UISETP.GE.AND UP0, UPT, UR18, UR17, UPT ;  /* 0x000000111200728c */ /* 0x000fd2000bf06270 */
[----:B------:R-:W-:Y:S05]  /*35f0*/  BRA.U !UP0, `(.L_x_4238) ;  /* 0xffffffd1088c7547 */ /* 0x000fea000b83ffff */
[----:B------:R-:W-:Y:S05]  /*3600*/  EXIT ;  /* 0x000000000000794d */ /* 0x000fea0003800000 */
.L_x_4239:
        /* <DEDUP_REMOVED lines=15> */
.L_x_20769:


//--------------------- .text._ZN10layer_norm13ln_fwd_kernelINS_13Kernel_traitsIf13__nv_bfloat16S2_S2_fjLj3072ELj1ELj1ELj4ELj16ENS_18Kernel_traits_baseILj3072EfS2_S2_S2_fjLj128EEEEELb0ELb1ELb1ELb1EEEvNS_9FwdParamsE --------------------------
	.section	.text._ZN10layer_norm13ln_fwd_kernelINS_13Kernel_traitsIf13__nv_bfloat16S2_S2_fjLj3072ELj1ELj1ELj4ELj16ENS_18Kernel_traits_baseILj3072EfS2_S2_S2_fjLj128EEEEELb0ELb1ELb1ELb1EEEvNS_9FwdParamsE,"ax",@progbits
	.align	128
        .global         _ZN10layer_norm13ln_fwd_kernelINS_13Kernel_traitsIf13__nv_bfloat16S2_S2_fjLj3072ELj1ELj1ELj4ELj16ENS_18Kernel_traits_baseILj3072EfS2_S2_S2_fjLj128EEEEELb0ELb1ELb1ELb1EEEvNS_9FwdParamsE
        .type           _ZN10layer_norm13ln_fwd_kernelINS_13Kernel_traitsIf13__nv_bfloat16S2_S2_fjLj3072ELj1ELj1ELj4ELj16ENS_18Kernel_traits_baseILj3072EfS2_S2_S2_fjLj128EEEEELb0ELb1ELb1ELb1EEEvNS_9FwdParamsE,@function
        .size           _ZN10layer_norm13ln_fwd_kernelINS_13Kernel_traitsIf13__nv_bfloat16S2_S2_fjLj3072ELj1ELj1ELj4ELj16ENS_18Kernel_traits_baseILj3072EfS2_S2_S2_fjLj128EEEEELb0ELb1ELb1ELb1EEEvNS_9FwdParamsE,(.L_x_20770 - _ZN10layer_norm13ln_fwd_kernelINS_13Kernel_traitsIf13__nv_bfloat16S2_S2_fjLj3072ELj1ELj1ELj4ELj16ENS_18Kernel_traits_baseILj3072EfS2_S2_S2_fjLj128EEEEELb0ELb1ELb1ELb1EEEvNS_9FwdParamsE)
        .other          _ZN10layer_norm13ln_fwd_kernelINS_13Kernel_traitsIf13__nv_bfloat16S2_S2_fjLj3072ELj1ELj1ELj4ELj16ENS_18Kernel_traits_baseILj3072EfS2_S2_S2_fjLj128EEEEELb0ELb1ELb1ELb1EEEvNS_9FwdParamsE,@"STO_CUDA_ENTRY STV_DEFAULT"
_ZN10layer_norm13ln_fwd_kernelINS_13Kernel_traitsIf13__nv_bfloat16S2_S2_fjLj3072ELj1ELj1ELj4ELj16ENS_18Kernel_traits_baseILj3072EfS2_S2_S2_fjLj128EEEEELb0ELb1ELb1ELb1EEEvNS_9FwdParamsE:
.text._ZN10layer_norm13ln_fwd_kernelINS_13Kernel_traitsIf13__nv_bfloat16S2_S2_fjLj3072ELj1ELj1ELj4ELj16ENS_18Kernel_traits_baseILj3072EfS2_S2_S2_fjLj128EEEEELb0ELb1ELb1ELb1EEEvNS_9FwdParamsE:
        /* <DEDUP_REMOVED lines=9> */
[----:B------:R-:W0:Y:S08]  /*0090*/  LDC.64 R4, c[0x0][0x438] ;  /* 0x00010e00ff047b82 */ /* 0x000e300000000a00 */
[----:B------:R-:W2:Y:S01]  /*00a0*/  LDC.64 R6, c[0x0][0x3e8] ;  /* 0x0000fa00ff067b82 */ /* 0x000ea20000000a00 */
[----:B-1----:R-:W-:-:S05]  /*00b0*/  IMAD.WIDE.U32 R2, R0, 0x20, R2 ;  /* 0x0000002000027825 */ /* 0x002fca00078e0002 */
[----:B------:R1:W5:Y:S01]  /*00c0*/  LDG.E.128 R80, desc[UR12][R2.64] ;  /* 0x0000000c02507981 */ /* 0x000362000c1e1d00 */
[----:B0-----:R-:W-:-:S03]  /*00d0*/  IMAD.WIDE.U32 R4, R0, 0x20, R4 ;  /* 0x0000002000047825 */ /* 0x001fc600078e0004 */
        /* <DEDUP_REMOVED lines=19> */
.L_x_4240:
        /* <DEDUP_REMOVED lines=27> */
[----:B-1----:R-:W-:-:S07]  /*03c0*/  CS2R R56, SRZ ;  /* 0x0000000000387805 */ /* 0x002fce000001ff00 */
.L_x_4241:
        /* <DEDUP_REMOVED lines=11> */
.L_x_4253:
[----:B----4-:R-:W-:-:S06]  /*0480*/  UIMAD.WIDE UR4, UR7, 0x4, UR8 ;  /* 0x00000004070478a5 */ /* 0x010fcc000f8e0208 */
[----:B-1----:R-:W-:Y:S02]  /*0490*/  MOV R2, UR4 ;  /* 0x0000000400027c02 */ /* 0x002fe40008000f00 */
[----:B------:R-:W-:-:S05]  /*04a0*/  MOV R3, UR5 ;  /* 0x0000000500037c02 */ /* 0x000fca0008000f00 */
[----:B------:R-:W4:Y:S01]  /*04b0*/  LDG.E R2, desc[UR12][R2.64] ;  /* 0x0000000c02027981 */ /* 0x000f22000c1e1900 */
[----:B0-----:R-:W-:Y:S01]  /*04c0*/  HFMA2 R88, -RZ, RZ, 0, 0 ;  /* 0x00000000ff587431 */ /* 0x001fe200000001ff */
        /* <DEDUP_REMOVED lines=12> */
[----:B------:R-:W-:-:S04]  /*0590*/  MOV R3, UR5 ;  /* 0x0000000500037c02 */ /* 0x000fc80008000f00 */
[----:B------:R-:W-:Y:S02]  /*05a0*/  @P1 LEA.HI.SX32 R88, R3, R0, 0x1d ;  /* 0x0000000003581211 */ /* 0x000fe400078feaff */
[----:B------:R-:W-:-:S05]  /*05b0*/  MOV R3, 0x10 ;  /* 0x0000001000037802 */ /* 0x000fca0000000f00 */
[----:B-1----:R-:W-:-:S05]  /*05c0*/  @P1 IMAD.WIDE.U32 R2, R88, R3, UR22 ;  /* 0x0000001658021e25 */ /* 0x002fca000f8e0003 */
[----:B------:R-:W4:Y:S01]  /*05d0*/  @P1 LDG.E.128 R8, desc[UR12][R2.64] ;  /* 0x0000000c02081981 */ /* 0x000f22000c1e1d00 */
[----:B------:R-:W-:Y:S01]  /*05e0*/  ISETP.NE.U32.AND P0, PT, RZ, UR14, PT ;  /* 0x0000000eff007c0c */ /* 0x000fe2000bf05070 */
[----:B------:R-:W-:-:S03]  /*05f0*/  UIMAD UR4, UR7, UR20, URZ ;  /* 0x00000014070472a4 */ /* 0x000fc6000f8e02ff */
[----:B------:R-:W-:Y:S01]  /*0600*/  ISETP.NE.AND.EX P0, PT, RZ, UR15, PT, P0 ;  /* 0x0000000fff007c0c */ /* 0x000fe2000bf05300 */
[----:B------:R-:W-:-:S04]  /*0610*/  USHF.R.S32.HI UR5, URZ, 0x1f, UR4 ;  /* 0x0000001fff057899 */ /* 0x000fc80008011404 */
[----:B------:R-:W-:Y:S01]  /*0620*/  ULEA.HI UR5, UR5, UR4, URZ, 0x3 ;  /* 0x0000000405057291 */ /* 0x000fe2000f8f18ff */
[----:B--2---:R-:W-:-:S05]  /*0630*/  R2UR UR6, R84 ;  /* 0x00000000540672ca */ /* 0x004fca00000e0000 */
[----:B------:R-:W-:-:S04]  /*0640*/  MOV R89, UR5 ;  /* 0x0000000500597c02 */ /* 0x000fc80008000f00 */
[----:B------:R-:W-:Y:S02]  /*0650*/  LEA.HI.SX32 R89, R89, R0, 0x1d ;  /* 0x0000000059597211 */ /* 0x000fe400078feaff */
[----:B----4-:R-:W-:Y:S02]  /*0660*/  PRMT R84, R10, 0x7632, R84 ;  /* 0x000076320a547816 */ /* 0x010fe40000000054 */
[----:B------:R-:W-:Y:S02]  /*0670*/  PRMT R85, R9, 0x7632, R85 ;  /* 0x0000763209557816 */ /* 0x000fe40000000055 */
[----:B------:R-:W-:Y:S01]  /*0680*/  PRMT R2, R8, 0x7632, R2 ;  /* 0x0000763208027816 */ /* 0x000fe20000000002 */
[----:B------:R-:W-:Y:S06]  /*0690*/  @!P0 BRA `(.L_x_4242) ;  /* 0x00000004002c8947 */ /* 0x000fec0003800000 */
[----:B------:R-:W0:Y:S02]  /*06a0*/  LDC.64 R4, c[0x0][0x3a0] ;  /* 0x0000e800ff047b82 */ /* 0x000e240000000a00 */
[----:B0-----:R-:W-:-:S06]  /*06b0*/  IMAD.WIDE.U32 R4, R89, 0x10, R4 ;  /* 0x0000001059047825 */ /* 0x001fcc00078e0004 */
[----:B------:R-:W2:Y:S01]  /*06c0*/  LDG.E.128 R4, desc[UR12][R4.64] ;  /* 0x0000000c04047981 */ /* 0x000ea2000c1e1d00 */
[----:B------:R-:W-:-:S13]  /*06d0*/  ISETP.LT.AND P2, PT, RZ, UR25, PT ;  /* 0x00000019ff007c0c */ /* 0x000fda000bf41270 */
[----:B------:R-:W0:Y:S01]  /*06e0*/  @P2 LDC R84, c[0x0][0x40c] ;  /* 0x00010300ff542b82 */ /* 0x000e220000000800 */
[----:B------:R-:W-:Y:S02]  /*06f0*/  @P2 SHF.L.U32 R3, R8, 0x10, RZ ;  /* 0x0000001008032819 */ /* 0x000fe400000006ff */
[----:B------:R-:W-:Y:S02]  /*0700*/  @P2 SHF.L.U32 R2, R2, 0x10, RZ ;  /* 0x0000001002022819 */ /* 0x000fe400000006ff */
[----:B------:R-:W-:Y:S02]  /*0710*/  @P2 SHF.L.U32 R86, R9, 0x10, RZ ;  /* 0x0000001009562819 */ /* 0x000fe400000006ff */
[----:B------:R-:W-:Y:S01]  /*0720*/  @P2 SHF.L.U32 R85, R85, 0x10, RZ ;  /* 0x0000001055552819 */ /* 0x000fe200000006ff */
[----:B------:R-:W1:Y:S08]  /*0730*/  @P2 LDC R87, c[0x0][0x40c] ;  /* 0x00010300ff572b82 */ /* 0x000e700000000800 */
[----:B------:R-:W4:Y:S08]  /*0740*/  @P2 LDC R91, c[0x0][0x40c] ;  /* 0x00010300ff5b2b82 */ /* 0x000f300000000800 */
[----:B------:R-:W3:Y:S01]  /*0750*/  @P2 LDC R92, c[0x0][0x40c] ;  /* 0x00010300ff5c2b82 */ /* 0x000ee20000000800 */
[----:B0-----:R-:W-:-:S07]  /*0760*/  @P2 FMUL.FTZ R3, R3, R84 ;  /* 0x0000005403032220 */ /* 0x001fce0000410000 */
[----:B------:R-:W0:Y:S01]  /*0770*/  @P2 LDC R93, c[0x0][0x40c] ;  /* 0x00010300ff5d2b82 */ /* 0x000e220000000800 */
[----:B-1----:R-:W-:-:S07]  /*0780*/  @P2 FMUL.FTZ R2, R2, R87 ;  /* 0x0000005702022220 */ /* 0x002fce0000410000 */
[----:B------:R-:W1:Y:S01]  /*0790*/  @P2 LDC R94, c[0x0][0x40c] ;  /* 0x00010300ff5e2b82 */ /* 0x000e620000000800 */
[----:B----4-:R-:W-:Y:S01]  /*07a0*/  @P2 FMUL.FTZ R91, R86, R91 ;  /* 0x0000005b565b2220 */ /* 0x010fe20000410000 */
[----:B------:R-:W-:-:S04]  /*07b0*/  @P2 PRMT R86, R10, 0x7632, R86 ;  /* 0x000076320a562816 */ /* 0x000fc80000000056 */
[----:B------:R-:W-:Y:S02]  /*07c0*/  @P2 SHF.L.U32 R86, R86, 0x10, RZ ;  /* 0x0000001056562819 */ /* 0x000fe400000006ff */
[----:B------:R-:W4:Y:S08]  /*07d0*/  @P2 LDC R103, c[0x0][0x40c] ;  /* 0x00010300ff672b82 */ /* 0x000f300000000800 */
[----:B------:R-:W1:Y:S01]  /*07e0*/  @P2 LDC R111, c[0x0][0x40c] ;  /* 0x00010300ff6f2b82 */ /* 0x000e620000000800 */
[----:B----4-:R-:W-:Y:S01]  /*07f0*/  @P2 FMUL.FTZ R86, R86, R103 ;  /* 0x0000006756562220 */ /* 0x010fe20000410000 */
[----:B--2---:R-:W-:-:S02]  /*0800*/  @P2 PRMT R84, R4, 0x7632, R84 ;  /* 0x0000763204542816 */ /* 0x004fc40000000054 */
[----:B------:R-:W-:Y:S02]  /*0810*/  @!P2 PRMT R99, R4, 0x7632, R99 ;  /* 0x000076320463a816 */ /* 0x000fe40000000063 */
[----:B------:R-:W-:Y:S02]  /*0820*/  @P2 SHF.L.U32 R87, R84, 0x10, RZ ;  /* 0x0000001054572819 */ /* 0x000fe400000006ff */
[----:B------:R-:W-:Y:S02]  /*0830*/  @P2 SHF.L.U32 R90, R4, 0x10, RZ ;  /* 0x00000010045a2819 */ /* 0x000fe400000006ff */
[----:B------:R-:W-:Y:S01]  /*0840*/  @!P2 SHF.L.U32 R99, R99, 0x10, RZ ;  /* 0x000000106363a819 */ /* 0x000fe200000006ff */
[----:B-----5:R-:W-:Y:S01]  /*0850*/  @P2 FFMA.FTZ R99, R2, R33, R87 ;  /* 0x0000002102632223 */ /* 0x020fe20000010057 */
[----:B------:R-:W-:Y:S02]  /*0860*/  @P2 PRMT R2, R5, 0x7632, R2 ;  /* 0x0000763205022816 */ /* 0x000fe40000000002 */
[----:B------:R-:W-:Y:S01]  /*0870*/  @!P2 SHF.L.U32 R95, R4, 0x10, RZ ;  /* 0x00000010045fa819 */ /* 0x000fe200000006ff */
[----:B------:R-:W-:Y:S01]  /*0880*/  @P2 FFMA.FTZ R95, R3, R32, R90 ;  /* 0x00000020035f2223 */ /* 0x000fe2000001005a */
[----:B------:R-:W-:-:S02]  /*0890*/  @P2 SHF.L.U32 R84, R5, 0x10, RZ ;  /* 0x0000001005542819 */ /* 0x000fc400000006ff */
[----:B------:R-:W-:Y:S02]  /*08a0*/  @!P2 PRMT R101, R5, 0x7632, R101 ;  /* 0x000076320565a816 */ /* 0x000fe40000000065 */
[----:B------:R-:W-:Y:S01]  /*08b0*/  @P2 SHF.L.U32 R3, R2, 0x10, RZ ;  /* 0x0000001002032819 */ /* 0x000fe200000006ff */
[----:B---3--:R-:W-:Y:S01]  /*08c0*/  @P2 FMUL.FTZ R2, R85, R92 ;  /* 0x0000005c55022220 */ /* 0x008fe20000410000 */
[----:B------:R-:W-:Y:S01]  /*08d0*/  @!P2 SHF.L.U32 R97, R5, 0x10, RZ ;  /* 0x000000100561a819 */ /* 0x000fe200000006ff */
[----:B------:R-:W-:Y:S01]  /*08e0*/  @P2 FFMA.FTZ R97, R91, R34, R84 ;  /* 0x000000225b612223 */ /* 0x000fe20000010054 */
[----:B------:R-:W-:Y:S01]  /*08f0*/  @!P2 SHF.L.U32 R101, R101, 0x10, RZ ;  /* 0x000000106565a819 */ /* 0x000fe200000006ff */
[----:B------:R-:W-:Y:S01]  /*0900*/  @P2 FFMA.FTZ R101, R2, R35, R3 ;  /* 0x0000002302652223 */ /* 0x000fe20000010003 */
[----:B------:R-:W-:Y:S02]  /*0910*/  @P2 SHF.L.U32 R84, R10, 0x10, RZ ;  /* 0x000000100a542819 */ /* 0x000fe400000006ff */
[----:B------:R-:W-:-:S02]  /*0920*/  @P2 PRMT R2, R11, 0x7632, R2 ;  /* 0x000076320b022816 */ /* 0x000fc40000000002 */
[----:B------:R-:W-:Y:S01]  /*0930*/  @P2 SHF.L.U32 R85, R11, 0x10, RZ ;  /* 0x000000100b552819 */ /* 0x000fe200000006ff */
[----:B0-----:R-:W-:Y:S01]  /*0940*/  @P2 FMUL.FTZ R3, R84, R93 ;  /* 0x0000005d54032220 */ /* 0x001fe20000410000 */
[----:B------:R-:W-:Y:S02]  /*0950*/  @P2 SHF.L.U32 R84, R2, 0x10, RZ ;  /* 0x0000001002542819 */ /* 0x000fe400000006ff */
[----:B------:R-:W-:Y:S01]  /*0960*/  @P2 PRMT R2, R6, 0x7632, R2 ;  /* 0x0000763206022816 */ /* 0x000fe20000000002 */
[----:B-1----:R-:W-:Y:S01]  /*0970*/  @P2 FMUL.FTZ R87, R85, R94 ;  /* 0x0000005e55572220 */ /* 0x002fe20000410000 */
[----:B------:R-:W-:Y:S01]  /*0980*/  @P2 PRMT R90, R7, 0x7632, R90 ;  /* 0x00007632075a2816 */ /* 0x000fe2000000005a */
[----:B------:R-:W-:Y:S01]  /*0990*/  @P2 FMUL.FTZ R84, R84, R111 ;  /* 0x0000006f54542220 */ /* 0x000fe20000410000 */
[C---:B------:R-:W-:Y:S02]  /*09a0*/  @P2 SHF.L.U32 R92, R6.reuse, 0x10, RZ ;  /* 0x00000010065c2819 */ /* 0x040fe400000006ff */
[----:B------:R-:W-:-:S02]  /*09b0*/  @!P2 PRMT R107, R6, 0x7632, R107 ;  /* 0x00007632066ba816 */ /* 0x000fc4000000006b */
[C---:B------:R-:W-:Y:S02]  /*09c0*/  @P2 SHF.L.U32 R94, R7.reuse, 0x10, RZ ;  /* 0x00000010075e2819 */ /* 0x040fe400000006ff */
[----:B------:R-:W-:Y:S02]  /*09d0*/  @!P2 PRMT R109, R7, 0x7632, R109 ;  /* 0x00007632076da816 */ /* 0x000fe4000000006d */
[----:B------:R-:W-:Y:S02]  /*09e0*/  @P2 SHF.L.U32 R85, R2, 0x10, RZ ;  /* 0x0000001002552819 */ /* 0x000fe400000006ff */
[----:B------:R-:W-:Y:S02]  /*09f0*/  @P2 SHF.L.U32 R91, R90, 0x10, RZ ;  /* 0x000000105a5b2819 */ /* 0x000fe400000006ff */
[----:B------:R-:W-:Y:S01]  /*0a00*/  @!P2 SHF.L.U32 R103, R6, 0x10, RZ ;  /* 0x000000100667a819 */ /* 0x000fe200000006ff */
[----:B------:R-:W-:Y:S01]  /*0a10*/  @P2 FFMA.FTZ R103, R3, R28, R92 ;  /* 0x0000001c03672223 */ /* 0x000fe2000001005c */
[----:B------:R-:W-:Y:S01]  /*0a20*/  @!P2 SHF.L.U32 R105, R7, 0x10, RZ ;  /* 0x000000100769a819 */ /* 0x000fe200000006ff */
[----:B------:R-:W-:Y:S01]  /*0a30*/  @P2 FFMA.FTZ R105, R87, R30, R94 ;  /* 0x0000001e57692223 */ /* 0x000fe2000001005e */
[----:B------:R-:W-:Y:S01]  /*0a40*/  @!P2 SHF.L.U32 R107, R107, 0x10, RZ ;  /* 0x000000106b6ba819 */ /* 0x000fe200000006ff */
[----:B------:R-:W-:Y:S01]  /*0a50*/  @P2 FFMA.FTZ R107, R86, R29, R85 ;  /* 0x0000001d566b2223 */ /* 0x000fe20000010055 */
[----:B------:R-:W-:Y:S01]  /*0a60*/  @!P2 SHF.L.U32 R109, R109, 0x10, RZ ;  /* 0x000000106d6da819 */ /* 0x000fe200000006ff */
[----:B------:R-:W-:Y:S01]  /*0a70*/  @P2 FFMA.FTZ R109, R84, R31, R91 ;  /* 0x0000001f546d2223 */ /* 0x000fe2000001005b */
        /* <DEDUP_REMOVED lines=11> */
[----:B------:R-:W-:Y:S01]  /*0b30*/  PRMT R87, R91, 0x5410, R87 ;  /* 0x000054105b577816 */ /* 0x000fe20000000057 */
[----:B------:R-:W-:Y:S06]  /*0b40*/  BRA `(.L_x_4243) ;  /* 0x0000000000d47947 */ /* 0x000fec0003800000 */
.L_x_4242:
[----:B------:R-:W0:Y:S01]  /*0b50*/  @UP1 LDCU UR5, c[0x0][0x40c] ;  /* 0x00008180ff0517ac */ /* 0x000e220008000800 */
[----:B------:R-:W-:Y:S02]  /*0b60*/  @P1 SHF.L.U32 R2, R2, 0x10, RZ ;  /* 0x0000001002021819 */ /* 0x000fe400000006ff */
[----:B------:R-:W-:Y:S01]  /*0b70*/  @P1 SHF.L.U32 R85, R85, 0x10, RZ ;  /* 0x0000001055551819 */ /* 0x000fe200000006ff */
[----:B------:R-:W1:Y:S01]  /*0b80*/  @UP1 LDCU UR19, c[0x0][0x40c] ;  /* 0x00008180ff1317ac */ /* 0x000e620008000800 */
[----:B------:R-:W-:Y:S02]  /*0b90*/  @P1 SHF.L.U32 R84, R84, 0x10, RZ ;  /* 0x0000001054541819 */ /* 0x000fe400000006ff */
[----:B------:R-:W-:Y:S01]  /*0ba0*/  @P1 SHF.L.U32 R3, R11, 0x10, RZ ;  /* 0x000000100b031819 */ /* 0x000fe200000006ff */
[----:B------:R-:W2:Y:S01]  /*0bb0*/  @UP1 LDCU UR23, c[0x0][0x40c] ;  /* 0x00008180ff1717ac */ /* 0x000ea20008000800 */
[----:B------:R-:W-:Y:S02]  /*0bc0*/  MOV R99, RZ ;  /* 0x000000ff00637202 */ /* 0x000fe40000000f00 */
[----:B------:R-:W-:Y:S01]  /*0bd0*/  MOV R101, RZ ;  /* 0x000000ff00657202 */ /* 0x000fe20000000f00 */
[----:B------:R-:W4:Y:S01]  /*0be0*/  @UP1 LDCU UR26, c[0x0][0x40c] ;  /* 0x00008180ff1a17ac */ /* 0x000f220008000800 */
[----:B------:R-:W-:-:S02]  /*0bf0*/  MOV R107, RZ ;  /* 0x000000ff006b7202 */ /* 0x000fc40000000f00 */
[----:B------:R-:W-:Y:S01]  /*0c00*/  MOV R105, RZ ;  /* 0x000000ff00697202 */ /* 0x000fe20000000f00 */
[----:B------:R-:W3:Y:S01]  /*0c10*/  @UP1 LDCU UR22, c[0x0][0x40c] ;  /* 0x00008180ff1617ac */ /* 0x000ee20008000800 */
[----:B------:R-:W-:Y:S01]  /*0c20*/  MOV R103, RZ ;  /* 0x000000ff00677202 */ /* 0x000fe20000000f00 */
[----:B0-----:R-:W-:Y:S01]  /*0c30*/  @P1 FMUL.FTZ R2, R2, UR5 ;  /* 0x0000000502021c20 */ /* 0x001fe20008410000 */
[----:B------:R-:W-:Y:S01]  /*0c40*/  MOV R95, RZ ;  /* 0x000000ff005f7202 */ /* 0x000fe20000000f00 */
[----:B------:R-:W0:Y:S01]  /*0c50*/  @UP1 LDCU UR4, c[0x0][0x40c] ;  /* 0x00008180ff0417ac */ /* 0x000e220008000800 */
[----:B------:R-:W-:Y:S01]  /*0c60*/  MOV R97, RZ ;  /* 0x000000ff00617202 */ /* 0x000fe20000000f00 */
[----:B-1----:R-:W-:Y:S01]  /*0c70*/  @P1 FMUL.FTZ R86, R85, UR19 ;  /* 0x0000001355561c20 */ /* 0x002fe20008410000 */
[----:B-----5:R-:W-:Y:S01]  /*0c80*/  @P1 FMUL.FTZ R99, R2, R33 ;  /* 0x0000002102631220 */ /* 0x020fe20000410000 */
[----:B------:R-:W1:Y:S01]  /*0c90*/  @UP1 LDCU UR18, c[0x0][0x40c] ;  /* 0x00008180ff1217ac */ /* 0x000e620008000800 */
[----:B------:R-:W-:Y:S01]  /*0ca0*/  @P1 PRMT R2, R11, 0x7632, R2 ;  /* 0x000076320b021816 */ /* 0x000fe20000000002 */
[----:B--2---:R-:W-:Y:S01]  /*0cb0*/  @P1 FMUL.FTZ R84, R84, UR23 ;  /* 0x0000001754541c20 */ /* 0x004fe20008410000 */
[----:B------:R-:W-:Y:S01]  /*0cc0*/  @P1 FMUL.FTZ R101, R86, R35 ;  /* 0x0000002356651220 */ /* 0x000fe20000410000 */
[----:B------:R-:W2:Y:S01]  /*0cd0*/  @UP1 LDCU UR27, c[0x0][0x40c] ;  /* 0x00008180ff1b17ac */ /* 0x000ea20008000800 */
[----:B------:R-:W-:Y:S01]  /*0ce0*/  @P1 SHF.L.U32 R86, R10, 0x10, RZ ;  /* 0x000000100a561819 */ /* 0x000fe200000006ff */
[----:B----4-:R-:W-:Y:S01]  /*0cf0*/  @P1 FMUL.FTZ R3, R3, UR26 ;  /* 0x0000001a03031c20 */ /* 0x010fe20008410000 */
[----:B------:R-:W-:Y:S01]  /*0d00*/  @P1 FMUL.FTZ R107, R84, R29 ;  /* 0x0000001d546b1220 */ /* 0x000fe20000410000 */
[----:B------:R-:W-:-:S02]  /*0d10*/  @P1 SHF.L.U32 R84, R9, 0x10, RZ ;  /* 0x0000001009541819 */ /* 0x000fc400000006ff */
[----:B------:R-:W-:Y:S01]  /*0d20*/  @P1 FMUL.FTZ R105, R3, R30 ;  /* 0x0000001e03691220 */ /* 0x000fe20000410000 */
[----:B------:R-:W-:Y:S01]  /*0d30*/  @P1 SHF.L.U32 R3, R8, 0x10, RZ ;  /* 0x0000001008031819 */ /* 0x000fe200000006ff */
[----:B---3--:R-:W-:Y:S01]  /*0d40*/  @P1 FMUL.FTZ R87, R86, UR22 ;  /* 0x0000001656571c20 */ /* 0x008fe20008410000 */
[----:B------:R-:W-:Y:S02]  /*0d50*/  @P1 SHF.L.U32 R2, R2, 0x10, RZ ;  /* 0x0000001002021819 */ /* 0x000fe400000006ff */
[----:B------:R-:W-:Y:S01]  /*0d60*/  MOV R109, RZ ;  /* 0x000000ff006d7202 */ /* 0x000fe20000000f00 */
[----:B0-----:R-:W-:Y:S01]  /*0d70*/  @P1 FMUL.FTZ R3, R3, UR4 ;  /* 0x0000000403031c20 */ /* 0x001fe20008410000 */
[----:B------:R-:W-:Y:S01]  /*0d80*/  @P1 FMUL.FTZ R103, R87, R28 ;  /* 0x0000001c57671220 */ /* 0x000fe20000410000 */
[----:B-1----:R-:W-:Y:S01]  /*0d90*/  @P1 FMUL.FTZ R85, R84, UR18 ;  /* 0x0000001254551c20 */ /* 0x002fe20008410000 */
[----:B------:R-:W-:Y:S01]  /*0da0*/  F2FP.BF16.F32.PACK_AB R87, RZ, R107 ;  /* 0x0000006bff57723e */ /* 0x000fe200000010ff */
[----:B------:R-:W-:Y:S01]  /*0db0*/  @P1 FMUL.FTZ R95, R3, R32 ;  /* 0x00000020035f1220 */ /* 0x000fe20000410000 */
[----:B------:R-:W-:Y:S01]  /*0dc0*/  F2FP.BF16.F32.PACK_AB R90, RZ, R105 ;  /* 0x00000069ff5a723e */ /* 0x000fe200000010ff */
[----:B--2---:R-:W-:Y:S01]  /*0dd0*/  @P1 FMUL.FTZ R2, R2, UR27 ;  /* 0x0000001b02021c20 */ /* 0x004fe20008410000 */
[----:B------:R-:W-:Y:S01]  /*0de0*/  @P1 FMUL.FTZ R97, R85, R34 ;  /* 0x0000002255611220 */ /* 0x000fe20000410000 */
[----:B------:R-:W-:-:S02]  /*0df0*/  F2FP.BF16.F32.PACK_AB R86, RZ, R103 ;  /* 0x00000067ff56723e */ /* 0x000fc400000010ff */
[----:B------:R-:W-:Y:S01]  /*0e00*/  @P1 FMUL.FTZ R109, R2, R31 ;  /* 0x0000001f026d1220 */ /* 0x000fe20000410000 */
        /* <DEDUP_REMOVED lines=9> */
.L_x_4243:
[----:B------:R-:W0:Y:S01]  /*0ea0*/  LDC.64 R2, c[0x0][0x3a8] ;  /* 0x0000ea00ff027b82 */ /* 0x000e220000000a00 */
[----:B------:R-:W1:Y:S01]  /*0eb0*/  @UP1 LDCU.64 UR4, c[0x0][0x390] ;  /* 0x00007200ff0417ac */ /* 0x000e620008000a00 */
[----:B------:R-:W-:Y:S01]  /*0ec0*/  HFMA2 R93, -RZ, RZ, 0, 9.5367431640625e-07 ;  /* 0x00000010ff5d7431 */ /* 0x000fe200000001ff */
[----:B------:R-:W-:Y:S02]  /*0ed0*/  @P1 IADD3 R92, PT, PT, R88, 0x80, RZ ;  /* 0x00000080585c1810 */ /* 0x000fe40007ffe0ff */
[----:B------:R-:W-:-:S03]  /*0ee0*/  @P0 IADD3 R113, PT, PT, R89, 0x80, RZ ;  /* 0x0000008059710810 */ /* 0x000fc60007ffe0ff */
        /* <DEDUP_REMOVED lines=8> */
[----:B------:R-:W-:Y:S02]  /*0f70*/  ISETP.LT.AND P2, PT, RZ, UR25, PT ;  /* 0x00000019ff007c0c */ /* 0x000fe4000bf41270 */
[----:B-----5:R-:W-:Y:S02]  /*0f80*/  SHF.L.U32 R113, R5, 0x10, RZ ;  /* 0x0000001005717819 */ /* 0x020fe400000006ff */
[----:B------:R-:W-:Y:S02]  /*0f90*/  SHF.L.U32 R117, R6, 0x10, RZ ;  /* 0x0000001006757819 */ /* 0x000fe400000006ff */
[----:B------:R-:W-:Y:S02]  /*0fa0*/  SHF.L.U32 R121, R7, 0x10, RZ ;  /* 0x0000001007797819 */ /* 0x000fe400000006ff */
[----:B------:R-:W-:-:S05]  /*0fb0*/  SHF.L.U32 R123, R4, 0x10, RZ ;  /* 0x00000010047b7819 */ /* 0x000fca00000006ff */
[----:B0-----:R-:W0:Y:S01]  /*0fc0*/  @P2 LDC R86, c[0x0][0x40c] ;  /* 0x00010300ff562b82 */ /* 0x001e220000000800 */
[----:B------:R-:W-:Y:S02]  /*0fd0*/  @P2 PRMT R84, R8, 0x7632, R84 ;  /* 0x0000763208542816 */ /* 0x000fe40000000054 */
[----:B------:R-:W-:Y:S02]  /*0fe0*/  @P2 SHF.L.U32 R87, R10, 0x10, RZ ;  /* 0x000000100a572819 */ /* 0x000fe400000006ff */
[----:B------:R-:W-:Y:S02]  /*0ff0*/  @P2 SHF.L.U32 R85, R84, 0x10, RZ ;  /* 0x0000001054552819 */ /* 0x000fe400000006ff */
[----:B------:R-:W-:Y:S01]  /*1000*/  PRMT R84, R4, 0x7632, R84 ;  /* 0x0000763204547816 */ /* 0x000fe20000000054 */
[----:B------:R-:W1:Y:S01]  /*1010*/  @P2 LDC R92, c[0x0][0x40c] ;  /* 0x00010300ff5c2b82 */ /* 0x000e620000000800 */
[----:B------:R-:W-:Y:S02]  /*1020*/  @P2 SHF.L.U32 R91, R11, 0x10, RZ ;  /* 0x000000100b5b2819 */ /* 0x000fe400000006ff */
[----:B------:R-:W-:-:S02]  /*1030*/  SHF.L.U32 R111, R84, 0x10, RZ ;  /* 0x00000010546f7819 */ /* 0x000fc400000006ff */
[----:B------:R-:W-:-:S03]  /*1040*/  @P2 PRMT R84, R9, 0x7632, R84 ;  /* 0x0000763209542816 */ /* 0x000fc60000000054 */
[----:B------:R-:W2:Y:S08]  /*1050*/  @P2 LDC R94, c[0x0][0x40c] ;  /* 0x00010300ff5e2b82 */ /* 0x000eb00000000800 */
[----:B------:R-:W3:Y:S01]  /*1060*/  @P2 LDC R96, c[0x0][0x40c] ;  /* 0x00010300ff602b82 */ /* 0x000ee20000000800 */
[----:B0-----:R-:W-:Y:S01]  /*1070*/  @P2 FMUL.FTZ R86, R85, R86 ;  /* 0x0000005655562220 */ /* 0x001fe20000410000 */
[----:B------:R-:W-:-:S03]  /*1080*/  @P2 SHF.L.U32 R85, R9, 0x10, RZ ;  /* 0x0000001009552819 */ /* 0x000fc600000006ff */
[----:B------:R-:W-:-:S03]  /*1090*/  @P2 FFMA.FTZ R111, R86, R25, R111 ;  /* 0x00000019566f2223 */ /* 0x000fc6000001006f */
[----:B------:R-:W0:Y:S01]  /*10a0*/  @P2 LDC R98, c[0x0][0x40c] ;  /* 0x00010300ff622b82 */ /* 0x000e220000000800 */
[----:B-1----:R-:W-:Y:S01]  /*10b0*/  @P2 FMUL.FTZ R92, R85, R92 ;  /* 0x0000005c555c2220 */ /* 0x002fe20000410000 */
[----:B------:R-:W-:Y:S02]  /*10c0*/  @P2 SHF.L.U32 R85, R84, 0x10, RZ ;  /* 0x0000001054552819 */ /* 0x000fe400000006ff */
[----:B------:R-:W-:Y:S01]  /*10d0*/  PRMT R84, R5, 0x7632, R84 ;  /* 0x0000763205547816 */ /* 0x000fe20000000054 */
[----:B------:R-:W-:-:S03]  /*10e0*/  @P2 FFMA.FTZ R113, R92, R26, R113 ;  /* 0x0000001a5c712223 */ /* 0x000fc60000010071 */
[----:B------:R-:W1:Y:S01]  /*10f0*/  @P2 LDC R90, c[0x0][0x40c] ;  /* 0x00010300ff5a2b82 */ /* 0x000e620000000800 */
[----:B------:R-:W-:Y:S01]  /*1100*/  SHF.L.U32 R115, R84, 0x10, RZ ;  /* 0x0000001054737819 */ /* 0x000fe200000006ff */
[----:B--2---:R-:W-:Y:S01]  /*1110*/  @P2 FMUL.FTZ R86, R85, R94 ;  /* 0x0000005e55562220 */ /* 0x004fe20000410000 */
[----:B------:R-:W-:-:S03]  /*1120*/  @P2 PRMT R85, R10, 0x7632, R85 ;  /* 0x000076320a552816 */ /* 0x000fc60000000055 */
[----:B------:R-:W-:Y:S01]  /*1130*/  @P2 FFMA.FTZ R115, R86, R27, R115 ;  /* 0x0000001b56732223 */ /* 0x000fe20000010073 */
[----:B------:R-:W-:Y:S01]  /*1140*/  @P2 SHF.L.U32 R85, R85, 0x10, RZ ;  /* 0x0000001055552819 */ /* 0x000fe200000006ff */
[----:B------:R-:W2:Y:S01]  /*1150*/  @P2 LDC R100, c[0x0][0x40c] ;  /* 0x00010300ff642b82 */ /* 0x000ea20000000800 */
[----:B---3--:R-:W-:Y:S01]  /*1160*/  @P2 FMUL.FTZ R96, R87, R96 ;  /* 0x0000006057602220 */ /* 0x008fe20000410000 */
[----:B------:R-:W-:-:S03]  /*1170*/  @P2 SHF.L.U32 R87, R8, 0x10, RZ ;  /* 0x0000001008572819 */ /* 0x000fc600000006ff */
[----:B------:R-:W-:-:S03]  /*1180*/  @P2 FFMA.FTZ R117, R96, R20, R117 ;  /* 0x0000001460752223 */ /* 0x000fc60000010075 */
[----:B------:R-:W3:Y:S01]  /*1190*/  @P2 LDC R84, c[0x0][0x40c] ;  /* 0x00010300ff542b82 */ /* 0x000ee20000000800 */
[----:B0-----:R-:W-:Y:S01]  /*11a0*/  @P2 FMUL.FTZ R86, R85, R98 ;  /* 0x0000006255562220 */ /* 0x001fe20000410000 */
[----:B------:R-:W-:-:S04]  /*11b0*/  PRMT R85, R6, 0x7632, R85 ;  /* 0x0000763206557816 */ /* 0x000fc80000000055 */
[----:B------:R-:W-:Y:S01]  /*11c0*/  SHF.L.U32 R119, R85, 0x10, RZ ;  /* 0x0000001055777819 */ /* 0x000fe200000006ff */
[----:B-1----:R-:W-:Y:S01]  /*11d0*/  @P2 FMUL.FTZ R92, R87, R90 ;  /* 0x0000005a575c2220 */ /* 0x002fe20000410000 */
[----:B------:R-:W-:Y:S02]  /*11e0*/  @P2 PRMT R90, R11, 0x7632, R90 ;  /* 0x000076320b5a2816 */ /* 0x000fe4000000005a */
[----:B------:R-:W-:Y:S01]  /*11f0*/  PRMT R87, R7, 0x7632, R87 ;  /* 0x0000763207577816 */ /* 0x000fe20000000057 */
[----:B------:R-:W-:Y:S01]  /*1200*/  @P2 FFMA.FTZ R119, R86, R21, R119 ;  /* 0x0000001556772223 */ /* 0x000fe20000010077 */
[----:B------:R-:W-:Y:S01]  /*1210*/  @P2 SHF.L.U32 R85, R90, 0x10, RZ ;  /* 0x000000105a552819 */ /* 0x000fe200000006ff */
[----:B------:R-:W-:Y:S01]  /*1220*/  @P2 FFMA.FTZ R123, R92, R24, R123 ;  /* 0x000000185c7b2223 */ /* 0x000fe2000001007b */
[----:B------:R-:W-:Y:S01]  /*1230*/  SHF.L.U32 R125, R87, 0x10, RZ ;  /* 0x00000010577d7819 */ /* 0x000fe200000006ff */
[----:B--2---:R-:W-:Y:S01]  /*1240*/  @P2 FMUL.FTZ R100, R91, R100 ;  /* 0x000000645b642220 */ /* 0x004fe20000410000 */
[----:B------:R-:W-:-:S02]  /*1250*/  F2FP.BF16.F32.PACK_AB R86, RZ, R115 ;  /* 0x00000073ff56723e */ /* 0x000fc400000010ff */
[----:B------:R-:W-:Y:S01]  /*1260*/  F2FP.BF16.F32.PACK_AB R90, RZ, R111 ;  /* 0x0000006fff5a723e */ /* 0x000fe200000010ff */
        /* <DEDUP_REMOVED lines=14> */
.L_x_4244:
[----:B------:R-:W1:Y:S01]  /*1350*/  @UP1 LDCU UR4, c[0x0][0x40c] ;  /* 0x00008180ff0417ac */ /* 0x000e620008000800 */
[----:B0----5:R-:W-:Y:S02]  /*1360*/  @P1 SHF.L.U32 R84, R8, 0x10, RZ ;  /* 0x0000001008541819 */ /* 0x021fe400000006ff */
[----:B------:R-:W-:Y:S01]  /*1370*/  MOV R123, RZ ;  /* 0x000000ff007b7202 */ /* 0x000fe20000000f00 */
[----:B------:R-:W0:Y:S01]  /*1380*/  @UP1 LDCU UR18, c[0x0][0x40c] ;  /* 0x00008180ff1217ac */ /* 0x000e220008000800 */
[----:B------:R-:W-:Y:S02]  /*1390*/  @P1 SHF.L.U32 R86, R10, 0x10, RZ ;  /* 0x000000100a561819 */ /* 0x000fe400000006ff */
[----:B------:R-:W-:Y:S01]  /*13a0*/  @P1 SHF.L.U32 R90, R11, 0x10, RZ ;  /* 0x000000100b5a1819 */ /* 0x000fe200000006ff */
[----:B------:R-:W2:Y:S01]  /*13b0*/  @UP1 LDCU UR19, c[0x0][0x40c] ;  /* 0x00008180ff1317ac */ /* 0x000ea20008000800 */
[----:B------:R-:W-:Y:S02]  /*13c0*/  MOV R113, RZ ;  /* 0x000000ff00717202 */ /* 0x000fe40000000f00 */
[----:B------:R-:W-:Y:S01]  /*13d0*/  MOV R117, RZ ;  /* 0x000000ff00757202 */ /* 0x000fe20000000f00 */
[----:B------:R-:W3:Y:S01]  /*13e0*/  @UP1 LDCU UR23, c[0x0][0x40c] ;  /* 0x00008180ff1717ac */ /* 0x000ee20008000800 */
[----:B------:R-:W-:-:S02]  /*13f0*/  MOV R121, RZ ;  /* 0x000000ff00797202 */ /* 0x000fc40000000f00 */
[----:B------:R-:W-:Y:S01]  /*1400*/  MOV R111, RZ ;  /* 0x000000ff006f7202 */ /* 0x000fe20000000f00 */
[----:B------:R-:W4:Y:S01]  /*1410*/  @UP1 LDCU UR5, c[0x0][0x40c] ;  /* 0x00008180ff0517ac */ /* 0x000f220008000800 */
[----:B------:R-:W-:Y:S01]  /*1420*/  MOV R115, RZ ;  /* 0x000000ff00737202 */ /* 0x000fe20000000f00 */
[----:B-1----:R-:W-:Y:S01]  /*1430*/  @P1 FMUL.FTZ R85, R84, UR4 ;  /* 0x0000000454551c20 */ /* 0x002fe20008410000 */
[----:B------:R-:W-:Y:S01]  /*1440*/  @P1 SHF.L.U32 R84, R9, 0x10, RZ ;  /* 0x0000001009541819 */ /* 0x000fe200000006ff */
[----:B------:R-:W1:Y:S01]  /*1450*/  @UP1 LDCU UR4, c[0x0][0x40c] ;  /* 0x00008180ff0417ac */ /* 0x000e620008000800 */
[----:B------:R-:W-:Y:S01]  /*1460*/  MOV R119, RZ ;  /* 0x000000ff00777202 */ /* 0x000fe20000000f00 */
[----:B------:R-:W-:Y:S01]  /*1470*/  @P1 FMUL.FTZ R123, R85, R24 ;  /* 0x00000018557b1220 */ /* 0x000fe20000410000 */
[----:B------:R-:W-:Y:S01]  /*1480*/  MOV R125, RZ ;  /* 0x000000ff007d7202 */ /* 0x000fe20000000f00 */
[----:B0-----:R-:W-:Y:S01]  /*1490*/  @P1 FMUL.FTZ R85, R84, UR18 ;  /* 0x0000001254551c20 */ /* 0x001fe20008410000 */
[----:B------:R-:W0:Y:S01]  /*14a0*/  @UP1 LDCU UR22, c[0x0][0x40c] ;  /* 0x00008180ff1617ac */ /* 0x000e220008000800 */
[----:B------:R-:W-:Y:S01]  /*14b0*/  @P1 PRMT R84, R8, 0x7632, R84 ;  /* 0x0000763208541816 */ /* 0x000fe20000000054 */
[----:B--2---:R-:W-:Y:S01]  /*14c0*/  @P1 FMUL.FTZ R87, R86, UR19 ;  /* 0x0000001356571c20 */ /* 0x004fe20008410000 */
[----:B------:R-:W-:Y:S01]  /*14d0*/  @P1 FMUL.FTZ R113, R85, R26 ;  /* 0x0000001a55711220 */ /* 0x000fe20000410000 */
[----:B------:R-:W2:Y:S01]  /*14e0*/  @UP1 LDCU UR18, c[0x0][0x40c] ;  /* 0x00008180ff1217ac */ /* 0x000ea20008000800 */
[----:B---3--:R-:W-:Y:S01]  /*14f0*/  @P1 FMUL.FTZ R91, R90, UR23 ;  /* 0x000000175a5b1c20 */ /* 0x008fe20008410000 */
[----:B------:R-:W-:Y:S01]  /*1500*/  @P1 PRMT R85, R9, 0x7632, R85 ;  /* 0x0000763209551816 */ /* 0x000fe20000000055 */
[----:B------:R-:W-:Y:S01]  /*1510*/  @P1 FMUL.FTZ R117, R87, R20 ;  /* 0x0000001457751220 */ /* 0x000fe20000410000 */
[----:B------:R-:W-:Y:S01]  /*1520*/  @P1 PRMT R86, R10, 0x7632, R86 ;  /* 0x000076320a561816 */ /* 0x000fe20000000056 */
[----:B------:R-:W-:Y:S01]  /*1530*/  @P1 FMUL.FTZ R121, R91, R22 ;  /* 0x000000165b791220 */ /* 0x000fe20000410000 */
[----:B------:R-:W-:-:S02]  /*1540*/  @P1 PRMT R90, R11, 0x7632, R90 ;  /* 0x000076320b5a1816 */ /* 0x000fc4000000005a */
[----:B------:R-:W-:Y:S02]  /*1550*/  @P1 SHF.L.U32 R84, R84, 0x10, RZ ;  /* 0x0000001054541819 */ /* 0x000fe400000006ff */
[----:B------:R-:W-:Y:S02]  /*1560*/  @P1 SHF.L.U32 R85, R85, 0x10, RZ ;  /* 0x0000001055551819 */ /* 0x000fe400000006ff */
[----:B------:R-:W-:Y:S01]  /*1570*/  @P1 SHF.L.U32 R87, R86, 0x10, RZ ;  /* 0x0000001056571819 */ /* 0x000fe200000006ff */
[----:B----4-:R-:W-:Y:S01]  /*1580*/  @P1 FMUL.FTZ R84, R84, UR5 ;  /* 0x0000000554541c20 */ /* 0x010fe20008410000 */
[----:B------:R-:W-:Y:S01]  /*1590*/  @P1 SHF.L.U32 R91, R90, 0x10, RZ ;  /* 0x000000105a5b1819 */ /* 0x000fe200000006ff */
[----:B-1----:R-:W-:Y:S02]  /*15a0*/  @P1 FMUL.FTZ R86, R85, UR4 ;  /* 0x0000000455561c20 */ /* 0x002fe40008410000 */
[----:B0-----:R-:W-:Y:S01]  /*15b0*/  @P1 FMUL.FTZ R90, R87, UR22 ;  /* 0x00000016575a1c20 */ /* 0x001fe20008410000 */
[----:B------:R-:W-:Y:S01]  /*15c0*/  @P1 FMUL.FTZ R111, R84, R25 ;  /* 0x00000019546f1220 */ /* 0x000fe20000410000 */
        /* <DEDUP_REMOVED lines=16> */
.L_x_4245:
[----:B------:R-:W0:Y:S01]  /*16d0*/  @P0 LDC.64 R92, c[0x0][0x3a0] ;  /* 0x0000e800ff5c0b82 */ /* 0x000e220000000a00 */
[----:B------:R-:W1:Y:S01]  /*16e0*/  @UP1 LDCU.64 UR4, c[0x0][0x390] ;  /* 0x00007200ff0417ac */ /* 0x000e620008000a00 */
[C---:B------:R-:W-:Y:S02]  /*16f0*/  IADD3 R91, PT, PT, R89.reuse, 0x80, RZ ;  /* 0x00000080595b7810 */ /* 0x040fe40007ffe0ff */
[----:B------:R-:W-:Y:S02]  /*1700*/  @P1 IADD3 R90, PT, PT, R88, 0x100, RZ ;  /* 0x00000100585a1810 */ /* 0x000fe40007ffe0ff */
[----:B------:R-:W-:Y:S02]  /*1710*/  MOV R94, 0x10 ;  /* 0x00000010005e7802 */ /* 0x000fe40000000f00 */
[----:B------:R-:W-:Y:S01]  /*1720*/  IADD3 R102, PT, PT, R89, 0x100, RZ ;  /* 0x0000010059667810 */ /* 0x000fe20007ffe0ff */
[----:B------:R-:W-:-:S05]  /*1730*/  IMAD.WIDE.U32 R88, R91, 0x10, R2 ;  /* 0x000000105b587825 */ /* 0x000fca00078e0002 */
[----:B------:R2:W-:Y:S01]  /*1740*/  STG.E.128 desc[UR12][R88.64], R84 ;  /* 0x0000005458007986 */ /* 0x0005e2000c101d0c */
[----:B-1----:R-:W-:-:S04]  /*1750*/  @P1 IMAD.WIDE.U32 R90, R90, R94, UR4 ;  /* 0x000000045a5a1e25 */ /* 0x002fc8000f8e005e */
[----:B0-----:R-:W-:Y:S01]  /*1760*/  @P0 IMAD.WIDE.U32 R92, R102, 0x10, R92 ;  /* 0x00000010665c0825 */ /* 0x001fe200078e005c */
[----:B------:R2:W5:Y:S04]  /*1770*/  @P1 LDG.E.128 R8, desc[UR12][R90.64] ;  /* 0x0000000c5a081981 */ /* 0x000568000c1e1d00 */
[----:B------:R2:W5:Y:S01]  /*1780*/  @P0 LDG.E.128 R4, desc[UR12][R92.64] ;  /* 0x0000000c5c040981 */ /* 0x000562000c1e1d00 */
[----:B------:R-:W-:Y:S05]  /*1790*/  @!P0 BRA `(.L_x_4246) ;  /* 0x0000000000fc8947 */ /* 0x000fea0003800000 */
[----:B------:R-:W-:Y:S02]  /*17a0*/  ISETP.LT.AND P0, PT, RZ, UR25, PT ;  /* 0x00000019ff007c0c */ /* 0x000fe4000bf01270 */
[----:B--2--5:R-:W-:Y:S02]  /*17b0*/  SHF.L.U32 R91, R5, 0x10, RZ ;  /* 0x00000010055b7819 */ /* 0x024fe400000006ff */
[----:B------:R-:W-:-:S09]  /*17c0*/  SHF.L.U32 R98, R6, 0x10, RZ ;  /* 0x0000001006627819 */ /* 0x000fd200000006ff */
[----:B------:R-:W0:Y:S01]  /*17d0*/  @P0 LDC R87, c[0x0][0x40c] ;  /* 0x00010300ff570b82 */ /* 0x000e220000000800 */
[----:B------:R-:W-:Y:S02]  /*17e0*/  @P0 PRMT R84, R8, 0x7632, R84 ;  /* 0x0000763208540816 */ /* 0x000fe40000000054 */
[C---:B------:R-:W-:Y:S02]  /*17f0*/  @P0 SHF.L.U32 R86, R9.reuse, 0x10, RZ ;  /* 0x0000001009560819 */ /* 0x040fe400000006ff */
[----:B------:R-:W-:Y:S02]  /*1800*/  @P0 SHF.L.U32 R84, R84, 0x10, RZ ;  /* 0x0000001054540819 */ /* 0x000fe400000006ff */
[----:B------:R-:W-:Y:S01]  /*1810*/  @P0 PRMT R89, R9, 0x7632, R89 ;  /* 0x0000763209590816 */ /* 0x000fe20000000059 */
[----:B------:R-:W1:Y:S01]  /*1820*/  @P0 LDC R85, c[0x0][0x40c] ;  /* 0x00010300ff550b82 */ /* 0x000e620000000800 */
[----:B------:R-:W-:Y:S02]  /*1830*/  @P0 SHF.L.U32 R100, R10, 0x10, RZ ;  /* 0x000000100a640819 */ /* 0x000fe400000006ff */
[----:B------:R-:W-:-:S05]  /*1840*/  @P0 SHF.L.U32 R89, R89, 0x10, RZ ;  /* 0x0000001059590819 */ /* 0x000fca00000006ff */
[----:B------:R-:W2:Y:S01]  /*1850*/  @P0 LDC R94, c[0x0][0x40c] ;  /* 0x00010300ff5e0b82 */ /* 0x000ea20000000800 */
[----:B0-----:R-:W-:-:S07]  /*1860*/  @P0 FMUL.FTZ R92, R86, R87 ;  /* 0x00000057565c0220 */ /* 0x001fce0000410000 */
[----:B------:R-:W0:Y:S01]  /*1870*/  @P0 LDC R86, c[0x0][0x40c] ;  /* 0x00010300ff560b82 */ /* 0x000e220000000800 */
[----:B------:R-:W-:Y:S01]  /*1880*/  @P0 FFMA.FTZ R91, R92, R18, R91 ;  /* 0x000000125c5b0223 */ /* 0x000fe2000001005b */
[----:B------:R-:W-:Y:S01]  /*1890*/  @P0 PRMT R92, R10, 0x7632, R92 ;  /* 0x000076320a5c0816 */ /* 0x000fe2000000005c */
[----:B-1----:R-:W-:Y:S01]  /*18a0*/  @P0 FMUL.FTZ R88, R84, R85 ;  /* 0x0000005554580220 */ /* 0x002fe20000410000 */
[----:B------:R-:W-:-:S04]  /*18b0*/  PRMT R84, R4, 0x7632, R84 ;  /* 0x0000763204547816 */ /* 0x000fc80000000054 */
[----:B------:R-:W1:Y:S01]  /*18c0*/  @P0 LDC R87, c[0x0][0x40c] ;  /* 0x00010300ff570b82 */ /* 0x000e620000000800 */
[----:B------:R-:W-:Y:S02]  /*18d0*/  PRMT R85, R5, 0x7632, R85 ;  /* 0x0000763205557816 */ /* 0x000fe40000000055 */
[----:B------:R-:W-:Y:S02]  /*18e0*/  SHF.L.U32 R93, R84, 0x10, RZ ;  /* 0x00000010545d7819 */ /* 0x000fe400000006ff */
[----:B------:R-:W-:Y:S01]  /*18f0*/  SHF.L.U32 R90, R85, 0x10, RZ ;  /* 0x00000010555a7819 */ /* 0x000fe200000006ff */
[----:B--2---:R-:W-:Y:S01]  /*1900*/  @P0 FMUL.FTZ R89, R89, R94 ;  /* 0x0000005e59590220 */ /* 0x004fe20000410000 */
[----:B------:R-:W-:Y:S01]  /*1910*/  @P0 SHF.L.U32 R96, R92, 0x10, RZ ;  /* 0x000000105c600819 */ /* 0x000fe200000006ff */
[----:B------:R-:W2:Y:S01]  /*1920*/  @P0 LDC R84, c[0x0][0x40c] ;  /* 0x00010300ff540b82 */ /* 0x000ea20000000800 */
[----:B------:R-:W-:Y:S01]  /*1930*/  @P0 FFMA.FTZ R93, R88, R17, R93 ;  /* 0x00000011585d0223 */ /* 0x000fe2000001005d */
[----:B------:R-:W-:Y:S01]  /*1940*/  @P0 FFMA.FTZ R90, R89, R19, R90 ;  /* 0x00000013595a0223 */ /* 0x000fe2000001005a */
[----:B------:R-:W-:-:S02]  /*1950*/  PRMT R89, R6, 0x7632, R89 ;  /* 0x0000763206597816 */ /* 0x000fc40000000059 */
[----:B------:R-:W-:Y:S02]  /*1960*/  @!P0 MOV R92, R98 ;  /* 0x00000062005c8202 */ /* 0x000fe40000000f00 */
[----:B------:R-:W-:Y:S01]  /*1970*/  SHF.L.U32 R94, R89, 0x10, RZ ;  /* 0x00000010595e7819 */ /* 0x000fe200000006ff */
[----:B------:R-:W3:Y:S01]  /*1980*/  @P0 LDC R85, c[0x0][0x40c] ;  /* 0x00010300ff550b82 */ /* 0x000ee20000000800 */
[----:B0-----:R-:W-:Y:S01]  /*1990*/  @P0 FMUL.FTZ R89, R100, R86 ;  /* 0x0000005664590220 */ /* 0x001fe20000410000 */
[C---:B------:R-:W-:Y:S02]  /*19a0*/  @P0 SHF.L.U32 R100, R11.reuse, 0x10, RZ ;  /* 0x000000100b640819 */ /* 0x040fe400000006ff */
[----:B------:R-:W-:Y:S01]  /*19b0*/  @P0 PRMT R86, R11, 0x7632, R86 ;  /* 0x000076320b560816 */ /* 0x000fe20000000056 */
[----:B------:R-:W-:Y:S01]  /*19c0*/  @P0 FFMA.FTZ R92, R89, R12, R98 ;  /* 0x0000000c595c0223 */ /* 0x000fe20000010062 */
[----:B------:R-:W-:Y:S02]  /*19d0*/  SHF.L.U32 R98, R4, 0x10, RZ ;  /* 0x0000001004627819 */ /* 0x000fe400000006ff */
[----:B------:R-:W0:Y:S01]  /*19e0*/  @P0 LDC R88, c[0x0][0x40c] ;  /* 0x00010300ff580b82 */ /* 0x000e220000000800 */
[----:B-1----:R-:W-:Y:S01]  /*19f0*/  @P0 FMUL.FTZ R87, R96, R87 ;  /* 0x0000005760570220 */ /* 0x002fe20000410000 */
[----:B------:R-:W-:-:S03]  /*1a00*/  @P0 SHF.L.U32 R96, R8, 0x10, RZ ;  /* 0x0000001008600819 */ /* 0x000fc600000006ff */
[----:B------:R-:W-:Y:S01]  /*1a10*/  @P0 FFMA.FTZ R94, R87, R13, R94 ;  /* 0x0000000d575e0223 */ /* 0x000fe2000001005e */
[----:B------:R-:W-:Y:S01]  /*1a20*/  @P0 SHF.L.U32 R87, R86, 0x10, RZ ;  /* 0x0000001056570819 */ /* 0x000fe200000006ff */
[----:B--2---:R-:W-:Y:S01]  /*1a30*/  @P0 FMUL.FTZ R89, R100, R84 ;  /* 0x0000005464590220 */ /* 0x004fe20000410000 */
[C---:B------:R-:W-:Y:S02]  /*1a40*/  PRMT R84, R7.reuse, 0x7632, R84 ;  /* 0x0000763207547816 */ /* 0x040fe40000000054 */
[----:B------:R-:W-:Y:S02]  /*1a50*/  F2FP.BF16.F32.PACK_AB R86, RZ, R90 ;  /* 0x0000005aff56723e */ /* 0x000fe400000010ff */
[----:B------:R-:W-:Y:S02]  /*1a60*/  SHF.L.U32 R100, R84, 0x10, RZ ;  /* 0x0000001054647819 */ /* 0x000fe400000006ff */
[----:B------:R-:W-:Y:S01]  /*1a70*/  F2FP.BF16.F32.PACK_AB R104, RZ, R94 ;  /* 0x0000005eff68723e */ /* 0x000fe200000010ff */
[----:B---3--:R-:W-:Y:S01]  /*1a80*/  @P0 FMUL.FTZ R85, R96, R85 ;  /* 0x0000005560550220 */ /* 0x008fe20000410000 */
[----:B------:R-:W-:-:S03]  /*1a90*/  SHF.L.U32 R96, R7, 0x10, RZ ;  /* 0x0000001007607819 */ /* 0x000fc600000006ff */
[----:B------:R-:W-:Y:S01]  /*1aa0*/  @P0 FFMA.FTZ R98, R85, R16, R98 ;  /* 0x0000001055620223 */ /* 0x000fe20000010062 */
[----:B------:R-:W-:Y:S01]  /*1ab0*/  F2FP.BF16.F32.PACK_AB R85, RZ, R91 ;  /* 0x0000005bff55723e */ /* 0x000fe200000010ff */
[----:B------:R-:W-:Y:S01]  /*1ac0*/  @P0 FFMA.FTZ R96, R89, R14, R96 ;  /* 0x0000000e59600223 */ /* 0x000fe20000010060 */
[----:B------:R-:W-:Y:S01]  /*1ad0*/  F2FP.BF16.F32.PACK_AB R89, RZ, R92 ;  /* 0x0000005cff59723e */ /* 0x000fe200000010ff */
[----:B0-----:R-:W-:Y:S01]  /*1ae0*/  @P0 FMUL.FTZ R87, R87, R88 ;  /* 0x0000005857570220 */ /* 0x001fe20000410000 */
[----:B------:R-:W-:Y:S02]  /*1af0*/  F2FP.BF16.F32.PACK_AB R88, RZ, R93 ;  /* 0x0000005dff58723e */ /* 0x000fe400000010ff */
[----:B------:R-:W-:Y:S01]  /*1b00*/  F2FP.BF16.F32.PACK_AB R106, RZ, R96 ;  /* 0x00000060ff6a723e */ /* 0x000fe200000010ff */
[----:B------:R-:W-:Y:S01]  /*1b10*/  @P0 FFMA.FTZ R100, R87, R15, R100 ;  /* 0x0000000f57640223 */ /* 0x000fe20000010064 */
[----:B------:R-:W-:Y:S02]  /*1b20*/  F2FP.BF16.F32.PACK_AB R84, RZ, R98 ;  /* 0x00000062ff54723e */ /* 0x000fe400000010ff */
[----:B------:R-:W-:-:S02]  /*1b30*/  PRMT R85, R85, 0x5410, R86 ;  /* 0x0000541055557816 */ /* 0x000fc40000000056 */
[----:B------:R-:W-:Y:S02]  /*1b40*/  F2FP.BF16.F32.PACK_AB R87, RZ, R100 ;  /* 0x00000064ff57723e */ /* 0x000fe400000010ff */
[----:B------:R-:W-:Y:S02]  /*1b50*/  PRMT R86, R89, 0x5410, R104 ;  /* 0x0000541059567816 */ /* 0x000fe40000000068 */
[----:B------:R-:W-:Y:S02]  /*1b60*/  PRMT R84, R84, 0x5410, R88 ;  /* 0x0000541054547816 */ /* 0x000fe40000000058 */
[----:B------:R-:W-:Y:S01]  /*1b70*/  PRMT R87, R106, 0x5410, R87 ;  /* 0x000054106a577816 */ /* 0x000fe20000000057 */
[----:B------:R-:W-:Y:S06]  /*1b80*/  BRA `(.L_x_4247) ;  /* 0x0000000000d87947 */ /* 0x000fec0003800000 */
.L_x_4246:
[----:B------:R-:W0:Y:S01]  /*1b90*/  @UP1 LDCU UR4, c[0x0][0x40c] ;  /* 0x00008180ff0417ac */ /* 0x000e220008000800 */
[----:B--2--5:R-:W-:Y:S01]  /*1ba0*/  @P1 SHF.L.U32 R84, R8, 0x10, RZ ;  /* 0x0000001008541819 */ /* 0x024fe200000006ff */
[----:B------:R-:W-:Y:S01]  /*1bb0*/  HFMA2 R98, -RZ, RZ, 0, 0 ;  /* 0x00000000ff627431 */ /* 0x000fe200000001ff */
[----:B------:R-:W-:Y:S01]  /*1bc0*/  @P1 SHF.L.U32 R86, R10, 0x10, RZ ;  /* 0x000000100a561819 */ /* 0x000fe200000006ff */
[----:B------:R-:W1:Y:S01]  /*1bd0*/  @UP1 LDCU UR18, c[0x0][0x40c] ;  /* 0x00008180ff1217ac */ /* 0x000e620008000800 */
[----:B------:R-:W-:Y:S02]  /*1be0*/  @P1 SHF.L.U32 R88, R11, 0x10, RZ ;  /* 0x000000100b581819 */ /* 0x000fe400000006ff */
[----:B------:R-:W-:Y:S02]  /*1bf0*/  CS2R R90, SRZ ;  /* 0x00000000005a7805 */ /* 0x000fe4000001ff00 */
[----:B------:R-:W-:Y:S01]  /*1c00*/  CS2R R92, SRZ ;  /* 0x00000000005c7805 */ /* 0x000fe2000001ff00 */
[----:B------:R-:W2:Y:S01]  /*1c10*/  @UP1 LDCU UR19, c[0x0][0x40c] ;  /* 0x00008180ff1317ac */ /* 0x000ea20008000800 */
[----:B------:R-:W-:Y:S01]  /*1c20*/  MOV R96, RZ ;  /* 0x000000ff00607202 */ /* 0x000fe20000000f00 */
[----:B------:R-:W-:Y:S01]  /*1c30*/  HFMA2 R94, -RZ, RZ, 0, 0 ;  /* 0x00000000ff5e7431 */ /* 0x000fe200000001ff */
[----:B------:R-:W-:Y:S01]  /*1c40*/  MOV R100, RZ ;  /* 0x000000ff00647202 */ /* 0x000fe20000000f00 */
[----:B------:R-:W3:Y:S01]  /*1c50*/  @UP1 LDCU UR23, c[0x0][0x40c] ;  /* 0x00008180ff1717ac */ /* 0x000ee20008000800 */
[----:B------:R-:W4:Y:S01]  /*1c60*/  @UP1 LDCU UR5, c[0x0][0x40c] ;  /* 0x00008180ff0517ac */ /* 0x000f220008000800 */
[----:B0-----:R-:W-:Y:S01]  /*1c70*/  @P1 FMUL.FTZ R85, R84, UR4 ;  /* 0x0000000454551c20 */ /* 0x001fe20008410000 */
[----:B------:R-:W-:Y:S01]  /*1c80*/  @P1 SHF.L.U32 R84, R9, 0x10, RZ ;  /* 0x0000001009541819 */ /* 0x000fe200000006ff */
[----:B------:R-:W0:Y:S02]  /*1c90*/  @UP1 LDCU UR4, c[0x0][0x40c] ;  /* 0x00008180ff0417ac */ /* 0x000e240008000800 */
[----:B------:R-:W-:-:S02]  /*1ca0*/  @P1 FMUL.FTZ R98, R85, R16 ;  /* 0x0000001055621220 */ /* 0x000fc40000410000 */
[----:B-1----:R-:W-:Y:S01]  /*1cb0*/  @P1 FMUL.FTZ R85, R84, UR18 ;  /* 0x0000001254551c20 */ /* 0x002fe20008410000 */
[----:B------:R-:W1:Y:S01]  /*1cc0*/  @UP1 LDCU UR22, c[0x0][0x40c] ;  /* 0x00008180ff1617ac */ /* 0x000e620008000800 */
        /* <DEDUP_REMOVED lines=15> */
[----:B0-----:R-:W-:Y:S02]  /*1dc0*/  @P1 FMUL.FTZ R86, R85, UR4 ;  /* 0x0000000455561c20 */ /* 0x001fe40008410000 */
[----:B-1----:R-:W-:Y:S01]  /*1dd0*/  @P1 FMUL.FTZ R88, R87, UR22 ;  /* 0x0000001657581c20 */ /* 0x002fe20008410000 */
        /* <DEDUP_REMOVED lines=17> */
.L_x_4247:
        /* <DEDUP_REMOVED lines=106> */
.L_x_4249:
[----:B------:R-:W-:Y:S05]  /*2590*/  BSYNC.RECONVERGENT B0 ;  /* 0x0000000000007941 */ /* 0x000fea0003800200 */
.L_x_4248:
[----:B------:R-:W-:Y:S01]  /*25a0*/  BAR.SYNC.DEFER_BLOCKING 0x0 ;  /* 0x0000000000007b1d */ /* 0x000fe20000010000 */
[----:B------:R-:W-:Y:S01]  /*25b0*/  HFMA2 R86, -RZ, RZ, 0, 0 ;  /* 0x00000000ff567431 */ /* 0x000fe200000001ff */
[----:B0-----:R-:W-:-:S04]  /*25c0*/  CS2R R2, SRZ ;  /* 0x0000000000027805 */ /* 0x001fc8000001ff00 */
[----:B------:R-:W-:Y:S04]  /*25d0*/  BSSY.RECONVERGENT B0, `(.L_x_4250) ;  /* 0x000000a000007945 */ /* 0x000fe80003800200 */
[----:B------:R-:W-:Y:S05]  /*25e0*/  @P1 BRA `(.L_x_4251) ;  /* 0x0000000000201947 */ /* 0x000fea0003800000 */
[----:B------:R-:W0:Y:S01]  /*25f0*/  S2UR UR5, SR_CgaCtaId ;  /* 0x00000000000579c3 */ /* 0x000e220000008800 */
[----:B------:R-:W-:Y:S01]  /*2600*/  UMOV UR4, 0x400 ;  /* 0x0000040000047882 */ /* 0x000fe20000000000 */
[----:B------:R-:W-:Y:S02]  /*2610*/  SHF.L.U32 R2, R0, 0x3, RZ ;  /* 0x0000000300027819 */ /* 0x000fe400000006ff */
[----:B------:R-:W-:Y:S02]  /*2620*/  MOV R86, 0x300 ;  /* 0x0000030000567802 */ /* 0x000fe40000000f00 */
[----:B------:R-:W-:Y:S01]  /*2630*/  LOP3.LUT R2, R2, 0xf8, RZ, 0xc0, !PT ;  /* 0x000000f802027812 */ /* 0x000fe200078ec0ff */
[----:B0-----:R-:W-:-:S04]  /*2640*/  ULEA UR4, UR5, UR4, 0x18 ;  /* 0x0000000405047291 */ /* 0x001fc8000f8ec0ff */
[----:B------:R-:W-:-:S09]  /*2650*/  @UP0 UIADD3 UR4, UPT, UPT, UR4, 0x20, URZ ;  /* 0x0000002004040890 */ /* 0x000fd2000fffe0ff */
[----:B------:R-:W0:Y:S03]  /*2660*/  LDS.64 R2, [R2+UR4] ;  /* 0x0000000402027984 */ /* 0x000e260008000a00 */
.L_x_4251:
[----:B------:R-:W-:Y:S05]  /*2670*/  BSYNC.RECONVERGENT B0 ;  /* 0x0000000000007941 */ /* 0x000fea0003800200 */
.L_x_4250:
        /* <DEDUP_REMOVED lines=23> */
[----:B-1----:R-:W-:-:S03]  /*27f0*/  IADD3 R89, PT, PT, R85, R86, RZ ;  /* 0x0000005655597210 */ /* 0x002fc60007ffe0ff */
[----:B------:R-:W1:Y:S01]  /*2800*/  SHFL.DOWN PT, R88, R3, 0x1, 0x1f ;  /* 0x08201f0003587f89 */ /* 0x000e6200000e0000 */
        /* <DEDUP_REMOVED lines=28> */
[----:B------:R-:W-:Y:S01]  /*29d0*/  FSEL R88, R89, RZ, !P0 ;  /* 0x000000ff59587208 */ /* 0x000fe20004000000 */
[----:B------:R-:W-:-:S04]  /*29e0*/  UIADD3 UR4, UPT, UPT, UR6, -0x1, URZ ;  /* 0xffffffff06047890 */ /* 0x000fc8000fffe0ff */
[C---:B-1----:R-:W-:Y:S01]  /*29f0*/  FADD.FTZ R85, -R88.reuse, R98 ;  /* 0x0000006258557221 */ /* 0x042fe20000010100 */
        /* <DEDUP_REMOVED lines=23> */
[----:B------:R-:W-:Y:S01]  /*2b70*/  UIMAD UR4, UR4, UR20, URZ ;  /* 0x00000014040472a4 */ /* 0x000fe2000f8e02ff */
[----:B------:R-:W0:Y:S01]  /*2b80*/  LDC.64 R88, c[0x0][0x428] ;  /* 0x00010a00ff587b82 */ /* 0x000e220000000a00 */
[C---:B------:R-:W-:Y:S01]  /*2b90*/  FMUL.FTZ R105, R87.reuse, R85 ;  /* 0x0000005557697220 */ /* 0x040fe20000410000 */
[C---:B------:R-:W-:Y:S01]  /*2ba0*/  FMUL.FTZ R97, R87.reuse, R104 ;  /* 0x0000006857617220 */ /* 0x040fe20000410000 */
[----:B------:R-:W-:Y:S01]  /*2bb0*/  USHF.R.S32.HI UR5, URZ, 0x1f, UR4 ;  /* 0x0000001fff057899 */ /* 0x000fe20008011404 */
[C---:B------:R-:W-:Y:S01]  /*2bc0*/  FMUL.FTZ R99, R87.reuse, R108 ;  /* 0x0000006c57637220 */ /* 0x040fe20000410000 */
[C---:B------:R-:W-:Y:S01]  /*2bd0*/  FMUL.FTZ R3, R87.reuse, R2 ;  /* 0x0000000257037220 */ /* 0x040fe20000410000 */
[C---:B------:R-:W-:Y:S01]  /*2be0*/  FMUL.FTZ R84, R87.reuse, R84 ;  /* 0x0000005457547220 */ /* 0x040fe20000410000 */
[----:B------:R-:W-:Y:S01]  /*2bf0*/  ULEA.HI UR5, UR5, UR4, URZ, 0x3 ;  /* 0x0000000405057291 */ /* 0x000fe2000f8f18ff */
[C---:B------:R-:W-:Y:S01]  /*2c00*/  FMUL.FTZ R93, R87.reuse, R86 ;  /* 0x00000056575d7220 */ /* 0x040fe20000410000 */
[C---:B------:R-:W-:Y:S01]  /*2c10*/  FMUL.FTZ R106, R87.reuse, R106 ;  /* 0x0000006a576a7220 */ /* 0x040fe20000410000 */
[C---:B------:R-:W-:Y:S01]  /*2c20*/  FMUL.FTZ R113, R87.reuse, R92 ;  /* 0x0000005c57717220 */ /* 0x040fe20000410000 */
[C---:B------:R-:W-:Y:S01]  /*2c30*/  FMUL.FTZ R102, R87.reuse, R102 ;  /* 0x0000006657667220 */ /* 0x040fe20000410000 */
[C---:B------:R-:W-:Y:S01]  /*2c40*/  FMUL.FTZ R110, R87.reuse, R110 ;  /* 0x0000006e576e7220 */ /* 0x040fe20000410000 */
[----:B------:R-:W-:Y:S01]  /*2c50*/  MOV R85, UR5 ;  /* 0x0000000500557c02 */ /* 0x000fe20008000f00 */
        /* <DEDUP_REMOVED lines=17> */
[C---:B------:R-:W-:Y:S01]  /*2d70*/  IADD3 R99, PT, PT, R85.reuse, 0x80, RZ ;  /* 0x0000008055637810 */ /* 0x040fe20007ffe0ff */
[C---:B0-----:R-:W-:Y:S01]  /*2d80*/  IMAD.WIDE.U32 R96, R85.reuse, 0x10, R88 ;  /* 0x0000001055607825 */ /* 0x041fe200078e0058 */
[----:B------:R-:W-:-:S03]  /*2d90*/  IADD3 R101, PT, PT, R85, 0x100, RZ ;  /* 0x0000010055657810 */ /* 0x000fc60007ffe0ff */
[----:B------:R-:W-:Y:S01]  /*2da0*/  FFMA.FTZ R91, R106, R77, R53 ;  /* 0x0000004d6a5b7223 */ /* 0x000fe20000010035 */
[----:B------:R-:W-:Y:S01]  /*2db0*/  FFMA.FTZ R3, R3, R80, R56 ;  /* 0x0000005003037223 */ /* 0x000fe20000010038 */
[----:B------:R-:W-:Y:S01]  /*2dc0*/  FFMA.FTZ R84, R84, R81, R57 ;  /* 0x0000005154547223 */ /* 0x000fe20000010039 */
[----:B------:R-:W-:Y:S01]  /*2dd0*/  FFMA.FTZ R85, R93, R82, R58 ;  /* 0x000000525d557223 */ /* 0x000fe2000001003a */
[----:B------:R-:W-:Y:S01]  /*2de0*/  FFMA.FTZ R90, R107, R68, R44 ;  /* 0x000000446b5a7223 */ /* 0x000fe2000001002c */
[----:B------:R-:W-:Y:S01]  /*2df0*/  FFMA.FTZ R93, R122, R69, R45 ;  /* 0x000000457a5d7223 */ /* 0x000fe2000001002d */
[----:B------:R-:W-:-:S04]  /*2e00*/  IMAD.WIDE.U32 R98, R99, 0x10, R88 ;  /* 0x0000001063627825 */ /* 0x000fc800078e0058 */
[----:B------:R-:W-:Y:S01]  /*2e10*/  FFMA.FTZ R110, R110, R79, R55 ;  /* 0x0000004f6e6e7223 */ /* 0x000fe20000010037 */
[----:B------:R-:W-:Y:S01]  /*2e20*/  F2FP.BF16.F32.PACK_AB R86, R91, R86 ;  /* 0x000000565b56723e */ /* 0x000fe200000010ff */
        /* <DEDUP_REMOVED lines=20> */
[----:B------:R-:W-:Y:S02]  /*2f70*/  F2FP.BF16.F32.PACK_AB R91, R108, R91 ;  /* 0x0000005b6c5b723e */ /* 0x000fe400000010ff */
[----:B------:R-:W-:Y:S01]  /*2f80*/  F2FP.BF16.F32.PACK_AB R89, R118, R89 ;  /* 0x000000597659723e */ /* 0x000fe200000010ff */
[----:B------:R0:W-:Y:S01]  /*2f90*/  STG.E.128 desc[UR12][R96.64], R84 ;  /* 0x0000005460007986 */ /* 0x0001e2000c101d0c */
[----:B------:R-:W-:Y:S02]  /*2fa0*/  F2FP.BF16.F32.PACK_AB R88, R3, R88 ;  /* 0x000000580358723e */ /* 0x000fe400000010ff */
[----:B------:R-:W-:Y:S02]  /*2fb0*/  F2FP.BF16.F32.PACK_AB R95, R92, R95 ;  /* 0x0000005f5c5f723e */ /* 0x000fe400000010ff */
[----:B------:R-:W-:Y:S01]  /*2fc0*/  F2FP.BF16.F32.PACK_AB R94, R94, R113 ;  /* 0x000000715e5e723e */ /* 0x000fe200000010ff */
[----:B------:R0:W-:Y:S01]  /*2fd0*/  STG.E.128 desc[UR12][R98.64], R88 ;  /* 0x0000005862007986 */ /* 0x0001e2000c101d0c */
[----:B------:R-:W-:-:S02]  /*2fe0*/  F2FP.BF16.F32.PACK_AB R93, R104, R93 ;  /* 0x0000005d685d723e */ /* 0x000fc400000010ff */
[----:B------:R-:W-:-:S05]  /*2ff0*/  F2FP.BF16.F32.PACK_AB R92, R2, R105 ;  /* 0x00000069025c723e */ /* 0x000fca00000010ff */
[----:B------:R0:W-:Y:S02]  /*3000*/  STG.E.128 desc[UR12][R100.64], R92 ;  /* 0x0000005c64007986 */ /* 0x0001e4000c101d0c */
.L_x_4252:
[----:B------:R-:W-:Y:S02]  /*3010*/  UIADD3 UR7, UPT, UPT, UR7, UR16, URZ ;  /* 0x0000001007077290 */ /* 0x000fe4000fffe0ff */
[----:B------:R-:W-:Y:S02]  /*3020*/  UPLOP3.LUT UP0, UPT, UPT, UPT, UP0, 0x40, 0x4 ;  /* 0x000000000004789c */ /* 0x000fe40003f0e800 */
[----:B------:R-:W-:-:S09]  /*3030*/  UISETP.GE.AND UP1, UPT, UR7, UR17, UPT ;  /* 0x000000110700728c */ /* 0x000fd2000bf26270 */
[----:B------:R-:W-:Y:S05]  /*3040*/  BRA.U !UP1, `(.L_x_4253) ;  /* 0xffffffd5090c7547 */ /* 0x000fea000b83ffff */
[----:B------:R-:W-:Y:S05]  /*3050*/  EXIT ;  /* 0x000000000000794d */ /* 0x000fea0003800000 */
.L_x_4254:
        /* <DEDUP_REMOVED lines=10> */
.L_x_20770:


//--------------------- .text._ZN10layer_norm13ln_fwd_kernelINS_13Kernel_traitsIf13__nv_bfloat16S2_S2_fjLj3072ELj1ELj1ELj4ELj16ENS_18Kernel_traits_baseILj3072EfS2_S2_S2_fjLj128EEEEELb1ELb0ELb0ELb0EEEvNS_9FwdParamsE --------------------------
	.section	.text._ZN10layer_norm13ln_fwd_kernelINS_13Kernel_traitsIf13__nv_bfloat16S2_S2_fjLj3072ELj1ELj1ELj4ELj16ENS_18Kernel_traits_baseILj3072EfS2_S2_S2_fjLj128EEEEELb1ELb0ELb0ELb0EEEvNS_9FwdParamsE,"ax",@progbits
	.align	128
        .global         _ZN10layer_norm13ln_fwd_kernelINS_13Kernel_traitsIf13__nv_bfloat16S2_S2_fjLj3072ELj1ELj1ELj4ELj16ENS_18Kernel_traits_baseILj3072EfS2_S2_S2_fjLj128EEEEELb1ELb0ELb0ELb0EEEvNS_9FwdParamsE
        .type           _ZN10layer_norm13ln_fwd_kernelINS_13Kernel_traitsIf13__nv_bfloat16S2_S2_fjLj3072ELj1ELj1ELj4ELj16ENS_18Kernel_traits_baseILj3072EfS2_S2_S2_fjLj128EEEEELb1ELb0ELb0ELb0EEEvNS_9FwdParamsE,@function
        .size           _ZN10layer_norm13ln_fwd_kernelINS_13Kernel_traitsIf13__nv_bfloat16S2_S2_fjLj3072ELj1ELj1ELj4ELj16ENS_18Kernel_traits_baseILj3072EfS2_S2_S2_fjLj128EEEEELb1ELb0ELb0ELb0EEEvNS_9FwdParamsE,(.L_x_20771 - _ZN10layer_norm13ln_fwd_kernelINS_13Kernel_traitsIf13__nv_bfloat16S2_S2_fjLj3072ELj1ELj1ELj4ELj16ENS_18Kernel_traits_baseILj3072EfS2_S2_S2_fjLj128EEEEELb1ELb0ELb0ELb0EEEvNS_9FwdParamsE)
        .other          _ZN10layer_norm13ln_fwd_kernelINS_13Kernel_traitsIf13__nv_bfloat16S2_S2_fjLj3072ELj1ELj1ELj4ELj16ENS_18Kernel_traits_baseILj3072EfS2_S2_S2_fjLj128EEEEELb1ELb0ELb0ELb0EEEvNS_9FwdParamsE,@"STO_CUDA_ENTRY STV_DEFAULT"
_ZN10layer_norm13ln_fwd_kernelINS_13Kernel_traitsIf13__nv_bfloat16S2_S2_fjLj3072ELj1ELj1ELj4ELj16ENS_18Kernel_traits_baseILj3072EfS2_S2_S2_fjLj128EEEEELb1ELb0ELb0ELb0EEEvNS_9FwdParamsE:
.text._ZN10layer_norm13ln_fwd_kernelINS_13Kernel_traitsIf13__nv_bfloat16S2_S2_fjLj3072ELj1ELj1ELj4ELj16ENS_18Kernel_traits_baseILj3072EfS2_S2_S2_fjLj128EEEEELb1ELb0ELb0ELb0EEEvNS_9FwdParamsE:
        /* <DEDUP_REMOVED lines=75> */
[----:B------:R-:W-:Y:S01]  /*04b0*/  ISETP.GE.U32.AND P0, PT, R10, 0x180, PT ;  /* 0x000001800a00780c */ /* 0x000fe20003f06070 */
[----:B------:R-:W-:-:S12]  /*04c0*/  @P1 VIADD R5, R5, 0x80 ;  /* 0x0000008005051836 */ /* 0x000fd80000000000 */
        /* <DEDUP_REMOVED lines=10> */
.L_x_4256:
        /* <DEDUP_REMOVED lines=9> */
[----:B-1----:R-:W-:-:S03]  /*0600*/  @P1 IMAD.WIDE.U32 R16, R5, 0x20, R16 ;  /* 0x0000002005101825 */ /* 0x002fc600078e0010 */
[----:B------:R0:W5:Y:S01]  /*0610*/  @P0 LDG.E.128 R60, desc[UR6][R14.64+0x10] ;  /* 0x000010060e3c0981 */ /* 0x000162000c1e1d00 */
[----:B------:R-:W-:-:S03]  /*0620*/  @P1 VIADD R5, R5, 0x80 ;  /* 0x0000008005051836 */ /* 0x000fc60000000000 */
        /* <DEDUP_REMOVED lines=17> */
.L_x_4257:
[----:B------:R-:W-:Y:S05]  /*0740*/  BSYNC.RECONVERGENT B0 ;  /* 0x0000000000007941 */ /* 0x000fea0003800200 */
.L_x_4255:
[----:B------:R-:W1:Y:S02]  /*0750*/  LDCU UR4, c[0x0][0x384] ;  /* 0x00007080ff0477ac */ /* 0x000e640008000800 */
[----:B-1----:R-:W-:-:S06]  /*0760*/  UISETP.GE.AND UP0, UPT, UR10, UR4, UPT ;  /* 0x000000040a00728c */ /* 0x002fcc000bf06270 */
[----:B------:R-:W-:-:S13]  /*0770*/  PLOP3.LUT P0, PT, PT, PT, UP0, 0x80, 0x8 ;  /* 0x000000000008781c */ /* 0x000fda0003f0f008 */
[----:B------:R-:W-:Y:S05]  /*0780*/  @P0 EXIT ;  /* 0x000000000000094d */ /* 0x000fea0003800000 */
[----:B------:R-:W-:Y:S01]  /*0790*/  IMAD.HI.U32 R5, R11, -0x326172a9, RZ ;  /* 0xcd9e8d570b057827 */ /* 0x000fe200078e00ff */
[----:B------:R-:W1:Y:S03]  /*07a0*/  LDCU.64 UR4, c[0x0][0x3e0] ;  /* 0x00007c00ff0477ac */ /* 0x000e660008000a00 */
[C---:B0-----:R-:W-:Y:S01]  /*07b0*/  IMAD.HI.U32 R6, R9.reuse, -0x2daee0ad, RZ ;  /* 0xd2511f5309067827 */ /* 0x041fe200078e00ff */
[----:B------:R-:W-:Y:S01]  /*07c0*/  LOP3.LUT R5, R8, UR8, R5, 0x96, !PT ;  /* 0x0000000808057c12 */ /* 0x000fe2000f8e9605 */
[----:B------:R-:W0:Y:S02]  /*07d0*/  LDCU UR36, c[0x0][0x388] ;  /* 0x00007100ff2477ac */ /* 0x000e240008000800 */
        /* <DEDUP_REMOVED lines=11> */
[----:B-1----:R-:W-:Y:S01]  /*0890*/  UISETP.NE.U32.AND UP0, UPT, UR4, URZ, UPT ;  /* 0x000000ff0400728c */ /* 0x002fe2000bf05070 */
[----:B------:R-:W1:Y:S02]  /*08a0*/  LDCU.64 UR12, c[0x0][0x3a0] ;  /* 0x00007400ff0c77ac */ /* 0x000e640008000a00 */
        /* <DEDUP_REMOVED lines=35> */
[C---:B------:R-:W-:Y:S01]  /*0ae0*/  IMAD.HI.U32 R7, R5.reuse, -0x326172a9, RZ ;  /* 0xcd9e8d5705077827 */ /* 0x040fe200078e00ff */
[C---:B------:R-:W-:Y:S02]  /*0af0*/  LOP3.LUT R13, R4.reuse, 0x7f, RZ, 0xc0, !PT ;  /* 0x0000007f040d7812 */ /* 0x040fe400078ec0ff */
[----:B------:R-:W-:Y:S01]  /*0b00*/  SHF.L.U32 R4, R4, 0x1, RZ ;  /* 0x0000000104047819 */ /* 0x000fe200000006ff */
[----:B------:R-:W-:Y:S01]  /*0b10*/  IMAD R6, R6, -0x2daee0ad, RZ ;  /* 0xd2511f5306067824 */ /* 0x000fe200078e02ff */
[----:B------:R-:W-:Y:S01]  /*0b20*/  LOP3.LUT R7, R14, UR30, R7, 0x96, !PT ;  /* 0x0000001e0e077c12 */ /* 0x000fe2000f8e9607 */
[----:B------:R-:W-:Y:S01]  /*0b30*/  IMAD R14, R5, -0x326172a9, RZ ;  /* 0xcd9e8d57050e7824 */ /* 0x000fe200078e02ff */
[----:B------:R-:W-:Y:S01]  /*0b40*/  VIADDMNMX R16, R13, -R3, RZ, !PT ;  /* 0x800000030d107246 */ /* 0x000fe200078001ff */
[----:B------:R-:W-:-:S03]  /*0b50*/  IMAD.HI.U32 R5, R15, -0x326172a9, RZ ;  /* 0xcd9e8d570f057827 */ /* 0x000fc600078e00ff */
[----:B------:R-:W-:Y:S01]  /*0b60*/  VIMNMX R16, PT, PT, R16, 0x20, PT ;  /* 0x0000002010107848 */ /* 0x000fe20003fe0100 */
[----:B------:R-:W-:Y:S01]  /*0b70*/  IMAD.HI.U32 R3, R7, -0x2daee0ad, RZ ;  /* 0xd2511f5307037827 */ /* 0x000fe200078e00ff */
[----:B------:R-:W-:-:S03]  /*0b80*/  LOP3.LUT R14, R14, UR32, R5, 0x96, !PT ;  /* 0x000000200e0e7c12 */ /* 0x000fc6000f8e9605 */
[----:B------:R-:W-:Y:S01]  /*0b90*/  IMAD R2, R2, -0x20, R13 ;  /* 0xffffffe002027824 */ /* 0x000fe200078e020d */
[----:B------:R-:W-:Y:S01]  /*0ba0*/  LOP3.LUT R13, R6, UR33, R3, 0x96, !PT ;  /* 0x00000021060d7c12 */ /* 0x000fe2000f8e9603 */
[----:B------:R-:W-:Y:S01]  /*0bb0*/  IMAD R5, R7, -0x2daee0ad, RZ ;  /* 0xd2511f5307057824 */ /* 0x000fe200078e02ff */
[----:B------:R-:W-:Y:S01]  /*0bc0*/  LOP3.LUT R3, R4, 0xffffff00, RZ, 0xc0, !PT ;  /* 0xffffff0004037812 */ /* 0x000fe200078ec0ff */
[----:B------:R-:W-:Y:S01]  /*0bd0*/  IMAD.HI.U32 R6, R14, -0x2daee0ad, RZ ;  /* 0xd2511f530e067827 */ /* 0x000fe200078e00ff */
[----:B------:R-:W-:-:S03]  /*0be0*/  VIMNMX R2, PT, PT, RZ, R2, !PT ;  /* 0x00000002ff027248 */ /* 0x000fc60007fe0100 */
[----:B------:R-:W-:Y:S01]  /*0bf0*/  IMAD R15, R15, -0x326172a9, RZ ;  /* 0xcd9e8d570f0f7824 */ /* 0x000fe200078e02ff */
[----:B------:R-:W-:Y:S01]  /*0c00*/  LOP3.LUT R6, R5, UR35, R6, 0x96, !PT ;  /* 0x0000002305067c12 */ /* 0x000fe2000f8e9606 */
[----:B------:R-:W-:Y:S01]  /*0c10*/  IMAD.HI.U32 R4, R13, -0x326172a9, RZ ;  /* 0xcd9e8d570d047827 */ /* 0x000fe200078e00ff */
[----:B------:R-:W-:-:S03]  /*0c20*/  VIMNMX R2, PT, PT, R2, 0x20, PT ;  /* 0x0000002002027848 */ /* 0x000fc60003fe0100 */
[--C-:B------:R-:W-:Y:S01]  /*0c30*/  IMAD R16, R16, 0x8, R3.reuse ;  /* 0x0000000810107824 */ /* 0x100fe200078e0203 */
[----:B------:R-:W-:Y:S01]  /*0c40*/  LOP3.LUT R5, R15, UR34, R4, 0x96, !PT ;  /* 0x000000220f057c12 */ /* 0x000fe2000f8e9604 */
[----:B------:R-:W-:Y:S02]  /*0c50*/  IMAD R7, R2, 0x8, R3 ;  /* 0x0000000802077824 */ /* 0x000fe400078e0203 */
[----:B------:R-:W-:Y:S01]  /*0c60*/  HFMA2 R2, -RZ, RZ, 0, 0 ;  /* 0x00000000ff027431 */ /* 0x000fe200000001ff */
[----:B------:R-:W-:Y:S01]  /*0c70*/  LOP3.LUT R3, R0, 0x3, RZ, 0xc0, !PT ;  /* 0x0000000300037812 */ /* 0x000fe200078ec0ff */
[----:B------:R-:W-:Y:S01]  /*0c80*/  IMAD R0, R13, -0x326172a9, RZ ;  /* 0xcd9e8d570d007824 */ /* 0x000fe200078e02ff */
[----:B------:R-:W-:Y:S01]  /*0c90*/  I2FP.F32.U32 R4, R16 ;  /* 0x0000001000047245 */ /* 0x000fe20000201000 */
[----:B------:R-:W-:-:S05]  /*0ca0*/  IMAD R16, R14, -0x2daee0ad, RZ ;  /* 0xd2511f530e107824 */ /* 0x000fca00078e02ff */
[----:B-1234-:R-:W0:Y:S02]  /*0cb0*/  MUFU.RCP R4, R4 ;  /* 0x0000000400047308 */ /* 0x01ee240000001000 */
.L_x_4515:
[----:B-1----:R-:W1:Y:S01]  /*0cc0*/  @UP0 LDCU.64 UR4, c[0x0][0x3e0] ;  /* 0x00007c00ff0407ac */ /* 0x002e620008000a00 */
[----:B------:R-:W-:Y:S01]  /*0cd0*/  PLOP3.LUT P0, PT, PT, PT, UP0, 0x80, 0x8 ;  /* 0x000000000008781c */ /* 0x000fe20003f0f008 */
[----:B-1----:R-:W-:-:S06]  /*0ce0*/  @UP0 UIMAD.WIDE UR4, UR10, 0x2, UR4 ;  /* 0x000000020a0408a5 */ /* 0x002fcc000f8e0204 */
[----:B0-23--:R-:W-:Y:S02]  /*0cf0*/  IMAD.U32 R68, RZ, RZ, UR4 ;  /* 0x00000004ff447e24 */ /* 0x00dfe4000f8e00ff */
[----:B------:R-:W-:-:S05]  /*0d00*/  IMAD.U32 R69, RZ, RZ, UR5 ;  /* 0x00000005ff457e24 */ /* 0x000fca000f8e00ff */
[----:B------:R-:W2:Y:S01]  /*0d10*/  @P0 LDG.E.U16 R68, desc[UR6][R68.64] ;  /* 0x0000000644440981 */ /* 0x000ea2000c1e1500 */
[----:B------:R-:W-:Y:S01]  /*0d20*/  PLOP3.LUT P0, PT, PT, PT, UP0, 0x80, 0x8 ;  /* 0x000000000008781c */ /* 0x000fe20003f0f008 */
[----:B0-----:R-:W-:Y:S01]  /*0d30*/  UIMAD UR4, UR10, UR36, URZ ;  /* 0x000000240a0472a4 */ /* 0x001fe2000f8e02ff */
[----:B------:R-:W-:Y:S01]  /*0d40*/  ISETP.GE.U32.AND P1, PT, R10, 0x80, PT ;  /* 0x000000800a00780c */ /* 0x000fe20003f26070 */
[----:B------:R-:W-:Y:S02]  /*0d50*/  BSSY.RECONVERGENT B0, `(.L_x_4258) ;  /* 0x0000554000007945 */ /* 0x000fe40003800200 */
[----:B------:R-:W-:Y:S01]  /*0d60*/  USHF.R.S32.HI UR5, URZ, 0x1f, UR4 ;  /* 0x0000001fff057899 */ /* 0x000fe20008011404 */
[----:B------:R-:W-:-:S03]  /*0d70*/  P2R R18, PR, RZ, 0x2 ;  /* 0x00000002ff127803 */ /* 0x000fc60000000000 */
[----:B------:R-:W-:-:S03]  /*0d80*/  ULEA.HI UR5, UR5, UR4, URZ, 0x3 ;  /* 0x0000000405057291 */ /* 0x000fc6000f8f18ff */
[----:B------:R-:W-:-:S03]  /*0d90*/  UMOV UR4, 0x3f800000 ;  /* 0x3f80000000047882 */ /* 0x000fc60000000000 */
[----:B------:R-:W-:-:S04]  /*0da0*/  MOV R71, UR5 ;  /* 0x0000000500477c02 */ /* 0x000fc80008000f00 */
[----:B------:R-:W-:-:S05]  /*0db0*/  LEA.HI.SX32 R14, R71, R12, 0x1d ;  /* 0x0000000c470e7211 */ /* 0x000fca00078feaff */
[----:B------:R-:W-:Y:S01]  /*0dc0*/  IMAD.MOV.U32 R78, RZ, RZ, R14 ;  /* 0x000000ffff4e7224 */ /* 0x000fe200078e000e */
        /* <DEDUP_REMOVED lines=23> */
.L_x_20603:
[----:B------:R-:W-:Y:S05]  /*0f40*/  BRX R84 -0xf50                                         (*"BRANCH_TARGETS .L_x_20604,.L_x_20605,.L_x_20606"*) ;  /* 0xfffffff0542c7949 */ /* 0x000fea000383ffff */
.L_x_20606:
[----:B------:R-:W-:Y:S01]  /*0f50*/  VIADD R13, R3, 0x1 ;  /* 0x00000001030d7836 */ /* 0x000fe20000000000 */
[----:B------:R-:W-:Y:S01]  /*0f60*/  MOV R15, R5 ;  /* 0x00000005000f7202 */ /* 0x000fe20000000f00 */
[----:B------:R-:W-:Y:S01]  /*0f70*/  IMAD.MOV.U32 R76, RZ, RZ, R16 ;  /* 0x000000ffff4c7224 */ /* 0x000fe200078e0010 */
[----:B------:R-:W-:Y:S06]  /*0f80*/  BRA `(.L_x_4262) ;  /* 0x0000000000f47947 */ /* 0x000fec0003800000 */
.L_x_20604:
[----:B------:R-:W-:Y:S01]  /*0f90*/  IMAD.MOV.U32 R76, RZ, RZ, R16 ;  /* 0x000000ffff4c7224 */ /* 0x000fe200078e0010 */
[----:B------:R-:W-:Y:S01]  /*0fa0*/  MOV R15, R6 ;  /* 0x00000006000f7202 */ /* 0x000fe20000000f00 */
[----:B------:R-:W-:Y:S01]  /*0fb0*/  IMAD.MOV.U32 R13, RZ, RZ, 0x3 ;  /* 0x00000003ff0d7424 */ /* 0x000fe200078e00ff */
[----:B------:R-:W-:Y:S06]  /*0fc0*/  BRA `(.L_x_4262) ;  /* 0x0000000000e47947 */ /* 0x000fec0003800000 */
.L_x_20605:
        /* <DEDUP_REMOVED lines=13> */
.L_x_4264:
[----:B------:R-:W-:Y:S05]  /*10a0*/  BSYNC.RECONVERGENT B2 ;  /* 0x0000000000027941 */ /* 0x000fea0003800200 */
.L_x_4263:
        /* <DEDUP_REMOVED lines=43> */
.L_x_4262:
[----:B------:R-:W-:Y:S05]  /*1360*/  BSYNC.RECONVERGENT B1 ;  /* 0x0000000000017941 */ /* 0x000fea0003800200 */
.L_x_4261:
[----:B------:R-:W0:Y:S01]  /*1370*/  LDC R82, c[0x0][0x408] ;  /* 0x00010200ff527b82 */ /* 0x000e220000000800 */
[----:B------:R-:W-:Y:S01]  /*1380*/  HFMA2 R78, -RZ, RZ, 0.1171875, 0 ;  /* 0x2f800000ff4e7431 */ /* 0x000fe200000001ff */
[----:B------:R-:W-:Y:S01]  /*1390*/  I2FP.F32.U32 R3, R15 ;  /* 0x0000000f00037245 */ /* 0x000fe20000201000 */
[----:B-----5:R-:W-:Y:S01]  /*13a0*/  IMAD.U32 R15, R72, 0x10000, RZ ;  /* 0x00010000480f7824 */ /* 0x020fe200078e00ff */
[----:B------:R-:W-:Y:S01]  /*13b0*/  ISETP.NE.AND P1, PT, R13, 0x1, PT ;  /* 0x000000010d00780c */ /* 0x000fe20003f25270 */
[----:B------:R-:W-:Y:S01]  /*13c0*/  IMAD.U32 R16, R68, 0x10000, RZ ;  /* 0x0001000044107824 */ /* 0x000fe200078e00ff */
[----:B------:R-:W-:Y:S01]  /*13d0*/  BSSY.RECONVERGENT B1, `(.L_x_4265) ;  /* 0x0000050000017945 */ /* 0x000fe20003800200 */
[----:B------:R-:W-:Y:S01]  /*13e0*/  FMUL.FTZ R15, R15, UR4 ;  /* 0x000000040f0f7c20 */ /* 0x000fe20008410000 */
[----:B------:R-:W1:Y:S01]  /*13f0*/  LDC R80, c[0x0][0x404] ;  /* 0x00010100ff507b82 */ /* 0x000e620000000800 */
[----:B------:R-:W-:Y:S01]  /*1400*/  HFMA2 R84, -RZ, RZ, 0, 1.1920928955078125e-07 ;  /* 0x00000002ff547431 */ /* 0x000fe200000001ff */
[----:B------:R-:W-:Y:S01]  /*1410*/  PRMT R72, R72, 0x7632, R72 ;  /* 0x0000763248487816 */ /* 0x000fe20000000048 */
[----:B------:R-:W-:Y:S01]  /*1420*/  FFMA.FTZ R3, R3, R78, 1.1641532182693481445e-10 ;  /* 0x2f00000003037423 */ /* 0x000fe2000001004e */
[----:B------:R-:W-:Y:S01]  /*1430*/  PRMT R68, R68, 0x7632, R68 ;  /* 0x0000763244447816 */ /* 0x000fe20000000044 */
[----:B0-----:R-:W-:-:S03]  /*1440*/  FMUL.FTZ R15, R15, R82 ;  /* 0x000000520f0f7220 */ /* 0x001fc60000410000 */
[----:B-1----:R-:W-:Y:S01]  /*1450*/  FSETP.GTU.FTZ.AND P0, PT, R3, R80, PT ;  /* 0x000000500300720b */ /* 0x002fe20003f1c000 */
        /* <DEDUP_REMOVED lines=14> */
.L_x_4267:
        /* <DEDUP_REMOVED lines=13> */
.L_x_4269:
[----:B------:R-:W-:Y:S05]  /*1610*/  BSYNC.RECONVERGENT B2 ;  /* 0x0000000000027941 */ /* 0x000fea0003800200 */
.L_x_4268:
        /* <DEDUP_REMOVED lines=43> */
.L_x_4266:
[----:B------:R-:W-:Y:S05]  /*18d0*/  BSYNC.RECONVERGENT B1 ;  /* 0x0000000000017941 */ /* 0x000fea0003800200 */
.L_x_4265:
        /* <DEDUP_REMOVED lines=23> */
.L_x_4272:
        /* <DEDUP_REMOVED lines=13> */
.L_x_4274:
[----:B------:R-:W-:Y:S05]  /*1b20*/  BSYNC.RECONVERGENT B2 ;  /* 0x0000000000027941 */ /* 0x000fea0003800200 */
.L_x_4273:
        /* <DEDUP_REMOVED lines=43> */
.L_x_4271:
[----:B------:R-:W-:Y:S05]  /*1de0*/  BSYNC.RECONVERGENT B1 ;  /* 0x0000000000017941 */ /* 0x000fea0003800200 */
.L_x_4270:
[----:B------:R-:W-:Y:S01]  /*1df0*/  I2FP.F32.U32 R3, R3 ;  /* 0x0000000300037245 */ /* 0x000fe20000201000 */
[----:B------:R-:W-:Y:S01]  /*1e00*/  BSSY.RECONVERGENT B1, `(.L_x_4275) ;  /* 0x0000051000017945 */ /* 0x000fe20003800200 */
[----:B------:R-:W-:Y:S02]  /*1e10*/  SHF.L.U32 R68, R73, 0x10, RZ ;  /* 0x0000001049447819 */ /* 0x000fe400000006ff */
[----:B------:R-:W-:Y:S01]  /*1e20*/  ISETP.NE.AND P2, PT, R72, 0x1, PT ;  /* 0x000000014800780c */ /* 0x000fe20003f45270 */
[----:B------:R-:W-:Y:S01]  /*1e30*/  FFMA.FTZ R3, R3, R78, 1.1641532182693481445e-10 ;  /* 0x2f00000003037423 */ /* 0x000fe2000001004e */
[C---:B------:R-:W-:Y:S01]  /*1e40*/  PRMT R86, R69.reuse, 0x7632, R86 ;  /* 0x0000763245567816 */ /* 0x040fe20000000056 */
[----:B------:R-:W-:Y:S01]  /*1e50*/  FMUL.FTZ R85, R68, UR4 ;  /* 0x0000000444557c20 */ /* 0x000fe20008410000 */
[----:B------:R-:W-:Y:S01]  /*1e60*/  IMAD.U32 R68, R69, 0x10000, RZ ;  /* 0x0001000045447824 */ /* 0x000fe200078e00ff */
[----:B------:R-:W-:Y:S02]  /*1e70*/  MOV R69, R0 ;  /* 0x0000000000457202 */ /* 0x000fe40000000f00 */
[----:B------:R-:W-:Y:S01]  /*1e80*/  FMUL.FTZ R85, R85, R82 ;  /* 0x0000005255557220 */ /* 0x000fe20000410000 */
[----:B------:R-:W-:-:S02]  /*1e90*/  FSETP.GTU.FTZ.AND P1, PT, R3, R80, PT ;  /* 0x000000500300720b */ /* 0x000fc40003f3c000 */
[----:B------:R-:W-:Y:S02]  /*1ea0*/  PRMT R3, R73, 0x7632, R3 ;  /* 0x0000763249037816 */ /* 0x000fe40000000003 */
        /* <DEDUP_REMOVED lines=13> */
.L_x_4277:
        /* <DEDUP_REMOVED lines=13> */
.L_x_4279:
[----:B------:R-:W-:Y:S05]  /*2050*/  BSYNC.RECONVERGENT B2 ;  /* 0x0000000000027941 */ /* 0x000fea0003800200 */
.L_x_4278:
        /* <DEDUP_REMOVED lines=43> */
.L_x_4276:
[----:B------:R-:W-:Y:S05]  /*2310*/  BSYNC.RECONVERGENT B1 ;  /* 0x0000000000017941 */ /* 0x000fea0003800200 */
.L_x_4275:
        /* <DEDUP_REMOVED lines=23> */
.L_x_4282:
        /* <DEDUP_REMOVED lines=13> */
.L_x_4284:
[----:B------:R-:W-:Y:S05]  /*2560*/  BSYNC.RECONVERGENT B2 ;  /* 0x0000000000027941 */ /* 0x000fea0003800200 */
.L_x_4283:
        /* <DEDUP_REMOVED lines=43> */
.L_x_4281:
[----:B------:R-:W-:Y:S05]  /*2820*/  BSYNC.RECONVERGENT B1 ;  /* 0x0000000000017941 */ /* 0x000fea0003800200 */
.L_x_4280:
[----:B------:R-:W-:Y:S01]  /*2830*/  I2FP.F32.U32 R3, R3 ;  /* 0x0000000300037245 */ /* 0x000fe20000201000 */
[----:B------:R-:W-:Y:S01]  /*2840*/  IMAD.U32 R68, R74, 0x10000, RZ ;  /* 0x000100004a447824 */ /* 0x000fe200078e00ff */
[----:B------:R-:W-:Y:S01]  /*2850*/  ISETP.NE.AND P4, PT, R72, 0x1, PT ;  /* 0x000000014800780c */ /* 0x000fe20003f85270 */
[----:B------:R-:W-:Y:S01]  /*2860*/  BSSY.RECONVERGENT B1, `(.L_x_4285) ;  /* 0x000004f000017945 */ /* 0x000fe20003800200 */
[----:B------:R-:W-:Y:S01]  /*2870*/  PRMT R74, R74, 0x7632, R74 ;  /* 0x000076324a4a7816 */ /* 0x000fe2000000004a */
[----:B------:R-:W-:Y:S01]  /*2880*/  FFMA.FTZ R3, R3, R78, 1.1641532182693481445e-10 ;  /* 0x2f00000003037423 */ /* 0x000fe2000001004e */
[----:B------:R-:W-:Y:S01]  /*2890*/  FMUL.FTZ R69, R68, UR4 ;  /* 0x0000000444457c20 */ /* 0x000fe20008410000 */
[C---:B------:R-:W-:Y:S02]  /*28a0*/  SHF.L.U32 R68, R70.reuse, 0x10, RZ ;  /* 0x0000001046447819 */ /* 0x040fe400000006ff */
[----:B------:R-:W-:Y:S01]  /*28b0*/  PRMT R70, R70, 0x7632, R70 ;  /* 0x0000763246467816 */ /* 0x000fe20000000046 */
[----:B------:R-:W-:Y:S01]  /*28c0*/  FMUL.FTZ R69, R69, R82 ;  /* 0x0000005245457220 */ /* 0x000fe20000410000 */
[----:B------:R-:W-:Y:S01]  /*28d0*/  FSETP.GTU.FTZ.AND P3, PT, R3, R80, PT ;  /* 0x000000500300720b */ /* 0x000fe20003f7c000 */
        /* <DEDUP_REMOVED lines=14> */
.L_x_4287:
        /* <DEDUP_REMOVED lines=13> */
.L_x_4289:
[----:B------:R-:W-:Y:S05]  /*2a90*/  BSYNC.RECONVERGENT B2 ;  /* 0x0000000000027941 */ /* 0x000fea0003800200 */
.L_x_4288:
        /* <DEDUP_REMOVED lines=43> */
.L_x_4286:
[----:B------:R-:W-:Y:S05]  /*2d50*/  BSYNC.RECONVERGENT B1 ;  /* 0x0000000000017941 */ /* 0x000fea0003800200 */
.L_x_4285:
[----:B------:R-:W-:Y:S01]  /*2d60*/  I2FP.F32.U32 R3, R3 ;  /* 0x0000000300037245 */ /* 0x000fe20000201000 */
[----:B------:R-:W-:Y:S01]  /*2d70*/  IMAD.U32 R70, R70, 0x10000, RZ ;  /* 0x0001000046467824 */ /* 0x000fe200078e00ff */
[----:B------:R-:W-:Y:S01]  /*2d80*/  SHF.L.U32 R74, R74, 0x10, RZ ;  /* 0x000000104a4a7819 */ /* 0x000fe200000006ff */
[----:B------:R-:W-:Y:S01]  /*2d90*/  BSSY.RECONVERGENT B1, `(.L_x_4290) ;  /* 0x000004d000017945 */ /* 0x000fe20003800200 */
[----:B------:R-:W-:Y:S01]  /*2da0*/  ISETP.NE.AND P5, PT, R68, 0x1, PT ;  /* 0x000000014400780c */ /* 0x000fe20003fa5270 */
[----:B------:R-:W-:Y:S02]  /*2db0*/  FFMA.FTZ R3, R3, R78, 1.1641532182693481445e-10 ;  /* 0x2f00000003037423 */ /* 0x000fe4000001004e */
[----:B------:R-:W-:-:S03]  /*2dc0*/  FMUL.FTZ R69, R74, UR4 ;  /* 0x000000044a457c20 */ /* 0x000fc60008410000 */
[----:B------:R-:W-:Y:S01]  /*2dd0*/  FSETP.GTU.FTZ.AND P4, PT, R3, R80, PT ;  /* 0x000000500300720b */ /* 0x000fe20003f9c000 */
[----:B------:R-:W-:Y:S01]  /*2de0*/  FMUL.FTZ R69, R69, R82 ;  /* 0x0000005245457220 */ /* 0x000fe20000410000 */
        /* <DEDUP_REMOVED lines=14> */
.L_x_4292:
        /* <DEDUP_REMOVED lines=13> */
.L_x_4294:
[----:B------:R-:W-:Y:S05]  /*2fa0*/  BSYNC.RECONVERGENT B2 ;  /* 0x0000000000027941 */ /* 0x000fea0003800200 */
.L_x_4293:
        /* <DEDUP_REMOVED lines=43> */
.L_x_4291:
[----:B------:R-:W-:Y:S05]  /*3260*/  BSYNC.RECONVERGENT B1 ;  /* 0x0000000000017941 */ /* 0x000fea0003800200 */
.L_x_4290:
[----:B------:R-:W-:Y:S01]  /*3270*/  I2FP.F32.U32 R3, R3 ;  /* 0x0000000300037245 */ /* 0x000fe20000201000 */
[C---:B------:R-:W-:Y:S01]  /*3280*/  IMAD.U32 R68, R75.reuse, 0x10000, RZ ;  /* 0x000100004b447824 */ /* 0x040fe200078e00ff */
[----:B------:R-:W-:Y:S01]  /*3290*/  ISETP.NE.AND P6, PT, R70, 0x1, PT ;  /* 0x000000014600780c */ /* 0x000fe20003fc5270 */
[----:B------:R-:W-:Y:S01]  /*32a0*/  BSSY.RECONVERGENT B1, `(.L_x_4295) ;  /* 0x0000051000017945 */ /* 0x000fe20003800200 */
[----:B------:R-:W-:Y:S01]  /*32b0*/  PRMT R84, R75, 0x7632, R84 ;  /* 0x000076324b547816 */ /* 0x000fe20000000054 */
[----:B------:R-:W-:Y:S01]  /*32c0*/  FFMA.FTZ R3, R3, R78, 1.1641532182693481445e-10 ;  /* 0x2f00000003037423 */ /* 0x000fe2000001004e */
[----:B------:R-:W-:Y:S01]  /*32d0*/  FMUL.FTZ R69, R68, UR4 ;  /* 0x0000000444457c20 */ /* 0x000fe20008410000 */
[C---:B------:R-:W-:Y:S01]  /*32e0*/  IMAD.U32 R68, R71.reuse, 0x10000, RZ ;  /* 0x0001000047447824 */ /* 0x040fe200078e00ff */
[----:B------:R-:W-:Y:S02]  /*32f0*/  PRMT R86, R71, 0x7632, R86 ;  /* 0x0000763247567816 */ /* 0x000fe40000000056 */
[----:B------:R-:W-:Y:S01]  /*3300*/  FMUL.FTZ R69, R69, R82 ;  /* 0x0000005245457220 */ /* 0x000fe20000410000 */
[----:B------:R-:W-:-:S02]  /*3310*/  FSETP.GTU.FTZ.AND P5, PT, R3, R80, PT ;  /* 0x000000500300720b */ /* 0x000fc40003fbc000 */
[----:B------:R-:W-:Y:S02]  /*3320*/  MOV R3, 0x2 ;  /* 0x0000000200037802 */ /* 0x000fe40000000f00 */
        /* <DEDUP_REMOVED lines=13> */
.L_x_4297:
        /* <DEDUP_REMOVED lines=15> */
.L_x_4299:
[----:B------:R-:W-:Y:S05]  /*34f0*/  BSYNC.RECONVERGENT B2 ;  /* 0x0000000000027941 */ /* 0x000fea0003800200 */
.L_x_4298:
        /* <DEDUP_REMOVED lines=43> */
.L_x_4296:
[----:B------:R-:W-:Y:S05]  /*37b0*/  BSYNC.RECONVERGENT B1 ;  /* 0x0000000000017941 */ /* 0x000fea0003800200 */
.L_x_4295:
[----:B------:R-:W-:Y:S01]  /*37c0*/  I2FP.F32.U32 R69, R69 ;  /* 0x0000004500457245 */ /* 0x000fe20000201000 */
[----:B------:R-:W-:Y:S01]  /*37d0*/  IMAD.U32 R84, R84, 0x10000, RZ ;  /* 0x0001000054547824 */ /* 0x000fe200078e00ff */
[----:B------:R-:W-:Y:S02]  /*37e0*/  SHF.L.U32 R86, R86, 0x10, RZ ;  /* 0x0000001056567819 */ /* 0x000fe400000006ff */
[----:B------:R-:W-:Y:S01]  /*37f0*/  F2FP.BF16.F32.PACK_AB R70, R101, R103 ;  /* 0x000000676546723e */ /* 0x000fe200000010ff */
[----:B------:R-:W-:Y:S01]  /*3800*/  FFMA.FTZ R69, R69, R78, 1.1641532182693481445e-10 ;  /* 0x2f00000045457423 */ /* 0x000fe2000001004e */
[----:B------:R-:W-:Y:S01]  /*3810*/  FMUL.FTZ R71, R84, UR4 ;  /* 0x0000000454477c20 */ /* 0x000fe20008410000 */
[----:B------:R-:W-:-:S03]  /*3820*/  F2FP.BF16.F32.PACK_AB R68, R13, R15 ;  /* 0x0000000f0d44723e */ /* 0x000fc600000010ff */
[----:B------:R-:W-:Y:S01]  /*3830*/  FMUL.FTZ R71, R71, R82 ;  /* 0x0000005247477220 */ /* 0x000fe20000410000 */
[----:B------:R-:W-:Y:S02]  /*3840*/  FSETP.GTU.FTZ.AND P6, PT, R69, R80, PT ;  /* 0x000000504500720b */ /* 0x000fe40003fdc000 */
[----:B------:R-:W-:Y:S02]  /*3850*/  F2FP.BF16.F32.PACK_AB R69, R85, R87 ;  /* 0x000000575545723e */ /* 0x000fe400000010ff */
[----:B------:R-:W-:Y:S02]  /*3860*/  FSEL R71, R71, RZ, !P6 ;  /* 0x000000ff47477208 */ /* 0x000fe40007000000 */
[----:B------:R-:W-:-:S03]  /*3870*/  PLOP3.LUT P6, PT, P6, PT, PT, 0x8, 0x80 ;  /* 0x000000000080781c */ /* 0x000fc600037ce170 */
[----:B------:R-:W-:-:S05]  /*3880*/  FADD.FTZ R107, R71, R86 ;  /* 0x00000056476b7221 */ /* 0x000fca0000010000 */
[----:B------:R-:W-:Y:S01]  /*3890*/  F2FP.BF16.F32.PACK_AB R71, R107, R105 ;  /* 0x000000696b47723e */ /* 0x000fe200000010ff */
[----:B------:R-:W-:Y:S06]  /*38a0*/  BRA `(.L_x_4300) ;  /* 0x0000002800247947 */ /* 0x000fec0003800000 */
.L_x_4260:
        /* <DEDUP_REMOVED lines=16> */
.L_x_4303:
        /* <DEDUP_REMOVED lines=13> */
.L_x_4305:
[----:B------:R-:W-:Y:S05]  /*3a80*/  BSYNC.RECONVERGENT B2 ;  /* 0x0000000000027941 */ /* 0x000fea0003800200 */
.L_x_4304:
        /* <DEDUP_REMOVED lines=43> */
.L_x_4302:
[----:B------:R-:W-:Y:S05]  /*3d40*/  BSYNC.RECONVERGENT B1 ;  /* 0x0000000000017941 */ /* 0x000fea0003800200 */
.L_x_4301:
[----:B------:R-:W0:Y:S01]  /*3d50*/  LDC R82, c[0x0][0x404] ;  /* 0x00010100ff527b82 */ /* 0x000e220000000800 */
[----:B------:R-:W-:Y:S01]  /*3d60*/  HFMA2 R78, -RZ, RZ, 0.1171875, 0 ;  /* 0x2f800000ff4e7431 */ /* 0x000fe200000001ff */
[----:B------:R-:W-:Y:S01]  /*3d70*/  I2FP.F32.U32 R3, R13 ;  /* 0x0000000d00037245 */ /* 0x000fe20000201000 */
[----:B-----5:R-:W-:Y:S01]  /*3d80*/  IMAD.U32 R13, R72, 0x10000, RZ ;  /* 0x00010000480d7824 */ /* 0x020fe200078e00ff */
[----:B------:R-:W-:Y:S01]  /*3d90*/  ISETP.NE.AND P1, PT, R68, 0x1, PT ;  /* 0x000000014400780c */ /* 0x000fe20003f25270 */
[----:B------:R-:W-:Y:S01]  /*3da0*/  BSSY.RECONVERGENT B1, `(.L_x_4306) ;  /* 0x000004e000017945 */ /* 0x000fe20003800200 */
[----:B------:R-:W-:Y:S01]  /*3db0*/  PRMT R72, R72, 0x7632, R72 ;  /* 0x0000763248487816 */ /* 0x000fe20000000048 */
[----:B------:R-:W-:Y:S01]  /*3dc0*/  FMUL.FTZ R13, R13, UR4 ;  /* 0x000000040d0d7c20 */ /* 0x000fe20008410000 */
[----:B------:R-:W1:Y:S01]  /*3dd0*/  LDC R80, c[0x0][0x408] ;  /* 0x00010200ff507b82 */ /* 0x000e620000000800 */
[----:B------:R-:W-:Y:S02]  /*3de0*/  IMAD.MOV.U32 R69, RZ, RZ, 0x2 ;  /* 0x00000002ff457424 */ /* 0x000fe400078e00ff */
[----:B------:R-:W-:-:S05]  /*3df0*/  FFMA.FTZ R3, R3, R78, 1.1641532182693481445e-10 ;  /* 0x2f00000003037423 */ /* 0x000fca000001004e */
[----:B0-----:R-:W-:Y:S02]  /*3e00*/  FSETP.GTU.FTZ.AND P0, PT, R3, R82, PT ;  /* 0x000000520300720b */ /* 0x001fe40003f1c000 */
[----:B------:R-:W-:Y:S02]  /*3e10*/  MOV R3, R0 ;  /* 0x0000000000037202 */ /* 0x000fe40000000f00 */
        /* <DEDUP_REMOVED lines=13> */
.L_x_4308:
        /* <DEDUP_REMOVED lines=13> */
.L_x_4310:
[----:B------:R-:W-:Y:S05]  /*3fc0*/  BSYNC.RECONVERGENT B2 ;  /* 0x0000000000027941 */ /* 0x000fea0003800200 */
.L_x_4309:
        /* <DEDUP_REMOVED lines=43> */
.L_x_4307:
[----:B------:R-:W-:Y:S05]  /*4280*/  BSYNC.RECONVERGENT B1 ;  /* 0x0000000000017941 */ /* 0x000fea0003800200 */
.L_x_4306:
[----:B------:R-:W-:Y:S01]  /*4290*/  ISETP.NE.AND P2, PT, R69, 0x1, PT ;  /* 0x000000014500780c */ /* 0x000fe20003f45270 */
[----:B------:R-:W-:Y:S01]  /*42a0*/  IMAD.U32 R72, R72, 0x10000, RZ ;  /* 0x0001000048487824 */ /* 0x000fe200078e00ff */
[----:B------:R-:W-:Y:S01]  /*42b0*/  I2FP.F32.U32 R3, R3 ;  /* 0x0000000300037245 */ /* 0x000fe20000201000 */
[----:B------:R-:W-:Y:S01]  /*42c0*/  BSSY.RECONVERGENT B1, `(.L_x_4311) ;  /* 0x000004b000017945 */ /* 0x000fe20003800200 */
[----:B------:R-:W-:Y:S02]  /*42d0*/  IMAD.MOV.U32 R70, RZ, RZ, 0x2 ;  /* 0x00000002ff467424 */ /* 0x000fe400078e00ff */
[----:B------:R-:W-:Y:S01]  /*42e0*/  FMUL.FTZ R13, R72, UR4 ;  /* 0x00000004480d7c20 */ /* 0x000fe20008410000 */
[----:B------:R-:W-:-:S03]  /*42f0*/  FFMA.FTZ R3, R3, R78, 1.1641532182693481445e-10 ;  /* 0x2f00000003037423 */ /* 0x000fc6000001004e */
[----:B------:R-:W-:Y:S02]  /*4300*/  FMUL.FTZ R13, R13, R80 ;  /* 0x000000500d0d7220 */ /* 0x000fe40000410000 */
[----:B------:R-:W-:Y:S02]  /*4310*/  FSETP.GTU.FTZ.AND P1, PT, R3, R82, PT ;  /* 0x000000520300720b */ /* 0x000fe40003f3c000 */
[----:B------:R-:W-:Y:S02]  /*4320*/  MOV R3, R0 ;  /* 0x0000000000037202 */ /* 0x000fe40000000f00 */
[----:B------:R-:W-:Y:S02]  /*4330*/  PLOP3.LUT P0, PT, P1, PT, PT, 0x8, 0x80 ;  /* 0x000000000080781c */ /* 0x000fe40000f0e170 */
[----:B------:R-:W-:Y:S01]  /*4340*/  FSEL R13, R13, RZ, !P1 ;  /* 0x000000ff0d0d7208 */ /* 0x000fe20004800000 */
        /* <DEDUP_REMOVED lines=9> */
.L_x_4313:
        /* <DEDUP_REMOVED lines=13> */
.L_x_4315:
[----:B------:R-:W-:Y:S05]  /*44b0*/  BSYNC.RECONVERGENT B2 ;  /* 0x0000000000027941 */ /* 0x000fea0003800200 */
.L_x_4314:
        /* <DEDUP_REMOVED lines=43> */
.L_x_4312:
[----:B------:R-:W-:Y:S05]  /*4770*/  BSYNC.RECONVERGENT B1 ;  /* 0x0000000000017941 */ /* 0x000fea0003800200 */
.L_x_4311:
[----:B------:R-:W-:Y:S01]  /*4780*/  I2FP.F32.U32 R3, R3 ;  /* 0x0000000300037245 */ /* 0x000fe20000201000 */
[----:B------:R-:W-:Y:S01]  /*4790*/  IMAD.U32 R68, R73, 0x10000, RZ ;  /* 0x0001000049447824 */ /* 0x000fe200078e00ff */
[----:B------:R-:W-:Y:S01]  /*47a0*/  ISETP.NE.AND P3, PT, R70, 0x1, PT ;  /* 0x000000014600780c */ /* 0x000fe20003f65270 */
[----:B------:R-:W-:Y:S02]  /*47b0*/  BSSY.RECONVERGENT B1, `(.L_x_4316) ;  /* 0x000004c000017945 */ /* 0x000fe40003800200 */
[----:B------:R-:W-:Y:S01]  /*47c0*/  FFMA.FTZ R3, R3, R78, 1.1641532182693481445e-10 ;  /* 0x2f00000003037423 */ /* 0x000fe2000001004e */
[----:B------:R-:W-:Y:S01]  /*47d0*/  FMUL.FTZ R69, R68, UR4 ;  /* 0x0000000444457c20 */ /* 0x000fe20008410000 */
[----:B------:R-:W-:-:S03]  /*47e0*/  IMAD.MOV.U32 R68, RZ, RZ, 0x2 ;  /* 0x00000002ff447424 */ /* 0x000fc600078e00ff */
[----:B------:R-:W-:Y:S01]  /*47f0*/  FMUL.FTZ R69, R69, R80 ;  /* 0x0000005045457220 */ /* 0x000fe20000410000 */
[----:B------:R-:W-:Y:S02]  /*4800*/  FSETP.GTU.FTZ.AND P2, PT, R3, R82, PT ;  /* 0x000000520300720b */ /* 0x000fe40003f5c000 */
[----:B------:R-:W-:Y:S02]  /*4810*/  PRMT R3, R73, 0x7632, R3 ;  /* 0x0000763249037816 */ /* 0x000fe40000000003 */
        /* <DEDUP_REMOVED lines=12> */
.L_x_4318:
        /* <DEDUP_REMOVED lines=13> */
.L_x_4320:
[----:B------:R-:W-:Y:S05]  /*49b0*/  BSYNC.RECONVERGENT B2 ;  /* 0x0000000000027941 */ /* 0x000fea0003800200 */
.L_x_4319:
        /* <DEDUP_REMOVED lines=43> */
.L_x_4317:
[----:B------:R-:W-:Y:S05]  /*4c70*/  BSYNC.RECONVERGENT B1 ;  /* 0x0000000000017941 */ /* 0x000fea0003800200 */
.L_x_4316:
        /* <DEDUP_REMOVED lines=21> */
.L_x_4323:
        /* <DEDUP_REMOVED lines=13> */
.L_x_4325:
[----:B------:R-:W-:Y:S05]  /*4ea0*/  BSYNC.RECONVERGENT B2 ;  /* 0x0000000000027941 */ /* 0x000fea0003800200 */
.L_x_4324:
        /* <DEDUP_REMOVED lines=43> */
.L_x_4322:
[----:B------:R-:W-:Y:S05]  /*5160*/  BSYNC.RECONVERGENT B1 ;  /* 0x0000000000017941 */ /* 0x000fea0003800200 */
.L_x_4321:
[----:B------:R-:W-:Y:S01]  /*5170*/  I2FP.F32.U32 R3, R3 ;  /* 0x0000000300037245 */ /* 0x000fe20000201000 */
[----:B------:R-:W-:Y:S01]  /*5180*/  IMAD.U32 R68, R74, 0x10000, RZ ;  /* 0x000100004a447824 */ /* 0x000fe200078e00ff */
[----:B------:R-:W-:Y:S01]  /*5190*/  ISETP.NE.AND P4, PT, R70, 0x1, PT ;  /* 0x000000014600780c */ /* 0x000fe20003f85270 */
[----:B------:R-:W-:Y:S01]  /*51a0*/  BSSY.RECONVERGENT B1, `(.L_x_4326) ;  /* 0x000004c000017945 */ /* 0x000fe20003800200 */
[----:B------:R-:W-:Y:S01]  /*51b0*/  PRMT R74, R74, 0x7632, R74 ;  /* 0x000076324a4a7816 */ /* 0x000fe2000000004a */
[----:B------:R-:W-:Y:S01]  /*51c0*/  FFMA.FTZ R3, R3, R78, 1.1641532182693481445e-10 ;  /* 0x2f00000003037423 */ /* 0x000fe2000001004e */
[----:B------:R-:W-:Y:S01]  /*51d0*/  FMUL.FTZ R69, R68, UR4 ;  /* 0x0000000444457c20 */ /* 0x000fe20008410000 */
[----:B------:R-:W-:-:S03]  /*51e0*/  IMAD.MOV.U32 R68, RZ, RZ, 0x2 ;  /* 0x00000002ff447424 */ /* 0x000fc600078e00ff */
[----:B------:R-:W-:Y:S01]  /*51f0*/  FMUL.FTZ R69, R69, R80 ;  /* 0x0000005045457220 */ /* 0x000fe20000410000 */
[----:B------:R-:W-:Y:S02]  /*5200*/  FSETP.GTU.FTZ.AND P3, PT, R3, R82, PT ;  /* 0x000000520300720b */ /* 0x000fe40003f7c000 */
        /* <DEDUP_REMOVED lines=12> */
.L_x_4328:
        /* <DEDUP_REMOVED lines=13> */
.L_x_4330:
[----:B------:R-:W-:Y:S05]  /*53a0*/  BSYNC.RECONVERGENT B2 ;  /* 0x0000000000027941 */ /* 0x000fea0003800200 */
.L_x_4329:
        /* <DEDUP_REMOVED lines=43> */
.L_x_4327:
[----:B------:R-:W-:Y:S05]  /*5660*/  BSYNC.RECONVERGENT B1 ;  /* 0x0000000000017941 */ /* 0x000fea0003800200 */
.L_x_4326:
        /* <DEDUP_REMOVED lines=21> */
.L_x_4333:
        /* <DEDUP_REMOVED lines=13> */
.L_x_4335:
[----:B------:R-:W-:Y:S05]  /*5890*/  BSYNC.RECONVERGENT B2 ;  /* 0x0000000000027941 */ /* 0x000fea0003800200 */
.L_x_4334:
        /* <DEDUP_REMOVED lines=43> */
.L_x_4332:
[----:B------:R-:W-:Y:S05]  /*5b50*/  BSYNC.RECONVERGENT B1 ;  /* 0x0000000000017941 */ /* 0x000fea0003800200 */
.L_x_4331:
        /* <DEDUP_REMOVED lines=9> */
[----:B------:R-:W-:-:S03]  /*5bf0*/  IMAD.MOV.U32 R3, RZ, RZ, 0x2 ;  /* 0x00000002ff037424 */ /* 0x000fc600078e00ff */
[----:B------:R-:W-:Y:S02]  /*5c00*/  FSEL R105, R69, RZ, !P5 ;  /* 0x000000ff45697208 */ /* 0x000fe40006800000 */
[----:B------:R-:W-:Y:S02]  /*5c10*/  MOV R69, R0 ;  /* 0x0000000000457202 */ /* 0x000fe40000000f00 */
        /* <DEDUP_REMOVED lines=10> */
.L_x_4338:
        /* <DEDUP_REMOVED lines=15> */
.L_x_4340:
[----:B------:R-:W-:Y:S05]  /*5db0*/  BSYNC.RECONVERGENT B2 ;  /* 0x0000000000027941 */ /* 0x000fea0003800200 */
.L_x_4339:
        /* <DEDUP_REMOVED lines=43> */
.L_x_4337:
[----:B------:R-:W-:Y:S05]  /*6070*/  BSYNC.RECONVERGENT B1 ;  /* 0x0000000000017941 */ /* 0x000fea0003800200 */
.L_x_4336:
[----:B------:R-:W-:Y:S01]  /*6080*/  I2FP.F32.U32 R69, R69 ;  /* 0x0000004500457245 */ /* 0x000fe20000201000 */
[----:B------:R-:W-:Y:S01]  /*6090*/  IMAD.U32 R84, R84, 0x10000, RZ ;  /* 0x0001000054547824 */ /* 0x000fe200078e00ff */
[----:B------:R-:W-:Y:S02]  /*60a0*/  F2FP.BF16.F32.PACK_AB R70, R101, R103 ;  /* 0x000000676546723e */ /* 0x000fe400000010ff */
[----:B------:R-:W-:Y:S01]  /*60b0*/  F2FP.BF16.F32.PACK_AB R68, R13, R15 ;  /* 0x0000000f0d44723e */ /* 0x000fe200000010ff */
[----:B------:R-:W-:Y:S01]  /*60c0*/  FFMA.FTZ R69, R69, R78, 1.1641532182693481445e-10 ;  /* 0x2f00000045457423 */ /* 0x000fe2000001004e */
[----:B------:R-:W-:-:S04]  /*60d0*/  FMUL.FTZ R71, R84, UR4 ;  /* 0x0000000454477c20 */ /* 0x000fc80008410000 */
[----:B------:R-:W-:Y:S01]  /*60e0*/  FMUL.FTZ R71, R71, R80 ;  /* 0x0000005047477220 */ /* 0x000fe20000410000 */
[----:B------:R-:W-:Y:S02]  /*60f0*/  FSETP.GTU.FTZ.AND P6, PT, R69, R82, PT ;  /* 0x000000524500720b */ /* 0x000fe40003fdc000 */
[----:B------:R-:W-:Y:S02]  /*6100*/  F2FP.BF16.F32.PACK_AB R69, R85, R87 ;  /* 0x000000575545723e */ /* 0x000fe400000010ff */
[----:B------:R-:W-:Y:S02]  /*6110*/  FSEL R107, R71, RZ, !P6 ;  /* 0x000000ff476b7208 */ /* 0x000fe40007000000 */
[----:B------:R-:W-:Y:S02]  /*6120*/  PLOP3.LUT P6, PT, P6, PT, PT, 0x8, 0x80 ;  /* 0x000000000080781c */ /* 0x000fe400037ce170 */
[----:B------:R-:W-:-:S11]  /*6130*/  F2FP.BF16.F32.PACK_AB R71, R107, R105 ;  /* 0x000000696b47723e */ /* 0x000fd600000010ff */
.L_x_4300:
        /* <DEDUP_REMOVED lines=21> */
.L_x_4259:
[----:B------:R-:W-:Y:S05]  /*6290*/  BSYNC.RECONVERGENT B0 ;  /* 0x0000000000007941 */ /* 0x000fea0003800200 */
.L_x_4258:
[----:B------:R-:W-:Y:S01]  /*62a0*/  ISETP.GE.U32.AND P0, PT, R10, 0x100, PT ;  /* 0x000001000a00780c */ /* 0x000fe20003f06070 */
[----:B------:R-:W-:Y:S03]  /*62b0*/  BSSY.RECONVERGENT B0, `(.L_x_4341) ;  /* 0x0000548000007945 */ /* 0x000fe60003800200 */
[----:B------:R-:W-:-:S09]  /*62c0*/  P2R R76, PR, RZ, 0x1 ;  /* 0x00000001ff4c7803 */ /* 0x000fd20000000000 */
        /* <DEDUP_REMOVED lines=26> */
.L_x_4346:
        /* <DEDUP_REMOVED lines=13> */
.L_x_4348:
[----:B------:R-:W-:Y:S05]  /*6540*/  BSYNC.RECONVERGENT B2 ;  /* 0x0000000000027941 */ /* 0x000fea0003800200 */
.L_x_4347:
        /* <DEDUP_REMOVED lines=43> */
.L_x_4345:
[----:B------:R-:W-:Y:S05]  /*6800*/  BSYNC.RECONVERGENT B1 ;  /* 0x0000000000017941 */ /* 0x000fea0003800200 */
.L_x_4344:
        /* <DEDUP_REMOVED lines=29> */
.L_x_4351:
        /* <DEDUP_REMOVED lines=13> */
.L_x_4353:
[----:B------:R-:W-:Y:S05]  /*6ab0*/  BSYNC.RECONVERGENT B2 ;  /* 0x0000000000027941 */ /* 0x000fea0003800200 */
.L_x_4352:
        /* <DEDUP_REMOVED lines=43> */
.L_x_4350:
[----:B------:R-:W-:Y:S05]  /*6d70*/  BSYNC.RECONVERGENT B1 ;  /* 0x0000000000017941 */ /* 0x000fea0003800200 */
.L_x_4349:
        /* <DEDUP_REMOVED lines=23> */
.L_x_4356:
        /* <DEDUP_REMOVED lines=13> */
.L_x_4358:
[----:B------:R-:W-:Y:S05]  /*6fc0*/  BSYNC.RECONVERGENT B2 ;  /* 0x0000000000027941 */ /* 0x000fea0003800200 */
.L_x_4357:
        /* <DEDUP_REMOVED lines=43> */
.L_x_4355:
[----:B------:R-:W-:Y:S05]  /*7280*/  BSYNC.RECONVERGENT B1 ;  /* 0x0000000000017941 */ /* 0x000fea0003800200 */
.L_x_4354:
[----:B------:R-:W-:Y:S01]  /*7290*/  I2FP.F32.U32 R3, R3 ;  /* 0x0000000300037245 */ /* 0x000fe20000201000 */
[----:B------:R-:W-:Y:S01]  /*72a0*/  BSSY.RECONVERGENT B1, `(.L_x_4359) ;  /* 0x0000051000017945 */ /* 0x000fe20003800200 */
[----:B------:R-:W-:Y:S02]  /*72b0*/  SHF.L.U32 R68, R73, 0x10, RZ ;  /* 0x0000001049447819 */ /* 0x000fe400000006ff */
[----:B------:R-:W-:Y:S01]  /*72c0*/  ISETP.NE.AND P2, PT, R72, 0x1, PT ;  /* 0x000000014800780c */ /* 0x000fe20003f45270 */
[----:B------:R-:W-:Y:S02]  /*72d0*/  FFMA.FTZ R3, R3, R86, 1.1641532182693481445e-10 ;  /* 0x2f00000003037423 */ /* 0x000fe40000010056 */
[----:B------:R-:W-:Y:S01]  /*72e0*/  FMUL.FTZ R81, R68, UR4 ;  /* 0x0000000444517c20 */ /* 0x000fe20008410000 */
[----:B------:R-:W-:Y:S02]  /*72f0*/  IMAD.U32 R68, R69, 0x10000, RZ ;  /* 0x0001000045447824 */ /* 0x000fe400078e00ff */
[----:B------:R-:W-:Y:S01]  /*7300*/  FSETP.GTU.FTZ.AND P1, PT, R3, R84, PT ;  /* 0x000000540300720b */ /* 0x000fe20003f3c000 */
[----:B------:R-:W-:Y:S01]  /*7310*/  FMUL.FTZ R81, R81, R82 ;  /* 0x0000005251517220 */ /* 0x000fe20000410000 */
[----:B------:R-:W-:Y:S01]  /*7320*/  PRMT R3, R73, 0x7632, R3 ;  /* 0x0000763249037816 */ /* 0x000fe20000000003 */
[----:B------:R-:W-:-:S03]  /*7330*/  IMAD.MOV.U32 R73, RZ, RZ, 0x2 ;  /* 0x00000002ff497424 */ /* 0x000fc600078e00ff */
[----:B------:R-:W-:Y:S02]  /*7340*/  FSEL R81, R81, RZ, !P1 ;  /* 0x000000ff51517208 */ /* 0x000fe40004800000 */
[----:B------:R-:W-:-:S03]  /*7350*/  PLOP3.LUT P1, PT, P1, PT, PT, 0x8, 0x80 ;  /* 0x000000000080781c */ /* 0x000fc60000f2e170 */
[----:B------:R-:W-:Y:S01]  /*7360*/  FADD.FTZ R83, R81, R68 ;  /* 0x0000004451537221 */ /* 0x000fe20000010000 */
[----:B------:R-:W-:Y:S02]  /*7370*/  PRMT R81, R69, 0x7632, R81 ;  /* 0x0000763245517816 */ /* 0x000fe40000000051 */
        /* <DEDUP_REMOVED lines=10> */
.L_x_4361:
        /* <DEDUP_REMOVED lines=13> */
.L_x_4363:
[----:B------:R-:W-:Y:S05]  /*74f0*/  BSYNC.RECONVERGENT B2 ;  /* 0x0000000000027941 */ /* 0x000fea0003800200 */
.L_x_4362:
        /* <DEDUP_REMOVED lines=43> */
.L_x_4360:
[----:B------:R-:W-:Y:S05]  /*77b0*/  BSYNC.RECONVERGENT B1 ;  /* 0x0000000000017941 */ /* 0x000fea0003800200 */
.L_x_4359:
        /* <DEDUP_REMOVED lines=23> */
.L_x_4366:
        /* <DEDUP_REMOVED lines=13> */
.L_x_4368:
[----:B------:R-:W-:Y:S05]  /*7a00*/  BSYNC.RECONVERGENT B2 ;  /* 0x0000000000027941 */ /* 0x000fea0003800200 */
.L_x_4367:
        /* <DEDUP_REMOVED lines=43> */
.L_x_4365:
[----:B------:R-:W-:Y:S05]  /*7cc0*/  BSYNC.RECONVERGENT B1 ;  /* 0x0000000000017941 */ /* 0x000fea0003800200 */
.L_x_4364:
        /* <DEDUP_REMOVED lines=25> */
.L_x_4371:
        /* <DEDUP_REMOVED lines=13> */
.L_x_4373:
[----:B------:R-:W-:Y:S05]  /*7f30*/  BSYNC.RECONVERGENT B2 ;  /* 0x0000000000027941 */ /* 0x000fea0003800200 */
.L_x_4372:
        /* <DEDUP_REMOVED lines=43> */
.L_x_4370:
[----:B------:R-:W-:Y:S05]  /*81f0*/  BSYNC.RECONVERGENT B1 ;  /* 0x0000000000017941 */ /* 0x000fea0003800200 */
.L_x_4369:
        /* <DEDUP_REMOVED lines=23> */
.L_x_4376:
        /* <DEDUP_REMOVED lines=13> */
.L_x_4378:
[----:B------:R-:W-:Y:S05]  /*8440*/  BSYNC.RECONVERGENT B2 ;  /* 0x0000000000027941 */ /* 0x000fea0003800200 */
.L_x_4377:
        /* <DEDUP_REMOVED lines=43> */
.L_x_4375:
[----:B------:R-:W-:Y:S05]  /*8700*/  BSYNC.RECONVERGENT B1 ;  /* 0x0000000000017941 */ /* 0x000fea0003800200 */
.L_x_4374:
        /* <DEDUP_REMOVED lines=25> */
.L_x_4381:
        /* <DEDUP_REMOVED lines=15> */
.L_x_4383:
[----:B------:R-:W-:Y:S05]  /*8990*/  BSYNC.RECONVERGENT B2 ;  /* 0x0000000000027941 */ /* 0x000fea0003800200 */
.L_x_4382:
        /* <DEDUP_REMOVED lines=43> */
.L_x_4380:
[----:B------:R-:W-:Y:S05]  /*8c50*/  BSYNC.RECONVERGENT B1 ;  /* 0x0000000000017941 */ /* 0x000fea0003800200 */
.L_x_4379:
        /* <DEDUP_REMOVED lines=15> */
.L_x_4343:
        /* <DEDUP_REMOVED lines=16> */
.L_x_4387:
        /* <DEDUP_REMOVED lines=13> */
.L_x_4389:
[----:B------:R-:W-:Y:S05]  /*8f20*/  BSYNC.RECONVERGENT B2 ;  /* 0x0000000000027941 */ /* 0x000fea0003800200 */
.L_x_4388:
        /* <DEDUP_REMOVED lines=43> */
.L_x_4386:
[----:B------:R-:W-:Y:S05]  /*91e0*/  BSYNC.RECONVERGENT B1 ;  /* 0x0000000000017941 */ /* 0x000fea0003800200 */
.L_x_4385:
        /* <DEDUP_REMOVED lines=26> */
.L_x_4392:
        /* <DEDUP_REMOVED lines=13> */
.L_x_4394:
[----:B------:R-:W-:Y:S05]  /*9460*/  BSYNC.RECONVERGENT B2 ;  /* 0x0000000000027941 */ /* 0x000fea0003800200 */
.L_x_4393:
        /* <DEDUP_REMOVED lines=43> */
.L_x_4391:
[----:B------:R-:W-:Y:S05]  /*9720*/  BSYNC.RECONVERGENT B1 ;  /* 0x0000000000017941 */ /* 0x000fea0003800200 */
.L_x_4390:
        /* <DEDUP_REMOVED lines=21> */
.L_x_4397:
        /* <DEDUP_REMOVED lines=13> */
.L_x_4399:
[----:B------:R-:W-:Y:S05]  /*9950*/  BSYNC.RECONVERGENT B2 ;  /* 0x0000000000027941 */ /* 0x000fea0003800200 */
.L_x_4398:
        /* <DEDUP_REMOVED lines=43> */
.L_x_4396:
[----:B------:R-:W-:Y:S05]  /*9c10*/  BSYNC.RECONVERGENT B1 ;  /* 0x0000000000017941 */ /* 0x000fea0003800200 */
.L_x_4395:
        /* <DEDUP_REMOVED lines=22> */
.L_x_4402:
        /* <DEDUP_REMOVED lines=13> */
.L_x_4404:
[----:B------:R-:W-:Y:S05]  /*9e50*/  BSYNC.RECONVERGENT B2 ;  /* 0x0000000000027941 */ /* 0x000fea0003800200 */
.L_x_4403:
        /* <DEDUP_REMOVED lines=43> */
.L_x_4401:
[----:B------:R-:W-:Y:S05]  /*a110*/  BSYNC.RECONVERGENT B1 ;  /* 0x0000000000017941 */ /* 0x000fea0003800200 */
.L_x_4400:
        /* <DEDUP_REMOVED lines=21> */
.L_x_4407:
        /* <DEDUP_REMOVED lines=13> */
.L_x_4409:
[----:B------:R-:W-:Y:S05]  /*a340*/  BSYNC.RECONVERGENT B2 ;  /* 0x0000000000027941 */ /* 0x000fea0003800200 */
.L_x_4408:
        /* <DEDUP_REMOVED lines=43> */
.L_x_4406:
[----:B------:R-:W-:Y:S05]  /*a600*/  BSYNC.RECONVERGENT B1 ;  /* 0x0000000000017941 */ /* 0x000fea0003800200 */
.L_x_4405:
        /* <DEDUP_REMOVED lines=22> */
.L_x_4412:
        /* <DEDUP_REMOVED lines=13> */
.L_x_4414:
[----:B------:R-:W-:Y:S05]  /*a840*/  BSYNC.RECONVERGENT B2 ;  /* 0x0000000000027941 */ /* 0x000fea0003800200 */
.L_x_4413:
        /* <DEDUP_REMOVED lines=43> */
.L_x_4411:
[----:B------:R-:W-:Y:S05]  /*ab00*/  BSYNC.RECONVERGENT B1 ;  /* 0x0000000000017941 */ /* 0x000fea0003800200 */
.L_x_4410:
        /* <DEDUP_REMOVED lines=21> */
.L_x_4417:
        /* <DEDUP_REMOVED lines=13> */
.L_x_4419:
[----:B------:R-:W-:Y:S05]  /*ad30*/  BSYNC.RECONVERGENT B2 ;  /* 0x0000000000027941 */ /* 0x000fea0003800200 */
.L_x_4418:
        /* <DEDUP_REMOVED lines=43> */
.L_x_4416:
[----:B------:R-:W-:Y:S05]  /*aff0*/  BSYNC.RECONVERGENT B1 ;  /* 0x0000000000017941 */ /* 0x000fea0003800200 */
.L_x_4415:
        /* <DEDUP_REMOVED lines=22> */
.L_x_4422:
        /* <DEDUP_REMOVED lines=15> */
.L_x_4424:
[----:B------:R-:W-:Y:S05]  /*b250*/  BSYNC.RECONVERGENT B2 ;  /* 0x0000000000027941 */ /* 0x000fea0003800200 */
.L_x_4423:
        /* <DEDUP_REMOVED lines=43> */
.L_x_4421:
[----:B------:R-:W-:Y:S05]  /*b510*/  BSYNC.RECONVERGENT B1 ;  /* 0x0000000000017941 */ /* 0x000fea0003800200 */
.L_x_4420:
        /* <DEDUP_REMOVED lines=12> */
.L_x_4384:
        /* <DEDUP_REMOVED lines=21> */
.L_x_4342:
[----:B------:R-:W-:Y:S05]  /*b730*/  BSYNC.RECONVERGENT B0 ;  /* 0x0000000000007941 */ /* 0x000fea0003800200 */
.L_x_4341:
        /* <DEDUP_REMOVED lines=28> */
.L_x_4430:
        /* <DEDUP_REMOVED lines=13> */
.L_x_4432:
[----:B------:R-:W-:Y:S05]  /*b9d0*/  BSYNC.RECONVERGENT B2 ;  /* 0x0000000000027941 */ /* 0x000fea0003800200 */
.L_x_4431:
        /* <DEDUP_REMOVED lines=43> */
.L_x_4429:
[----:B------:R-:W-:Y:S05]  /*bc90*/  BSYNC.RECONVERGENT B1 ;  /* 0x0000000000017941 */ /* 0x000fea0003800200 */
.L_x_4428:
        /* <DEDUP_REMOVED lines=29> */
.L_x_4435:
        /* <DEDUP_REMOVED lines=13> */
.L_x_4437:
[----:B------:R-:W-:Y:S05]  /*bf40*/  BSYNC.RECONVERGENT B2 ;  /* 0x0000000000027941 */ /* 0x000fea0003800200 */
.L_x_4436:
        /* <DEDUP_REMOVED lines=43> */
.L_x_4434:
[----:B------:R-:W-:Y:S05]  /*c200*/  BSYNC.RECONVERGENT B1 ;  /* 0x0000000000017941 */ /* 0x000fea0003800200 */
.L_x_4433:
        /* <DEDUP_REMOVED lines=24> */
.L_x_4440:
        /* <DEDUP_REMOVED lines=13> */
.L_x_4442:
[----:B------:R-:W-:Y:S05]  /*c460*/  BSYNC.RECONVERGENT B2 ;  /* 0x0000000000027941 */ /* 0x000fea0003800200 */
.L_x_4441:
        /* <DEDUP_REMOVED lines=43> */
.L_x_4439:
[----:B------:R-:W-:Y:S05]  /*c720*/  BSYNC.RECONVERGENT B1 ;  /* 0x0000000000017941 */ /* 0x000fea0003800200 */
.L_x_4438:
        /* <DEDUP_REMOVED lines=25> */
.L_x_4445:
        /* <DEDUP_REMOVED lines=13> */
.L_x_4447:
[----:B------:R-:W-:Y:S05]  /*c990*/  BSYNC.RECONVERGENT B2 ;  /* 0x0000000000027941 */ /* 0x000fea0003800200 */
.L_x_4446:
        /* <DEDUP_REMOVED lines=43> */
.L_x_4444:
[----:B------:R-:W-:Y:S05]  /*cc50*/  BSYNC.RECONVERGENT B1 ;  /* 0x0000000000017941 */ /* 0x000fea0003800200 */
.L_x_4443:
[----:B------:R-:W-:Y:S01]  /*cc60*/  I2FP.F32.U32 R69, R69 ;  /* 0x0000004500457245 */ /* 0x000fe20000201000 */
[----:B------:R-:W-:Y:S01]  /*cc70*/  IMAD.U32 R3, R3, 0x10000, RZ ;  /* 0x0001000003037824 */ /* 0x000fe200078e00ff */
[----:B------:R-:W-:Y:S01]  /*cc80*/  ISETP.NE.AND P3, PT, R68, 0x1, PT ;  /* 0x000000014400780c */ /* 0x000fe20003f65270 */
[----:B------:R-:W-:Y:S01]  /*cc90*/  IMAD.U32 R94, R94, 0x10000, RZ ;  /* 0x000100005e5e7824 */ /* 0x000fe200078e00ff */
[----:B------:R-:W-:Y:S01]  /*cca0*/  BSSY.RECONVERGENT B1, `(.L_x_4448) ;  /* 0x000004c000017945 */ /* 0x000fe20003800200 */
[----:B------:R-:W-:Y:S01]  /*ccb0*/  FFMA.FTZ R69, R69, R84, 1.1641532182693481445e-10 ;  /* 0x2f00000045457423 */ /* 0x000fe20000010054 */
[----:B------:R-:W-:Y:S01]  /*ccc0*/  FMUL.FTZ R3, R3, UR4 ;  /* 0x0000000403037c20 */ /* 0x000fe20008410000 */
[----:B------:R-:W-:-:S03]  /*ccd0*/  MOV R72, 0x2 ;  /* 0x0000000200487802 */ /* 0x000fc60000000f00 */
        /* <DEDUP_REMOVED lines=15> */
.L_x_4450:
        /* <DEDUP_REMOVED lines=13> */
.L_x_4452:
[----:B------:R-:W-:Y:S05]  /*cea0*/  BSYNC.RECONVERGENT B2 ;  /* 0x0000000000027941 */ /* 0x000fea0003800200 */
.L_x_4451:
        /* <DEDUP_REMOVED lines=43> */
.L_x_4449:
[----:B------:R-:W-:Y:S05]  /*d160*/  BSYNC.RECONVERGENT B1 ;  /* 0x0000000000017941 */ /* 0x000fea0003800200 */
.L_x_4448:
        /* <DEDUP_REMOVED lines=25> */
.L_x_4455:
        /* <DEDUP_REMOVED lines=13> */
.L_x_4457:
[----:B------:R-:W-:Y:S05]  /*d3d0*/  BSYNC.RECONVERGENT B2 ;  /* 0x0000000000027941 */ /* 0x000fea0003800200 */
.L_x_4456:
        /* <DEDUP_REMOVED lines=43> */
.L_x_4454:
[----:B------:R-:W-:Y:S05]  /*d690*/  BSYNC.RECONVERGENT B1 ;  /* 0x0000000000017941 */ /* 0x000fea0003800200 */
.L_x_4453:
        /* <DEDUP_REMOVED lines=23> */
.L_x_4460:
        /* <DEDUP_REMOVED lines=13> */
.L_x_4462:
[----:B------:R-:W-:Y:S05]  /*d8e0*/  BSYNC.RECONVERGENT B2 ;  /* 0x0000000000027941 */ /* 0x000fea0003800200 */
.L_x_4461:
        /* <DEDUP_REMOVED lines=43> */
.L_x_4459:
[----:B------:R-:W-:Y:S05]  /*dba0*/  BSYNC.RECONVERGENT B1 ;  /* 0x0000000000017941 */ /* 0x000fea0003800200 */
.L_x_4458:
        /* <DEDUP_REMOVED lines=25> */
.L_x_4465:
        /* <DEDUP_REMOVED lines=15> */
.L_x_4467:
[----:B------:R-:W-:Y:S05]  /*de30*/  BSYNC.RECONVERGENT B2 ;  /* 0x0000000000027941 */ /* 0x000fea0003800200 */
.L_x_4466:
        /* <DEDUP_REMOVED lines=43> */
.L_x_4464:
[----:B------:R-:W-:Y:S05]  /*e0f0*/  BSYNC.RECONVERGENT B1 ;  /* 0x0000000000017941 */ /* 0x000fea0003800200 */
.L_x_4463:
        /* <DEDUP_REMOVED lines=15> */
.L_x_4427:
        /* <DEDUP_REMOVED lines=16> */
.L_x_4471:
        /* <DEDUP_REMOVED lines=13> */
.L_x_4473:
[----:B------:R-:W-:Y:S05]  /*e3c0*/  BSYNC.RECONVERGENT B2 ;  /* 0x0000000000027941 */ /* 0x000fea0003800200 */
.L_x_4472:
        /* <DEDUP_REMOVED lines=43> */
.L_x_4470:
[----:B------:R-:W-:Y:S05]  /*e680*/  BSYNC.RECONVERGENT B1 ;  /* 0x0000000000017941 */ /* 0x000fea0003800200 */
.L_x_4469:
        /* <DEDUP_REMOVED lines=26> */
.L_x_4476:
        /* <DEDUP_REMOVED lines=13> */
.L_x_4478:
[----:B------:R-:W-:Y:S05]  /*e900*/  BSYNC.RECONVERGENT B2 ;  /* 0x0000000000027941 */ /* 0x000fea0003800200 */
.L_x_4477:
        /* <DEDUP_REMOVED lines=43> */
.L_x_4475:
[----:B------:R-:W-:Y:S05]  /*ebc0*/  BSYNC.RECONVERGENT B1 ;  /* 0x0000000000017941 */ /* 0x000fea0003800200 */
.L_x_4474:
[----:B------:R-:W-:Y:S01]  /*ebd0*/  I2FP.F32.U32 R3, R3 ;  /* 0x0000000300037245 */ /* 0x000fe20000201000 */
[----:B------:R-:W-:Y:S01]  /*ebe0*/  IMAD.U32 R72, R72, 0x10000, RZ ;  /* 0x0001000048487824 */ /* 0x000fe200078e00ff */
[----:B------:R-:W-:Y:S01]  /*ebf0*/  ISETP.NE.AND P2, PT, R68, 0x1, PT ;  /* 0x000000014400780c */ /* 0x000fe20003f45270 */
[----:B------:R-:W-:Y:S01]  /*ec00*/  BSSY.RECONVERGENT B1, `(.L_x_4479) ;  /* 0x000004c000017945 */ /* 0x000fe20003800200 */
[----:B------:R-:W-:Y:S02]  /*ec10*/  IMAD.MOV.U32 R70, RZ, RZ, 0x2 ;  /* 0x00000002ff467424 */ /* 0x000fe400078e00ff */
[----:B------:R-:W-:Y:S01]  /*ec20*/  FFMA.FTZ R3, R3, R84, 1.1641532182693481445e-10 ;  /* 0x2f00000003037423 */ /* 0x000fe20000010054 */
[----:B------:R-:W-:-:S04]  /*ec30*/  FMUL.FTZ R69, R72, UR4 ;  /* 0x0000000448457c20 */ /* 0x000fc80008410000 */
[----:B------:R-:W-:Y:S01]  /*ec40*/  FSETP.GTU.FTZ.AND P1, PT, R3, R88, PT ;  /* 0x000000580300720b */ /* 0x000fe20003f3c000 */
[----:B------:R-:W-:Y:S01]  /*ec50*/  FMUL.FTZ R69, R69, R86 ;  /* 0x0000005645457220 */ /* 0x000fe20000410000 */
[----:B------:R-:W-:Y:S02]  /*ec60*/  MOV R3, R0 ;  /* 0x0000000000037202 */ /* 0x000fe40000000f00 */
[----:B------:R-:W-:Y:S02]  /*ec70*/  PLOP3.LUT P3, PT, P1, PT, PT, 0x8, 0x80 ;  /* 0x000000000080781c */ /* 0x000fe40000f6e170 */
[----:B------:R-:W-:Y:S02]  /*ec80*/  FSEL R79, R69, RZ, !P1 ;  /* 0x000000ff454f7208 */ /* 0x000fe40004800000 */
        /* <DEDUP_REMOVED lines=10> */
.L_x_4481:
        /* <DEDUP_REMOVED lines=13> */
.L_x_4483:
[----:B------:R-:W-:Y:S05]  /*ee00*/  BSYNC.RECONVERGENT B2 ;  /* 0x0000000000027941 */ /* 0x000fea0003800200 */
.L_x_4482:
        /* <DEDUP_REMOVED lines=43> */
.L_x_4480:
[----:B------:R-:W-:Y:S05]  /*f0c0*/  BSYNC.RECONVERGENT B1 ;  /* 0x0000000000017941 */ /* 0x000fea0003800200 */
.L_x_4479:
        /* <DEDUP_REMOVED lines=22> */
.L_x_4486:
        /* <DEDUP_REMOVED lines=13> */
.L_x_4488:
[----:B------:R-:W-:Y:S05]  /*f300*/  BSYNC.RECONVERGENT B2 ;  /* 0x0000000000027941 */ /* 0x000fea0003800200 */
.L_x_4487:
        /* <DEDUP_REMOVED lines=43> */
.L_x_4485:
[----:B------:R-:W-:Y:S05]  /*f5c0*/  BSYNC.RECONVERGENT B1 ;  /* 0x0000000000017941 */ /* 0x000fea0003800200 */
.L_x_4484:
        /* <DEDUP_REMOVED lines=21> */
.L_x_4491:
        /* <DEDUP_REMOVED lines=13> */
.L_x_4493:
[----:B------:R-:W-:Y:S05]  /*f7f0*/  BSYNC.RECONVERGENT B2 ;  /* 0x0000000000027941 */ /* 0x000fea0003800200 */
.L_x_4492:
        /* <DEDUP_REMOVED lines=43> */
.L_x_4490:
[----:B------:R-:W-:Y:S05]  /*fab0*/  BSYNC.RECONVERGENT B1 ;  /* 0x0000000000017941 */ /* 0x000fea0003800200 */
.L_x_4489:
[----:B------:R-:W-:Y:S01]  /*fac0*/  I2FP.F32.U32 R3, R3 ;  /* 0x0000000300037245 */ /* 0x000fe20000201000 */
[----:B------:R-:W-:Y:S01]  /*fad0*/  BSSY.RECONVERGENT B1, `(.L_x_4494) ;  /* 0x000004e000017945 */ /* 0x000fe20003800200 */
[----:B------:R-:W-:Y:S02]  /*fae0*/  SHF.L.U32 R68, R74, 0x10, RZ ;  /* 0x000000104a447819 */ /* 0x000fe400000006ff */
[----:B------:R-:W-:Y:S01]  /*faf0*/  ISETP.NE.AND P4, PT, R70, 0x1, PT ;  /* 0x000000014600780c */ /* 0x000fe20003f85270 */
[----:B------:R-:W-:Y:S01]  /*fb00*/  FFMA.FTZ R3, R3, R84, 1.1641532182693481445e-10 ;  /* 0x2f00000003037423 */ /* 0x000fe20000010054 */
[----:B------:R-:W-:Y:S01]  /*fb10*/  PRMT R74, R74, 0x7632, R74 ;  /* 0x000076324a4a7816 */ /* 0x000fe2000000004a */
[----:B------:R-:W-:Y:S01]  /*fb20*/  FMUL.FTZ R69, R68, UR4 ;  /* 0x0000000444457c20 */ /* 0x000fe20008410000 */
[----:B------:R-:W-:Y:S02]  /*fb30*/  IMAD.MOV.U32 R68, RZ, RZ, 0x2 ;  /* 0x00000002ff447424 */ /* 0x000fe400078e00ff */
[----:B------:R-:W-:Y:S01]  /*fb40*/  FSETP.GTU.FTZ.AND P3, PT, R3, R88, PT ;  /* 0x000000580300720b */ /* 0x000fe20003f7c000 */
[----:B------:R-:W-:Y:S01]  /*fb50*/  FMUL.FTZ R69, R69, R86 ;  /* 0x0000005645457220 */ /* 0x000fe20000410000 */
[----:B------:R-:W-:-:S04]  /*fb60*/  MOV R3, R0 ;  /* 0x0000000000037202 */ /* 0x000fc80000000f00 */
        /* <DEDUP_REMOVED lines=11> */
.L_x_4496:
        /* <DEDUP_REMOVED lines=13> */
.L_x_4498:
[----:B------:R-:W-:Y:S05]  /*fcf0*/  BSYNC.RECONVERGENT B2 ;  /* 0x0000000000027941 */ /* 0x000fea0003800200 */
.L_x_4497:
        /* <DEDUP_REMOVED lines=43> */
.L_x_4495:
[----:B------:R-:W-:Y:S05]  /*ffb0*/  BSYNC.RECONVERGENT B1 ;  /* 0x0000000000017941 */ /* 0x000fea0003800200 */
.L_x_4494:
        /* <DEDUP_REMOVED lines=21> */
.L_x_4501:
        /* <DEDUP_REMOVED lines=13> */
.L_x_4503:
[----:B------:R-:W-:Y:S05]  /*101e0*/  BSYNC.RECONVERGENT B2 ;  /* 0x0000000000027941 */ /* 0x000fea0003800200 */
.L_x_4502:
        /* <DEDUP_REMOVED lines=43> */
.L_x_4500:
[----:B------:R-:W-:Y:S05]  /*104a0*/  BSYNC.RECONVERGENT B1 ;  /* 0x0000000000017941 */ /* 0x000fea0003800200 */
.L_x_4499:
[----:B------:R-:W-:Y:S01]  /*104b0*/  I2FP.F32.U32 R3, R3 ;  /* 0x0000000300037245 */ /* 0x000fe20000201000 */
[----:B------:R-:W-:Y:S01]  /*104c0*/  BSSY.RECONVERGENT B1, `(.L_x_4504) ;  /* 0x0000050000017945 */ /* 0x000fe20003800200 */
[----:B------:R-:W-:Y:S02]  /*104d0*/  SHF.L.U32 R68, R75, 0x10, RZ ;  /* 0x000000104b447819 */ /* 0x000fe400000006ff */
[----:B------:R-:W-:Y:S01]  /*104e0*/  ISETP.NE.AND P6, PT, R70, 0x1, PT ;  /* 0x000000014600780c */ /* 0x000fe20003fc5270 */
[----:B------:R-:W-:Y:S01]  /*104f0*/  FFMA.FTZ R3, R3, R84, 1.1641532182693481445e-10 ;  /* 0x2f00000003037423 */ /* 0x000fe20000010054 */
[----:B------:R-:W-:Y:S01]  /*10500*/  PRMT R90, R75, 0x7632, R90 ;  /* 0x000076324b5a7816 */ /* 0x000fe2000000005a */
[----:B------:R-:W-:-:S03]  /*10510*/  FMUL.FTZ R69, R68, UR4 ;  /* 0x0000000444457c20 */ /* 0x000fc60008410000 */
[----:B------:R-:W-:Y:S01]  /*10520*/  FSETP.GTU.FTZ.AND P5, PT, R3, R88, PT ;  /* 0x000000580300720b */ /* 0x000fe20003fbc000 */
[----:B------:R-:W-:Y:S01]  /*10530*/  FMUL.FTZ R69, R69, R86 ;  /* 0x0000005645457220 */ /* 0x000fe20000410000 */
[----:B------:R-:W-:-:S04]  /*10540*/  IMAD.MOV.U32 R3, RZ, RZ, 0x2 ;  /* 0x00000002ff037424 */ /* 0x000fc800078e00ff */
        /* <DEDUP_REMOVED lines=12> */
.L_x_4506:
        /* <DEDUP_REMOVED lines=15> */
.L_x_4508:
[----:B------:R-:W-:Y:S05]  /*10700*/  BSYNC.RECONVERGENT B2 ;  /* 0x0000000000027941 */ /* 0x000fea0003800200 */
.L_x_4507:
        /* <DEDUP_REMOVED lines=43> */
.L_x_4505:
[----:B------:R-:W-:Y:S05]  /*109c0*/  BSYNC.RECONVERGENT B1 ;  /* 0x0000000000017941 */ /* 0x000fea0003800200 */
.L_x_4504:
[----:B------:R-:W-:Y:S02]  /*109d0*/  I2FP.F32.U32 R69, R69 ;  /* 0x0000004500457245 */ /* 0x000fe40000201000 */
[----:B------:R-:W-:Y:S02]  /*109e0*/  SHF.L.U32 R90, R90, 0x10, RZ ;  /* 0x000000105a5a7819 */ /* 0x000fe400000006ff */
[----:B------:R-:W-:Y:S01]  /*109f0*/  F2FP.BF16.F32.PACK_AB R70, R93, R95 ;  /* 0x0000005f5d46723e */ /* 0x000fe200000010ff */
[----:B------:R-:W-:Y:S01]  /*10a00*/  FFMA.FTZ R69, R69, R84, 1.1641532182693481445e-10 ;  /* 0x2f00000045457423 */ /* 0x000fe20000010054 */
[----:B------:R-:W-:Y:S01]  /*10a10*/  F2FP.BF16.F32.PACK_AB R68, R79, R77 ;  /* 0x0000004d4f44723e */ /* 0x000fe200000010ff */
[----:B------:R-:W-:-:S03]  /*10a20*/  FMUL.FTZ R71, R90, UR4 ;  /* 0x000000045a477c20 */ /* 0x000fc60008410000 */
[----:B------:R-:W-:Y:S01]  /*10a30*/  FSETP.GTU.FTZ.AND P6, PT, R69, R88, PT ;  /* 0x000000584500720b */ /* 0x000fe20003fdc000 */
[----:B------:R-:W-:Y:S01]  /*10a40*/  FMUL.FTZ R71, R71, R86 ;  /* 0x0000005647477220 */ /* 0x000fe20000410000 */
[----:B------:R-:W-:-:S04]  /*10a50*/  F2FP.BF16.F32.PACK_AB R69, R91, R89 ;  /* 0x000000595b45723e */ /* 0x000fc800000010ff */
[----:B------:R-:W-:Y:S02]  /*10a60*/  FSEL R115, R71, RZ, !P6 ;  /* 0x000000ff47737208 */ /* 0x000fe40007000000 */
[----:B------:R-:W-:Y:S02]  /*10a70*/  PLOP3.LUT P6, PT, P6, PT, PT, 0x8, 0x80 ;  /* 0x000000000080781c */ /* 0x000fe400037ce170 */
[----:B------:R-:W-:-:S11]  /*10a80*/  F2FP.BF16.F32.PACK_AB R71, R115, R113 ;  /* 0x000000717347723e */ /* 0x000fd600000010ff */
.L_x_4468:
        /* <DEDUP_REMOVED lines=21> */
.L_x_4426:
[----:B------:R-:W-:Y:S05]  /*10be0*/  BSYNC.RECONVERGENT B0 ;  /* 0x0000000000007941 */ /* 0x000fea0003800200 */
.L_x_4425:
[----:B------:R-:W-:Y:S01]  /*10bf0*/  ISETP.NE.AND P3, PT, R18, RZ, PT ;  /* 0x000000ff1200720c */ /* 0x000fe20003f65270 */
[----:B------:R-:W-:Y:S01]  /*10c00*/  FADD.FTZ R18, RZ, R15 ;  /* 0x0000000fff127221 */ /* 0x000fe20000010000 */
[C---:B------:R-:W-:Y:S01]  /*10c10*/  ISETP.GT.U32.AND P2, PT, R10.reuse, 0xff, PT ;  /* 0x000000ff0a00780c */ /* 0x040fe20003f44070 */
[----:B------:R-:W1:Y:S01]  /*10c20*/  S2UR UR5, SR_CgaCtaId ;  /* 0x00000000000579c3 */ /* 0x000e620000008800 */
[----:B------:R-:W-:Y:S01]  /*10c30*/  ISETP.GT.U32.AND P1, PT, R10, 0x17f, PT ;  /* 0x0000017f0a00780c */ /* 0x000fe20003f24070 */
[----:B------:R-:W-:Y:S01]  /*10c40*/  FADD.FTZ R18, R13, R18 ;  /* 0x000000120d127221 */ /* 0x000fe20000010000 */
[----:B------:R-:W-:Y:S01]  /*10c50*/  UMOV UR4, 0x400 ;  /* 0x0000040000047882 */ /* 0x000fe20000000000 */
[----:B------:R-:W-:Y:S01]  /*10c60*/  IMAD.U32 R119, RZ, RZ, UR10 ;  /* 0x0000000aff777e24 */ /* 0x000fe2000f8e00ff */
[----:B------:R-:W-:Y:S01]  /*10c70*/  BSSY.RECONVERGENT B0, `(.L_x_4509) ;  /* 0x00000c0000007945 */ /* 0x000fe20003800200 */
[----:B------:R-:W-:-:S04]  /*10c80*/  FADD.FTZ R18, R87, R18 ;  /* 0x0000001257127221 */ /* 0x000fc80000010000 */
[----:B------:R-:W-:-:S04]  /*10c90*/  FADD.FTZ R18, R85, R18 ;  /* 0x0000001255127221 */ /* 0x000fc80000010000 */
[----:B------:R-:W-:-:S04]  /*10ca0*/  FADD.FTZ R18, R103, R18 ;  /* 0x0000001267127221 */ /* 0x000fc80000010000 */
[----:B------:R-:W-:-:S04]  /*10cb0*/  FADD.FTZ R18, R101, R18 ;  /* 0x0000001265127221 */ /* 0x000fc80000010000 */
[----:B------:R-:W-:Y:S01]  /*10cc0*/  FADD.FTZ R18, R105, R18 ;  /* 0x0000001269127221 */ /* 0x000fe20000010000 */
[----:B-1----:R-:W-:-:S03]  /*10cd0*/  ULEA UR4, UR5, UR4, 0x18 ;  /* 0x0000000405047291 */ /* 0x002fc6000f8ec0ff */
[----:B------:R-:W-:Y:S01]  /*10ce0*/  FADD.FTZ R18, R107, R18 ;  /* 0x000000126b127221 */ /* 0x000fe20000010000 */
[----:B------:R-:W-:-:S04]  /*10cf0*/  @UP2 UIADD3 UR4, UPT, UPT, UR4, 0x20, URZ ;  /* 0x0000002004042890 */ /* 0x000fc8000fffe0ff */
[----:B------:R-:W-:-:S05]  /*10d00*/  FSEL R18, R18, RZ, P3 ;  /* 0x000000ff12127208 */ /* 0x000fca0001800000 */
[----:B0-23--:R-:W-:-:S04]  /*10d10*/  FADD.FTZ R68, R17, R18 ;  /* 0x0000001211447221 */ /* 0x00dfc80000010000 */
        /* <DEDUP_REMOVED lines=43> */
[----:B------:R-:W-:Y:S01]  /*10fd0*/  FFMA.FTZ R18, R71, R71, R18 ;  /* 0x0000004747127223 */ /* 0x000fe20000010012 */
[----:B------:R-:W-:-:S04]  /*10fe0*/  FADD.FTZ R71, R19, -R68 ;  /* 0x8000004413477221 */ /* 0x000fc80000010000 */
        /* <DEDUP_REMOVED lines=36> */
[----:B------:R-:W-:Y:S02]  /*11230*/  LOP3.LUT P1, R18, R12, 0x1f, RZ, 0xc0, !PT ;  /* 0x0000001f0c127812 */ /* 0x000fe4000782c0ff */
[----:B------:R-:W-:Y:S02]  /*11240*/  CS2R R70, SRZ ;  /* 0x0000000000467805 */ /* 0x000fe4000001ff00 */
[----:B------:R-:W0:Y:S01]  /*11250*/  SHFL.BFLY PT, R73, R72, 0x8, 0x1f ;  /* 0x0d001f0048497f89 */ /* 0x000e2200000e0000 */
[----:B------:R-:W-:-:S08]  /*11260*/  ISETP.GT.U32.AND P2, PT, R18, 0x3, PT ;  /* 0x000000031200780c */ /* 0x000fd00003f44070 */
[----:B------:R-:W-:-:S04]  /*11270*/  @!P1 SHF.R.U32.HI R18, RZ, 0x2, R12 ;  /* 0x00000002ff129819 */ /* 0x000fc8000001160c */
[----:B------:R-:W-:Y:S01]  /*11280*/  @!P1 LOP3.LUT R18, R18, 0x18, RZ, 0xc0, !PT ;  /* 0x0000001812129812 */ /* 0x000fe200078ec0ff */
[----:B0-----:R-:W-:Y:S01]  /*11290*/  FADD.FTZ R73, R72, R73 ;  /* 0x0000004948497221 */ /* 0x001fe20000010000 */
[----:B------:R-:W-:-:S04]  /*112a0*/  @!P2 SHF.L.U32 R72, R12, 0x3, RZ ;  /* 0x000000030c48a819 */ /* 0x000fc800000006ff */
[----:B------:R-:W0:Y:S02]  /*112b0*/  SHFL.BFLY PT, R74, R73, 0x10, 0x1f ;  /* 0x0e001f00494a7f89 */ /* 0x000e2400000e0000 */
[----:B0-----:R-:W-:Y:S01]  /*112c0*/  FADD.FTZ R69, R73, R74 ;  /* 0x0000004a49457221 */ /* 0x001fe20000010000 */
[----:B------:R-:W-:Y:S01]  /*112d0*/  @!P2 LOP3.LUT R73, R72, 0xf8, RZ, 0xc0, !PT ;  /* 0x000000f84849a812 */ /* 0x000fe200078ec0ff */
[----:B------:R-:W-:Y:S01]  /*112e0*/  IMAD.MOV.U32 R72, RZ, RZ, RZ ;  /* 0x000000ffff487224 */ /* 0x000fe200078e00ff */
[----:B------:R-:W-:Y:S02]  /*112f0*/  @!P2 MOV R72, R7 ;  /* 0x000000070048a202 */ /* 0x000fe40000000f00 */
[----:B------:R0:W-:Y:S01]  /*11300*/  @!P1 STS.64 [R18+UR4], R68 ;  /* 0x0000004412009988 */ /* 0x0001e20008000a04 */
[----:B------:R-:W-:Y:S01]  /*11310*/  BAR.SYNC.DEFER_BLOCKING 0x0 ;  /* 0x0000000000007b1d */ /* 0x000fe20000010000 */
[----:B------:R-:W-:-:S05]  /*11320*/  ISETP.NE.AND P1, PT, RZ, UR14, PT ;  /* 0x0000000eff007c0c */ /* 0x000fca000bf25270 */
[----:B------:R-:W1:Y:S01]  /*11330*/  SHFL.DOWN PT, R75, R72, 0x2, 0x1f ;  /* 0x08401f00484b7f89 */ /* 0x000e6200000e0000 */
[----:B0-----:R-:W-:-:S03]  /*11340*/  I2FP.F32.S32 R18, R72 ;  /* 0x0000004800127245 */ /* 0x001fc60000201400 */
[----:B------:R-:W-:Y:S01]  /*11350*/  @!P2 LDS.64 R70, [R73+UR4] ;  /* 0x000000044946a984 */ /* 0x000fe20008000a00 */
[----:B------:R-:W-:Y:S01]  /*11360*/  ISETP.NE.AND P2, PT, R12, RZ, PT ;  /* 0x000000ff0c00720c */ /* 0x000fe20003f45270 */
[----:B-1----:R-:W-:Y:S01]  /*11370*/  IMAD.IADD R78, R75, 0x1, R72 ;  /* 0x000000014b4e7824 */ /* 0x002fe200078e0248 */
[----:B------:R-:W-:Y:S01]  /*11380*/  I2FP.F32.S32 R68, R75 ;  /* 0x0000004b00447245 */ /* 0x000fe20000201400 */
[----:B------:R-:W0:Y:S03]  /*11390*/  LDC R72, c[0x0][0x448] ;  /* 0x00011200ff487b82 */ /* 0x000e260000000800 */
[----:B------:R-:W-:Y:S01]  /*113a0*/  I2FP.F32.S32 R80, R78 ;  /* 0x0000004e00507245 */ /* 0x000fe20000201400 */
[----:B------:R-:W1:Y:S03]  /*113b0*/  SHFL.DOWN PT, R75, R78, 0x1, 0x1f ;  /* 0x08201f004e4b7f89 */ /* 0x000e6600000e0000 */
[----:B------:R-:W2:Y:S01]  /*113c0*/  MUFU.RCP R82, R80 ;  /* 0x0000005000527308 */ /* 0x000ea20000001000 */
[-C--:B-1----:R-:W-:Y:S01]  /*113d0*/  IADD3 R78, PT, PT, R78, R75.reuse, RZ ;  /* 0x0000004b4e4e7210 */ /* 0x082fe20007ffe0ff */
[----:B------:R-:W1:Y:S01]  /*113e0*/  SHFL.DOWN PT, R117, R70, 0x2, 0x1f ;  /* 0x08401f0046757f89 */ /* 0x000e6200000e0000 */
[----:B------:R-:W-:-:S02]  /*113f0*/  I2FP.F32.S32 R75, R75 ;  /* 0x0000004b004b7245 */ /* 0x000fc40000201400 */
        /* <DEDUP_REMOVED lines=25> */
[----:B------:R-:W3:Y:S01]  /*11590*/  @!P2 LDC.64 R68, c[0x0][0x3c8] ;  /* 0x0000f200ff44ab82 */ /* 0x000ee20000000a00 */
[----:B------:R-:W0:Y:S01]  /*115a0*/  SHFL.IDX PT, R73, R73, RZ, 0x1f ;  /* 0x00001fff49497589 */ /* 0x000e2200000e0000 */
[----:B-1----:R-:W-:-:S04]  /*115b0*/  @!P2 IMAD.WIDE R70, R119, 0x4, R70 ;  /* 0x000000047746a825 */ /* 0x002fc800078e0246 */
[----:B--2---:R-:W-:Y:S01]  /*115c0*/  FMUL.FTZ R18, R117, R117 ;  /* 0x0000007575127220 */ /* 0x004fe20000410000 */
[----:B------:R1:W-:Y:S04]  /*115d0*/  @!P2 STG.E desc[UR6][R70.64], R117 ;  /* 0x000000754600a986 */ /* 0x0003e8000c101906 */
[----:B------:R-:W-:Y:S01]  /*115e0*/  FSEL R75, R18, RZ, P1 ;  /* 0x000000ff124b7208 */ /* 0x000fe20000800000 */
[----:B0-----:R-:W-:Y:S01]  /*115f0*/  FFMA.FTZ R18, R73, UR15, R72 ;  /* 0x0000000f49127c23 */ /* 0x001fe20008010048 */
[----:B------:R-:W-:-:S03]  /*11600*/  MOV R73, UR10 ;  /* 0x0000000a00497c02 */ /* 0x000fc60008000f00 */
[----:B------:R-:W-:Y:S01]  /*11610*/  FADD.FTZ R75, R18, R75 ;  /* 0x0000004b124b7221 */ /* 0x000fe20000010000 */
[----:B------:R-:W-:Y:S01]  /*11620*/  FSEL R18, R117, RZ, !P1 ;  /* 0x000000ff75127208 */ /* 0x000fe20004800000 */
[----:B---3--:R-:W-:-:S04]  /*11630*/  @!P2 IMAD.WIDE R68, R73, 0x4, R68 ;  /* 0x000000044944a825 */ /* 0x008fc800078e0244 */
[----:B------:R-:W0:Y:S02]  /*11640*/  MUFU.RSQ R75, R75 ;  /* 0x0000004b004b7308 */ /* 0x000e240000001400 */
[----:B0-----:R1:W-:Y:S01]  /*11650*/  @!P2 STG.E desc[UR6][R68.64], R75 ;  /* 0x0000004b4400a986 */ /* 0x0013e2000c101906 */
[----:B------:R-:W-:Y:S05]  /*11660*/  @!P3 BRA `(.L_x_4510) ;  /* 0x000000000080b947 */ /* 0x000fea0003800000 */
[----:B------:R-:W0:Y:S01]  /*11670*/  LDC.64 R72, c[0x0][0x428] ;  /* 0x00010a00ff487b82 */ /* 0x000e220000000a00 */
        /* <DEDUP_REMOVED lines=25> */
[----:B0-----:R-:W-:Y:S01]  /*11810*/  IMAD.WIDE.U32 R72, R14, 0x10, R72 ;  /* 0x000000100e487825 */ /* 0x001fe200078e0048 */
[----:B------:R-:W-:-:S02]  /*11820*/  F2FP.BF16.F32.PACK_AB R69, R78, R71 ;  /* 0x000000474e45723e */ /* 0x000fc400000010ff */
[----:B------:R-:W-:Y:S01]  /*11830*/  F2FP.BF16.F32.PACK_AB R70, R117, R70 ;  /* 0x000000467546723e */ /* 0x000fe200000010ff */
[----:B------:R-:W-:Y:S01]  /*11840*/  VIADD R14, R14, 0x80 ;  /* 0x000000800e0e7836 */ /* 0x000fe20000000000 */
[----:B------:R-:W-:-:S05]  /*11850*/  F2FP.BF16.F32.PACK_AB R71, R86, R119 ;  /* 0x000000775647723e */ /* 0x000fca00000010ff */
[----:B------:R0:W-:Y:S02]  /*11860*/  STG.E.128 desc[UR6][R72.64], R68 ;  /* 0x0000004448007986 */ /* 0x0001e4000c101d06 */
.L_x_4510:
[----:B------:R-:W-:Y:S05]  /*11870*/  BSYNC.RECONVERGENT B0 ;  /* 0x0000000000007941 */ /* 0x000fea0003800200 */
.L_x_4509:
[----:B------:R-:W-:Y:S01]  /*11880*/  ISETP.NE.AND P1, PT, R76, RZ, PT ;  /* 0x000000ff4c00720c */ /* 0x000fe20003f25270 */
[----:B------:R-:W-:-:S12]  /*11890*/  BSSY.RECONVERGENT B0, `(.L_x_4511) ;  /* 0x0000022000007945 */ /* 0x000fd80003800200 */
[----:B------:R-:W-:Y:S05]  /*118a0*/  @!P1 BRA `(.L_x_4512) ;  /* 0x0000000000809947 */ /* 0x000fea0003800000 */
[----:B0-----:R-:W0:Y:S01]  /*118b0*/  LDC.64 R72, c[0x0][0x428] ;  /* 0x00010a00ff487b82 */ /* 0x001e220000000a00 */
        /* <DEDUP_REMOVED lines=27> */
[----:B------:R-:W-:Y:S02]  /*11a70*/  F2FP.BF16.F32.PACK_AB R70, R117, R70 ;  /* 0x000000467546723e */ /* 0x000fe400000010ff */
[----:B------:R-:W-:Y:S02]  /*11a80*/  F2FP.BF16.F32.PACK_AB R71, R84, R119 ;  /* 0x000000775447723e */ /* 0x000fe400000010ff */
[----:B------:R-:W-:-:S03]  /*11a90*/  IADD3 R14, PT, PT, R14, 0x80, RZ ;  /* 0x000000800e0e7810 */ /* 0x000fc60007ffe0ff */
[----:B------:R2:W-:Y:S04]  /*11aa0*/  STG.E.128 desc[UR6][R72.64], R68 ;  /* 0x0000004448007986 */ /* 0x0005e8000c101d06 */
.L_x_4512:
[----:B------:R-:W-:Y:S05]  /*11ab0*/  BSYNC.RECONVERGENT B0 ;  /* 0x0000000000007941 */ /* 0x000fea0003800200 */
.L_x_4511:
        /* <DEDUP_REMOVED lines=31> */
[----:B------:R-:W-:-:S05]  /*11cb0*/  F2FP.BF16.F32.PACK_AB R68, R75, R68 ;  /* 0x000000444b44723e */ /* 0x000fca00000010ff */
[----:B------:R3:W-:Y:S02]  /*11cc0*/  STG.E.128 desc[UR6][R72.64], R68 ;  /* 0x0000004448007986 */ /* 0x0007e4000c101d06 */
.L_x_4514:
[----:B------:R-:W-:Y:S05]  /*11cd0*/  BSYNC.RECONVERGENT B0 ;  /* 0x0000000000007941 */ /* 0x000fea0003800200 */
.L_x_4513:
[----:B------:R-:W-:Y:S02]  /*11ce0*/  UIADD3 UR10, UPT, UPT, UR10, UR16, URZ ;  /* 0x000000100a0a7290 */ /* 0x000fe4000fffe0ff */
[----:B------:R-:W-:Y:S02]  /*11cf0*/  UPLOP3.LUT UP2, UPT, UPT, UPT, UP2, 0x40, 0x4 ;  /* 0x000000000004789c */ /* 0x000fe40003f4e820 */
[----:B------:R-:W-:-:S09]  /*11d00*/  UISETP.GE.AND UP1, UPT, UR10, UR17, UPT ;  /* 0x000000110a00728c */ /* 0x000fd2000bf26270 */
[----:B------:R-:W-:Y:S05]  /*11d10*/  BRA.U !UP1, `(.L_x_4515) ;  /* 0xfffffeed09e87547 */ /* 0x000fea000b83ffff */
[----:B------:R-:W-:Y:S05]  /*11d20*/  EXIT ;  /* 0x000000000000794d */ /* 0x000fea0003800000 */
.L_x_4516:
        /* <DEDUP_REMOVED lines=13> */
.L_x_20771:


//--------------------- .text._ZN10layer_norm13ln_fwd_kernelINS_13Kernel_traitsIf13__nv_bfloat16S2_S2_fjLj3072ELj1ELj1ELj4ELj16ENS_18Kernel_traits_baseILj3072EfS2_S2_S2_fjLj128EEEEELb1ELb0ELb0ELb1EEEvNS_9FwdParamsE --------------------------
	.section	.text._ZN10layer_norm13ln_fwd_kernelINS_13Kernel_traitsIf13__nv_bfloat16S2_S2_fjLj3072ELj1ELj1ELj4ELj16ENS_18Kernel_traits_baseILj3072EfS2_S2_S2_fjLj128EEEEELb1ELb0ELb0ELb1EEEvNS_9FwdParamsE,"ax",@progbits
	.align	128
        .global         _ZN10layer_norm13ln_fwd_kernelINS_13Kernel_traitsIf13__nv_bfloat16S2_S2_fjLj3072ELj1ELj1ELj4ELj16ENS_18Kernel_traits_baseILj3072EfS2_S2_S2_fjLj128EEEEELb1ELb0ELb0ELb1EEEvNS_9FwdParamsE
        .type           _ZN10layer_norm13ln_fwd_kernelINS_13Kernel_traitsIf13__nv_bfloat16S2_S2_fjLj3072ELj1ELj1ELj4ELj16ENS_18Kernel_traits_baseILj3072EfS2_S2_S2_fjLj128EEEEELb1ELb0ELb0ELb1EEEvNS_9FwdParamsE,@function
        .size           _ZN10layer_norm13ln_fwd_kernelINS_13Kernel_traitsIf13__nv_bfloat16S2_S2_fjLj3072ELj1ELj1ELj4ELj16ENS_18Kernel_traits_baseILj3072EfS2_S2_S2_fjLj128EEEEELb1ELb0ELb0ELb1EEEvNS_9FwdParamsE,(.L_x_20772 - _ZN10layer_norm13ln_fwd_kernelINS_13Kernel_traitsIf13__nv_bfloat16S2_S2_fjLj3072ELj1ELj1ELj4ELj16ENS_18Kernel_traits_baseILj3072EfS2_S2_S2_fjLj128EEEEELb1ELb0ELb0ELb1EEEvNS_9FwdParamsE)
        .other          _ZN10layer_norm13ln_fwd_kernelINS_13Kernel_traitsIf13__nv_bfloat16S2_S2_fjLj3072ELj1ELj1ELj4ELj16ENS_18Kernel_traits_baseILj3072EfS2_S2_S2_fjLj128EEEEELb1ELb0ELb0ELb1EEEvNS_9FwdParamsE,@"STO_CUDA_ENTRY STV_DEFAULT"
_ZN10layer_norm13ln_fwd_kernelINS_13Kernel_traitsIf13__nv_bfloat16S2_S2_fjLj3072ELj1ELj1ELj4ELj16ENS_18Kernel_traits_baseILj3072EfS2_S2_S2_fjLj128EEEEELb1ELb0ELb0ELb1EEEvNS_9FwdParamsE:
.text._ZN10layer_norm13ln_fwd_kernelINS_13Kernel_traitsIf13__nv_bfloat16S2_S2_fjLj3072ELj1ELj1ELj4ELj16ENS_18Kernel_traits_baseILj3072EfS2_S2_S2_fjLj128EEEEELb1ELb0ELb0ELb1EEEvNS_9FwdParamsE:
[----:B------:R-:W-:Y:S01]  /*0000*/  LDC R1, c[0x0][0x37c] ;  /* 0x0000df00ff017b82 */ /* 0x000fe20000000800 */
[----:B------:R-:W0:Y:S07]  /*0010*/  LDCU.U8 UR4, c[0x0][0x464] ;  /* 0x00008c80ff0477ac */ /* 0x000e2e0008000000 */
[----:B------:R-:W1:Y:S01]  /*0020*/  LDC R80, c[0x0][0x458] ;  /* 0x00011600ff507b82 */ /* 0x000e620000000800 */
[----:B------:R-:W2:Y:S01]  /*0030*/  LDCU.64 UR10, c[0x0][0x450] ;  /* 0x00008a00ff0a77ac */ /* 0x000ea20008000a00 */
[----:B------:R-:W3:Y:S06]  /*0040*/  LDCU.64 UR8, c[0x0][0x358] ;  /* 0x00006b00ff0877ac */ /* 0x000eec0008000a00 */
[----:B------:R-:W1:Y:S01]  /*0050*/  LDC R81, c[0x0][0x45c] ;  /* 0x00011700ff517b82 */ /* 0x000e620000000800 */
[----:B0-----:R-:W-:Y:S01]  /*0060*/  ISETP.NE.AND P1, PT, RZ, UR4, PT ;  /* 0x00000004ff007c0c */ /* 0x001fe2000bf25270 */
[----:B------:R-:W0:Y:S01]  /*0070*/  LDCU.64 UR4, c[0x0][0x438] ;  /* 0x00008700ff0477ac */ /* 0x000e220008000a00 */
[----:B------:R-:W4:Y:S01]  /*0080*/  S2R R3, SR_TID.X ;  /* 0x0000000000037919 */ /* 0x000f220000002100 */
[----:B--2---:R-:W-:-:S02]  /*0090*/  IMAD.U32 R4, RZ, RZ, UR10 ;  /* 0x0000000aff047e24 */ /* 0x004fc4000f8e00ff */
[----:B------:R-:W-:-:S08]  /*00a0*/  IMAD.U32 R5, RZ, RZ, UR11 ;  /* 0x0000000bff057e24 */ /* 0x000fd0000f8e00ff */
[----:B---3--:R-:W2:Y:S01]  /*00b0*/  @P1 LDG.E.64 R4, desc[UR8][R4.64] ;  /* 0x0000000804041981 */ /* 0x008ea2000c1e1b00 */
[----:B------:R-:W3:Y:S03]  /*00c0*/  S2UR UR16, SR_CTAID.X ;  /* 0x00000000001079c3 */ /* 0x000ee60000002500 */
[----:B-1----:R-:W2:Y:S01]  /*00d0*/  @P1 LDG.E.64 R6, desc[UR8][R80.64] ;  /* 0x0000000850061981 */ /* 0x002ea2000c1e1b00 */
[----:B0-----:R-:W-:Y:S01]  /*00e0*/  ISETP.NE.U32.AND P0, PT, RZ, UR4, PT ;  /* 0x00000004ff007c0c */ /* 0x001fe2000bf05070 */
[----:B------:R-:W3:Y:S03]  /*00f0*/  LDCU UR4, c[0x0][0x384] ;  /* 0x00007080ff0477ac */ /* 0x000ee60008000800 */
[----:B------:R-:W0:Y:S01]  /*0100*/  @P1 LDC R13, c[0x0][0x460] ;  /* 0x00011800ff0d1b82 */ /* 0x000e220000000800 */
[----:B------:R-:W-:-:S13]  /*0110*/  ISETP.NE.AND.EX P0, PT, RZ, UR5, PT, P0 ;  /* 0x00000005ff007c0c */ /* 0x000fda000bf05300 */
[----:B------:R-:W4:Y:S08]  /*0120*/  @P0 LDC.64 R8, c[0x0][0x3d0] ;  /* 0x0000f400ff080b82 */ /* 0x000f300000000a00 */
[----:B------:R-:W1:Y:S01]  /*0130*/  @P0 LDC.64 R10, c[0x0][0x438] ;  /* 0x00010e00ff0a0b82 */ /* 0x000e620000000a00 */
[----:B----4-:R-:W-:-:S05]  /*0140*/  @P0 IMAD.WIDE.U32 R8, R3, 0x20, R8 ;  /* 0x0000002003080825 */ /* 0x010fca00078e0008 */
[----:B------:R4:W5:Y:S01]  /*0150*/  @P0 LDG.E.128 R68, desc[UR8][R8.64] ;  /* 0x0000000808440981 */ /* 0x000962000c1e1d00 */
[----:B-1----:R-:W-:-:S03]  /*0160*/  @P0 IMAD.WIDE.U32 R10, R3, 0x20, R10 ;  /* 0x00000020030a0825 */ /* 0x002fc600078e000a */
        /* <DEDUP_REMOVED lines=11> */
[----:B------:R-:W1:Y:S01]  /*0220*/  LDC R0, c[0x0][0x360] ;  /* 0x0000d800ff007b82 */ /* 0x000e620000000800 */
[----:B---3--:R-:W-:-:S06]  /*0230*/  UISETP.GE.AND UP0, UPT, UR16, UR4, UPT ;  /* 0x000000041000728c */ /* 0x008fcc000bf06270 */
[----:B------:R-:W-:Y:S02]  /*0240*/  PLOP3.LUT P3, PT, PT, PT, UP0, 0x80, 0x8 ;  /* 0x000000000008781c */ /* 0x000fe40003f6f008 */
[----:B--2---:R-:W-:Y:S02]  /*0250*/  @P1 R2UR UR10, R4 ;  /* 0x00000000040a12ca */ /* 0x004fe400000e0000 */
[----:B0-----:R-:W-:Y:S02]  /*0260*/  @P1 IADD3 R80, P2, PT, R6, R13, RZ ;  /* 0x0000000d06501210 */ /* 0x001fe40007f5e0ff */
[----:B------:R-:W-:Y:S02]  /*0270*/  @P1 R2UR UR11, R5 ;  /* 0x00000000050b12ca */ /* 0x000fe400000e0000 */
[----:B------:R-:W-:Y:S01]  /*0280*/  @P1 IADD3.X R81, PT, PT, RZ, R7, RZ, P2, !PT ;  /* 0x00000007ff511210 */ /* 0x000fe200017fe4ff */
[----:B-1----:R-:W-:-:S06]  /*0290*/  IMAD R4, R0, UR16, R3 ;  /* 0x0000001000047c24 */ /* 0x002fcc000f8e0203 */
[----:B------:R-:W-:Y:S01]  /*02a0*/  UIADD3 UR20, UPT, UPT, UR10, -0x61c88647, URZ ;  /* 0x9e3779b90a147890 */ /* 0x000fe2000fffe0ff */
[----:B------:R-:W-:Y:S01]  /*02b0*/  SHF.R.U64 R5, R80, 0x2, R81 ;  /* 0x0000000250057819 */ /* 0x000fe20000001251 */
[----:B----4-:R-:W-:Y:S10]  /*02c0*/  @P0 BRA `(.L_x_4517) ;  /* 0x0000000000500947 */ /* 0x010ff40003800000 */
[----:B------:R-:W0:Y:S02]  /*02d0*/  LDC.64 R6, c[0x0][0x3d0] ;  /* 0x0000f400ff067b82 */ /* 0x000e240000000a00 */
[----:B0-----:R-:W-:-:S05]  /*02e0*/  IMAD.WIDE.U32 R6, R3, 0x20, R6 ;  /* 0x0000002003067825 */ /* 0x001fca00078e0006 */
        /* <DEDUP_REMOVED lines=18> */
.L_x_4517:
[----:B------:R-:W-:Y:S05]  /*0410*/  @P3 EXIT ;  /* 0x000000000000394d */ /* 0x000fea0003800000 */
[----:B------:R-:W-:Y:S01]  /*0420*/  IMAD.HI.U32 R7, R4, -0x326172a9, RZ ;  /* 0xcd9e8d5704077827 */ /* 0x000fe200078e00ff */
[----:B------:R-:W-:Y:S01]  /*0430*/  SHF.R.U32.HI R6, RZ, 0x2, R81 ;  /* 0x00000002ff067819 */ /* 0x000fe20000011651 */
[----:B------:R-:W-:Y:S01]  /*0440*/  UIADD3 UR21, UPT, UPT, UR11, -0x4498517b, URZ ;  /* 0xbb67ae850b157890 */ /* 0x000fe2000fffe0ff */
[----:B------:R-:W-:Y:S01]  /*0450*/  LOP3.LUT R80, R80, 0x3, RZ, 0xc0, !PT ;  /* 0x0000000350507812 */ /* 0x000fe200078ec0ff */
[C---:B------:R-:W-:Y:S01]  /*0460*/  IMAD.HI.U32 R0, R5.reuse, -0x2daee0ad, RZ ;  /* 0xd2511f5305007827 */ /* 0x040fe200078e00ff */
[----:B------:R-:W-:Y:S01]  /*0470*/  LOP3.LUT R7, R6, UR10, R7, 0x96, !PT ;  /* 0x0000000a06077c12 */ /* 0x000fe2000f8e9607 */
[----:B------:R-:W-:Y:S02]  /*0480*/  UIADD3 UR22, UPT, UPT, UR10, 0x3c6ef372, URZ ;  /* 0x3c6ef3720a167890 */ /* 0x000fe4000fffe0ff */
[----:B------:R-:W-:Y:S01]  /*0490*/  IMAD R11, R5, -0x2daee0ad, RZ ;  /* 0xd2511f53050b7824 */ /* 0x000fe200078e02ff */
[----:B------:R-:W-:Y:S01]  /*04a0*/  LOP3.LUT R0, R0, UR11, RZ, 0x3c, !PT ;  /* 0x0000000b00007c12 */ /* 0x000fe2000f8e3cff */
[----:B------:R-:W-:Y:S01]  /*04b0*/  IMAD.HI.U32 R8, R7, -0x2daee0ad, RZ ;  /* 0xd2511f5307087827 */ /* 0x000fe200078e00ff */
[----:B------:R-:W-:-:S02]  /*04c0*/  UIADD3 UR23, UPT, UPT, UR11, 0x76cf5d0a, URZ ;  /* 0x76cf5d0a0b177890 */ /* 0x000fc4000fffe0ff */
[----:B------:R-:W-:Y:S01]  /*04d0*/  UIADD3 UR25, UPT, UPT, UR11, 0x32370b8f, URZ ;  /* 0x32370b8f0b197890 */ /* 0x000fe2000fffe0ff */
[----:B------:R-:W-:Y:S01]  /*04e0*/  IMAD R9, R4, -0x326172a9, RZ ;  /* 0xcd9e8d5704097824 */ /* 0x000fe200078e02ff */
[----:B------:R-:W-:Y:S01]  /*04f0*/  LOP3.LUT R8, R11, UR21, R8, 0x96, !PT ;  /* 0x000000150b087c12 */ /* 0x000fe2000f8e9608 */
[C---:B------:R-:W-:Y:S01]  /*0500*/  IMAD.HI.U32 R2, R0.reuse, -0x326172a9, RZ ;  /* 0xcd9e8d5700027827 */ /* 0x040fe200078e00ff */
[----:B------:R-:W-:Y:S02]  /*0510*/  UIADD3 UR24, UPT, UPT, UR10, -0x255992d5, URZ ;  /* 0xdaa66d2b0a187890 */ /* 0x000fe4000fffe0ff */
[----:B------:R-:W-:Y:S01]  /*0520*/  UIADD3 UR26, UPT, UPT, UR10, 0x78dde6e4, URZ ;  /* 0x78dde6e40a1a7890 */ /* 0x000fe2000fffe0ff */
[----:B------:R-:W-:Y:S01]  /*0530*/  IMAD R10, R7, -0x2daee0ad, RZ ;  /* 0xd2511f53070a7824 */ /* 0x000fe200078e02ff */
[----:B------:R-:W-:Y:S01]  /*0540*/  LOP3.LUT R2, R9, UR20, R2, 0x96, !PT ;  /* 0x0000001409027c12 */ /* 0x000fe2000f8e9602 */
[----:B------:R-:W-:Y:S01]  /*0550*/  IMAD R9, R0, -0x326172a9, RZ ;  /* 0xcd9e8d5700097824 */ /* 0x000fe200078e02ff */
[----:B------:R-:W-:Y:S01]  /*0560*/  UIADD3 UR27, UPT, UPT, UR11, -0x126145ec, URZ ;  /* 0xed9eba140b1b7890 */ /* 0x000fe2000fffe0ff */
[----:B------:R-:W-:Y:S01]  /*0570*/  IMAD.HI.U32 R0, R8, -0x326172a9, RZ ;  /* 0xcd9e8d5708007827 */ /* 0x000fe200078e00ff */
[----:B------:R-:W-:-:S02]  /*0580*/  UIADD3 UR29, UPT, UPT, UR11, -0x56f99767, URZ ;  /* 0xa90668990b1d7890 */ /* 0x000fc4000fffe0ff */
[----:B------:R-:W-:Y:S01]  /*0590*/  UIADD3 UR28, UPT, UPT, UR10, 0x1715609d, URZ ;  /* 0x1715609d0a1c7890 */ /* 0x000fe2000fffe0ff */
[C---:B------:R-:W-:Y:S01]  /*05a0*/  IMAD.HI.U32 R7, R2.reuse, -0x2daee0ad, RZ ;  /* 0xd2511f5302077827 */ /* 0x040fe200078e00ff */
[----:B------:R-:W-:Y:S01]  /*05b0*/  LOP3.LUT R0, R9, UR22, R0, 0x96, !PT ;  /* 0x0000001609007c12 */ /* 0x000fe2000f8e9600 */
[----:B------:R-:W-:Y:S02]  /*05c0*/  UIADD3 UR30, UPT, UPT, UR10, -0x4ab325aa, URZ ;  /* 0xb54cda560a1e7890 */ /* 0x000fe4000fffe0ff */
[----:B------:R-:W-:Y:S01]  /*05d0*/  IMAD R11, R2, -0x2daee0ad, RZ ;  /* 0xd2511f53020b7824 */ /* 0x000fe200078e02ff */
[----:B------:R-:W-:Y:S01]  /*05e0*/  LOP3.LUT R7, R10, UR23, R7, 0x96, !PT ;  /* 0x000000170a077c12 */ /* 0x000fe2000f8e9607 */
[----:B------:R-:W-:Y:S01]  /*05f0*/  IMAD.HI.U32 R10, R0, -0x2daee0ad, RZ ;  /* 0xd2511f53000a7827 */ /* 0x000fe200078e00ff */
[----:B------:R-:W-:Y:S02]  /*0600*/  UIADD3 UR31, UPT, UPT, UR11, 0x646e171e, URZ ;  /* 0x646e171e0b1f7890 */ /* 0x000fe4000fffe0ff */
[----:B------:R-:W-:Y:S01]  /*0610*/  UIADD3 UR33, UPT, UPT, UR11, 0x1fd5c5a3, URZ ;  /* 0x1fd5c5a30b217890 */ /* 0x000fe2000fffe0ff */
[----:B------:R-:W-:Y:S01]  /*0620*/  IMAD R9, R8, -0x326172a9, RZ ;  /* 0xcd9e8d5708097824 */ /* 0x000fe200078e02ff */
[----:B------:R-:W-:Y:S01]  /*0630*/  LOP3.LUT R10, R11, UR25, R10, 0x96, !PT ;  /* 0x000000190b0a7c12 */ /* 0x000fe2000f8e960a */
[C---:B------:R-:W-:Y:S01]  /*0640*/  IMAD.HI.U32 R2, R7.reuse, -0x326172a9, RZ ;  /* 0xcd9e8d5707027827 */ /* 0x040fe200078e00ff */
[----:B------:R-:W-:Y:S01]  /*0650*/  UIADD3 UR32, UPT, UPT, UR10, 0x5384540f, URZ ;  /* 0x5384540f0a207890 */ /* 0x000fe2000fffe0ff */
[----:B------:R-:W0:Y:S02]  /*0660*/  LDCU.64 UR4, c[0x0][0x3e0] ;  /* 0x00007c00ff0477ac */ /* 0x000e240008000a00 */
[----:B------:R-:W-:Y:S01]  /*0670*/  IMAD R8, R7, -0x326172a9, RZ ;  /* 0xcd9e8d5707087824 */ /* 0x000fe200078e02ff */
[----:B------:R-:W-:Y:S01]  /*0680*/  LOP3.LUT R2, R9, UR24, R2, 0x96, !PT ;  /* 0x0000001809027c12 */ /* 0x000fe2000f8e9602 */
[----:B------:R-:W-:Y:S01]  /*0690*/  IMAD.HI.U32 R7, R10, -0x326172a9, RZ ;  /* 0xcd9e8d570a077827 */ /* 0x000fe200078e00ff */
[----:B------:R-:W-:-:S02]  /*06a0*/  UIADD3 UR34, UPT, UPT, UR10, -0xe443238, URZ ;  /* 0xf1bbcdc80a227890 */ /* 0x000fc4000fffe0ff */
[----:B------:R-:W-:Y:S01]  /*06b0*/  UIADD3 UR35, UPT, UPT, UR11, -0x24c28bd8, URZ ;  /* 0xdb3d74280b237890 */ /* 0x000fe2000fffe0ff */
[----:B------:R-:W-:Y:S01]  /*06c0*/  IMAD R9, R0, -0x2daee0ad, RZ ;  /* 0xd2511f5300097824 */ /* 0x000fe200078e02ff */
[----:B------:R-:W-:Y:S01]  /*06d0*/  LOP3.LUT R7, R8, UR26, R7, 0x96, !PT ;  /* 0x0000001a08077c12 */ /* 0x000fe2000f8e9607 */
[C---:B------:R-:W-:Y:S01]  /*06e0*/  IMAD.HI.U32 R0, R2.reuse, -0x2daee0ad, RZ ;  /* 0xd2511f5302007827 */ /* 0x040fe200078e00ff */
[----:B------:R-:W-:Y:S02]  /*06f0*/  UIADD3 UR37, UPT, UPT, UR11, -0x695add53, URZ ;  /* 0x96a522ad0b257890 */ /* 0x000fe4000fffe0ff */
[----:B------:R-:W-:Y:S01]  /*0700*/  UIADD3 UR36, UPT, UPT, UR10, -0x700cb87f, URZ ;  /* 0x8ff347810a247890 */ /* 0x000fe2000fffe0ff */
[----:B------:R-:W-:Y:S01]  /*0710*/  IMAD R11, R2, -0x2daee0ad, RZ ;  /* 0xd2511f53020b7824 */ /* 0x000fe200078e02ff */
[----:B------:R-:W-:Y:S01]  /*0720*/  LOP3.LUT R0, R9, UR27, R0, 0x96, !PT ;  /* 0x0000001b09007c12 */ /* 0x000fe2000f8e9600 */
[----:B------:R-:W-:Y:S01]  /*0730*/  IMAD.HI.U32 R8, R7, -0x2daee0ad, RZ ;  /* 0xd2511f5307087827 */ /* 0x000fe200078e00ff */
[----:B------:R-:W1:Y:S03]  /*0740*/  LDCU UR6, c[0x0][0x404] ;  /* 0x00008080ff0677ac */ /* 0x000e660008000800 */
[----:B------:R-:W-:Y:S01]  /*0750*/  IMAD R9, R10, -0x326172a9, RZ ;  /* 0xcd9e8d570a097824 */ /* 0x000fe200078e02ff */
[----:B------:R-:W-:Y:S01]  /*0760*/  LOP3.LUT R8, R11, UR29, R8, 0x96, !PT ;  /* 0x0000001d0b087c12 */ /* 0x000fe2000f8e9608 */
[C---:B------:R-:W-:Y:S01]  /*0770*/  IMAD.HI.U32 R2, R0.reuse, -0x326172a9, RZ ;  /* 0xcd9e8d5700027827 */ /* 0x040fe200078e00ff */
[----:B0-----:R-:W-:Y:S01]  /*0780*/  UISETP.NE.U32.AND UP0, UPT, UR4, URZ, UPT ;  /* 0x000000ff0400728c */ /* 0x001fe2000bf05070 */
[----:B------:R-:W0:Y:S02]  /*0790*/  LDCU UR7, c[0x0][0x408] ;  /* 0x00008100ff0777ac */ /* 0x000e240008000800 */
[----:B------:R-:W-:Y:S01]  /*07a0*/  IMAD R10, R7, -0x2daee0ad, RZ ;  /* 0xd2511f53070a7824 */ /* 0x000fe200078e02ff */
[----:B------:R-:W-:Y:S01]  /*07b0*/  LOP3.LUT R2, R9, UR28, R2, 0x96, !PT ;  /* 0x0000001c09027c12 */ /* 0x000fe2000f8e9602 */
[----:B------:R-:W-:Y:S01]  /*07c0*/  IMAD R9, R0, -0x326172a9, RZ ;  /* 0xcd9e8d5700097824 */ /* 0x000fe200078e02ff */
[----:B------:R-:W-:Y:S01]  /*07d0*/  UISETP.NE.AND.EX UP0, UPT, UR5, URZ, UPT, UP0 ;  /* 0x000000ff0500728c */ /* 0x000fe2000bf05300 */
        /* <DEDUP_REMOVED lines=31> */
.L_x_4671:
        /* <DEDUP_REMOVED lines=13> */
[----:B-----5:R-:W5:Y:S01]  /*0aa0*/  LDG.E.128 R20, desc[UR8][R20.64] ;  /* 0x0000000814147981 */ /* 0x020f62000c1e1d00 */
        /* <DEDUP_REMOVED lines=21> */
.L_x_20607:
[----:B------:R-:W-:Y:S05]  /*0c00*/  BRX R10 -0xc10                                         (*"BRANCH_TARGETS .L_x_20608,.L_x_20609,.L_x_20610"*) ;  /* 0xfffffff00afc7949 */ /* 0x000fea000383ffff */
.L_x_20610:
[----:B------:R-:W-:Y:S01]  /*0c10*/  VIADD R10, R80, 0x1 ;  /* 0x00000001500a7836 */ /* 0x000fe20000000000 */
[----:B------:R-:W-:Y:S01]  /*0c20*/  MOV R82, R16 ;  /* 0x0000001000527202 */ /* 0x000fe20000000f00 */
[----:B------:R-:W-:Y:S01]  /*0c30*/  IMAD.MOV.U32 R9, RZ, RZ, R2 ;  /* 0x000000ffff097224 */ /* 0x000fe200078e0002 */
[----:B------:R-:W-:Y:S06]  /*0c40*/  BRA `(.L_x_4519) ;  /* 0x0000000000e87947 */ /* 0x000fec0003800000 */
.L_x_20608:
[----:B------:R-:W-:Y:S02]  /*0c50*/  HFMA2 R10, -RZ, RZ, 0, 1.78813934326171875e-07 ;  /* 0x00000003ff0a7431 */ /* 0x000fe400000001ff */
[----:B------:R-:W-:Y:S02]  /*0c60*/  IMAD.MOV.U32 R82, RZ, RZ, R16 ;  /* 0x000000ffff527224 */ /* 0x000fe400078e0010 */
[----:B------:R-:W-:Y:S01]  /*0c70*/  IMAD.MOV.U32 R9, RZ, RZ, R12 ;  /* 0x000000ffff097224 */ /* 0x000fe200078e000c */
[----:B------:R-:W-:Y:S06]  /*0c80*/  BRA `(.L_x_4519) ;  /* 0x0000000000d87947 */ /* 0x000fec0003800000 */
.L_x_20609:
        /* <DEDUP_REMOVED lines=12> */
.L_x_4520:
        /* <DEDUP_REMOVED lines=42> */
.L_x_4519:
[----:B------:R-:W-:Y:S01]  /*0ff0*/  I2FP.F32.U32 R9, R9 ;  /* 0x0000000900097245 */ /* 0x000fe20000201000 */
[----:B------:R-:W-:Y:S01]  /*1000*/  UMOV UR5, UR7 ;  /* 0x0000000700057c82 */ /* 0x000fe20008000000 */
[----:B-----5:R-:W-:Y:S01]  /*1010*/  SHF.L.U32 R11, R20, 0x10, RZ ;  /* 0x00000010140b7819 */ /* 0x020fe200000006ff */
[----:B------:R-:W-:Y:S01]  /*1020*/  UMOV UR4, UR6 ;  /* 0x0000000600047c82 */ /* 0x000fe20008000000 */
[----:B------:R-:W-:Y:S01]  /*1030*/  ISETP.NE.AND P1, PT, R10, 0x1, PT ;  /* 0x000000010a00780c */ /* 0x000fe20003f25270 */
[----:B------:R-:W-:Y:S01]  /*1040*/  FFMA.FTZ R9, R9, R14, 1.1641532182693481445e-10 ;  /* 0x2f00000009097423 */ /* 0x000fe2000001000e */
[----:B------:R-:W-:Y:S02]  /*1050*/  IMAD.U32 R16, R72, 0x10000, RZ ;  /* 0x0001000048107824 */ /* 0x000fe400078e00ff */
[----:B------:R-:W-:Y:S01]  /*1060*/  FMUL.FTZ R11, R11, UR17 ;  /* 0x000000110b0b7c20 */ /* 0x000fe20008410000 */
[----:B------:R-:W-:Y:S01]  /*1070*/  PRMT R20, R20, 0x7632, R20 ;  /* 0x0000763214147816 */ /* 0x000fe20000000014 */
[----:B------:R-:W-:Y:S01]  /*1080*/  IMAD.MOV.U32 R13, RZ, RZ, 0x2 ;  /* 0x00000002ff0d7424 */ /* 0x000fe200078e00ff */
[----:B------:R-:W-:Y:S01]  /*1090*/  FSETP.GTU.FTZ.AND P0, PT, R9, UR4, PT ;  /* 0x0000000409007c0b */ /* 0x000fe2000bf1c000 */
[----:B------:R-:W-:Y:S01]  /*10a0*/  FMUL.FTZ R11, R11, UR5 ;  /* 0x000000050b0b7c20 */ /* 0x000fe20008410000 */
[----:B------:R-:W-:-:S04]  /*10b0*/  PRMT R72, R72, 0x7632, R72 ;  /* 0x0000763248487816 */ /* 0x000fc80000000048 */
[----:B------:R-:W-:Y:S02]  /*10c0*/  FSEL R9, R11, RZ, !P0 ;  /* 0x000000ff0b097208 */ /* 0x000fe40004000000 */
[----:B------:R-:W-:Y:S02]  /*10d0*/  PLOP3.LUT P0, PT, P0, PT, PT, 0x8, 0x80 ;  /* 0x000000000080781c */ /* 0x000fe4000070e170 */
[----:B------:R-:W-:Y:S01]  /*10e0*/  MOV R11, R0 ;  /* 0x00000000000b7202 */ /* 0x000fe20000000f00 */
[----:B------:R-:W-:Y:S01]  /*10f0*/  FADD.FTZ R9, R9, R16 ;  /* 0x0000001009097221 */ /* 0x000fe20000010000 */
        /* <DEDUP_REMOVED lines=10> */
.L_x_4522:
        /* <DEDUP_REMOVED lines=12> */
.L_x_4523:
        /* <DEDUP_REMOVED lines=43> */
.L_x_4521:
[----:B------:R-:W-:Y:S01]  /*1510*/  I2FP.F32.U32 R11, R11 ;  /* 0x0000000b000b7245 */ /* 0x000fe20000201000 */
[----:B------:R-:W-:Y:S01]  /*1520*/  IMAD.U32 R20, R20, 0x10000, RZ ;  /* 0x0001000014147824 */ /* 0x000fe200078e00ff */
[----:B------:R-:W-:Y:S01]  /*1530*/  ISETP.NE.AND P1, PT, R13, 0x1, PT ;  /* 0x000000010d00780c */ /* 0x000fe20003f25270 */
[----:B------:R-:W-:Y:S01]  /*1540*/  IMAD.U32 R72, R72, 0x10000, RZ ;  /* 0x0001000048487824 */ /* 0x000fe200078e00ff */
[----:B------:R-:W-:Y:S01]  /*1550*/  MOV R15, 0x2 ;  /* 0x00000002000f7802 */ /* 0x000fe20000000f00 */
[----:B------:R-:W-:Y:S01]  /*1560*/  FFMA.FTZ R11, R11, R14, 1.1641532182693481445e-10 ;  /* 0x2f0000000b0b7423 */ /* 0x000fe2000001000e */
[----:B------:R-:W-:Y:S01]  /*1570*/  FMUL.FTZ R20, R20, UR17 ;  /* 0x0000001114147c20 */ /* 0x000fe20008410000 */
[----:B------:R-:W-:-:S03]  /*1580*/  IMAD.MOV.U32 R10, RZ, RZ, R0 ;  /* 0x000000ffff0a7224 */ /* 0x000fc600078e0000 */
[----:B------:R-:W-:Y:S01]  /*1590*/  FMUL.FTZ R20, R20, UR5 ;  /* 0x0000000514147c20 */ /* 0x000fe20008410000 */
[----:B------:R-:W-:-:S04]  /*15a0*/  FSETP.GTU.FTZ.AND P0, PT, R11, UR4, PT ;  /* 0x000000040b007c0b */ /* 0x000fc8000bf1c000 */
        /* <DEDUP_REMOVED lines=12> */
.L_x_4525:
        /* <DEDUP_REMOVED lines=12> */
.L_x_4526:
        /* <DEDUP_REMOVED lines=43> */
.L_x_4524:
[----:B------:R-:W-:Y:S01]  /*19e0*/  I2FP.F32.U32 R13, R10 ;  /* 0x0000000a000d7245 */ /* 0x000fe20000201000 */
[----:B------:R-:W-:Y:S01]  /*19f0*/  IMAD.U32 R10, R21, 0x10000, RZ ;  /* 0x00010000150a7824 */ /* 0x000fe200078e00ff */
[----:B------:R-:W-:Y:S01]  /*1a00*/  ISETP.NE.AND P2, PT, R15, 0x1, PT ;  /* 0x000000010f00780c */ /* 0x000fe20003f45270 */
[----:B------:R-:W-:Y:S01]  /*1a10*/  IMAD.MOV.U32 R16, RZ, RZ, 0x2 ;  /* 0x00000002ff107424 */ /* 0x000fe200078e00ff */
[----:B------:R-:W-:Y:S01]  /*1a20*/  PRMT R21, R21, 0x7632, R21 ;  /* 0x0000763215157816 */ /* 0x000fe20000000015 */
[----:B------:R-:W-:Y:S01]  /*1a30*/  FFMA.FTZ R13, R13, R14, 1.1641532182693481445e-10 ;  /* 0x2f0000000d0d7423 */ /* 0x000fe2000001000e */
[----:B------:R-:W-:-:S04]  /*1a40*/  FMUL.FTZ R10, R10, UR17 ;  /* 0x000000110a0a7c20 */ /* 0x000fc80008410000 */
[----:B------:R-:W-:Y:S01]  /*1a50*/  FMUL.FTZ R10, R10, UR5 ;  /* 0x000000050a0a7c20 */ /* 0x000fe20008410000 */
[----:B------:R-:W-:Y:S02]  /*1a60*/  FSETP.GTU.FTZ.AND P1, PT, R13, UR4, PT ;  /* 0x000000040d007c0b */ /* 0x000fe4000bf3c000 */
[C---:B------:R-:W-:Y:S02]  /*1a70*/  SHF.L.U32 R13, R73.reuse, 0x10, RZ ;  /* 0x00000010490d7819 */ /* 0x040fe400000006ff */
[----:B------:R-:W-:Y:S02]  /*1a80*/  FSEL R10, R10, RZ, !P1 ;  /* 0x000000ff0a0a7208 */ /* 0x000fe40004800000 */
[----:B------:R-:W-:Y:S02]  /*1a90*/  PLOP3.LUT P1, PT, P1, PT, PT, 0x8, 0x80 ;  /* 0x000000000080781c */ /* 0x000fe40000f2e170 */
[----:B------:R-:W-:Y:S01]  /*1aa0*/  PRMT R73, R73, 0x7632, R73 ;  /* 0x0000763249497816 */ /* 0x000fe20000000049 */
        /* <DEDUP_REMOVED lines=11> */
.L_x_4528:
        /* <DEDUP_REMOVED lines=12> */
.L_x_4529:
        /* <DEDUP_REMOVED lines=43> */
.L_x_4527:
        /* <DEDUP_REMOVED lines=8> */
[----:B------:R-:W-:-:S05]  /*1f50*/  FMUL.FTZ R21, R21, UR5 ;  /* 0x0000000515157c20 */ /* 0x000fca0008410000 */
        /* <DEDUP_REMOVED lines=13> */
.L_x_4531:
        /* <DEDUP_REMOVED lines=12> */
.L_x_4532:
        /* <DEDUP_REMOVED lines=40> */
[----:B------:R-:W-:Y:S01]  /*2370*/  MOV R0, R72 ;  /* 0x0000004800007202 */ /* 0x000fe20000000f00 */
[----:B------:R-:W-:Y:S01]  /*2380*/  IMAD.MOV.U32 R82, RZ, RZ, R20 ;  /* 0x000000ffff527224 */ /* 0x000fe200078e0014 */
[----:B------:R-:W-:-:S07]  /*2390*/  LOP3.LUT R12, R16, UR37, R21, 0x96, !PT ;  /* 0x00000025100c7c12 */ /* 0x000fce000f8e9615 */
.L_x_4530:
[----:B------:R-:W-:Y:S01]  /*23a0*/  I2FP.F32.U32 R17, R10 ;  /* 0x0000000a00117245 */ /* 0x000fe20000201000 */
[----:B------:R-:W-:Y:S01]  /*23b0*/  IMAD.U32 R10, R22, 0x10000, RZ ;  /* 0x00010000160a7824 */ /* 0x000fe200078e00ff */
[----:B------:R-:W-:Y:S02]  /*23c0*/  ISETP.NE.AND P4, PT, R18, 0x1, PT ;  /* 0x000000011200780c */ /* 0x000fe40003f85270 */
        /* <DEDUP_REMOVED lines=21> */
.L_x_4534:
        /* <DEDUP_REMOVED lines=12> */
.L_x_4535:
        /* <DEDUP_REMOVED lines=43> */
.L_x_4533:
[----:B------:R-:W-:Y:S01]  /*2890*/  I2FP.F32.U32 R19, R10 ;  /* 0x0000000a00137245 */ /* 0x000fe20000201000 */
[----:B------:R-:W-:Y:S01]  /*28a0*/  IMAD.U32 R22, R22, 0x10000, RZ ;  /* 0x0001000016167824 */ /* 0x000fe200078e00ff */
[----:B------:R-:W-:Y:S01]  /*28b0*/  ISETP.NE.AND P5, PT, R16, 0x1, PT ;  /* 0x000000011000780c */ /* 0x000fe20003fa5270 */
[----:B------:R-:W-:Y:S01]  /*28c0*/  IMAD.MOV.U32 R18, RZ, RZ, 0x2 ;  /* 0x00000002ff127424 */ /* 0x000fe200078e00ff */
[----:B------:R-:W-:Y:S01]  /*28d0*/  SHF.L.U32 R74, R74, 0x10, RZ ;  /* 0x000000104a4a7819 */ /* 0x000fe200000006ff */
        /* <DEDUP_REMOVED lines=17> */
.L_x_4537:
        /* <DEDUP_REMOVED lines=12> */
.L_x_4538:
        /* <DEDUP_REMOVED lines=43> */
.L_x_4536:
        /* <DEDUP_REMOVED lines=9> */
[C---:B------:R-:W-:Y:S01]  /*2df0*/  IMAD.U32 R21, R75.reuse, 0x10000, RZ ;  /* 0x000100004b157824 */ /* 0x040fe200078e00ff */
[----:B------:R-:W-:-:S03]  /*2e00*/  PRMT R75, R75, 0x7632, R75 ;  /* 0x000076324b4b7816 */ /* 0x000fc6000000004b */
        /* <DEDUP_REMOVED lines=13> */
.L_x_4540:
        /* <DEDUP_REMOVED lines=14> */
.L_x_4541:
        /* <DEDUP_REMOVED lines=43> */
.L_x_4539:
        /* <DEDUP_REMOVED lines=8> */
[----:B------:R-:W-:Y:S01]  /*32f0*/  FMUL.FTZ R23, R23, UR5 ;  /* 0x0000000517177c20 */ /* 0x000fe20008410000 */
[----:B------:R-:W-:-:S04]  /*3300*/  FSETP.GTU.FTZ.AND P6, PT, R73, UR4, PT ;  /* 0x0000000449007c0b */ /* 0x000fc8000bfdc000 */
[----:B------:R-:W-:Y:S02]  /*3310*/  FSEL R23, R23, RZ, !P6 ;  /* 0x000000ff17177208 */ /* 0x000fe40007000000 */
[----:B------:R-:W-:-:S03]  /*3320*/  PLOP3.LUT P6, PT, P6, PT, PT, 0x8, 0x80 ;  /* 0x000000000080781c */ /* 0x000fc600037ce170 */
[----:B------:R-:W-:-:S05]  /*3330*/  FADD.FTZ R23, R23, R10 ;  /* 0x0000000a17177221 */ /* 0x000fca0000010000 */
[----:B------:R-:W-:Y:S01]  /*3340*/  F2FP.BF16.F32.PACK_AB R79, R23, R21 ;  /* 0x00000015174f723e */ /* 0x000fe200000010ff */
[----:B------:R-:W-:Y:S06]  /*3350*/  BRA `(.L_x_4542) ;  /* 0x00000024009c7947 */ /* 0x000fec0003800000 */
.L_x_4518:
        /* <DEDUP_REMOVED lines=15> */
.L_x_4544:
        /* <DEDUP_REMOVED lines=12> */
.L_x_4545:
        /* <DEDUP_REMOVED lines=42> */
.L_x_4543:
[----:B------:R-:W-:Y:S01]  /*37b0*/  I2FP.F32.U32 R9, R9 ;  /* 0x0000000900097245 */ /* 0x000fe20000201000 */
[----:B-----5:R-:W-:Y:S01]  /*37c0*/  IMAD.U32 R10, R20, 0x10000, RZ ;  /* 0x00010000140a7824 */ /* 0x020fe200078e00ff */
[----:B------:R-:W-:Y:S01]  /*37d0*/  ISETP.NE.AND P1, PT, R11, 0x1, PT ;  /* 0x000000010b00780c */ /* 0x000fe20003f25270 */
[----:B------:R-:W-:Y:S01]  /*37e0*/  UMOV UR4, UR6 ;  /* 0x0000000600047c82 */ /* 0x000fe20008000000 */
[----:B------:R-:W-:Y:S01]  /*37f0*/  UMOV UR5, UR7 ;  /* 0x0000000700057c82 */ /* 0x000fe20008000000 */
[----:B------:R-:W-:Y:S01]  /*3800*/  FFMA.FTZ R9, R9, R14, 1.1641532182693481445e-10 ;  /* 0x2f00000009097423 */ /* 0x000fe2000001000e */
[----:B------:R-:W-:Y:S01]  /*3810*/  FMUL.FTZ R10, R10, UR17 ;  /* 0x000000110a0a7c20 */ /* 0x000fe20008410000 */
[----:B------:R-:W-:Y:S01]  /*3820*/  PRMT R20, R20, 0x7632, R20 ;  /* 0x0000763214147816 */ /* 0x000fe20000000014 */
[----:B------:R-:W-:Y:S02]  /*3830*/  IMAD.MOV.U32 R13, RZ, RZ, 0x2 ;  /* 0x00000002ff0d7424 */ /* 0x000fe400078e00ff */
[----:B------:R-:W-:Y:S01]  /*3840*/  FSETP.GTU.FTZ.AND P0, PT, R9, UR4, PT ;  /* 0x0000000409007c0b */ /* 0x000fe2000bf1c000 */
[----:B------:R-:W-:Y:S01]  /*3850*/  FMUL.FTZ R9, R10, UR5 ;  /* 0x000000050a097c20 */ /* 0x000fe20008410000 */
[----:B------:R-:W-:-:S02]  /*3860*/  MOV R10, R0 ;  /* 0x00000000000a7202 */ /* 0x000fc40000000f00 */
        /* <DEDUP_REMOVED lines=12> */
.L_x_4547:
        /* <DEDUP_REMOVED lines=12> */
.L_x_4548:
        /* <DEDUP_REMOVED lines=43> */
.L_x_4546:
[----:B------:R-:W-:Y:S01]  /*3ca0*/  I2FP.F32.U32 R11, R10 ;  /* 0x0000000a000b7245 */ /* 0x000fe20000201000 */
[----:B------:R-:W-:Y:S01]  /*3cb0*/  IMAD.U32 R20, R20, 0x10000, RZ ;  /* 0x0001000014147824 */ /* 0x000fe200078e00ff */
[----:B------:R-:W-:Y:S01]  /*3cc0*/  ISETP.NE.AND P2, PT, R13, 0x1, PT ;  /* 0x000000010d00780c */ /* 0x000fe20003f45270 */
[----:B------:R-:W-:Y:S01]  /*3cd0*/  IMAD.MOV.U32 R15, RZ, RZ, 0x2 ;  /* 0x00000002ff0f7424 */ /* 0x000fe200078e00ff */
[----:B------:R-:W-:Y:S01]  /*3ce0*/  MOV R10, R0 ;  /* 0x00000000000a7202 */ /* 0x000fe20000000f00 */
[----:B------:R-:W-:Y:S01]  /*3cf0*/  FFMA.FTZ R11, R11, R14, 1.1641532182693481445e-10 ;  /* 0x2f0000000b0b7423 */ /* 0x000fe2000001000e */
[----:B------:R-:W-:-:S04]  /*3d00*/  FMUL.FTZ R20, R20, UR17 ;  /* 0x0000001114147c20 */ /* 0x000fc80008410000 */
[----:B------:R-:W-:Y:S01]  /*3d10*/  FSETP.GTU.FTZ.AND P1, PT, R11, UR4, PT ;  /* 0x000000040b007c0b */ /* 0x000fe2000bf3c000 */
[----:B------:R-:W-:-:S03]  /*3d20*/  FMUL.FTZ R11, R20, UR5 ;  /* 0x00000005140b7c20 */ /* 0x000fc60008410000 */
        /* <DEDUP_REMOVED lines=11> */
.L_x_4550:
        /* <DEDUP_REMOVED lines=12> */
.L_x_4551:
        /* <DEDUP_REMOVED lines=43> */
.L_x_4549:
        /* <DEDUP_REMOVED lines=21> */
.L_x_4553:
        /* <DEDUP_REMOVED lines=12> */
.L_x_4554:
        /* <DEDUP_REMOVED lines=43> */
.L_x_4552:
        /* <DEDUP_REMOVED lines=20> */
.L_x_4556:
        /* <DEDUP_REMOVED lines=12> */
.L_x_4557:
        /* <DEDUP_REMOVED lines=43> */
.L_x_4555:
        /* <DEDUP_REMOVED lines=21> */
.L_x_4559:
        /* <DEDUP_REMOVED lines=12> */
.L_x_4560:
        /* <DEDUP_REMOVED lines=43> */
.L_x_4558:
[----:B------:R-:W-:Y:S01]  /*4f80*/  I2FP.F32.U32 R19, R10 ;  /* 0x0000000a00137245 */ /* 0x000fe20000201000 */
[----:B------:R-:W-:Y:S01]  /*4f90*/  IMAD.U32 R22, R22, 0x10000, RZ ;  /* 0x0001000016167824 */ /* 0x000fe200078e00ff */
[----:B------:R-:W-:Y:S01]  /*4fa0*/  ISETP.NE.AND P5, PT, R16, 0x1, PT ;  /* 0x000000011000780c */ /* 0x000fe20003fa5270 */
[----:B------:R-:W-:Y:S01]  /*4fb0*/  IMAD.MOV.U32 R18, RZ, RZ, 0x2 ;  /* 0x00000002ff127424 */ /* 0x000fe200078e00ff */
[----:B------:R-:W-:Y:S01]  /*4fc0*/  MOV R10, R0 ;  /* 0x00000000000a7202 */ /* 0x000fe20000000f00 */
[----:B------:R-:W-:Y:S01]  /*4fd0*/  FFMA.FTZ R19, R19, R14, 1.1641532182693481445e-10 ;  /* 0x2f00000013137423 */ /* 0x000fe2000001000e */
[----:B------:R-:W-:-:S04]  /*4fe0*/  FMUL.FTZ R22, R22, UR17 ;  /* 0x0000001116167c20 */ /* 0x000fc80008410000 */
[----:B------:R-:W-:Y:S01]  /*4ff0*/  FMUL.FTZ R22, R22, UR5 ;  /* 0x0000000516167c20 */ /* 0x000fe20008410000 */
[----:B------:R-:W-:-:S04]  /*5000*/  FSETP.GTU.FTZ.AND P4, PT, R19, UR4, PT ;  /* 0x0000000413007c0b */ /* 0x000fc8000bf9c000 */
        /* <DEDUP_REMOVED lines=11> */
.L_x_4562:
        /* <DEDUP_REMOVED lines=12> */
.L_x_4563:
        /* <DEDUP_REMOVED lines=43> */
.L_x_4561:
[----:B------:R-:W-:Y:S01]  /*5430*/  I2FP.F32.U32 R21, R10 ;  /* 0x0000000a00157245 */ /* 0x000fe20000201000 */
[C---:B------:R-:W-:Y:S01]  /*5440*/  IMAD.U32 R10, R23.reuse, 0x10000, RZ ;  /* 0x00010000170a7824 */ /* 0x040fe200078e00ff */
        /* <DEDUP_REMOVED lines=19> */
.L_x_4565:
        /* <DEDUP_REMOVED lines=14> */
.L_x_4566:
        /* <DEDUP_REMOVED lines=43> */
.L_x_4564:
[----:B------:R-:W-:Y:S01]  /*5910*/  I2FP.F32.U32 R73, R10 ;  /* 0x0000000a00497245 */ /* 0x000fe20000201000 */
[----:B------:R-:W-:Y:S01]  /*5920*/  IMAD.U32 R23, R23, 0x10000, RZ ;  /* 0x0001000017177824 */ /* 0x000fe200078e00ff */
[----:B------:R-:W-:Y:S02]  /*5930*/  F2FP.BF16.F32.PACK_AB R78, R19, R17 ;  /* 0x00000011134e723e */ /* 0x000fe400000010ff */
[----:B------:R-:W-:Y:S01]  /*5940*/  F2FP.BF16.F32.PACK_AB R77, R15, R13 ;  /* 0x0000000d0f4d723e */ /* 0x000fe200000010ff */
[----:B------:R-:W-:Y:S01]  /*5950*/  FFMA.FTZ R73, R73, R14, 1.1641532182693481445e-10 ;  /* 0x2f00000049497423 */ /* 0x000fe2000001000e */
[----:B------:R-:W-:Y:S01]  /*5960*/  FMUL.FTZ R23, R23, UR17 ;  /* 0x0000001117177c20 */ /* 0x000fe20008410000 */
[----:B------:R-:W-:-:S03]  /*5970*/  F2FP.BF16.F32.PACK_AB R76, R11, R9 ;  /* 0x000000090b4c723e */ /* 0x000fc600000010ff */
[----:B------:R-:W-:Y:S01]  /*5980*/  FMUL.FTZ R23, R23, UR5 ;  /* 0x0000000517177c20 */ /* 0x000fe20008410000 */
[----:B------:R-:W-:-:S04]  /*5990*/  FSETP.GTU.FTZ.AND P6, PT, R73, UR4, PT ;  /* 0x0000000449007c0b */ /* 0x000fc8000bfdc000 */
[----:B------:R-:W-:Y:S02]  /*59a0*/  FSEL R23, R23, RZ, !P6 ;  /* 0x000000ff17177208 */ /* 0x000fe40007000000 */
[----:B------:R-:W-:Y:S02]  /*59b0*/  PLOP3.LUT P6, PT, P6, PT, PT, 0x8, 0x80 ;  /* 0x000000000080781c */ /* 0x000fe400037ce170 */
[----:B------:R-:W-:-:S11]  /*59c0*/  F2FP.BF16.F32.PACK_AB R79, R23, R21 ;  /* 0x00000015174f723e */ /* 0x000fd600000010ff */
.L_x_4542:
[----:B------:R-:W0:Y:S01]  /*59d0*/  LDC.64 R86, c[0x0][0x3a8] ;  /* 0x0000ea00ff567b82 */ /* 0x000e220000000a00 */
[----:B------:R-:W-:Y:S02]  /*59e0*/  SEL R22, RZ, 0x1000000, !P6 ;  /* 0x01000000ff167807 */ /* 0x000fe40007000000 */
[----:B------:R-:W-:Y:S02]  /*59f0*/  SEL R20, RZ, 0x10000, !P5 ;  /* 0x00010000ff147807 */ /* 0x000fe40006800000 */
[----:B------:R-:W-:Y:S02]  /*5a00*/  SEL R91, RZ, 0x100, !P4 ;  /* 0x00000100ff5b7807 */ /* 0x000fe40006000000 */
[----:B------:R-:W-:Y:S01]  /*5a10*/  SEL R10, RZ, 0x1000000, !P2 ;  /* 0x01000000ff0a7807 */ /* 0x000fe20005000000 */
[----:B------:R-:W1:Y:S01]  /*5a20*/  LDC.64 R84, c[0x0][0x3b0] ;  /* 0x0000ec00ff547b82 */ /* 0x000e620000000a00 */
[----:B------:R-:W-:Y:S02]  /*5a30*/  SEL R73, RZ, 0x10000, !P1 ;  /* 0x00010000ff497807 */ /* 0x000fe40004800000 */
[----:B------:R-:W-:-:S02]  /*5a40*/  SEL R18, RZ, 0x100, !P0 ;  /* 0x00000100ff127807 */ /* 0x000fc40004000000 */
[----:B------:R-:W-:Y:S02]  /*5a50*/  ISETP.NE.AND P6, PT, R80, RZ, PT ;  /* 0x000000ff5000720c */ /* 0x000fe40003fc5270 */
[----:B------:R-:W-:Y:S02]  /*5a60*/  LOP3.LUT R91, R91, R22, R20, 0xfe, !PT ;  /* 0x000000165b5b7212 */ /* 0x000fe400078efe14 */
[----:B------:R-:W-:Y:S02]  /*5a70*/  SEL R90, RZ, 0x1, !P3 ;  /* 0x00000001ff5a7807 */ /* 0x000fe40005800000 */
[----:B------:R-:W-:Y:S01]  /*5a80*/  LOP3.LUT R18, R18, R10, R73, 0xfe, !PT ;  /* 0x0000000a12127212 */ /* 0x000fe200078efe49 */
[C---:B------:R-:W-:Y:S01]  /*5a90*/  VIADD R10, R8.reuse, 0x80 ;  /* 0x00000080080a7836 */ /* 0x040fe20000000000 */
[----:B------:R-:W-:Y:S02]  /*5aa0*/  SEL R73, RZ, 0x1, !P6 ;  /* 0x00000001ff497807 */ /* 0x000fe40007000000 */
[----:B------:R-:W-:Y:S01]  /*5ab0*/  LOP3.LUT R91, R91, R90, RZ, 0xfc, !PT ;  /* 0x0000005a5b5b7212 */ /* 0x000fe200078efcff */
[----:B0-----:R-:W-:Y:S01]  /*5ac0*/  IMAD.WIDE.U32 R80, R8, 0x10, R86 ;  /* 0x0000001008507825 */ /* 0x001fe200078e0056 */
[----:B------:R-:W-:-:S03]  /*5ad0*/  LOP3.LUT R90, R18, R73, RZ, 0xfc, !PT ;  /* 0x00000049125a7212 */ /* 0x000fc600078efcff */
        /* <DEDUP_REMOVED lines=24> */
.L_x_4569:
        /* <DEDUP_REMOVED lines=12> */
.L_x_4570:
        /* <DEDUP_REMOVED lines=43> */
.L_x_4568:
[----:B------:R-:W-:Y:S01]  /*5fd0*/  I2FP.F32.U32 R81, R22 ;  /* 0x0000001600517245 */ /* 0x000fe20000201000 */
[----:B-----5:R-:W-:Y:S01]  /*5fe0*/  IMAD.U32 R16, R72, 0x10000, RZ ;  /* 0x0001000048107824 */ /* 0x020fe200078e00ff */
[----:B------:R-:W-:Y:S01]  /*5ff0*/  ISETP.NE.AND P1, PT, R20, 0x1, PT ;  /* 0x000000011400780c */ /* 0x000fe20003f25270 */
[----:B------:R-:W-:Y:S01]  /*6000*/  IMAD.MOV.U32 R80, RZ, RZ, 0x2 ;  /* 0x00000002ff507424 */ /* 0x000fe200078e00ff */
[----:B------:R-:W-:Y:S01]  /*6010*/  PRMT R72, R72, 0x7632, R72 ;  /* 0x0000763248487816 */ /* 0x000fe20000000048 */
[----:B------:R-:W-:Y:S01]  /*6020*/  FFMA.FTZ R81, R81, R14, 1.1641532182693481445e-10 ;  /* 0x2f00000051517423 */ /* 0x000fe2000001000e */
[----:B------:R-:W-:Y:S01]  /*6030*/  FMUL.FTZ R16, R16, UR17 ;  /* 0x0000001110107c20 */ /* 0x000fe20008410000 */
[----:B------:R-:W-:-:S03]  /*6040*/  IMAD.MOV.U32 R22, RZ, RZ, R0 ;  /* 0x000000ffff167224 */ /* 0x000fc600078e0000 */
[----:B------:R-:W-:Y:S01]  /*6050*/  FMUL.FTZ R16, R16, UR5 ;  /* 0x0000000510107c20 */ /* 0x000fe20008410000 */
[----:B------:R-:W-:Y:S02]  /*6060*/  FSETP.GTU.FTZ.AND P0, PT, R81, UR4, PT ;  /* 0x0000000451007c0b */ /* 0x000fe4000bf1c000 */
[----:B------:R-:W-:Y:S02]  /*6070*/  SHF.L.U32 R81, R76, 0x10, RZ ;  /* 0x000000104c517819 */ /* 0x000fe400000006ff */
[----:B------:R-:W-:Y:S02]  /*6080*/  FSEL R16, R16, RZ, !P0 ;  /* 0x000000ff10107208 */ /* 0x000fe40004000000 */
[----:B------:R-:W-:Y:S02]  /*6090*/  PLOP3.LUT P0, PT, P0, PT, PT, 0x8, 0x80 ;  /* 0x000000000080781c */ /* 0x000fe4000070e170 */
[----:B------:R-:W-:Y:S01]  /*60a0*/  PRMT R76, R76, 0x7632, R76 ;  /* 0x000076324c4c7816 */ /* 0x000fe2000000004c */
        /* <DEDUP_REMOVED lines=11> */
.L_x_4572:
        /* <DEDUP_REMOVED lines=12> */
.L_x_4573:
        /* <DEDUP_REMOVED lines=43> */
.L_x_4571:
[----:B------:R-:W-:Y:S02]  /*64d0*/  I2FP.F32.U32 R83, R22 ;  /* 0x0000001600537245 */ /* 0x000fe40000201000 */
[----:B------:R-:W-:Y:S02]  /*64e0*/  SHF.L.U32 R72, R72, 0x10, RZ ;  /* 0x0000001048487819 */ /* 0x000fe400000006ff */
[----:B------:R-:W-:Y:S01]  /*64f0*/  ISETP.NE.AND P1, PT, R80, 0x1, PT ;  /* 0x000000015000780c */ /* 0x000fe20003f25270 */
[----:B------:R-:W-:Y:S01]  /*6500*/  FFMA.FTZ R83, R83, R14, 1.1641532182693481445e-10 ;  /* 0x2f00000053537423 */ /* 0x000fe2000001000e */
[----:B------:R-:W-:Y:S01]  /*6510*/  MOV R20, R0 ;  /* 0x0000000000147202 */ /* 0x000fe20000000f00 */
[----:B------:R-:W-:-:S03]  /*6520*/  FMUL.FTZ R72, R72, UR17 ;  /* 0x0000001148487c20 */ /* 0x000fc60008410000 */
[----:B------:R-:W-:Y:S01]  /*6530*/  FSETP.GTU.FTZ.AND P0, PT, R83, UR4, PT ;  /* 0x0000000453007c0b */ /* 0x000fe2000bf1c000 */
[----:B------:R-:W-:Y:S01]  /*6540*/  FMUL.FTZ R72, R72, UR5 ;  /* 0x0000000548487c20 */ /* 0x000fe20008410000 */
[----:B------:R-:W-:-:S04]  /*6550*/  IMAD.U32 R83, R76, 0x10000, RZ ;  /* 0x000100004c537824 */ /* 0x000fc800078e00ff */
        /* <DEDUP_REMOVED lines=13> */
.L_x_4575:
        /* <DEDUP_REMOVED lines=12> */
.L_x_4576:
        /* <DEDUP_REMOVED lines=43> */
.L_x_4574:
[----:B------:R-:W-:Y:S01]  /*69a0*/  I2FP.F32.U32 R89, R20 ;  /* 0x0000001400597245 */ /* 0x000fe20000201000 */
[----:B------:R-:W-:Y:S01]  /*69b0*/  IMAD.U32 R20, R73, 0x10000, RZ ;  /* 0x0001000049147824 */ /* 0x000fe200078e00ff */
[----:B------:R-:W-:Y:S01]  /*69c0*/  ISETP.NE.AND P2, PT, R72, 0x1, PT ;  /* 0x000000014800780c */ /* 0x000fe20003f45270 */
[----:B------:R-:W-:Y:S01]  /*69d0*/  IMAD.MOV.U32 R22, RZ, RZ, R0 ;  /* 0x000000ffff167224 */ /* 0x000fe200078e0000 */
[----:B------:R-:W-:Y:S01]  /*69e0*/  MOV R76, 0x2 ;  /* 0x00000002004c7802 */ /* 0x000fe20000000f00 */
[----:B------:R-:W-:Y:S01]  /*69f0*/  FFMA.FTZ R89, R89, R14, 1.1641532182693481445e-10 ;  /* 0x2f00000059597423 */ /* 0x000fe2000001000e */
[----:B------:R-:W-:-:S04]  /*6a00*/  FMUL.FTZ R20, R20, UR17 ;  /* 0x0000001114147c20 */ /* 0x000fc80008410000 */
[----:B------:R-:W-:Y:S01]  /*6a10*/  FMUL.FTZ R20, R20, UR5 ;  /* 0x0000000514147c20 */ /* 0x000fe20008410000 */
[----:B------:R-:W-:Y:S01]  /*6a20*/  FSETP.GTU.FTZ.AND P1, PT, R89, UR4, PT ;  /* 0x0000000459007c0b */ /* 0x000fe2000bf3c000 */
[C---:B------:R-:W-:Y:S01]  /*6a30*/  IMAD.U32 R89, R77.reuse, 0x10000, RZ ;  /* 0x000100004d597824 */ /* 0x040fe200078e00ff */
[----:B------:R-:W-:Y:S02]  /*6a40*/  PRMT R77, R77, 0x7632, R77 ;  /* 0x000076324d4d7816 */ /* 0x000fe4000000004d */
[----:B------:R-:W-:Y:S02]  /*6a50*/  FSEL R20, R20, RZ, !P1 ;  /* 0x000000ff14147208 */ /* 0x000fe40004800000 */
[----:B------:R-:W-:-:S03]  /*6a60*/  PLOP3.LUT P1, PT, P1, PT, PT, 0x8, 0x80 ;  /* 0x000000000080781c */ /* 0x000fc60000f2e170 */
[----:B------:R-:W-:Y:S01]  /*6a70*/  FADD.FTZ R89, R20, R89 ;  /* 0x0000005914597221 */ /* 0x000fe20000010000 */
[----:B------:R-:W-:Y:S01]  /*6a80*/  PRMT R20, R73, 0x7632, R20 ;  /* 0x0000763249147816 */ /* 0x000fe20000000014 */
        /* <DEDUP_REMOVED lines=9> */
.L_x_4578:
        /* <DEDUP_REMOVED lines=12> */
.L_x_4579:
        /* <DEDUP_REMOVED lines=43> */
.L_x_4577:
        /* <DEDUP_REMOVED lines=22> */
.L_x_4581:
        /* <DEDUP_REMOVED lines=12> */
.L_x_4582:
        /* <DEDUP_REMOVED lines=43> */
.L_x_4580:
[----:B------:R-:W-:Y:S01]  /*7360*/  I2FP.F32.U32 R73, R20 ;  /* 0x0000001400497245 */ /* 0x000fe20000201000 */
[----:B------:R-:W-:Y:S01]  /*7370*/  IMAD.U32 R93, R78, 0x10000, RZ ;  /* 0x000100004e5d7824 */ /* 0x000fe200078e00ff */
[----:B------:R-:W-:Y:S01]  /*7380*/  SHF.L.U32 R20, R74, 0x10, RZ ;  /* 0x000000104a147819 */ /* 0x000fe200000006ff */
[----:B------:R-:W-:Y:S01]  /*7390*/  IMAD.MOV.U32 R72, RZ, RZ, 0x2 ;  /* 0x00000002ff487424 */ /* 0x000fe200078e00ff */
[----:B------:R-:W-:Y:S01]  /*73a0*/  ISETP.NE.AND P4, PT, R22, 0x1, PT ;  /* 0x000000011600780c */ /* 0x000fe20003f85270 */
[----:B------:R-:W-:Y:S01]  /*73b0*/  FFMA.FTZ R73, R73, R14, 1.1641532182693481445e-10 ;  /* 0x2f00000049497423 */ /* 0x000fe2000001000e */
[----:B------:R-:W-:Y:S01]  /*73c0*/  PRMT R74, R74, 0x7632, R74 ;  /* 0x000076324a4a7816 */ /* 0x000fe2000000004a */
[----:B------:R-:W-:Y:S01]  /*73d0*/  FMUL.FTZ R20, R20, UR17 ;  /* 0x0000001114147c20 */ /* 0x000fe20008410000 */
[----:B------:R-:W-:Y:S02]  /*73e0*/  PRMT R78, R78, 0x7632, R78 ;  /* 0x000076324e4e7816 */ /* 0x000fe4000000004e */
        /* <DEDUP_REMOVED lines=15> */
.L_x_4584:
        /* <DEDUP_REMOVED lines=12> */
.L_x_4585:
        /* <DEDUP_REMOVED lines=43> */
.L_x_4583:
[----:B------:R-:W-:Y:S01]  /*7850*/  I2FP.F32.U32 R73, R20 ;  /* 0x0000001400497245 */ /* 0x000fe20000201000 */
[----:B------:R-:W-:Y:S01]  /*7860*/  IMAD.U32 R74, R74, 0x10000, RZ ;  /* 0x000100004a4a7824 */ /* 0x000fe200078e00ff */
[----:B------:R-:W-:Y:S01]  /*7870*/  ISETP.NE.AND P5, PT, R72, 0x1, PT ;  /* 0x000000014800780c */ /* 0x000fe20003fa5270 */
[----:B------:R-:W-:Y:S02]  /*7880*/  IMAD.U32 R95, R78, 0x10000, RZ ;  /* 0x000100004e5f7824 */ /* 0x000fe400078e00ff */
        /* <DEDUP_REMOVED lines=8> */
[----:B------:R-:W-:Y:S01]  /*7910*/  MOV R74, 0x2 ;  /* 0x00000002004a7802 */ /* 0x000fe20000000f00 */
        /* <DEDUP_REMOVED lines=9> */
.L_x_4587:
        /* <DEDUP_REMOVED lines=12> */
.L_x_4588:
        /* <DEDUP_REMOVED lines=43> */
.L_x_4586:
        /* <DEDUP_REMOVED lines=11> */
[----:B------:R-:W-:Y:S02]  /*7dd0*/  PRMT R20, R75, 0x7632, R20 ;  /* 0x000076324b147816 */ /* 0x000fe40000000014 */
[----:B------:R-:W-:Y:S01]  /*7de0*/  PLOP3.LUT P5, PT, P5, PT, PT, 0x8, 0x80 ;  /* 0x000000000080781c */ /* 0x000fe20002fae170 */
[--C-:B------:R-:W-:Y:S01]  /*7df0*/  FADD.FTZ R97, R97, R22.reuse ;  /* 0x0000001661617221 */ /* 0x100fe20000010000 */
        /* <DEDUP_REMOVED lines=10> */
.L_x_4590:
        /* <DEDUP_REMOVED lines=14> */
.L_x_4591:
        /* <DEDUP_REMOVED lines=43> */
.L_x_4589:
        /* <DEDUP_REMOVED lines=11> */
[----:B------:R-:W-:-:S03]  /*82e0*/  PLOP3.LUT P6, PT, P6, PT, PT, 0x8, 0x80 ;  /* 0x000000000080781c */ /* 0x000fc600037ce170 */
[----:B------:R-:W-:-:S05]  /*82f0*/  FADD.FTZ R99, R20, R99 ;  /* 0x0000006314637221 */ /* 0x000fca0000010000 */
[----:B------:R-:W-:Y:S01]  /*8300*/  F2FP.BF16.F32.PACK_AB R79, R99, R97 ;  /* 0x00000061634f723e */ /* 0x000fe200000010ff */
[----:B------:R-:W-:Y:S06]  /*8310*/  BRA `(.L_x_4592) ;  /* 0x0000002400987947 */ /* 0x000fec0003800000 */
.L_x_4567:
        /* <DEDUP_REMOVED lines=15> */
.L_x_4594:
[----:B------:R-:W-:-:S04]  /*8410*/  VIADD R5, R5, 0x1 ;  /* 0x0000000105057836 */ /* 0x000fc80000000000 */
[C---:B0-----:R-:W-:Y:S01]  /*8420*/  IMAD.WIDE.U32 R76, R5.reuse, -0x2daee0ad, RZ ;  /* 0xd2511f53054c7825 */ /* 0x041fe200078e00ff */
        /* <DEDUP_REMOVED lines=10> */
.L_x_4595:
        /* <DEDUP_REMOVED lines=43> */
.L_x_4593:
[----:B0-----:R-:W-:Y:S01]  /*8780*/  I2FP.F32.U32 R77, R20 ;  /* 0x00000014004d7245 */ /* 0x001fe20000201000 */
[----:B-----5:R-:W-:Y:S01]  /*8790*/  IMAD.U32 R16, R72, 0x10000, RZ ;  /* 0x0001000048107824 */ /* 0x020fe200078e00ff */
[----:B------:R-:W-:Y:S01]  /*87a0*/  ISETP.NE.AND P1, PT, R22, 0x1, PT ;  /* 0x000000011600780c */ /* 0x000fe20003f25270 */
[----:B------:R-:W-:Y:S01]  /*87b0*/  IMAD.MOV.U32 R76, RZ, RZ, 0x2 ;  /* 0x00000002ff4c7424 */ /* 0x000fe200078e00ff */
[----:B------:R-:W-:Y:S01]  /*87c0*/  PRMT R72, R72, 0x7632, R72 ;  /* 0x0000763248487816 */ /* 0x000fe20000000048 */
[----:B------:R-:W-:Y:S01]  /*87d0*/  FFMA.FTZ R77, R77, R14, 1.1641532182693481445e-10 ;  /* 0x2f0000004d4d7423 */ /* 0x000fe2000001000e */
[----:B------:R-:W-:Y:S01]  /*87e0*/  FMUL.FTZ R16, R16, UR17 ;  /* 0x0000001110107c20 */ /* 0x000fe20008410000 */
[----:B------:R-:W-:-:S03]  /*87f0*/  MOV R20, R0 ;  /* 0x0000000000147202 */ /* 0x000fc60000000f00 */
[----:B------:R-:W-:Y:S01]  /*8800*/  FSETP.GTU.FTZ.AND P0, PT, R77, UR4, PT ;  /* 0x000000044d007c0b */ /* 0x000fe2000bf1c000 */
[----:B------:R-:W-:-:S03]  /*8810*/  FMUL.FTZ R16, R16, UR5 ;  /* 0x0000000510107c20 */ /* 0x000fc60008410000 */
        /* <DEDUP_REMOVED lines=12> */
.L_x_4597:
        /* <DEDUP_REMOVED lines=12> */
.L_x_4598:
        /* <DEDUP_REMOVED lines=43> */
.L_x_4596:
[----:B------:R-:W-:Y:S01]  /*8c50*/  ISETP.NE.AND P2, PT, R76, 0x1, PT ;  /* 0x000000014c00780c */ /* 0x000fe20003f45270 */
[----:B------:R-:W-:Y:S01]  /*8c60*/  IMAD.U32 R72, R72, 0x10000, RZ ;  /* 0x0001000048487824 */ /* 0x000fe200078e00ff */
[----:B------:R-:W-:Y:S01]  /*8c70*/  I2FP.F32.U32 R77, R20 ;  /* 0x00000014004d7245 */ /* 0x000fe20000201000 */
[----:B------:R-:W-:Y:S01]  /*8c80*/  IMAD.MOV.U32 R22, RZ, RZ, 0x2 ;  /* 0x00000002ff167424 */ /* 0x000fe200078e00ff */
[----:B------:R-:W-:Y:S01]  /*8c90*/  MOV R20, R0 ;  /* 0x0000000000147202 */ /* 0x000fe20000000f00 */
[----:B------:R-:W-:Y:S02]  /*8ca0*/  FMUL.FTZ R72, R72, UR17 ;  /* 0x0000001148487c20 */ /* 0x000fe40008410000 */
[----:B------:R-:W-:Y:S02]  /*8cb0*/  FFMA.FTZ R77, R77, R14, 1.1641532182693481445e-10 ;  /* 0x2f0000004d4d7423 */ /* 0x000fe4000001000e */
[----:B------:R-:W-:-:S03]  /*8cc0*/  FMUL.FTZ R72, R72, UR5 ;  /* 0x0000000548487c20 */ /* 0x000fc60008410000 */
[----:B------:R-:W-:-:S04]  /*8cd0*/  FSETP.GTU.FTZ.AND P1, PT, R77, UR4, PT ;  /* 0x000000044d007c0b */ /* 0x000fc8000bf3c000 */
        /* <DEDUP_REMOVED lines=11> */
.L_x_4600:
        /* <DEDUP_REMOVED lines=12> */
.L_x_4601:
        /* <DEDUP_REMOVED lines=43> */
.L_x_4599:
        /* <DEDUP_REMOVED lines=21> */
.L_x_4603:
        /* <DEDUP_REMOVED lines=12> */
.L_x_4604:
        /* <DEDUP_REMOVED lines=43> */
.L_x_4602:
        /* <DEDUP_REMOVED lines=20> */
.L_x_4606:
        /* <DEDUP_REMOVED lines=12> */
.L_x_4607:
        /* <DEDUP_REMOVED lines=43> */
.L_x_4605:
        /* <DEDUP_REMOVED lines=21> */
.L_x_4609:
        /* <DEDUP_REMOVED lines=12> */
.L_x_4610:
        /* <DEDUP_REMOVED lines=43> */
.L_x_4608:
[----:B------:R-:W-:Y:S01]  /*9f30*/  I2FP.F32.U32 R73, R20 ;  /* 0x0000001400497245 */ /* 0x000fe20000201000 */
[----:B------:R-:W-:Y:S01]  /*9f40*/  IMAD.U32 R74, R74, 0x10000, RZ ;  /* 0x000100004a4a7824 */ /* 0x000fe200078e00ff */
[----:B------:R-:W-:Y:S02]  /*9f50*/  ISETP.NE.AND P5, PT, R72, 0x1, PT ;  /* 0x000000014800780c */ /* 0x000fe40003fa5270 */
[----:B------:R-:W-:Y:S01]  /*9f60*/  MOV R20, R0 ;  /* 0x0000000000147202 */ /* 0x000fe20000000f00 */
[----:B------:R-:W-:Y:S01]  /*9f70*/  FFMA.FTZ R73, R73, R14, 1.1641532182693481445e-10 ;  /* 0x2f00000049497423 */ /* 0x000fe2000001000e */
[----:B------:R-:W-:-:S04]  /*9f80*/  FMUL.FTZ R74, R74, UR17 ;  /* 0x000000114a4a7c20 */ /* 0x000fc80008410000 */
[----:B------:R-:W-:Y:S01]  /*9f90*/  FMUL.FTZ R74, R74, UR5 ;  /* 0x000000054a4a7c20 */ /* 0x000fe20008410000 */
[----:B------:R-:W-:-:S04]  /*9fa0*/  FSETP.GTU.FTZ.AND P4, PT, R73, UR4, PT ;  /* 0x0000000449007c0b */ /* 0x000fc8000bf9c000 */
        /* <DEDUP_REMOVED lines=12> */
.L_x_4612:
        /* <DEDUP_REMOVED lines=12> */
.L_x_4613:
        /* <DEDUP_REMOVED lines=43> */
.L_x_4611:
        /* <DEDUP_REMOVED lines=8> */
[----:B------:R-:W-:Y:S02]  /*a460*/  FSETP.GTU.FTZ.AND P5, PT, R73, UR4, PT ;  /* 0x0000000449007c0b */ /* 0x000fe4000bfbc000 */
[----:B------:R-:W-:Y:S02]  /*a470*/  PRMT R20, R75, 0x7632, R20 ;  /* 0x000076324b147816 */ /* 0x000fe40000000014 */
        /* <DEDUP_REMOVED lines=11> */
.L_x_4615:
        /* <DEDUP_REMOVED lines=14> */
.L_x_4616:
        /* <DEDUP_REMOVED lines=43> */
.L_x_4614:
        /* <DEDUP_REMOVED lines=12> */
.L_x_4592:
        /* <DEDUP_REMOVED lines=39> */
.L_x_4619:
        /* <DEDUP_REMOVED lines=12> */
.L_x_4620:
        /* <DEDUP_REMOVED lines=43> */
.L_x_4618:
[----:B------:R-:W-:Y:S01]  /*af60*/  I2FP.F32.U32 R103, R22 ;  /* 0x0000001600677245 */ /* 0x000fe20000201000 */
[----:B-----5:R-:W-:Y:S01]  /*af70*/  IMAD.U32 R18, R72, 0x10000, RZ ;  /* 0x0001000048127824 */ /* 0x020fe200078e00ff */
[----:B------:R-:W-:Y:S01]  /*af80*/  ISETP.NE.AND P1, PT, R20, 0x1, PT ;  /* 0x000000011400780c */ /* 0x000fe20003f25270 */
[----:B------:R-:W-:Y:S01]  /*af90*/  IMAD.MOV.U32 R80, RZ, RZ, 0x2 ;  /* 0x00000002ff507424 */ /* 0x000fe200078e00ff */
[----:B------:R-:W-:Y:S01]  /*afa0*/  SHF.L.U32 R105, R76, 0x10, RZ ;  /* 0x000000104c697819 */ /* 0x000fe200000006ff */
[----:B------:R-:W-:Y:S01]  /*afb0*/  FFMA.FTZ R103, R103, R14, 1.1641532182693481445e-10 ;  /* 0x2f00000067677423 */ /* 0x000fe2000001000e */
[----:B------:R-:W-:Y:S01]  /*afc0*/  FMUL.FTZ R18, R18, UR17 ;  /* 0x0000001112127c20 */ /* 0x000fe20008410000 */
[----:B------:R-:W-:Y:S01]  /*afd0*/  PRMT R72, R72, 0x7632, R72 ;  /* 0x0000763248487816 */ /* 0x000fe20000000048 */
[----:B------:R-:W-:Y:S01]  /*afe0*/  IMAD.MOV.U32 R22, RZ, RZ, R0 ;  /* 0x000000ffff167224 */ /* 0x000fe200078e0000 */
[----:B------:R-:W-:Y:S01]  /*aff0*/  PRMT R76, R76, 0x7632, R76 ;  /* 0x000076324c4c7816 */ /* 0x000fe2000000004c */
        /* <DEDUP_REMOVED lines=15> */
.L_x_4622:
        /* <DEDUP_REMOVED lines=12> */
.L_x_4623:
        /* <DEDUP_REMOVED lines=43> */
.L_x_4621:
        /* <DEDUP_REMOVED lines=22> */
.L_x_4625:
        /* <DEDUP_REMOVED lines=12> */
.L_x_4626:
        /* <DEDUP_REMOVED lines=43> */
.L_x_4624:
[----:B------:R-:W-:Y:S01]  /*b930*/  I2FP.F32.U32 R107, R20 ;  /* 0x00000014006b7245 */ /* 0x000fe20000201000 */
[C---:B------:R-:W-:Y:S01]  /*b940*/  IMAD.U32 R20, R73.reuse, 0x10000, RZ ;  /* 0x0001000049147824 */ /* 0x040fe200078e00ff */
[----:B------:R-:W-:Y:S02]  /*b950*/  ISETP.NE.AND P2, PT, R72, 0x1, PT ;  /* 0x000000014800780c */ /* 0x000fe40003f45270 */
[----:B------:R-:W-:Y:S01]  /*b960*/  PRMT R22, R73, 0x7632, R22 ;  /* 0x0000763249167816 */ /* 0x000fe20000000016 */
[----:B------:R-:W-:Y:S01]  /*b970*/  FFMA.FTZ R107, R107, R14, 1.1641532182693481445e-10 ;  /* 0x2f0000006b6b7423 */ /* 0x000fe2000001000e */
[----:B------:R-:W-:Y:S01]  /*b980*/  FMUL.FTZ R20, R20, UR17 ;  /* 0x0000001114147c20 */ /* 0x000fe20008410000 */
[----:B------:R-:W-:Y:S01]  /*b990*/  PRMT R76, R77, 0x7632, R76 ;  /* 0x000076324d4c7816 */ /* 0x000fe2000000004c */
[----:B------:R-:W-:Y:S01]  /*b9a0*/  IMAD.MOV.U32 R73, RZ, RZ, R0 ;  /* 0x000000ffff497224 */ /* 0x000fe200078e0000 */
[----:B------:R-:W-:Y:S01]  /*b9b0*/  MOV R80, 0x2 ;  /* 0x0000000200507802 */ /* 0x000fe20000000f00 */
[----:B------:R-:W-:Y:S01]  /*b9c0*/  FMUL.FTZ R20, R20, UR5 ;  /* 0x0000000514147c20 */ /* 0x000fe20008410000 */
[----:B------:R-:W-:Y:S01]  /*b9d0*/  FSETP.GTU.FTZ.AND P1, PT, R107, UR4, PT ;  /* 0x000000046b007c0b */ /* 0x000fe2000bf3c000 */
[----:B------:R-:W-:-:S03]  /*b9e0*/  IMAD.U32 R107, R77, 0x10000, RZ ;  /* 0x000100004d6b7824 */ /* 0x000fc600078e00ff */
        /* <DEDUP_REMOVED lines=13> */
.L_x_4628:
        /* <DEDUP_REMOVED lines=12> */
.L_x_4629:
        /* <DEDUP_REMOVED lines=43> */
.L_x_4627:
        /* <DEDUP_REMOVED lines=22> */
.L_x_4631:
        /* <DEDUP_REMOVED lines=12> */
.L_x_4632:
        /* <DEDUP_REMOVED lines=43> */
.L_x_4630:
        /* <DEDUP_REMOVED lines=24> */
.L_x_4634:
        /* <DEDUP_REMOVED lines=12> */
.L_x_4635:
        /* <DEDUP_REMOVED lines=43> */
.L_x_4633:
[----:B------:R-:W-:Y:S01]  /*c7f0*/  I2FP.F32.U32 R73, R22 ;  /* 0x0000001600497245 */ /* 0x000fe20000201000 */
[----:B------:R-:W-:Y:S01]  /*c800*/  IMAD.U32 R74, R74, 0x10000, RZ ;  /* 0x000100004a4a7824 */ /* 0x000fe200078e00ff */
[----:B------:R-:W-:Y:S01]  /*c810*/  ISETP.NE.AND P5, PT, R76, 0x1, PT ;  /* 0x000000014c00780c */ /* 0x000fe20003fa5270 */
[----:B------:R-:W-:Y:S01]  /*c820*/  IMAD.MOV.U32 R22, RZ, RZ, R0 ;  /* 0x000000ffff167224 */ /* 0x000fe200078e0000 */
        /* <DEDUP_REMOVED lines=18> */
.L_x_4637:
        /* <DEDUP_REMOVED lines=12> */
.L_x_4638:
        /* <DEDUP_REMOVED lines=43> */
.L_x_4636:
        /* <DEDUP_REMOVED lines=12> */
[----:B------:R-:W-:Y:S02]  /*cd80*/  PRMT R22, R75, 0x7632, R22 ;  /* 0x000076324b167816 */ /* 0x000fe40000000016 */
[----:B------:R-:W-:Y:S01]  /*cd90*/  PLOP3.LUT P5, PT, P5, PT, PT, 0x8, 0x80 ;  /* 0x000000000080781c */ /* 0x000fe20002fae170 */
[----:B------:R-:W-:Y:S01]  /*cda0*/  FADD.FTZ R115, R115, R72 ;  /* 0x0000004873737221 */ /* 0x000fe20000010000 */
[----:B------:R-:W-:Y:S11]  /*cdb0*/  @!P6 BRA `(.L_x_4639) ;  /* 0x000000040004e947 */ /* 0x000ff60003800000 */
        /* <DEDUP_REMOVED lines=8> */
.L_x_4640:
        /* <DEDUP_REMOVED lines=14> */
.L_x_4641:
        /* <DEDUP_REMOVED lines=43> */
.L_x_4639:
        /* <DEDUP_REMOVED lines=15> */
.L_x_4617:
        /* <DEDUP_REMOVED lines=15> */
.L_x_4644:
[----:B------:R-:W-:-:S04]  /*d3b0*/  IADD3 R5, PT, PT, R5, 0x1, RZ ;  /* 0x0000000105057810 */ /* 0x000fc80007ffe0ff */
[C---:B------:R-:W-:Y:S01]  /*d3c0*/  ISETP.NE.AND P0, PT, R5.reuse, RZ, PT ;  /* 0x000000ff0500720c */ /* 0x040fe20003f05270 */
[----:B0-----:R-:W-:-:S12]  /*d3d0*/  IMAD.WIDE.U32 R78, R5, -0x2daee0ad, RZ ;  /* 0xd2511f53054e7825 */ /* 0x001fd800078e00ff */
        /* <DEDUP_REMOVED lines=9> */
.L_x_4645:
        /* <DEDUP_REMOVED lines=43> */
.L_x_4643:
[----:B0-----:R-:W-:Y:S01]  /*d720*/  I2FP.F32.U32 R77, R20 ;  /* 0x00000014004d7245 */ /* 0x001fe20000201000 */
[----:B-----5:R-:W-:Y:S01]  /*d730*/  IMAD.U32 R18, R72, 0x10000, RZ ;  /* 0x0001000048127824 */ /* 0x020fe200078e00ff */
[----:B------:R-:W-:Y:S01]  /*d740*/  ISETP.NE.AND P1, PT, R22, 0x1, PT ;  /* 0x000000011600780c */ /* 0x000fe20003f25270 */
[----:B------:R-:W-:Y:S01]  /*d750*/  IMAD.MOV.U32 R20, RZ, RZ, R0 ;  /* 0x000000ffff147224 */ /* 0x000fe200078e0000 */
[----:B------:R-:W-:Y:S01]  /*d760*/  PRMT R72, R72, 0x7632, R72 ;  /* 0x0000763248487816 */ /* 0x000fe20000000048 */
[----:B------:R-:W-:Y:S01]  /*d770*/  FFMA.FTZ R77, R77, R14, 1.1641532182693481445e-10 ;  /* 0x2f0000004d4d7423 */ /* 0x000fe2000001000e */
[----:B------:R-:W-:Y:S01]  /*d780*/  FMUL.FTZ R18, R18, UR17 ;  /* 0x0000001112127c20 */ /* 0x000fe20008410000 */
[----:B------:R-:W-:-:S03]  /*d790*/  MOV R76, 0x2 ;  /* 0x00000002004c7802 */ /* 0x000fc60000000f00 */
        /* <DEDUP_REMOVED lines=14> */
.L_x_4647:
        /* <DEDUP_REMOVED lines=12> */
.L_x_4648:
        /* <DEDUP_REMOVED lines=43> */
.L_x_4646:
[----:B------:R-:W-:Y:S01]  /*dbf0*/  I2FP.F32.U32 R77, R20 ;  /* 0x00000014004d7245 */ /* 0x000fe20000201000 */
[----:B------:R-:W-:Y:S01]  /*dc00*/  IMAD.U32 R72, R72, 0x10000, RZ ;  /* 0x0001000048487824 */ /* 0x000fe200078e00ff */
[----:B------:R-:W-:Y:S01]  /*dc10*/  ISETP.NE.AND P2, PT, R76, 0x1, PT ;  /* 0x000000014c00780c */ /* 0x000fe20003f45270 */
[----:B------:R-:W-:Y:S02]  /*dc20*/  IMAD.MOV.U32 R20, RZ, RZ, R0 ;  /* 0x000000ffff147224 */ /* 0x000fe400078e0000 */
[----:B------:R-:W-:Y:S01]  /*dc30*/  FFMA.FTZ R77, R77, R14, 1.1641532182693481445e-10 ;  /* 0x2f0000004d4d7423 */ /* 0x000fe2000001000e */
[----:B------:R-:W-:-:S04]  /*dc40*/  FMUL.FTZ R72, R72, UR17 ;  /* 0x0000001148487c20 */ /* 0x000fc80008410000 */
        /* <DEDUP_REMOVED lines=14> */
.L_x_4650:
        /* <DEDUP_REMOVED lines=12> */
.L_x_4651:
        /* <DEDUP_REMOVED lines=43> */
.L_x_4649:
        /* <DEDUP_REMOVED lines=8> */
[----:B------:R-:W-:-:S04]  /*e120*/  FSETP.GTU.FTZ.AND P2, PT, R77, UR4, PT ;  /* 0x000000044d007c0b */ /* 0x000fc8000bf5c000 */
        /* <DEDUP_REMOVED lines=12> */
.L_x_4653:
        /* <DEDUP_REMOVED lines=12> */
.L_x_4654:
        /* <DEDUP_REMOVED lines=43> */
.L_x_4652:
        /* <DEDUP_REMOVED lines=20> */
.L_x_4656:
        /* <DEDUP_REMOVED lines=12> */
.L_x_4657:
        /* <DEDUP_REMOVED lines=43> */
.L_x_4655:
        /* <DEDUP_REMOVED lines=21> */
.L_x_4659:
        /* <DEDUP_REMOVED lines=12> */
.L_x_4660:
        /* <DEDUP_REMOVED lines=43> */
.L_x_4658:
        /* <DEDUP_REMOVED lines=20> */
.L_x_4662:
        /* <DEDUP_REMOVED lines=12> */
.L_x_4663:
        /* <DEDUP_REMOVED lines=43> */
.L_x_4661:
        /* <DEDUP_REMOVED lines=21> */
.L_x_4665:
        /* <DEDUP_REMOVED lines=14> */
.L_x_4666:
        /* <DEDUP_REMOVED lines=43> */
.L_x_4664:
        /* <DEDUP_REMOVED lines=12> */
.L_x_4642:
        /* <DEDUP_REMOVED lines=9> */
[----:B------:R-:W-:Y:S01]  /*f9b0*/  SEL R108, RZ, 0x1, !P3 ;  /* 0x00000001ff6c7807 */ /* 0x000fe20005800000 */
[----:B------:R-:W-:Y:S01]  /*f9c0*/  STG.E.128 desc[UR8][R86.64], R72 ;  /* 0x0000004856007986 */ /* 0x000fe2000c101d08 */
[----:B------:R-:W-:Y:S01]  /*f9d0*/  BSSY.RECONVERGENT B0, `(.L_x_4667) ;  /* 0x000006d000007945 */ /* 0x000fe20003800200 */
        /* <DEDUP_REMOVED lines=43> */
[C---:B------:R-:W-:Y:S01]  /*fc90*/  FADD.FTZ R79, -R78.reuse, R19 ;  /* 0x000000134e4f7221 */ /* 0x040fe20000010100 */
[----:B------:R-:W-:Y:S02]  /*fca0*/  LOP3.LUT R119, R119, R20, R88, 0xfe, !PT ;  /* 0x0000001477777212 */ /* 0x000fe400078efe58 */
        /* <DEDUP_REMOVED lines=42> */
[----:B------:R-:W-:Y:S01]  /*ff50*/  LOP3.LUT R14, R14, R82, R117, 0xfe, !PT ;  /* 0x000000520e0e7212 */ /* 0x000fe200078efe75 */
[----:B0-----:R-:W-:Y:S01]  /*ff60*/  FADD.FTZ R18, R79, R18 ;  /* 0x000000124f127221 */ /* 0x001fe20000010000 */
[----:B------:R-:W-:-:S04]  /*ff70*/  SEL R79, RZ, 0x1, !P6 ;  /* 0x00000001ff4f7807 */ /* 0x000fc80007000000 */
[----:B------:R-:W0:Y:S02]  /*ff80*/  SHFL.BFLY PT, R109, R18, 0x4, 0x1f ;  /* 0x0c801f00126d7f89 */ /* 0x000e2400000e0000 */
[----:B0-----:R-:W-:-:S05]  /*ff90*/  FADD.FTZ R109, R18, R109 ;  /* 0x0000006d126d7221 */ /* 0x001fca0000010000 */
[----:B------:R-:W0:Y:S02]  /*ffa0*/  SHFL.BFLY PT, R76, R109, 0x8, 0x1f ;  /* 0x0d001f006d4c7f89 */ /* 0x000e2400000e0000 */
[----:B0-----:R-:W-:Y:S01]  /*ffb0*/  FADD.FTZ R76, R109, R76 ;  /* 0x0000004c6d4c7221 */ /* 0x001fe20000010000 */
[----:B------:R-:W-:Y:S02]  /*ffc0*/  LOP3.LUT R109, R119, R108, RZ, 0xfc, !PT ;  /* 0x0000006c776d7212 */ /* 0x000fe400078efcff */
[----:B------:R-:W-:Y:S02]  /*ffd0*/  LOP3.LUT R108, R14, R79, RZ, 0xfc, !PT ;  /* 0x0000004f0e6c7212 */ /* 0x000fe400078efcff */
[----:B------:R-:W0:Y:S01]  /*ffe0*/  SHFL.BFLY PT, R79, R76, 0x10, 0x1f ;  /* 0x0e001f004c4f7f89 */ /* 0x000e2200000e0000 */
[----:B------:R-:W-:-:S03]  /*fff0*/  LOP3.LUT P0, R14, R3, 0x1f, RZ, 0xc0, !PT ;  /* 0x0000001f030e7812 */ /* 0x000fc6000780c0ff */
[----:B------:R1:W-:Y:S01]  /*10000*/  STG.E.64 desc[UR8][R84.64], R108 ;  /* 0x0000006c54007986 */ /* 0x0003e2000c101b08 */
[----:B0-----:R-:W-:-:S09]  /*10010*/  FADD.FTZ R79, R76, R79 ;  /* 0x0000004f4c4f7221 */ /* 0x001fd20000010000 */
[----:B-1----:R-:W-:Y:S05]  /*10020*/  @P0 BRA `(.L_x_4668) ;  /* 0x00000000001c0947 */ /* 0x002fea0003800000 */
[----:B------:R-:W0:Y:S01]  /*10030*/  S2UR UR5, SR_CgaCtaId ;  /* 0x00000000000579c3 */ /* 0x000e220000008800 */
[----:B------:R-:W-:Y:S01]  /*10040*/  UMOV UR4, 0x400 ;  /* 0x0000040000047882 */ /* 0x000fe20000000000 */
[----:B------:R-:W-:-:S04]  /*10050*/  SHF.R.U32.HI R18, RZ, 0x2, R3 ;  /* 0x00000002ff127819 */ /* 0x000fc80000011603 */
[----:B------:R-:W-:Y:S01]  /*10060*/  LOP3.LUT R18, R18, 0x18, RZ, 0xc0, !PT ;  /* 0x0000001812127812 */ /* 0x000fe200078ec0ff */
[----:B0-----:R-:W-:-:S04]  /*10070*/  ULEA UR4, UR5, UR4, 0x18 ;  /* 0x0000000405047291 */ /* 0x001fc8000f8ec0ff */
[----:B------:R-:W-:-:S09]  /*10080*/  @UP2 UIADD3 UR4, UPT, UPT, UR4, 0x20, URZ ;  /* 0x0000002004042890 */ /* 0x000fd2000fffe0ff */
[----:B------:R0:W-:Y:S03]  /*10090*/  STS.64 [R18+UR4], R78 ;  /* 0x0000004e12007988 */ /* 0x0001e60008000a04 */
.L_x_4668:
[----:B------:R-:W-:Y:S05]  /*100a0*/  BSYNC.RECONVERGENT B0 ;  /* 0x0000000000007941 */ /* 0x000fea0003800200 */
.L_x_4667:
[----:B------:R-:W-:Y:S01]  /*100b0*/  BAR.SYNC.DEFER_BLOCKING 0x0 ;  /* 0x0000000000007b1d */ /* 0x000fe20000010000 */
[----:B------:R-:W-:Y:S02]  /*100c0*/  ISETP.GT.U32.AND P0, PT, R14, 0x3, PT ;  /* 0x000000030e00780c */ /* 0x000fe40003f04070 */
[----:B------:R-:W-:Y:S02]  /*100d0*/  CS2R R72, SRZ ;  /* 0x0000000000487805 */ /* 0x000fe4000001ff00 */
[----:B------:R-:W-:Y:S01]  /*100e0*/  MOV R14, RZ ;  /* 0x000000ff000e7202 */ /* 0x000fe20000000f00 */
[----:B------:R-:W-:Y:S08]  /*100f0*/  BSSY.RECONVERGENT B0, `(.L_x_4669) ;  /* 0x000000a000007945 */ /* 0x000ff00003800200 */
[----:B------:R-:W-:Y:S05]  /*10100*/  @P0 BRA `(.L_x_4670) ;  /* 0x0000000000200947 */ /* 0x000fea0003800000 */
[----:B------:R-:W1:Y:S01]  /*10110*/  S2UR UR5, SR_CgaCtaId ;  /* 0x00000000000579c3 */ /* 0x000e620000008800 */
[----:B------:R-:W-:Y:S01]  /*10120*/  UMOV UR4, 0x400 ;  /* 0x0000040000047882 */ /* 0x000fe20000000000 */
[----:B------:R-:W-:-:S05]  /*10130*/  IMAD.SHL.U32 R14, R3, 0x8, RZ ;  /* 0x00000008030e7824 */ /* 0x000fca00078e00ff */
[----:B------:R-:W-:Y:S01]  /*10140*/  LOP3.LUT R72, R14, 0xf8, RZ, 0xc0, !PT ;  /* 0x000000f80e487812 */ /* 0x000fe200078ec0ff */
[----:B------:R-:W-:Y:S01]  /*10150*/  HFMA2 R14, -RZ, RZ, 0, 4.57763671875e-05 ;  /* 0x00000300ff0e7431 */ /* 0x000fe200000001ff */
[----:B-1----:R-:W-:-:S04]  /*10160*/  ULEA UR4, UR5, UR4, 0x18 ;  /* 0x0000000405047291 */ /* 0x002fc8000f8ec0ff */
[----:B------:R-:W-:-:S09]  /*10170*/  @UP2 UIADD3 UR4, UPT, UPT, UR4, 0x20, URZ ;  /* 0x0000002004042890 */ /* 0x000fd2000fffe0ff */
[----:B------:R-:W1:Y:S03]  /*10180*/  LDS.64 R72, [R72+UR4] ;  /* 0x0000000448487984 */ /* 0x000e660008000a00 */
.L_x_4670:
[----:B------:R-:W-:Y:S05]  /*10190*/  BSYNC.RECONVERGENT B0 ;  /* 0x0000000000007941 */ /* 0x000fea0003800200 */
.L_x_4669:
[----:B------:R-:W2:Y:S01]  /*101a0*/  SHFL.DOWN PT, R75, R14, 0x2, 0x1f ;  /* 0x08401f000e4b7f89 */ /* 0x000ea200000e0000 */
[----:B------:R-:W-:Y:S01]  /*101b0*/  ISETP.NE.AND P1, PT, RZ, UR38, PT ;  /* 0x00000026ff007c0c */ /* 0x000fe2000bf25270 */
[----:B------:R-:W-:Y:S01]  /*101c0*/  UPLOP3.LUT UP2, UPT, UPT, UPT, UP2, 0x40, 0x4 ;  /* 0x000000000004789c */ /* 0x000fe20003f4e820 */
[----:B------:R-:W-:Y:S01]  /*101d0*/  ISETP.NE.AND P0, PT, R3, RZ, PT ;  /* 0x000000ff0300720c */ /* 0x000fe20003f05270 */
[----:B01----:R-:W0:Y:S04]  /*101e0*/  SHFL.DOWN PT, R79, R72, 0x2, 0x1f ;  /* 0x08401f00484f7f89 */ /* 0x003e2800000e0000 */
[----:B------:R-:W1:Y:S01]  /*101f0*/  SHFL.DOWN PT, R18, R73, 0x2, 0x1f ;  /* 0x08401f0049127f89 */ /* 0x000e6200000e0000 */
[----:B--2---:R-:W-:Y:S01]  /*10200*/  IMAD.IADD R20, R75, 0x1, R14 ;  /* 0x000000014b147824 */ /* 0x004fe200078e020e */
[----:B------:R-:W-:-:S02]  /*10210*/  I2FP.F32.S32 R78, R75 ;  /* 0x0000004b004e7245 */ /* 0x000fc40000201400 */
[----:B------:R-:W-:Y:S02]  /*10220*/  I2FP.F32.U32 R75, R14 ;  /* 0x0000000e004b7245 */ /* 0x000fe40000201000 */
[----:B------:R-:W-:Y:S01]  /*10230*/  I2FP.F32.S32 R74, R20 ;  /* 0x00000014004a7245 */ /* 0x000fe20000201400 */
[----:B------:R-:W2:Y:S01]  /*10240*/  SHFL.DOWN PT, R87, R20, 0x1, 0x1f ;  /* 0x08201f0014577f89 */ /* 0x000ea200000e0000 */
[C---:B0-----:R-:W-:Y:S01]  /*10250*/  FMUL.FTZ R82, R79.reuse, R78 ;  /* 0x0000004e4f527220 */ /* 0x041fe20000410000 */
[----:B------:R-:W-:Y:S01]  /*10260*/  FADD.FTZ R79, -R79, R72 ;  /* 0x000000484f4f7221 */ /* 0x000fe20000010100 */
[----:B------:R-:W0:Y:S01]  /*10270*/  MUFU.RCP R76, R74 ;  /* 0x0000004a004c7308 */ /* 0x000e220000001000 */
[----:B-1----:R-:W-:Y:S01]  /*10280*/  FADD.FTZ R73, R18, R73 ;  /* 0x0000004912497221 */ /* 0x002fe20000010000 */
[----:B------:R-:W-:Y:S01]  /*10290*/  FFMA.FTZ R85, R75, R72, R82 ;  /* 0x000000484b557223 */ /* 0x000fe20000010052 */
[----:B------:R-:W-:-:S04]  /*102a0*/  FMUL.FTZ R79, R79, R79 ;  /* 0x0000004f4f4f7220 */ /* 0x000fc80000410000 */
[----:B------:R-:W-:-:S04]  /*102b0*/  FMUL.FTZ R79, R79, R75 ;  /* 0x0000004b4f4f7220 */ /* 0x000fc80000410000 */
[----:B------:R-:W-:Y:S01]  /*102c0*/  FMUL.FTZ R79, R79, R78 ;  /* 0x0000004e4f4f7220 */ /* 0x000fe20000410000 */
[----:B0-----:R-:W-:-:S03]  /*102d0*/  FMUL.FTZ R85, R76, R85 ;  /* 0x000000554c557220 */ /* 0x001fc60000410000 */
[----:B------:R-:W-:Y:S01]  /*102e0*/  FFMA.FTZ R73, R76, R79, R73 ;  /* 0x0000004f4c497223 */ /* 0x000fe20000010049 */
[-C--:B--2---:R-:W-:Y:S01]  /*102f0*/  IADD3 R20, PT, PT, R20, R87.reuse, RZ ;  /* 0x0000005714147210 */ /* 0x084fe20007ffe0ff */
        /* <DEDUP_REMOVED lines=8> */
[C---:B------:R-:W-:Y:S01]  /*10380*/  FFMA.FTZ R79, R74.reuse, R85, R79 ;  /* 0x000000554a4f7223 */ /* 0x040fe2000001004f */
[----:B------:R-:W-:Y:S02]  /*10390*/  IMAD.U32 R85, RZ, RZ, UR16 ;  /* 0x00000010ff557e24 */ /* 0x000fe4000f8e00ff */
[----:B------:R-:W-:Y:S01]  /*103a0*/  FMUL.FTZ R74, R74, R75 ;  /* 0x0000004b4a4a7220 */ /* 0x000fe20000410000 */
[----:B--2---:R-:W-:Y:S01]  /*103b0*/  FMUL.FTZ R14, R20, R79 ;  /* 0x0000004f140e7220 */ /* 0x004fe20000410000 */
[----:B-1----:R-:W-:Y:S01]  /*103c0*/  FADD.FTZ R75, R73, R18 ;  /* 0x00000012494b7221 */ /* 0x002fe20000010000 */
[----:B------:R-:W0:Y:S01]  /*103d0*/  @!P0 LDC.64 R78, c[0x0][0x3c0] ;  /* 0x0000f000ff4e8b82 */ /* 0x000e220000000a00 */
[----:B------:R-:W-:Y:S01]  /*103e0*/  FMUL.FTZ R74, R74, R87 ;  /* 0x000000574a4a7220 */ /* 0x000fe20000410000 */
[----:B------:R-:W-:Y:S01]  /*103f0*/  MOV R87, UR16 ;  /* 0x0000001000577c02 */ /* 0x000fe20008000f00 */
[----:B------:R-:W-:Y:S01]  /*10400*/  UIADD3 UR16, UPT, UPT, UR16, UR14, URZ ;  /* 0x0000000e10107290 */ /* 0x000fe2000fffe0ff */
[----:B------:R-:W1:Y:S01]  /*10410*/  SHFL.IDX PT, R14, R14, RZ, 0x1f ;  /* 0x00001fff0e0e7589 */ /* 0x000e6200000e0000 */
[----:B------:R-:W-:-:S02]  /*10420*/  FFMA.FTZ R74, R20, R74, R75 ;  /* 0x0000004a144a7223 */ /* 0x000fc4000001004b */
[----:B------:R-:W-:Y:S01]  /*10430*/  UISETP.GE.AND UP1, UPT, UR16, UR15, UPT ;  /* 0x0000000f1000728c */ /* 0x000fe2000bf26270 */
[----:B------:R-:W2:Y:S02]  /*10440*/  LDC R20, c[0x0][0x448] ;  /* 0x00011200ff147b82 */ /* 0x000ea40000000800 */
[----:B------:R-:W2:Y:S01]  /*10450*/  SHFL.IDX PT, R75, R74, RZ, 0x1f ;  /* 0x00001fff4a4b7589 */ /* 0x000ea200000e0000 */
[----:B0-----:R-:W-:-:S04]  /*10460*/  @!P0 IMAD.WIDE R78, R85, 0x4, R78 ;  /* 0x00000004554e8825 */ /* 0x001fc800078e024e */
[C---:B-1----:R-:W-:Y:S01]  /*10470*/  FMUL.FTZ R18, R14.reuse, R14 ;  /* 0x0000000e0e127220 */ /* 0x042fe20000410000 */
[----:B------:R-:W-:Y:S01]  /*10480*/  FSEL R118, R14, RZ, !P1 ;  /* 0x000000ff0e767208 */ /* 0x000fe20004800000 */
[----:B------:R0:W-:Y:S03]  /*10490*/  @!P0 STG.E desc[UR8][R78.64], R14 ;  /* 0x0000000e4e008986 */ /* 0x0001e6000c101908 */
[----:B------:R-:W-:Y:S01]  /*104a0*/  FSEL R73, R18, RZ, P1 ;  /* 0x000000ff12497208 */ /* 0x000fe20000800000 */
[----:B--2---:R-:W-:Y:S01]  /*104b0*/  FFMA.FTZ R18, R75, UR19, R20 ;  /* 0x000000134b127c23 */ /* 0x004fe20008010014 */
[C---:B------:R-:W-:Y:S01]  /*104c0*/  FADD.FTZ R88, -R118.reuse, R13 ;  /* 0x0000000d76587221 */ /* 0x040fe20000010100 */
[----:B------:R-:W1:Y:S01]  /*104d0*/  @!P0 LDC.64 R74, c[0x0][0x3c8] ;  /* 0x0000f200ff4a8b82 */ /* 0x000e620000000a00 */
[----:B------:R-:W-:Y:S01]  /*104e0*/  FADD.FTZ R76, -R118, R17 ;  /* 0x00000011764c7221 */ /* 0x000fe20000010100 */
[----:B------:R-:W-:Y:S01]  /*104f0*/  FADD.FTZ R18, R18, R73 ;  /* 0x0000004912127221 */ /* 0x000fe20000010000 */
[C---:B------:R-:W-:Y:S01]  /*10500*/  FADD.FTZ R82, -R118.reuse, R19 ;  /* 0x0000001376527221 */ /* 0x040fe20000010100 */
[C---:B------:R-:W-:Y:S01]  /*10510*/  FADD.FTZ R84, -R118.reuse, R21 ;  /* 0x0000001576547221 */ /* 0x040fe20000010100 */
[C---:B------:R-:W-:Y:S01]  /*10520*/  FADD.FTZ R20, -R118.reuse, R11 ;  /* 0x0000000b76147221 */ /* 0x040fe20000010100 */
[----:B------:R-:W2:Y:S01]  /*10530*/  MUFU.RSQ R13, R18 ;  /* 0x00000012000d7308 */ /* 0x000ea20000001400 */
        /* <DEDUP_REMOVED lines=16> */
[C---:B--2---:R-:W-:Y:S01]  /*10640*/  FMUL.FTZ R11, R13.reuse, R76 ;  /* 0x0000004c0d0b7220 */ /* 0x044fe20000410000 */
        /* <DEDUP_REMOVED lines=10> */
[C---:B------:R-:W-:Y:S01]  /*106f0*/  FMUL.FTZ R20, R13.reuse, R20 ;  /* 0x000000140d147220 */ /* 0x040fe20000410000 */
[C---:B------:R-:W-:Y:S01]  /*10700*/  FMUL.FTZ R17, R13.reuse, R88 ;  /* 0x000000580d117220 */ /* 0x040fe20000410000 */
[C---:B------:R-:W-:Y:S01]  /*10710*/  FMUL.FTZ R23, R13.reuse, R108 ;  /* 0x0000006c0d177220 */ /* 0x040fe20000410000 */
[----:B------:R-:W-:Y:S01]  /*10720*/  FMUL.FTZ R112, R13, R112 ;  /* 0x000000700d707220 */ /* 0x000fe20000410000 */
[----:B---3--:R-:W-:-:S04]  /*10730*/  IMAD.WIDE.U32 R76, R8, 0x10, R72 ;  /* 0x00000010084c7825 */ /* 0x008fc800078e0048 */
[----:B------:R-:W-:Y:S01]  /*10740*/  FFMA.FTZ R8, R9, R68, R44 ;  /* 0x0000004409087223 */ /* 0x000fe2000001002c */
[----:B------:R-:W-:Y:S01]  /*10750*/  FFMA.FTZ R9, R17, R70, R46 ;  /* 0x0000004611097223 */ /* 0x000fe2000001002e */
[----:B------:R-:W-:Y:S01]  /*10760*/  FFMA.FTZ R17, R112, R57, R33 ;  /* 0x0000003970117223 */ /* 0x000fe20000010021 */
[----:B------:R-:W-:Y:S01]  /*10770*/  IMAD.WIDE.U32 R82, R10, 0x10, R72 ;  /* 0x000000100a527825 */ /* 0x000fe200078e0048 */
[----:B------:R-:W-:-:S03]  /*10780*/  F2FP.BF16.F32.PACK_AB R10, R22, R15 ;  /* 0x0000000f160a723e */ /* 0x000fc600000010ff */
[----:B------:R-:W-:Y:S01]  /*10790*/  FFMA.FTZ R15, R20, R69, R45 ;  /* 0x00000045140f7223 */ /* 0x000fe2000001002d */
[----:B------:R-:W-:Y:S01]  /*107a0*/  FFMA.FTZ R22, R23, R56, R32 ;  /* 0x0000003817167223 */ /* 0x000fe20000010020 */
[----:B------:R-:W-:-:S04]  /*107b0*/  IMAD.WIDE.U32 R84, R101, 0x10, R72 ;  /* 0x0000001065547825 */ /* 0x000fc800078e0048 */
[C---:B------:R-:W-:Y:S01]  /*107c0*/  FMUL.FTZ R73, R13.reuse, R116 ;  /* 0x000000740d497220 */ /* 0x040fe20000410000 */
[C---:B------:R-:W-:Y:S01]  /*107d0*/  FMUL.FTZ R122, R13.reuse, R122 ;  /* 0x0000007a0d7a7220 */ /* 0x040fe20000410000 */
[----:B------:R-:W-:Y:S01]  /*107e0*/  FMUL.FTZ R92, R13, R92 ;  /* 0x0000005c0d5c7220 */ /* 0x000fe20000410000 */
[----:B-1----:R-:W-:Y:S01]  /*107f0*/  @!P0 IMAD.WIDE R18, R87, 0x4, R74 ;  /* 0x0000000457128825 */ /* 0x002fe200078e024a */
[----:B------:R-:W-:-:S03]  /*10800*/  F2FP.BF16.F32.PACK_AB R8, R15, R8 ;  /* 0x000000080f08723e */ /* 0x000fc600000010ff */
[C---:B------:R-:W-:Y:S01]  /*10810*/  FMUL.FTZ R75, R13.reuse, R104 ;  /* 0x000000680d4b7220 */ /* 0x040fe20000410000 */
[C---:B------:R-:W-:Y:S01]  /*10820*/  FMUL.FTZ R21, R13.reuse, R100 ;  /* 0x000000640d157220 */ /* 0x040fe20000410000 */
[C---:B------:R-:W-:Y:S01]  /*10830*/  FMUL.FTZ R106, R13.reuse, R106 ;  /* 0x0000006a0d6a7220 */ /* 0x040fe20000410000 */
[----:B------:R-:W-:Y:S01]  /*10840*/  FMUL.FTZ R120, R13, R120 ;  /* 0x000000780d787220 */ /* 0x000fe20000410000 */
[----:B------:R-:W-:Y:S01]  /*10850*/  FFMA.FTZ R23, R73, R58, R34 ;  /* 0x0000003a49177223 */ /* 0x000fe20000010022 */
        /* <DEDUP_REMOVED lines=37> */
[----:B------:R0:W-:Y:S01]  /*10ab0*/  STG.E.128 desc[UR8][R84.64], R72 ;  /* 0x0000004854007986 */ /* 0x0001e2000c101d08 */
[----:B------:R-:W-:Y:S05]  /*10ac0*/  BRA.U !UP1, `(.L_x_4671) ;  /* 0xfffffefd09c07547 */ /* 0x000fea000b83ffff */
[----:B------:R-:W-:Y:S05]  /*10ad0*/  EXIT ;  /* 0x000000000000794d */ /* 0x000fea0003800000 */
.L_x_4672:
        /* <DEDUP_REMOVED lines=10> */
.L_x_20772:


//--------------------- .text._ZN10layer_norm13ln_fwd_kernelINS_13Kernel_traitsIf13__nv_bfloat16S2_S2_fjLj3072ELj1ELj1ELj4ELj16ENS_18Kernel_traits_baseILj3072EfS2_S2_S2_fjLj128EEEEELb1ELb0ELb1ELb0EEEvNS_9FwdParamsE --------------------------
	.section	.text._ZN10layer_norm13ln_fwd_kernelINS_13Kernel_traitsIf13__nv_bfloat16S2_S2_fjLj3072ELj1ELj1ELj4ELj16ENS_18Kernel_traits_baseILj3072EfS2_S2_S2_fjLj128EEEEELb1ELb0ELb1ELb0EEEvNS_9FwdParamsE,"ax",@progbits
	.align	128
        .global         _ZN10layer_norm13ln_fwd_kernelINS_13Kernel_traitsIf13__nv_bfloat16S2_S2_fjLj3072ELj1ELj1ELj4ELj16ENS_18Kernel_traits_baseILj3072EfS2_S2_S2_fjLj128EEEEELb1ELb0ELb1ELb0EEEvNS_9FwdParamsE
        .type           _ZN10layer_norm13ln_fwd_kernelINS_13Kernel_traitsIf13__nv_bfloat16S2_S2_fjLj3072ELj1ELj1ELj4ELj16ENS_18Kernel_traits_baseILj3072EfS2_S2_S2_fjLj128EEEEELb1ELb0ELb1ELb0EEEvNS_9FwdParamsE,@function
        .size           _ZN10layer_norm13ln_fwd_kernelINS_13Kernel_traitsIf13__nv_bfloat16S2_S2_fjLj3072ELj1ELj1ELj4ELj16ENS_18Kernel_traits_baseILj3072EfS2_S2_S2_fjLj128EEEEELb1ELb0ELb1ELb0EEEvNS_9FwdParamsE,(.L_x_20773 - _ZN10layer_norm13ln_fwd_kernelINS_13Kernel_traitsIf13__nv_bfloat16S2_S2_fjLj3072ELj1ELj1ELj4ELj16ENS_18Kernel_traits_baseILj3072EfS2_S2_S2_fjLj128EEEEELb1ELb0ELb1ELb0EEEvNS_9FwdParamsE)
        .other          _ZN10layer_norm13ln_fwd_kernelINS_13Kernel_traitsIf13__nv_bfloat16S2_S2_fjLj3072ELj1ELj1ELj4ELj16ENS_18Kernel_traits_baseILj3072EfS2_S2_S2_fjLj128EEEEELb1ELb0ELb1ELb0EEEvNS_9FwdParamsE,@"STO_CUDA_ENTRY STV_DEFAULT"
_ZN10layer_norm13ln_fwd_kernelINS_13Kernel_traitsIf13__nv_bfloat16S2_S2_fjLj3072ELj1ELj1ELj4ELj16ENS_18Kernel_traits_baseILj3072EfS2_S2_S2_fjLj128EEEEELb1ELb0ELb1ELb0EEEvNS_9FwdParamsE:
.text._ZN10layer_norm13ln_fwd_kernelINS_13Kernel_traitsIf13__nv_bfloat16S2_S2_fjLj3072ELj1ELj1ELj4ELj16ENS_18Kernel_traits_baseILj3072EfS2_S2_S2_fjLj128EEEEELb1ELb0ELb1ELb0EEEvNS_9FwdParamsE:
        /* <DEDUP_REMOVED lines=87> */
.L_x_4674:
        /* <DEDUP_REMOVED lines=29> */
.L_x_4675:
[----:B------:R-:W-:Y:S05]  /*0740*/  BSYNC.RECONVERGENT B0 ;  /* 0x0000000000007941 */ /* 0x000fea0003800200 */
.L_x_4673:
[----:B------:R-:W1:Y:S02]  /*0750*/  LDCU UR4, c[0x0][0x384] ;  /* 0x00007080ff0477ac */ /* 0x000e640008000800 */
[----:B-1----:R-:W-:-:S06]  /*0760*/  UISETP.GE.AND UP0, UPT, UR22, UR4, UPT ;  /* 0x000000041600728c */ /* 0x002fcc000bf06270 */
[----:B------:R-:W-:-:S13]  /*0770*/  PLOP3.LUT P0, PT, PT, PT, UP0, 0x80, 0x8 ;  /* 0x000000000008781c */ /* 0x000fda0003f0f008 */
[----:B------:R-:W-:Y:S05]  /*0780*/  @P0 EXIT ;  /* 0x000000000000094d */ /* 0x000fea0003800000 */
[----:B------:R-:W-:-:S04]  /*0790*/  IMAD.HI.U32 R5, R81, -0x326172a9, RZ ;  /* 0xcd9e8d5751057827 */ /* 0x000fc800078e00ff */
[----:B------:R-:W-:Y:S01]  /*07a0*/  HFMA2 R16, -RZ, RZ, 0, 0 ;  /* 0x00000000ff107431 */ /* 0x000fe200000001ff */
[----:B------:R-:W-:Y:S01]  /*07b0*/  LOP3.LUT R17, R0, 0x3, RZ, 0xc0, !PT ;  /* 0x0000000300117812 */ /* 0x000fe200078ec0ff */
[----:B------:R-:W1:Y:S01]  /*07c0*/  LDCU UR35, c[0x0][0x404] ;  /* 0x00008080ff2377ac */ /* 0x000e620008000800 */
        /* <DEDUP_REMOVED lines=51> */
[----:B------:R-:W-:Y:S01]  /*0b00*/  LOP3.LUT R10, R4, 0x7f, RZ, 0xc0, !PT ;  /* 0x0000007f040a7812 */ /* 0x000fe200078ec0ff */
[----:B------:R-:W-:Y:S01]  /*0b10*/  IMAD R11, R6, -0x2daee0ad, RZ ;  /* 0xd2511f53060b7824 */ /* 0x000fe200078e02ff */
[----:B------:R-:W-:Y:S01]  /*0b20*/  SHF.L.U32 R4, R4, 0x1, RZ ;  /* 0x0000000104047819 */ /* 0x000fe200000006ff */
[----:B------:R-:W-:Y:S01]  /*0b30*/  IMAD R6, R9, -0x326172a9, RZ ;  /* 0xcd9e8d5709067824 */ /* 0x000fe200078e02ff */
[----:B------:R-:W-:Y:S01]  /*0b40*/  VIADDMNMX R12, R10, -R2, RZ, !PT ;  /* 0x800000020a0c7246 */ /* 0x000fe200078001ff */
[----:B------:R-:W-:Y:S01]  /*0b50*/  IMAD R3, R3, -0x20, R10 ;  /* 0xffffffe003037824 */ /* 0x000fe200078e020a */
[----:B------:R-:W-:-:S02]  /*0b60*/  LOP3.LUT R77, R4, 0xffffff00, RZ, 0xc0, !PT ;  /* 0xffffff00044d7812 */ /* 0x000fc400078ec0ff */
[----:B------:R-:W-:Y:S02]  /*0b70*/  VIMNMX R12, PT, PT, R12, 0x20, PT ;  /* 0x000000200c0c7848 */ /* 0x000fe40003fe0100 */
[----:B------:R-:W-:Y:S01]  /*0b80*/  LOP3.LUT R7, R8, UR30, R7, 0x96, !PT ;  /* 0x0000001e08077c12 */ /* 0x000fe2000f8e9607 */
[----:B------:R-:W-:Y:S01]  /*0b90*/  IMAD R8, R5, -0x326172a9, RZ ;  /* 0xcd9e8d5705087824 */ /* 0x000fe200078e02ff */
[----:B------:R-:W-:Y:S01]  /*0ba0*/  VIMNMX R3, PT, PT, RZ, R3, !PT ;  /* 0x00000003ff037248 */ /* 0x000fe20007fe0100 */
[----:B------:R-:W-:Y:S02]  /*0bb0*/  IMAD R12, R12, 0x8, R77 ;  /* 0x000000080c0c7824 */ /* 0x000fe400078e024d */
[----:B------:R-:W-:Y:S01]  /*0bc0*/  IMAD.HI.U32 R5, R9, -0x326172a9, RZ ;  /* 0xcd9e8d5709057827 */ /* 0x000fe200078e00ff */
[----:B------:R-:W-:Y:S02]  /*0bd0*/  VIMNMX R4, PT, PT, R3, 0x20, PT ;  /* 0x0000002003047848 */ /* 0x000fe40003fe0100 */
[----:B------:R-:W-:Y:S01]  /*0be0*/  I2FP.F32.U32 R12, R12 ;  /* 0x0000000c000c7245 */ /* 0x000fe20000201000 */
[----:B------:R-:W-:Y:S01]  /*0bf0*/  IMAD.HI.U32 R2, R7, -0x2daee0ad, RZ ;  /* 0xd2511f5307027827 */ /* 0x000fe200078e00ff */
[----:B------:R-:W-:-:S02]  /*0c00*/  LOP3.LUT R5, R8, UR32, R5, 0x96, !PT ;  /* 0x0000002008057c12 */ /* 0x000fc4000f8e9605 */
[----:B------:R0:W0:Y:S01]  /*0c10*/  MUFU.RCP R18, R12 ;  /* 0x0000000c00127308 */ /* 0x0000220000001000 */
[----:B------:R-:W-:Y:S01]  /*0c20*/  IMAD R7, R7, -0x2daee0ad, RZ ;  /* 0xd2511f5307077824 */ /* 0x000fe200078e02ff */
[----:B------:R-:W-:Y:S01]  /*0c30*/  LOP3.LUT R2, R11, UR8, R2, 0x96, !PT ;  /* 0x000000080b027c12 */ /* 0x000fe2000f8e9602 */
[----:B------:R-:W-:Y:S01]  /*0c40*/  IMAD.HI.U32 R76, R5, -0x2daee0ad, RZ ;  /* 0xd2511f53054c7827 */ /* 0x000fe200078e00ff */
[----:B------:R-:W0:Y:S03]  /*0c50*/  LDCU.128 UR8, c[0x0][0x3f0] ;  /* 0x00007e00ff0877ac */ /* 0x000e260008000c00 */
[----:B------:R-:W-:Y:S01]  /*0c60*/  IMAD.HI.U32 R19, R2, -0x326172a9, RZ ;  /* 0xcd9e8d5702137827 */ /* 0x000fe200078e00ff */
[----:B------:R-:W-:-:S03]  /*0c70*/  LOP3.LUT R76, R7, UR34, R76, 0x96, !PT ;  /* 0x00000022074c7c12 */ /* 0x000fc6000f8e964c */
[----:B------:R-:W-:Y:S01]  /*0c80*/  IMAD R77, R4, 0x8, R77 ;  /* 0x00000008044d7824 */ /* 0x000fe200078e024d */
[----:B------:R-:W-:Y:S01]  /*0c90*/  LOP3.LUT R19, R6, UR33, R19, 0x96, !PT ;  /* 0x0000002106137c12 */ /* 0x000fe2000f8e9613 */
[----:B------:R-:W-:Y:S02]  /*0ca0*/  IMAD R82, R5, -0x2daee0ad, RZ ;  /* 0xd2511f5305527824 */ /* 0x000fe400078e02ff */
[----:B-1234-:R-:W-:-:S07]  /*0cb0*/  IMAD R14, R2, -0x326172a9, RZ ;  /* 0xcd9e8d57020e7824 */ /* 0x01efce00078e02ff */
.L_x_4991:
[----:B0-----:R-:W-:-:S06]  /*0cc0*/  UIMAD.WIDE UR4, UR22, 0x4, UR8 ;  /* 0x00000004160478a5 */ /* 0x001fcc000f8e0208 */
[----:B-123--:R-:W-:Y:S02]  /*0cd0*/  IMAD.U32 R74, RZ, RZ, UR4 ;  /* 0x00000004ff4a7e24 */ /* 0x00efe4000f8e00ff */
        /* <DEDUP_REMOVED lines=9> */
[----:B------:R-:W0:Y:S01]  /*0d70*/  S2R R84, SR_TID.X ;  /* 0x0000000000547919 */ /* 0x000e220000002100 */
        /* <DEDUP_REMOVED lines=12> */
[----:B------:R-:W-:-:S03]  /*0e40*/  MOV R75, UR7 ;  /* 0x00000007004b7c02 */ /* 0x000fc60008000f00 */
        /* <DEDUP_REMOVED lines=9> */
.L_x_4678:
        /* <DEDUP_REMOVED lines=25> */
.L_x_4683:
        /* <DEDUP_REMOVED lines=13> */
.L_x_4685:
[----:B------:R-:W-:Y:S05]  /*1140*/  BSYNC.RECONVERGENT B2 ;  /* 0x0000000000027941 */ /* 0x000fea0003800200 */
.L_x_4684:
[----:B------:R-:W-:Y:S01]  /*1150*/  IMAD.WIDE.U32 R90, R81, -0x326172a9, RZ ;  /* 0xcd9e8d57515a7825 */ /* 0x000fe200078e00ff */
[----:B------:R-:W-:Y:S01]  /*1160*/  LOP3.LUT R12, R16, UR15, R93, 0x96, !PT ;  /* 0x0000000f100c7c12 */ /* 0x000fe2000f8e965d */
[----:B------:R-:W-:Y:S02]  /*1170*/  UIADD3 UR5, UPT, UPT, UR14, -0x61c88647, URZ ;  /* 0x9e3779b90e057890 */ /* 0x000fe4000fffe0ff */
[----:B------:R-:W-:Y:S01]  /*1180*/  UIADD3 UR6, UPT, UPT, UR15, -0x4498517b, URZ ;  /* 0xbb67ae850f067890 */ /* 0x000fe2000fffe0ff */
[----:B------:R-:W-:Y:S01]  /*1190*/  LOP3.LUT R14, R78, UR14, R91, 0x96, !PT ;  /* 0x0000000e4e0e7c12 */ /* 0x000fe2000f8e965b */
[----:B------:R-:W-:-:S04]  /*11a0*/  IMAD.WIDE.U32 R12, R12, -0x326172a9, RZ ;  /* 0xcd9e8d570c0c7825 */ /* 0x000fc800078e00ff */
[----:B------:R-:W-:Y:S01]  /*11b0*/  IMAD.WIDE.U32 R14, R14, -0x2daee0ad, RZ ;  /* 0xd2511f530e0e7825 */ /* 0x000fe200078e00ff */
[----:B------:R-:W-:Y:S01]  /*11c0*/  LOP3.LUT R93, R90, UR5, R13, 0x96, !PT ;  /* 0x000000055a5d7c12 */ /* 0x000fe2000f8e960d */
[----:B------:R-:W-:-:S03]  /*11d0*/  UIADD3 UR5, UPT, UPT, UR14, 0x3c6ef372, URZ ;  /* 0x3c6ef3720e057890 */ /* 0x000fc6000fffe0ff */
[----:B------:R-:W-:Y:S01]  /*11e0*/  LOP3.LUT R90, R92, UR6, R15, 0x96, !PT ;  /* 0x000000065c5a7c12 */ /* 0x000fe2000f8e960f */
[----:B------:R-:W-:-:S04]  /*11f0*/  IMAD.WIDE.U32 R92, R93, -0x2daee0ad, RZ ;  /* 0xd2511f535d5c7825 */ /* 0x000fc800078e00ff */
[----:B------:R-:W-:Y:S01]  /*1200*/  IMAD.WIDE.U32 R90, R90, -0x326172a9, RZ ;  /* 0xcd9e8d575a5a7825 */ /* 0x000fe200078e00ff */
[----:B------:R-:W-:-:S04]  /*1210*/  LOP3.LUT R13, R14, UR23, R93, 0x96, !PT ;  /* 0x000000170e0d7c12 */ /* 0x000fc8000f8e965d */
[----:B------:R-:W-:Y:S01]  /*1220*/  LOP3.LUT R14, R12, UR5, R91, 0x96, !PT ;  /* 0x000000050c0e7c12 */ /* 0x000fe2000f8e965b */
[----:B------:R-:W-:Y:S01]  /*1230*/  IMAD.WIDE.U32 R12, R13, -0x326172a9, RZ ;  /* 0xcd9e8d570d0c7825 */ /* 0x000fe200078e00ff */
[----:B------:R-:W-:-:S03]  /*1240*/  UIADD3 UR5, UPT, UPT, UR14, 0x78dde6e4, URZ ;  /* 0x78dde6e40e057890 */ /* 0x000fc6000fffe0ff */
[----:B------:R-:W-:Y:S01]  /*1250*/  IMAD.WIDE.U32 R14, R14, -0x2daee0ad, RZ ;  /* 0xd2511f530e0e7825 */ /* 0x000fe200078e00ff */
[----:B------:R-:W-:-:S04]  /*1260*/  LOP3.LUT R93, R90, UR24, R13, 0x96, !PT ;  /* 0x000000185a5d7c12 */ /* 0x000fc8000f8e960d */
[----:B------:R-:W-:Y:S01]  /*1270*/  LOP3.LUT R90, R92, UR25, R15, 0x96, !PT ;  /* 0x000000195c5a7c12 */ /* 0x000fe2000f8e960f */
[----:B------:R-:W-:-:S04]  /*1280*/  IMAD.WIDE.U32 R92, R93, -0x2daee0ad, RZ ;  /* 0xd2511f535d5c7825 */ /* 0x000fc800078e00ff */
[----:B------:R-:W-:Y:S01]  /*1290*/  IMAD.WIDE.U32 R90, R90, -0x326172a9, RZ ;  /* 0xcd9e8d575a5a7825 */ /* 0x000fe200078e00ff */
[----:B------:R-:W-:-:S04]  /*12a0*/  LOP3.LUT R13, R14, UR26, R93, 0x96, !PT ;  /* 0x0000001a0e0d7c12 */ /* 0x000fc8000f8e965d */
[----:B------:R-:W-:Y:S01]  /*12b0*/  LOP3.LUT R14, R12, UR5, R91, 0x96, !PT ;  /* 0x000000050c0e7c12 */ /* 0x000fe2000f8e965b */
[----:B------:R-:W-:Y:S01]  /*12c0*/  UIADD3 UR5, UPT, UPT, UR14, 0x1715609d, URZ ;  /* 0x1715609d0e057890 */ /* 0x000fe2000fffe0ff */
[----:B------:R-:W-:-:S04]  /*12d0*/  IMAD.WIDE.U32 R12, R13, -0x326172a9, RZ ;  /* 0xcd9e8d570d0c7825 */ /* 0x000fc800078e00ff */
[----:B------:R-:W-:Y:S01]  /*12e0*/  IMAD.WIDE.U32 R14, R14, -0x2daee0ad, RZ ;  /* 0xd2511f530e0e7825 */ /* 0x000fe200078e00ff */
[----:B------:R-:W-:Y:S01]  /*12f0*/  LOP3.LUT R93, R90, UR5, R13, 0x96, !PT ;  /* 0x000000055a5d7c12 */ /* 0x000fe2000f8e960d */
[----:B------:R-:W-:-:S03]  /*1300*/  UIADD3 UR5, UPT, UPT, UR15, -0x24c28bd8, URZ ;  /* 0xdb3d74280f057890 */ /* 0x000fc6000fffe0ff */
        /* <DEDUP_REMOVED lines=18> */
[----:B------:R-:W-:Y:S01]  /*1430*/  MOV R96, R12 ;  /* 0x0000000c00607202 */ /* 0x000fe20000000f00 */
[----:B------:R-:W-:-:S07]  /*1440*/  IMAD.MOV.U32 R12, RZ, RZ, R82 ;  /* 0x000000ffff0c7224 */ /* 0x000fce00078e0052 */
.L_x_4682:
[----:B------:R-:W-:Y:S05]  /*1450*/  BSYNC.RECONVERGENT B1 ;  /* 0x0000000000017941 */ /* 0x000fea0003800200 */
.L_x_4681:
        /* <DEDUP_REMOVED lines=11> */
.L_x_4680:
        /* <DEDUP_REMOVED lines=22> */
.L_x_4689:
        /* <DEDUP_REMOVED lines=13> */
.L_x_4691:
[----:B------:R-:W-:Y:S05]  /*1740*/  BSYNC.RECONVERGENT B2 ;  /* 0x0000000000027941 */ /* 0x000fea0003800200 */
.L_x_4690:
[----:B------:R-:W-:Y:S01]  /*1750*/  IMAD.WIDE.U32 R92, R81, -0x326172a9, RZ ;  /* 0xcd9e8d57515c7825 */ /* 0x000fe200078e00ff */
[----:B------:R-:W-:Y:S01]  /*1760*/  LOP3.LUT R90, R16, UR15, R101, 0x96, !PT ;  /* 0x0000000f105a7c12 */ /* 0x000fe2000f8e9665 */
[----:B------:R-:W-:Y:S01]  /*1770*/  UIADD3 UR5, UPT, UPT, UR14, -0x61c88647, URZ ;  /* 0x9e3779b90e057890 */ /* 0x000fe2000fffe0ff */
[----:B------:R-:W-:Y:S01]  /*1780*/  MOV R11, R96 ;  /* 0x00000060000b7202 */ /* 0x000fe20000000f00 */
[----:B------:R-:W-:Y:S01]  /*1790*/  UIADD3 UR6, UPT, UPT, UR15, -0x4498517b, URZ ;  /* 0xbb67ae850f067890 */ /* 0x000fe2000fffe0ff */
[----:B------:R-:W-:Y:S01]  /*17a0*/  LOP3.LUT R98, R78, UR14, R93, 0x96, !PT ;  /* 0x0000000e4e627c12 */ /* 0x000fe2000f8e965d */
[----:B------:R-:W-:-:S04]  /*17b0*/  IMAD.WIDE.U32 R90, R90, -0x326172a9, RZ ;  /* 0xcd9e8d575a5a7825 */ /* 0x000fc800078e00ff */
[----:B------:R-:W-:Y:S01]  /*17c0*/  IMAD.WIDE.U32 R98, R98, -0x2daee0ad, RZ ;  /* 0xd2511f5362627825 */ /* 0x000fe200078e00ff */
[----:B------:R-:W-:Y:S01]  /*17d0*/  LOP3.LUT R101, R92, UR5, R91, 0x96, !PT ;  /* 0x000000055c657c12 */ /* 0x000fe2000f8e965b */
[----:B------:R-:W-:Y:S02]  /*17e0*/  UIADD3 UR5, UPT, UPT, UR14, 0x3c6ef372, URZ ;  /* 0x3c6ef3720e057890 */ /* 0x000fe4000fffe0ff */
[----:B------:R-:W-:Y:S01]  /*17f0*/  IMAD.MOV.U32 R17, RZ, RZ, RZ ;  /* 0x000000ffff117224 */ /* 0x000fe200078e00ff */
        /* <DEDUP_REMOVED lines=38> */
.L_x_4688:
[----:B------:R-:W-:Y:S05]  /*1a60*/  BSYNC.RECONVERGENT B1 ;  /* 0x0000000000017941 */ /* 0x000fea0003800200 */
.L_x_4687:
        /* <DEDUP_REMOVED lines=13> */
.L_x_4686:
        /* <DEDUP_REMOVED lines=21> */
.L_x_4695:
        /* <DEDUP_REMOVED lines=13> */
.L_x_4697:
[----:B------:R-:W-:Y:S05]  /*1d60*/  BSYNC.RECONVERGENT B2 ;  /* 0x0000000000027941 */ /* 0x000fea0003800200 */
.L_x_4696:
[----:B------:R-:W-:Y:S01]  /*1d70*/  IMAD.WIDE.U32 R98, R81, -0x326172a9, RZ ;  /* 0xcd9e8d5751627825 */ /* 0x000fe200078e00ff */
[----:B------:R-:W-:Y:S01]  /*1d80*/  LOP3.LUT R92, R16, UR15, R107, 0x96, !PT ;  /* 0x0000000f105c7c12 */ /* 0x000fe2000f8e966b */
[----:B------:R-:W-:Y:S02]  /*1d90*/  UIADD3 UR5, UPT, UPT, UR14, -0x61c88647, URZ ;  /* 0x9e3779b90e057890 */ /* 0x000fe4000fffe0ff */
[----:B------:R-:W-:Y:S01]  /*1da0*/  HFMA2 R96, -RZ, RZ, 0, 0 ;  /* 0x00000000ff607431 */ /* 0x000fe200000001ff */
[----:B------:R-:W-:Y:S01]  /*1db0*/  UIADD3 UR6, UPT, UPT, UR15, -0x4498517b, URZ ;  /* 0xbb67ae850f067890 */ /* 0x000fe2000fffe0ff */
[----:B------:R-:W-:Y:S01]  /*1dc0*/  LOP3.LUT R100, R78, UR14, R99, 0x96, !PT ;  /* 0x0000000e4e647c12 */ /* 0x000fe2000f8e9663 */
[----:B------:R-:W-:-:S04]  /*1dd0*/  IMAD.WIDE.U32 R92, R92, -0x326172a9, RZ ;  /* 0xcd9e8d575c5c7825 */ /* 0x000fc800078e00ff */
[----:B------:R-:W-:Y:S01]  /*1de0*/  IMAD.WIDE.U32 R100, R100, -0x2daee0ad, RZ ;  /* 0xd2511f5364647825 */ /* 0x000fe200078e00ff */
[----:B------:R-:W-:Y:S01]  /*1df0*/  LOP3.LUT R107, R98, UR5, R93, 0x96, !PT ;  /* 0x00000005626b7c12 */ /* 0x000fe2000f8e965d */
[----:B------:R-:W-:Y:S02]  /*1e00*/  UIADD3 UR5, UPT, UPT, UR14, 0x3c6ef372, URZ ;  /* 0x3c6ef3720e057890 */ /* 0x000fe4000fffe0ff */
[----:B------:R-:W-:Y:S01]  /*1e10*/  IMAD.MOV.U32 R10, RZ, RZ, R94 ;  /* 0x000000ffff0a7224 */ /* 0x000fe200078e005e */
        /* <DEDUP_REMOVED lines=38> */
.L_x_4694:
[----:B------:R-:W-:Y:S05]  /*2080*/  BSYNC.RECONVERGENT B1 ;  /* 0x0000000000017941 */ /* 0x000fea0003800200 */
.L_x_4693:
        /* <DEDUP_REMOVED lines=11> */
.L_x_4692:
        /* <DEDUP_REMOVED lines=22> */
.L_x_4701:
        /* <DEDUP_REMOVED lines=13> */
.L_x_4703:
[----:B------:R-:W-:Y:S05]  /*2370*/  BSYNC.RECONVERGENT B2 ;  /* 0x0000000000027941 */ /* 0x000fea0003800200 */
.L_x_4702:
        /* <DEDUP_REMOVED lines=13> */
[----:B------:R-:W-:-:S03]  /*2450*/  LOP3.LUT R99, R106, UR23, R109, 0x96, !PT ;  /* 0x000000176a637c12 */ /* 0x000fc6000f8e966d */
[----:B------:R-:W-:Y:S01]  /*2460*/  IMAD.MOV.U32 R17, RZ, RZ, RZ ;  /* 0x000000ffff117224 */ /* 0x000fe200078e00ff */
        /* <DEDUP_REMOVED lines=34> */
.L_x_4700:
[----:B------:R-:W-:Y:S05]  /*2690*/  BSYNC.RECONVERGENT B1 ;  /* 0x0000000000017941 */ /* 0x000fea0003800200 */
.L_x_4699:
        /* <DEDUP_REMOVED lines=13> */
.L_x_4698:
        /* <DEDUP_REMOVED lines=21> */
.L_x_4707:
        /* <DEDUP_REMOVED lines=13> */
.L_x_4709:
[----:B------:R-:W-:Y:S05]  /*2990*/  BSYNC.RECONVERGENT B2 ;  /* 0x0000000000027941 */ /* 0x000fea0003800200 */
.L_x_4708:
        /* <DEDUP_REMOVED lines=48> */
.L_x_4706:
[----:B------:R-:W-:Y:S05]  /*2ca0*/  BSYNC.RECONVERGENT B1 ;  /* 0x0000000000017941 */ /* 0x000fea0003800200 */
.L_x_4705:
        /* <DEDUP_REMOVED lines=11> */
.L_x_4704:
        /* <DEDUP_REMOVED lines=22> */
.L_x_4713:
        /* <DEDUP_REMOVED lines=13> */
.L_x_4715:
[----:B------:R-:W-:Y:S05]  /*2f90*/  BSYNC.RECONVERGENT B2 ;  /* 0x0000000000027941 */ /* 0x000fea0003800200 */
.L_x_4714:
        /* <DEDUP_REMOVED lines=49> */
.L_x_4712:
[----:B------:R-:W-:Y:S05]  /*32b0*/  BSYNC.RECONVERGENT B1 ;  /* 0x0000000000017941 */ /* 0x000fea0003800200 */
.L_x_4711:
        /* <DEDUP_REMOVED lines=13> */
.L_x_4710:
        /* <DEDUP_REMOVED lines=21> */
.L_x_4719:
        /* <DEDUP_REMOVED lines=13> */
.L_x_4721:
[----:B------:R-:W-:Y:S05]  /*35b0*/  BSYNC.RECONVERGENT B2 ;  /* 0x0000000000027941 */ /* 0x000fea0003800200 */
.L_x_4720:
        /* <DEDUP_REMOVED lines=49> */
.L_x_4718:
[----:B------:R-:W-:Y:S05]  /*38d0*/  BSYNC.RECONVERGENT B1 ;  /* 0x0000000000017941 */ /* 0x000fea0003800200 */
.L_x_4717:
        /* <DEDUP_REMOVED lines=11> */
.L_x_4716:
        /* <DEDUP_REMOVED lines=22> */
.L_x_4725:
        /* <DEDUP_REMOVED lines=13> */
.L_x_4727:
[----:B------:R-:W-:Y:S05]  /*3bc0*/  BSYNC.RECONVERGENT B2 ;  /* 0x0000000000027941 */ /* 0x000fea0003800200 */
.L_x_4726:
        /* <DEDUP_REMOVED lines=49> */
.L_x_4724:
[----:B------:R-:W-:Y:S05]  /*3ee0*/  BSYNC.RECONVERGENT B1 ;  /* 0x0000000000017941 */ /* 0x000fea0003800200 */
.L_x_4723:
        /* <DEDUP_REMOVED lines=13> */
.L_x_4722:
[----:B------:R-:W-:Y:S02]  /*3fc0*/  F2FP.BF16.F32.PACK_AB R75, RZ, R109 ;  /* 0x0000006dff4b723e */ /* 0x000fe400000010ff */
[----:B------:R-:W-:Y:S02]  /*3fd0*/  PRMT R74, R98, 0x5410, R74 ;  /* 0x00005410624a7816 */ /* 0x000fe4000000004a */
[----:B------:R-:W-:Y:S02]  /*3fe0*/  PRMT R73, R92, 0x5410, R96 ;  /* 0x000054105c497816 */ /* 0x000fe40000000060 */
[----:B------:R-:W-:Y:S02]  /*3ff0*/  PRMT R72, R82, 0x5410, R90 ;  /* 0x0000541052487816 */ /* 0x000fe4000000005a */
[----:B------:R-:W-:Y:S01]  /*4000*/  PRMT R75, R94, 0x5410, R75 ;  /* 0x000054105e4b7816 */ /* 0x000fe2000000004b */
[----:B------:R-:W-:Y:S06]  /*4010*/  BRA `(.L_x_4728) ;  /* 0x0000002c00547947 */ /* 0x000fec0003800000 */
.L_x_4679:
[----:B------:R-:W-:Y:S01]  /*4020*/  IMAD.U32 R121, RZ, RZ, UR14 ;  /* 0x0000000eff797e24 */ /* 0x000fe2000f8e00ff */
[----:B------:R-:W-:Y:S01]  /*4030*/  MOV R72, R17 ;  /* 0x0000001100487202 */ /* 0x000fe20000000f00 */
[----:B------:R-:W-:Y:S02]  /*4040*/  IMAD.MOV.U32 R15, RZ, RZ, RZ ;  /* 0x000000ffff0f7224 */ /* 0x000fe400078e00ff */
[----:B------:R-:W-:Y:S02]  /*4050*/  IMAD.MOV.U32 R102, RZ, RZ, R82 ;  /* 0x000000ffff667224 */ /* 0x000fe400078e0052 */
[----:B------:R-:W-:Y:S01]  /*4060*/  VIADD R121, R121, 0x9e3779b9 ;  /* 0x9e3779b979797836 */ /* 0x000fe20000000000 */
        /* <DEDUP_REMOVED lines=17> */
.L_x_4732:
        /* <DEDUP_REMOVED lines=13> */
.L_x_4734:
[----:B------:R-:W-:Y:S05]  /*4250*/  BSYNC.RECONVERGENT B2 ;  /* 0x0000000000027941 */ /* 0x000fea0003800200 */
.L_x_4733:
[----:B------:R-:W-:Y:S01]  /*4260*/  IMAD.WIDE.U32 R72, R81, -0x326172a9, RZ ;  /* 0xcd9e8d5751487825 */ /* 0x000fe200078e00ff */
[----:B------:R-:W-:Y:S01]  /*4270*/  LOP3.LUT R12, R16, UR15, R75, 0x96, !PT ;  /* 0x0000000f100c7c12 */ /* 0x000fe2000f8e964b */
[----:B------:R-:W-:-:S03]  /*4280*/  UIADD3 UR5, UPT, UPT, UR15, -0x4498517b, URZ ;  /* 0xbb67ae850f057890 */ /* 0x000fc6000fffe0ff */
[----:B------:R-:W-:Y:S01]  /*4290*/  LOP3.LUT R14, R78, UR14, R73, 0x96, !PT ;  /* 0x0000000e4e0e7c12 */ /* 0x000fe2000f8e9649 */
[----:B------:R-:W-:-:S04]  /*42a0*/  IMAD.WIDE.U32 R12, R12, -0x326172a9, RZ ;  /* 0xcd9e8d570c0c7825 */ /* 0x000fc800078e00ff */
[----:B------:R-:W-:Y:S01]  /*42b0*/  IMAD.WIDE.U32 R14, R14, -0x2daee0ad, RZ ;  /* 0xd2511f530e0e7825 */ /* 0x000fe200078e00ff */
[----:B------:R-:W-:-:S04]  /*42c0*/  LOP3.LUT R75, R121, R72, R13, 0x96, !PT ;  /* 0x00000048794b7212 */ /* 0x000fc800078e960d */
[----:B------:R-:W-:Y:S01]  /*42d0*/  LOP3.LUT R72, R74, UR5, R15, 0x96, !PT ;  /* 0x000000054a487c12 */ /* 0x000fe2000f8e960f */
[----:B------:R-:W-:Y:S01]  /*42e0*/  IMAD.WIDE.U32 R74, R75, -0x2daee0ad, RZ ;  /* 0xd2511f534b4a7825 */ /* 0x000fe200078e00ff */
[----:B------:R-:W-:-:S03]  /*42f0*/  UIADD3 UR5, UPT, UPT, UR14, 0x3c6ef372, URZ ;  /* 0x3c6ef3720e057890 */ /* 0x000fc6000fffe0ff */
        /* <DEDUP_REMOVED lines=37> */
.L_x_4731:
[----:B------:R-:W-:Y:S05]  /*4550*/  BSYNC.RECONVERGENT B1 ;  /* 0x0000000000017941 */ /* 0x000fea0003800200 */
.L_x_4730:
        /* <DEDUP_REMOVED lines=9> */
.L_x_4729:
        /* <DEDUP_REMOVED lines=17> */
.L_x_4738:
        /* <DEDUP_REMOVED lines=13> */
.L_x_4740:
[----:B------:R-:W-:Y:S05]  /*47d0*/  BSYNC.RECONVERGENT B2 ;  /* 0x0000000000027941 */ /* 0x000fea0003800200 */
.L_x_4739:
[----:B------:R-:W-:Y:S01]  /*47e0*/  IMAD.WIDE.U32 R74, R81, -0x326172a9, RZ ;  /* 0xcd9e8d57514a7825 */ /* 0x000fe200078e00ff */
[----:B------:R-:W-:Y:S01]  /*47f0*/  LOP3.LUT R72, R16, UR15, R99, 0x96, !PT ;  /* 0x0000000f10487c12 */ /* 0x000fe2000f8e9663 */
[----:B------:R-:W-:Y:S02]  /*4800*/  UIADD3 UR5, UPT, UPT, UR15, -0x4498517b, URZ ;  /* 0xbb67ae850f057890 */ /* 0x000fe4000fffe0ff */
[----:B------:R-:W-:Y:S02]  /*4810*/  HFMA2 R17, -RZ, RZ, 0, 0 ;  /* 0x00000000ff117431 */ /* 0x000fe400000001ff */
[----:B------:R-:W-:Y:S01]  /*4820*/  IMAD.MOV.U32 R11, RZ, RZ, R102 ;  /* 0x000000ffff0b7224 */ /* 0x000fe200078e0066 */
        /* <DEDUP_REMOVED lines=43> */
.L_x_4737:
[----:B------:R-:W-:Y:S05]  /*4ae0*/  BSYNC.RECONVERGENT B1 ;  /* 0x0000000000017941 */ /* 0x000fea0003800200 */
.L_x_4736:
        /* <DEDUP_REMOVED lines=10> */
.L_x_4735:
        /* <DEDUP_REMOVED lines=17> */
.L_x_4744:
        /* <DEDUP_REMOVED lines=13> */
.L_x_4746:
[----:B------:R-:W-:Y:S05]  /*4d70*/  BSYNC.RECONVERGENT B2 ;  /* 0x0000000000027941 */ /* 0x000fea0003800200 */
.L_x_4745:
[----:B------:R-:W-:Y:S01]  /*4d80*/  IMAD.WIDE.U32 R74, R81, -0x326172a9, RZ ;  /* 0xcd9e8d57514a7825 */ /* 0x000fe200078e00ff */
[----:B------:R-:W-:Y:S01]  /*4d90*/  LOP3.LUT R72, R16, UR15, R101, 0x96, !PT ;  /* 0x0000000f10487c12 */ /* 0x000fe2000f8e9665 */
[----:B------:R-:W-:Y:S02]  /*4da0*/  UIADD3 UR5, UPT, UPT, UR15, -0x4498517b, URZ ;  /* 0xbb67ae850f057890 */ /* 0x000fe4000fffe0ff */
        /* <DEDUP_REMOVED lines=45> */
.L_x_4743:
[----:B------:R-:W-:Y:S05]  /*5080*/  BSYNC.RECONVERGENT B1 ;  /* 0x0000000000017941 */ /* 0x000fea0003800200 */
.L_x_4742:
        /* <DEDUP_REMOVED lines=9> */
.L_x_4741:
        /* <DEDUP_REMOVED lines=17> */
.L_x_4750:
        /* <DEDUP_REMOVED lines=13> */
.L_x_4752:
[----:B------:R-:W-:Y:S05]  /*5300*/  BSYNC.RECONVERGENT B2 ;  /* 0x0000000000027941 */ /* 0x000fea0003800200 */
.L_x_4751:
        /* <DEDUP_REMOVED lines=48> */
.L_x_4749:
[----:B------:R-:W-:Y:S05]  /*5610*/  BSYNC.RECONVERGENT B1 ;  /* 0x0000000000017941 */ /* 0x000fea0003800200 */
.L_x_4748:
        /* <DEDUP_REMOVED lines=10> */
.L_x_4747:
        /* <DEDUP_REMOVED lines=17> */
.L_x_4756:
        /* <DEDUP_REMOVED lines=13> */
.L_x_4758:
[----:B------:R-:W-:Y:S05]  /*58a0*/  BSYNC.RECONVERGENT B2 ;  /* 0x0000000000027941 */ /* 0x000fea0003800200 */
.L_x_4757:
        /* <DEDUP_REMOVED lines=48> */
.L_x_4755:
[----:B------:R-:W-:Y:S05]  /*5bb0*/  BSYNC.RECONVERGENT B1 ;  /* 0x0000000000017941 */ /* 0x000fea0003800200 */
.L_x_4754:
        /* <DEDUP_REMOVED lines=9> */
.L_x_4753:
        /* <DEDUP_REMOVED lines=17> */
.L_x_4762:
        /* <DEDUP_REMOVED lines=13> */
.L_x_4764:
[----:B------:R-:W-:Y:S05]  /*5e30*/  BSYNC.RECONVERGENT B2 ;  /* 0x0000000000027941 */ /* 0x000fea0003800200 */
.L_x_4763:
        /* <DEDUP_REMOVED lines=48> */
.L_x_4761:
[----:B------:R-:W-:Y:S05]  /*6140*/  BSYNC.RECONVERGENT B1 ;  /* 0x0000000000017941 */ /* 0x000fea0003800200 */
.L_x_4760:
        /* <DEDUP_REMOVED lines=10> */
.L_x_4759:
        /* <DEDUP_REMOVED lines=17> */
.L_x_4768:
        /* <DEDUP_REMOVED lines=13> */
.L_x_4770:
[----:B------:R-:W-:Y:S05]  /*63d0*/  BSYNC.RECONVERGENT B2 ;  /* 0x0000000000027941 */ /* 0x000fea0003800200 */
.L_x_4769:
        /* <DEDUP_REMOVED lines=48> */
.L_x_4767:
[----:B------:R-:W-:Y:S05]  /*66e0*/  BSYNC.RECONVERGENT B1 ;  /* 0x0000000000017941 */ /* 0x000fea0003800200 */
.L_x_4766:
        /* <DEDUP_REMOVED lines=9> */
.L_x_4765:
        /* <DEDUP_REMOVED lines=17> */
.L_x_4774:
        /* <DEDUP_REMOVED lines=13> */
.L_x_4776:
[----:B------:R-:W-:Y:S05]  /*6960*/  BSYNC.RECONVERGENT B2 ;  /* 0x0000000000027941 */ /* 0x000fea0003800200 */
.L_x_4775:
        /* <DEDUP_REMOVED lines=48> */
.L_x_4773:
[----:B------:R-:W-:Y:S05]  /*6c70*/  BSYNC.RECONVERGENT B1 ;  /* 0x0000000000017941 */ /* 0x000fea0003800200 */
.L_x_4772:
        /* <DEDUP_REMOVED lines=10> */
.L_x_4771:
[----:B------:R-:W-:Y:S02]  /*6d20*/  F2FP.BF16.F32.PACK_AB R75, RZ, R109 ;  /* 0x0000006dff4b723e */ /* 0x000fe400000010ff */
[----:B------:R-:W-:Y:S02]  /*6d30*/  PRMT R74, R98, 0x5410, R100 ;  /* 0x00005410624a7816 */ /* 0x000fe40000000064 */
[----:B------:R-:W-:Y:S02]  /*6d40*/  PRMT R73, R94, 0x5410, R96 ;  /* 0x000054105e497816 */ /* 0x000fe40000000060 */
[----:B------:R-:W-:Y:S02]  /*6d50*/  PRMT R72, R92, 0x5410, R90 ;  /* 0x000054105c487816 */ /* 0x000fe4000000005a */
[----:B------:R-:W-:-:S07]  /*6d60*/  PRMT R75, R82, 0x5410, R75 ;  /* 0x00005410524b7816 */ /* 0x000fce000000004b */
.L_x_4728:
        /* <DEDUP_REMOVED lines=25> */
.L_x_4777:
[----:B------:R-:W-:Y:S01]  /*6f00*/  VIADD R88, R88, 0x80 ;  /* 0x0000008058587836 */ /* 0x000fe20000000000 */
[----:B------:R-:W-:-:S07]  /*6f10*/  IADD3 R86, PT, PT, R86, 0x80, RZ ;  /* 0x0000008056567810 */ /* 0x000fce0007ffe0ff */
.L_x_4677:
[----:B------:R-:W-:Y:S05]  /*6f20*/  BSYNC.RECONVERGENT B0 ;  /* 0x0000000000007941 */ /* 0x000fea0003800200 */
.L_x_4676:
        /* <DEDUP_REMOVED lines=9> */
.L_x_4780:
[----:B------:R-:W-:Y:S05]  /*6fc0*/  BRA.U !UP0, `(.L_x_4781) ;  /* 0x0000003108507547 */ /* 0x000fea000b800000 */
[----:B01----:R-:W0:Y:S02]  /*6fd0*/  LDC.64 R72, c[0x0][0x3a0] ;  /* 0x0000e800ff487b82 */ /* 0x003e240000000a00 */
[----:B0-----:R-:W-:-:S06]  /*6fe0*/  IMAD.WIDE.U32 R72, R88, 0x10, R72 ;  /* 0x0000001058487825 */ /* 0x001fcc00078e0048 */
[----:B------:R-:W2:Y:S01]  /*6ff0*/  LDG.E.128 R72, desc[UR12][R72.64] ;  /* 0x0000000c48487981 */ /* 0x000ea2000c1e1d00 */
[----:B------:R-:W-:-:S13]  /*7000*/  ISETP.LT.AND P2, PT, RZ, UR39, PT ;  /* 0x00000027ff007c0c */ /* 0x000fda000bf41270 */
[----:B------:R-:W-:Y:S02]  /*7010*/  @!P2 IMAD.MOV.U32 R87, RZ, RZ, R17 ;  /* 0x000000ffff57a224 */ /* 0x000fe400078e0011 */
[----:B------:R-:W-:Y:S01]  /*7020*/  @!P2 IMAD.MOV.U32 R90, RZ, RZ, R82 ;  /* 0x000000ffff5aa224 */ /* 0x000fe200078e0052 */
[----:B--2---:R-:W-:Y:S01]  /*7030*/  @!P2 SHF.L.U32 R9, R72, 0x10, RZ ;  /* 0x000000104809a819 */ /* 0x004fe200000006ff */
        /* <DEDUP_REMOVED lines=17> */
.L_x_4785:
        /* <DEDUP_REMOVED lines=13> */
.L_x_4787:
[----:B------:R-:W-:Y:S05]  /*7220*/  BSYNC.RECONVERGENT B2 ;  /* 0x0000000000027941 */ /* 0x000fea0003800200 */
.L_x_4786:
        /* <DEDUP_REMOVED lines=49> */
.L_x_4784:
[----:B------:R-:W-:Y:S05]  /*7540*/  BSYNC.RECONVERGENT B1 ;  /* 0x0000000000017941 */ /* 0x000fea0003800200 */
.L_x_4783:
        /* <DEDUP_REMOVED lines=11> */
.L_x_4782:
        /* <DEDUP_REMOVED lines=22> */
.L_x_4791:
        /* <DEDUP_REMOVED lines=13> */
.L_x_4793:
[----:B------:R-:W-:Y:S05]  /*7830*/  BSYNC.RECONVERGENT B2 ;  /* 0x0000000000027941 */ /* 0x000fea0003800200 */
.L_x_4792:
        /* <DEDUP_REMOVED lines=49> */
.L_x_4790:
[----:B------:R-:W-:Y:S05]  /*7b50*/  BSYNC.RECONVERGENT B1 ;  /* 0x0000000000017941 */ /* 0x000fea0003800200 */
.L_x_4789:
        /* <DEDUP_REMOVED lines=13> */
.L_x_4788:
        /* <DEDUP_REMOVED lines=21> */
.L_x_4797:
        /* <DEDUP_REMOVED lines=13> */
.L_x_4799:
[----:B------:R-:W-:Y:S05]  /*7e50*/  BSYNC.RECONVERGENT B2 ;  /* 0x0000000000027941 */ /* 0x000fea0003800200 */
.L_x_4798:
        /* <DEDUP_REMOVED lines=49> */
.L_x_4796:
[----:B------:R-:W-:Y:S05]  /*8170*/  BSYNC.RECONVERGENT B1 ;  /* 0x0000000000017941 */ /* 0x000fea0003800200 */
.L_x_4795:
        /* <DEDUP_REMOVED lines=11> */
.L_x_4794:
        /* <DEDUP_REMOVED lines=22> */
.L_x_4803:
        /* <DEDUP_REMOVED lines=13> */
.L_x_4805:
[----:B------:R-:W-:Y:S05]  /*8460*/  BSYNC.RECONVERGENT B2 ;  /* 0x0000000000027941 */ /* 0x000fea0003800200 */
.L_x_4804:
        /* <DEDUP_REMOVED lines=49> */
.L_x_4802:
[----:B------:R-:W-:Y:S05]  /*8780*/  BSYNC.RECONVERGENT B1 ;  /* 0x0000000000017941 */ /* 0x000fea0003800200 */
.L_x_4801:
        /* <DEDUP_REMOVED lines=13> */
.L_x_4800:
        /* <DEDUP_REMOVED lines=21> */
.L_x_4809:
        /* <DEDUP_REMOVED lines=13> */
.L_x_4811:
[----:B------:R-:W-:Y:S05]  /*8a80*/  BSYNC.RECONVERGENT B2 ;  /* 0x0000000000027941 */ /* 0x000fea0003800200 */
.L_x_4810:
        /* <DEDUP_REMOVED lines=49> */
.L_x_4808:
[----:B------:R-:W-:Y:S05]  /*8da0*/  BSYNC.RECONVERGENT B1 ;  /* 0x0000000000017941 */ /* 0x000fea0003800200 */
.L_x_4807:
        /* <DEDUP_REMOVED lines=11> */
.L_x_4806:
        /* <DEDUP_REMOVED lines=22> */
.L_x_4815:
        /* <DEDUP_REMOVED lines=13> */
.L_x_4817:
[----:B------:R-:W-:Y:S05]  /*9090*/  BSYNC.RECONVERGENT B2 ;  /* 0x0000000000027941 */ /* 0x000fea0003800200 */
.L_x_4816:
        /* <DEDUP_REMOVED lines=48> */
.L_x_4814:
[----:B------:R-:W-:Y:S05]  /*93a0*/  BSYNC.RECONVERGENT B1 ;  /* 0x0000000000017941 */ /* 0x000fea0003800200 */
.L_x_4813:
        /* <DEDUP_REMOVED lines=13> */
.L_x_4812:
        /* <DEDUP_REMOVED lines=21> */
.L_x_4821:
        /* <DEDUP_REMOVED lines=13> */
.L_x_4823:
[----:B------:R-:W-:Y:S05]  /*96a0*/  BSYNC.RECONVERGENT B2 ;  /* 0x0000000000027941 */ /* 0x000fea0003800200 */
.L_x_4822:
        /* <DEDUP_REMOVED lines=49> */
.L_x_4820:
[----:B------:R-:W-:Y:S05]  /*99c0*/  BSYNC.RECONVERGENT B1 ;  /* 0x0000000000017941 */ /* 0x000fea0003800200 */
.L_x_4819:
        /* <DEDUP_REMOVED lines=11> */
.L_x_4818:
        /* <DEDUP_REMOVED lines=22> */
.L_x_4827:
        /* <DEDUP_REMOVED lines=13> */
.L_x_4829:
[----:B------:R-:W-:Y:S05]  /*9cb0*/  BSYNC.RECONVERGENT B2 ;  /* 0x0000000000027941 */ /* 0x000fea0003800200 */
.L_x_4828:
        /* <DEDUP_REMOVED lines=49> */
.L_x_4826:
[----:B------:R-:W-:Y:S05]  /*9fd0*/  BSYNC.RECONVERGENT B1 ;  /* 0x0000000000017941 */ /* 0x000fea0003800200 */
.L_x_4825:
        /* <DEDUP_REMOVED lines=13> */
.L_x_4824:
[----:B------:R-:W-:Y:S02]  /*a0b0*/  F2FP.BF16.F32.PACK_AB R75, RZ, R113 ;  /* 0x00000071ff4b723e */ /* 0x000fe400000010ff */
[----:B------:R-:W-:Y:S02]  /*a0c0*/  PRMT R74, R98, 0x5410, R74 ;  /* 0x00005410624a7816 */ /* 0x000fe4000000004a */
[----:B------:R-:W-:Y:S02]  /*a0d0*/  PRMT R73, R92, 0x5410, R96 ;  /* 0x000054105c497816 */ /* 0x000fe40000000060 */
[----:B------:R-:W-:Y:S02]  /*a0e0*/  PRMT R72, R82, 0x5410, R90 ;  /* 0x0000541052487816 */ /* 0x000fe4000000005a */
[----:B------:R-:W-:Y:S01]  /*a0f0*/  PRMT R75, R94, 0x5410, R75 ;  /* 0x000054105e4b7816 */ /* 0x000fe2000000004b */
[----:B------:R-:W-:Y:S06]  /*a100*/  BRA `(.L_x_4830) ;  /* 0x0000002c00587947 */ /* 0x000fec0003800000 */
.L_x_4781:
[----:B------:R-:W-:Y:S01]  /*a110*/  IMAD.U32 R121, RZ, RZ, UR14 ;  /* 0x0000000eff797e24 */ /* 0x000fe2000f8e00ff */
[----:B01----:R-:W-:Y:S01]  /*a120*/  MOV R72, R17 ;  /* 0x0000001100487202 */ /* 0x003fe20000000f00 */
        /* <DEDUP_REMOVED lines=20> */
.L_x_4834:
        /* <DEDUP_REMOVED lines=13> */
.L_x_4836:
[----:B------:R-:W-:Y:S05]  /*a340*/  BSYNC.RECONVERGENT B2 ;  /* 0x0000000000027941 */ /* 0x000fea0003800200 */
.L_x_4835:
[----:B------:R-:W-:Y:S01]  /*a350*/  IMAD.WIDE.U32 R74, R81, -0x326172a9, RZ ;  /* 0xcd9e8d57514a7825 */ /* 0x000fe200078e00ff */
[----:B------:R-:W-:Y:S01]  /*a360*/  LOP3.LUT R72, R16, UR15, R97, 0x96, !PT ;  /* 0x0000000f10487c12 */ /* 0x000fe2000f8e9661 */
[----:B------:R-:W-:Y:S01]  /*a370*/  UIADD3 UR5, UPT, UPT, UR15, -0x4498517b, URZ ;  /* 0xbb67ae850f057890 */ /* 0x000fe2000fffe0ff */
[----:B------:R-:W-:Y:S02]  /*a380*/  MOV R7, R82 ;  /* 0x0000005200077202 */ /* 0x000fe40000000f00 */
        /* <DEDUP_REMOVED lines=44> */
.L_x_4833:
[----:B------:R-:W-:Y:S05]  /*a650*/  BSYNC.RECONVERGENT B1 ;  /* 0x0000000000017941 */ /* 0x000fea0003800200 */
.L_x_4832:
        /* <DEDUP_REMOVED lines=9> */
.L_x_4831:
        /* <DEDUP_REMOVED lines=17> */
.L_x_4840:
        /* <DEDUP_REMOVED lines=13> */
.L_x_4842:
[----:B------:R-:W-:Y:S05]  /*a8d0*/  BSYNC.RECONVERGENT B2 ;  /* 0x0000000000027941 */ /* 0x000fea0003800200 */
.L_x_4841:
[----:B------:R-:W-:Y:S01]  /*a8e0*/  IMAD.WIDE.U32 R74, R81, -0x326172a9, RZ ;  /* 0xcd9e8d57514a7825 */ /* 0x000fe200078e00ff */
[----:B------:R-:W-:Y:S01]  /*a8f0*/  LOP3.LUT R72, R16, UR15, R97, 0x96, !PT ;  /* 0x0000000f10487c12 */ /* 0x000fe2000f8e9661 */
[----:B------:R-:W-:Y:S02]  /*a900*/  UIADD3 UR5, UPT, UPT, UR15, -0x4498517b, URZ ;  /* 0xbb67ae850f057890 */ /* 0x000fe4000fffe0ff */
[----:B------:R-:W-:Y:S01]  /*a910*/  IMAD.MOV.U32 R7, RZ, RZ, R102 ;  /* 0x000000ffff077224 */ /* 0x000fe200078e0066 */
[----:B------:R-:W-:Y:S01]  /*a920*/  LOP3.LUT R94, R78, UR14, R75, 0x96, !PT ;  /* 0x0000000e4e5e7c12 */ /* 0x000fe2000f8e964b */
[----:B------:R-:W-:-:S04]  /*a930*/  IMAD.WIDE.U32 R72, R72, -0x326172a9, RZ ;  /* 0xcd9e8d5748487825 */ /* 0x000fc800078e00ff */
[----:B------:R-:W-:Y:S01]  /*a940*/  IMAD.WIDE.U32 R94, R94, -0x2daee0ad, RZ ;  /* 0xd2511f535e5e7825 */ /* 0x000fe200078e00ff */
[----:B------:R-:W-:-:S03]  /*a950*/  LOP3.LUT R97, R121, R74, R73, 0x96, !PT ;  /* 0x0000004a79617212 */ /* 0x000fc600078e9649 */
        /* <DEDUP_REMOVED lines=40> */
.L_x_4839:
[----:B------:R-:W-:Y:S05]  /*abe0*/  BSYNC.RECONVERGENT B1 ;  /* 0x0000000000017941 */ /* 0x000fea0003800200 */
.L_x_4838:
        /* <DEDUP_REMOVED lines=10> */
.L_x_4837:
        /* <DEDUP_REMOVED lines=17> */
.L_x_4846:
        /* <DEDUP_REMOVED lines=13> */
.L_x_4848:
[----:B------:R-:W-:Y:S05]  /*ae70*/  BSYNC.RECONVERGENT B2 ;  /* 0x0000000000027941 */ /* 0x000fea0003800200 */
.L_x_4847:
        /* <DEDUP_REMOVED lines=48> */
.L_x_4845:
[----:B------:R-:W-:Y:S05]  /*b180*/  BSYNC.RECONVERGENT B1 ;  /* 0x0000000000017941 */ /* 0x000fea0003800200 */
.L_x_4844:
        /* <DEDUP_REMOVED lines=9> */
.L_x_4843:
        /* <DEDUP_REMOVED lines=17> */
.L_x_4852:
        /* <DEDUP_REMOVED lines=13> */
.L_x_4854:
[----:B------:R-:W-:Y:S05]  /*b400*/  BSYNC.RECONVERGENT B2 ;  /* 0x0000000000027941 */ /* 0x000fea0003800200 */
.L_x_4853:
        /* <DEDUP_REMOVED lines=48> */
.L_x_4851:
[----:B------:R-:W-:Y:S05]  /*b710*/  BSYNC.RECONVERGENT B1 ;  /* 0x0000000000017941 */ /* 0x000fea0003800200 */
.L_x_4850:
        /* <DEDUP_REMOVED lines=10> */
.L_x_4849:
        /* <DEDUP_REMOVED lines=17> */
.L_x_4858:
        /* <DEDUP_REMOVED lines=13> */
.L_x_4860:
[----:B------:R-:W-:Y:S05]  /*b9a0*/  BSYNC.RECONVERGENT B2 ;  /* 0x0000000000027941 */ /* 0x000fea0003800200 */
.L_x_4859:
        /* <DEDUP_REMOVED lines=48> */
.L_x_4857:
[----:B------:R-:W-:Y:S05]  /*bcb0*/  BSYNC.RECONVERGENT B1 ;  /* 0x0000000000017941 */ /* 0x000fea0003800200 */
.L_x_4856:
        /* <DEDUP_REMOVED lines=9> */
.L_x_4855:
        /* <DEDUP_REMOVED lines=17> */
.L_x_4864:
        /* <DEDUP_REMOVED lines=13> */
.L_x_4866:
[----:B------:R-:W-:Y:S05]  /*bf30*/  BSYNC.RECONVERGENT B2 ;  /* 0x0000000000027941 */ /* 0x000fea0003800200 */
.L_x_4865:
        /* <DEDUP_REMOVED lines=48> */
.L_x_4863:
[----:B------:R-:W-:Y:S05]  /*c240*/  BSYNC.RECONVERGENT B1 ;  /* 0x0000000000017941 */ /* 0x000fea0003800200 */
.L_x_4862:
        /* <DEDUP_REMOVED lines=10> */
.L_x_4861:
        /* <DEDUP_REMOVED lines=17> */
.L_x_4870:
        /* <DEDUP_REMOVED lines=13> */
.L_x_4872:
[----:B------:R-:W-:Y:S05]  /*c4d0*/  BSYNC.RECONVERGENT B2 ;  /* 0x0000000000027941 */ /* 0x000fea0003800200 */
.L_x_4871:
        /* <DEDUP_REMOVED lines=48> */
.L_x_4869:
[----:B------:R-:W-:Y:S05]  /*c7e0*/  BSYNC.RECONVERGENT B1 ;  /* 0x0000000000017941 */ /* 0x000fea0003800200 */
.L_x_4868:
        /* <DEDUP_REMOVED lines=9> */
.L_x_4867:
        /* <DEDUP_REMOVED lines=17> */
.L_x_4876:
        /* <DEDUP_REMOVED lines=13> */
.L_x_4878:
[----:B------:R-:W-:Y:S05]  /*ca60*/  BSYNC.RECONVERGENT B2 ;  /* 0x0000000000027941 */ /* 0x000fea0003800200 */
.L_x_4877:
        /* <DEDUP_REMOVED lines=48> */
.L_x_4875:
[----:B------:R-:W-:Y:S05]  /*cd70*/  BSYNC.RECONVERGENT B1 ;  /* 0x0000000000017941 */ /* 0x000fea0003800200 */
.L_x_4874:
        /* <DEDUP_REMOVED lines=10> */
.L_x_4873:
[----:B------:R-:W-:Y:S02]  /*ce20*/  F2FP.BF16.F32.PACK_AB R75, RZ, R113 ;  /* 0x00000071ff4b723e */ /* 0x000fe400000010ff */
[----:B------:R-:W-:Y:S02]  /*ce30*/  PRMT R74, R98, 0x5410, R100 ;  /* 0x00005410624a7816 */ /* 0x000fe40000000064 */
[----:B------:R-:W-:Y:S02]  /*ce40*/  PRMT R73, R94, 0x5410, R96 ;  /* 0x000054105e497816 */ /* 0x000fe40000000060 */
[----:B------:R-:W-:Y:S02]  /*ce50*/  PRMT R72, R92, 0x5410, R90 ;  /* 0x000054105c487816 */ /* 0x000fe4000000005a */
[----:B------:R-:W-:-:S07]  /*ce60*/  PRMT R75, R82, 0x5410, R75 ;  /* 0x00005410524b7816 */ /* 0x000fce000000004b */
.L_x_4830:
        /* <DEDUP_REMOVED lines=25> */
.L_x_4879:
[----:B------:R-:W-:Y:S01]  /*d000*/  IADD3 R88, PT, PT, R88, 0x80, RZ ;  /* 0x0000008058587810 */ /* 0x000fe20007ffe0ff */
[----:B------:R-:W-:-:S07]  /*d010*/  VIADD R86, R86, 0x80 ;  /* 0x0000008056567836 */ /* 0x000fce0000000000 */
.L_x_4779:
[----:B------:R-:W-:Y:S05]  /*d020*/  BSYNC.RECONVERGENT B0 ;  /* 0x0000000000007941 */ /* 0x000fea0003800200 */
.L_x_4778:
        /* <DEDUP_REMOVED lines=9> */
.L_x_4882:
        /* <DEDUP_REMOVED lines=25> */
.L_x_4887:
        /* <DEDUP_REMOVED lines=13> */
.L_x_4889:
[----:B------:R-:W-:Y:S05]  /*d320*/  BSYNC.RECONVERGENT B2 ;  /* 0x0000000000027941 */ /* 0x000fea0003800200 */
.L_x_4888:
        /* <DEDUP_REMOVED lines=49> */
.L_x_4886:
[----:B------:R-:W-:Y:S05]  /*d640*/  BSYNC.RECONVERGENT B1 ;  /* 0x0000000000017941 */ /* 0x000fea0003800200 */
.L_x_4885:
        /* <DEDUP_REMOVED lines=11> */
.L_x_4884:
        /* <DEDUP_REMOVED lines=22> */
.L_x_4893:
        /* <DEDUP_REMOVED lines=13> */
.L_x_4895:
[----:B------:R-:W-:Y:S05]  /*d930*/  BSYNC.RECONVERGENT B2 ;  /* 0x0000000000027941 */ /* 0x000fea0003800200 */
.L_x_4894:
        /* <DEDUP_REMOVED lines=49> */
.L_x_4892:
[----:B------:R-:W-:Y:S05]  /*dc50*/  BSYNC.RECONVERGENT B1 ;  /* 0x0000000000017941 */ /* 0x000fea0003800200 */
.L_x_4891:
        /* <DEDUP_REMOVED lines=13> */
.L_x_4890:
        /* <DEDUP_REMOVED lines=21> */
.L_x_4899:
        /* <DEDUP_REMOVED lines=13> */
.L_x_4901:
[----:B------:R-:W-:Y:S05]  /*df50*/  BSYNC.RECONVERGENT B2 ;  /* 0x0000000000027941 */ /* 0x000fea0003800200 */
.L_x_4900:
        /* <DEDUP_REMOVED lines=49> */
.L_x_4898:
[----:B------:R-:W-:Y:S05]  /*e270*/  BSYNC.RECONVERGENT B1 ;  /* 0x0000000000017941 */ /* 0x000fea0003800200 */
.L_x_4897:
        /* <DEDUP_REMOVED lines=11> */
.L_x_4896:
        /* <DEDUP_REMOVED lines=22> */
.L_x_4905:
        /* <DEDUP_REMOVED lines=13> */
.L_x_4907:
[----:B------:R-:W-:Y:S05]  /*e560*/  BSYNC.RECONVERGENT B2 ;  /* 0x0000000000027941 */ /* 0x000fea0003800200 */
.L_x_4906:
        /* <DEDUP_REMOVED lines=48> */
.L_x_4904:
[----:B------:R-:W-:Y:S05]  /*e870*/  BSYNC.RECONVERGENT B1 ;  /* 0x0000000000017941 */ /* 0x000fea0003800200 */
.L_x_4903:
        /* <DEDUP_REMOVED lines=13> */
.L_x_4902:
        /* <DEDUP_REMOVED lines=21> */
.L_x_4911:
        /* <DEDUP_REMOVED lines=13> */
.L_x_4913:
[----:B------:R-:W-:Y:S05]  /*eb70*/  BSYNC.RECONVERGENT B2 ;  /* 0x0000000000027941 */ /* 0x000fea0003800200 */
.L_x_4912:
        /* <DEDUP_REMOVED lines=49> */
.L_x_4910:
[----:B------:R-:W-:Y:S05]  /*ee90*/  BSYNC.RECONVERGENT B1 ;  /* 0x0000000000017941 */ /* 0x000fea0003800200 */
.L_x_4909:
        /* <DEDUP_REMOVED lines=11> */
.L_x_4908:
        /* <DEDUP_REMOVED lines=22> */
.L_x_4917:
        /* <DEDUP_REMOVED lines=13> */
.L_x_4919:
[----:B------:R-:W-:Y:S05]  /*f180*/  BSYNC.RECONVERGENT B2 ;  /* 0x0000000000027941 */ /* 0x000fea0003800200 */
.L_x_4918:
        /* <DEDUP_REMOVED lines=49> */
.L_x_4916:
[----:B------:R-:W-:Y:S05]  /*f4a0*/  BSYNC.RECONVERGENT B1 ;  /* 0x0000000000017941 */ /* 0x000fea0003800200 */
.L_x_4915:
        /* <DEDUP_REMOVED lines=13> */
.L_x_4914:
        /* <DEDUP_REMOVED lines=21> */
.L_x_4923:
        /* <DEDUP_REMOVED lines=13> */
.L_x_4925:
[----:B------:R-:W-:Y:S05]  /*f7a0*/  BSYNC.RECONVERGENT B2 ;  /* 0x0000000000027941 */ /* 0x000fea0003800200 */
.L_x_4924:
        /* <DEDUP_REMOVED lines=49> */
.L_x_4922:
[----:B------:R-:W-:Y:S05]  /*fac0*/  BSYNC.RECONVERGENT B1 ;  /* 0x0000000000017941 */ /* 0x000fea0003800200 */
.L_x_4921:
[----:B------:R-:W-:Y:S01]  /*fad0*/  HFMA2 R17, -RZ, RZ, 0.1171875, 0 ;  /* 0x2f800000ff117431 */ /* 0x000fe200000001ff */
[----:B------:R-:W-:Y:S01]  /*fae0*/  I2FP.F32.U32 R2, R2 ;  /* 0x0000000200027245 */ /* 0x000fe20000201000 */
[----:B-----5:R-:W-:Y:S01]  /*faf0*/  IMAD.U32 R73, R23, 0x10000, RZ ;  /* 0x0001000017497824 */ /* 0x020fe200078e00ff */
[----:B------:R-:W-:-:S03]  /*fb00*/  SHF.L.U32 R82, R75, 0x10, RZ ;  /* 0x000000104b527819 */ /* 0x000fc600000006ff */
[----:B------:R-:W-:Y:S01]  /*fb10*/  FMUL.FTZ R73, R73, UR17 ;  /* 0x0000001149497c20 */ /* 0x000fe20008410000 */
[----:B------:R-:W-:-:S03]  /*fb20*/  FFMA.FTZ R2, R2, R17, 1.1641532182693481445e-10 ;  /* 0x2f00000002027423 */ /* 0x000fc60000010011 */
[----:B------:R-:W-:Y:S02]  /*fb30*/  FMUL.FTZ R73, R73, UR16 ;  /* 0x0000001049497c20 */ /* 0x000fe40008410000 */
[----:B------:R-:W-:-:S04]  /*fb40*/  FSETP.GTU.FTZ.AND P4, PT, R2, UR35, PT ;  /* 0x0000002302007c0b */ /* 0x000fc8000bf9c000 */
[----:B------:R-:W-:Y:S02]  /*fb50*/  FSEL R115, R73, RZ, !P4 ;  /* 0x000000ff49737208 */ /* 0x000fe40006000000 */
[----:B------:R-:W-:-:S03]  /*fb60*/  SEL R2, RZ, 0x1, P4 ;  /* 0x00000001ff027807 */ /* 0x000fc60002000000 */
[----:B------:R-:W-:-:S07]  /*fb70*/  FADD.FTZ R115, R82, R115 ;  /* 0x0000007352737221 */ /* 0x000fce0000010000 */
.L_x_4920:
        /* <DEDUP_REMOVED lines=22> */
.L_x_4929:
        /* <DEDUP_REMOVED lines=13> */
.L_x_4931:
[----:B------:R-:W-:Y:S05]  /*fdb0*/  BSYNC.RECONVERGENT B2 ;  /* 0x0000000000027941 */ /* 0x000fea0003800200 */
.L_x_4930:
        /* <DEDUP_REMOVED lines=49> */
.L_x_4928:
[----:B------:R-:W-:Y:S05]  /*100d0*/  BSYNC.RECONVERGENT B1 ;  /* 0x0000000000017941 */ /* 0x000fea0003800200 */
.L_x_4927:
[----:B------:R-:W-:Y:S01]  /*100e0*/  HFMA2 R73, -RZ, RZ, 0.1171875, 0 ;  /* 0x2f800000ff497431 */ /* 0x000fe200000001ff */
[----:B-----5:R-:W-:Y:S02]  /*100f0*/  PRMT R72, R23, 0x7632, R72 ;  /* 0x0000763217487816 */ /* 0x020fe40000000048 */
[----:B------:R-:W-:Y:S02]  /*10100*/  I2FP.F32.U32 R0, R0 ;  /* 0x0000000000007245 */ /* 0x000fe40000201000 */
[----:B------:R-:W-:Y:S01]  /*10110*/  PRMT R75, R75, 0x7632, R75 ;  /* 0x000076324b4b7816 */ /* 0x000fe2000000004b */
[----:B------:R-:W-:-:S03]  /*10120*/  IMAD.U32 R72, R72, 0x10000, RZ ;  /* 0x0001000048487824 */ /* 0x000fc600078e00ff */
[----:B------:R-:W-:Y:S01]  /*10130*/  SHF.L.U32 R75, R75, 0x10, RZ ;  /* 0x000000104b4b7819 */ /* 0x000fe200000006ff */
[----:B------:R-:W-:Y:S01]  /*10140*/  FFMA.FTZ R0, R0, R73, 1.1641532182693481445e-10 ;  /* 0x2f00000000007423 */ /* 0x000fe20000010049 */
[----:B------:R-:W-:-:S04]  /*10150*/  FMUL.FTZ R72, R72, UR17 ;  /* 0x0000001148487c20 */ /* 0x000fc80008410000 */
[----:B------:R-:W-:Y:S01]  /*10160*/  FMUL.FTZ R72, R72, UR16 ;  /* 0x0000001048487c20 */ /* 0x000fe20008410000 */
[----:B------:R-:W-:-:S04]  /*10170*/  FSETP.GTU.FTZ.AND P3, PT, R0, UR35, PT ;  /* 0x0000002300007c0b */ /* 0x000fc8000bf7c000 */
[----:B------:R-:W-:Y:S02]  /*10180*/  FSEL R72, R72, RZ, !P3 ;  /* 0x000000ff48487208 */ /* 0x000fe40005800000 */
[----:B------:R-:W-:-:S03]  /*10190*/  SEL R0, RZ, 0x1, P3 ;  /* 0x00000001ff007807 */ /* 0x000fc60001800000 */
[----:B------:R-:W-:-:S07]  /*101a0*/  FADD.FTZ R117, R75, R72 ;  /* 0x000000484b757221 */ /* 0x000fce0000010000 */
.L_x_4926:
[----:B------:R-:W-:Y:S02]  /*101b0*/  F2FP.BF16.F32.PACK_AB R75, RZ, R117 ;  /* 0x00000075ff4b723e */ /* 0x000fe400000010ff */
[----:B------:R-:W-:Y:S02]  /*101c0*/  PRMT R74, R100, 0x5410, R102 ;  /* 0x00005410644a7816 */ /* 0x000fe40000000066 */
[----:B------:R-:W-:Y:S02]  /*101d0*/  PRMT R73, R94, 0x5410, R98 ;  /* 0x000054105e497816 */ /* 0x000fe40000000062 */
[----:B------:R-:W-:Y:S02]  /*101e0*/  PRMT R72, R90, 0x5410, R92 ;  /* 0x000054105a487816 */ /* 0x000fe4000000005c */
[----:B------:R-:W-:Y:S01]  /*101f0*/  PRMT R75, R96, 0x5410, R75 ;  /* 0x00005410604b7816 */ /* 0x000fe2000000004b */
[----:B------:R-:W-:Y:S06]  /*10200*/  BRA `(.L_x_4932) ;  /* 0x0000002c005c7947 */ /* 0x000fec0003800000 */
.L_x_4883:
        /* <DEDUP_REMOVED lines=22> */
.L_x_4936:
        /* <DEDUP_REMOVED lines=13> */
.L_x_4938:
[----:B------:R-:W-:Y:S05]  /*10440*/  BSYNC.RECONVERGENT B2 ;  /* 0x0000000000027941 */ /* 0x000fea0003800200 */
.L_x_4937:
        /* <DEDUP_REMOVED lines=48> */
.L_x_4935:
[----:B------:R-:W-:Y:S05]  /*10750*/  BSYNC.RECONVERGENT B1 ;  /* 0x0000000000017941 */ /* 0x000fea0003800200 */
.L_x_4934:
        /* <DEDUP_REMOVED lines=9> */
.L_x_4933:
        /* <DEDUP_REMOVED lines=17> */
.L_x_4942:
        /* <DEDUP_REMOVED lines=13> */
.L_x_4944:
[----:B------:R-:W-:Y:S05]  /*109d0*/  BSYNC.RECONVERGENT B2 ;  /* 0x0000000000027941 */ /* 0x000fea0003800200 */
.L_x_4943:
[----:B------:R-:W-:Y:S01]  /*109e0*/  IMAD.WIDE.U32 R74, R81, -0x326172a9, RZ ;  /* 0xcd9e8d57514a7825 */ /* 0x000fe200078e00ff */
[----:B------:R-:W-:Y:S01]  /*109f0*/  LOP3.LUT R72, R16, UR15, R103, 0x96, !PT ;  /* 0x0000000f10487c12 */ /* 0x000fe2000f8e9667 */
[----:B------:R-:W-:Y:S02]  /*10a00*/  UIADD3 UR5, UPT, UPT, UR15, -0x4498517b, URZ ;  /* 0xbb67ae850f057890 */ /* 0x000fe4000fffe0ff */
[----:B------:R-:W-:Y:S01]  /*10a10*/  HFMA2 R17, -RZ, RZ, 0, 0 ;  /* 0x00000000ff117431 */ /* 0x000fe200000001ff */
        /* <DEDUP_REMOVED lines=44> */
.L_x_4941:
[----:B------:R-:W-:Y:S05]  /*10ce0*/  BSYNC.RECONVERGENT B1 ;  /* 0x0000000000017941 */ /* 0x000fea0003800200 */
.L_x_4940:
        /* <DEDUP_REMOVED lines=10> */
.L_x_4939:
        /* <DEDUP_REMOVED lines=17> */
.L_x_4948:
        /* <DEDUP_REMOVED lines=13> */
.L_x_4950:
[----:B------:R-:W-:Y:S05]  /*10f70*/  BSYNC.RECONVERGENT B2 ;  /* 0x0000000000027941 */ /* 0x000fea0003800200 */
.L_x_4949:
        /* <DEDUP_REMOVED lines=48> */
.L_x_4947:
[----:B------:R-:W-:Y:S05]  /*11280*/  BSYNC.RECONVERGENT B1 ;  /* 0x0000000000017941 */ /* 0x000fea0003800200 */
.L_x_4946:
        /* <DEDUP_REMOVED lines=9> */
.L_x_4945:
        /* <DEDUP_REMOVED lines=17> */
.L_x_4954:
        /* <DEDUP_REMOVED lines=13> */
.L_x_4956:
[----:B------:R-:W-:Y:S05]  /*11500*/  BSYNC.RECONVERGENT B2 ;  /* 0x0000000000027941 */ /* 0x000fea0003800200 */
.L_x_4955:
        /* <DEDUP_REMOVED lines=48> */
.L_x_4953:
[----:B------:R-:W-:Y:S05]  /*11810*/  BSYNC.RECONVERGENT B1 ;  /* 0x0000000000017941 */ /* 0x000fea0003800200 */
.L_x_4952:
        /* <DEDUP_REMOVED lines=10> */
.L_x_4951:
        /* <DEDUP_REMOVED lines=17> */
.L_x_4960:
        /* <DEDUP_REMOVED lines=13> */
.L_x_4962:
[----:B------:R-:W-:Y:S05]  /*11aa0*/  BSYNC.RECONVERGENT B2 ;  /* 0x0000000000027941 */ /* 0x000fea0003800200 */
.L_x_4961:
        /* <DEDUP_REMOVED lines=48> */
.L_x_4959:
[----:B------:R-:W-:Y:S05]  /*11db0*/  BSYNC.RECONVERGENT B1 ;  /* 0x0000000000017941 */ /* 0x000fea0003800200 */
.L_x_4958:
        /* <DEDUP_REMOVED lines=9> */
.L_x_4957:
        /* <DEDUP_REMOVED lines=17> */
.L_x_4966:
        /* <DEDUP_REMOVED lines=13> */
.L_x_4968:
[----:B------:R-:W-:Y:S05]  /*12030*/  BSYNC.RECONVERGENT B2 ;  /* 0x0000000000027941 */ /* 0x000fea0003800200 */
.L_x_4967:
        /* <DEDUP_REMOVED lines=48> */
.L_x_4965:
[----:B------:R-:W-:Y:S05]  /*12340*/  BSYNC.RECONVERGENT B1 ;  /* 0x0000000000017941 */ /* 0x000fea0003800200 */
.L_x_4964:
        /* <DEDUP_REMOVED lines=10> */
.L_x_4963:
        /* <DEDUP_REMOVED lines=17> */
.L_x_4972:
        /* <DEDUP_REMOVED lines=13> */
.L_x_4974:
[----:B------:R-:W-:Y:S05]  /*125d0*/  BSYNC.RECONVERGENT B2 ;  /* 0x0000000000027941 */ /* 0x000fea0003800200 */
.L_x_4973:
        /* <DEDUP_REMOVED lines=48> */
.L_x_4971:
[----:B------:R-:W-:Y:S05]  /*128e0*/  BSYNC.RECONVERGENT B1 ;  /* 0x0000000000017941 */ /* 0x000fea0003800200 */
.L_x_4970:
        /* <DEDUP_REMOVED lines=9> */
.L_x_4969:
        /* <DEDUP_REMOVED lines=17> */
.L_x_4978:
        /* <DEDUP_REMOVED lines=13> */
.L_x_4980:
[----:B------:R-:W-:Y:S05]  /*12b60*/  BSYNC.RECONVERGENT B2 ;  /* 0x0000000000027941 */ /* 0x000fea0003800200 */
.L_x_4979:
        /* <DEDUP_REMOVED lines=48> */
.L_x_4977:
[----:B------:R-:W-:Y:S05]  /*12e70*/  BSYNC.RECONVERGENT B1 ;  /* 0x0000000000017941 */ /* 0x000fea0003800200 */
.L_x_4976:
        /* <DEDUP_REMOVED lines=10> */
.L_x_4975:
[----:B------:R-:W-:Y:S01]  /*12f20*/  F2FP.BF16.F32.PACK_AB R75, RZ, R117 ;  /* 0x00000075ff4b723e */ /* 0x000fe200000010ff */
[----:B------:R-:W-:Y:S01]  /*12f30*/  IMAD.MOV.U32 R82, RZ, RZ, R100 ;  /* 0x000000ffff527224 */ /* 0x000fe200078e0064 */
[----:B------:R-:W-:Y:S02]  /*12f40*/  PRMT R74, R102, 0x5410, R104 ;  /* 0x00005410664a7816 */ /* 0x000fe40000000068 */
[----:B------:R-:W-:Y:S02]  /*12f50*/  PRMT R73, R98, 0x5410, R96 ;  /* 0x0000541062497816 */ /* 0x000fe40000000060 */
[----:B------:R-:W-:Y:S02]  /*12f60*/  PRMT R72, R94, 0x5410, R92 ;  /* 0x000054105e487816 */ /* 0x000fe4000000005c */
[----:B------:R-:W-:-:S07]  /*12f70*/  PRMT R75, R90, 0x5410, R75 ;  /* 0x000054105a4b7816 */ /* 0x000fce000000004b */
.L_x_4932:
        /* <DEDUP_REMOVED lines=24> */
.L_x_4881:
[----:B------:R-:W-:Y:S05]  /*13100*/  BSYNC.RECONVERGENT B0 ;  /* 0x0000000000007941 */ /* 0x000fea0003800200 */
.L_x_4880:
        /* <DEDUP_REMOVED lines=38> */
[----:B------:R-:W-:-:S03]  /*13370*/  IMAD.MOV.U32 R90, RZ, RZ, RZ ;  /* 0x000000ffff5a7224 */ /* 0x000fc600078e00ff */
        /* <DEDUP_REMOVED lines=70> */
.L_x_4982:
[----:B------:R-:W-:Y:S05]  /*137e0*/  BSYNC.RECONVERGENT B0 ;  /* 0x0000000000007941 */ /* 0x000fea0003800200 */
.L_x_4981:
        /* <DEDUP_REMOVED lines=12> */
.L_x_4984:
[----:B------:R-:W-:Y:S05]  /*138b0*/  BSYNC.RECONVERGENT B0 ;  /* 0x0000000000007941 */ /* 0x000fea0003800200 */
.L_x_4983:
        /* <DEDUP_REMOVED lines=40> */
[----:B------:R-:W2:Y:S01]  /*13b40*/  SHFL.IDX PT, R123, R88, RZ, 0x1f ;  /* 0x00001fff587b7589 */ /* 0x000ea200000e0000 */
[----:B------:R-:W3:Y:S01]  /*13b50*/  @!P4 LDC.64 R74, c[0x0][0x3c0] ;  /* 0x0000f000ff4acb82 */ /* 0x000ee20000000a00 */
[----:B0-----:R-:W-:-:S04]  /*13b60*/  @!P4 IMAD.WIDE R72, R125, 0x4, R72 ;  /* 0x000000047d48c825 */ /* 0x001fc800078e0248 */
[----:B-1----:R-:W-:-:S05]  /*13b70*/  FMUL.FTZ R86, R119, R119 ;  /* 0x0000007777567220 */ /* 0x002fca0000410000 */
[----:B------:R-:W-:Y:S01]  /*13b80*/  FSEL R121, R86, RZ, P3 ;  /* 0x000000ff56797208 */ /* 0x000fe20001800000 */
[----:B--2---:R-:W-:Y:S01]  /*13b90*/  FFMA.FTZ R86, R123, UR38, R90 ;  /* 0x000000267b567c23 */ /* 0x004fe2000801005a */
        /* <DEDUP_REMOVED lines=16> */
[----:B-1----:R-:W0:Y:S01]  /*13ca0*/  LDC.64 R118, c[0x0][0x428] ;  /* 0x00010a00ff767b82 */ /* 0x002e220000000a00 */
[--C-:B------:R-:W-:Y:S01]  /*13cb0*/  FADD.FTZ R72, R15, -R86.reuse ;  /* 0x800000560f487221 */ /* 0x100fe20000010000 */
        /* <DEDUP_REMOVED lines=30> */
.L_x_4987:
[----:B------:R-:W-:Y:S05]  /*13ea0*/  BSYNC.RECONVERGENT B0 ;  /* 0x0000000000007941 */ /* 0x000fea0003800200 */
.L_x_4986:
[----:B------:R-:W-:Y:S04]  /*13eb0*/  BSSY.RECONVERGENT B0, `(.L_x_4988) ;  /* 0x0000022000007945 */ /* 0x000fe80003800200 */
[----:B------:R-:W-:Y:S05]  /*13ec0*/  @!P1 BRA `(.L_x_4989) ;  /* 0x0000000000809947 */ /* 0x000fea0003800000 */
[----:B01----:R-:W0:Y:S01]  /*13ed0*/  LDC.64 R118, c[0x0][0x428] ;  /* 0x00010a00ff767b82 */ /* 0x003e220000000a00 */
        /* <DEDUP_REMOVED lines=31> */
.L_x_4989:
[----:B------:R-:W-:Y:S05]  /*140d0*/  BSYNC.RECONVERGENT B0 ;  /* 0x0000000000007941 */ /* 0x000fea0003800200 */
.L_x_4988:
        /* <DEDUP_REMOVED lines=33> */
.L_x_4990:
[----:B------:R-:W-:Y:S05]  /*142f0*/  BSYNC.RECONVERGENT B0 ;  /* 0x0000000000007941 */ /* 0x000fea0003800200 */
.L_x_4985:
[----:B------:R-:W-:Y:S02]  /*14300*/  UIADD3 UR22, UPT, UPT, UR22, UR20, URZ ;  /* 0x0000001416167290 */ /* 0x000fe4000fffe0ff */
[----:B------:R-:W-:Y:S02]  /*14310*/  UPLOP3.LUT UP1, UPT, UPT, UPT, UP1, 0x40, 0x4 ;  /* 0x000000000004789c */ /* 0x000fe40003f2e810 */
[----:B------:R-:W-:-:S09]  /*14320*/  UISETP.GE.AND UP0, UPT, UR22, UR21, UPT ;  /* 0x000000151600728c */ /* 0x000fd2000bf06270 */
[----:B------:R-:W-:Y:S05]  /*14330*/  BRA.U !UP0, `(.L_x_4991) ;  /* 0xfffffec908607547 */ /* 0x000fea000b83ffff */
[----:B------:R-:W-:Y:S05]  /*14340*/  EXIT ;  /* 0x000000000000794d */ /* 0x000fea0003800000 */
.L_x_4992:
        /* <DEDUP_REMOVED lines=11> */
.L_x_20773:


//--------------------- .text._ZN10layer_norm13ln_fwd_kernelINS_13Kernel_traitsIf13__nv_bfloat16S2_S2_fjLj3072ELj1ELj1ELj4ELj16ENS_18Kernel_traits_baseILj3072EfS2_S2_S2_fjLj128EEEEELb1ELb0ELb1ELb1EEEvNS_9FwdParamsE --------------------------
	.section	.text._ZN10layer_norm13ln_fwd_kernelINS_13Kernel_traitsIf13__nv_bfloat16S2_S2_fjLj3072ELj1ELj1ELj4ELj16ENS_18Kernel_traits_baseILj3072EfS2_S2_S2_fjLj128EEEEELb1ELb0ELb1ELb1EEEvNS_9FwdParamsE,"ax",@progbits
	.align	128
        .global         _ZN10layer_norm13ln_fwd_kernelINS_13Kernel_traitsIf13__nv_bfloat16S2_S2_fjLj3072ELj1ELj1ELj4ELj16ENS_18Kernel_traits_baseILj3072EfS2_S2_S2_fjLj128EEEEELb1ELb0ELb1ELb1EEEvNS_9FwdParamsE
        .type           _ZN10layer_norm13ln_fwd_kernelINS_13Kernel_traitsIf13__nv_bfloat16S2_S2_fjLj3072ELj1ELj1ELj4ELj16ENS_18Kernel_traits_baseILj3072EfS2_S2_S2_fjLj128EEEEELb1ELb0ELb1ELb1EEEvNS_9FwdParamsE,@function
        .size           _ZN10layer_norm13ln_fwd_kernelINS_13Kernel_traitsIf13__nv_bfloat16S2_S2_fjLj3072ELj1ELj1ELj4ELj16ENS_18Kernel_traits_baseILj3072EfS2_S2_S2_fjLj128EEEEELb1ELb0ELb1ELb1EEEvNS_9FwdParamsE,(.L_x_20774 - _ZN10layer_norm13ln_fwd_kernelINS_13Kernel_traitsIf13__nv_bfloat16S2_S2_fjLj3072ELj1ELj1ELj4ELj16ENS_18Kernel_traits_baseILj3072EfS2_S2_S2_fjLj128EEEEELb1ELb0ELb1ELb1EEEvNS_9FwdParamsE)
        .other          _ZN10layer_norm13ln_fwd_kernelINS_13Kernel_traitsIf13__nv_bfloat16S2_S2_fjLj3072ELj1ELj1ELj4ELj16ENS_18Kernel_traits_baseILj3072EfS2_S2_S2_fjLj128EEEEELb1ELb0ELb1ELb1EEEvNS_9FwdParamsE,@"STO_CUDA_ENTRY STV_DEFAULT"
_ZN10layer_norm13ln_fwd_kernelINS_13Kernel_traitsIf13__nv_bfloat16S2_S2_fjLj3072ELj1ELj1ELj4ELj16ENS_18Kernel_traits_baseILj3072EfS2_S2_S2_fjLj128EEEEELb1ELb0ELb1ELb1EEEvNS_9FwdParamsE:
.text._ZN10layer_norm13ln_fwd_kernelINS_13Kernel_traitsIf13__nv_bfloat16S2_S2_fjLj3072ELj1ELj1ELj4ELj16ENS_18Kernel_traits_baseILj3072EfS2_S2_S2_fjLj128EEEEELb1ELb0ELb1ELb1EEEvNS_9FwdParamsE:
        /* <DEDUP_REMOVED lines=16> */
[----:B------:R-:W2:Y:S01]  /*0100*/  @P1 LDC R11, c[0x0][0x460] ;  /* 0x00011800ff0b1b82 */ /* 0x000ea20000000800 */
[----:B------:R-:W-:-:S13]  /*0110*/  ISETP.NE.AND.EX P0, PT, RZ, UR5, PT, P0 ;  /* 0x00000005ff007c0c */ /* 0x000fda000bf05300 */
[----:B------:R-:W4:Y:S08]  /*0120*/  @P0 LDC.64 R6, c[0x0][0x3d0] ;  /* 0x0000f400ff060b82 */ /* 0x000f300000000a00 */
[----:B------:R-:W0:Y:S01]  /*0130*/  @P0 LDC.64 R8, c[0x0][0x438] ;  /* 0x00010e00ff080b82 */ /* 0x000e220000000a00 */
[----:B----4-:R-:W-:-:S05]  /*0140*/  @P0 IMAD.WIDE.U32 R6, R125, 0x20, R6 ;  /* 0x000000207d060825 */ /* 0x010fca00078e0006 */
[----:B------:R1:W5:Y:S01]  /*0150*/  @P0 LDG.E.128 R16, desc[UR12][R6.64] ;  /* 0x0000000c06100981 */ /* 0x000362000c1e1d00 */
        /* <DEDUP_REMOVED lines=12> */
[----:B------:R-:W0:Y:S01]  /*0220*/  LDC R0, c[0x0][0x360] ;  /* 0x0000d800ff007b82 */ /* 0x000e220000000800 */
[----:B---3--:R-:W-:-:S06]  /*0230*/  UISETP.GE.AND UP0, UPT, UR7, UR4, UPT ;  /* 0x000000040700728c */ /* 0x008fcc000bf06270 */
[----:B------:R-:W-:Y:S02]  /*0240*/  PLOP3.LUT P3, PT, PT, PT, UP0, 0x80, 0x8 ;  /* 0x000000000008781c */ /* 0x000fe40003f6f008 */
[----:B--2---:R-:W-:Y:S02]  /*0250*/  @P1 IADD3 R82, P2, PT, R4, R11, RZ ;  /* 0x0000000b04521210 */ /* 0x004fe40007f5e0ff */
[----:B------:R-:W-:Y:S02]  /*0260*/  @P1 R2UR UR14, R2 ;  /* 0x00000000020e12ca */ /* 0x000fe400000e0000 */
[----:B------:R-:W-:Y:S02]  /*0270*/  @P1 IADD3.X R83, PT, PT, RZ, R5, RZ, P2, !PT ;  /* 0x00000005ff531210 */ /* 0x000fe400017fe4ff */
[----:B------:R-:W-:Y:S01]  /*0280*/  @P1 R2UR UR15, R3 ;  /* 0x00000000030f12ca */ /* 0x000fe200000e0000 */
[----:B0-----:R-:W-:Y:S01]  /*0290*/  IMAD R4, R0, UR7, R125 ;  /* 0x0000000700047c24 */ /* 0x001fe2000f8e027d */
[----:B------:R-:W-:Y:S01]  /*02a0*/  SHF.R.U64 R5, R82, 0x2, R83 ;  /* 0x0000000252057819 */ /* 0x000fe20000001253 */
[----:B-1----:R-:W-:-:S12]  /*02b0*/  @P0 BRA `(.L_x_4993) ;  /* 0x0000000000500947 */ /* 0x002fd80003800000 */
        /* <DEDUP_REMOVED lines=20> */
.L_x_4993:
[----:B------:R-:W-:Y:S05]  /*0400*/  @P3 EXIT ;  /* 0x000000000000394d */ /* 0x000fea0003800000 */
[----:B------:R-:W-:Y:S01]  /*0410*/  IMAD.HI.U32 R3, R4, -0x326172a9, RZ ;  /* 0xcd9e8d5704037827 */ /* 0x000fe200078e00ff */
[----:B------:R-:W-:Y:S01]  /*0420*/  SHF.R.U32.HI R6, RZ, 0x2, R83 ;  /* 0x00000002ff067819 */ /* 0x000fe20000011653 */
[----:B------:R-:W-:Y:S01]  /*0430*/  UIADD3 UR27, UPT, UPT, UR15, -0x4498517b, URZ ;  /* 0xbb67ae850f1b7890 */ /* 0x000fe2000fffe0ff */
[----:B------:R-:W-:Y:S01]  /*0440*/  LOP3.LUT R82, R82, 0x3, RZ, 0xc0, !PT ;  /* 0x0000000352527812 */ /* 0x000fe200078ec0ff */
[C---:B------:R-:W-:Y:S01]  /*0450*/  IMAD.HI.U32 R0, R5.reuse, -0x2daee0ad, RZ ;  /* 0xd2511f5305007827 */ /* 0x040fe200078e00ff */
[----:B------:R-:W-:Y:S01]  /*0460*/  LOP3.LUT R3, R6, UR14, R3, 0x96, !PT ;  /* 0x0000000e06037c12 */ /* 0x000fe2000f8e9603 */
[----:B------:R-:W-:Y:S02]  /*0470*/  UIADD3 UR26, UPT, UPT, UR14, -0x61c88647, URZ ;  /* 0x9e3779b90e1a7890 */ /* 0x000fe4000fffe0ff */
        /* <DEDUP_REMOVED lines=8> */
[----:B------:R-:W-:Y:S02]  /*0500*/  UIADD3 UR30, UPT, UPT, UR15, 0x32370b8f, URZ ;  /* 0x32370b8f0f1e7890 */ /* 0x000fe4000fffe0ff */
[----:B------:R-:W-:Y:S01]  /*0510*/  UIADD3 UR4, UPT, UPT, UR14, -0x255992d5, URZ ;  /* 0xdaa66d2b0e047890 */ /* 0x000fe2000fffe0ff */
[----:B------:R-:W-:Y:S01]  /*0520*/  IMAD R10, R3, -0x2daee0ad, RZ ;  /* 0xd2511f53030a7824 */ /* 0x000fe200078e02ff */
[----:B------:R-:W-:Y:S01]  /*0530*/  LOP3.LUT R2, R7, UR26, R2, 0x96, !PT ;  /* 0x0000001a07027c12 */ /* 0x000fe2000f8e9602 */
[----:B------:R-:W-:Y:S01]  /*0540*/  IMAD R7, R0, -0x326172a9, RZ ;  /* 0xcd9e8d5700077824 */ /* 0x000fe200078e02ff */
[----:B------:R-:W-:Y:S01]  /*0550*/  UIADD3 UR31, UPT, UPT, UR14, 0x78dde6e4, URZ ;  /* 0x78dde6e40e1f7890 */ /* 0x000fe2000fffe0ff */
[----:B------:R-:W-:Y:S01]  /*0560*/  IMAD.HI.U32 R0, R8, -0x326172a9, RZ ;  /* 0xcd9e8d5708007827 */ /* 0x000fe200078e00ff */
[----:B------:R-:W-:-:S02]  /*0570*/  UIADD3 UR32, UPT, UPT, UR15, -0x126145ec, URZ ;  /* 0xed9eba140f207890 */ /* 0x000fc4000fffe0ff */
[----:B------:R-:W-:Y:S01]  /*0580*/  UIADD3 UR34, UPT, UPT, UR15, -0x56f99767, URZ ;  /* 0xa90668990f227890 */ /* 0x000fe2000fffe0ff */
[----:B------:R-:W-:Y:S01]  /*0590*/  IMAD.HI.U32 R3, R2, -0x2daee0ad, RZ ;  /* 0xd2511f5302037827 */ /* 0x000fe200078e00ff */
[----:B------:R-:W-:Y:S01]  /*05a0*/  LOP3.LUT R0, R7, UR28, R0, 0x96, !PT ;  /* 0x0000001c07007c12 */ /* 0x000fe2000f8e9600 */
[----:B------:R-:W-:Y:S02]  /*05b0*/  UIADD3 UR33, UPT, UPT, UR14, 0x1715609d, URZ ;  /* 0x1715609d0e217890 */ /* 0x000fe4000fffe0ff */
[----:B------:R-:W-:Y:S01]  /*05c0*/  IMAD R7, R8, -0x326172a9, RZ ;  /* 0xcd9e8d5708077824 */ /* 0x000fe200078e02ff */
[----:B------:R-:W-:Y:S01]  /*05d0*/  LOP3.LUT R3, R10, UR29, R3, 0x96, !PT ;  /* 0x0000001d0a037c12 */ /* 0x000fe2000f8e9603 */
[----:B------:R-:W-:Y:S01]  /*05e0*/  IMAD R10, R2, -0x2daee0ad, RZ ;  /* 0xd2511f53020a7824 */ /* 0x000fe200078e02ff */
[----:B------:R-:W-:Y:S01]  /*05f0*/  UIADD3 UR35, UPT, UPT, UR14, -0x4ab325aa, URZ ;  /* 0xb54cda560e237890 */ /* 0x000fe2000fffe0ff */
[----:B------:R-:W-:Y:S01]  /*0600*/  IMAD.HI.U32 R9, R0, -0x2daee0ad, RZ ;  /* 0xd2511f5300097827 */ /* 0x000fe200078e00ff */
[----:B------:R-:W-:-:S02]  /*0610*/  UIADD3 UR36, UPT, UPT, UR15, 0x646e171e, URZ ;  /* 0x646e171e0f247890 */ /* 0x000fc4000fffe0ff */
[----:B------:R-:W-:Y:S01]  /*0620*/  UIADD3 UR38, UPT, UPT, UR15, 0x1fd5c5a3, URZ ;  /* 0x1fd5c5a30f267890 */ /* 0x000fe2000fffe0ff */
[C---:B------:R-:W-:Y:S01]  /*0630*/  IMAD.HI.U32 R2, R3.reuse, -0x326172a9, RZ ;  /* 0xcd9e8d5703027827 */ /* 0x040fe200078e00ff */
[----:B------:R-:W-:Y:S01]  /*0640*/  LOP3.LUT R9, R10, UR30, R9, 0x96, !PT ;  /* 0x0000001e0a097c12 */ /* 0x000fe2000f8e9609 */
[----:B------:R-:W-:Y:S02]  /*0650*/  UIADD3 UR37, UPT, UPT, UR14, 0x5384540f, URZ ;  /* 0x5384540f0e257890 */ /* 0x000fe4000fffe0ff */
[----:B------:R-:W-:Y:S01]  /*0660*/  IMAD R8, R3, -0x326172a9, RZ ;  /* 0xcd9e8d5703087824 */ /* 0x000fe200078e02ff */
[----:B------:R-:W-:Y:S01]  /*0670*/  LOP3.LUT R2, R7, UR4, R2, 0x96, !PT ;  /* 0x0000000407027c12 */ /* 0x000fe2000f8e9602 */
[----:B------:R-:W-:Y:S01]  /*0680*/  IMAD.HI.U32 R3, R9, -0x326172a9, RZ ;  /* 0xcd9e8d5709037827 */ /* 0x000fe200078e00ff */
[----:B------:R-:W-:Y:S02]  /*0690*/  UIADD3 UR39, UPT, UPT, UR14, -0xe443238, URZ ;  /* 0xf1bbcdc80e277890 */ /* 0x000fe4000fffe0ff */
[----:B------:R-:W-:Y:S01]  /*06a0*/  UIADD3 UR40, UPT, UPT, UR15, -0x24c28bd8, URZ ;  /* 0xdb3d74280f287890 */ /* 0x000fe2000fffe0ff */
[----:B------:R-:W-:Y:S01]  /*06b0*/  IMAD R7, R0, -0x2daee0ad, RZ ;  /* 0xd2511f5300077824 */ /* 0x000fe200078e02ff */
[----:B------:R-:W-:Y:S01]  /*06c0*/  LOP3.LUT R3, R8, UR31, R3, 0x96, !PT ;  /* 0x0000001f08037c12 */ /* 0x000fe2000f8e9603 */
[----:B------:R-:W-:Y:S01]  /*06d0*/  IMAD.HI.U32 R0, R2, -0x2daee0ad, RZ ;  /* 0xd2511f5302007827 */ /* 0x000fe200078e00ff */
[----:B------:R-:W-:-:S02]  /*06e0*/  UIADD3 UR4, UPT, UPT, UR15, -0x695add53, URZ ;  /* 0x96a522ad0f047890 */ /* 0x000fc4000fffe0ff */
[----:B------:R-:W-:Y:S01]  /*06f0*/  UIADD3 UR41, UPT, UPT, UR14, -0x700cb87f, URZ ;  /* 0x8ff347810e297890 */ /* 0x000fe2000fffe0ff */
[----:B------:R-:W-:Y:S01]  /*0700*/  IMAD R8, R2, -0x2daee0ad, RZ ;  /* 0xd2511f5302087824 */ /* 0x000fe200078e02ff */
[----:B------:R-:W-:Y:S01]  /*0710*/  LOP3.LUT R0, R7, UR32, R0, 0x96, !PT ;  /* 0x0000002007007c12 */ /* 0x000fe2000f8e9600 */
[----:B------:R-:W-:Y:S01]  /*0720*/  IMAD.HI.U32 R7, R3, -0x2daee0ad, RZ ;  /* 0xd2511f5303077827 */ /* 0x000fe200078e00ff */
[----:B------:R-:W0:Y:S03]  /*0730*/  LDCU UR23, c[0x0][0x404] ;  /* 0x00008080ff1777ac */ /* 0x000e260008000800 */
[----:B------:R-:W-:Y:S01]  /*0740*/  IMAD R9, R9, -0x326172a9, RZ ;  /* 0xcd9e8d5709097824 */ /* 0x000fe200078e02ff */
[----:B------:R-:W-:Y:S01]  /*0750*/  LOP3.LUT R7, R8, UR34, R7, 0x96, !PT ;  /* 0x0000002208077c12 */ /* 0x000fe2000f8e9607 */
[C---:B------:R-:W-:Y:S01]  /*0760*/  IMAD.HI.U32 R2, R0.reuse, -0x326172a9, RZ ;  /* 0xcd9e8d5700027827 */ /* 0x040fe200078e00ff */
[----:B------:R-:W1:Y:S03]  /*0770*/  LDCU UR22, c[0x0][0x388] ;  /* 0x00007100ff1677ac */ /* 0x000e660008000800 */
[----:B------:R-:W-:Y:S01]  /*0780*/  IMAD R8, R3, -0x2daee0ad, RZ ;  /* 0xd2511f5303087824 */ /* 0x000fe200078e02ff */
[----:B------:R-:W-:Y:S01]  /*0790*/  LOP3.LUT R2, R9, UR33, R2, 0x96, !PT ;  /* 0x0000002109027c12 */ /* 0x000fe2000f8e9602 */
[----:B------:R-:W-:Y:S01]  /*07a0*/  IMAD R9, R0, -0x326172a9, RZ ;  /* 0xcd9e8d5700097824 */ /* 0x000fe200078e02ff */
[----:B------:R-:W2:Y:S01]  /*07b0*/  LDCU.U8 UR24, c[0x0][0x410] ;  /* 0x00008200ff1877ac */ /* 0x000ea20008000000 */
[----:B------:R-:W-:Y:S01]  /*07c0*/  IMAD.HI.U32 R0, R7, -0x326172a9, RZ ;  /* 0xcd9e8d5707007827 */ /* 0x000fe200078e00ff */
[----:B------:R-:W3:Y:S03]  /*07d0*/  LDCU UR25, c[0x0][0x400] ;  /* 0x00008000ff1977ac */ /* 0x000ee60008000800 */
[C---:B------:R-:W-:Y:S01]  /*07e0*/  IMAD.HI.U32 R3, R2.reuse, -0x2daee0ad, RZ ;  /* 0xd2511f5302037827 */ /* 0x040fe200078e00ff */
[----:B------:R-:W-:Y:S01]  /*07f0*/  LOP3.LUT R0, R9, UR35, R0, 0x96, !PT ;  /* 0x0000002309007c12 */ /* 0x000fe2000f8e9600 */
[----:B------:R-:W4:Y:S02]  /*0800*/  LDCU.64 UR16, c[0x0][0x408] ;  /* 0x00008100ff1077ac */ /* 0x000f240008000a00 */
[----:B------:R-:W-:Y:S01]  /*0810*/  IMAD R9, R2, -0x2daee0ad, RZ ;  /* 0xd2511f5302097824 */ /* 0x000fe200078e02ff */
[----:B------:R-:W-:Y:S01]  /*0820*/  LOP3.LUT R3, R8, UR36, R3, 0x96, !PT ;  /* 0x0000002408037c12 */ /* 0x000fe2000f8e9603 */
[C---:B------:R-:W-:Y:S01]  /*0830*/  IMAD.HI.U32 R8, R0.reuse, -0x2daee0ad, RZ ;  /* 0xd2511f5300087827 */ /* 0x040fe200078e00ff */
[----:B------:R-:W0:Y:S03]  /*0840*/  LDCU.128 UR8, c[0x0][0x3f0] ;  /* 0x00007e00ff0877ac */ /* 0x000e260008000c00 */
[----:B------:R-:W-:Y:S01]  /*0850*/  IMAD R7, R7, -0x326172a9, RZ ;  /* 0xcd9e8d5707077824 */ /* 0x000fe200078e02ff */
[----:B------:R-:W-:Y:S01]  /*0860*/  LOP3.LUT R8, R9, UR38, R8, 0x96, !PT ;  /* 0x0000002609087c12 */ /* 0x000fe2000f8e9608 */
[----:B------:R-:W-:Y:S01]  /*0870*/  IMAD.HI.U32 R2, R3, -0x326172a9, RZ ;  /* 0xcd9e8d5703027827 */ /* 0x000fe200078e00ff */
[----:B------:R-:W0:Y:S03]  /*0880*/  LDCU.64 UR18, c[0x0][0x3a0] ;  /* 0x00007400ff1277ac */ /* 0x000e260008000a00 */
        /* <DEDUP_REMOVED lines=16> */
[----:B------:R-:W-:Y:S02]  /*0990*/  IMAD.MOV.U32 R7, RZ, RZ, RZ ;  /* 0x000000ffff077224 */ /* 0x000fe400078e00ff */
[----:B01234-:R-:W-:-:S07]  /*09a0*/  IMAD R2, R10, -0x326172a9, RZ ;  /* 0xcd9e8d570a027824 */ /* 0x01ffce00078e02ff */
.L_x_5202:
[----:B------:R-:W-:-:S06]  /*09b0*/  UIMAD.WIDE UR4, UR7, 0x4, UR8 ;  /* 0x00000004070478a5 */ /* 0x000fcc000f8e0208 */
[----:B0-----:R-:W-:Y:S01]  /*09c0*/  IMAD.U32 R70, RZ, RZ, UR4 ;  /* 0x00000004ff467e24 */ /* 0x001fe2000f8e00ff */
[----:B------:R-:W-:-:S05]  /*09d0*/  MOV R71, UR5 ;  /* 0x0000000500477c02 */ /* 0x000fca0008000f00 */
[----:B------:R-:W2:Y:S01]  /*09e0*/  LDG.E R70, desc[UR12][R70.64] ;  /* 0x0000000c46467981 */ /* 0x000ea2000c1e1900 */
[----:B------:R-:W-:Y:S01]  /*09f0*/  UIMAD.WIDE UR4, UR7, 0x4, UR10 ;  /* 0x00000004070478a5 */ /* 0x000fe2000f8e020a */
[----:B------:R-:W-:-:S05]  /*0a00*/  IMAD.MOV.U32 R76, RZ, RZ, RZ ;  /* 0x000000ffff4c7224 */ /* 0x000fca00078e00ff */
        /* <DEDUP_REMOVED lines=17> */
[----:B------:R-:W-:-:S02]  /*0b20*/  UIADD3 UR4, UPT, UPT, UR15, -0x695add53, URZ ;  /* 0x96a522ad0f047890 */ /* 0x000fc4000fffe0ff */
[----:B------:R-:W-:Y:S01]  /*0b30*/  UIADD3 UR42, UPT, UPT, UR14, -0x255992d5, URZ ;  /* 0xdaa66d2b0e2a7890 */ /* 0x000fe2000fffe0ff */
        /* <DEDUP_REMOVED lines=27> */
.L_x_4997:
        /* <DEDUP_REMOVED lines=12> */
.L_x_4998:
        /* <DEDUP_REMOVED lines=42> */
.L_x_4996:
        /* <DEDUP_REMOVED lines=11> */
.L_x_4995:
        /* <DEDUP_REMOVED lines=21> */
.L_x_5001:
        /* <DEDUP_REMOVED lines=12> */
.L_x_5002:
        /* <DEDUP_REMOVED lines=43> */
.L_x_5000:
        /* <DEDUP_REMOVED lines=13> */
.L_x_4999:
        /* <DEDUP_REMOVED lines=20> */
.L_x_5005:
        /* <DEDUP_REMOVED lines=12> */
.L_x_5006:
        /* <DEDUP_REMOVED lines=42> */
.L_x_5004:
        /* <DEDUP_REMOVED lines=11> */
.L_x_5003:
        /* <DEDUP_REMOVED lines=21> */
.L_x_5009:
        /* <DEDUP_REMOVED lines=12> */
.L_x_5010:
        /* <DEDUP_REMOVED lines=43> */
.L_x_5008:
        /* <DEDUP_REMOVED lines=13> */
.L_x_5007:
        /* <DEDUP_REMOVED lines=20> */
.L_x_5013:
        /* <DEDUP_REMOVED lines=12> */
.L_x_5014:
        /* <DEDUP_REMOVED lines=43> */
.L_x_5012:
        /* <DEDUP_REMOVED lines=10> */
[----:B------:R-:W-:-:S07]  /*26c0*/  FADD.FTZ R81, R81, R80 ;  /* 0x0000005051517221 */ /* 0x000fce0000010000 */
.L_x_5011:
        /* <DEDUP_REMOVED lines=21> */
.L_x_5017:
        /* <DEDUP_REMOVED lines=12> */
.L_x_5018:
        /* <DEDUP_REMOVED lines=41> */
[----:B------:R-:W-:-:S07]  /*2b70*/  IMAD.MOV.U32 R87, RZ, RZ, RZ ;  /* 0x000000ffff577224 */ /* 0x000fce00078e00ff */
.L_x_5016:
        /* <DEDUP_REMOVED lines=13> */
.L_x_5015:
        /* <DEDUP_REMOVED lines=20> */
.L_x_5021:
        /* <DEDUP_REMOVED lines=12> */
.L_x_5022:
        /* <DEDUP_REMOVED lines=41> */
[----:B------:R-:W-:-:S07]  /*30e0*/  IMAD.MOV.U32 R84, RZ, RZ, R90 ;  /* 0x000000ffff547224 */ /* 0x000fce00078e005a */
.L_x_5020:
        /* <DEDUP_REMOVED lines=11> */
.L_x_5019:
        /* <DEDUP_REMOVED lines=21> */
.L_x_5025:
        /* <DEDUP_REMOVED lines=12> */
.L_x_5026:
        /* <DEDUP_REMOVED lines=41> */
[----:B------:R-:W-:-:S07]  /*3640*/  IMAD.MOV.U32 R88, RZ, RZ, RZ ;  /* 0x000000ffff587224 */ /* 0x000fce00078e00ff */
.L_x_5024:
        /* <DEDUP_REMOVED lines=13> */
.L_x_5023:
[----:B------:R-:W-:Y:S02]  /*3720*/  F2FP.BF16.F32.PACK_AB R75, RZ, R87 ;  /* 0x00000057ff4b723e */ /* 0x000fe400000010ff */
[----:B------:R-:W-:Y:S02]  /*3730*/  PRMT R74, R80, 0x5410, R74 ;  /* 0x00005410504a7816 */ /* 0x000fe4000000004a */
[----:B------:R-:W-:Y:S02]  /*3740*/  PRMT R73, R78, 0x5410, R73 ;  /* 0x000054104e497816 */ /* 0x000fe40000000049 */
[----:B------:R-:W-:Y:S02]  /*3750*/  PRMT R72, R68, 0x5410, R72 ;  /* 0x0000541044487816 */ /* 0x000fe40000000048 */
[----:B------:R-:W-:Y:S01]  /*3760*/  PRMT R75, R82, 0x5410, R75 ;  /* 0x00005410524b7816 */ /* 0x000fe2000000004b */
[----:B------:R-:W-:Y:S06]  /*3770*/  BRA `(.L_x_5027) ;  /* 0x0000002800247947 */ /* 0x000fec0003800000 */
.L_x_4994:
        /* <DEDUP_REMOVED lines=19> */
.L_x_5030:
        /* <DEDUP_REMOVED lines=12> */
.L_x_5031:
        /* <DEDUP_REMOVED lines=42> */
.L_x_5029:
        /* <DEDUP_REMOVED lines=9> */
.L_x_5028:
        /* <DEDUP_REMOVED lines=16> */
.L_x_5034:
        /* <DEDUP_REMOVED lines=12> */
.L_x_5035:
        /* <DEDUP_REMOVED lines=43> */
.L_x_5033:
        /* <DEDUP_REMOVED lines=10> */
.L_x_5032:
        /* <DEDUP_REMOVED lines=16> */
.L_x_5038:
        /* <DEDUP_REMOVED lines=12> */
.L_x_5039:
        /* <DEDUP_REMOVED lines=43> */
.L_x_5037:
        /* <DEDUP_REMOVED lines=9> */
.L_x_5036:
        /* <DEDUP_REMOVED lines=16> */
.L_x_5042:
        /* <DEDUP_REMOVED lines=12> */
.L_x_5043:
        /* <DEDUP_REMOVED lines=43> */
.L_x_5041:
        /* <DEDUP_REMOVED lines=10> */
.L_x_5040:
        /* <DEDUP_REMOVED lines=16> */
.L_x_5046:
        /* <DEDUP_REMOVED lines=12> */
.L_x_5047:
        /* <DEDUP_REMOVED lines=43> */
.L_x_5045:
        /* <DEDUP_REMOVED lines=9> */
.L_x_5044:
        /* <DEDUP_REMOVED lines=16> */
.L_x_5050:
        /* <DEDUP_REMOVED lines=12> */
.L_x_5051:
        /* <DEDUP_REMOVED lines=43> */
.L_x_5049:
        /* <DEDUP_REMOVED lines=10> */
.L_x_5048:
        /* <DEDUP_REMOVED lines=16> */
.L_x_5054:
        /* <DEDUP_REMOVED lines=12> */
.L_x_5055:
        /* <DEDUP_REMOVED lines=42> */
.L_x_5053:
        /* <DEDUP_REMOVED lines=9> */
.L_x_5052:
        /* <DEDUP_REMOVED lines=16> */
.L_x_5058:
        /* <DEDUP_REMOVED lines=12> */
.L_x_5059:
        /* <DEDUP_REMOVED lines=42> */
.L_x_5057:
        /* <DEDUP_REMOVED lines=10> */
.L_x_5056:
[----:B------:R-:W-:Y:S02]  /*5fc0*/  F2FP.BF16.F32.PACK_AB R82, RZ, R87 ;  /* 0x00000057ff52723e */ /* 0x000fe400000010ff */
[----:B------:R-:W-:Y:S02]  /*5fd0*/  PRMT R73, R73, 0x5410, R75 ;  /* 0x0000541049497816 */ /* 0x000fe4000000004b */
[----:B------:R-:W-:Y:S02]  /*5fe0*/  PRMT R74, R74, 0x5410, R78 ;  /* 0x000054104a4a7816 */ /* 0x000fe4000000004e */
[----:B------:R-:W-:Y:S02]  /*5ff0*/  PRMT R72, R72, 0x5410, R68 ;  /* 0x0000541048487816 */ /* 0x000fe40000000044 */
[----:B------:R-:W-:-:S07]  /*6000*/  PRMT R75, R80, 0x5410, R82 ;  /* 0x00005410504b7816 */ /* 0x000fce0000000052 */
.L_x_5027:
        /* <DEDUP_REMOVED lines=24> */
.L_x_5060:
[----:B------:R-:W-:Y:S05]  /*6190*/  @!P0 BRA `(.L_x_5061) ;  /* 0x0000000000108947 */ /* 0x000fea0003800000 */
[----:B-----5:R-:W2:Y:S01]  /*61a0*/  LDC.64 R64, c[0x0][0x390] ;  /* 0x0000e400ff407b82 */ /* 0x020ea20000000a00 */
[----:B------:R-:W-:-:S04]  /*61b0*/  VIADD R67, R76, 0x80 ;  /* 0x000000804c437836 */ /* 0x000fc80000000000 */
[----:B--2---:R-:W-:-:S06]  /*61c0*/  IMAD.WIDE.U32 R64, R67, 0x10, R64 ;  /* 0x0000001043407825 */ /* 0x004fcc00078e0040 */
[----:B------:R-:W5:Y:S02]  /*61d0*/  LDG.E.128 R64, desc[UR12][R64.64] ;  /* 0x0000000c40407981 */ /* 0x000f64000c1e1d00 */
.L_x_5061:
        /* <DEDUP_REMOVED lines=25> */
.L_x_5065:
        /* <DEDUP_REMOVED lines=12> */
.L_x_5066:
        /* <DEDUP_REMOVED lines=43> */
.L_x_5064:
        /* <DEDUP_REMOVED lines=11> */
.L_x_5063:
        /* <DEDUP_REMOVED lines=21> */
.L_x_5069:
        /* <DEDUP_REMOVED lines=12> */
.L_x_5070:
        /* <DEDUP_REMOVED lines=42> */
.L_x_5068:
        /* <DEDUP_REMOVED lines=13> */
.L_x_5067:
        /* <DEDUP_REMOVED lines=20> */
.L_x_5073:
        /* <DEDUP_REMOVED lines=12> */
.L_x_5074:
        /* <DEDUP_REMOVED lines=42> */
.L_x_5072:
        /* <DEDUP_REMOVED lines=11> */
.L_x_5071:
        /* <DEDUP_REMOVED lines=21> */
.L_x_5077:
        /* <DEDUP_REMOVED lines=12> */
.L_x_5078:
        /* <DEDUP_REMOVED lines=43> */
.L_x_5076:
        /* <DEDUP_REMOVED lines=13> */
.L_x_5075:
        /* <DEDUP_REMOVED lines=20> */
.L_x_5081:
        /* <DEDUP_REMOVED lines=12> */
.L_x_5082:
        /* <DEDUP_REMOVED lines=42> */
.L_x_5080:
        /* <DEDUP_REMOVED lines=11> */
.L_x_5079:
        /* <DEDUP_REMOVED lines=21> */
.L_x_5085:
        /* <DEDUP_REMOVED lines=12> */
.L_x_5086:
        /* <DEDUP_REMOVED lines=42> */
.L_x_5084:
        /* <DEDUP_REMOVED lines=13> */
.L_x_5083:
        /* <DEDUP_REMOVED lines=20> */
.L_x_5089:
        /* <DEDUP_REMOVED lines=12> */
.L_x_5090:
        /* <DEDUP_REMOVED lines=42> */
.L_x_5088:
        /* <DEDUP_REMOVED lines=11> */
.L_x_5087:
        /* <DEDUP_REMOVED lines=21> */
.L_x_5093:
        /* <DEDUP_REMOVED lines=12> */
.L_x_5094:
        /* <DEDUP_REMOVED lines=42> */
.L_x_5092:
        /* <DEDUP_REMOVED lines=13> */
.L_x_5091:
[----:B------:R-:W-:Y:S02]  /*8d90*/  F2FP.BF16.F32.PACK_AB R75, RZ, R103 ;  /* 0x00000067ff4b723e */ /* 0x000fe400000010ff */
[----:B------:R-:W-:Y:S02]  /*8da0*/  PRMT R74, R86, 0x5410, R74 ;  /* 0x00005410564a7816 */ /* 0x000fe4000000004a */
[----:B------:R-:W-:Y:S02]  /*8db0*/  PRMT R73, R80, 0x5410, R84 ;  /* 0x0000541050497816 */ /* 0x000fe40000000054 */
[----:B------:R-:W-:Y:S02]  /*8dc0*/  PRMT R72, R68, 0x5410, R78 ;  /* 0x0000541044487816 */ /* 0x000fe4000000004e */
[----:B------:R-:W-:Y:S01]  /*8dd0*/  PRMT R75, R82, 0x5410, R75 ;  /* 0x00005410524b7816 */ /* 0x000fe2000000004b */
[----:B------:R-:W-:Y:S06]  /*8de0*/  BRA `(.L_x_5095) ;  /* 0x0000002800147947 */ /* 0x000fec0003800000 */
.L_x_5062:
[----:B0-----:R-:W-:Y:S01]  /*8df0*/  IMAD.MOV.U32 R91, RZ, RZ, RZ ;  /* 0x000000ffff5b7224 */ /* 0x001fe200078e00ff */
        /* <DEDUP_REMOVED lines=18> */
.L_x_5098:
        /* <DEDUP_REMOVED lines=12> */
.L_x_5099:
[----:B-1----:R-:W-:Y:S01]  /*8fe0*/  IMAD.WIDE.U32 R72, R4, -0x326172a9, RZ ;  /* 0xcd9e8d5704487825 */ /* 0x002fe200078e00ff */
        /* <DEDUP_REMOVED lines=41> */
.L_x_5097:
[----:B------:R-:W-:Y:S01]  /*9280*/  I2FP.F32.U32 R8, R8 ;  /* 0x0000000800087245 */ /* 0x000fe20000201000 */
[----:B-1----:R-:W-:Y:S01]  /*9290*/  IMAD.MOV.U32 R73, RZ, RZ, 0x2f800000 ;  /* 0x2f800000ff497424 */ /* 0x002fe200078e00ff */
[----:B-----5:R-:W-:-:S03]  /*92a0*/  SHF.L.U32 R72, R64, 0x10, RZ ;  /* 0x0000001040487819 */ /* 0x020fc600000006ff */
[----:B------:R-:W-:Y:S02]  /*92b0*/  FFMA.FTZ R8, R8, R73, 1.1641532182693481445e-10 ;  /* 0x2f00000008087423 */ /* 0x000fe40000010049 */
[----:B------:R-:W-:-:S03]  /*92c0*/  FMUL.FTZ R72, R72, UR17 ;  /* 0x0000001148487c20 */ /* 0x000fc60008410000 */
[----:B------:R-:W-:Y:S01]  /*92d0*/  FSETP.GTU.FTZ.AND P1, PT, R8, UR23, PT ;  /* 0x0000001708007c0b */ /* 0x000fe2000bf3c000 */
[----:B------:R-:W-:-:S03]  /*92e0*/  FMUL.FTZ R72, R72, UR16 ;  /* 0x0000001048487c20 */ /* 0x000fc60008410000 */
[----:B------:R-:W-:Y:S02]  /*92f0*/  SEL R8, RZ, 0x1, P1 ;  /* 0x00000001ff087807 */ /* 0x000fe40000800000 */
[----:B------:R-:W-:-:S07]  /*9300*/  FSEL R91, R72, RZ, !P1 ;  /* 0x000000ff485b7208 */ /* 0x000fce0004800000 */
.L_x_5096:
[----:B------:R-:W-:Y:S01]  /*9310*/  F2FP.BF16.F32.PACK_AB R78, RZ, R91 ;  /* 0x0000005bff4e723e */ /* 0x000fe200000010ff */
[----:B------:R-:W-:Y:S02]  /*9320*/  IMAD.MOV.U32 R89, RZ, RZ, RZ ;  /* 0x000000ffff597224 */ /* 0x000fe400078e00ff */
[----:B-1----:R-:W-:Y:S01]  /*9330*/  IMAD.MOV.U32 R72, RZ, RZ, R68 ;  /* 0x000000ffff487224 */ /* 0x002fe200078e0044 */
        /* <DEDUP_REMOVED lines=13> */
.L_x_5102:
        /* <DEDUP_REMOVED lines=12> */
.L_x_5103:
        /* <DEDUP_REMOVED lines=43> */
.L_x_5101:
        /* <DEDUP_REMOVED lines=10> */
.L_x_5100:
        /* <DEDUP_REMOVED lines=16> */
.L_x_5106:
        /* <DEDUP_REMOVED lines=12> */
.L_x_5107:
        /* <DEDUP_REMOVED lines=42> */
.L_x_5105:
        /* <DEDUP_REMOVED lines=9> */
.L_x_5104:
        /* <DEDUP_REMOVED lines=16> */
.L_x_5110:
        /* <DEDUP_REMOVED lines=12> */
.L_x_5111:
        /* <DEDUP_REMOVED lines=42> */
.L_x_5109:
        /* <DEDUP_REMOVED lines=10> */
.L_x_5108:
        /* <DEDUP_REMOVED lines=16> */
.L_x_5114:
        /* <DEDUP_REMOVED lines=12> */
.L_x_5115:
        /* <DEDUP_REMOVED lines=42> */
.L_x_5113:
        /* <DEDUP_REMOVED lines=9> */
.L_x_5112:
        /* <DEDUP_REMOVED lines=16> */
.L_x_5118:
        /* <DEDUP_REMOVED lines=12> */
.L_x_5119:
        /* <DEDUP_REMOVED lines=42> */
.L_x_5117:
        /* <DEDUP_REMOVED lines=10> */
.L_x_5116:
        /* <DEDUP_REMOVED lines=16> */
.L_x_5122:
        /* <DEDUP_REMOVED lines=12> */
.L_x_5123:
        /* <DEDUP_REMOVED lines=42> */
.L_x_5121:
        /* <DEDUP_REMOVED lines=9> */
.L_x_5120:
        /* <DEDUP_REMOVED lines=16> */
.L_x_5126:
        /* <DEDUP_REMOVED lines=12> */
.L_x_5127:
        /* <DEDUP_REMOVED lines=42> */
.L_x_5125:
        /* <DEDUP_REMOVED lines=10> */
.L_x_5124:
[----:B------:R-:W-:Y:S02]  /*b5f0*/  F2FP.BF16.F32.PACK_AB R86, RZ, R103 ;  /* 0x00000067ff56723e */ /* 0x000fe400000010ff */
[----:B------:R-:W-:Y:S02]  /*b600*/  PRMT R74, R74, 0x5410, R84 ;  /* 0x000054104a4a7816 */ /* 0x000fe40000000054 */
[----:B------:R-:W-:Y:S02]  /*b610*/  PRMT R73, R82, 0x5410, R80 ;  /* 0x0000541052497816 */ /* 0x000fe40000000050 */
[----:B------:R-:W-:Y:S02]  /*b620*/  PRMT R72, R78, 0x5410, R68 ;  /* 0x000054104e487816 */ /* 0x000fe40000000044 */
[----:B------:R-:W-:-:S07]  /*b630*/  PRMT R75, R75, 0x5410, R86 ;  /* 0x000054104b4b7816 */ /* 0x000fce0000000056 */
.L_x_5095:
[----:B------:R-:W-:Y:S02]  /*b640*/  VIADD R107, R125, 0x80 ;  /* 0x000000807d6b7836 */ /* 0x000fe40000000000 */
[----:B------:R-:W-:Y:S02]  /*b650*/  VIADD R68, R76, 0x100 ;  /* 0x000001004c447836 */ /* 0x000fe40000000000 */
[----:B------:R-:W-:-:S05]  /*b660*/  IMAD.WIDE.U32 R106, R107, 0x10, R92 ;  /* 0x000000106b6a7825 */ /* 0x000fca00078e005c */
        /* <DEDUP_REMOVED lines=17> */
[----:B------:R-:W-:Y:S01]  /*b780*/  VIADD R107, R76, 0x80 ;  /* 0x000000804c6b7836 */ /* 0x000fe20000000000 */
[----:B------:R-:W-:Y:S02]  /*b790*/  LOP3.LUT R113, R74, R108, R106, 0xfe, !PT ;  /* 0x0000006c4a717212 */ /* 0x000fe400078efe6a */
[----:B------:R-:W-:Y:S01]  /*b7a0*/  LOP3.LUT R75, R111, R75, RZ, 0xfc, !PT ;  /* 0x0000004b6f4b7212 */ /* 0x000fe200078efcff */
[----:B0-----:R-:W-:Y:S01]  /*b7b0*/  IMAD.WIDE.U32 R72, R107, 0x8, R72 ;  /* 0x000000086b487825 */ /* 0x001fe200078e0048 */
[----:B------:R-:W-:-:S05]  /*b7c0*/  LOP3.LUT R74, R113, 0xff, R8, 0xf8, !PT ;  /* 0x000000ff714a7812 */ /* 0x000fca00078ef808 */
[----:B------:R1:W-:Y:S02]  /*b7d0*/  STG.E.64 desc[UR12][R72.64], R74 ;  /* 0x0000004a48007986 */ /* 0x0003e4000c101b0c */
.L_x_5128:
[----:B------:R-:W-:Y:S05]  /*b7e0*/  @!P0 BRA `(.L_x_5129) ;  /* 0x00000000000c8947 */ /* 0x000fea0003800000 */
[----:B-----5:R-:W2:Y:S02]  /*b7f0*/  LDC.64 R64, c[0x0][0x390] ;  /* 0x0000e400ff407b82 */ /* 0x020ea40000000a00 */
[----:B--2---:R-:W-:-:S06]  /*b800*/  IMAD.WIDE.U32 R64, R68, 0x10, R64 ;  /* 0x0000001044407825 */ /* 0x004fcc00078e0040 */
[----:B------:R-:W5:Y:S02]  /*b810*/  LDG.E.128 R64, desc[UR12][R64.64] ;  /* 0x0000000c40407981 */ /* 0x000f64000c1e1d00 */
.L_x_5129:
        /* <DEDUP_REMOVED lines=25> */
.L_x_5133:
        /* <DEDUP_REMOVED lines=12> */
.L_x_5134:
        /* <DEDUP_REMOVED lines=42> */
.L_x_5132:
        /* <DEDUP_REMOVED lines=11> */
.L_x_5131:
        /* <DEDUP_REMOVED lines=21> */
.L_x_5137:
        /* <DEDUP_REMOVED lines=12> */
.L_x_5138:
        /* <DEDUP_REMOVED lines=42> */
.L_x_5136:
        /* <DEDUP_REMOVED lines=13> */
.L_x_5135:
        /* <DEDUP_REMOVED lines=20> */
.L_x_5141:
        /* <DEDUP_REMOVED lines=12> */
.L_x_5142:
        /* <DEDUP_REMOVED lines=42> */
.L_x_5140:
        /* <DEDUP_REMOVED lines=11> */
.L_x_5139:
        /* <DEDUP_REMOVED lines=21> */
.L_x_5145:
        /* <DEDUP_REMOVED lines=12> */
.L_x_5146:
        /* <DEDUP_REMOVED lines=42> */
.L_x_5144:
        /* <DEDUP_REMOVED lines=13> */
.L_x_5143:
        /* <DEDUP_REMOVED lines=20> */
.L_x_5149:
        /* <DEDUP_REMOVED lines=12> */
.L_x_5150:
        /* <DEDUP_REMOVED lines=42> */
.L_x_5148:
        /* <DEDUP_REMOVED lines=11> */
.L_x_5147:
        /* <DEDUP_REMOVED lines=21> */
.L_x_5153:
        /* <DEDUP_REMOVED lines=12> */
.L_x_5154:
        /* <DEDUP_REMOVED lines=42> */
.L_x_5152:
        /* <DEDUP_REMOVED lines=13> */
.L_x_5151:
[----:B------:R-:W-:Y:S01]  /*d8e0*/  F2FP.BF16.F32.PACK_AB R90, RZ, R121 ;  /* 0x00000079ff5a723e */ /* 0x000fe200000010ff */
[----:B------:R-:W-:Y:S01]  /*d8f0*/  @!P1 IMAD.U32 R123, R75, 0x10000, RZ ;  /* 0x000100004b7b9824 */ /* 0x000fe200078e00ff */
[----:B------:R-:W-:Y:S01]  /*d900*/  @!P1 MOV R72, R73 ;  /* 0x0000004900489202 */ /* 0x000fe20000000f00 */
[----:B------:R-:W-:Y:S01]  /*d910*/  @!P1 IMAD.MOV.U32 R74, RZ, RZ, R80 ;  /* 0x000000ffff4a9224 */ /* 0x000fe200078e0050 */
[----:B------:R-:W-:Y:S06]  /*d920*/  @!P1 BRA `(.L_x_5155) ;  /* 0x0000000400409947 */ /* 0x000fec0003800000 */
        /* <DEDUP_REMOVED lines=15> */
.L_x_5157:
        /* <DEDUP_REMOVED lines=12> */
.L_x_5158:
        /* <DEDUP_REMOVED lines=42> */
.L_x_5156:
        /* <DEDUP_REMOVED lines=11> */
.L_x_5155:
[----:B------:R-:W-:Y:S01]  /*de30*/  @!P1 PRMT R113, R75, 0x7632, R113 ;  /* 0x000076324b719816 */ /* 0x000fe20000000071 */
[----:B------:R-:W-:Y:S01]  /*de40*/  @!P1 IMAD.MOV.U32 R80, RZ, RZ, R74 ;  /* 0x000000ffff509224 */ /* 0x000fe200078e004a */
[----:B------:R-:W-:Y:S02]  /*de50*/  F2FP.BF16.F32.PACK_AB R84, RZ, R123 ;  /* 0x0000007bff54723e */ /* 0x000fe400000010ff */
[----:B------:R-:W-:Y:S02]  /*de60*/  @!P1 MOV R82, R72 ;  /* 0x0000004800529202 */ /* 0x000fe40000000f00 */
        /* <DEDUP_REMOVED lines=17> */
.L_x_5161:
        /* <DEDUP_REMOVED lines=12> */
.L_x_5162:
        /* <DEDUP_REMOVED lines=42> */
.L_x_5160:
        /* <DEDUP_REMOVED lines=13> */
.L_x_5159:
[----:B------:R-:W-:Y:S02]  /*e3b0*/  F2FP.BF16.F32.PACK_AB R75, RZ, R113 ;  /* 0x00000071ff4b723e */ /* 0x000fe400000010ff */
[----:B------:R-:W-:Y:S02]  /*e3c0*/  PRMT R74, R88, 0x5410, R90 ;  /* 0x00005410584a7816 */ /* 0x000fe4000000005a */
[----:B------:R-:W-:Y:S02]  /*e3d0*/  PRMT R73, R78, 0x5410, R86 ;  /* 0x000054104e497816 */ /* 0x000fe40000000056 */
[----:B------:R-:W-:Y:S02]  /*e3e0*/  PRMT R72, R70, 0x5410, R76 ;  /* 0x0000541046487816 */ /* 0x000fe4000000004c */
[----:B------:R-:W-:Y:S01]  /*e3f0*/  PRMT R75, R84, 0x5410, R75 ;  /* 0x00005410544b7816 */ /* 0x000fe2000000004b */
[----:B------:R-:W-:Y:S06]  /*e400*/  BRA `(.L_x_5163) ;  /* 0x0000002800147947 */ /* 0x000fec0003800000 */
.L_x_5130:
[----:B0-----:R-:W-:Y:S01]  /*e410*/  IMAD.MOV.U32 R107, RZ, RZ, RZ ;  /* 0x000000ffff6b7224 */ /* 0x001fe200078e00ff */
        /* <DEDUP_REMOVED lines=18> */
.L_x_5166:
        /* <DEDUP_REMOVED lines=12> */
.L_x_5167:
        /* <DEDUP_REMOVED lines=43> */
.L_x_5165:
[----:B------:R-:W-:Y:S01]  /*e8b0*/  I2FP.F32.U32 R8, R8 ;  /* 0x0000000800087245 */ /* 0x000fe20000201000 */
[----:B-1---5:R-:W-:Y:S01]  /*e8c0*/  IMAD.U32 R72, R64, 0x10000, RZ ;  /* 0x0001000040487824 */ /* 0x022fe200078e00ff */
[----:B------:R-:W-:-:S03]  /*e8d0*/  MOV R73, 0x2f800000 ;  /* 0x2f80000000497802 */ /* 0x000fc60000000f00 */
[----:B------:R-:W-:Y:S02]  /*e8e0*/  FMUL.FTZ R72, R72, UR17 ;  /* 0x0000001148487c20 */ /* 0x000fe40008410000 */
[----:B------:R-:W-:Y:S02]  /*e8f0*/  FFMA.FTZ R8, R8, R73, 1.1641532182693481445e-10 ;  /* 0x2f00000008087423 */ /* 0x000fe40000010049 */
[----:B------:R-:W-:-:S03]  /*e900*/  FMUL.FTZ R72, R72, UR16 ;  /* 0x0000001048487c20 */ /* 0x000fc60008410000 */
[----:B------:R-:W-:-:S04]  /*e910*/  FSETP.GTU.FTZ.AND P1, PT, R8, UR23, PT ;  /* 0x0000001708007c0b */ /* 0x000fc8000bf3c000 */
[----:B------:R-:W-:Y:S02]  /*e920*/  SEL R8, RZ, 0x1, P1 ;  /* 0x00000001ff087807 */ /* 0x000fe40000800000 */
[----:B------:R-:W-:-:S07]  /*e930*/  FSEL R107, R72, RZ, !P1 ;  /* 0x000000ff486b7208 */ /* 0x000fce0004800000 */
.L_x_5164:
[----:B------:R-:W-:Y:S01]  /*e940*/  HFMA2 R109, -RZ, RZ, 0, 0 ;  /* 0x00000000ff6d7431 */ /* 0x000fe200000001ff */
[----:B------:R-:W-:Y:S01]  /*e950*/  F2FP.BF16.F32.PACK_AB R78, RZ, R107 ;  /* 0x0000006bff4e723e */ /* 0x000fe200000010ff */
[----:B-1----:R-:W-:Y:S01]  /*e960*/  IMAD.MOV.U32 R72, RZ, RZ, R70 ;  /* 0x000000ffff487224 */ /* 0x002fe200078e0046 */
        /* <DEDUP_REMOVED lines=13> */
.L_x_5170:
        /* <DEDUP_REMOVED lines=12> */
.L_x_5171:
        /* <DEDUP_REMOVED lines=42> */
.L_x_5169:
        /* <DEDUP_REMOVED lines=10> */
.L_x_5168:
        /* <DEDUP_REMOVED lines=16> */
.L_x_5174:
        /* <DEDUP_REMOVED lines=12> */
.L_x_5175:
        /* <DEDUP_REMOVED lines=42> */
.L_x_5173:
        /* <DEDUP_REMOVED lines=9> */
.L_x_5172:
        /* <DEDUP_REMOVED lines=16> */
.L_x_5178:
        /* <DEDUP_REMOVED lines=12> */
.L_x_5179:
        /* <DEDUP_REMOVED lines=42> */
.L_x_5177:
        /* <DEDUP_REMOVED lines=10> */
.L_x_5176:
        /* <DEDUP_REMOVED lines=16> */
.L_x_5182:
        /* <DEDUP_REMOVED lines=12> */
.L_x_5183:
        /* <DEDUP_REMOVED lines=42> */
.L_x_5181:
        /* <DEDUP_REMOVED lines=9> */
.L_x_5180:
        /* <DEDUP_REMOVED lines=16> */
.L_x_5186:
        /* <DEDUP_REMOVED lines=12> */
.L_x_5187:
        /* <DEDUP_REMOVED lines=42> */
.L_x_5185:
        /* <DEDUP_REMOVED lines=10> */
.L_x_5184:
        /* <DEDUP_REMOVED lines=16> */
.L_x_5190:
        /* <DEDUP_REMOVED lines=12> */
.L_x_5191:
        /* <DEDUP_REMOVED lines=42> */
.L_x_5189:
        /* <DEDUP_REMOVED lines=9> */
.L_x_5188:
        /* <DEDUP_REMOVED lines=16> */
.L_x_5194:
        /* <DEDUP_REMOVED lines=12> */
.L_x_5195:
        /* <DEDUP_REMOVED lines=42> */
.L_x_5193:
        /* <DEDUP_REMOVED lines=10> */
.L_x_5192:
[----:B------:R-:W-:Y:S02]  /*10c10*/  F2FP.BF16.F32.PACK_AB R75, RZ, R113 ;  /* 0x00000071ff4b723e */ /* 0x000fe400000010ff */
[----:B------:R-:W-:Y:S02]  /*10c20*/  PRMT R74, R88, 0x5410, R90 ;  /* 0x00005410584a7816 */ /* 0x000fe4000000005a */
[----:B------:R-:W-:Y:S02]  /*10c30*/  PRMT R73, R86, 0x5410, R84 ;  /* 0x0000541056497816 */ /* 0x000fe40000000054 */
[----:B------:R-:W-:Y:S02]  /*10c40*/  PRMT R72, R78, 0x5410, R76 ;  /* 0x000054104e487816 */ /* 0x000fe4000000004c */
[----:B------:R-:W-:-:S07]  /*10c50*/  PRMT R75, R70, 0x5410, R75 ;  /* 0x00005410464b7816 */ /* 0x000fce000000004b */
.L_x_5163:
        /* <DEDUP_REMOVED lines=47> */
.L_x_5196:
        /* <DEDUP_REMOVED lines=63> */
[----:B-1----:R-:W-:Y:S01]  /*11340*/  LOP3.LUT P0, R68, R125, 0x1f, RZ, 0xc0, !PT ;  /* 0x0000001f7d447812 */ /* 0x002fe2000780c0ff */
[----:B------:R-:W-:-:S03]  /*11350*/  IMAD.MOV.U32 R75, RZ, RZ, RZ ;  /* 0x000000ffff4b7224 */ /* 0x000fc600078e00ff */
        /* <DEDUP_REMOVED lines=17> */
.L_x_5198:
[----:B------:R-:W-:Y:S05]  /*11470*/  BSYNC.RECONVERGENT B0 ;  /* 0x0000000000007941 */ /* 0x000fea0003800200 */
.L_x_5197:
        /* <DEDUP_REMOVED lines=11> */
[----:B------:R0:W1:Y:S03]  /*11530*/  LDS.64 R72, [R68+UR4] ;  /* 0x0000000444487984 */ /* 0x0000660008000a00 */
.L_x_5200:
[----:B------:R-:W-:Y:S05]  /*11540*/  BSYNC.RECONVERGENT B0 ;  /* 0x0000000000007941 */ /* 0x000fea0003800200 */
.L_x_5199:
[----:B0-----:R-:W0:Y:S01]  /*11550*/  SHFL.DOWN PT, R68, R75, 0x2, 0x1f ;  /* 0x08401f004b447f89 */ /* 0x001e2200000e0000 */
[----:B------:R-:W-:Y:S01]  /*11560*/  ISETP.NE.AND P1, PT, R125, RZ, PT ;  /* 0x000000ff7d00720c */ /* 0x000fe20003f25270 */
[----:B------:R-:W-:Y:S01]  /*11570*/  UISETP.GE.AND UP0, UPT, UR6, 0x1, UPT ;  /* 0x000000010600788c */ /* 0x000fe2000bf06270 */
[----:B------:R-:W-:Y:S01]  /*11580*/  ISETP.NE.AND P0, PT, RZ, UR24, PT ;  /* 0x00000018ff007c0c */ /* 0x000fe2000bf05270 */
[----:B-1----:R-:W1:Y:S04]  /*11590*/  SHFL.DOWN PT, R93, R72, 0x2, 0x1f ;  /* 0x08401f00485d7f89 */ /* 0x002e6800000e0000 */
[----:B------:R-:W2:Y:S01]  /*115a0*/  SHFL.DOWN PT, R70, R73, 0x2, 0x1f ;  /* 0x08401f0049467f89 */ /* 0x000ea200000e0000 */
[----:B0-----:R-:W-:Y:S02]  /*115b0*/  IADD3 R74, PT, PT, R68, R75, RZ ;  /* 0x0000004b444a7210 */ /* 0x001fe40007ffe0ff */
[----:B------:R-:W-:-:S02]  /*115c0*/  I2FP.F32.S32 R84, R68 ;  /* 0x0000004400547245 */ /* 0x000fc40000201400 */
[----:B------:R-:W-:Y:S01]  /*115d0*/  I2FP.F32.S32 R76, R74 ;  /* 0x0000004a004c7245 */ /* 0x000fe20000201400 */
[----:B------:R-:W0:Y:S01]  /*115e0*/  SHFL.DOWN PT, R86, R74, 0x1, 0x1f ;  /* 0x08201f004a567f89 */ /* 0x000e2200000e0000 */
[----:B------:R-:W-:Y:S01]  /*115f0*/  I2FP.F32.U32 R68, R75 ;  /* 0x0000004b00447245 */ /* 0x000fe20000201000 */
[C---:B-1----:R-:W-:Y:S01]  /*11600*/  FMUL.FTZ R115, R93.reuse, R84 ;  /* 0x000000545d737220 */ /* 0x042fe20000410000 */
[----:B------:R-:W1:Y:S01]  /*11610*/  MUFU.RCP R78, R76 ;  /* 0x0000004c004e7308 */ /* 0x000e620000001000 */
[----:B------:R-:W-:Y:S01]  /*11620*/  FADD.FTZ R93, -R93, R72 ;  /* 0x000000485d5d7221 */ /* 0x000fe20000010100 */
[----:B--2---:R-:W-:Y:S01]  /*11630*/  FADD.FTZ R73, R70, R73 ;  /* 0x0000004946497221 */ /* 0x004fe20000010000 */
[----:B------:R-:W-:Y:S02]  /*11640*/  FFMA.FTZ R115, R68, R72, R115 ;  /* 0x0000004844737223 */ /* 0x000fe40000010073 */
[----:B------:R-:W-:-:S04]  /*11650*/  FMUL.FTZ R93, R93, R93 ;  /* 0x0000005d5d5d7220 */ /* 0x000fc80000410000 */
[----:B------:R-:W-:-:S04]  /*11660*/  FMUL.FTZ R93, R93, R68 ;  /* 0x000000445d5d7220 */ /* 0x000fc80000410000 */
[----:B------:R-:W-:Y:S01]  /*11670*/  FMUL.FTZ R93, R93, R84 ;  /* 0x000000545d5d7220 */ /* 0x000fe20000410000 */
[----:B-1----:R-:W-:-:S03]  /*11680*/  FMUL.FTZ R115, R78, R115 ;  /* 0x000000734e737220 */ /* 0x002fc60000410000 */
[----:B------:R-:W-:Y:S01]  /*11690*/  FFMA.FTZ R73, R78, R93, R73 ;  /* 0x0000005d4e497223 */ /* 0x000fe20000010049 */
[----:B0-----:R-:W-:Y:S01]  /*116a0*/  IMAD.IADD R74, R74, 0x1, R86 ;  /* 0x000000014a4a7824 */ /* 0x001fe200078e0256 */
        /* <DEDUP_REMOVED lines=31> */
[----:B------:R-:W-:Y:S01]  /*118a0*/  UIADD3 UR4, UPT, UPT, UR6, -0x1, URZ ;  /* 0xffffffff06047890 */ /* 0x000fe2000fffe0ff */
[----:B------:R-:W-:-:S03]  /*118b0*/  FSEL R68, R115, RZ, !P0 ;  /* 0x000000ff73447208 */ /* 0x000fc60004000000 */
[----:B------:R-:W-:Y:S02]  /*118c0*/  UIMAD UR4, UR4, UR22, URZ ;  /* 0x00000016040472a4 */ /* 0x000fe4000f8e02ff */
[C---:B------:R-:W-:Y:S01]  /*118d0*/  FADD.FTZ R70, -R68.reuse, R69 ;  /* 0x0000004544467221 */ /* 0x040fe20000010100 */
[C---:B-1----:R-:W-:Y:S01]  /*118e0*/  FADD.FTZ R72, -R68.reuse, R71 ;  /* 0x0000004744487221 */ /* 0x042fe20000010100 */
[----:B------:R-:W-:Y:S01]  /*118f0*/  USHF.R.S32.HI UR5, URZ, 0x1f, UR4 ;  /* 0x0000001fff057899 */ /* 0x000fe20008011404 */
[C---:B------:R-:W-:Y:S01]  /*11900*/  FADD.FTZ R78, -R68.reuse, R81 ;  /* 0x00000051444e7221 */ /* 0x040fe20000010100 */
[C---:B------:R-:W-:Y:S01]  /*11910*/  FADD.FTZ R84, -R68.reuse, R83 ;  /* 0x0000005344547221 */ /* 0x040fe20000010100 */
[C---:B------:R-:W-:Y:S01]  /*11920*/  FADD.FTZ R74, -R68.reuse, R77 ;  /* 0x0000004d444a7221 */ /* 0x040fe20000010100 */
[----:B------:R-:W-:Y:S01]  /*11930*/  ULEA.HI UR5, UR5, UR4, URZ, 0x3 ;  /* 0x0000000405057291 */ /* 0x000fe2000f8f18ff */
[C---:B------:R-:W-:Y:S01]  /*11940*/  FADD.FTZ R86, -R68.reuse, R85 ;  /* 0x0000005544567221 */ /* 0x040fe20000010100 */
[C---:B------:R-:W-:Y:S01]  /*11950*/  FADD.FTZ R94, -R68.reuse, R89 ;  /* 0x00000059445e7221 */ /* 0x040fe20000010100 */
[C---:B------:R-:W-:Y:S01]  /*11960*/  FADD.FTZ R76, -R68.reuse, R79 ;  /* 0x0000004f444c7221 */ /* 0x040fe20000010100 */
[C---:B------:R-:W-:Y:S01]  /*11970*/  FADD.FTZ R90, -R68.reuse, R87 ;  /* 0x00000057445a7221 */ /* 0x040fe20000010100 */
[C---:B------:R-:W-:Y:S01]  /*11980*/  FADD.FTZ R92, -R68.reuse, R91 ;  /* 0x0000005b445c7221 */ /* 0x040fe20000010100 */
[C---:B------:R-:W-:Y:S01]  /*11990*/  FADD.FTZ R96, -R68.reuse, R97 ;  /* 0x0000006144607221 */ /* 0x040fe20000010100 */
[C---:B------:R-:W-:Y:S01]  /*119a0*/  FADD.FTZ R98, -R68.reuse, R95 ;  /* 0x0000005f44627221 */ /* 0x040fe20000010100 */
[C---:B------:R-:W-:Y:S01]  /*119b0*/  FMUL.FTZ R69, R93.reuse, R70 ;  /* 0x000000465d457220 */ /* 0x040fe20000410000 */
        /* <DEDUP_REMOVED lines=12> */
[----:B------:R-:W0:Y:S01]  /*11a80*/  LDC.64 R88, c[0x0][0x428] ;  /* 0x00010a00ff587b82 */ /* 0x000e220000000a00 */
[----:B------:R-:W-:Y:S01]  /*11a90*/  MOV R70, UR5 ;  /* 0x0000000500467c02 */ /* 0x000fe20008000f00 */
        /* <DEDUP_REMOVED lines=22> */
[----:B------:R-:W-:Y:S01]  /*11c00*/  LEA.HI.SX32 R85, R70, R125, 0x1d ;  /* 0x0000007d46557211 */ /* 0x000fe200078feaff */
[----:B------:R-:W-:Y:S01]  /*11c10*/  FMUL.FTZ R92, R93, R122 ;  /* 0x0000007a5d5c7220 */ /* 0x000fe20000410000 */
[----:B------:R-:W-:Y:S01]  /*11c20*/  FFMA.FTZ R70, R71, R20, R44 ;  /* 0x0000001447467223 */ /* 0x000fe2000001002c */
        /* <DEDUP_REMOVED lines=21> */
[C---:B------:R-:W-:Y:S01]  /*11d80*/  VIADD R87, R85.reuse, 0x80 ;  /* 0x0000008055577836 */ /* 0x040fe20000000000 */
[----:B------:R-:W-:Y:S01]  /*11d90*/  IADD3 R99, PT, PT, R85, 0x100, RZ ;  /* 0x0000010055637810 */ /* 0x000fe20007ffe0ff */
[----:B------:R-:W-:Y:S01]  /*11da0*/  FFMA.FTZ R81, R81, R34, R58 ;  /* 0x0000002251517223 */ /* 0x000fe2000001003a */
[----:B------:R-:W-:Y:S01]  /*11db0*/  FFMA.FTZ R83, R83, R36, R60 ;  /* 0x0000002453537223 */ /* 0x000fe2000001003c */
[----:B------:R-:W-:Y:S01]  /*11dc0*/  FFMA.FTZ R79, R91, R38, R62 ;  /* 0x000000265b4f7223 */ /* 0x000fe2000001003e */
        /* <DEDUP_REMOVED lines=9> */
[----:B------:R-:W-:Y:S01]  /*11e60*/  F2FP.BF16.F32.PACK_AB R72, R72, R77 ;  /* 0x0000004d4848723e */ /* 0x000fe200000010ff */
[----:B------:R0:W-:Y:S01]  /*11e70*/  STG.E.128 desc[UR12][R84.64], R68 ;  /* 0x0000004454007986 */ /* 0x0001e2000c101d0c */
[----:B------:R-:W-:Y:S02]  /*11e80*/  F2FP.BF16.F32.PACK_AB R79, R94, R79 ;  /* 0x0000004f5e4f723e */ /* 0x000fe400000010ff */
[----:B------:R-:W-:Y:S01]  /*11e90*/  F2FP.BF16.F32.PACK_AB R78, R92, R83 ;  /* 0x000000535c4e723e */ /* 0x000fe200000010ff */
[----:B------:R0:W-:Y:S01]  /*11ea0*/  STG.E.128 desc[UR12][R86.64], R72 ;  /* 0x0000004856007986 */ /* 0x0001e2000c101d0c */
[----:B------:R-:W-:-:S02]  /*11eb0*/  F2FP.BF16.F32.PACK_AB R77, R90, R81 ;  /* 0x000000515a4d723e */ /* 0x000fc400000010ff */
[----:B------:R-:W-:-:S05]  /*11ec0*/  F2FP.BF16.F32.PACK_AB R76, R76, R93 ;  /* 0x0000005d4c4c723e */ /* 0x000fca00000010ff */
[----:B------:R0:W-:Y:S02]  /*11ed0*/  STG.E.128 desc[UR12][R88.64], R76 ;  /* 0x0000004c58007986 */ /* 0x0001e4000c101d0c */
.L_x_5201:
[----:B------:R-:W-:Y:S02]  /*11ee0*/  UIADD3 UR7, UPT, UPT, UR7, UR20, URZ ;  /* 0x0000001407077290 */ /* 0x000fe4000fffe0ff */
[----:B------:R-:W-:Y:S02]  /*11ef0*/  UPLOP3.LUT UP1, UPT, UPT, UPT, UP1, 0x40, 0x4 ;  /* 0x000000000004789c */ /* 0x000fe40003f2e810 */
[----:B------:R-:W-:-:S09]  /*11f00*/  UISETP.GE.AND UP0, UPT, UR7, UR21, UPT ;  /* 0x000000150700728c */ /* 0x000fd2000bf06270 */
[----:B------:R-:W-:Y:S05]  /*11f10*/  BRA.U !UP0, `(.L_x_5202) ;  /* 0xfffffee908a47547 */ /* 0x000fea000b83ffff */
[----:B------:R-:W-:Y:S05]  /*11f20*/  EXIT ;  /* 0x000000000000794d */ /* 0x000fea0003800000 */
.L_x_5203:
        /* <DEDUP_REMOVED lines=13> */
.L_x_20774:


//--------------------- .text._ZN10layer_norm13ln_fwd_kernelINS_13Kernel_traitsIf13__nv_bfloat16S2_S2_fjLj3072ELj1ELj1ELj4ELj16ENS_18Kernel_traits_baseILj3072EfS2_S2_S2_fjLj128EEEEELb1ELb1ELb0ELb0EEEvNS_9FwdParamsE --------------------------
	.section	.text._ZN10layer_norm13ln_fwd_kernelINS_13Kernel_traitsIf13__nv_bfloat16S2_S2_fjLj3072ELj1ELj1ELj4ELj16ENS_18Kernel_traits_baseILj3072EfS2_S2_S2_fjLj128EEEEELb1ELb1ELb0ELb0EEEvNS_9FwdParamsE,"ax",@progbits
	.align	128
        .global         _ZN10layer_norm13ln_fwd_kernelINS_13Kernel_traitsIf13__nv_bfloat16S2_S2_fjLj3072ELj1ELj1ELj4ELj16ENS_18Kernel_traits_baseILj3072EfS2_S2_S2_fjLj128EEEEELb1ELb1ELb0ELb0EEEvNS_9FwdParamsE
        .type           _ZN10layer_norm13ln_fwd_kernelINS_13Kernel_traitsIf13__nv_bfloat16S2_S2_fjLj3072ELj1ELj1ELj4ELj16ENS_18Kernel_traits_baseILj3072EfS2_S2_S2_fjLj128EEEEELb1ELb1ELb0ELb0EEEvNS_9FwdParamsE,@function
        .size           _ZN10layer_norm13ln_fwd_kernelINS_13Kernel_traitsIf13__nv_bfloat16S2_S2_fjLj3072ELj1ELj1ELj4ELj16ENS_18Kernel_traits_baseILj3072EfS2_S2_S2_fjLj128EEEEELb1ELb1ELb0ELb0EEEvNS_9FwdParamsE,(.L_x_20775 - _ZN10layer_norm13ln_fwd_kernelINS_13Kernel_traitsIf13__nv_bfloat16S2_S2_fjLj3072ELj1ELj1ELj4ELj16ENS_18Kernel_traits_baseILj3072EfS2_S2_S2_fjLj128EEEEELb1ELb1ELb0ELb0EEEvNS_9FwdParamsE)
        .other          _ZN10layer_norm13ln_fwd_kernelINS_13Kernel_traitsIf13__nv_bfloat16S2_S2_fjLj3072ELj1ELj1ELj4ELj16ENS_18Kernel_traits_baseILj3072EfS2_S2_S2_fjLj128EEEEELb1ELb1ELb0ELb0EEEvNS_9FwdParamsE,@"STO_CUDA_ENTRY STV_DEFAULT"
_ZN10layer_norm13ln_fwd_kernelINS_13Kernel_traitsIf13__nv_bfloat16S2_S2_fjLj3072ELj1ELj1ELj4ELj16ENS_18Kernel_traits_baseILj3072EfS2_S2_S2_fjLj128EEEEELb1ELb1ELb0ELb0EEEvNS_9FwdParamsE:
.text._ZN10layer_norm13ln_fwd_kernelINS_13Kernel_traitsIf13__nv_bfloat16S2_S2_fjLj3072ELj1ELj1ELj4ELj16ENS_18Kernel_traits_baseILj3072EfS2_S2_S2_fjLj128EEEEELb1ELb1ELb0ELb0EEEvNS_9FwdParamsE:
[----:B------:R-:W-:Y:S01]  /*0000*/  LDC R1, c[0x0][0x37c] ;  /* 0x0000df00ff017b82 */ /* 0x000fe20000000800 */
[----:B------:R-:W0:Y:S01]  /*0010*/  LDCU.U8 UR4, c[0x0][0x464] ;  /* 0x00008c80ff0477ac */ /* 0x000e220008000000 */
[----:B------:R-:W1:Y:S01]  /*0020*/  LDCU.64 UR8, c[0x0][0x450] ;  /* 0x00008a00ff0877ac */ /* 0x000e620008000a00 */
[----:B------:R-:W2:Y:S05]  /*0030*/  LDCU.64 UR6, c[0x0][0x358] ;  /* 0x00006b00ff0677ac */ /* 0x000eaa0008000a00 */
[----:B------:R-:W3:Y:S01]  /*0040*/  LDC R30, c[0x0][0x458] ;  /* 0x00011600ff1e7b82 */ /* 0x000ee20000000800 */
[----:B------:R-:W4:Y:S01]  /*0050*/  LDCU.64 UR10, c[0x0][0x438] ;  /* 0x00008700ff0a77ac */ /* 0x000f220008000a00 */
[----:B------:R-:W5:Y:S01]  /*0060*/  LDCU UR5, c[0x0][0x388] ;  /* 0x00007100ff0577ac */ /* 0x000f620008000800 */
[----:B0-----:R-:W-:-:S05]  /*0070*/  ISETP.NE.AND P0, PT, RZ, UR4, PT ;  /* 0x00000004ff007c0c */ /* 0x001fca000bf05270 */
[----:B------:R-:W3:Y:S01]  /*0080*/  LDC R31, c[0x0][0x45c] ;  /* 0x00011700ff1f7b82 */ /* 0x000ee20000000800 */
[----:B-1----:R-:W-:Y:S02]  /*0090*/  IMAD.U32 R2, RZ, RZ, UR8 ;  /* 0x00000008ff027e24 */ /* 0x002fe4000f8e00ff */
[----:B------:R-:W-:-:S06]  /*00a0*/  IMAD.U32 R3, RZ, RZ, UR9 ;  /* 0x00000009ff037e24 */ /* 0x000fcc000f8e00ff */
[----:B--2---:R-:W2:Y:S01]  /*00b0*/  @P0 LDG.E.64 R2, desc[UR6][R2.64] ;  /* 0x0000000602020981 */ /* 0x004ea2000c1e1b00 */
[----:B------:R-:W0:Y:S03]  /*00c0*/  @P0 LDC R9, c[0x0][0x460] ;  /* 0x00011800ff090b82 */ /* 0x000e260000000800 */
[----:B---3--:R-:W0:Y:S05]  /*00d0*/  @P0 LDG.E.64 R4, desc[UR6][R30.64] ;  /* 0x000000061e040981 */ /* 0x008e2a000c1e1b00 */
[----:B------:R-:W1:Y:S01]  /*00e0*/  S2UR UR14, SR_CTAID.X ;  /* 0x00000000000e79c3 */ /* 0x000e620000002500 */
[----:B----4-:R-:W-:Y:S01]  /*00f0*/  UISETP.NE.U32.AND UP0, UPT, UR10, URZ, UPT ;  /* 0x000000ff0a00728c */ /* 0x010fe2000bf05070 */
[----:B------:R-:W-:Y:S01]  /*0100*/  BSSY.RECONVERGENT B0, `(.L_x_5204) ;  /* 0x000007c000007945 */ /* 0x000fe20003800200 */
[----:B------:R-:W3:Y:S01]  /*0110*/  S2R R0, SR_TID.X ;  /* 0x0000000000007919 */ /* 0x000ee20000002100 */
[----:B-----5:R-:W-:-:S02]  /*0120*/  USHF.R.S32.HI UR4, URZ, 0x1f, UR5 ;  /* 0x0000001fff047899 */ /* 0x020fc40008011405 */
[----:B------:R-:W-:Y:S02]  /*0130*/  UISETP.NE.AND.EX UP0, UPT, UR11, URZ, UPT, UP0 ;  /* 0x000000ff0b00728c */ /* 0x000fe4000bf05300 */
[----:B------:R-:W-:-:S04]  /*0140*/  ULEA.HI UR4, UR4, UR5, URZ, 0x3 ;  /* 0x0000000504047291 */ /* 0x000fc8000f8f18ff */
[----:B------:R-:W-:Y:S01]  /*0150*/  USHF.R.S32.HI UR4, URZ, 0x3, UR4 ;  /* 0x00000003ff047899 */ /* 0x000fe20008011404 */
[C---:B---3--:R-:W-:Y:S02]  /*0160*/  LOP3.LUT R7, R0.reuse, 0x60, RZ, 0xc0, !PT ;  /* 0x0000006000077812 */ /* 0x048fe400078ec0ff */
[----:B------:R-:W-:Y:S02]  /*0170*/  LOP3.LUT R8, R0, 0x1f, RZ, 0xc0, !PT ;  /* 0x0000001f00087812 */ /* 0x000fe400078ec0ff */
[----:B--2---:R-:W-:Y:S02]  /*0180*/  @P0 R2UR UR9, R3 ;  /* 0x00000000030902ca */ /* 0x004fe400000e0000 */
[----:B------:R-:W1:Y:S01]  /*0190*/  LDC R3, c[0x0][0x360] ;  /* 0x0000d800ff037b82 */ /* 0x000e620000000800 */
[----:B------:R-:W-:Y:S02]  /*01a0*/  @P0 R2UR UR8, R2 ;  /* 0x00000000020802ca */ /* 0x000fe400000e0000 */
[----:B------:R-:W-:-:S02]  /*01b0*/  LOP3.LUT R2, R7, 0x1f, R0, 0xf8, !PT ;  /* 0x0000001f07027812 */ /* 0x000fc400078ef800 */
[----:B0-----:R-:W-:-:S06]  /*01c0*/  @P0 IADD3 R30, P1, PT, R4, R9, RZ ;  /* 0x00000009041e0210 */ /* 0x001fcc0007f3e0ff */
[----:B------:R-:W-:Y:S01]  /*01d0*/  UIADD3 UR18, UPT, UPT, UR9, -0x4498517b, URZ ;  /* 0xbb67ae8509127890 */ /* 0x000fe2000fffe0ff */
[----:B------:R-:W-:Y:S01]  /*01e0*/  LOP3.LUT R4, R2, 0x7f, RZ, 0x3c, !PT ;  /* 0x0000007f02047812 */ /* 0x000fe200078e3cff */
[----:B------:R-:W-:Y:S01]  /*01f0*/  UIADD3 UR20, UPT, UPT, UR9, 0x76cf5d0a, URZ ;  /* 0x76cf5d0a09147890 */ /* 0x000fe2000fffe0ff */
[----:B------:R-:W-:Y:S01]  /*0200*/  @P0 IADD3.X R31, PT, PT, RZ, R5, RZ, P1, !PT ;  /* 0x00000005ff1f0210 */ /* 0x000fe20000ffe4ff */
[----:B------:R-:W-:Y:S02]  /*0210*/  UIADD3 UR17, UPT, UPT, UR8, -0x61c88647, URZ ;  /* 0x9e3779b908117890 */ /* 0x000fe4000fffe0ff */
[----:B------:R-:W-:Y:S01]  /*0220*/  VIADD R4, R4, UR4 ;  /* 0x0000000404047c36 */ /* 0x000fe20008000000 */
[--C-:B------:R-:W-:Y:S01]  /*0230*/  SHF.R.U64 R5, R30, 0x2, R31.reuse ;  /* 0x000000021e057819 */ /* 0x100fe2000000121f */
[----:B------:R-:W-:Y:S01]  /*0240*/  UIADD3 UR19, UPT, UPT, UR8, 0x3c6ef372, URZ ;  /* 0x3c6ef37208137890 */ /* 0x000fe2000fffe0ff */
[----:B------:R-:W-:Y:S01]  /*0250*/  SHF.R.U32.HI R6, RZ, 0x2, R31 ;  /* 0x00000002ff067819 */ /* 0x000fe2000001161f */
[----:B------:R-:W-:-:S02]  /*0260*/  UIADD3 UR21, UPT, UPT, UR8, -0x255992d5, URZ ;  /* 0xdaa66d2b08157890 */ /* 0x000fc4000fffe0ff */
[----:B------:R-:W-:Y:S01]  /*0270*/  UIADD3 UR22, UPT, UPT, UR9, 0x32370b8f, URZ ;  /* 0x32370b8f09167890 */ /* 0x000fe2000fffe0ff */
[----:B-1----:R-:W-:Y:S01]  /*0280*/  IMAD R3, R3, UR14, R0 ;  /* 0x0000000e03037c24 */ /* 0x002fe2000f8e0200 */
        /* <DEDUP_REMOVED lines=57> */
.L_x_5205:
[C---:B------:R-:W-:Y:S01]  /*0620*/  ISETP.GE.U32.AND P1, PT, R4.reuse, 0x100, PT ;  /* 0x000001000400780c */ /* 0x040fe20003f26070 */
[----:B------:R-:W-:Y:S01]  /*0630*/  IMAD.MOV.U32 R9, RZ, RZ, R2 ;  /* 0x000000ffff097224 */ /* 0x000fe200078e0002 */
[C---:B------:R-:W-:Y:S02]  /*0640*/  ISETP.GE.U32.AND P0, PT, R4.reuse, 0x80, PT ;  /* 0x000000800400780c */ /* 0x040fe40003f06070 */
[----:B------:R-:W-:-:S09]  /*0650*/  ISETP.GE.U32.AND P2, PT, R4, 0x180, PT ;  /* 0x000001800400780c */ /* 0x000fd20003f46070 */
        /* <DEDUP_REMOVED lines=9> */
[----:B------:R0:W5:Y:S03]  /*06f0*/  @P1 LDG.E.128 R76, desc[UR6][R10.64+0x10] ;  /* 0x000010060a4c1981 */ /* 0x000166000c1e1d00 */
[----:B------:R-:W-:Y:S01]  /*0700*/  @P1 VIADD R9, R9, 0x80 ;  /* 0x0000008009091836 */ /* 0x000fe20000000000 */
[----:B------:R0:W5:Y:S02]  /*0710*/  @P1 LDG.E.128 R64, desc[UR6][R12.64] ;  /* 0x000000060c401981 */ /* 0x000164000c1e1d00 */
[----:B------:R-:W1:Y:S01]  /*0720*/  @P2 LDC.64 R24, c[0x0][0x3e8] ;  /* 0x0000fa00ff182b82 */ /* 0x000e620000000a00 */
[C---:B--2---:R-:W-:Y:S01]  /*0730*/  @P0 IMAD.WIDE.U32 R18, R2.reuse, 0x20, R14 ;  /* 0x0000002002120825 */ /* 0x044fe200078e000e */
        /* <DEDUP_REMOVED lines=24> */
.L_x_5206:
[----:B------:R-:W-:Y:S05]  /*08c0*/  BSYNC.RECONVERGENT B0 ;  /* 0x0000000000007941 */ /* 0x000fea0003800200 */
.L_x_5204:
[----:B------:R-:W1:Y:S02]  /*08d0*/  LDCU UR5, c[0x0][0x384] ;  /* 0x00007080ff0577ac */ /* 0x000e640008000800 */
[----:B-1----:R-:W-:-:S06]  /*08e0*/  UISETP.GE.AND UP0, UPT, UR14, UR5, UPT ;  /* 0x000000050e00728c */ /* 0x002fcc000bf06270 */
[----:B------:R-:W-:-:S13]  /*08f0*/  PLOP3.LUT P0, PT, PT, PT, UP0, 0x80, 0x8 ;  /* 0x000000000008781c */ /* 0x000fda0003f0f008 */
[----:B------:R-:W-:Y:S05]  /*0900*/  @P0 EXIT ;  /* 0x000000000000094d */ /* 0x000fea0003800000 */
[----:B------:R-:W-:Y:S01]  /*0910*/  IMAD.HI.U32 R9, R3, -0x326172a9, RZ ;  /* 0xcd9e8d5703097827 */ /* 0x000fe200078e00ff */
[----:B------:R-:W-:Y:S01]  /*0920*/  ULOP3.LUT UR10, UR4, 0x7f, URZ, 0xc0, !UPT ;  /* 0x0000007f040a7892 */ /* 0x000fe2000f8ec0ff */
[----:B------:R-:W-:Y:S01]  /*0930*/  LOP3.LUT R30, R30, 0x3, RZ, 0xc0, !PT ;  /* 0x000000031e1e7812 */ /* 0x000fe200078ec0ff */
[----:B------:R-:W-:Y:S01]  /*0940*/  USHF.L.U32 UR5, UR4, 0x1, URZ ;  /* 0x0000000104057899 */ /* 0x000fe200080006ff */
[C---:B0-----:R-:W-:Y:S01]  /*0950*/  IMAD.HI.U32 R10, R5.reuse, -0x2daee0ad, RZ ;  /* 0xd2511f53050a7827 */ /* 0x041fe200078e00ff */
[----:B------:R-:W-:Y:S01]  /*0960*/  LOP3.LUT R9, R6, UR8, R9, 0x96, !PT ;  /* 0x0000000806097c12 */ /* 0x000fe2000f8e9609 */
[----:B------:R-:W0:Y:S02]  /*0970*/  LDCU.64 UR12, c[0x0][0x3e0] ;  /* 0x00007c00ff0c77ac */ /* 0x000e240008000a00 */
[----:B------:R-:W-:Y:S01]  /*0980*/  IMAD R14, R5, -0x2daee0ad, RZ ;  /* 0xd2511f53050e7824 */ /* 0x000fe200078e02ff */
[----:B------:R-:W-:Y:S01]  /*0990*/  LOP3.LUT R10, R10, UR9, RZ, 0x3c, !PT ;  /* 0x000000090a0a7c12 */ /* 0x000fe2000f8e3cff */
[----:B------:R-:W-:Y:S01]  /*09a0*/  IMAD.HI.U32 R13, R9, -0x2daee0ad, RZ ;  /* 0xd2511f53090d7827 */ /* 0x000fe200078e00ff */
[----:B------:R-:W-:Y:S01]  /*09b0*/  ULOP3.LUT UR5, UR5, 0xffffff00, URZ, 0xc0, !UPT ;  /* 0xffffff0005057892 */ /* 0x000fe2000f8ec0ff */
[----:B------:R-:W1:Y:S02]  /*09c0*/  LDCU.U8 UR15, c[0x0][0x410] ;  /* 0x00008200ff0f77ac */ /* 0x000e640008000000 */
[----:B------:R-:W-:Y:S01]  /*09d0*/  IMAD R12, R3, -0x326172a9, RZ ;  /* 0xcd9e8d57030c7824 */ /* 0x000fe200078e02ff */
[----:B------:R-:W-:Y:S01]  /*09e0*/  LOP3.LUT R13, R14, UR18, R13, 0x96, !PT ;  /* 0x000000120e0d7c12 */ /* 0x000fe2000f8e960d */
[C---:B------:R-:W-:Y:S01]  /*09f0*/  IMAD.HI.U32 R11, R10.reuse, -0x326172a9, RZ ;  /* 0xcd9e8d570a0b7827 */ /* 0x040fe200078e00ff */
[----:B------:R-:W2:Y:S03]  /*0a00*/  LDCU UR35, c[0x0][0x388] ;  /* 0x00007100ff2377ac */ /* 0x000ea60008000800 */
[----:B------:R-:W-:Y:S01]  /*0a10*/  IMAD R15, R10, -0x326172a9, RZ ;  /* 0xcd9e8d570a0f7824 */ /* 0x000fe200078e02ff */
[----:B------:R-:W-:Y:S01]  /*0a20*/  LOP3.LUT R11, R12, UR17, R11, 0x96, !PT ;  /* 0x000000110c0b7c12 */ /* 0x000fe2000f8e960b */
[----:B------:R-:W-:Y:S01]  /*0a30*/  IMAD.HI.U32 R10, R13, -0x326172a9, RZ ;  /* 0xcd9e8d570d0a7827 */ /* 0x000fe200078e00ff */
[----:B------:R-:W3:Y:S03]  /*0a40*/  LDCU UR16, c[0x0][0x400] ;  /* 0x00008000ff1077ac */ /* 0x000ee60008000800 */
[----:B------:R-:W-:Y:S01]  /*0a50*/  IMAD R12, R9, -0x2daee0ad, RZ ;  /* 0xd2511f53090c7824 */ /* 0x000fe200078e02ff */
[----:B------:R-:W-:Y:S01]  /*0a60*/  LOP3.LUT R10, R15, UR19, R10, 0x96, !PT ;  /* 0x000000130f0a7c12 */ /* 0x000fe2000f8e960a */
[----:B------:R-:W-:Y:S01]  /*0a70*/  IMAD.HI.U32 R9, R11, -0x2daee0ad, RZ ;  /* 0xd2511f530b097827 */ /* 0x000fe200078e00ff */
[----:B0-----:R-:W-:-:S02]  /*0a80*/  UISETP.NE.U32.AND UP0, UPT, UR12, URZ, UPT ;  /* 0x000000ff0c00728c */ /* 0x001fc4000bf05070 */
[----:B------:R-:W-:Y:S01]  /*0a90*/  UPLOP3.LUT UP2, UPT, UPT, UPT, UPT, 0x40, 0x4 ;  /* 0x000000000004789c */ /* 0x000fe20003f4e870 */
[----:B------:R-:W-:Y:S01]  /*0aa0*/  IMAD R15, R11, -0x2daee0ad, RZ ;  /* 0xd2511f530b0f7824 */ /* 0x000fe200078e02ff */
[----:B------:R-:W-:Y:S01]  /*0ab0*/  LOP3.LUT R9, R12, UR20, R9, 0x96, !PT ;  /* 0x000000140c097c12 */ /* 0x000fe2000f8e9609 */
[----:B------:R-:W-:Y:S01]  /*0ac0*/  IMAD.HI.U32 R14, R10, -0x2daee0ad, RZ ;  /* 0xd2511f530a0e7827 */ /* 0x000fe200078e00ff */
[----:B------:R-:W-:Y:S01]  /*0ad0*/  UISETP.NE.AND.EX UP0, UPT, UR13, URZ, UPT, UP0 ;  /* 0x000000ff0d00728c */ /* 0x000fe2000bf05300 */
[----:B------:R-:W0:Y:S02]  /*0ae0*/  LDCU.64 UR12, c[0x0][0x380] ;  /* 0x00007000ff0c77ac */ /* 0x000e240008000a00 */
[----:B------:R-:W-:Y:S01]  /*0af0*/  IMAD R12, R13, -0x326172a9, RZ ;  /* 0xcd9e8d570d0c7824 */ /* 0x000fe200078e02ff */
[----:B------:R-:W-:Y:S01]  /*0b00*/  LOP3.LUT R14, R15, UR22, R14, 0x96, !PT ;  /* 0x000000160f0e7c12 */ /* 0x000fe2000f8e960e */
[----:B------:R-:W-:Y:S01]  /*0b10*/  IMAD.HI.U32 R11, R9, -0x326172a9, RZ ;  /* 0xcd9e8d57090b7827 */ /* 0x000fe200078e00ff */
[----:B-1----:R-:W-:-:S03]  /*0b20*/  UISETP.NE.AND UP3, UPT, UR15, URZ, UPT ;  /* 0x000000ff0f00728c */ /* 0x002fc6000bf65270 */
        /* <DEDUP_REMOVED lines=18> */
[----:B------:R-:W-:Y:S01]  /*0c50*/  IMAD.MOV R7, RZ, RZ, -R7 ;  /* 0x000000ffff077224 */ /* 0x000fe200078e0a07 */
[----:B------:R-:W-:Y:S01]  /*0c60*/  LOP3.LUT R9, R14, UR28, R9, 0x96, !PT ;  /* 0x0000001c0e097c12 */ /* 0x000fe2000f8e9609 */
[----:B------:R-:W-:Y:S02]  /*0c70*/  IMAD R14, R11, -0x2daee0ad, RZ ;  /* 0xd2511f530b0e7824 */ /* 0x000fe400078e02ff */
[----:B------:R-:W-:Y:S01]  /*0c80*/  IMAD.HI.U32 R13, R10, -0x2daee0ad, RZ ;  /* 0xd2511f530a0d7827 */ /* 0x000fe200078e00ff */
[----:B------:R-:W-:-:S03]  /*0c90*/  VIADDMNMX R7, R7, UR10, RZ, !PT ;  /* 0x0000000a07077c46 */ /* 0x000fc6000f8001ff */
[----:B------:R-:W-:Y:S01]  /*0ca0*/  IMAD R12, R12, -0x326172a9, RZ ;  /* 0xcd9e8d570c0c7824 */ /* 0x000fe200078e02ff */
[----:B------:R-:W-:Y:S01]  /*0cb0*/  LOP3.LUT R13, R14, UR30, R13, 0x96, !PT ;  /* 0x0000001e0e0d7c12 */ /* 0x000fe2000f8e960d */
[----:B------:R-:W-:Y:S01]  /*0cc0*/  IMAD.HI.U32 R11, R9, -0x326172a9, RZ ;  /* 0xcd9e8d57090b7827 */ /* 0x000fe200078e00ff */
[----:B------:R-:W-:-:S03]  /*0cd0*/  VIMNMX R7, PT, PT, R7, 0x20, PT ;  /* 0x0000002007077848 */ /* 0x000fc60003fe0100 */
[----:B------:R-:W-:Y:S01]  /*0ce0*/  IMAD R15, R10, -0x2daee0ad, RZ ;  /* 0xd2511f530a0f7824 */ /* 0x000fe200078e02ff */
[----:B------:R-:W-:Y:S01]  /*0cf0*/  LOP3.LUT R11, R12, UR29, R11, 0x96, !PT ;  /* 0x0000001d0c0b7c12 */ /* 0x000fe2000f8e960b */
[----:B------:R-:W-:Y:S01]  /*0d00*/  IMAD R12, R9, -0x326172a9, RZ ;  /* 0xcd9e8d57090c7824 */ /* 0x000fe200078e02ff */
[----:B------:R-:W-:Y:S01]  /*0d10*/  LEA R7, R7, UR5, 0x3 ;  /* 0x0000000507077c11 */ /* 0x000fe2000f8e18ff */
[----:B------:R-:W-:-:S03]  /*0d20*/  IMAD.HI.U32 R9, R13, -0x326172a9, RZ ;  /* 0xcd9e8d570d097827 */ /* 0x000fc600078e00ff */
[----:B------:R-:W-:Y:S01]  /*0d30*/  I2FP.F32.U32 R7, R7 ;  /* 0x0000000700077245 */ /* 0x000fe20000201000 */
[----:B------:R-:W-:Y:S01]  /*0d40*/  IMAD.HI.U32 R10, R11, -0x2daee0ad, RZ ;  /* 0xd2511f530b0a7827 */ /* 0x000fe200078e00ff */
[----:B------:R-:W-:Y:S02]  /*0d50*/  LOP3.LUT R12, R12, UR31, R9, 0x96, !PT ;  /* 0x0000001f0c0c7c12 */ /* 0x000fe4000f8e9609 */
[----:B------:R-:W-:Y:S01]  /*0d60*/  MOV R9, 0xffffffe0 ;  /* 0xffffffe000097802 */ /* 0x000fe20000000f00 */
[----:B------:R-:W-:Y:S01]  /*0d70*/  IMAD R13, R13, -0x326172a9, RZ ;  /* 0xcd9e8d570d0d7824 */ /* 0x000fe200078e02ff */
[----:B------:R-:W1:Y:S01]  /*0d80*/  MUFU.RCP R7, R7 ;  /* 0x0000000700077308 */ /* 0x000e620000001000 */
[----:B------:R-:W-:Y:S01]  /*0d90*/  LOP3.LUT R10, R15, UR32, R10, 0x96, !PT ;  /* 0x000000200f0a7c12 */ /* 0x000fe2000f8e960a */
[----:B------:R-:W-:Y:S02]  /*0da0*/  IMAD R11, R11, -0x2daee0ad, RZ ;  /* 0xd2511f530b0b7824 */ /* 0x000fe400078e02ff */
[----:B------:R-:W-:Y:S01]  /*0db0*/  IMAD R8, R8, R9, UR10 ;  /* 0x0000000a08087e24 */ /* 0x000fe2000f8e0209 */
[----:B------:R-:W4:Y:S01]  /*0dc0*/  LDCU.64 UR10, c[0x0][0x3a0] ;  /* 0x00007400ff0a77ac */ /* 0x000f220008000a00 */
[----:B------:R-:W-:-:S03]  /*0dd0*/  IMAD.HI.U32 R136, R12, -0x2daee0ad, RZ ;  /* 0xd2511f530c887827 */ /* 0x000fc600078e00ff */
[----:B------:R-:W-:Y:S01]  /*0de0*/  VIMNMX R8, PT, PT, RZ, R8, !PT ;  /* 0x00000008ff087248 */ /* 0x000fe20007fe0100 */
[----:B------:R-:W-:Y:S01]  /*0df0*/  IMAD.HI.U32 R138, R10, -0x326172a9, RZ ;  /* 0xcd9e8d570a8a7827 */ /* 0x000fe200078e00ff */
[----:B------:R-:W-:Y:S02]  /*0e00*/  LOP3.LUT R136, R11, UR34, R136, 0x96, !PT ;  /* 0x000000220b887c12 */ /* 0x000fe4000f8e9688 */
[----:B------:R-:W-:Y:S01]  /*0e10*/  VIMNMX R9, PT, PT, R8, 0x20, PT ;  /* 0x0000002008097848 */ /* 0x000fe20003fe0100 */
[----:B------:R-:W-:Y:S01]  /*0e20*/  IMAD.MOV.U32 R8, RZ, RZ, RZ ;  /* 0x000000ffff087224 */ /* 0x000fe200078e00ff */
[----:B------:R-:W-:Y:S01]  /*0e30*/  LOP3.LUT R138, R13, UR33, R138, 0x96, !PT ;  /* 0x000000210d8a7c12 */ /* 0x000fe2000f8e968a */
[----:B------:R-:W-:Y:S01]  /*0e40*/  IMAD R16, R12, -0x2daee0ad, RZ ;  /* 0xd2511f530c107824 */ /* 0x000fe200078e02ff */
[----:B------:R-:W-:Y:S01]  /*0e50*/  LEA R9, R9, UR5, 0x3 ;  /* 0x0000000509097c11 */ /* 0x000fe2000f8e18ff */
[----:B0123--:R-:W-:-:S07]  /*0e60*/  IMAD R26, R10, -0x326172a9, RZ ;  /* 0xcd9e8d570a1a7824 */ /* 0x00ffce00078e02ff */
.L_x_5464:
        /* <DEDUP_REMOVED lines=9> */
[----:B------:R-:W-:Y:S02]  /*0f00*/  BSSY.RECONVERGENT B0, `(.L_x_5207) ;  /* 0x000055a000007945 */ /* 0x000fe40003800200 */
[----:B------:R-:W-:Y:S01]  /*0f10*/  USHF.R.S32.HI UR5, URZ, 0x1f, UR4 ;  /* 0x0000001fff057899 */ /* 0x000fe20008011404 */
[----:B------:R-:W-:-:S03]  /*0f20*/  P2R R14, PR, RZ, 0x2 ;  /* 0x00000002ff0e7803 */ /* 0x000fc60000000000 */
[----:B------:R-:W-:-:S03]  /*0f30*/  ULEA.HI UR5, UR5, UR4, URZ, 0x3 ;  /* 0x0000000405057291 */ /* 0x000fc6000f8f18ff */
[----:B------:R-:W-:-:S03]  /*0f40*/  UMOV UR4, 0x3f800000 ;  /* 0x3f80000000047882 */ /* 0x000fc60000000000 */
[----:B------:R-:W-:-:S05]  /*0f50*/  IMAD.U32 R111, RZ, RZ, UR5 ;  /* 0x00000005ff6f7e24 */ /* 0x000fca000f8e00ff */
        /* <DEDUP_REMOVED lines=21> */
[----:B------:R-:W-:-:S05]  /*10b0*/  VIADDMNMX.U32 R11, R30, 0xfffffffe, R11, PT ;  /* 0xfffffffe1e0b7846 */ /* 0x000fca000380000b */
[----:B------:R-:W-:-:S04]  /*10c0*/  IMAD.SHL.U32 R11, R11, 0x4, RZ ;  /* 0x000000040b0b7824 */ /* 0x000fc800078e00ff */
[----:B------:R-:W0:Y:S02]  /*10d0*/  LDC R12, c[0x2][R11] ;  /* 0x008000000b0c7b82 */ /* 0x000e240000000800 */
[----:B0-----:R-:W-:-:S04]  /*10e0*/  SHF.R.S32.HI R13, RZ, 0x1f, R12 ;  /* 0x0000001fff0d7819 */ /* 0x001fc8000001140c */
.L_x_20611:
[----:B------:R-:W-:Y:S05]  /*10f0*/  BRX R12 -0x1100                                        (*"BRANCH_TARGETS .L_x_20612,.L_x_20613,.L_x_20614"*) ;  /* 0xffffffec0cc07949 */ /* 0x000fea000383ffff */
.L_x_20614:
[----:B------:R-:W-:Y:S01]  /*1100*/  IADD3 R13, PT, PT, R30, 0x1, RZ ;  /* 0x000000011e0d7810 */ /* 0x000fe20007ffe0ff */
[----:B------:R-:W-:Y:S02]  /*1110*/  IMAD.MOV.U32 R12, RZ, RZ, R16 ;  /* 0x000000ffff0c7224 */ /* 0x000fe400078e0010 */
[----:B------:R-:W-:Y:S01]  /*1120*/  IMAD.MOV.U32 R11, RZ, RZ, R138 ;  /* 0x000000ffff0b7224 */ /* 0x000fe200078e008a */
[----:B------:R-:W-:Y:S06]  /*1130*/  BRA `(.L_x_5211) ;  /* 0x0000000000f07947 */ /* 0x000fec0003800000 */
.L_x_20612:
[----:B------:R-:W-:Y:S01]  /*1140*/  MOV R12, R16 ;  /* 0x00000010000c7202 */ /* 0x000fe20000000f00 */
[----:B------:R-:W-:Y:S02]  /*1150*/  IMAD.MOV.U32 R13, RZ, RZ, 0x3 ;  /* 0x00000003ff0d7424 */ /* 0x000fe400078e00ff */
[----:B------:R-:W-:Y:S01]  /*1160*/  IMAD.MOV.U32 R11, RZ, RZ, R136 ;  /* 0x000000ffff0b7224 */ /* 0x000fe200078e0088 */
[----:B------:R-:W-:Y:S06]  /*1170*/  BRA `(.L_x_5211) ;  /* 0x0000000000e07947 */ /* 0x000fec0003800000 */
.L_x_20613:
        /* <DEDUP_REMOVED lines=13> */
.L_x_5213:
[----:B------:R-:W-:Y:S05]  /*1250*/  BSYNC.RECONVERGENT B2 ;  /* 0x0000000000027941 */ /* 0x000fea0003800200 */
.L_x_5212:
        /* <DEDUP_REMOVED lines=42> */
.L_x_5211:
[----:B------:R-:W-:Y:S05]  /*1500*/  BSYNC.RECONVERGENT B1 ;  /* 0x0000000000017941 */ /* 0x000fea0003800200 */
.L_x_5210:
        /* <DEDUP_REMOVED lines=28> */
.L_x_5216:
        /* <DEDUP_REMOVED lines=13> */
.L_x_5218:
[----:B------:R-:W-:Y:S05]  /*17a0*/  BSYNC.RECONVERGENT B2 ;  /* 0x0000000000027941 */ /* 0x000fea0003800200 */
.L_x_5217:
        /* <DEDUP_REMOVED lines=43> */
.L_x_5215:
[----:B------:R-:W-:Y:S05]  /*1a60*/  BSYNC.RECONVERGENT B1 ;  /* 0x0000000000017941 */ /* 0x000fea0003800200 */
.L_x_5214:
[----:B------:R-:W-:Y:S01]  /*1a70*/  I2FP.F32.U32 R13, R15 ;  /* 0x0000000f000d7245 */ /* 0x000fe20000201000 */
[----:B------:R-:W-:Y:S01]  /*1a80*/  BSSY.RECONVERGENT B1, `(.L_x_5219) ;  /* 0x0000050000017945 */ /* 0x000fe20003800200 */
[----:B------:R-:W-:Y:S01]  /*1a90*/  SHF.L.U32 R108, R108, 0x10, RZ ;  /* 0x000000106c6c7819 */ /* 0x000fe200000006ff */
[----:B------:R-:W-:Y:S01]  /*1aa0*/  IMAD.MOV.U32 R30, RZ, RZ, 0x2 ;  /* 0x00000002ff1e7424 */ /* 0x000fe200078e00ff */
[----:B------:R-:W-:Y:S01]  /*1ab0*/  ISETP.NE.AND P1, PT, R28, 0x1, PT ;  /* 0x000000011c00780c */ /* 0x000fe20003f25270 */
[----:B------:R-:W-:Y:S01]  /*1ac0*/  FFMA.FTZ R13, R13, R16, 1.1641532182693481445e-10 ;  /* 0x2f0000000d0d7423 */ /* 0x000fe20000010010 */
[----:B------:R-:W-:Y:S01]  /*1ad0*/  PRMT R17, R32, 0x7632, R17 ;  /* 0x0000763220117816 */ /* 0x000fe20000000011 */
[----:B------:R-:W-:-:S03]  /*1ae0*/  FMUL.FTZ R15, R108, UR4 ;  /* 0x000000046c0f7c20 */ /* 0x000fc60008410000 */
[----:B------:R-:W-:Y:S01]  /*1af0*/  FSETP.GTU.FTZ.AND P0, PT, R13, R18, PT ;  /* 0x000000120d00720b */ /* 0x000fe20003f1c000 */
[----:B------:R-:W-:Y:S01]  /*1b00*/  FMUL.FTZ R15, R15, R22 ;  /* 0x000000160f0f7220 */ /* 0x000fe20000410000 */
[----:B------:R-:W-:-:S04]  /*1b10*/  IMAD.U32 R13, R17, 0x10000, RZ ;  /* 0x00010000110d7824 */ /* 0x000fc800078e00ff */
        /* <DEDUP_REMOVED lines=13> */
.L_x_5221:
        /* <DEDUP_REMOVED lines=13> */
.L_x_5223:
[----:B------:R-:W-:Y:S05]  /*1cc0*/  BSYNC.RECONVERGENT B2 ;  /* 0x0000000000027941 */ /* 0x000fea0003800200 */
.L_x_5222:
        /* <DEDUP_REMOVED lines=43> */
.L_x_5220:
[----:B------:R-:W-:Y:S05]  /*1f80*/  BSYNC.RECONVERGENT B1 ;  /* 0x0000000000017941 */ /* 0x000fea0003800200 */
.L_x_5219:
        /* <DEDUP_REMOVED lines=11> */
[----:B------:R-:W-:Y:S02]  /*2040*/  PLOP3.LUT P1, PT, P1, PT, PT, 0x8, 0x80 ;  /* 0x000000000080781c */ /* 0x000fe40000f2e170 */
[----:B------:R-:W-:Y:S01]  /*2050*/  PRMT R17, R109, 0x7632, R17 ;  /* 0x000076326d117816 */ /* 0x000fe20000000011 */
        /* <DEDUP_REMOVED lines=11> */
.L_x_5226:
        /* <DEDUP_REMOVED lines=13> */
.L_x_5228:
[----:B------:R-:W-:Y:S05]  /*21e0*/  BSYNC.RECONVERGENT B2 ;  /* 0x0000000000027941 */ /* 0x000fea0003800200 */
.L_x_5227:
        /* <DEDUP_REMOVED lines=43> */
.L_x_5225:
[----:B------:R-:W-:Y:S05]  /*24a0*/  BSYNC.RECONVERGENT B1 ;  /* 0x0000000000017941 */ /* 0x000fea0003800200 */
.L_x_5224:
        /* <DEDUP_REMOVED lines=24> */
.L_x_5231:
        /* <DEDUP_REMOVED lines=13> */
.L_x_5233:
[----:B------:R-:W-:Y:S05]  /*2700*/  BSYNC.RECONVERGENT B2 ;  /* 0x0000000000027941 */ /* 0x000fea0003800200 */
.L_x_5232:
        /* <DEDUP_REMOVED lines=43> */
.L_x_5230:
[----:B------:R-:W-:Y:S05]  /*29c0*/  BSYNC.RECONVERGENT B1 ;  /* 0x0000000000017941 */ /* 0x000fea0003800200 */
.L_x_5229:
        /* <DEDUP_REMOVED lines=10> */
[----:B------:R-:W-:-:S05]  /*2a70*/  FMUL.FTZ R115, R115, R22 ;  /* 0x0000001673737220 */ /* 0x000fca0000410000 */
        /* <DEDUP_REMOVED lines=13> */
.L_x_5236:
        /* <DEDUP_REMOVED lines=13> */
.L_x_5238:
[----:B------:R-:W-:Y:S05]  /*2c20*/  BSYNC.RECONVERGENT B2 ;  /* 0x0000000000027941 */ /* 0x000fea0003800200 */
.L_x_5237:
        /* <DEDUP_REMOVED lines=43> */
.L_x_5235:
[----:B------:R-:W-:Y:S05]  /*2ee0*/  BSYNC.RECONVERGENT B1 ;  /* 0x0000000000017941 */ /* 0x000fea0003800200 */
.L_x_5234:
[----:B------:R-:W-:Y:S01]  /*2ef0*/  I2FP.F32.U32 R109, R24 ;  /* 0x00000018006d7245 */ /* 0x000fe20000201000 */
[----:B------:R-:W-:Y:S01]  /*2f00*/  IMAD.U32 R110, R110, 0x10000, RZ ;  /* 0x000100006e6e7824 */ /* 0x000fe200078e00ff */
[----:B------:R-:W-:Y:S01]  /*2f10*/  ISETP.NE.AND P5, PT, R28, 0x1, PT ;  /* 0x000000011c00780c */ /* 0x000fe20003fa5270 */
[----:B------:R-:W-:Y:S01]  /*2f20*/  BSSY.RECONVERGENT B1, `(.L_x_5239) ;  /* 0x000004e000017945 */ /* 0x000fe20003800200 */
[----:B------:R-:W-:Y:S01]  /*2f30*/  PRMT R24, R34, 0x7632, R24 ;  /* 0x0000763222187816 */ /* 0x000fe20000000018 */
[----:B------:R-:W-:Y:S01]  /*2f40*/  FFMA.FTZ R109, R109, R16, 1.1641532182693481445e-10 ;  /* 0x2f0000006d6d7423 */ /* 0x000fe20000010010 */
[----:B------:R-:W-:Y:S01]  /*2f50*/  FMUL.FTZ R117, R110, UR4 ;  /* 0x000000046e757c20 */ /* 0x000fe20008410000 */
[----:B------:R-:W-:-:S03]  /*2f60*/  MOV R108, 0x2 ;  /* 0x00000002006c7802 */ /* 0x000fc60000000f00 */
[----:B------:R-:W-:Y:S01]  /*2f70*/  FMUL.FTZ R117, R117, R22 ;  /* 0x0000001675757220 */ /* 0x000fe20000410000 */
[----:B------:R-:W-:Y:S01]  /*2f80*/  FSETP.GTU.FTZ.AND P4, PT, R109, R18, PT ;  /* 0x000000126d00720b */ /* 0x000fe20003f9c000 */
        /* <DEDUP_REMOVED lines=14> */
.L_x_5241:
        /* <DEDUP_REMOVED lines=13> */
.L_x_5243:
[----:B------:R-:W-:Y:S05]  /*3140*/  BSYNC.RECONVERGENT B2 ;  /* 0x0000000000027941 */ /* 0x000fea0003800200 */
.L_x_5242:
        /* <DEDUP_REMOVED lines=43> */
.L_x_5240:
[----:B------:R-:W-:Y:S05]  /*3400*/  BSYNC.RECONVERGENT B1 ;  /* 0x0000000000017941 */ /* 0x000fea0003800200 */
.L_x_5239:
[----:B------:R-:W-:Y:S01]  /*3410*/  I2FP.F32.U32 R109, R24 ;  /* 0x00000018006d7245 */ /* 0x000fe20000201000 */
[----:B------:R-:W-:Y:S01]  /*3420*/  IMAD.U32 R24, R111, 0x10000, RZ ;  /* 0x000100006f187824 */ /* 0x000fe200078e00ff */
[----:B------:R-:W-:Y:S01]  /*3430*/  ISETP.NE.AND P6, PT, R108, 0x1, PT ;  /* 0x000000016c00780c */ /* 0x000fe20003fc5270 */
[----:B------:R-:W-:Y:S01]  /*3440*/  BSSY.RECONVERGENT B1, `(.L_x_5244) ;  /* 0x0000050000017945 */ /* 0x000fe20003800200 */
[----:B------:R-:W-:Y:S02]  /*3450*/  IMAD.MOV.U32 R30, RZ, RZ, 0x2 ;  /* 0x00000002ff1e7424 */ /* 0x000fe400078e00ff */
[----:B------:R-:W-:Y:S01]  /*3460*/  FFMA.FTZ R109, R109, R16, 1.1641532182693481445e-10 ;  /* 0x2f0000006d6d7423 */ /* 0x000fe20000010010 */
[----:B------:R-:W-:Y:S01]  /*3470*/  FMUL.FTZ R127, R24, UR4 ;  /* 0x00000004187f7c20 */ /* 0x000fe20008410000 */
[----:B------:R-:W-:Y:S01]  /*3480*/  SHF.L.U32 R24, R35, 0x10, RZ ;  /* 0x0000001023187819 */ /* 0x000fe200000006ff */
[----:B------:R-:W-:Y:S02]  /*3490*/  IMAD.MOV.U32 R28, RZ, RZ, R26 ;  /* 0x000000ffff1c7224 */ /* 0x000fe400078e001a */
[----:B------:R-:W-:Y:S01]  /*34a0*/  FMUL.FTZ R127, R127, R22 ;  /* 0x000000167f7f7220 */ /* 0x000fe20000410000 */
[----:B------:R-:W-:-:S04]  /*34b0*/  FSETP.GTU.FTZ.AND P5, PT, R109, R18, PT ;  /* 0x000000126d00720b */ /* 0x000fc80003fbc000 */
[----:B------:R-:W-:Y:S02]  /*34c0*/  FSEL R127, R127, RZ, !P5 ;  /* 0x000000ff7f7f7208 */ /* 0x000fe40006800000 */
[----:B------:R-:W-:-:S03]  /*34d0*/  PLOP3.LUT P5, PT, P5, PT, PT, 0x8, 0x80 ;  /* 0x000000000080781c */ /* 0x000fc60002fae170 */
[--C-:B------:R-:W-:Y:S01]  /*34e0*/  FFMA.FTZ R127, R127, R86, R24.reuse ;  /* 0x000000567f7f7223 */ /* 0x100fe20000010018 */
[----:B------:R-:W-:Y:S01]  /*34f0*/  PRMT R24, R111, 0x7632, R24 ;  /* 0x000076326f187816 */ /* 0x000fe20000000018 */
        /* <DEDUP_REMOVED lines=9> */
.L_x_5246:
        /* <DEDUP_REMOVED lines=15> */
.L_x_5248:
[----:B------:R-:W-:Y:S05]  /*3680*/  BSYNC.RECONVERGENT B2 ;  /* 0x0000000000027941 */ /* 0x000fea0003800200 */
.L_x_5247:
        /* <DEDUP_REMOVED lines=43> */
.L_x_5245:
[----:B------:R-:W-:Y:S05]  /*3940*/  BSYNC.RECONVERGENT B1 ;  /* 0x0000000000017941 */ /* 0x000fea0003800200 */
.L_x_5244:
[----:B------:R-:W-:Y:S02]  /*3950*/  I2FP.F32.U32 R109, R28 ;  /* 0x0000001c006d7245 */ /* 0x000fe40000201000 */
[----:B------:R-:W-:Y:S02]  /*3960*/  SHF.L.U32 R24, R24, 0x10, RZ ;  /* 0x0000001018187819 */ /* 0x000fe400000006ff */
[----:B------:R-:W-:Y:S01]  /*3970*/  PRMT R28, R35, 0x7632, R28 ;  /* 0x00007632231c7816 */ /* 0x000fe2000000001c */
[----:B------:R-:W-:Y:S01]  /*3980*/  FFMA.FTZ R109, R109, R16, 1.1641532182693481445e-10 ;  /* 0x2f0000006d6d7423 */ /* 0x000fe20000010010 */
[----:B------:R-:W-:Y:S01]  /*3990*/  F2FP.BF16.F32.PACK_AB R110, R117, R115 ;  /* 0x00000073756e723e */ /* 0x000fe200000010ff */
[----:B------:R-:W-:Y:S01]  /*39a0*/  FMUL.FTZ R111, R24, UR4 ;  /* 0x00000004186f7c20 */ /* 0x000fe20008410000 */
[----:B------:R-:W-:Y:S01]  /*39b0*/  F2FP.BF16.F32.PACK_AB R108, R13, R11 ;  /* 0x0000000b0d6c723e */ /* 0x000fe200000010ff */
[----:B------:R-:W-:Y:S01]  /*39c0*/  IMAD.U32 R129, R28, 0x10000, RZ ;  /* 0x000100001c817824 */ /* 0x000fe200078e00ff */
[----:B------:R-:W-:Y:S01]  /*39d0*/  FSETP.GTU.FTZ.AND P6, PT, R109, R18, PT ;  /* 0x000000126d00720b */ /* 0x000fe20003fdc000 */
[----:B------:R-:W-:Y:S01]  /*39e0*/  FMUL.FTZ R111, R111, R22 ;  /* 0x000000166f6f7220 */ /* 0x000fe20000410000 */
[----:B------:R-:W-:-:S04]  /*39f0*/  F2FP.BF16.F32.PACK_AB R109, R17, R15 ;  /* 0x0000000f116d723e */ /* 0x000fc800000010ff */
[----:B------:R-:W-:Y:S02]  /*3a00*/  FSEL R16, R111, RZ, !P6 ;  /* 0x000000ff6f107208 */ /* 0x000fe40007000000 */
[----:B------:R-:W-:-:S03]  /*3a10*/  PLOP3.LUT P6, PT, P6, PT, PT, 0x8, 0x80 ;  /* 0x000000000080781c */ /* 0x000fc600037ce170 */
[----:B------:R-:W-:-:S05]  /*3a20*/  FFMA.FTZ R129, R16, R87, R129 ;  /* 0x0000005710817223 */ /* 0x000fca0000010081 */
[----:B------:R-:W-:Y:S01]  /*3a30*/  F2FP.BF16.F32.PACK_AB R111, R129, R127 ;  /* 0x0000007f816f723e */ /* 0x000fe200000010ff */
[----:B------:R-:W-:Y:S06]  /*3a40*/  BRA `(.L_x_5249) ;  /* 0x0000002800407947 */ /* 0x000fec0003800000 */
.L_x_5209:
        /* <DEDUP_REMOVED lines=16> */
.L_x_5252:
        /* <DEDUP_REMOVED lines=13> */
.L_x_5254:
[----:B------:R-:W-:Y:S05]  /*3c20*/  BSYNC.RECONVERGENT B2 ;  /* 0x0000000000027941 */ /* 0x000fea0003800200 */
.L_x_5253:
        /* <DEDUP_REMOVED lines=42> */
.L_x_5251:
[----:B------:R-:W-:Y:S05]  /*3ed0*/  BSYNC.RECONVERGENT B1 ;  /* 0x0000000000017941 */ /* 0x000fea0003800200 */
.L_x_5250:
        /* <DEDUP_REMOVED lines=27> */
.L_x_5257:
        /* <DEDUP_REMOVED lines=13> */
.L_x_5259:
[----:B------:R-:W-:Y:S05]  /*4160*/  BSYNC.RECONVERGENT B2 ;  /* 0x0000000000027941 */ /* 0x000fea0003800200 */
.L_x_5258:
        /* <DEDUP_REMOVED lines=43> */
.L_x_5256:
[----:B------:R-:W-:Y:S05]  /*4420*/  BSYNC.RECONVERGENT B1 ;  /* 0x0000000000017941 */ /* 0x000fea0003800200 */
.L_x_5255:
        /* <DEDUP_REMOVED lines=22> */
.L_x_5262:
        /* <DEDUP_REMOVED lines=13> */
.L_x_5264:
[----:B------:R-:W-:Y:S05]  /*4660*/  BSYNC.RECONVERGENT B2 ;  /* 0x0000000000027941 */ /* 0x000fea0003800200 */
.L_x_5263:
        /* <DEDUP_REMOVED lines=43> */
.L_x_5261:
[----:B------:R-:W-:Y:S05]  /*4920*/  BSYNC.RECONVERGENT B1 ;  /* 0x0000000000017941 */ /* 0x000fea0003800200 */
.L_x_5260:
        /* <DEDUP_REMOVED lines=11> */
[----:B------:R-:W-:Y:S02]  /*49e0*/  PLOP3.LUT P1, PT, P1, PT, PT, 0x8, 0x80 ;  /* 0x000000000080781c */ /* 0x000fe40000f2e170 */
[----:B------:R-:W-:Y:S01]  /*49f0*/  PRMT R17, R109, 0x7632, R17 ;  /* 0x000076326d117816 */ /* 0x000fe20000000011 */
        /* <DEDUP_REMOVED lines=10> */
.L_x_5267:
        /* <DEDUP_REMOVED lines=13> */
.L_x_5269:
[----:B------:R-:W-:Y:S05]  /*4b70*/  BSYNC.RECONVERGENT B2 ;  /* 0x0000000000027941 */ /* 0x000fea0003800200 */
.L_x_5268:
        /* <DEDUP_REMOVED lines=43> */
.L_x_5266:
[----:B------:R-:W-:Y:S05]  /*4e30*/  BSYNC.RECONVERGENT B1 ;  /* 0x0000000000017941 */ /* 0x000fea0003800200 */
.L_x_5265:
        /* <DEDUP_REMOVED lines=22> */
.L_x_5272:
        /* <DEDUP_REMOVED lines=13> */
.L_x_5274:
[----:B------:R-:W-:Y:S05]  /*5070*/  BSYNC.RECONVERGENT B2 ;  /* 0x0000000000027941 */ /* 0x000fea0003800200 */
.L_x_5273:
        /* <DEDUP_REMOVED lines=43> */
.L_x_5271:
[----:B------:R-:W-:Y:S05]  /*5330*/  BSYNC.RECONVERGENT B1 ;  /* 0x0000000000017941 */ /* 0x000fea0003800200 */
.L_x_5270:
[----:B------:R-:W-:Y:S01]  /*5340*/  I2FP.F32.U32 R109, R24 ;  /* 0x00000018006d7245 */ /* 0x000fe20000201000 */
[----:B------:R-:W-:Y:S01]  /*5350*/  IMAD.U32 R24, R110, 0x10000, RZ ;  /* 0x000100006e187824 */ /* 0x000fe200078e00ff */
[----:B------:R-:W-:Y:S01]  /*5360*/  ISETP.NE.AND P4, PT, R28, 0x1, PT ;  /* 0x000000011c00780c */ /* 0x000fe20003f85270 */
[----:B------:R-:W-:Y:S01]  /*5370*/  BSSY.RECONVERGENT B1, `(.L_x_5275) ;  /* 0x000004d000017945 */ /* 0x000fe20003800200 */
[----:B------:R-:W-:Y:S01]  /*5380*/  PRMT R110, R110, 0x7632, R110 ;  /* 0x000076326e6e7816 */ /* 0x000fe2000000006e */
        /* <DEDUP_REMOVED lines=18> */
.L_x_5277:
        /* <DEDUP_REMOVED lines=13> */
.L_x_5279:
[----:B------:R-:W-:Y:S05]  /*5580*/  BSYNC.RECONVERGENT B2 ;  /* 0x0000000000027941 */ /* 0x000fea0003800200 */
.L_x_5278:
        /* <DEDUP_REMOVED lines=43> */
.L_x_5276:
[----:B------:R-:W-:Y:S05]  /*5840*/  BSYNC.RECONVERGENT B1 ;  /* 0x0000000000017941 */ /* 0x000fea0003800200 */
.L_x_5275:
        /* <DEDUP_REMOVED lines=22> */
.L_x_5282:
        /* <DEDUP_REMOVED lines=13> */
.L_x_5284:
[----:B------:R-:W-:Y:S05]  /*5a80*/  BSYNC.RECONVERGENT B2 ;  /* 0x0000000000027941 */ /* 0x000fea0003800200 */
.L_x_5283:
        /* <DEDUP_REMOVED lines=43> */
.L_x_5281:
[----:B------:R-:W-:Y:S05]  /*5d40*/  BSYNC.RECONVERGENT B1 ;  /* 0x0000000000017941 */ /* 0x000fea0003800200 */
.L_x_5280:
[----:B------:R-:W-:Y:S01]  /*5d50*/  I2FP.F32.U32 R109, R24 ;  /* 0x00000018006d7245 */ /* 0x000fe20000201000 */
[----:B------:R-:W-:Y:S01]  /*5d60*/  IMAD.U32 R24, R111, 0x10000, RZ ;  /* 0x000100006f187824 */ /* 0x000fe200078e00ff */
[----:B------:R-:W-:Y:S01]  /*5d70*/  ISETP.NE.AND P6, PT, R108, 0x1, PT ;  /* 0x000000016c00780c */ /* 0x000fe20003fc5270 */
[----:B------:R-:W-:Y:S01]  /*5d80*/  BSSY.RECONVERGENT B1, `(.L_x_5285) ;  /* 0x000004f000017945 */ /* 0x000fe20003800200 */
[----:B------:R-:W-:Y:S02]  /*5d90*/  IMAD.MOV.U32 R30, RZ, RZ, 0x2 ;  /* 0x00000002ff1e7424 */ /* 0x000fe400078e00ff */
[----:B------:R-:W-:Y:S01]  /*5da0*/  FFMA.FTZ R109, R109, R16, 1.1641532182693481445e-10 ;  /* 0x2f0000006d6d7423 */ /* 0x000fe20000010010 */
[----:B------:R-:W-:Y:S01]  /*5db0*/  FMUL.FTZ R127, R24, UR4 ;  /* 0x00000004187f7c20 */ /* 0x000fe20008410000 */
[----:B------:R-:W-:Y:S02]  /*5dc0*/  PRMT R24, R111, 0x7632, R24 ;  /* 0x000076326f187816 */ /* 0x000fe40000000018 */
        /* <DEDUP_REMOVED lines=15> */
.L_x_5287:
        /* <DEDUP_REMOVED lines=15> */
.L_x_5289:
[----:B------:R-:W-:Y:S05]  /*5fb0*/  BSYNC.RECONVERGENT B2 ;  /* 0x0000000000027941 */ /* 0x000fea0003800200 */
.L_x_5288:
        /* <DEDUP_REMOVED lines=43> */
.L_x_5286:
[----:B------:R-:W-:Y:S05]  /*6270*/  BSYNC.RECONVERGENT B1 ;  /* 0x0000000000017941 */ /* 0x000fea0003800200 */
.L_x_5285:
        /* <DEDUP_REMOVED lines=11> */
[----:B------:R-:W-:-:S05]  /*6330*/  FMUL.FTZ R129, R16, R87 ;  /* 0x0000005710817220 */ /* 0x000fca0000410000 */
[----:B------:R-:W-:-:S07]  /*6340*/  F2FP.BF16.F32.PACK_AB R111, R129, R127 ;  /* 0x0000007f816f723e */ /* 0x000fce00000010ff */
.L_x_5249:
        /* <DEDUP_REMOVED lines=11> */
[----:B------:R-:W-:Y:S01]  /*6400*/  LOP3.LUT R14, R14, R16, R137, 0xfe, !PT ;  /* 0x000000100e0e7212 */ /* 0x000fe200078efe89 */
[----:B------:R-:W-:Y:S01]  /*6410*/  IMAD.MOV.U32 R16, RZ, RZ, R12 ;  /* 0x000000ffff107224 */ /* 0x000fe200078e000c */
[----:B------:R-:W-:Y:S02]  /*6420*/  SEL R137, RZ, 0x1, !P6 ;  /* 0x00000001ff897807 */ /* 0x000fe40007000000 */
[----:B------:R-:W-:Y:S01]  /*6430*/  LOP3.LUT R143, R143, R142, RZ, 0xfc, !PT ;  /* 0x0000008e8f8f7212 */ /* 0x000fe200078efcff */
[----:B0-----:R-:W-:Y:S01]  /*6440*/  IMAD.WIDE.U32 R144, R10, 0x10, R144 ;  /* 0x000000100a907825 */ /* 0x001fe200078e0090 */
[----:B------:R-:W-:-:S02]  /*6450*/  LOP3.LUT R142, R14, R137, RZ, 0xfc, !PT ;  /* 0x000000890e8e7212 */ /* 0x000fc400078efcff */
[C---:B------:R-:W-:Y:S02]  /*6460*/  IADD3 R12, PT, PT, R10.reuse, 0x80, RZ ;  /* 0x000000800a0c7810 */ /* 0x040fe40007ffe0ff */
[----:B------:R0:W-:Y:S01]  /*6470*/  STG.E.128 desc[UR6][R144.64], R108 ;  /* 0x0000006c90007986 */ /* 0x0001e2000c101d06 */
[----:B-1----:R-:W-:-:S05]  /*6480*/  IMAD.WIDE.U32 R140, R10, 0x8, R140 ;  /* 0x000000080a8c7825 */ /* 0x002fca00078e008c */
[----:B------:R0:W-:Y:S02]  /*6490*/  STG.E.64 desc[UR6][R140.64], R142 ;  /* 0x0000008e8c007986 */ /* 0x0001e4000c101b06 */
.L_x_5208:
[----:B----4-:R-:W-:Y:S05]  /*64a0*/  BSYNC.RECONVERGENT B0 ;  /* 0x0000000000007941 */ /* 0x010fea0003800200 */
.L_x_5207:
[----:B------:R-:W-:Y:S01]  /*64b0*/  ISETP.GE.U32.AND P0, PT, R4, 0x100, PT ;  /* 0x000001000400780c */ /* 0x000fe20003f06070 */
[----:B------:R-:W-:Y:S03]  /*64c0*/  BSSY.RECONVERGENT B0, `(.L_x_5290) ;  /* 0x0000550000007945 */ /* 0x000fe60003800200 */
[----:B------:R-:W-:-:S09]  /*64d0*/  P2R R14, PR, RZ, 0x1 ;  /* 0x00000001ff0e7803 */ /* 0x000fd20000000000 */
        /* <DEDUP_REMOVED lines=14> */
[----:B0-----:R-:W-:-:S09]  /*65c0*/  IMAD.MOV.U32 R18, RZ, RZ, R26 ;  /* 0x000000ffff127224 */ /* 0x001fd200078e001a */
        /* <DEDUP_REMOVED lines=11> */
.L_x_5295:
        /* <DEDUP_REMOVED lines=13> */
.L_x_5297:
[----:B------:R-:W-:Y:S05]  /*6750*/  BSYNC.RECONVERGENT B2 ;  /* 0x0000000000027941 */ /* 0x000fea0003800200 */
.L_x_5296:
        /* <DEDUP_REMOVED lines=43> */
.L_x_5294:
[----:B------:R-:W-:Y:S05]  /*6a10*/  BSYNC.RECONVERGENT B1 ;  /* 0x0000000000017941 */ /* 0x000fea0003800200 */
.L_x_5293:
[----:B------:R-:W0:Y:S01]  /*6a20*/  LDC R24, c[0x0][0x408] ;  /* 0x00010200ff187b82 */ /* 0x000e220000000800 */
[----:B------:R-:W-:Y:S01]  /*6a30*/  I2FP.F32.U32 R19, R18 ;  /* 0x0000001200137245 */ /* 0x000fe20000201000 */
[----:B------:R-:W-:Y:S02]  /*6a40*/  HFMA2 R18, -RZ, RZ, 0.1171875, 0 ;  /* 0x2f800000ff127431 */ /* 0x000fe400000001ff */
        /* <DEDUP_REMOVED lines=25> */
.L_x_5300:
        /* <DEDUP_REMOVED lines=13> */
.L_x_5302:
[----:B------:R-:W-:Y:S05]  /*6cb0*/  BSYNC.RECONVERGENT B2 ;  /* 0x0000000000027941 */ /* 0x000fea0003800200 */
.L_x_5301:
        /* <DEDUP_REMOVED lines=43> */
.L_x_5299:
[----:B------:R-:W-:Y:S05]  /*6f70*/  BSYNC.RECONVERGENT B1 ;  /* 0x0000000000017941 */ /* 0x000fea0003800200 */
.L_x_5298:
        /* <DEDUP_REMOVED lines=24> */
.L_x_5305:
        /* <DEDUP_REMOVED lines=13> */
.L_x_5307:
[----:B------:R-:W-:Y:S05]  /*71d0*/  BSYNC.RECONVERGENT B2 ;  /* 0x0000000000027941 */ /* 0x000fea0003800200 */
.L_x_5306:
        /* <DEDUP_REMOVED lines=43> */
.L_x_5304:
[----:B------:R-:W-:Y:S05]  /*7490*/  BSYNC.RECONVERGENT B1 ;  /* 0x0000000000017941 */ /* 0x000fea0003800200 */
.L_x_5303:
        /* <DEDUP_REMOVED lines=11> */
[----:B------:R-:W-:Y:S02]  /*7550*/  PLOP3.LUT P1, PT, P1, PT, PT, 0x8, 0x80 ;  /* 0x000000000080781c */ /* 0x000fe40000f2e170 */
[----:B------:R-:W-:Y:S01]  /*7560*/  PRMT R25, R109, 0x7632, R25 ;  /* 0x000076326d197816 */ /* 0x000fe20000000019 */
        /* <DEDUP_REMOVED lines=11> */
.L_x_5310:
        /* <DEDUP_REMOVED lines=13> */
.L_x_5312:
[----:B------:R-:W-:Y:S05]  /*76f0*/  BSYNC.RECONVERGENT B2 ;  /* 0x0000000000027941 */ /* 0x000fea0003800200 */
.L_x_5311:
        /* <DEDUP_REMOVED lines=43> */
.L_x_5309:
[----:B------:R-:W-:Y:S05]  /*79b0*/  BSYNC.RECONVERGENT B1 ;  /* 0x0000000000017941 */ /* 0x000fea0003800200 */
.L_x_5308:
[----:B------:R-:W-:Y:S01]  /*79c0*/  I2FP.F32.U32 R109, R28 ;  /* 0x0000001c006d7245 */ /* 0x000fe20000201000 */
[----:B------:R-:W-:Y:S01]  /*79d0*/  IMAD.U32 R25, R25, 0x10000, RZ ;  /* 0x0001000019197824 */ /* 0x000fe200078e00ff */
        /* <DEDUP_REMOVED lines=22> */
.L_x_5315:
        /* <DEDUP_REMOVED lines=13> */
.L_x_5317:
[----:B------:R-:W-:Y:S05]  /*7c10*/  BSYNC.RECONVERGENT B2 ;  /* 0x0000000000027941 */ /* 0x000fea0003800200 */
.L_x_5316:
        /* <DEDUP_REMOVED lines=43> */
.L_x_5314:
[----:B------:R-:W-:Y:S05]  /*7ed0*/  BSYNC.RECONVERGENT B1 ;  /* 0x0000000000017941 */ /* 0x000fea0003800200 */
.L_x_5313:
        /* <DEDUP_REMOVED lines=24> */
.L_x_5320:
        /* <DEDUP_REMOVED lines=13> */
.L_x_5322:
[----:B------:R-:W-:Y:S05]  /*8130*/  BSYNC.RECONVERGENT B2 ;  /* 0x0000000000027941 */ /* 0x000fea0003800200 */
.L_x_5321:
        /* <DEDUP_REMOVED lines=43> */
.L_x_5319:
[----:B------:R-:W-:Y:S05]  /*83f0*/  BSYNC.RECONVERGENT B1 ;  /* 0x0000000000017941 */ /* 0x000fea0003800200 */
.L_x_5318:
        /* <DEDUP_REMOVED lines=24> */
.L_x_5325:
        /* <DEDUP_REMOVED lines=13> */
.L_x_5327:
[----:B------:R-:W-:Y:S05]  /*8650*/  BSYNC.RECONVERGENT B2 ;  /* 0x0000000000027941 */ /* 0x000fea0003800200 */
.L_x_5326:
        /* <DEDUP_REMOVED lines=43> */
.L_x_5324:
[----:B------:R-:W-:Y:S05]  /*8910*/  BSYNC.RECONVERGENT B1 ;  /* 0x0000000000017941 */ /* 0x000fea0003800200 */
.L_x_5323:
[----:B------:R-:W-:Y:S01]  /*8920*/  I2FP.F32.U32 R109, R28 ;  /* 0x0000001c006d7245 */ /* 0x000fe20000201000 */
[----:B------:R-:W-:Y:S01]  /*8930*/  IMAD.U32 R28, R111, 0x10000, RZ ;  /* 0x000100006f1c7824 */ /* 0x000fe200078e00ff */
[----:B------:R-:W-:Y:S01]  /*8940*/  ISETP.NE.AND P6, PT, R108, 0x1, PT ;  /* 0x000000016c00780c */ /* 0x000fe20003fc5270 */
[----:B------:R-:W-:Y:S01]  /*8950*/  BSSY.RECONVERGENT B1, `(.L_x_5328) ;  /* 0x0000050000017945 */ /* 0x000fe20003800200 */
[----:B------:R-:W-:Y:S01]  /*8960*/  MOV R30, 0x2 ;  /* 0x00000002001e7802 */ /* 0x000fe20000000f00 */
[----:B------:R-:W-:Y:S01]  /*8970*/  FFMA.FTZ R109, R109, R18, 1.1641532182693481445e-10 ;  /* 0x2f0000006d6d7423 */ /* 0x000fe20000010012 */
[----:B------:R-:W-:Y:S01]  /*8980*/  FMUL.FTZ R131, R28, UR4 ;  /* 0x000000041c837c20 */ /* 0x000fe20008410000 */
[----:B------:R-:W-:-:S03]  /*8990*/  IMAD.U32 R28, R35, 0x10000, RZ ;  /* 0x00010000231c7824 */ /* 0x000fc600078e00ff */
[----:B------:R-:W-:Y:S01]  /*89a0*/  FMUL.FTZ R131, R131, R24 ;  /* 0x0000001883837220 */ /* 0x000fe20000410000 */
[----:B------:R-:W-:Y:S01]  /*89b0*/  FSETP.GTU.FTZ.AND P5, PT, R109, R22, PT ;  /* 0x000000166d00720b */ /* 0x000fe20003fbc000 */
[----:B------:R-:W-:-:S03]  /*89c0*/  IMAD.MOV.U32 R109, RZ, RZ, R26 ;  /* 0x000000ffff6d7224 */ /* 0x000fc600078e001a */
        /* <DEDUP_REMOVED lines=13> */
.L_x_5330:
        /* <DEDUP_REMOVED lines=15> */
.L_x_5332:
[----:B------:R-:W-:Y:S05]  /*8b90*/  BSYNC.RECONVERGENT B2 ;  /* 0x0000000000027941 */ /* 0x000fea0003800200 */
.L_x_5331:
        /* <DEDUP_REMOVED lines=43> */
.L_x_5329:
[----:B------:R-:W-:Y:S05]  /*8e50*/  BSYNC.RECONVERGENT B1 ;  /* 0x0000000000017941 */ /* 0x000fea0003800200 */
.L_x_5328:
[----:B------:R-:W-:Y:S01]  /*8e60*/  I2FP.F32.U32 R109, R109 ;  /* 0x0000006d006d7245 */ /* 0x000fe20000201000 */
[----:B------:R-:W-:Y:S01]  /*8e70*/  IMAD.U32 R28, R28, 0x10000, RZ ;  /* 0x000100001c1c7824 */ /* 0x000fe200078e00ff */
[----:B------:R-:W-:Y:S02]  /*8e80*/  PRMT R108, R35, 0x7632, R108 ;  /* 0x00007632236c7816 */ /* 0x000fe4000000006c */
[----:B------:R-:W-:Y:S01]  /*8e90*/  F2FP.BF16.F32.PACK_AB R110, R121, R119 ;  /* 0x00000077796e723e */ /* 0x000fe200000010ff */
[----:B------:R-:W-:Y:S01]  /*8ea0*/  FFMA.FTZ R109, R109, R18, 1.1641532182693481445e-10 ;  /* 0x2f0000006d6d7423 */ /* 0x000fe20000010012 */
[----:B------:R-:W-:Y:S01]  /*8eb0*/  FMUL.FTZ R111, R28, UR4 ;  /* 0x000000041c6f7c20 */ /* 0x000fe20008410000 */
[----:B------:R-:W-:Y:S02]  /*8ec0*/  SHF.L.U32 R133, R108, 0x10, RZ ;  /* 0x000000106c857819 */ /* 0x000fe400000006ff */
[----:B------:R-:W-:Y:S01]  /*8ed0*/  F2FP.BF16.F32.PACK_AB R108, R21, R19 ;  /* 0x00000013156c723e */ /* 0x000fe200000010ff */
[----:B------:R-:W-:Y:S01]  /*8ee0*/  FMUL.FTZ R111, R111, R24 ;  /* 0x000000186f6f7220 */ /* 0x000fe20000410000 */
[----:B------:R-:W-:-:S02]  /*8ef0*/  FSETP.GTU.FTZ.AND P6, PT, R109, R22, PT ;  /* 0x000000166d00720b */ /* 0x000fc40003fdc000 */
[----:B------:R-:W-:Y:S02]  /*8f00*/  F2FP.BF16.F32.PACK_AB R109, R25, R23 ;  /* 0x00000017196d723e */ /* 0x000fe400000010ff */
[----:B------:R-:W-:Y:S02]  /*8f10*/  FSEL R18, R111, RZ, !P6 ;  /* 0x000000ff6f127208 */ /* 0x000fe40007000000 */
[----:B------:R-:W-:-:S03]  /*8f20*/  PLOP3.LUT P6, PT, P6, PT, PT, 0x8, 0x80 ;  /* 0x000000000080781c */ /* 0x000fc600037ce170 */
[----:B------:R-:W-:-:S05]  /*8f30*/  FFMA.FTZ R133, R18, R63, R133 ;  /* 0x0000003f12857223 */ /* 0x000fca0000010085 */
[----:B------:R-:W-:Y:S01]  /*8f40*/  F2FP.BF16.F32.PACK_AB R111, R133, R131 ;  /* 0x00000083856f723e */ /* 0x000fe200000010ff */
[----:B------:R-:W-:Y:S06]  /*8f50*/  BRA `(.L_x_5333) ;  /* 0x0000002800447947 */ /* 0x000fec0003800000 */
.L_x_5292:
        /* <DEDUP_REMOVED lines=16> */
.L_x_5336:
        /* <DEDUP_REMOVED lines=13> */
.L_x_5338:
[----:B------:R-:W-:Y:S05]  /*9130*/  BSYNC.RECONVERGENT B2 ;  /* 0x0000000000027941 */ /* 0x000fea0003800200 */
.L_x_5337:
        /* <DEDUP_REMOVED lines=43> */
.L_x_5335:
[----:B------:R-:W-:Y:S05]  /*93f0*/  BSYNC.RECONVERGENT B1 ;  /* 0x0000000000017941 */ /* 0x000fea0003800200 */
.L_x_5334:
[----:B------:R-:W0:Y:S01]  /*9400*/  LDC R24, c[0x0][0x408] ;  /* 0x00010200ff187b82 */ /* 0x000e220000000800 */
[----:B------:R-:W-:Y:S01]  /*9410*/  I2FP.F32.U32 R19, R18 ;  /* 0x0000001200137245 */ /* 0x000fe20000201000 */
[----:B------:R-:W-:Y:S02]  /*9420*/  HFMA2 R18, -RZ, RZ, 0.1171875, 0 ;  /* 0x2f800000ff127431 */ /* 0x000fe400000001ff */
[C---:B-----5:R-:W-:Y:S01]  /*9430*/  IMAD.U32 R16, R108.reuse, 0x10000, RZ ;  /* 0x000100006c107824 */ /* 0x060fe200078e00ff */
[----:B------:R-:W-:Y:S01]  /*9440*/  ISETP.NE.AND P1, PT, R23, 0x1, PT ;  /* 0x000000011700780c */ /* 0x000fe20003f25270 */
[----:B------:R-:W-:Y:S01]  /*9450*/  BSSY.RECONVERGENT B1, `(.L_x_5339) ;  /* 0x000004f000017945 */ /* 0x000fe20003800200 */
[----:B------:R-:W-:Y:S01]  /*9460*/  PRMT R108, R108, 0x7632, R108 ;  /* 0x000076326c6c7816 */ /* 0x000fe2000000006c */
[----:B------:R-:W-:Y:S01]  /*9470*/  FMUL.FTZ R21, R16, UR4 ;  /* 0x0000000410157c20 */ /* 0x000fe20008410000 */
[----:B------:R-:W1:Y:S01]  /*9480*/  LDC R22, c[0x0][0x404] ;  /* 0x00010100ff167b82 */ /* 0x000e620000000800 */
[----:B------:R-:W-:-:S02]  /*9490*/  IMAD.MOV.U32 R25, RZ, RZ, 0x2 ;  /* 0x00000002ff197424 */ /* 0x000fc400078e00ff */
        /* <DEDUP_REMOVED lines=17> */
.L_x_5341:
        /* <DEDUP_REMOVED lines=13> */
.L_x_5343:
[----:B------:R-:W-:Y:S05]  /*9680*/  BSYNC.RECONVERGENT B2 ;  /* 0x0000000000027941 */ /* 0x000fea0003800200 */
.L_x_5342:
        /* <DEDUP_REMOVED lines=43> */
.L_x_5340:
[----:B------:R-:W-:Y:S05]  /*9940*/  BSYNC.RECONVERGENT B1 ;  /* 0x0000000000017941 */ /* 0x000fea0003800200 */
.L_x_5339:
        /* <DEDUP_REMOVED lines=22> */
.L_x_5346:
        /* <DEDUP_REMOVED lines=13> */
.L_x_5348:
[----:B------:R-:W-:Y:S05]  /*9b80*/  BSYNC.RECONVERGENT B2 ;  /* 0x0000000000027941 */ /* 0x000fea0003800200 */
.L_x_5347:
        /* <DEDUP_REMOVED lines=43> */
.L_x_5345:
[----:B------:R-:W-:Y:S05]  /*9e40*/  BSYNC.RECONVERGENT B1 ;  /* 0x0000000000017941 */ /* 0x000fea0003800200 */
.L_x_5344:
        /* <DEDUP_REMOVED lines=23> */
.L_x_5351:
        /* <DEDUP_REMOVED lines=13> */
.L_x_5353:
[----:B------:R-:W-:Y:S05]  /*a090*/  BSYNC.RECONVERGENT B2 ;  /* 0x0000000000027941 */ /* 0x000fea0003800200 */
.L_x_5352:
        /* <DEDUP_REMOVED lines=43> */
.L_x_5350:
[----:B------:R-:W-:Y:S05]  /*a350*/  BSYNC.RECONVERGENT B1 ;  /* 0x0000000000017941 */ /* 0x000fea0003800200 */
.L_x_5349:
        /* <DEDUP_REMOVED lines=22> */
.L_x_5356:
        /* <DEDUP_REMOVED lines=13> */
.L_x_5358:
[----:B------:R-:W-:Y:S05]  /*a590*/  BSYNC.RECONVERGENT B2 ;  /* 0x0000000000027941 */ /* 0x000fea0003800200 */
.L_x_5357:
        /* <DEDUP_REMOVED lines=43> */
.L_x_5355:
[----:B------:R-:W-:Y:S05]  /*a850*/  BSYNC.RECONVERGENT B1 ;  /* 0x0000000000017941 */ /* 0x000fea0003800200 */
.L_x_5354:
        /* <DEDUP_REMOVED lines=23> */
.L_x_5361:
        /* <DEDUP_REMOVED lines=13> */
.L_x_5363:
[----:B------:R-:W-:Y:S05]  /*aaa0*/  BSYNC.RECONVERGENT B2 ;  /* 0x0000000000027941 */ /* 0x000fea0003800200 */
.L_x_5362:
        /* <DEDUP_REMOVED lines=43> */
.L_x_5360:
[----:B------:R-:W-:Y:S05]  /*ad60*/  BSYNC.RECONVERGENT B1 ;  /* 0x0000000000017941 */ /* 0x000fea0003800200 */
.L_x_5359:
        /* <DEDUP_REMOVED lines=22> */
.L_x_5366:
        /* <DEDUP_REMOVED lines=13> */
.L_x_5368:
[----:B------:R-:W-:Y:S05]  /*afa0*/  BSYNC.RECONVERGENT B2 ;  /* 0x0000000000027941 */ /* 0x000fea0003800200 */
.L_x_5367:
        /* <DEDUP_REMOVED lines=43> */
.L_x_5365:
[----:B------:R-:W-:Y:S05]  /*b260*/  BSYNC.RECONVERGENT B1 ;  /* 0x0000000000017941 */ /* 0x000fea0003800200 */
.L_x_5364:
[----:B------:R-:W-:Y:S01]  /*b270*/  I2FP.F32.U32 R109, R28 ;  /* 0x0000001c006d7245 */ /* 0x000fe20000201000 */
[----:B------:R-:W-:Y:S01]  /*b280*/  IMAD.U32 R28, R111, 0x10000, RZ ;  /* 0x000100006f1c7824 */ /* 0x000fe200078e00ff */
[----:B------:R-:W-:Y:S01]  /*b290*/  ISETP.NE.AND P6, PT, R110, 0x1, PT ;  /* 0x000000016e00780c */ /* 0x000fe20003fc5270 */
[----:B------:R-:W-:Y:S01]  /*b2a0*/  BSSY.RECONVERGENT B1, `(.L_x_5369) ;  /* 0x000004f000017945 */ /* 0x000fe20003800200 */
[----:B------:R-:W-:Y:S02]  /*b2b0*/  IMAD.MOV.U32 R30, RZ, RZ, 0x2 ;  /* 0x00000002ff1e7424 */ /* 0x000fe400078e00ff */
[----:B------:R-:W-:Y:S01]  /*b2c0*/  FFMA.FTZ R109, R109, R18, 1.1641532182693481445e-10 ;  /* 0x2f0000006d6d7423 */ /* 0x000fe20000010012 */
[----:B------:R-:W-:Y:S01]  /*b2d0*/  FMUL.FTZ R131, R28, UR4 ;  /* 0x000000041c837c20 */ /* 0x000fe20008410000 */
[----:B------:R-:W-:-:S03]  /*b2e0*/  PRMT R28, R111, 0x7632, R28 ;  /* 0x000076326f1c7816 */ /* 0x000fc6000000001c */
        /* <DEDUP_REMOVED lines=15> */
.L_x_5371:
        /* <DEDUP_REMOVED lines=15> */
.L_x_5373:
[----:B------:R-:W-:Y:S05]  /*b4d0*/  BSYNC.RECONVERGENT B2 ;  /* 0x0000000000027941 */ /* 0x000fea0003800200 */
.L_x_5372:
        /* <DEDUP_REMOVED lines=43> */
.L_x_5370:
[----:B------:R-:W-:Y:S05]  /*b790*/  BSYNC.RECONVERGENT B1 ;  /* 0x0000000000017941 */ /* 0x000fea0003800200 */
.L_x_5369:
        /* <DEDUP_REMOVED lines=13> */
.L_x_5333:
        /* <DEDUP_REMOVED lines=21> */
.L_x_5291:
[----:B------:R-:W-:Y:S05]  /*b9c0*/  BSYNC.RECONVERGENT B0 ;  /* 0x0000000000007941 */ /* 0x000fea0003800200 */
.L_x_5290:
[----:B------:R-:W-:Y:S01]  /*b9d0*/  ISETP.GE.U32.AND P0, PT, R4, 0x180, PT ;  /* 0x000001800400780c */ /* 0x000fe20003f06070 */
[----:B------:R-:W-:-:S12]  /*b9e0*/  BSSY.RECONVERGENT B0, `(.L_x_5374) ;  /* 0x000054f000007945 */ /* 0x000fd80003800200 */
[----:B------:R-:W-:Y:S05]  /*b9f0*/  @!P0 BRA `(.L_x_5375) ;  /* 0x0000005400348947 */ /* 0x000fea0003800000 */
[----:B------:R-:W-:Y:S01]  /*ba00*/  ISETP.NE.U32.AND P1, PT, RZ, UR10, PT ;  /* 0x0000000aff007c0c */ /* 0x000fe2000bf25070 */
[----:B0-2---:R-:W0:Y:S03]  /*ba10*/  LDC.64 R108, c[0x0][0x390] ;  /* 0x0000e400ff6c7b82 */ /* 0x005e260000000a00 */
        /* <DEDUP_REMOVED lines=23> */
.L_x_5379:
        /* <DEDUP_REMOVED lines=13> */
.L_x_5381:
[----:B------:R-:W-:Y:S05]  /*bc60*/  BSYNC.RECONVERGENT B2 ;  /* 0x0000000000027941 */ /* 0x000fea0003800200 */
.L_x_5380:
        /* <DEDUP_REMOVED lines=42> */
.L_x_5378:
[----:B------:R-:W-:Y:S05]  /*bf10*/  BSYNC.RECONVERGENT B1 ;  /* 0x0000000000017941 */ /* 0x000fea0003800200 */
.L_x_5377:
[----:B------:R-:W0:Y:S01]  /*bf20*/  LDC R24, c[0x0][0x408] ;  /* 0x00010200ff187b82 */ /* 0x000e220000000800 */
[----:B------:R-:W-:Y:S01]  /*bf30*/  I2FP.F32.U32 R27, R18 ;  /* 0x00000012001b7245 */ /* 0x000fe20000201000 */
[----:B------:R-:W-:Y:S01]  /*bf40*/  IMAD.MOV.U32 R20, RZ, RZ, 0x2f800000 ;  /* 0x2f800000ff147424 */ /* 0x000fe200078e00ff */
[----:B-----5:R-:W-:Y:S01]  /*bf50*/  SHF.L.U32 R16, R108, 0x10, RZ ;  /* 0x000000106c107819 */ /* 0x020fe200000006ff */
[----:B------:R-:W-:Y:S01]  /*bf60*/  BSSY.RECONVERGENT B1, `(.L_x_5382) ;  /* 0x0000051000017945 */ /* 0x000fe20003800200 */
[----:B------:R-:W-:Y:S01]  /*bf70*/  ISETP.NE.AND P2, PT, R28, 0x1, PT ;  /* 0x000000011c00780c */ /* 0x000fe20003f45270 */
[----:B------:R-:W-:Y:S01]  /*bf80*/  FFMA.FTZ R27, R27, R20, 1.1641532182693481445e-10 ;  /* 0x2f0000001b1b7423 */ /* 0x000fe20000010014 */
[----:B------:R-:W-:Y:S01]  /*bf90*/  PRMT R108, R108, 0x7632, R108 ;  /* 0x000076326c6c7816 */ /* 0x000fe2000000006c */
[----:B------:R-:W1:Y:S01]  /*bfa0*/  LDC R22, c[0x0][0x404] ;  /* 0x00010100ff167b82 */ /* 0x000e620000000800 */
[----:B------:R-:W-:Y:S01]  /*bfb0*/  FMUL.FTZ R29, R16, UR4 ;  /* 0x00000004101d7c20 */ /* 0x000fe20008410000 */
[----:B------:R-:W-:Y:S01]  /*bfc0*/  IMAD.U32 R16, R32, 0x10000, RZ ;  /* 0x0001000020107824 */ /* 0x000fe200078e00ff */
[----:B------:R-:W-:Y:S01]  /*bfd0*/  MOV R18, R26 ;  /* 0x0000001a00127202 */ /* 0x000fe20000000f00 */
[----:B------:R-:W-:-:S02]  /*bfe0*/  IMAD.MOV.U32 R30, RZ, RZ, 0x2 ;  /* 0x00000002ff1e7424 */ /* 0x000fc400078e00ff */
[----:B0-----:R-:W-:Y:S01]  /*bff0*/  FMUL.FTZ R29, R29, R24 ;  /* 0x000000181d1d7220 */ /* 0x001fe20000410000 */
[----:B-1----:R-:W-:-:S04]  /*c000*/  FSETP.GTU.FTZ.AND P1, PT, R27, R22, PT ;  /* 0x000000161b00720b */ /* 0x002fc80003f3c000 */
        /* <DEDUP_REMOVED lines=13> */
.L_x_5384:
        /* <DEDUP_REMOVED lines=13> */
.L_x_5386:
[----:B------:R-:W-:Y:S05]  /*c1b0*/  BSYNC.RECONVERGENT B2 ;  /* 0x0000000000027941 */ /* 0x000fea0003800200 */
.L_x_5385:
        /* <DEDUP_REMOVED lines=43> */
.L_x_5383:
[----:B------:R-:W-:Y:S05]  /*c470*/  BSYNC.RECONVERGENT B1 ;  /* 0x0000000000017941 */ /* 0x000fea0003800200 */
.L_x_5382:
[----:B------:R-:W-:Y:S01]  /*c480*/  I2FP.F32.U32 R29, R18 ;  /* 0x00000012001d7245 */ /* 0x000fe20000201000 */
[----:B------:R-:W-:Y:S01]  /*c490*/  IMAD.U32 R108, R108, 0x10000, RZ ;  /* 0x000100006c6c7824 */ /* 0x000fe200078e00ff */
        /* <DEDUP_REMOVED lines=8> */
[----:B------:R-:W-:Y:S01]  /*c520*/  FSETP.GTU.FTZ.AND P1, PT, R29, R22, PT ;  /* 0x000000161d00720b */ /* 0x000fe20003f3c000 */
[----:B------:R-:W-:-:S03]  /*c530*/  IMAD.U32 R29, R18, 0x10000, RZ ;  /* 0x00010000121d7824 */ /* 0x000fc600078e00ff */
        /* <DEDUP_REMOVED lines=13> */
.L_x_5389:
        /* <DEDUP_REMOVED lines=13> */
.L_x_5391:
[----:B------:R-:W-:Y:S05]  /*c6e0*/  BSYNC.RECONVERGENT B2 ;  /* 0x0000000000027941 */ /* 0x000fea0003800200 */
.L_x_5390:
        /* <DEDUP_REMOVED lines=43> */
.L_x_5388:
[----:B------:R-:W-:Y:S05]  /*c9a0*/  BSYNC.RECONVERGENT B1 ;  /* 0x0000000000017941 */ /* 0x000fea0003800200 */
.L_x_5387:
        /* <DEDUP_REMOVED lines=24> */
.L_x_5394:
        /* <DEDUP_REMOVED lines=13> */
.L_x_5396:
[----:B------:R-:W-:Y:S05]  /*cc00*/  BSYNC.RECONVERGENT B2 ;  /* 0x0000000000027941 */ /* 0x000fea0003800200 */
.L_x_5395:
        /* <DEDUP_REMOVED lines=43> */
.L_x_5393:
[----:B------:R-:W-:Y:S05]  /*cec0*/  BSYNC.RECONVERGENT B1 ;  /* 0x0000000000017941 */ /* 0x000fea0003800200 */
.L_x_5392:
        /* <DEDUP_REMOVED lines=9> */
[----:B------:R-:W-:-:S02]  /*cf60*/  FMUL.FTZ R113, R113, R24 ;  /* 0x0000001871717220 */ /* 0x000fc40000410000 */
        /* <DEDUP_REMOVED lines=14> */
.L_x_5399:
        /* <DEDUP_REMOVED lines=13> */
.L_x_5401:
[----:B------:R-:W-:Y:S05]  /*d120*/  BSYNC.RECONVERGENT B2 ;  /* 0x0000000000027941 */ /* 0x000fea0003800200 */
.L_x_5400:
        /* <DEDUP_REMOVED lines=43> */
.L_x_5398:
[----:B------:R-:W-:Y:S05]  /*d3e0*/  BSYNC.RECONVERGENT B1 ;  /* 0x0000000000017941 */ /* 0x000fea0003800200 */
.L_x_5397:
        /* <DEDUP_REMOVED lines=24> */
.L_x_5404:
        /* <DEDUP_REMOVED lines=13> */
.L_x_5406:
[----:B------:R-:W-:Y:S05]  /*d640*/  BSYNC.RECONVERGENT B2 ;  /* 0x0000000000027941 */ /* 0x000fea0003800200 */
.L_x_5405:
        /* <DEDUP_REMOVED lines=43> */
.L_x_5403:
[----:B------:R-:W-:Y:S05]  /*d900*/  BSYNC.RECONVERGENT B1 ;  /* 0x0000000000017941 */ /* 0x000fea0003800200 */
.L_x_5402:
        /* <DEDUP_REMOVED lines=8> */
[----:B------:R-:W-:Y:S02]  /*d990*/  SHF.L.U32 R135, R28, 0x10, RZ ;  /* 0x000000101c877819 */ /* 0x000fe400000006ff */
        /* <DEDUP_REMOVED lines=15> */
.L_x_5409:
        /* <DEDUP_REMOVED lines=13> */
.L_x_5411:
[----:B------:R-:W-:Y:S05]  /*db60*/  BSYNC.RECONVERGENT B2 ;  /* 0x0000000000027941 */ /* 0x000fea0003800200 */
.L_x_5410:
        /* <DEDUP_REMOVED lines=43> */
.L_x_5408:
[----:B------:R-:W-:Y:S05]  /*de20*/  BSYNC.RECONVERGENT B1 ;  /* 0x0000000000017941 */ /* 0x000fea0003800200 */
.L_x_5407:
        /* <DEDUP_REMOVED lines=10> */
[----:B------:R-:W-:-:S04]  /*ded0*/  MOV R109, R26 ;  /* 0x0000001a006d7202 */ /* 0x000fc80000000f00 */
        /* <DEDUP_REMOVED lines=13> */
.L_x_5414:
        /* <DEDUP_REMOVED lines=15> */
.L_x_5416:
[----:B------:R-:W-:Y:S05]  /*e0a0*/  BSYNC.RECONVERGENT B2 ;  /* 0x0000000000027941 */ /* 0x000fea0003800200 */
.L_x_5415:
        /* <DEDUP_REMOVED lines=43> */
.L_x_5413:
[----:B------:R-:W-:Y:S05]  /*e360*/  BSYNC.RECONVERGENT B1 ;  /* 0x0000000000017941 */ /* 0x000fea0003800200 */
.L_x_5412:
[----:B------:R-:W-:Y:S01]  /*e370*/  I2FP.F32.U32 R109, R109 ;  /* 0x0000006d006d7245 */ /* 0x000fe20000201000 */
[----:B------:R-:W-:Y:S01]  /*e380*/  IMAD.U32 R28, R28, 0x10000, RZ ;  /* 0x000100001c1c7824 */ /* 0x000fe200078e00ff */
[----:B------:R-:W-:Y:S02]  /*e390*/  PRMT R108, R35, 0x7632, R108 ;  /* 0x00007632236c7816 */ /* 0x000fe4000000006c */
[----:B------:R-:W-:Y:S01]  /*e3a0*/  F2FP.BF16.F32.PACK_AB R110, R125, R123 ;  /* 0x0000007b7d6e723e */ /* 0x000fe200000010ff */
[----:B------:R-:W-:Y:S01]  /*e3b0*/  FFMA.FTZ R109, R109, R20, 1.1641532182693481445e-10 ;  /* 0x2f0000006d6d7423 */ /* 0x000fe20000010014 */
[----:B------:R-:W-:Y:S01]  /*e3c0*/  FMUL.FTZ R111, R28, UR4 ;  /* 0x000000041c6f7c20 */ /* 0x000fe20008410000 */
[----:B------:R-:W-:Y:S01]  /*e3d0*/  IMAD.U32 R137, R108, 0x10000, RZ ;  /* 0x000100006c897824 */ /* 0x000fe200078e00ff */
[----:B------:R-:W-:Y:S02]  /*e3e0*/  F2FP.BF16.F32.PACK_AB R108, R29, R27 ;  /* 0x0000001b1d6c723e */ /* 0x000fe400000010ff */
        /* <DEDUP_REMOVED lines=8> */
.L_x_5376:
[----:B------:R-:W-:Y:S01]  /*e470*/  ISETP.NE.AND P1, PT, R30, 0x1, PT ;  /* 0x000000011e00780c */ /* 0x000fe20003f25270 */
[----:B------:R-:W-:Y:S01]  /*e480*/  BSSY.RECONVERGENT B1, `(.L_x_5418) ;  /* 0x0000047000017945 */ /* 0x000fe20003800200 */
[----:B0-----:R-:W-:Y:S02]  /*e490*/  HFMA2 R28, -RZ, RZ, 0, 1.1920928955078125e-07 ;  /* 0x00000002ff1c7431 */ /* 0x001fe400000001ff */
        /* <DEDUP_REMOVED lines=13> */
.L_x_5420:
        /* <DEDUP_REMOVED lines=13> */
.L_x_5422:
[----:B------:R-:W-:Y:S05]  /*e640*/  BSYNC.RECONVERGENT B2 ;  /* 0x0000000000027941 */ /* 0x000fea0003800200 */
.L_x_5421:
        /* <DEDUP_REMOVED lines=42> */
.L_x_5419:
[----:B------:R-:W-:Y:S05]  /*e8f0*/  BSYNC.RECONVERGENT B1 ;  /* 0x0000000000017941 */ /* 0x000fea0003800200 */
.L_x_5418:
        /* <DEDUP_REMOVED lines=9> */
[----:B------:R-:W-:Y:S01]  /*e990*/  PRMT R108, R108, 0x7632, R108 ;  /* 0x000076326c6c7816 */ /* 0x000fe2000000006c */
[----:B------:R-:W-:-:S02]  /*e9a0*/  IMAD.MOV.U32 R18, RZ, RZ, R26 ;  /* 0x000000ffff127224 */ /* 0x000fc400078e001a */
[----:B------:R-:W-:Y:S01]  /*e9b0*/  FFMA.FTZ R27, R27, R20, 1.1641532182693481445e-10 ;  /* 0x2f0000001b1b7423 */ /* 0x000fe20000010014 */
[----:B0-----:R-:W-:-:S04]  /*e9c0*/  FMUL.FTZ R29, R29, R24 ;  /* 0x000000181d1d7220 */ /* 0x001fc80000410000 */
[----:B-1----:R-:W-:-:S04]  /*e9d0*/  FSETP.GTU.FTZ.AND P1, PT, R27, R22, PT ;  /* 0x000000161b00720b */ /* 0x002fc80003f3c000 */
        /* <DEDUP_REMOVED lines=13> */
.L_x_5425:
        /* <DEDUP_REMOVED lines=13> */
.L_x_5427:
[----:B------:R-:W-:Y:S05]  /*eb80*/  BSYNC.RECONVERGENT B2 ;  /* 0x0000000000027941 */ /* 0x000fea0003800200 */
.L_x_5426:
        /* <DEDUP_REMOVED lines=43> */
.L_x_5424:
[----:B------:R-:W-:Y:S05]  /*ee40*/  BSYNC.RECONVERGENT B1 ;  /* 0x0000000000017941 */ /* 0x000fea0003800200 */
.L_x_5423:
[----:B------:R-:W-:Y:S01]  /*ee50*/  I2FP.F32.U32 R29, R18 ;  /* 0x00000012001d7245 */ /* 0x000fe20000201000 */
[----:B------:R-:W-:Y:S01]  /*ee60*/  IMAD.U32 R108, R108, 0x10000, RZ ;  /* 0x000100006c6c7824 */ /* 0x000fe200078e00ff */
[----:B------:R-:W-:Y:S01]  /*ee70*/  ISETP.NE.AND P2, PT, R30, 0x1, PT ;  /* 0x000000011e00780c */ /* 0x000fe20003f45270 */
[----:B------:R-:W-:Y:S01]  /*ee80*/  BSSY.RECONVERGENT B1, `(.L_x_5428) ;  /* 0x000004d000017945 */ /* 0x000fe20003800200 */
[----:B------:R-:W-:Y:S02]  /*ee90*/  IMAD.MOV.U32 R28, RZ, RZ, R26 ;  /* 0x000000ffff1c7224 */ /* 0x000fe400078e001a */
[----:B------:R-:W-:Y:S01]  /*eea0*/  FFMA.FTZ R29, R29, R20, 1.1641532182693481445e-10 ;  /* 0x2f0000001d1d7423 */ /* 0x000fe20000010014 */
[----:B------:R-:W-:Y:S01]  /*eeb0*/  FMUL.FTZ R31, R108, UR4 ;  /* 0x000000046c1f7c20 */ /* 0x000fe20008410000 */
[----:B------:R-:W-:-:S03]  /*eec0*/  HFMA2 R108, -RZ, RZ, 0, 1.1920928955078125e-07 ;  /* 0x00000002ff6c7431 */ /* 0x000fc600000001ff */
[----:B------:R-:W-:Y:S01]  /*eed0*/  FMUL.FTZ R31, R31, R24 ;  /* 0x000000181f1f7220 */ /* 0x000fe20000410000 */
[----:B------:R-:W-:-:S04]  /*eee0*/  FSETP.GTU.FTZ.AND P1, PT, R29, R22, PT ;  /* 0x000000161d00720b */ /* 0x000fc80003f3c000 */
        /* <DEDUP_REMOVED lines=13> */
.L_x_5430:
        /* <DEDUP_REMOVED lines=13> */
.L_x_5432:
[----:B------:R-:W-:Y:S05]  /*f090*/  BSYNC.RECONVERGENT B2 ;  /* 0x0000000000027941 */ /* 0x000fea0003800200 */
.L_x_5431:
        /* <DEDUP_REMOVED lines=43> */
.L_x_5429:
[----:B------:R-:W-:Y:S05]  /*f350*/  BSYNC.RECONVERGENT B1 ;  /* 0x0000000000017941 */ /* 0x000fea0003800200 */
.L_x_5428:
[----:B------:R-:W-:Y:S01]  /*f360*/  I2FP.F32.U32 R31, R28 ;  /* 0x0000001c001f7245 */ /* 0x000fe20000201000 */
[----:B------:R-:W-:Y:S01]  /*f370*/  IMAD.U32 R28, R109, 0x10000, RZ ;  /* 0x000100006d1c7824 */ /* 0x000fe200078e00ff */
[----:B------:R-:W-:Y:S01]  /*f380*/  ISETP.NE.AND P2, PT, R108, 0x1, PT ;  /* 0x000000016c00780c */ /* 0x000fe20003f45270 */
[----:B------:R-:W-:Y:S01]  /*f390*/  BSSY.RECONVERGENT B1, `(.L_x_5433) ;  /* 0x000004d000017945 */ /* 0x000fe20003800200 */
[----:B------:R-:W-:Y:S02]  /*f3a0*/  HFMA2 R112, -RZ, RZ, 0, 1.1920928955078125e-07 ;  /* 0x00000002ff707431 */ /* 0x000fe400000001ff */
[----:B------:R-:W-:Y:S01]  /*f3b0*/  FFMA.FTZ R31, R31, R20, 1.1641532182693481445e-10 ;  /* 0x2f0000001f1f7423 */ /* 0x000fe20000010014 */
[----:B------:R-:W-:Y:S01]  /*f3c0*/  FMUL.FTZ R113, R28, UR4 ;  /* 0x000000041c717c20 */ /* 0x000fe20008410000 */
[----:B------:R-:W-:Y:S01]  /*f3d0*/  PRMT R28, R109, 0x7632, R28 ;  /* 0x000076326d1c7816 */ /* 0x000fe2000000001c */
[----:B------:R-:W-:Y:S02]  /*f3e0*/  IMAD.MOV.U32 R30, RZ, RZ, R26 ;  /* 0x000000ffff1e7224 */ /* 0x000fe400078e001a */
        /* <DEDUP_REMOVED lines=14> */
.L_x_5435:
        /* <DEDUP_REMOVED lines=13> */
.L_x_5437:
[----:B------:R-:W-:Y:S05]  /*f5a0*/  BSYNC.RECONVERGENT B2 ;  /* 0x0000000000027941 */ /* 0x000fea0003800200 */
.L_x_5436:
        /* <DEDUP_REMOVED lines=43> */
.L_x_5434:
[----:B------:R-:W-:Y:S05]  /*f860*/  BSYNC.RECONVERGENT B1 ;  /* 0x0000000000017941 */ /* 0x000fea0003800200 */
.L_x_5433:
[----:B------:R-:W-:Y:S01]  /*f870*/  I2FP.F32.U32 R109, R30 ;  /* 0x0000001e006d7245 */ /* 0x000fe20000201000 */
[----:B------:R-:W-:Y:S01]  /*f880*/  IMAD.U32 R28, R28, 0x10000, RZ ;  /* 0x000100001c1c7824 */ /* 0x000fe200078e00ff */
[----:B------:R-:W-:Y:S01]  /*f890*/  ISETP.NE.AND P3, PT, R112, 0x1, PT ;  /* 0x000000017000780c */ /* 0x000fe20003f65270 */
[----:B------:R-:W-:Y:S01]  /*f8a0*/  BSSY.RECONVERGENT B1, `(.L_x_5438) ;  /* 0x000004c000017945 */ /* 0x000fe20003800200 */
[----:B------:R-:W-:Y:S01]  /*f8b0*/  MOV R30, 0x2 ;  /* 0x00000002001e7802 */ /* 0x000fe20000000f00 */
[----:B------:R-:W-:Y:S01]  /*f8c0*/  FFMA.FTZ R109, R109, R20, 1.1641532182693481445e-10 ;  /* 0x2f0000006d6d7423 */ /* 0x000fe20000010014 */
[----:B------:R-:W-:-:S04]  /*f8d0*/  FMUL.FTZ R113, R28, UR4 ;  /* 0x000000041c717c20 */ /* 0x000fc80008410000 */
        /* <DEDUP_REMOVED lines=15> */
.L_x_5440:
        /* <DEDUP_REMOVED lines=13> */
.L_x_5442:
[----:B------:R-:W-:Y:S05]  /*faa0*/  BSYNC.RECONVERGENT B2 ;  /* 0x0000000000027941 */ /* 0x000fea0003800200 */
.L_x_5441:
        /* <DEDUP_REMOVED lines=43> */
.L_x_5439:
[----:B------:R-:W-:Y:S05]  /*fd60*/  BSYNC.RECONVERGENT B1 ;  /* 0x0000000000017941 */ /* 0x000fea0003800200 */
.L_x_5438:
[----:B------:R-:W-:Y:S01]  /*fd70*/  I2FP.F32.U32 R109, R28 ;  /* 0x0000001c006d7245 */ /* 0x000fe20000201000 */
[----:B------:R-:W-:Y:S01]  /*fd80*/  IMAD.U32 R28, R110, 0x10000, RZ ;  /* 0x000100006e1c7824 */ /* 0x000fe200078e00ff */
[----:B------:R-:W-:Y:S01]  /*fd90*/  ISETP.NE.AND P4, PT, R30, 0x1, PT ;  /* 0x000000011e00780c */ /* 0x000fe20003f85270 */
[----:B------:R-:W-:Y:S01]  /*fda0*/  BSSY.RECONVERGENT B1, `(.L_x_5443) ;  /* 0x000004d000017945 */ /* 0x000fe20003800200 */
[----:B------:R-:W-:Y:S01]  /*fdb0*/  PRMT R110, R110, 0x7632, R110 ;  /* 0x000076326e6e7816 */ /* 0x000fe2000000006e */
[----:B------:R-:W-:Y:S01]  /*fdc0*/  FFMA.FTZ R109, R109, R20, 1.1641532182693481445e-10 ;  /* 0x2f0000006d6d7423 */ /* 0x000fe20000010014 */
[----:B------:R-:W-:Y:S01]  /*fdd0*/  FMUL.FTZ R123, R28, UR4 ;  /* 0x000000041c7b7c20 */ /* 0x000fe20008410000 */
[----:B------:R-:W-:Y:S01]  /*fde0*/  MOV R108, 0x2 ;  /* 0x00000002006c7802 */ /* 0x000fe20000000f00 */
        /* <DEDUP_REMOVED lines=15> */
.L_x_5445:
        /* <DEDUP_REMOVED lines=13> */
.L_x_5447:
[----:B------:R-:W-:Y:S05]  /*ffb0*/  BSYNC.RECONVERGENT B2 ;  /* 0x0000000000027941 */ /* 0x000fea0003800200 */
.L_x_5446:
        /* <DEDUP_REMOVED lines=43> */
.L_x_5444:
[----:B------:R-:W-:Y:S05]  /*10270*/  BSYNC.RECONVERGENT B1 ;  /* 0x0000000000017941 */ /* 0x000fea0003800200 */
.L_x_5443:
[----:B------:R-:W-:Y:S01]  /*10280*/  I2FP.F32.U32 R109, R28 ;  /* 0x0000001c006d7245 */ /* 0x000fe20000201000 */
[----:B------:R-:W-:Y:S01]  /*10290*/  IMAD.U32 R110, R110, 0x10000, RZ ;  /* 0x000100006e6e7824 */ /* 0x000fe200078e00ff */
[----:B------:R-:W-:Y:S01]  /*102a0*/  ISETP.NE.AND P5, PT, R108, 0x1, PT ;  /* 0x000000016c00780c */ /* 0x000fe20003fa5270 */
[----:B------:R-:W-:Y:S02]  /*102b0*/  BSSY.RECONVERGENT B1, `(.L_x_5448) ;  /* 0x000004c000017945 */ /* 0x000fe40003800200 */
[----:B------:R-:W-:Y:S01]  /*102c0*/  FFMA.FTZ R109, R109, R20, 1.1641532182693481445e-10 ;  /* 0x2f0000006d6d7423 */ /* 0x000fe20000010014 */
[----:B------:R-:W-:Y:S01]  /*102d0*/  FMUL.FTZ R125, R110, UR4 ;  /* 0x000000046e7d7c20 */ /* 0x000fe20008410000 */
[----:B------:R-:W-:-:S03]  /*102e0*/  MOV R110, 0x2 ;  /* 0x00000002006e7802 */ /* 0x000fc60000000f00 */
        /* <DEDUP_REMOVED lines=15> */
.L_x_5450:
        /* <DEDUP_REMOVED lines=13> */
.L_x_5452:
[----:B------:R-:W-:Y:S05]  /*104b0*/  BSYNC.RECONVERGENT B2 ;  /* 0x0000000000027941 */ /* 0x000fea0003800200 */
.L_x_5451:
        /* <DEDUP_REMOVED lines=43> */
.L_x_5449:
[----:B------:R-:W-:Y:S05]  /*10770*/  BSYNC.RECONVERGENT B1 ;  /* 0x0000000000017941 */ /* 0x000fea0003800200 */
.L_x_5448:
[----:B------:R-:W-:Y:S01]  /*10780*/  I2FP.F32.U32 R109, R28 ;  /* 0x0000001c006d7245 */ /* 0x000fe20000201000 */
[----:B------:R-:W-:Y:S01]  /*10790*/  IMAD.U32 R28, R111, 0x10000, RZ ;  /* 0x000100006f1c7824 */ /* 0x000fe200078e00ff */
[----:B------:R-:W-:Y:S01]  /*107a0*/  ISETP.NE.AND P6, PT, R110, 0x1, PT ;  /* 0x000000016e00780c */ /* 0x000fe20003fc5270 */
[----:B------:R-:W-:Y:S01]  /*107b0*/  BSSY.RECONVERGENT B1, `(.L_x_5453) ;  /* 0x000004f000017945 */ /* 0x000fe20003800200 */
[----:B------:R-:W-:Y:S01]  /*107c0*/  MOV R30, 0x2 ;  /* 0x00000002001e7802 */ /* 0x000fe20000000f00 */
        /* <DEDUP_REMOVED lines=18> */
.L_x_5455:
        /* <DEDUP_REMOVED lines=15> */
.L_x_5457:
[----:B------:R-:W-:Y:S05]  /*109e0*/  BSYNC.RECONVERGENT B2 ;  /* 0x0000000000027941 */ /* 0x000fea0003800200 */
.L_x_5456:
        /* <DEDUP_REMOVED lines=43> */
.L_x_5454:
[----:B------:R-:W-:Y:S05]  /*10ca0*/  BSYNC.RECONVERGENT B1 ;  /* 0x0000000000017941 */ /* 0x000fea0003800200 */
.L_x_5453:
        /* <DEDUP_REMOVED lines=13> */
.L_x_5417:
        /* <DEDUP_REMOVED lines=21> */
.L_x_5375:
[----:B------:R-:W-:Y:S05]  /*10ed0*/  BSYNC.RECONVERGENT B0 ;  /* 0x0000000000007941 */ /* 0x000fea0003800200 */
.L_x_5374:
[----:B------:R-:W-:Y:S01]  /*10ee0*/  FADD.FTZ R12, RZ, R11 ;  /* 0x0000000bff0c7221 */ /* 0x000fe20000010000 */
[C---:B------:R-:W-:Y:S01]  /*10ef0*/  ISETP.GE.U32.AND P3, PT, R4.reuse, 0x80, PT ;  /* 0x000000800400780c */ /* 0x040fe20003f66070 */
[----:B------:R-:W1:Y:S01]  /*10f00*/  S2UR UR5, SR_CgaCtaId ;  /* 0x00000000000579c3 */ /* 0x000e620000008800 */
[C---:B------:R-:W-:Y:S01]  /*10f10*/  ISETP.GT.U32.AND P2, PT, R4.reuse, 0xff, PT ;  /* 0x000000ff0400780c */ /* 0x040fe20003f44070 */
[----:B------:R-:W-:Y:S01]  /*10f20*/  FADD.FTZ R12, R13, R12 ;  /* 0x0000000c0d0c7221 */ /* 0x000fe20000010000 */
[----:B------:R-:W-:Y:S01]  /*10f30*/  ISETP.GT.U32.AND P1, PT, R4, 0x17f, PT ;  /* 0x0000017f0400780c */ /* 0x000fe20003f24070 */
[----:B------:R-:W-:Y:S01]  /*10f40*/  UMOV UR4, 0x400 ;  /* 0x0000040000047882 */ /* 0x000fe20000000000 */
[----:B------:R-:W-:Y:S01]  /*10f50*/  LOP3.LUT R22, R0, 0x1f, RZ, 0xc0, !PT ;  /* 0x0000001f00167812 */ /* 0x000fe200078ec0ff */
[----:B------:R-:W-:Y:S01]  /*10f60*/  FADD.FTZ R12, R15, R12 ;  /* 0x0000000c0f0c7221 */ /* 0x000fe20000010000 */
[----:B------:R-:W-:Y:S03]  /*10f70*/  BSSY.RECONVERGENT B0, `(.L_x_5458) ;  /* 0x00000c0000007945 */ /* 0x000fe60003800200 */
        /* <DEDUP_REMOVED lines=22> */
[----:B0-23--:R-:W-:-:S04]  /*110e0*/  FADD.FTZ R109, R135, R14 ;  /* 0x0000000e876d7221 */ /* 0x00dfc80000010000 */
        /* <DEDUP_REMOVED lines=123> */
[----:B------:R-:W-:Y:S01]  /*118a0*/  FSEL R141, R12, RZ, !P2 ;  /* 0x000000ff0c8d7208 */ /* 0x000fe20005000000 */
[----:B0-----:R-:W-:Y:S01]  /*118b0*/  FFMA.FTZ R12, R137, UR16, R14 ;  /* 0x00000010890c7c23 */ /* 0x001fe2000801000e */
[----:B------:R-:W-:Y:S02]  /*118c0*/  MOV R137, UR14 ;  /* 0x0000000e00897c02 */ /* 0x000fe40008000f00 */
[----:B------:R-:W-:Y:S01]  /*118d0*/  PLOP3.LUT P2, PT, PT, PT, UP3, 0x40, 0x4 ;  /* 0x000000000004781c */ /* 0x000fe20003f4e838 */
[----:B------:R-:W-:Y:S01]  /*118e0*/  FADD.FTZ R12, R12, R141 ;  /* 0x0000008d0c0c7221 */ /* 0x000fe20000010000 */
[----:B------:R-:W-:Y:S02]  /*118f0*/  IMAD.U32 R141, RZ, RZ, UR14 ;  /* 0x0000000eff8d7e24 */ /* 0x000fe4000f8e00ff */
[----:B---3--:R-:W-:Y:S01]  /*11900*/  @!P1 IMAD.WIDE R108, R137, 0x4, R108 ;  /* 0x00000004896c9825 */ /* 0x008fe200078e026c */
[----:B------:R-:W-:Y:S02]  /*11910*/  FSEL R14, R139, RZ, P2 ;  /* 0x000000ff8b0e7208 */ /* 0x000fe40001000000 */
[----:B------:R-:W0:Y:S01]  /*11920*/  MUFU.RSQ R12, R12 ;  /* 0x0000000c000c7308 */ /* 0x000e220000001400 */
[----:B--2---:R-:W-:-:S05]  /*11930*/  @!P1 IMAD.WIDE R110, R141, 0x4, R110 ;  /* 0x000000048d6e9825 */ /* 0x004fca00078e026e */
[----:B------:R1:W-:Y:S04]  /*11940*/  @!P1 STG.E desc[UR6][R110.64], R139 ;  /* 0x0000008b6e009986 */ /* 0x0003e8000c101906 */
        /* <DEDUP_REMOVED lines=34> */
.L_x_5459:
[----:B------:R-:W-:Y:S05]  /*11b70*/  BSYNC.RECONVERGENT B0 ;  /* 0x0000000000007941 */ /* 0x000fea0003800200 */
.L_x_5458:
[----:B------:R-:W-:Y:S01]  /*11b80*/  ISETP.GE.U32.AND P1, PT, R4, 0x100, PT ;  /* 0x000001000400780c */ /* 0x000fe20003f26070 */
        /* <DEDUP_REMOVED lines=34> */
.L_x_5461:
[----:B------:R-:W-:Y:S05]  /*11db0*/  BSYNC.RECONVERGENT B0 ;  /* 0x0000000000007941 */ /* 0x000fea0003800200 */
.L_x_5460:
        /* <DEDUP_REMOVED lines=33> */
.L_x_5463:
[----:B------:R-:W-:Y:S05]  /*11fd0*/  BSYNC.RECONVERGENT B0 ;  /* 0x0000000000007941 */ /* 0x000fea0003800200 */
.L_x_5462:
[----:B------:R-:W-:Y:S02]  /*11fe0*/  UIADD3 UR14, UPT, UPT, UR14, UR12, URZ ;  /* 0x0000000c0e0e7290 */ /* 0x000fe4000fffe0ff */
[----:B------:R-:W-:Y:S02]  /*11ff0*/  UPLOP3.LUT UP2, UPT, UPT, UPT, UP2, 0x40, 0x4 ;  /* 0x000000000004789c */ /* 0x000fe40003f4e820 */
[----:B------:R-:W-:-:S09]  /*12000*/  UISETP.GE.AND UP1, UPT, UR14, UR13, UPT ;  /* 0x0000000d0e00728c */ /* 0x000fd2000bf26270 */
[----:B------:R-:W-:Y:S05]  /*12010*/  BRA.U !UP1, `(.L_x_5464) ;  /* 0xfffffeed09947547 */ /* 0x000fea000b83ffff */
[----:B------:R-:W-:Y:S05]  /*12020*/  EXIT ;  /* 0x000000000000794d */ /* 0x000fea0003800000 */
.L_x_5465:
        /* <DEDUP_REMOVED lines=13> */
.L_x_20775:


//--------------------- .text._ZN10layer_norm13ln_fwd_kernelINS_13Kernel_traitsIf13__nv_bfloat16S2_S2_fjLj3072ELj1ELj1ELj4ELj16ENS_18Kernel_traits_baseILj3072EfS2_S2_S2_fjLj128EEEEELb1ELb1ELb0ELb1EEEvNS_9FwdParamsE --------------------------
	.section	.text._ZN10layer_norm13ln_fwd_kernelINS_13Kernel_traitsIf13__nv_bfloat16S2_S2_fjLj3072ELj1ELj1ELj4ELj16ENS_18Kernel_traits_baseILj3072EfS2_S2_S2_fjLj128EEEEELb1ELb1ELb0ELb1EEEvNS_9FwdParamsE,"ax",@progbits
	.align	128
        .global         _ZN10layer_norm13ln_fwd_kernelINS_13Kernel_traitsIf13__nv_bfloat16S2_S2_fjLj3072ELj1ELj1ELj4ELj16ENS_18Kernel_traits_baseILj3072EfS2_S2_S2_fjLj128EEEEELb1ELb1ELb0ELb1EEEvNS_9FwdParamsE
        .type           _ZN10layer_norm13ln_fwd_kernelINS_13Kernel_traitsIf13__nv_bfloat16S2_S2_fjLj3072ELj1ELj1ELj4ELj16ENS_18Kernel_traits_baseILj3072EfS2_S2_S2_fjLj128EEEEELb1ELb1ELb0ELb1EEEvNS_9FwdParamsE,@function
        .size           _ZN10layer_norm13ln_fwd_kernelINS_13Kernel_traitsIf13__nv_bfloat16S2_S2_fjLj3072ELj1ELj1ELj4ELj16ENS_18Kernel_traits_baseILj3072EfS2_S2_S2_fjLj128EEEEELb1ELb1ELb0ELb1EEEvNS_9FwdParamsE,(.L_x_20776 - _ZN10layer_norm13ln_fwd_kernelINS_13Kernel_traitsIf13__nv_bfloat16S2_S2_fjLj3072ELj1ELj1ELj4ELj16ENS_18Kernel_traits_baseILj3072EfS2_S2_S2_fjLj128EEEEELb1ELb1ELb0ELb1EEEvNS_9FwdParamsE)
        .other          _ZN10layer_norm13ln_fwd_kernelINS_13Kernel_traitsIf13__nv_bfloat16S2_S2_fjLj3072ELj1ELj1ELj4ELj16ENS_18Kernel_traits_baseILj3072EfS2_S2_S2_fjLj128EEEEELb1ELb1ELb0ELb1EEEvNS_9FwdParamsE,@"STO_CUDA_ENTRY STV_DEFAULT"
_ZN10layer_norm13ln_fwd_kernelINS_13Kernel_traitsIf13__nv_bfloat16S2_S2_fjLj3072ELj1ELj1ELj4ELj16ENS_18Kernel_traits_baseILj3072EfS2_S2_S2_fjLj128EEEEELb1ELb1ELb0ELb1EEEvNS_9FwdParamsE:
.text._ZN10layer_norm13ln_fwd_kernelINS_13Kernel_traitsIf13__nv_bfloat16S2_S2_fjLj3072ELj1ELj1ELj4ELj16ENS_18Kernel_traits_baseILj3072EfS2_S2_S2_fjLj128EEEEELb1ELb1ELb0ELb1EEEvNS_9FwdParamsE:
[----:B------:R-:W-:Y:S01]  /*0000*/  LDC R1, c[0x0][0x37c] ;  /* 0x0000df00ff017b82 */ /* 0x000fe20000000800 */
[----:B------:R-:W0:Y:S07]  /*0010*/  LDCU.U8 UR4, c[0x0][0x464] ;  /* 0x00008c80ff0477ac */ /* 0x000e2e0008000000 */
[----:B------:R-:W1:Y:S01]  /*0020*/  LDC R116, c[0x0][0x458] ;  /* 0x00011600ff747b82 */ /* 0x000e620000000800 */
[----:B------:R-:W2:Y:S01]  /*0030*/  LDCU.64 UR10, c[0x0][0x450] ;  /* 0x00008a00ff0a77ac */ /* 0x000ea20008000a00 */
[----:B------:R-:W3:Y:S06]  /*0040*/  LDCU.64 UR8, c[0x0][0x358] ;  /* 0x00006b00ff0877ac */ /* 0x000eec0008000a00 */
[----:B------:R-:W4:Y:S01]  /*0050*/  LDC R117, c[0x0][0x45c] ;  /* 0x00011700ff757b82 */ /* 0x000f220000000800 */
        /* <DEDUP_REMOVED lines=9> */
[----:B0-----:R-:W-:Y:S02]  /*00f0*/  UISETP.NE.U32.AND UP0, UPT, UR4, URZ, UPT ;  /* 0x000000ff0400728c */ /* 0x001fe4000bf05070 */
[----:B------:R-:W0:Y:S01]  /*0100*/  S2UR UR16, SR_CTAID.X ;  /* 0x00000000001079c3 */ /* 0x000e220000002500 */
[----:B------:R-:W0:Y:S01]  /*0110*/  S2R R14, SR_TID.X ;  /* 0x00000000000e7919 */ /* 0x000e220000002100 */
[----:B------:R-:W-:-:S06]  /*0120*/  UISETP.NE.AND.EX UP0, UPT, UR5, URZ, UPT, UP0 ;  /* 0x000000ff0500728c */ /* 0x000fcc000bf05300 */
[----:B------:R-:W0:Y:S02]  /*0130*/  LDC R9, c[0x0][0x360] ;  /* 0x0000d800ff097b82 */ /* 0x000e240000000800 */
[----:B0-----:R-:W-:Y:S01]  /*0140*/  IMAD R12, R9, UR16, R14 ;  /* 0x00000010090c7c24 */ /* 0x001fe2000f8e020e */
[----:B------:R-:W-:Y:S02]  /*0150*/  LOP3.LUT R10, R14, 0x1f, RZ, 0xc0, !PT ;  /* 0x0000001f0e0a7812 */ /* 0x000fe400078ec0ff */
[----:B--2---:R-:W-:Y:S02]  /*0160*/  @P0 R2UR UR10, R2 ;  /* 0x00000000020a02ca */ /* 0x004fe400000e0000 */
[----:B------:R-:W-:Y:S02]  /*0170*/  @P0 R2UR UR11, R3 ;  /* 0x00000000030b02ca */ /* 0x000fe400000e0000 */
[----:B-1----:R-:W-:-:S05]  /*0180*/  @P0 IADD3 R116, P1, PT, R4, R7, RZ ;  /* 0x0000000704740210 */ /* 0x002fca0007f3e0ff */
[----:B------:R-:W-:-:S04]  /*0190*/  @P0 IMAD.X R117, RZ, RZ, R5, P1 ;  /* 0x000000ffff750224 */ /* 0x000fc800008e0605 */
[----:B------:R-:W-:Y:S02]  /*01a0*/  UIADD3 UR22, UPT, UPT, UR10, -0x61c88647, URZ ;  /* 0x9e3779b90a167890 */ /* 0x000fe4000fffe0ff */
[----:B------:R-:W-:Y:S01]  /*01b0*/  UIADD3 UR23, UPT, UPT, UR11, -0x4498517b, URZ ;  /* 0xbb67ae850b177890 */ /* 0x000fe2000fffe0ff */
[--C-:B------:R-:W-:Y:S01]  /*01c0*/  SHF.R.U64 R8, R116, 0x2, R117.reuse ;  /* 0x0000000274087819 */ /* 0x100fe20000001275 */
[----:B------:R-:W-:Y:S01]  /*01d0*/  UIADD3 UR24, UPT, UPT, UR10, 0x3c6ef372, URZ ;  /* 0x3c6ef3720a187890 */ /* 0x000fe2000fffe0ff */
[----:B------:R-:W-:Y:S01]  /*01e0*/  SHF.R.U32.HI R6, RZ, 0x2, R117 ;  /* 0x00000002ff067819 */ /* 0x000fe20000011675 */
        /* <DEDUP_REMOVED lines=41> */
.L_x_5466:
        /* <DEDUP_REMOVED lines=28> */
.L_x_5467:
[----:B------:R-:W1:Y:S02]  /*0640*/  LDCU UR4, c[0x0][0x384] ;  /* 0x00007080ff0477ac */ /* 0x000e640008000800 */
[----:B-1----:R-:W-:-:S06]  /*0650*/  UISETP.GE.AND UP0, UPT, UR16, UR4, UPT ;  /* 0x000000041000728c */ /* 0x002fcc000bf06270 */
[----:B------:R-:W-:-:S13]  /*0660*/  PLOP3.LUT P0, PT, PT, PT, UP0, 0x80, 0x8 ;  /* 0x000000000008781c */ /* 0x000fda0003f0f008 */
[----:B------:R-:W-:Y:S05]  /*0670*/  @P0 EXIT ;  /* 0x000000000000094d */ /* 0x000fea0003800000 */
[----:B0-----:R-:W-:Y:S01]  /*0680*/  IMAD.HI.U32 R3, R12, -0x326172a9, RZ ;  /* 0xcd9e8d570c037827 */ /* 0x001fe200078e00ff */
[----:B------:R-:W0:Y:S01]  /*0690*/  LDCU.64 UR18, c[0x0][0x3e0] ;  /* 0x00007c00ff1277ac */ /* 0x000e220008000a00 */
[----:B------:R-:W-:Y:S02]  /*06a0*/  LOP3.LUT R116, R116, 0x3, RZ, 0xc0, !PT ;  /* 0x0000000374747812 */ /* 0x000fe400078ec0ff */
[----:B------:R-:W-:Y:S01]  /*06b0*/  IMAD.HI.U32 R0, R8, -0x2daee0ad, RZ ;  /* 0xd2511f5308007827 */ /* 0x000fe200078e00ff */
[----:B------:R-:W-:Y:S01]  /*06c0*/  LOP3.LUT R3, R6, UR10, R3, 0x96, !PT ;  /* 0x0000000a06037c12 */ /* 0x000fe2000f8e9603 */
[----:B------:R-:W1:Y:S02]  /*06d0*/  LDCU.U8 UR4, c[0x0][0x410] ;  /* 0x00008200ff0477ac */ /* 0x000e640008000000 */
[----:B------:R-:W-:Y:S01]  /*06e0*/  IMAD R7, R8, -0x2daee0ad, RZ ;  /* 0xd2511f5308077824 */ /* 0x000fe200078e02ff */
[----:B------:R-:W-:Y:S01]  /*06f0*/  LOP3.LUT R0, R0, UR11, RZ, 0x3c, !PT ;  /* 0x0000000b00007c12 */ /* 0x000fe2000f8e3cff */
[----:B------:R-:W-:Y:S01]  /*0700*/  IMAD.HI.U32 R4, R3, -0x2daee0ad, RZ ;  /* 0xd2511f5303047827 */ /* 0x000fe200078e00ff */
[----:B------:R-:W2:Y:S03]  /*0710*/  LDCU UR6, c[0x0][0x404] ;  /* 0x00008080ff0677ac */ /* 0x000ea60008000800 */
        /* <DEDUP_REMOVED lines=9> */
[----:B------:R-:W0:Y:S03]  /*07b0*/  LDCU UR20, c[0x0][0x388] ;  /* 0x00007100ff1477ac */ /* 0x000e260008000800 */
[----:B------:R-:W-:Y:S01]  /*07c0*/  IMAD.HI.U32 R3, R2, -0x2daee0ad, RZ ;  /* 0xd2511f5302037827 */ /* 0x000fe200078e00ff */
[----:B------:R-:W-:Y:S01]  /*07d0*/  LOP3.LUT R0, R5, UR24, R0, 0x96, !PT ;  /* 0x0000001805007c12 */ /* 0x000fe2000f8e9600 */
[----:B------:R-:W4:Y:S02]  /*07e0*/  LDCU UR21, c[0x0][0x400] ;  /* 0x00008000ff1577ac */ /* 0x000f240008000800 */
[----:B------:R-:W-:Y:S01]  /*07f0*/  IMAD R5, R4, -0x326172a9, RZ ;  /* 0xcd9e8d5704057824 */ /* 0x000fe200078e02ff */
[----:B------:R-:W-:Y:S01]  /*0800*/  LOP3.LUT R3, R16, UR25, R3, 0x96, !PT ;  /* 0x0000001910037c12 */ /* 0x000fe2000f8e9603 */
[----:B------:R-:W-:Y:S01]  /*0810*/  IMAD R16, R2, -0x2daee0ad, RZ ;  /* 0xd2511f5302107824 */ /* 0x000fe200078e02ff */
[----:B------:R-:W0:Y:S01]  /*0820*/  LDCU.64 UR12, c[0x0][0x3a0] ;  /* 0x00007400ff0c77ac */ /* 0x000e220008000a00 */
        /* <DEDUP_REMOVED lines=8> */
[----:B------:R-:W-:Y:S01]  /*08b0*/  UPLOP3.LUT UP2, UPT, UPT, UPT, UPT, 0x40, 0x4 ;  /* 0x000000000004789c */ /* 0x000fe20003f4e870 */
[----:B------:R-:W-:Y:S01]  /*08c0*/  IMAD.HI.U32 R3, R7, -0x326172a9, RZ ;  /* 0xcd9e8d5707037827 */ /* 0x000fe200078e00ff */
[----:B-1----:R-:W-:-:S03]  /*08d0*/  UISETP.NE.AND UP3, UPT, UR4, URZ, UPT ;  /* 0x000000ff0400728c */ /* 0x002fc6000bf65270 */
        /* <DEDUP_REMOVED lines=26> */
[----:B------:R-:W-:Y:S02]  /*0a80*/  HFMA2 R4, -RZ, RZ, 0, 0 ;  /* 0x00000000ff047431 */ /* 0x000fe400000001ff */
        /* <DEDUP_REMOVED lines=8> */
[----:B0-234-:R-:W-:-:S07]  /*0b10*/  IMAD R114, R0, -0x326172a9, RZ ;  /* 0xcd9e8d5700727824 */ /* 0x01dfce00078e02ff */
.L_x_5617:
[----:B0-----:R-:W0:Y:S01]  /*0b20*/  @UP0 LDCU.64 UR4, c[0x0][0x3e0] ;  /* 0x00007c00ff0407ac */ /* 0x001e220008000a00 */
[----:B------:R-:W1:Y:S01]  /*0b30*/  LDC.64 R108, c[0x0][0x390] ;  /* 0x0000e400ff6c7b82 */ /* 0x000e620000000a00 */
[----:B------:R-:W-:Y:S01]  /*0b40*/  PLOP3.LUT P0, PT, PT, PT, UP0, 0x80, 0x8 ;  /* 0x000000000008781c */ /* 0x000fe20003f0f008 */
[----:B0-----:R-:W-:-:S06]  /*0b50*/  @UP0 UIMAD.WIDE UR4, UR16, 0x2, UR4 ;  /* 0x00000002100408a5 */ /* 0x001fcc000f8e0204 */
[----:B------:R-:W-:Y:S01]  /*0b60*/  IMAD.U32 R16, RZ, RZ, UR4 ;  /* 0x00000004ff107e24 */ /* 0x000fe2000f8e00ff */
[----:B------:R-:W-:Y:S01]  /*0b70*/  UIMAD UR4, UR16, UR20, URZ ;  /* 0x00000014100472a4 */ /* 0x000fe2000f8e02ff */
[----:B------:R-:W-:-:S03]  /*0b80*/  IMAD.U32 R17, RZ, RZ, UR5 ;  /* 0x00000005ff117e24 */ /* 0x000fc6000f8e00ff */
[----:B------:R-:W-:Y:S01]  /*0b90*/  USHF.R.S32.HI UR5, URZ, 0x1f, UR4 ;  /* 0x0000001fff057899 */ /* 0x000fe20008011404 */
[----:B------:R-:W-:Y:S01]  /*0ba0*/  LOP3.LUT R3, R14, 0x60, RZ, 0xc0, !PT ;  /* 0x000000600e037812 */ /* 0x000fe200078ec0ff */
[----:B------:R-:W2:Y:S02]  /*0bb0*/  @P0 LDG.E.U16 R16, desc[UR8][R16.64] ;  /* 0x0000000810100981 */ /* 0x000ea4000c1e1500 */
[----:B------:R-:W-:Y:S01]  /*0bc0*/  ULEA.HI UR5, UR5, UR4, URZ, 0x3 ;  /* 0x0000000405057291 */ /* 0x000fe2000f8f18ff */
[----:B------:R-:W-:-:S05]  /*0bd0*/  LOP3.LUT R2, R3, 0x1f, R14, 0xf8, !PT ;  /* 0x0000001f03027812 */ /* 0x000fca00078ef80e */
[----:B------:R-:W-:-:S04]  /*0be0*/  MOV R3, UR5 ;  /* 0x0000000500037c02 */ /* 0x000fc80008000f00 */
[----:B------:R-:W-:-:S05]  /*0bf0*/  LEA.HI.SX32 R2, R3, R2, 0x1d ;  /* 0x0000000203027211 */ /* 0x000fca00078feaff */
[----:B-1----:R-:W-:-:S06]  /*0c00*/  IMAD.WIDE.U32 R24, R2, 0x10, R108 ;  /* 0x0000001002187825 */ /* 0x002fcc00078e006c */
[----:B-----5:R-:W5:Y:S01]  /*0c10*/  LDG.E.128 R24, desc[UR8][R24.64] ;  /* 0x0000000818187981 */ /* 0x020f62000c1e1d00 */
[----:B------:R-:W-:Y:S01]  /*0c20*/  PLOP3.LUT P0, PT, PT, PT, UP0, 0x80, 0x8 ;  /* 0x000000000008781c */ /* 0x000fe20003f0f008 */
[----:B------:R-:W-:Y:S01]  /*0c30*/  UISETP.NE.U32.AND UP1, UPT, UR12, URZ, UPT ;  /* 0x000000ff0c00728c */ /* 0x000fe2000bf25070 */
[----:B------:R-:W-:-:S03]  /*0c40*/  UMOV UR17, 0x3f800000 ;  /* 0x3f80000000117882 */ /* 0x000fc60000000000 */
[----:B------:R-:W-:-:S08]  /*0c50*/  UISETP.NE.AND.EX UP1, UPT, UR13, URZ, UPT, UP1 ;  /* 0x000000ff0d00728c */ /* 0x000fd0000bf25310 */
[----:B--2---:R-:W-:Y:S01]  /*0c60*/  @P0 R2UR UR4, R16 ;  /* 0x00000000100402ca */ /* 0x004fe200000e0000 */
[----:B------:R-:W-:-:S12]  /*0c70*/  IMAD.MOV.U32 R16, RZ, RZ, 0x2f800000 ;  /* 0x2f800000ff107424 */ /* 0x000fd800078e00ff */
[----:B------:R-:W-:Y:S01]  /*0c80*/  @UP0 USHF.L.U32 UR17, UR4, 0x10, URZ ;  /* 0x0000001004110899 */ /* 0x000fe200080006ff */
[----:B------:R-:W-:Y:S11]  /*0c90*/  BRA.U !UP1, `(.L_x_5468) ;  /* 0x0000002509f07547 */ /* 0x000ff6000b800000 */
[----:B------:R-:W0:Y:S01]  /*0ca0*/  LDC.64 R28, c[0x0][0x3a0] ;  /* 0x0000e800ff1c7b82 */ /* 0x000e220000000a00 */
[----:B------:R-:W-:Y:S01]  /*0cb0*/  ISETP.NE.AND P0, PT, R116, 0x1, PT ;  /* 0x000000017400780c */ /* 0x000fe20003f05270 */
[----:B------:R-:W-:Y:S01]  /*0cc0*/  IMAD.MOV.U32 R0, RZ, RZ, 0x2 ;  /* 0x00000002ff007424 */ /* 0x000fe200078e00ff */
[----:B------:R-:W-:Y:S01]  /*0cd0*/  MOV R3, R114 ;  /* 0x0000007200037202 */ /* 0x000fe20000000f00 */
[----:B------:R-:W-:Y:S02]  /*0ce0*/  IMAD.MOV.U32 R18, RZ, RZ, R20 ;  /* 0x000000ffff127224 */ /* 0x000fe400078e0014 */
[----:B0-----:R-:W-:-:S06]  /*0cf0*/  IMAD.WIDE.U32 R28, R2, 0x10, R28 ;  /* 0x00000010021c7825 */ /* 0x001fcc00078e001c */
[----:B------:R-:W5:Y:S02]  /*0d00*/  LDG.E.128 R28, desc[UR8][R28.64] ;  /* 0x000000081c1c7981 */ /* 0x000f64000c1e1d00 */
[----:B------:R-:W-:Y:S05]  /*0d10*/  @!P0 BRA `(.L_x_5469) ;  /* 0x0000000400108947 */ /* 0x000fea0003800000 */
[----:B------:R-:W-:-:S05]  /*0d20*/  IMAD.MOV.U32 R3, RZ, RZ, 0x2 ;  /* 0x00000002ff037424 */ /* 0x000fca00078e00ff */
[----:B------:R-:W-:-:S04]  /*0d30*/  VIADDMNMX.U32 R0, R116, 0xfffffffe, R3, PT ;  /* 0xfffffffe74007846 */ /* 0x000fc80003800003 */
[----:B------:R-:W-:-:S04]  /*0d40*/  SHF.L.U32 R0, R0, 0x2, RZ ;  /* 0x0000000200007819 */ /* 0x000fc800000006ff */
[----:B------:R-:W0:Y:S02]  /*0d50*/  LDC R18, c[0x2][R0] ;  /* 0x0080000000127b82 */ /* 0x000e240000000800 */
[----:B0-----:R-:W-:-:S04]  /*0d60*/  SHF.R.S32.HI R19, RZ, 0x1f, R18 ;  /* 0x0000001fff137819 */ /* 0x001fc80000011412 */
.L_x_20615:
[----:B------:R-:W-:Y:S05]  /*0d70*/  BRX R18 -0xd80                                         (*"BRANCH_TARGETS .L_x_20616,.L_x_20617,.L_x_20618"*) ;  /* 0xfffffff012a07949 */ /* 0x000fea000383ffff */
.L_x_20618:
[----:B------:R-:W-:Y:S01]  /*0d80*/  VIADD R0, R116, 0x1 ;  /* 0x0000000174007836 */ /* 0x000fe20000000000 */
[----:B------:R-:W-:Y:S01]  /*0d90*/  MOV R3, R112 ;  /* 0x0000007000037202 */ /* 0x000fe20000000f00 */
[----:B------:R-:W-:Y:S01]  /*0da0*/  IMAD.MOV.U32 R18, RZ, RZ, R20 ;  /* 0x000000ffff127224 */ /* 0x000fe200078e0014 */
[----:B------:R-:W-:Y:S06]  /*0db0*/  BRA `(.L_x_5469) ;  /* 0x0000000000e87947 */ /* 0x000fec0003800000 */
.L_x_20616:
[----:B------:R-:W-:Y:S01]  /*0dc0*/  IMAD.MOV.U32 R18, RZ, RZ, R20 ;  /* 0x000000ffff127224 */ /* 0x000fe200078e0014 */
[----:B------:R-:W-:Y:S01]  /*0dd0*/  MOV R3, R133 ;  /* 0x0000008500037202 */ /* 0x000fe20000000f00 */
[----:B------:R-:W-:Y:S01]  /*0de0*/  IMAD.MOV.U32 R0, RZ, RZ, 0x3 ;  /* 0x00000003ff007424 */ /* 0x000fe200078e00ff */
[----:B------:R-:W-:Y:S06]  /*0df0*/  BRA `(.L_x_5469) ;  /* 0x0000000000d87947 */ /* 0x000fec0003800000 */
.L_x_20617:
        /* <DEDUP_REMOVED lines=12> */
.L_x_5470:
        /* <DEDUP_REMOVED lines=42> */
.L_x_5469:
        /* <DEDUP_REMOVED lines=12> */
[----:B------:R-:W-:-:S03]  /*1220*/  IMAD.MOV.U32 R7, RZ, RZ, R114 ;  /* 0x000000ffff077224 */ /* 0x000fc600078e0072 */
[----:B------:R-:W-:Y:S02]  /*1230*/  FSEL R5, R5, RZ, !P0 ;  /* 0x000000ff05057208 */ /* 0x000fe40004000000 */
[----:B------:R-:W-:-:S03]  /*1240*/  PLOP3.LUT P0, PT, P0, PT, PT, 0x8, 0x80 ;  /* 0x000000000080781c */ /* 0x000fc6000070e170 */
[----:B------:R-:W-:Y:S01]  /*1250*/  FFMA.FTZ R21, R5, R52, R20 ;  /* 0x0000003405157223 */ /* 0x000fe20000010014 */
[----:B------:R-:W-:Y:S02]  /*1260*/  P2R R3, PR, RZ, 0x1 ;  /* 0x00000001ff037803 */ /* 0x000fe40000000000 */
        /* <DEDUP_REMOVED lines=10> */
.L_x_5472:
        /* <DEDUP_REMOVED lines=12> */
.L_x_5473:
        /* <DEDUP_REMOVED lines=42> */
.L_x_5471:
        /* <DEDUP_REMOVED lines=22> */
.L_x_5475:
        /* <DEDUP_REMOVED lines=12> */
.L_x_5476:
        /* <DEDUP_REMOVED lines=42> */
.L_x_5474:
        /* <DEDUP_REMOVED lines=9> */
[----:B------:R-:W-:Y:S02]  /*1bc0*/  FSETP.GTU.FTZ.AND P1, PT, R5, UR4, PT ;  /* 0x0000000405007c0b */ /* 0x000fe4000bf3c000 */
[----:B------:R-:W-:Y:S02]  /*1bd0*/  PRMT R5, R25, 0x7632, R5 ;  /* 0x0000763219057816 */ /* 0x000fe40000000005 */
[----:B------:R-:W-:Y:S02]  /*1be0*/  FSEL R17, R0, RZ, !P1 ;  /* 0x000000ff00117208 */ /* 0x000fe40004800000 */
[----:B------:R-:W-:Y:S02]  /*1bf0*/  PLOP3.LUT P1, PT, P1, PT, PT, 0x8, 0x80 ;  /* 0x000000000080781c */ /* 0x000fe40000f2e170 */
[----:B------:R-:W-:Y:S01]  /*1c00*/  PRMT R0, R29, 0x7632, R0 ;  /* 0x000076321d007816 */ /* 0x000fe20000000000 */
        /* <DEDUP_REMOVED lines=10> */
.L_x_5478:
        /* <DEDUP_REMOVED lines=12> */
.L_x_5479:
        /* <DEDUP_REMOVED lines=42> */
.L_x_5477:
[----:B------:R-:W-:Y:S01]  /*2010*/  I2FP.F32.U32 R7, R7 ;  /* 0x0000000700077245 */ /* 0x000fe20000201000 */
[----:B------:R-:W-:Y:S01]  /*2020*/  IMAD.U32 R5, R5, 0x10000, RZ ;  /* 0x0001000005057824 */ /* 0x000fe200078e00ff */
[----:B------:R-:W-:Y:S02]  /*2030*/  ISETP.NE.AND P3, PT, R9, 0x1, PT ;  /* 0x000000010900780c */ /* 0x000fe40003f65270 */
[----:B------:R-:W-:Y:S01]  /*2040*/  SHF.L.U32 R15, R0, 0x10, RZ ;  /* 0x00000010000f7819 */ /* 0x000fe200000006ff */
[----:B------:R-:W-:Y:S01]  /*2050*/  FFMA.FTZ R7, R7, R16, 1.1641532182693481445e-10 ;  /* 0x2f00000007077423 */ /* 0x000fe20000010010 */
[----:B------:R-:W-:-:S04]  /*2060*/  FMUL.FTZ R5, R5, UR17 ;  /* 0x0000001105057c20 */ /* 0x000fc80008410000 */
[----:B------:R-:W-:Y:S01]  /*2070*/  FMUL.FTZ R5, R5, UR5 ;  /* 0x0000000505057c20 */ /* 0x000fe20008410000 */
[----:B------:R-:W-:Y:S01]  /*2080*/  FSETP.GTU.FTZ.AND P2, PT, R7, UR4, PT ;  /* 0x0000000407007c0b */ /* 0x000fe2000bf5c000 */
[----:B------:R-:W-:-:S03]  /*2090*/  IMAD.MOV.U32 R7, RZ, RZ, 0x2 ;  /* 0x00000002ff077424 */ /* 0x000fc600078e00ff */
        /* <DEDUP_REMOVED lines=13> */
.L_x_5481:
        /* <DEDUP_REMOVED lines=12> */
.L_x_5482:
        /* <DEDUP_REMOVED lines=42> */
.L_x_5480:
        /* <DEDUP_REMOVED lines=24> */
.L_x_5484:
        /* <DEDUP_REMOVED lines=12> */
.L_x_5485:
        /* <DEDUP_REMOVED lines=42> */
.L_x_5483:
        /* <DEDUP_REMOVED lines=22> */
.L_x_5487:
        /* <DEDUP_REMOVED lines=12> */
.L_x_5488:
        /* <DEDUP_REMOVED lines=42> */
.L_x_5486:
        /* <DEDUP_REMOVED lines=12> */
[----:B------:R-:W-:Y:S02]  /*2f30*/  PRMT R0, R31, 0x7632, R0 ;  /* 0x000076321f007816 */ /* 0x000fe40000000000 */
[----:B------:R-:W-:Y:S01]  /*2f40*/  PLOP3.LUT P5, PT, P5, PT, PT, 0x8, 0x80 ;  /* 0x000000000080781c */ /* 0x000fe20002fae170 */
[----:B------:R-:W-:Y:S01]  /*2f50*/  FFMA.FTZ R9, R9, R50, R20 ;  /* 0x0000003209097223 */ /* 0x000fe20000010014 */
[----:B------:R-:W-:Y:S11]  /*2f60*/  @!P6 BRA `(.L_x_5489) ;  /* 0x000000040000e947 */ /* 0x000ff60003800000 */
        /* <DEDUP_REMOVED lines=8> */
.L_x_5490:
        /* <DEDUP_REMOVED lines=14> */
.L_x_5491:
        /* <DEDUP_REMOVED lines=42> */
.L_x_5489:
        /* <DEDUP_REMOVED lines=12> */
[----:B------:R-:W-:-:S05]  /*3430*/  FFMA.FTZ R7, R0, R51, R7 ;  /* 0x0000003300077223 */ /* 0x000fca0000010007 */
[----:B------:R-:W-:Y:S01]  /*3440*/  F2FP.BF16.F32.PACK_AB R107, R7, R9 ;  /* 0x00000009076b723e */ /* 0x000fe200000010ff */
[----:B------:R-:W-:Y:S06]  /*3450*/  BRA `(.L_x_5492) ;  /* 0x0000002400a07947 */ /* 0x000fec0003800000 */
.L_x_5468:
        /* <DEDUP_REMOVED lines=15> */
.L_x_5494:
        /* <DEDUP_REMOVED lines=12> */
.L_x_5495:
        /* <DEDUP_REMOVED lines=42> */
.L_x_5493:
[----:B------:R-:W-:Y:S01]  /*38b0*/  I2FP.F32.U32 R3, R0 ;  /* 0x0000000000037245 */ /* 0x000fe20000201000 */
[----:B-----5:R-:W-:Y:S01]  /*38c0*/  IMAD.U32 R0, R24, 0x10000, RZ ;  /* 0x0001000018007824 */ /* 0x020fe200078e00ff */
[----:B------:R-:W-:Y:S01]  /*38d0*/  ISETP.NE.AND P1, PT, R5, 0x1, PT ;  /* 0x000000010500780c */ /* 0x000fe20003f25270 */
[----:B------:R-:W-:Y:S01]  /*38e0*/  UMOV UR5, UR7 ;  /* 0x0000000700057c82 */ /* 0x000fe20008000000 */
[----:B------:R-:W-:Y:S01]  /*38f0*/  UMOV UR4, UR6 ;  /* 0x0000000600047c82 */ /* 0x000fe20008000000 */
[----:B------:R-:W-:Y:S01]  /*3900*/  FFMA.FTZ R3, R3, R16, 1.1641532182693481445e-10 ;  /* 0x2f00000003037423 */ /* 0x000fe20000010010 */
[----:B------:R-:W-:Y:S01]  /*3910*/  FMUL.FTZ R0, R0, UR17 ;  /* 0x0000001100007c20 */ /* 0x000fe20008410000 */
[----:B------:R-:W-:Y:S01]  /*3920*/  HFMA2 R7, -RZ, RZ, 0, 1.1920928955078125e-07 ;  /* 0x00000002ff077431 */ /* 0x000fe200000001ff */
[----:B------:R-:W-:Y:S02]  /*3930*/  PRMT R24, R24, 0x7632, R24 ;  /* 0x0000763218187816 */ /* 0x000fe40000000018 */
[----:B------:R-:W-:Y:S01]  /*3940*/  FMUL.FTZ R0, R0, UR5 ;  /* 0x0000000500007c20 */ /* 0x000fe20008410000 */
[----:B------:R-:W-:-:S04]  /*3950*/  FSETP.GTU.FTZ.AND P0, PT, R3, UR4, PT ;  /* 0x0000000403007c0b */ /* 0x000fc8000bf1c000 */
        /* <DEDUP_REMOVED lines=14> */
.L_x_5497:
        /* <DEDUP_REMOVED lines=12> */
.L_x_5498:
        /* <DEDUP_REMOVED lines=42> */
.L_x_5496:
        /* <DEDUP_REMOVED lines=21> */
.L_x_5500:
        /* <DEDUP_REMOVED lines=12> */
.L_x_5501:
        /* <DEDUP_REMOVED lines=42> */
.L_x_5499:
[----:B------:R-:W-:Y:S01]  /*4250*/  I2FP.F32.U32 R5, R0 ;  /* 0x0000000000057245 */ /* 0x000fe20000201000 */
[----:B------:R-:W-:Y:S01]  /*4260*/  IMAD.MOV.U32 R7, RZ, RZ, 0x2 ;  /* 0x00000002ff077424 */ /* 0x000fe200078e00ff */
[----:B------:R-:W-:Y:S02]  /*4270*/  SHF.L.U32 R0, R25, 0x10, RZ ;  /* 0x0000001019007819 */ /* 0x000fe400000006ff */
[----:B------:R-:W-:Y:S01]  /*4280*/  ISETP.NE.AND P2, PT, R9, 0x1, PT ;  /* 0x000000010900780c */ /* 0x000fe20003f45270 */
[----:B------:R-:W-:Y:S02]  /*4290*/  FFMA.FTZ R5, R5, R16, 1.1641532182693481445e-10 ;  /* 0x2f00000005057423 */ /* 0x000fe40000010010 */
[----:B------:R-:W-:-:S03]  /*42a0*/  FMUL.FTZ R0, R0, UR17 ;  /* 0x0000001100007c20 */ /* 0x000fc60008410000 */
[----:B------:R-:W-:Y:S01]  /*42b0*/  FSETP.GTU.FTZ.AND P1, PT, R5, UR4, PT ;  /* 0x0000000405007c0b */ /* 0x000fe2000bf3c000 */
[----:B------:R-:W-:Y:S01]  /*42c0*/  FMUL.FTZ R0, R0, UR5 ;  /* 0x0000000500007c20 */ /* 0x000fe20008410000 */
[----:B------:R-:W-:-:S04]  /*42d0*/  IMAD.MOV.U32 R5, RZ, RZ, R114 ;  /* 0x000000ffff057224 */ /* 0x000fc800078e0072 */
        /* <DEDUP_REMOVED lines=13> */
.L_x_5503:
        /* <DEDUP_REMOVED lines=12> */
.L_x_5504:
        /* <DEDUP_REMOVED lines=42> */
.L_x_5502:
[----:B------:R-:W-:Y:S01]  /*4710*/  I2FP.F32.U32 R5, R5 ;  /* 0x0000000500057245 */ /* 0x000fe20000201000 */
[----:B------:R-:W-:Y:S01]  /*4720*/  IMAD.U32 R0, R0, 0x10000, RZ ;  /* 0x0001000000007824 */ /* 0x000fe200078e00ff */
[----:B------:R-:W-:Y:S01]  /*4730*/  ISETP.NE.AND P3, PT, R7, 0x1, PT ;  /* 0x000000010700780c */ /* 0x000fe20003f65270 */
[----:B------:R-:W-:Y:S02]  /*4740*/  HFMA2 R9, -RZ, RZ, 0, 1.1920928955078125e-07 ;  /* 0x00000002ff097431 */ /* 0x000fe400000001ff */
        /* <DEDUP_REMOVED lines=17> */
.L_x_5506:
        /* <DEDUP_REMOVED lines=12> */
.L_x_5507:
        /* <DEDUP_REMOVED lines=42> */
.L_x_5505:
        /* <DEDUP_REMOVED lines=22> */
.L_x_5509:
        /* <DEDUP_REMOVED lines=12> */
.L_x_5510:
        /* <DEDUP_REMOVED lines=42> */
.L_x_5508:
[----:B------:R-:W-:Y:S01]  /*5080*/  I2FP.F32.U32 R5, R0 ;  /* 0x0000000000057245 */ /* 0x000fe20000201000 */
[----:B------:R-:W-:Y:S01]  /*5090*/  IMAD.MOV.U32 R20, RZ, RZ, 0x2 ;  /* 0x00000002ff147424 */ /* 0x000fe200078e00ff */
[----:B------:R-:W-:Y:S01]  /*50a0*/  SHF.L.U32 R26, R26, 0x10, RZ ;  /* 0x000000101a1a7819 */ /* 0x000fe200000006ff */
[----:B------:R-:W-:Y:S01]  /*50b0*/  IMAD.MOV.U32 R0, RZ, RZ, R114 ;  /* 0x000000ffff007224 */ /* 0x000fe200078e0072 */
[----:B------:R-:W-:Y:S01]  /*50c0*/  ISETP.NE.AND P5, PT, R7, 0x1, PT ;  /* 0x000000010700780c */ /* 0x000fe20003fa5270 */
[----:B------:R-:W-:Y:S02]  /*50d0*/  FFMA.FTZ R5, R5, R16, 1.1641532182693481445e-10 ;  /* 0x2f00000005057423 */ /* 0x000fe40000010010 */
[----:B------:R-:W-:-:S03]  /*50e0*/  FMUL.FTZ R26, R26, UR17 ;  /* 0x000000111a1a7c20 */ /* 0x000fc60008410000 */
[----:B------:R-:W-:Y:S01]  /*50f0*/  FSETP.GTU.FTZ.AND P4, PT, R5, UR4, PT ;  /* 0x0000000405007c0b */ /* 0x000fe2000bf9c000 */
[----:B------:R-:W-:-:S05]  /*5100*/  FMUL.FTZ R26, R26, UR5 ;  /* 0x000000051a1a7c20 */ /* 0x000fca0008410000 */
        /* <DEDUP_REMOVED lines=12> */
.L_x_5512:
        /* <DEDUP_REMOVED lines=12> */
.L_x_5513:
        /* <DEDUP_REMOVED lines=42> */
.L_x_5511:
[----:B------:R-:W-:Y:S01]  /*5530*/  I2FP.F32.U32 R5, R0 ;  /* 0x0000000000057245 */ /* 0x000fe20000201000 */
[C---:B------:R-:W-:Y:S01]  /*5540*/  IMAD.U32 R0, R27.reuse, 0x10000, RZ ;  /* 0x000100001b007824 */ /* 0x040fe200078e00ff */
[----:B------:R-:W-:Y:S01]  /*5550*/  ISETP.NE.AND P6, PT, R20, 0x1, PT ;  /* 0x000000011400780c */ /* 0x000fe20003fc5270 */
[----:B------:R-:W-:Y:S01]  /*5560*/  HFMA2 R113, -RZ, RZ, 0, 1.1920928955078125e-07 ;  /* 0x00000002ff717431 */ /* 0x000fe200000001ff */
[----:B------:R-:W-:Y:S01]  /*5570*/  PRMT R27, R27, 0x7632, R27 ;  /* 0x000076321b1b7816 */ /* 0x000fe2000000001b */
[----:B------:R-:W-:Y:S01]  /*5580*/  FFMA.FTZ R5, R5, R16, 1.1641532182693481445e-10 ;  /* 0x2f00000005057423 */ /* 0x000fe20000010010 */
[----:B------:R-:W-:-:S04]  /*5590*/  FMUL.FTZ R0, R0, UR17 ;  /* 0x0000001100007c20 */ /* 0x000fc80008410000 */
[----:B------:R-:W-:Y:S01]  /*55a0*/  FMUL.FTZ R0, R0, UR5 ;  /* 0x0000000500007c20 */ /* 0x000fe20008410000 */
[----:B------:R-:W-:-:S04]  /*55b0*/  FSETP.GTU.FTZ.AND P5, PT, R5, UR4, PT ;  /* 0x0000000405007c0b */ /* 0x000fc8000bfbc000 */
        /* <DEDUP_REMOVED lines=13> */
.L_x_5515:
        /* <DEDUP_REMOVED lines=14> */
.L_x_5516:
        /* <DEDUP_REMOVED lines=42> */
.L_x_5514:
        /* <DEDUP_REMOVED lines=11> */
[----:B------:R-:W-:-:S05]  /*5ac0*/  FMUL.FTZ R7, R0, R51 ;  /* 0x0000003300077220 */ /* 0x000fca0000410000 */
[----:B------:R-:W-:-:S07]  /*5ad0*/  F2FP.BF16.F32.PACK_AB R107, R7, R9 ;  /* 0x00000009076b723e */ /* 0x000fce00000010ff */
.L_x_5492:
[----:B------:R-:W0:Y:S01]  /*5ae0*/  LDC.64 R130, c[0x0][0x3a8] ;  /* 0x0000ea00ff827b82 */ /* 0x000e220000000a00 */
[----:B------:R-:W1:Y:S01]  /*5af0*/  @UP1 LDCU.64 UR18, c[0x0][0x3a0] ;  /* 0x00007400ff1217ac */ /* 0x000e620008000a00 */
[----:B------:R-:W-:Y:S02]  /*5b00*/  SEL R22, RZ, 0x1000000, !P6 ;  /* 0x01000000ff167807 */ /* 0x000fe40007000000 */
[----:B------:R-:W-:Y:S02]  /*5b10*/  ISETP.NE.AND P6, PT, R3, RZ, PT ;  /* 0x000000ff0300720c */ /* 0x000fe40003fc5270 */
[----:B------:R-:W-:Y:S02]  /*5b20*/  SEL R3, RZ, 0x100, !P0 ;  /* 0x00000100ff037807 */ /* 0x000fe40004000000 */
[----:B------:R-:W2:Y:S01]  /*5b30*/  LDC.64 R128, c[0x0][0x3b0] ;  /* 0x0000ec00ff807b82 */ /* 0x000ea20000000a00 */
[----:B------:R-:W-:Y:S02]  /*5b40*/  PLOP3.LUT P0, PT, PT, PT, UP1, 0x80, 0x8 ;  /* 0x000000000008781c */ /* 0x000fe40003f0f018 */
[----:B------:R-:W-:-:S02]  /*5b50*/  SEL R20, RZ, 0x10000, !P5 ;  /* 0x00010000ff147807 */ /* 0x000fc40006800000 */
[----:B------:R-:W-:Y:S02]  /*5b60*/  SEL R119, RZ, 0x100, !P4 ;  /* 0x00000100ff777807 */ /* 0x000fe40006000000 */
[----:B------:R-:W-:Y:S02]  /*5b70*/  SEL R5, RZ, 0x1000000, !P2 ;  /* 0x01000000ff057807 */ /* 0x000fe40005000000 */
[----:B------:R-:W-:Y:S02]  /*5b80*/  SEL R0, RZ, 0x10000, !P1 ;  /* 0x00010000ff007807 */ /* 0x000fe40004800000 */
[----:B------:R-:W-:Y:S02]  /*5b90*/  PLOP3.LUT P1, PT, PT, PT, UP1, 0x80, 0x8 ;  /* 0x000000000008781c */ /* 0x000fe40003f2f018 */
[----:B------:R-:W-:Y:S02]  /*5ba0*/  LOP3.LUT R119, R119, R22, R20, 0xfe, !PT ;  /* 0x0000001677777212 */ /* 0x000fe400078efe14 */
[----:B------:R-:W-:Y:S01]  /*5bb0*/  LOP3.LUT R3, R3, R5, R0, 0xfe, !PT ;  /* 0x0000000503037212 */ /* 0x000fe200078efe00 */
[C---:B------:R-:W-:Y:S01]  /*5bc0*/  VIADD R0, R2.reuse, 0x80 ;  /* 0x0000008002007836 */ /* 0x040fe20000000000 */
[----:B------:R-:W-:Y:S01]  /*5bd0*/  SEL R118, RZ, 0x1, !P3 ;  /* 0x00000001ff767807 */ /* 0x000fe20005800000 */
[----:B0-----:R-:W-:Y:S01]  /*5be0*/  IMAD.WIDE.U32 R22, R2, 0x10, R130 ;  /* 0x0000001002167825 */ /* 0x001fe200078e0082 */
[----:B------:R-:W-:-:S02]  /*5bf0*/  SEL R20, RZ, 0x1, !P6 ;  /* 0x00000001ff147807 */ /* 0x000fc40007000000 */
[----:B------:R-:W-:Y:S01]  /*5c00*/  MOV R117, 0x10 ;  /* 0x0000001000757802 */ /* 0x000fe20000000f00 */
[----:B------:R-:W-:Y:S01]  /*5c10*/  IMAD.WIDE.U32 R24, R0, 0x10, R108 ;  /* 0x0000001000187825 */ /* 0x000fe200078e006c */
[----:B------:R-:W-:Y:S01]  /*5c20*/  LOP3.LUT R119, R119, R118, RZ, 0xfc, !PT ;  /* 0x0000007677777212 */ /* 0x000fe200078efcff */
[----:B------:R0:W-:Y:S01]  /*5c30*/  STG.E.128 desc[UR8][R22.64], R104 ;  /* 0x0000006816007986 */ /* 0x0001e2000c101d08 */
[----:B------:R-:W-:Y:S01]  /*5c40*/  LOP3.LUT R118, R3, R20, RZ, 0xfc, !PT ;  /* 0x0000001403767212 */ /* 0x000fe200078efcff */
        /* <DEDUP_REMOVED lines=21> */
.L_x_5519:
        /* <DEDUP_REMOVED lines=12> */
.L_x_5520:
        /* <DEDUP_REMOVED lines=41> */
[----:B------:R-:W-:-:S07]  /*60f0*/  IMAD.MOV.U32 R22, RZ, RZ, R104 ;  /* 0x000000ffff167224 */ /* 0x000fce00078e0068 */
.L_x_5518:
[----:B------:R-:W-:Y:S01]  /*6100*/  I2FP.F32.U32 R3, R3 ;  /* 0x0000000300037245 */ /* 0x000fe20000201000 */
[----:B-----5:R-:W-:Y:S01]  /*6110*/  IMAD.U32 R5, R24, 0x10000, RZ ;  /* 0x0001000018057824 */ /* 0x020fe200078e00ff */
[----:B------:R-:W-:Y:S01]  /*6120*/  ISETP.NE.AND P1, PT, R23, 0x1, PT ;  /* 0x000000011700780c */ /* 0x000fe20003f25270 */
[----:B------:R-:W-:Y:S01]  /*6130*/  IMAD.MOV.U32 R104, RZ, RZ, 0x2 ;  /* 0x00000002ff687424 */ /* 0x000fe200078e00ff */
[----:B------:R-:W-:Y:S01]  /*6140*/  SHF.L.U32 R18, R28, 0x10, RZ ;  /* 0x000000101c127819 */ /* 0x000fe200000006ff */
[----:B------:R-:W-:Y:S01]  /*6150*/  FFMA.FTZ R3, R3, R16, 1.1641532182693481445e-10 ;  /* 0x2f00000003037423 */ /* 0x000fe20000010010 */
[----:B------:R-:W-:Y:S01]  /*6160*/  FMUL.FTZ R5, R5, UR17 ;  /* 0x0000001105057c20 */ /* 0x000fe20008410000 */
[----:B------:R-:W-:-:S03]  /*6170*/  PRMT R24, R24, 0x7632, R24 ;  /* 0x0000763218187816 */ /* 0x000fc60000000018 */
[----:B------:R-:W-:Y:S01]  /*6180*/  FMUL.FTZ R5, R5, UR5 ;  /* 0x0000000505057c20 */ /* 0x000fe20008410000 */
[----:B------:R-:W-:Y:S02]  /*6190*/  FSETP.GTU.FTZ.AND P0, PT, R3, UR4, PT ;  /* 0x0000000403007c0b */ /* 0x000fe4000bf1c000 */
[----:B------:R-:W-:Y:S02]  /*61a0*/  PRMT R3, R28, 0x7632, R3 ;  /* 0x000076321c037816 */ /* 0x000fe40000000003 */
        /* <DEDUP_REMOVED lines=14> */
.L_x_5522:
        /* <DEDUP_REMOVED lines=12> */
.L_x_5523:
        /* <DEDUP_REMOVED lines=42> */
.L_x_5521:
        /* <DEDUP_REMOVED lines=22> */
.L_x_5525:
        /* <DEDUP_REMOVED lines=12> */
.L_x_5526:
        /* <DEDUP_REMOVED lines=42> */
.L_x_5524:
        /* <DEDUP_REMOVED lines=9> */
[----:B------:R-:W-:-:S04]  /*6b40*/  FSETP.GTU.FTZ.AND P1, PT, R23, UR4, PT ;  /* 0x0000000417007c0b */ /* 0x000fc8000bf3c000 */
        /* <DEDUP_REMOVED lines=14> */
.L_x_5528:
        /* <DEDUP_REMOVED lines=12> */
.L_x_5529:
        /* <DEDUP_REMOVED lines=42> */
.L_x_5527:
[----:B------:R-:W-:Y:S01]  /*6f90*/  I2FP.F32.U32 R105, R24 ;  /* 0x0000001800697245 */ /* 0x000fe20000201000 */
[----:B------:R-:W-:Y:S01]  /*6fa0*/  IMAD.U32 R25, R25, 0x10000, RZ ;  /* 0x0001000019197824 */ /* 0x000fe200078e00ff */
[----:B------:R-:W-:Y:S01]  /*6fb0*/  ISETP.NE.AND P3, PT, R104, 0x1, PT ;  /* 0x000000016800780c */ /* 0x000fe20003f65270 */
[----:B------:R-:W-:Y:S02]  /*6fc0*/  IMAD.MOV.U32 R106, RZ, RZ, 0x2 ;  /* 0x00000002ff6a7424 */ /* 0x000fe400078e00ff */
[----:B------:R-:W-:Y:S01]  /*6fd0*/  FFMA.FTZ R105, R105, R16, 1.1641532182693481445e-10 ;  /* 0x2f00000069697423 */ /* 0x000fe20000010010 */
[----:B------:R-:W-:-:S04]  /*6fe0*/  FMUL.FTZ R25, R25, UR17 ;  /* 0x0000001119197c20 */ /* 0x000fc80008410000 */
        /* <DEDUP_REMOVED lines=16> */
.L_x_5531:
        /* <DEDUP_REMOVED lines=12> */
.L_x_5532:
        /* <DEDUP_REMOVED lines=42> */
.L_x_5530:
        /* <DEDUP_REMOVED lines=24> */
.L_x_5534:
        /* <DEDUP_REMOVED lines=12> */
.L_x_5535:
        /* <DEDUP_REMOVED lines=42> */
.L_x_5533:
        /* <DEDUP_REMOVED lines=22> */
.L_x_5537:
        /* <DEDUP_REMOVED lines=12> */
.L_x_5538:
        /* <DEDUP_REMOVED lines=43> */
.L_x_5536:
        /* <DEDUP_REMOVED lines=9> */
[----:B------:R-:W-:-:S05]  /*7e90*/  FMUL.FTZ R18, R18, UR5 ;  /* 0x0000000512127c20 */ /* 0x000fca0008410000 */
[----:B------:R-:W-:Y:S02]  /*7ea0*/  FSEL R105, R18, RZ, !P5 ;  /* 0x000000ff12697208 */ /* 0x000fe40006800000 */
[----:B------:R-:W-:Y:S02]  /*7eb0*/  PRMT R18, R31, 0x7632, R18 ;  /* 0x000076321f127816 */ /* 0x000fe40000000012 */
[----:B------:R-:W-:Y:S01]  /*7ec0*/  PLOP3.LUT P5, PT, P5, PT, PT, 0x8, 0x80 ;  /* 0x000000000080781c */ /* 0x000fe20002fae170 */
[----:B------:R-:W-:Y:S01]  /*7ed0*/  FFMA.FTZ R27, R105, R42, R26 ;  /* 0x0000002a691b7223 */ /* 0x000fe2000001001a */
        /* <DEDUP_REMOVED lines=10> */
.L_x_5540:
        /* <DEDUP_REMOVED lines=14> */
.L_x_5541:
        /* <DEDUP_REMOVED lines=43> */
.L_x_5539:
        /* <DEDUP_REMOVED lines=15> */
.L_x_5517:
[----:B------:R-:W-:Y:S01]  /*8400*/  ISETP.NE.AND P0, PT, R113, 0x1, PT ;  /* 0x000000017100780c */ /* 0x000fe20003f05270 */
[----:B------:R-:W-:Y:S01]  /*8410*/  IMAD.MOV.U32 R3, RZ, RZ, R114 ;  /* 0x000000ffff037224 */ /* 0x000fe200078e0072 */
[----:B0-----:R-:W-:Y:S01]  /*8420*/  MOV R23, 0x2 ;  /* 0x0000000200177802 */ /* 0x001fe20000000f00 */
        /* <DEDUP_REMOVED lines=12> */
.L_x_5544:
        /* <DEDUP_REMOVED lines=12> */
.L_x_5545:
        /* <DEDUP_REMOVED lines=41> */
[----:B------:R-:W-:-:S07]  /*8840*/  IMAD.MOV.U32 R22, RZ, RZ, R104 ;  /* 0x000000ffff167224 */ /* 0x000fce00078e0068 */
.L_x_5543:
[----:B------:R-:W-:Y:S01]  /*8850*/  I2FP.F32.U32 R3, R3 ;  /* 0x0000000300037245 */ /* 0x000fe20000201000 */
[C---:B-----5:R-:W-:Y:S01]  /*8860*/  IMAD.U32 R5, R24.reuse, 0x10000, RZ ;  /* 0x0001000018057824 */ /* 0x060fe200078e00ff */
[----:B------:R-:W-:Y:S01]  /*8870*/  ISETP.NE.AND P1, PT, R23, 0x1, PT ;  /* 0x000000011700780c */ /* 0x000fe20003f25270 */
[----:B------:R-:W-:Y:S01]  /*8880*/  IMAD.MOV.U32 R104, RZ, RZ, 0x2 ;  /* 0x00000002ff687424 */ /* 0x000fe200078e00ff */
[----:B------:R-:W-:Y:S01]  /*8890*/  PRMT R24, R24, 0x7632, R24 ;  /* 0x0000763218187816 */ /* 0x000fe20000000018 */
        /* <DEDUP_REMOVED lines=18> */
.L_x_5547:
        /* <DEDUP_REMOVED lines=12> */
.L_x_5548:
        /* <DEDUP_REMOVED lines=42> */
.L_x_5546:
[----:B------:R-:W-:Y:S01]  /*8d20*/  I2FP.F32.U32 R3, R3 ;  /* 0x0000000300037245 */ /* 0x000fe20000201000 */
[----:B------:R-:W-:Y:S01]  /*8d30*/  IMAD.MOV.U32 R18, RZ, RZ, R114 ;  /* 0x000000ffff127224 */ /* 0x000fe200078e0072 */
[----:B------:R-:W-:Y:S02]  /*8d40*/  SHF.L.U32 R24, R24, 0x10, RZ ;  /* 0x0000001018187819 */ /* 0x000fe400000006ff */
        /* <DEDUP_REMOVED lines=18> */
.L_x_5550:
        /* <DEDUP_REMOVED lines=12> */
.L_x_5551:
        /* <DEDUP_REMOVED lines=42> */
.L_x_5549:
        /* <DEDUP_REMOVED lines=22> */
.L_x_5553:
        /* <DEDUP_REMOVED lines=12> */
.L_x_5554:
        /* <DEDUP_REMOVED lines=42> */
.L_x_5552:
[----:B------:R-:W-:Y:S01]  /*9690*/  I2FP.F32.U32 R105, R18 ;  /* 0x0000001200697245 */ /* 0x000fe20000201000 */
[----:B------:R-:W-:Y:S01]  /*96a0*/  IMAD.U32 R25, R25, 0x10000, RZ ;  /* 0x0001000019197824 */ /* 0x000fe200078e00ff */
[----:B------:R-:W-:Y:S01]  /*96b0*/  ISETP.NE.AND P3, PT, R104, 0x1, PT ;  /* 0x000000016800780c */ /* 0x000fe20003f65270 */
[----:B------:R-:W-:Y:S02]  /*96c0*/  IMAD.MOV.U32 R24, RZ, RZ, 0x2 ;  /* 0x00000002ff187424 */ /* 0x000fe400078e00ff */
[----:B------:R-:W-:Y:S01]  /*96d0*/  FFMA.FTZ R105, R105, R16, 1.1641532182693481445e-10 ;  /* 0x2f00000069697423 */ /* 0x000fe20000010010 */
[----:B------:R-:W-:-:S04]  /*96e0*/  FMUL.FTZ R25, R25, UR17 ;  /* 0x0000001119197c20 */ /* 0x000fc80008410000 */
[----:B------:R-:W-:Y:S01]  /*96f0*/  FMUL.FTZ R25, R25, UR5 ;  /* 0x0000000519197c20 */ /* 0x000fe20008410000 */
[----:B------:R-:W-:-:S04]  /*9700*/  FSETP.GTU.FTZ.AND P2, PT, R105, UR4, PT ;  /* 0x0000000469007c0b */ /* 0x000fc8000bf5c000 */
        /* <DEDUP_REMOVED lines=13> */
.L_x_5556:
        /* <DEDUP_REMOVED lines=12> */
.L_x_5557:
        /* <DEDUP_REMOVED lines=42> */
.L_x_5555:
        /* <DEDUP_REMOVED lines=22> */
.L_x_5559:
        /* <DEDUP_REMOVED lines=12> */
.L_x_5560:
        /* <DEDUP_REMOVED lines=42> */
.L_x_5558:
[----:B------:R-:W-:Y:S01]  /*a000*/  I2FP.F32.U32 R105, R18 ;  /* 0x0000001200697245 */ /* 0x000fe20000201000 */
[----:B------:R-:W-:Y:S01]  /*a010*/  IMAD.U32 R26, R26, 0x10000, RZ ;  /* 0x000100001a1a7824 */ /* 0x000fe200078e00ff */
[----:B------:R-:W-:Y:S01]  /*a020*/  ISETP.NE.AND P5, PT, R104, 0x1, PT ;  /* 0x000000016800780c */ /* 0x000fe20003fa5270 */
[----:B------:R-:W-:Y:S02]  /*a030*/  HFMA2 R106, -RZ, RZ, 0, 1.1920928955078125e-07 ;  /* 0x00000002ff6a7431 */ /* 0x000fe400000001ff */
[----:B------:R-:W-:Y:S02]  /*a040*/  IMAD.MOV.U32 R18, RZ, RZ, R114 ;  /* 0x000000ffff127224 */ /* 0x000fe400078e0072 */
        /* <DEDUP_REMOVED lines=16> */
.L_x_5562:
        /* <DEDUP_REMOVED lines=12> */
.L_x_5563:
        /* <DEDUP_REMOVED lines=43> */
.L_x_5561:
[----:B------:R-:W-:Y:S01]  /*a4c0*/  I2FP.F32.U32 R105, R18 ;  /* 0x0000001200697245 */ /* 0x000fe20000201000 */
[C---:B------:R-:W-:Y:S01]  /*a4d0*/  IMAD.U32 R18, R27.reuse, 0x10000, RZ ;  /* 0x000100001b127824 */ /* 0x040fe200078e00ff */
[----:B------:R-:W-:Y:S01]  /*a4e0*/  ISETP.NE.AND P6, PT, R106, 0x1, PT ;  /* 0x000000016a00780c */ /* 0x000fe20003fc5270 */
[----:B------:R-:W-:Y:S01]  /*a4f0*/  IMAD.MOV.U32 R26, RZ, RZ, R114 ;  /* 0x000000ffff1a7224 */ /* 0x000fe200078e0072 */
[----:B------:R-:W-:Y:S01]  /*a500*/  PRMT R24, R27, 0x7632, R24 ;  /* 0x000076321b187816 */ /* 0x000fe20000000018 */
[----:B------:R-:W-:Y:S01]  /*a510*/  FFMA.FTZ R105, R105, R16, 1.1641532182693481445e-10 ;  /* 0x2f00000069697423 */ /* 0x000fe20000010010 */
[----:B------:R-:W-:Y:S01]  /*a520*/  FMUL.FTZ R18, R18, UR17 ;  /* 0x0000001112127c20 */ /* 0x000fe20008410000 */
[----:B------:R-:W-:-:S03]  /*a530*/  MOV R116, 0x2 ;  /* 0x0000000200747802 */ /* 0x000fc60000000f00 */
[----:B------:R-:W-:Y:S01]  /*a540*/  FMUL.FTZ R18, R18, UR5 ;  /* 0x0000000512127c20 */ /* 0x000fe20008410000 */
[----:B------:R-:W-:-:S04]  /*a550*/  FSETP.GTU.FTZ.AND P5, PT, R105, UR4, PT ;  /* 0x0000000469007c0b */ /* 0x000fc8000bfbc000 */
[----:B------:R-:W-:Y:S02]  /*a560*/  FSEL R105, R18, RZ, !P5 ;  /* 0x000000ff12697208 */ /* 0x000fe40006800000 */
[----:B------:R-:W-:-:S03]  /*a570*/  PLOP3.LUT P5, PT, P5, PT, PT, 0x8, 0x80 ;  /* 0x000000000080781c */ /* 0x000fc60002fae170 */
[----:B------:R-:W-:-:S04]  /*a580*/  FMUL.FTZ R18, R105, R42 ;  /* 0x0000002a69127220 */ /* 0x000fc80000410000 */
        /* <DEDUP_REMOVED lines=10> */
.L_x_5565:
        /* <DEDUP_REMOVED lines=14> */
.L_x_5566:
        /* <DEDUP_REMOVED lines=43> */
.L_x_5564:
[----:B------:R-:W-:Y:S02]  /*a9c0*/  I2FP.F32.U32 R105, R26 ;  /* 0x0000001a00697245 */ /* 0x000fe40000201000 */
        /* <DEDUP_REMOVED lines=12> */
.L_x_5542:
[----:B------:R-:W0:Y:S01]  /*aa90*/  @UP1 LDCU.64 UR18, c[0x0][0x3a0] ;  /* 0x00007400ff1217ac */ /* 0x000e220008000a00 */
[----:B------:R-:W-:Y:S01]  /*aaa0*/  SEL R26, RZ, 0x1000000, !P6 ;  /* 0x01000000ff1a7807 */ /* 0x000fe20007000000 */
[----:B------:R-:W-:Y:S01]  /*aab0*/  IMAD.MOV.U32 R123, RZ, RZ, 0x10 ;  /* 0x00000010ff7b7424 */ /* 0x000fe200078e00ff */
[----:B------:R-:W-:Y:S01]  /*aac0*/  ISETP.NE.AND P6, PT, R20, RZ, PT ;  /* 0x000000ff1400720c */ /* 0x000fe20003fc5270 */
[C---:B------:R-:W-:Y:S01]  /*aad0*/  IMAD.WIDE.U32 R118, R0.reuse, 0x10, R130 ;  /* 0x0000001000767825 */ /* 0x040fe200078e0082 */
[----:B------:R-:W-:Y:S02]  /*aae0*/  SEL R20, RZ, 0x100, !P0 ;  /* 0x00000100ff147807 */ /* 0x000fe40004000000 */
[----:B------:R-:W-:Y:S01]  /*aaf0*/  PLOP3.LUT P0, PT, PT, PT, UP1, 0x80, 0x8 ;  /* 0x000000000008781c */ /* 0x000fe20003f0f018 */
[----:B------:R-:W-:Y:S01]  /*ab00*/  IMAD.WIDE.U32 R120, R0, 0x8, R128 ;  /* 0x0000000800787825 */ /* 0x000fe200078e0080 */
[----:B------:R-:W-:Y:S01]  /*ab10*/  SEL R24, RZ, 0x10000, !P5 ;  /* 0x00010000ff187807 */ /* 0x000fe20006800000 */
[----:B------:R1:W-:Y:S01]  /*ab20*/  STG.E.128 desc[UR8][R118.64], R104 ;  /* 0x0000006876007986 */ /* 0x0003e2000c101d08 */
        /* <DEDUP_REMOVED lines=10> */
[----:B------:R-:W-:Y:S02]  /*abd0*/  LOP3.LUT R125, R125, R124, RZ, 0xfc, !PT ;  /* 0x0000007c7d7d7212 */ /* 0x000fe400078efcff */
[----:B------:R-:W-:Y:S01]  /*abe0*/  LOP3.LUT R124, R20, R111, RZ, 0xfc, !PT ;  /* 0x0000006f147c7212 */ /* 0x000fe200078efcff */
[----:B0-----:R-:W-:-:S04]  /*abf0*/  @P0 IMAD.WIDE.U32 R122, R18, R123, UR18 ;  /* 0x00000012127a0e25 */ /* 0x001fc8000f8e007b */
[----:B------:R1:W-:Y:S04]  /*ac00*/  STG.E.64 desc[UR8][R120.64], R124 ;  /* 0x0000007c78007986 */ /* 0x0003e8000c101b08 */
[----:B------:R1:W5:Y:S04]  /*ac10*/  @P1 LDG.E.128 R28, desc[UR8][R122.64] ;  /* 0x000000087a1c1981 */ /* 0x000368000c1e1d00 */
[----:B------:R-:W5:Y:S01]  /*ac20*/  LDG.E.128 R108, desc[UR8][R108.64] ;  /* 0x000000086c6c7981 */ /* 0x000f62000c1e1d00 */
[----:B------:R-:W-:Y:S05]  /*ac30*/  BRA.U !UP1, `(.L_x_5567) ;  /* 0x0000002509f07547 */ /* 0x000fea000b800000 */
[----:B------:R-:W-:Y:S01]  /*ac40*/  ISETP.NE.AND P0, PT, R116, 0x1, PT ;  /* 0x000000017400780c */ /* 0x000fe20003f05270 */
[----:B-1----:R-:W-:Y:S02]  /*ac50*/  HFMA2 R104, -RZ, RZ, 0, 1.1920928955078125e-07 ;  /* 0x00000002ff687431 */ /* 0x002fe400000001ff */
        /* <DEDUP_REMOVED lines=13> */
.L_x_5569:
        /* <DEDUP_REMOVED lines=12> */
.L_x_5570:
        /* <DEDUP_REMOVED lines=43> */
.L_x_5568:
        /* <DEDUP_REMOVED lines=13> */
[--C-:B------:R-:W-:Y:S01]  /*b170*/  FFMA.FTZ R121, R121, R36, R24.reuse ;  /* 0x0000002479797223 */ /* 0x100fe20000010018 */
        /* <DEDUP_REMOVED lines=11> */
.L_x_5572:
        /* <DEDUP_REMOVED lines=12> */
.L_x_5573:
        /* <DEDUP_REMOVED lines=43> */
.L_x_5571:
[----:B------:R-:W-:Y:S01]  /*b5a0*/  I2FP.F32.U32 R105, R26 ;  /* 0x0000001a00697245 */ /* 0x000fe20000201000 */
[----:B------:R-:W-:Y:S01]  /*b5b0*/  IMAD.U32 R119, R24, 0x10000, RZ ;  /* 0x0001000018777824 */ /* 0x000fe200078e00ff */
[----:B------:R-:W-:Y:S01]  /*b5c0*/  SHF.L.U32 R108, R108, 0x10, RZ ;  /* 0x000000106c6c7819 */ /* 0x000fe200000006ff */
[----:B------:R-:W-:Y:S01]  /*b5d0*/  IMAD.MOV.U32 R107, RZ, RZ, 0x2 ;  /* 0x00000002ff6b7424 */ /* 0x000fe200078e00ff */
[----:B------:R-:W-:Y:S01]  /*b5e0*/  ISETP.NE.AND P1, PT, R106, 0x1, PT ;  /* 0x000000016a00780c */ /* 0x000fe20003f25270 */
[----:B------:R-:W-:Y:S01]  /*b5f0*/  FFMA.FTZ R105, R105, R16, 1.1641532182693481445e-10 ;  /* 0x2f00000069697423 */ /* 0x000fe20000010010 */
[----:B------:R-:W-:Y:S01]  /*b600*/  MOV R24, R114 ;  /* 0x0000007200187202 */ /* 0x000fe20000000f00 */
[----:B------:R-:W-:-:S03]  /*b610*/  FMUL.FTZ R108, R108, UR17 ;  /* 0x000000116c6c7c20 */ /* 0x000fc60008410000 */
[----:B------:R-:W-:Y:S01]  /*b620*/  FSETP.GTU.FTZ.AND P0, PT, R105, UR4, PT ;  /* 0x0000000469007c0b */ /* 0x000fe2000bf1c000 */
[----:B------:R-:W-:-:S05]  /*b630*/  FMUL.FTZ R108, R108, UR5 ;  /* 0x000000056c6c7c20 */ /* 0x000fca0008410000 */
        /* <DEDUP_REMOVED lines=12> */
.L_x_5575:
        /* <DEDUP_REMOVED lines=12> */
.L_x_5576:
        /* <DEDUP_REMOVED lines=42> */
[----:B------:R-:W-:-:S07]  /*ba60*/  LOP3.LUT R133, R106, UR39, R105, 0x96, !PT ;  /* 0x000000276a857c12 */ /* 0x000fce000f8e9669 */
.L_x_5574:
        /* <DEDUP_REMOVED lines=12> */
[--C-:B------:R-:W-:Y:S01]  /*bb30*/  FFMA.FTZ R24, R105, R38, R26.reuse ;  /* 0x0000002669187223 */ /* 0x100fe2000001001a */
[----:B------:R-:W-:-:S03]  /*bb40*/  PRMT R26, R109, 0x7632, R26 ;  /* 0x000076326d1a7816 */ /* 0x000fc6000000001a */
        /* <DEDUP_REMOVED lines=10> */
.L_x_5578:
        /* <DEDUP_REMOVED lines=12> */
.L_x_5579:
        /* <DEDUP_REMOVED lines=43> */
.L_x_5577:
        /* <DEDUP_REMOVED lines=23> */
.L_x_5581:
        /* <DEDUP_REMOVED lines=12> */
.L_x_5582:
        /* <DEDUP_REMOVED lines=43> */
.L_x_5580:
        /* <DEDUP_REMOVED lines=12> */
[----:B------:R-:W-:Y:S01]  /*c500*/  FFMA.FTZ R125, R125, R32, R104 ;  /* 0x000000207d7d7223 */ /* 0x000fe20000010068 */
        /* <DEDUP_REMOVED lines=10> */
.L_x_5584:
        /* <DEDUP_REMOVED lines=12> */
.L_x_5585:
        /* <DEDUP_REMOVED lines=43> */
.L_x_5583:
[----:B------:R-:W-:Y:S01]  /*c920*/  I2FP.F32.U32 R105, R26 ;  /* 0x0000001a00697245 */ /* 0x000fe20000201000 */
[----:B------:R-:W-:Y:S01]  /*c930*/  IMAD.U32 R110, R110, 0x10000, RZ ;  /* 0x000100006e6e7824 */ /* 0x000fe200078e00ff */
[----:B------:R-:W-:Y:S01]  /*c940*/  ISETP.NE.AND P5, PT, R104, 0x1, PT ;  /* 0x000000016800780c */ /* 0x000fe20003fa5270 */
[----:B------:R-:W-:Y:S01]  /*c950*/  IMAD.MOV.U32 R106, RZ, RZ, 0x2 ;  /* 0x00000002ff6a7424 */ /* 0x000fe200078e00ff */
[----:B------:R-:W-:Y:S01]  /*c960*/  PRMT R26, R30, 0x7632, R26 ;  /* 0x000076321e1a7816 */ /* 0x000fe2000000001a */
[----:B------:R-:W-:Y:S01]  /*c970*/  FFMA.FTZ R105, R105, R16, 1.1641532182693481445e-10 ;  /* 0x2f00000069697423 */ /* 0x000fe20000010010 */
[----:B------:R-:W-:Y:S02]  /*c980*/  FMUL.FTZ R110, R110, UR17 ;  /* 0x000000116e6e7c20 */ /* 0x000fe40008410000 */
[----:B------:R-:W-:Y:S01]  /*c990*/  SHF.L.U32 R127, R26, 0x10, RZ ;  /* 0x000000101a7f7819 */ /* 0x000fe200000006ff */
[----:B------:R-:W-:Y:S02]  /*c9a0*/  IMAD.MOV.U32 R26, RZ, RZ, R114 ;  /* 0x000000ffff1a7224 */ /* 0x000fe400078e0072 */
        /* <DEDUP_REMOVED lines=14> */
.L_x_5587:
        /* <DEDUP_REMOVED lines=12> */
.L_x_5588:
        /* <DEDUP_REMOVED lines=43> */
.L_x_5586:
        /* <DEDUP_REMOVED lines=8> */
[----:B------:R-:W-:-:S05]  /*ce80*/  FMUL.FTZ R26, R26, UR5 ;  /* 0x000000051a1a7c20 */ /* 0x000fca0008410000 */
[----:B------:R-:W-:Y:S02]  /*ce90*/  FSEL R135, R26, RZ, !P5 ;  /* 0x000000ff1a877208 */ /* 0x000fe40006800000 */
[----:B------:R-:W-:Y:S02]  /*cea0*/  PRMT R26, R111, 0x7632, R26 ;  /* 0x000076326f1a7816 */ /* 0x000fe4000000001a */
[----:B------:R-:W-:Y:S01]  /*ceb0*/  PLOP3.LUT P5, PT, P5, PT, PT, 0x8, 0x80 ;  /* 0x000000000080781c */ /* 0x000fe20002fae170 */
[----:B------:R-:W-:Y:S01]  /*cec0*/  FFMA.FTZ R135, R135, R34, R104 ;  /* 0x0000002287877223 */ /* 0x000fe20000010068 */
[----:B------:R-:W-:Y:S01]  /*ced0*/  IMAD.MOV.U32 R104, RZ, RZ, R114 ;  /* 0x000000ffff687224 */ /* 0x000fe200078e0072 */
        /* <DEDUP_REMOVED lines=9> */
.L_x_5590:
        /* <DEDUP_REMOVED lines=14> */
.L_x_5591:
        /* <DEDUP_REMOVED lines=43> */
.L_x_5589:
        /* <DEDUP_REMOVED lines=8> */
[----:B------:R-:W-:Y:S01]  /*d380*/  FMUL.FTZ R26, R26, UR5 ;  /* 0x000000051a1a7c20 */ /* 0x000fe20008410000 */
[----:B------:R-:W-:-:S02]  /*d390*/  FSETP.GTU.FTZ.AND P6, PT, R105, UR4, PT ;  /* 0x0000000469007c0b */ /* 0x000fc4000bfdc000 */
[----:B------:R-:W-:Y:S02]  /*d3a0*/  F2FP.BF16.F32.PACK_AB R105, R123, R24 ;  /* 0x000000187b69723e */ /* 0x000fe400000010ff */
[----:B------:R-:W-:Y:S02]  /*d3b0*/  FSEL R26, R26, RZ, !P6 ;  /* 0x000000ff1a1a7208 */ /* 0x000fe40007000000 */
[----:B------:R-:W-:-:S03]  /*d3c0*/  PLOP3.LUT P6, PT, P6, PT, PT, 0x8, 0x80 ;  /* 0x000000000080781c */ /* 0x000fc600037ce170 */
[----:B------:R-:W-:-:S05]  /*d3d0*/  FFMA.FTZ R26, R26, R35, R107 ;  /* 0x000000231a1a7223 */ /* 0x000fca000001006b */
[----:B------:R-:W-:Y:S01]  /*d3e0*/  F2FP.BF16.F32.PACK_AB R107, R26, R135 ;  /* 0x000000871a6b723e */ /* 0x000fe200000010ff */
[----:B------:R-:W-:Y:S06]  /*d3f0*/  BRA `(.L_x_5592) ;  /* 0x0000002400bc7947 */ /* 0x000fec0003800000 */
.L_x_5567:
        /* <DEDUP_REMOVED lines=15> */
.L_x_5594:
        /* <DEDUP_REMOVED lines=12> */
.L_x_5595:
        /* <DEDUP_REMOVED lines=43> */
.L_x_5593:
[----:B-1----:R-:W-:Y:S01]  /*d860*/  I2FP.F32.U32 R105, R24 ;  /* 0x0000001800697245 */ /* 0x002fe20000201000 */
        /* <DEDUP_REMOVED lines=22> */
.L_x_5597:
        /* <DEDUP_REMOVED lines=12> */
.L_x_5598:
        /* <DEDUP_REMOVED lines=43> */
.L_x_5596:
        /* <DEDUP_REMOVED lines=21> */
.L_x_5600:
        /* <DEDUP_REMOVED lines=12> */
.L_x_5601:
        /* <DEDUP_REMOVED lines=43> */
.L_x_5599:
        /* <DEDUP_REMOVED lines=12> */
[----:B------:R-:W-:-:S05]  /*e2c0*/  FMUL.FTZ R24, R105, R38 ;  /* 0x0000002669187220 */ /* 0x000fca0000410000 */
        /* <DEDUP_REMOVED lines=10> */
.L_x_5603:
        /* <DEDUP_REMOVED lines=12> */
.L_x_5604:
        /* <DEDUP_REMOVED lines=43> */
.L_x_5602:
[----:B------:R-:W-:Y:S01]  /*e6e0*/  I2FP.F32.U32 R105, R104 ;  /* 0x0000006800697245 */ /* 0x000fe20000201000 */
[----:B------:R-:W-:Y:S01]  /*e6f0*/  IMAD.MOV.U32 R104, RZ, RZ, 0x2 ;  /* 0x00000002ff687424 */ /* 0x000fe200078e00ff */
        /* <DEDUP_REMOVED lines=19> */
.L_x_5606:
        /* <DEDUP_REMOVED lines=12> */
.L_x_5607:
        /* <DEDUP_REMOVED lines=43> */
.L_x_5605:
        /* <DEDUP_REMOVED lines=22> */
.L_x_5609:
        /* <DEDUP_REMOVED lines=12> */
.L_x_5610:
        /* <DEDUP_REMOVED lines=43> */
.L_x_5608:
[----:B------:R-:W-:Y:S01]  /*f070*/  I2FP.F32.U32 R105, R26 ;  /* 0x0000001a00697245 */ /* 0x000fe20000201000 */
[----:B------:R-:W-:Y:S01]  /*f080*/  IMAD.MOV.U32 R107, RZ, RZ, 0x2 ;  /* 0x00000002ff6b7424 */ /* 0x000fe200078e00ff */
[----:B------:R-:W-:Y:S02]  /*f090*/  SHF.L.U32 R110, R110, 0x10, RZ ;  /* 0x000000106e6e7819 */ /* 0x000fe400000006ff */
        /* <DEDUP_REMOVED lines=18> */
.L_x_5612:
        /* <DEDUP_REMOVED lines=12> */
.L_x_5613:
        /* <DEDUP_REMOVED lines=41> */
[----:B------:R-:W-:Y:S02]  /*f510*/  LOP3.LUT R133, R106, UR39, R135, 0x96, !PT ;  /* 0x000000276a857c12 */ /* 0x000fe4000f8e9687 */
[----:B------:R-:W-:-:S07]  /*f520*/  MOV R20, R134 ;  /* 0x0000008600147202 */ /* 0x000fce0000000f00 */
.L_x_5611:
        /* <DEDUP_REMOVED lines=10> */
[----:B------:R-:W-:Y:S02]  /*f5d0*/  PRMT R26, R111, 0x7632, R26 ;  /* 0x000076326f1a7816 */ /* 0x000fe4000000001a */
[----:B------:R-:W-:Y:S01]  /*f5e0*/  PLOP3.LUT P5, PT, P5, PT, PT, 0x8, 0x80 ;  /* 0x000000000080781c */ /* 0x000fe20002fae170 */
[----:B------:R-:W-:Y:S01]  /*f5f0*/  FMUL.FTZ R135, R135, R34 ;  /* 0x0000002287877220 */ /* 0x000fe20000410000 */
[----:B------:R-:W-:Y:S11]  /*f600*/  @!P6 BRA `(.L_x_5614) ;  /* 0x000000040004e947 */ /* 0x000ff60003800000 */
        /* <DEDUP_REMOVED lines=8> */
.L_x_5615:
        /* <DEDUP_REMOVED lines=14> */
.L_x_5616:
        /* <DEDUP_REMOVED lines=43> */
.L_x_5614:
        /* <DEDUP_REMOVED lines=13> */
.L_x_5592:
        /* <DEDUP_REMOVED lines=9> */
[----:B------:R-:W-:Y:S01]  /*fb80*/  SEL R136, RZ, 0x1, !P3 ;  /* 0x00000001ff887807 */ /* 0x000fe20005800000 */
[----:B------:R-:W-:-:S04]  /*fb90*/  IMAD.WIDE.U32 R130, R18, 0x10, R130 ;  /* 0x0000001012827825 */ /* 0x000fc800078e0082 */
[----:B------:R-:W-:Y:S01]  /*fba0*/  FADD.FTZ R16, R16, R15 ;  /* 0x0000000f10107221 */ /* 0x000fe20000010000 */
        /* <DEDUP_REMOVED lines=8> */
[----:B-1----:R-:W-:Y:S01]  /*fc30*/  MOV R131, UR16 ;  /* 0x0000001000837c02 */ /* 0x002fe20008000f00 */
        /* <DEDUP_REMOVED lines=86> */
[----:B------:R-:W-:Y:S02]  /*101a0*/  LOP3.LUT R16, R16, R118, R111, 0xfe, !PT ;  /* 0x0000007610107212 */ /* 0x000fe400078efe6f */
[----:B------:R-:W-:-:S08]  /*101b0*/  SEL R111, RZ, 0x1, !P6 ;  /* 0x00000001ff6f7807 */ /* 0x000fd00007000000 */
[----:B------:R-:W-:Y:S01]  /*101c0*/  @!P1 LEA R24, R10, UR4, 0x3 ;  /* 0x000000040a189c11 */ /* 0x000fe2000f8e18ff */
[----:B0-----:R-:W-:Y:S01]  /*101d0*/  FADD.FTZ R137, R22, R137 ;  /* 0x0000008916897221 */ /* 0x001fe20000010000 */
[----:B------:R-:W-:Y:S01]  /*101e0*/  IMAD.MOV.U32 R22, RZ, RZ, RZ ;  /* 0x000000ffff167224 */ /* 0x000fe200078e00ff */
[----:B------:R-:W-:-:S03]  /*101f0*/  @!P1 MOV R22, 0x300 ;  /* 0x0000030000169802 */ /* 0x000fc60000000f00 */
[----:B------:R-:W0:Y:S04]  /*10200*/  SHFL.BFLY PT, R108, R137, 0x8, 0x1f ;  /* 0x0d001f00896c7f89 */ /* 0x000e2800000e0000 */
[----:B------:R-:W1:Y:S01]  /*10210*/  SHFL.DOWN PT, R105, R22, 0x2, 0x1f ;  /* 0x08401f0016697f89 */ /* 0x000e6200000e0000 */
[----:B0-----:R-:W-:Y:S01]  /*10220*/  FADD.FTZ R108, R137, R108 ;  /* 0x0000006c896c7221 */ /* 0x001fe20000010000 */
[----:B------:R-:W-:Y:S02]  /*10230*/  LOP3.LUT R137, R141, R136, RZ, 0xfc, !PT ;  /* 0x000000888d897212 */ /* 0x000fe400078efcff */
[----:B------:R-:W-:Y:S01]  /*10240*/  LOP3.LUT R136, R16, R111, RZ, 0xfc, !PT ;  /* 0x0000006f10887212 */ /* 0x000fe200078efcff */
[----:B-1----:R-:W-:Y:S01]  /*10250*/  IMAD.IADD R106, R105, 0x1, R22 ;  /* 0x00000001696a7824 */ /* 0x002fe200078e0216 */
[----:B------:R-:W0:Y:S01]  /*10260*/  SHFL.BFLY PT, R139, R108, 0x10, 0x1f ;  /* 0x0e001f006c8b7f89 */ /* 0x000e2200000e0000 */
[----:B------:R-:W-:-:S04]  /*10270*/  @!P0 SHF.R.U32.HI R16, RZ, 0x2, R14 ;  /* 0x00000002ff108819 */ /* 0x000fc8000001160e */
[----:B------:R-:W-:Y:S01]  /*10280*/  @!P0 LOP3.LUT R16, R16, 0x18, RZ, 0xc0, !PT ;  /* 0x0000001810108812 */ /* 0x000fe200078ec0ff */
[----:B0-----:R-:W-:Y:S01]  /*10290*/  FADD.FTZ R111, R108, R139 ;  /* 0x0000008b6c6f7221 */ /* 0x001fe20000010000 */
[----:B------:R-:W-:Y:S01]  /*102a0*/  IMAD.WIDE.U32 R138, R18, 0x8, R128 ;  /* 0x00000008128a7825 */ /* 0x000fe200078e0080 */
[----:B------:R-:W-:Y:S02]  /*102b0*/  CS2R R128, SRZ ;  /* 0x0000000000807805 */ /* 0x000fe4000001ff00 */
[----:B------:R-:W-:Y:S01]  /*102c0*/  I2FP.F32.S32 R108, R106 ;  /* 0x0000006a006c7245 */ /* 0x000fe20000201400 */
[----:B------:R0:W-:Y:S01]  /*102d0*/  @!P0 STS.64 [R16+UR4], R110 ;  /* 0x0000006e10008988 */ /* 0x0001e20008000a04 */
[----:B------:R-:W-:Y:S02]  /*102e0*/  ISETP.NE.AND P0, PT, R14, RZ, PT ;  /* 0x000000ff0e00720c */ /* 0x000fe40003f05270 */
[----:B------:R-:W1:Y:S01]  /*102f0*/  MUFU.RCP R118, R108 ;  /* 0x0000006c00767308 */ /* 0x000e620000001000 */
[----:B------:R-:W-:Y:S01]  /*10300*/  STG.E.64 desc[UR8][R138.64], R136 ;  /* 0x000000888a007986 */ /* 0x000fe2000c101b08 */
[----:B------:R-:W-:Y:S01]  /*10310*/  BAR.SYNC.DEFER_BLOCKING 0x0 ;  /* 0x0000000000007b1d */ /* 0x000fe20000010000 */
[----:B0-----:R-:W-:-:S02]  /*10320*/  I2FP.F32.S32 R110, R105 ;  /* 0x00000069006e7245 */ /* 0x001fc40000201400 */
[----:B------:R-:W-:-:S03]  /*10330*/  I2FP.F32.U32 R16, R22 ;  /* 0x0000001600107245 */ /* 0x000fc60000201000 */
[----:B------:R-:W0:Y:S04]  /*10340*/  SHFL.DOWN PT, R111, R106, 0x1, 0x1f ;  /* 0x08201f006a6f7f89 */ /* 0x000e2800000e0000 */
        /* <DEDUP_REMOVED lines=25> */
[C---:B0-----:R-:W-:Y:S01]  /*104e0*/  FMUL.FTZ R129, R106.reuse, R129 ;  /* 0x000000816a817220 */ /* 0x041fe20000410000 */
[----:B--2---:R-:W-:Y:S02]  /*104f0*/  FADD.FTZ R105, R107, R22 ;  /* 0x000000166b697221 */ /* 0x004fe40000010000 */
[----:B------:R-:W-:Y:S02]  /*10500*/  FMUL.FTZ R111, R111, R104 ;  /* 0x000000686f6f7220 */ /* 0x000fe40000410000 */
[----:B------:R0:W2:Y:S02]  /*10510*/  SHFL.IDX PT, R22, R129, RZ, 0x1f ;  /* 0x00001fff81167589 */ /* 0x0000a400000e0000 */
[----:B------:R-:W-:-:S02]  /*10520*/  FFMA.FTZ R105, R106, R111, R105 ;  /* 0x0000006f6a697223 */ /* 0x000fc40000010069 */
[----:B------:R-:W3:Y:S04]  /*10530*/  @!P0 LDC.64 R110, c[0x0][0x3c0] ;  /* 0x0000f000ff6e8b82 */ /* 0x000ee80000000a00 */
[----:B------:R-:W1:Y:S01]  /*10540*/  SHFL.IDX PT, R105, R105, RZ, 0x1f ;  /* 0x00001fff69697589 */ /* 0x000e6200000e0000 */
[----:B0-----:R-:W-:Y:S01]  /*10550*/  IMAD.U32 R129, RZ, RZ, UR16 ;  /* 0x00000010ff817e24 */ /* 0x001fe2000f8e00ff */
[----:B------:R-:W-:-:S04]  /*10560*/  UIADD3 UR16, UPT, UPT, UR16, UR14, URZ ;  /* 0x0000000e10107290 */ /* 0x000fc8000fffe0ff */
[----:B------:R-:W-:Y:S01]  /*10570*/  UISETP.GE.AND UP1, UPT, UR16, UR15, UPT ;  /* 0x0000000f1000728c */ /* 0x000fe2000bf26270 */
[----:B--2---:R-:W-:Y:S01]  /*10580*/  FMUL.FTZ R16, R22, R22 ;  /* 0x0000001616107220 */ /* 0x004fe20000410000 */
[----:B---3--:R-:W-:-:S04]  /*10590*/  @!P0 IMAD.WIDE R110, R129, 0x4, R110 ;  /* 0x00000004816e8825 */ /* 0x008fc800078e026e */
[----:B------:R-:W-:Y:S02]  /*105a0*/  FSEL R107, R16, RZ, !P1 ;  /* 0x000000ff106b7208 */ /* 0x000fe40004800000 */
[----:B------:R-:W-:Y:S01]  /*105b0*/  PLOP3.LUT P1, PT, PT, PT, UP3, 0x40, 0x4 ;  /* 0x000000000004781c */ /* 0x000fe20003f2e838 */
[----:B-1----:R-:W-:Y:S01]  /*105c0*/  FFMA.FTZ R16, R105, UR21, R24 ;  /* 0x0000001569107c23 */ /* 0x002fe20008010018 */
[----:B------:R0:W-:Y:S01]  /*105d0*/  @!P0 STG.E desc[UR8][R110.64], R22 ;  /* 0x000000166e008986 */ /* 0x0001e2000c101908 */
[----:B------:R-:W1:Y:S01]  /*105e0*/  LDC.64 R104, c[0x0][0x428] ;  /* 0x00010a00ff687b82 */ /* 0x000e620000000a00 */
[----:B------:R-:W-:Y:S01]  /*105f0*/  FSEL R140, R22, RZ, P1 ;  /* 0x000000ff168c7208 */ /* 0x000fe20000800000 */
[----:B------:R-:W-:-:S04]  /*10600*/  FADD.FTZ R108, R16, R107 ;  /* 0x0000006b106c7221 */ /* 0x000fc80000010000 */
[C---:B------:R-:W-:Y:S01]  /*10610*/  FADD.FTZ R24, -R140.reuse, R5 ;  /* 0x000000058c187221 */ /* 0x040fe20000010100 */
[C---:B------:R-:W-:Y:S01]  /*10620*/  FADD.FTZ R142, -R140.reuse, R13 ;  /* 0x0000000d8c8e7221 */ /* 0x040fe20000010100 */
[----:B------:R-:W2:Y:S01]  /*10630*/  MUFU.RSQ R5, R108 ;  /* 0x0000006c00057308 */ /* 0x000ea20000001400 */
[C---:B------:R-:W-:Y:S01]  /*10640*/  FADD.FTZ R144, -R140.reuse, R11 ;  /* 0x0000000b8c907221 */ /* 0x040fe20000010100 */
[C---:B------:R-:W-:Y:S01]  /*10650*/  FADD.FTZ R146, -R140.reuse, R9 ;  /* 0x000000098c927221 */ /* 0x040fe20000010100 */
[C---:B------:R-:W-:Y:S01]  /*10660*/  FADD.FTZ R148, -R140.reuse, R7 ;  /* 0x000000078c947221 */ /* 0x040fe20000010100 */
[C---:B------:R-:W-:Y:S01]  /*10670*/  FADD.FTZ R118, -R140.reuse, R3 ;  /* 0x000000038c767221 */ /* 0x040fe20000010100 */
[----:B------:R-:W3:Y:S01]  /*10680*/  @!P0 LDC.64 R106, c[0x0][0x3c8] ;  /* 0x0000f200ff6a8b82 */ /* 0x000ee20000000a00 */
        /* <DEDUP_REMOVED lines=11> */
[C---:B--2---:R-:W-:Y:S01]  /*10740*/  FMUL.FTZ R3, R5.reuse, R142 ;  /* 0x0000008e05037220 */ /* 0x044fe20000410000 */
[C---:B------:R-:W-:Y:S01]  /*10750*/  FMUL.FTZ R144, R5.reuse, R144 ;  /* 0x0000009005907220 */ /* 0x040fe20000410000 */
[C---:B------:R-:W-:Y:S01]  /*10760*/  FMUL.FTZ R9, R5.reuse, R146 ;  /* 0x0000009205097220 */ /* 0x040fe20000410000 */
[----:B------:R-:W-:Y:S01]  /*10770*/  FMUL.FTZ R148, R5, R148 ;  /* 0x0000009405947220 */ /* 0x000fe20000410000 */
[----:B------:R-:W-:Y:S01]  /*10780*/  FFMA.FTZ R7, R3, R96, R72 ;  /* 0x0000006003077223 */ /* 0x000fe20000010048 */
[----:B------:R-:W-:Y:S01]  /*10790*/  FFMA.FTZ R144, R144, R97, R73 ;  /* 0x0000006190907223 */ /* 0x000fe20000010049 */
[----:B------:R-:W-:Y:S01]  /*107a0*/  FFMA.FTZ R9, R9, R98, R74 ;  /* 0x0000006209097223 */ /* 0x000fe2000001004a */
[----:B------:R-:W-:Y:S01]  /*107b0*/  FFMA.FTZ R148, R148, R99, R75 ;  /* 0x0000006394947223 */ /* 0x000fe2000001004b */
[----:B-1----:R-:W-:-:S04]  /*107c0*/  IMAD.WIDE.U32 R2, R2, 0x10, R104 ;  /* 0x0000001002027825 */ /* 0x002fc800078e0068 */
[C---:B------:R-:W-:Y:S01]  /*107d0*/  FMUL.FTZ R134, R5.reuse, R134 ;  /* 0x0000008605867220 */ /* 0x040fe20000410000 */
[C---:B------:R-:W-:Y:S01]  /*107e0*/  FMUL.FTZ R11, R5.reuse, R150 ;  /* 0x00000096050b7220 */ /* 0x040fe20000410000 */
[----:B------:R-:W-:Y:S01]  /*107f0*/  FMUL.FTZ R152, R5, R152 ;  /* 0x0000009805987220 */ /* 0x000fe20000410000 */
[----:B------:R-:W-:Y:S01]  /*10800*/  IMAD.WIDE.U32 R108, R0, 0x10, R104 ;  /* 0x00000010006c7825 */ /* 0x000fe200078e0068 */
[----:B------:R-:W-:-:S03]  /*10810*/  F2FP.BF16.F32.PACK_AB R19, R148, R9 ;  /* 0x000000099413723e */ /* 0x000fc600000010ff */
[C---:B------:R-:W-:Y:S01]  /*10820*/  FMUL.FTZ R9, R5.reuse, R136 ;  /* 0x0000008805097220 */ /* 0x040fe20000410000 */
[----:B------:R-:W-:Y:S01]  /*10830*/  FMUL.FTZ R0, R5, R16 ;  /* 0x0000001005007220 */ /* 0x000fe20000410000 */
[----:B------:R-:W-:Y:S01]  /*10840*/  IMAD.WIDE.U32 R104, R18, 0x10, R104 ;  /* 0x0000001012687825 */ /* 0x000fe200078e0068 */
[----:B------:R-:W-:-:S03]  /*10850*/  F2FP.BF16.F32.PACK_AB R18, R144, R7 ;  /* 0x000000079012723e */ /* 0x000fc600000010ff */
[C---:B------:R-:W-:Y:S01]  /*10860*/  FMUL.FTZ R7, R5.reuse, R132 ;  /* 0x0000008405077220 */ /* 0x040fe20000410000 */
[C---:B------:R-:W-:Y:S01]  /*10870*/  FMUL.FTZ R13, R5.reuse, R154 ;  /* 0x0000009a050d7220 */ /* 0x040fe20000410000 */
[C---:B------:R-:W-:Y:S01]  /*10880*/  FMUL.FTZ R156, R5.reuse, R156 ;  /* 0x0000009c059c7220 */ /* 0x040fe20000410000 */
[C---:B------:R-:W-:Y:S01]  /*10890*/  FMUL.FTZ R15, R5.reuse, R158 ;  /* 0x0000009e050f7220 */ /* 0x040fe20000410000 */
[----:B------:R-:W-:Y:S01]  /*108a0*/  FMUL.FTZ R160, R5, R160 ;  /* 0x000000a005a07220 */ /* 0x000fe20000410000 */
        /* <DEDUP_REMOVED lines=18> */
[C---:B------:R-:W-:Y:S01]  /*109d0*/  FMUL.FTZ R7, R5.reuse, R24 ;  /* 0x0000001805077220 */ /* 0x040fe20000410000 */
        /* <DEDUP_REMOVED lines=23> */
[----:B---3--:R-:W-:Y:S01]  /*10b50*/  @!P0 IMAD.WIDE R106, R131, 0x4, R106 ;  /* 0x00000004836a8825 */ /* 0x008fe200078e026a */
[----:B------:R-:W-:-:S02]  /*10b60*/  F2FP.BF16.F32.PACK_AB R24, R24, R7 ;  /* 0x000000071818723e */ /* 0x000fc400000010ff */
[----:B------:R-:W-:Y:S02]  /*10b70*/  F2FP.BF16.F32.PACK_AB R123, R140, R15 ;  /* 0x0000000f8c7b723e */ /* 0x000fe400000010ff */
        /* <DEDUP_REMOVED lines=9> */
.L_x_5618:
        /* <DEDUP_REMOVED lines=15> */
.L_x_20776:


//--------------------- .text._ZN10layer_norm13ln_fwd_kernelINS_13Kernel_traitsIf13__nv_bfloat16S2_S2_fjLj3072ELj1ELj1ELj4ELj16ENS_18Kernel_traits_baseILj3072EfS2_S2_S2_fjLj128EEEEELb1ELb1ELb1ELb0EEEvNS_9FwdParamsE --------------------------
	.section	.text._ZN10layer_norm13ln_fwd_kernelINS_13Kernel_traitsIf13__nv_bfloat16S2_S2_fjLj3072ELj1ELj1ELj4ELj16ENS_18Kernel_traits_baseILj3072EfS2_S2_S2_fjLj128EEEEELb1ELb1ELb1ELb0EEEvNS_9FwdParamsE,"ax",@progbits
	.align	128
        .global         _ZN10layer_norm13ln_fwd_kernelINS_13Kernel_traitsIf13__nv_bfloat16S2_S2_fjLj3072ELj1ELj1ELj4ELj16ENS_18Kernel_traits_baseILj3072EfS2_S2_S2_fjLj128EEEEELb1ELb1ELb1ELb0EEEvNS_9FwdParamsE
        .type           _ZN10layer_norm13ln_fwd_kernelINS_13Kernel_traitsIf13__nv_bfloat16S2_S2_fjLj3072ELj1ELj1ELj4ELj16ENS_18Kernel_traits_baseILj3072EfS2_S2_S2_fjLj128EEEEELb1ELb1ELb1ELb0EEEvNS_9FwdParamsE,@function
        .size           _ZN10layer_norm13ln_fwd_kernelINS_13Kernel_traitsIf13__nv_bfloat16S2_S2_fjLj3072ELj1ELj1ELj4ELj16ENS_18Kernel_traits_baseILj3072EfS2_S2_S2_fjLj128EEEEELb1ELb1ELb1ELb0EEEvNS_9FwdParamsE,(.L_x_20777 - _ZN10layer_norm13ln_fwd_kernelINS_13Kernel_traitsIf13__nv_bfloat16S2_S2_fjLj3072ELj1ELj1ELj4ELj16ENS_18Kernel_traits_baseILj3072EfS2_S2_S2_fjLj128EEEEELb1ELb1ELb1ELb0EEEvNS_9FwdParamsE)
        .other          _ZN10layer_norm13ln_fwd_kernelINS_13Kernel_traitsIf13__nv_bfloat16S2_S2_fjLj3072ELj1ELj1ELj4ELj16ENS_18Kernel_traits_baseILj3072EfS2_S2_S2_fjLj128EEEEELb1ELb1ELb1ELb0EEEvNS_9FwdParamsE,@"STO_CUDA_ENTRY STV_DEFAULT"
_ZN10layer_norm13ln_fwd_kernelINS_13Kernel_traitsIf13__nv_bfloat16S2_S2_fjLj3072ELj1ELj1ELj4ELj16ENS_18Kernel_traits_baseILj3072EfS2_S2_S2_fjLj128EEEEELb1ELb1ELb1ELb0EEEvNS_9FwdParamsE:
.text._ZN10layer_norm13ln_fwd_kernelINS_13Kernel_traitsIf13__nv_bfloat16S2_S2_fjLj3072ELj1ELj1ELj4ELj16ENS_18Kernel_traits_baseILj3072EfS2_S2_S2_fjLj128EEEEELb1ELb1ELb1ELb0EEEvNS_9FwdParamsE:
        /* <DEDUP_REMOVED lines=64> */
[----:B------:R0:W5:Y:S04]  /*0400*/  @P0 LDG.E.128 R92, desc[UR12][R10.64+0x10] ;  /* 0x0000100c0a5c0981 */ /* 0x000168000c1e1d00 */
[----:B------:R0:W5:Y:S02]  /*0410*/  @P0 LD.E.128 R88, desc[UR12][R12.64] ;  /* 0x0000000c0c580980 */ /* 0x000164000c101d00 */
[----:B------:R-:W1:Y:S01]  /*0420*/  @P1 LDC.64 R20, c[0x0][0x3e8] ;  /* 0x0000fa00ff141b82 */ /* 0x000e620000000a00 */
[C---:B--2---:R-:W-:Y:S01]  /*0430*/  @P0 IMAD.WIDE.U32 R14, R9.reuse, 0x20, R14 ;  /* 0x00000020090e0825 */ /* 0x044fe200078e000e */
[----:B------:R-:W-:Y:S01]  /*0440*/  @P0 LOP3.LUT R9, R9, 0x80, RZ, 0xfc, !PT ;  /* 0x0000008009090812 */ /* 0x000fe200078efcff */
[----:B------:R0:W5:Y:S04]  /*0450*/  @P0 LD.E.128 R84, desc[UR12][R12.64+0x10] ;  /* 0x0000100c0c540980 */ /* 0x000168000c101d00 */
[----:B------:R0:W5:Y:S01]  /*0460*/  @P0 LDG.E.128 R80, desc[UR12][R14.64] ;  /* 0x0000000c0e500981 */ /* 0x000162000c1e1d00 */
[----:B---3--:R-:W-:-:S03]  /*0470*/  @P1 IMAD.WIDE.U32 R16, R9, 0x20, R16 ;  /* 0x0000002009101825 */ /* 0x008fc600078e0010 */
[----:B------:R0:W5:Y:S04]  /*0480*/  @P0 LDG.E.128 R76, desc[UR12][R14.64+0x10] ;  /* 0x0000100c0e4c0981 */ /* 0x000168000c1e1d00 */
[----:B------:R0:W5:Y:S01]  /*0490*/  @P1 LDG.E.128 R72, desc[UR12][R16.64] ;  /* 0x0000000c10481981 */ /* 0x000162000c1e1d00 */
[----:B----4-:R-:W-:-:S03]  /*04a0*/  @P1 IMAD.WIDE.U32 R18, R9, 0x20, R18 ;  /* 0x0000002009121825 */ /* 0x010fc600078e0012 */
[----:B------:R0:W5:Y:S04]  /*04b0*/  @P1 LDG.E.128 R68, desc[UR12][R16.64+0x10] ;  /* 0x0000100c10441981 */ /* 0x000168000c1e1d00 */
[----:B------:R0:W5:Y:S01]  /*04c0*/  @P1 LD.E.128 R64, desc[UR12][R18.64] ;  /* 0x0000000c12401980 */ /* 0x000162000c101d00 */
[----:B-1----:R-:W-:-:S03]  /*04d0*/  @P1 IMAD.WIDE.U32 R20, R9, 0x20, R20 ;  /* 0x0000002009141825 */ /* 0x002fc600078e0014 */
[----:B------:R0:W5:Y:S04]  /*04e0*/  @P1 LD.E.128 R60, desc[UR12][R18.64+0x10] ;  /* 0x0000100c123c1980 */ /* 0x000168000c101d00 */
[----:B------:R0:W5:Y:S04]  /*04f0*/  @P1 LDG.E.128 R56, desc[UR12][R20.64] ;  /* 0x0000000c14381981 */ /* 0x000168000c1e1d00 */
[----:B------:R0:W5:Y:S01]  /*0500*/  @P1 LDG.E.128 R52, desc[UR12][R20.64+0x10] ;  /* 0x0000100c14341981 */ /* 0x000162000c1e1d00 */
[----:B------:R-:W-:Y:S01]  /*0510*/  ISETP.GE.U32.AND P0, PT, R3, 0x180, PT ;  /* 0x000001800300780c */ /* 0x000fe20003f06070 */
[----:B------:R-:W-:-:S12]  /*0520*/  @P1 VIADD R9, R9, 0x80 ;  /* 0x0000008009091836 */ /* 0x000fd80000000000 */
[----:B0-----:R-:W-:Y:S05]  /*0530*/  @!P0 BRA `(.L_x_5621) ;  /* 0x0000000000d88947 */ /* 0x001fea0003800000 */
        /* <DEDUP_REMOVED lines=13> */
.L_x_5620:
        /* <DEDUP_REMOVED lines=11> */
[----:B------:R-:W-:Y:S01]  /*06c0*/  @P0 LOP3.LUT R9, R9, 0x80, RZ, 0xfc, !PT ;  /* 0x0000008009090812 */ /* 0x000fe200078efcff */
[----:B------:R0:W5:Y:S04]  /*06d0*/  @P0 LDG.E.128 R92, desc[UR12][R14.64+0x10] ;  /* 0x0000100c0e5c0981 */ /* 0x000168000c1e1d00 */
[----:B------:R0:W5:Y:S01]  /*06e0*/  @P0 LDG.E.128 R80, desc[UR12][R16.64] ;  /* 0x0000000c10500981 */ /* 0x000162000c1e1d00 */
[----:B------:R-:W1:Y:S01]  /*06f0*/  @P2 LDC.64 R24, c[0x0][0x3e8] ;  /* 0x0000fa00ff182b82 */ /* 0x000e620000000a00 */
[----:B--2---:R-:W-:-:S02]  /*0700*/  @P1 IMAD.WIDE.U32 R18, R9, 0x20, R18 ;  /* 0x0000002009121825 */ /* 0x004fc400078e0012 */
[----:B------:R0:W5:Y:S04]  /*0710*/  @P0 LDG.E.128 R76, desc[UR12][R16.64+0x10] ;  /* 0x0000100c104c0981 */ /* 0x000168000c1e1d00 */
[----:B------:R0:W5:Y:S01]  /*0720*/  @P1 LDG.E.128 R72, desc[UR12][R18.64] ;  /* 0x0000000c12481981 */ /* 0x000162000c1e1d00 */
[C---:B---3--:R-:W-:Y:S01]  /*0730*/  @P1 IMAD.WIDE.U32 R20, R9.reuse, 0x20, R20 ;  /* 0x0000002009141825 */ /* 0x048fe200078e0014 */
[----:B------:R-:W-:Y:S02]  /*0740*/  @P1 IADD3 R9, PT, PT, R9, 0x80, RZ ;  /* 0x0000008009091810 */ /* 0x000fe40007ffe0ff */
        /* <DEDUP_REMOVED lines=21> */
.L_x_5621:
[----:B------:R-:W-:Y:S05]  /*08a0*/  BSYNC.RECONVERGENT B0 ;  /* 0x0000000000007941 */ /* 0x000fea0003800200 */
.L_x_5619:
[----:B------:R-:W1:Y:S02]  /*08b0*/  LDCU UR4, c[0x0][0x384] ;  /* 0x00007080ff0477ac */ /* 0x000e640008000800 */
[----:B-1----:R-:W-:-:S06]  /*08c0*/  UISETP.GE.AND UP0, UPT, UR22, UR4, UPT ;  /* 0x000000041600728c */ /* 0x002fcc000bf06270 */
[----:B------:R-:W-:-:S13]  /*08d0*/  PLOP3.LUT P0, PT, PT, PT, UP0, 0x80, 0x8 ;  /* 0x000000000008781c */ /* 0x000fda0003f0f008 */
[----:B------:R-:W-:Y:S05]  /*08e0*/  @P0 EXIT ;  /* 0x000000000000094d */ /* 0x000fea0003800000 */
[----:B0-----:R-:W-:Y:S01]  /*08f0*/  IMAD.HI.U32 R10, R2, -0x326172a9, RZ ;  /* 0xcd9e8d57020a7827 */ /* 0x001fe200078e00ff */
        /* <DEDUP_REMOVED lines=57> */
[----:B------:R-:W-:Y:S01]  /*0c90*/  IMAD R12, R9, -0x2daee0ad, RZ ;  /* 0xd2511f53090c7824 */ /* 0x000fe200078e02ff */
[----:B------:R-:W-:Y:S01]  /*0ca0*/  VIADDMNMX R16, R14, -R7, RZ, !PT ;  /* 0x800000070e107246 */ /* 0x000fe200078001ff */
[----:B------:R-:W-:Y:S02]  /*0cb0*/  IMAD R6, R6, -0x20, R14 ;  /* 0xffffffe006067824 */ /* 0x000fe400078e020e */
[----:B------:R-:W-:Y:S01]  /*0cc0*/  IMAD.HI.U32 R7, R11, -0x2daee0ad, RZ ;  /* 0xd2511f530b077827 */ /* 0x000fe200078e00ff */
[----:B------:R-:W-:Y:S02]  /*0cd0*/  VIMNMX R16, PT, PT, R16, 0x20, PT ;  /* 0x0000002010107848 */ /* 0x000fe40003fe0100 */
[----:B------:R-:W-:Y:S01]  /*0ce0*/  VIMNMX R6, PT, PT, RZ, R6, !PT ;  /* 0x00000006ff067248 */ /* 0x000fe20007fe0100 */
[----:B------:R-:W-:Y:S01]  /*0cf0*/  IMAD R15, R10, -0x326172a9, RZ ;  /* 0xcd9e8d570a0f7824 */ /* 0x000fe200078e02ff */
[----:B------:R-:W-:Y:S01]  /*0d00*/  LOP3.LUT R12, R12, UR41, R7, 0x96, !PT ;  /* 0x000000290c0c7c12 */ /* 0x000fe2000f8e9607 */
[----:B------:R-:W-:Y:S01]  /*0d10*/  IMAD.HI.U32 R10, R13, -0x326172a9, RZ ;  /* 0xcd9e8d570d0a7827 */ /* 0x000fe200078e00ff */
[----:B------:R-:W-:-:S02]  /*0d20*/  LOP3.LUT R7, R8, 0xffffff00, RZ, 0xc0, !PT ;  /* 0xffffff0008077812 */ /* 0x000fc400078ec0ff */
[----:B------:R-:W-:Y:S01]  /*0d30*/  VIMNMX R6, PT, PT, R6, 0x20, PT ;  /* 0x0000002006067848 */ /* 0x000fe20003fe0100 */
[----:B------:R-:W-:Y:S01]  /*0d40*/  IMAD R13, R13, -0x326172a9, RZ ;  /* 0xcd9e8d570d0d7824 */ /* 0x000fe200078e02ff */
[----:B------:R-:W-:Y:S01]  /*0d50*/  LOP3.LUT R10, R15, UR40, R10, 0x96, !PT ;  /* 0x000000280f0a7c12 */ /* 0x000fe2000f8e960a */
[----:B------:R-:W-:Y:S01]  /*0d60*/  IMAD R16, R16, 0x8, R7 ;  /* 0x0000000810107824 */ /* 0x000fe200078e0207 */
[----:B------:R-:W-:Y:S01]  /*0d70*/  LEA R6, R6, R7, 0x3 ;  /* 0x0000000706067211 */ /* 0x000fe200078e18ff */
[----:B------:R-:W-:Y:S02]  /*0d80*/  IMAD R11, R11, -0x2daee0ad, RZ ;  /* 0xd2511f530b0b7824 */ /* 0x000fe400078e02ff */
[----:B------:R-:W-:Y:S01]  /*0d90*/  IMAD.HI.U32 R140, R10, -0x2daee0ad, RZ ;  /* 0xd2511f530a8c7827 */ /* 0x000fe200078e00ff */
[----:B------:R-:W-:-:S03]  /*0da0*/  I2FP.F32.U32 R7, R16 ;  /* 0x0000001000077245 */ /* 0x000fc60000201000 */
[----:B------:R-:W-:Y:S01]  /*0db0*/  IMAD.HI.U32 R138, R12, -0x326172a9, RZ ;  /* 0xcd9e8d570c8a7827 */ /* 0x000fe200078e00ff */
[----:B------:R-:W-:Y:S02]  /*0dc0*/  LOP3.LUT R140, R11, UR43, R140, 0x96, !PT ;  /* 0x0000002b0b8c7c12 */ /* 0x000fe4000f8e968c */
[----:B------:R-:W0:Y:S01]  /*0dd0*/  MUFU.RCP R7, R7 ;  /* 0x0000000700077308 */ /* 0x000e220000001000 */
[----:B------:R-:W-:Y:S01]  /*0de0*/  IMAD.MOV.U32 R8, RZ, RZ, RZ ;  /* 0x000000ffff087224 */ /* 0x000fe200078e00ff */
[----:B------:R-:W-:Y:S01]  /*0df0*/  LOP3.LUT R138, R13, UR42, R138, 0x96, !PT ;  /* 0x0000002a0d8a7c12 */ /* 0x000fe2000f8e968a */
[----:B------:R-:W-:Y:S02]  /*0e00*/  IMAD R134, R10, -0x2daee0ad, RZ ;  /* 0xd2511f530a867824 */ /* 0x000fe400078e02ff */
[----:B-1234-:R-:W-:-:S07]  /*0e10*/  IMAD R128, R12, -0x326172a9, RZ ;  /* 0xcd9e8d570c807824 */ /* 0x01efce00078e02ff */
.L_x_5931:
        /* <DEDUP_REMOVED lines=23> */
[----:B------:R-:W-:-:S03]  /*0f90*/  IMAD.U32 R103, RZ, RZ, UR7 ;  /* 0x00000007ff677e24 */ /* 0x000fc6000f8e00ff */
        /* <DEDUP_REMOVED lines=9> */
.L_x_5624:
        /* <DEDUP_REMOVED lines=25> */
.L_x_5629:
        /* <DEDUP_REMOVED lines=13> */
.L_x_5631:
[----:B------:R-:W-:Y:S05]  /*1290*/  BSYNC.RECONVERGENT B2 ;  /* 0x0000000000027941 */ /* 0x000fea0003800200 */
.L_x_5630:
        /* <DEDUP_REMOVED lines=43> */
.L_x_5628:
[----:B------:R-:W-:Y:S05]  /*1550*/  BSYNC.RECONVERGENT B1 ;  /* 0x0000000000017941 */ /* 0x000fea0003800200 */
.L_x_5627:
        /* <DEDUP_REMOVED lines=10> */
[----:B------:R-:W-:-:S07]  /*1600*/  FFMA.FTZ R9, R9, R80, R102 ;  /* 0x0000005009097223 */ /* 0x000fce0000010066 */
.L_x_5626:
        /* <DEDUP_REMOVED lines=22> */
.L_x_5635:
        /* <DEDUP_REMOVED lines=13> */
.L_x_5637:
[----:B------:R-:W-:Y:S05]  /*1840*/  BSYNC.RECONVERGENT B2 ;  /* 0x0000000000027941 */ /* 0x000fea0003800200 */
.L_x_5636:
        /* <DEDUP_REMOVED lines=43> */
.L_x_5634:
[----:B------:R-:W-:Y:S05]  /*1b00*/  BSYNC.RECONVERGENT B1 ;  /* 0x0000000000017941 */ /* 0x000fea0003800200 */
.L_x_5633:
        /* <DEDUP_REMOVED lines=12> */
[----:B------:R-:W-:-:S07]  /*1bd0*/  FFMA.FTZ R11, R100, R81, R13 ;  /* 0x00000051640b7223 */ /* 0x000fce000001000d */
.L_x_5632:
        /* <DEDUP_REMOVED lines=21> */
.L_x_5641:
        /* <DEDUP_REMOVED lines=13> */
.L_x_5643:
[----:B------:R-:W-:Y:S05]  /*1e00*/  BSYNC.RECONVERGENT B2 ;  /* 0x0000000000027941 */ /* 0x000fea0003800200 */
.L_x_5642:
        /* <DEDUP_REMOVED lines=43> */
.L_x_5640:
[----:B------:R-:W-:Y:S05]  /*20c0*/  BSYNC.RECONVERGENT B1 ;  /* 0x0000000000017941 */ /* 0x000fea0003800200 */
.L_x_5639:
        /* <DEDUP_REMOVED lines=11> */
.L_x_5638:
        /* <DEDUP_REMOVED lines=22> */
.L_x_5647:
        /* <DEDUP_REMOVED lines=13> */
.L_x_5649:
[----:B------:R-:W-:Y:S05]  /*23b0*/  BSYNC.RECONVERGENT B2 ;  /* 0x0000000000027941 */ /* 0x000fea0003800200 */
.L_x_5648:
        /* <DEDUP_REMOVED lines=43> */
.L_x_5646:
[----:B------:R-:W-:Y:S05]  /*2670*/  BSYNC.RECONVERGENT B1 ;  /* 0x0000000000017941 */ /* 0x000fea0003800200 */
.L_x_5645:
        /* <DEDUP_REMOVED lines=12> */
[----:B------:R-:W-:-:S07]  /*2740*/  FFMA.FTZ R15, R102, R83, R17 ;  /* 0x00000053660f7223 */ /* 0x000fce0000010011 */
.L_x_5644:
        /* <DEDUP_REMOVED lines=21> */
.L_x_5653:
        /* <DEDUP_REMOVED lines=13> */
.L_x_5655:
[----:B------:R-:W-:Y:S05]  /*2970*/  BSYNC.RECONVERGENT B2 ;  /* 0x0000000000027941 */ /* 0x000fea0003800200 */
.L_x_5654:
        /* <DEDUP_REMOVED lines=43> */
.L_x_5652:
[----:B------:R-:W-:Y:S05]  /*2c30*/  BSYNC.RECONVERGENT B1 ;  /* 0x0000000000017941 */ /* 0x000fea0003800200 */
.L_x_5651:
[----:B------:R-:W-:Y:S01]  /*2c40*/  I2FP.F32.U32 R17, R17 ;  /* 0x0000001100117245 */ /* 0x000fe20000201000 */
[----:B------:R-:W-:Y:S02]  /*2c50*/  IMAD.MOV.U32 R100, RZ, RZ, 0x2f800000 ;  /* 0x2f800000ff647424 */ /* 0x000fe400078e00ff */
[----:B-----5:R-:W-:Y:S02]  /*2c60*/  IMAD.U32 R18, R26, 0x10000, RZ ;  /* 0x000100001a127824 */ /* 0x020fe400078e00ff */
[----:B------:R-:W-:Y:S01]  /*2c70*/  FFMA.FTZ R17, R17, R100, 1.1641532182693481445e-10 ;  /* 0x2f00000011117423 */ /* 0x000fe20000010064 */
[----:B------:R-:W-:Y:S01]  /*2c80*/  SHF.L.U32 R100, R22, 0x10, RZ ;  /* 0x0000001016647819 */ /* 0x000fe200000006ff */
[----:B------:R-:W-:-:S03]  /*2c90*/  FMUL.FTZ R18, R18, UR17 ;  /* 0x0000001112127c20 */ /* 0x000fc60008410000 */
[----:B------:R-:W-:Y:S01]  /*2ca0*/  FSETP.GTU.FTZ.AND P2, PT, R17, UR23, PT ;  /* 0x0000001711007c0b */ /* 0x000fe2000bf5c000 */
[----:B------:R-:W-:-:S05]  /*2cb0*/  FMUL.FTZ R18, R18, UR16 ;  /* 0x0000001012127c20 */ /* 0x000fca0008410000 */
[----:B------:R-:W-:Y:S02]  /*2cc0*/  FSEL R17, R18, RZ, !P2 ;  /* 0x000000ff12117208 */ /* 0x000fe40005000000 */
[----:B------:R-:W-:-:S03]  /*2cd0*/  SEL R18, RZ, 0x1, P2 ;  /* 0x00000001ff127807 */ /* 0x000fc60001000000 */
[----:B------:R-:W-:-:S07]  /*2ce0*/  FFMA.FTZ R17, R17, R76, R100 ;  /* 0x0000004c11117223 */ /* 0x000fce0000010064 */
.L_x_5650:
        /* <DEDUP_REMOVED lines=22> */
.L_x_5659:
        /* <DEDUP_REMOVED lines=13> */
.L_x_5661:
[----:B------:R-:W-:Y:S05]  /*2f20*/  BSYNC.RECONVERGENT B2 ;  /* 0x0000000000027941 */ /* 0x000fea0003800200 */
.L_x_5660:
        /* <DEDUP_REMOVED lines=43> */
.L_x_5658:
[----:B------:R-:W-:Y:S05]  /*31e0*/  BSYNC.RECONVERGENT B1 ;  /* 0x0000000000017941 */ /* 0x000fea0003800200 */
.L_x_5657:
[----:B------:R-:W-:Y:S01]  /*31f0*/  HFMA2 R102, -RZ, RZ, 0.1171875, 0 ;  /* 0x2f800000ff667431 */ /* 0x000fe200000001ff */
[----:B-----5:R-:W-:Y:S02]  /*3200*/  PRMT R101, R26, 0x7632, R101 ;  /* 0x000076321a657816 */ /* 0x020fe40000000065 */
[----:B------:R-:W-:-:S03]  /*3210*/  I2FP.F32.U32 R19, R19 ;  /* 0x0000001300137245 */ /* 0x000fc60000201000 */
        /* <DEDUP_REMOVED lines=10> */
.L_x_5656:
        /* <DEDUP_REMOVED lines=21> */
.L_x_5665:
        /* <DEDUP_REMOVED lines=13> */
.L_x_5667:
[----:B------:R-:W-:Y:S05]  /*34e0*/  BSYNC.RECONVERGENT B2 ;  /* 0x0000000000027941 */ /* 0x000fea0003800200 */
.L_x_5666:
        /* <DEDUP_REMOVED lines=43> */
.L_x_5664:
[----:B------:R-:W-:Y:S05]  /*37a0*/  BSYNC.RECONVERGENT B1 ;  /* 0x0000000000017941 */ /* 0x000fea0003800200 */
.L_x_5663:
[----:B------:R-:W-:Y:S01]  /*37b0*/  I2FP.F32.U32 R100, R102 ;  /* 0x0000006600647245 */ /* 0x000fe20000201000 */
[----:B------:R-:W-:Y:S01]  /*37c0*/  IMAD.MOV.U32 R103, RZ, RZ, 0x2f800000 ;  /* 0x2f800000ff677424 */ /* 0x000fe200078e00ff */
[----:B-----5:R-:W-:-:S03]  /*37d0*/  SHF.L.U32 R102, R27, 0x10, RZ ;  /* 0x000000101b667819 */ /* 0x020fc600000006ff */
        /* <DEDUP_REMOVED lines=8> */
.L_x_5662:
        /* <DEDUP_REMOVED lines=22> */
.L_x_5671:
        /* <DEDUP_REMOVED lines=13> */
.L_x_5673:
[----:B------:R-:W-:Y:S05]  /*3a90*/  BSYNC.RECONVERGENT B2 ;  /* 0x0000000000027941 */ /* 0x000fea0003800200 */
.L_x_5672:
        /* <DEDUP_REMOVED lines=43> */
.L_x_5670:
[----:B------:R-:W-:Y:S05]  /*3d50*/  BSYNC.RECONVERGENT B1 ;  /* 0x0000000000017941 */ /* 0x000fea0003800200 */
.L_x_5669:
        /* <DEDUP_REMOVED lines=13> */
.L_x_5668:
[----:B------:R-:W-:Y:S02]  /*3e30*/  F2FP.BF16.F32.PACK_AB R103, RZ, R107 ;  /* 0x0000006bff67723e */ /* 0x000fe400000010ff */
[----:B------:R-:W-:Y:S02]  /*3e40*/  PRMT R102, R124, 0x5410, R126 ;  /* 0x000054107c667816 */ /* 0x000fe4000000007e */
[----:B------:R-:W-:Y:S02]  /*3e50*/  PRMT R101, R122, 0x5410, R120 ;  /* 0x000054107a657816 */ /* 0x000fe40000000078 */
[----:B------:R-:W-:Y:S02]  /*3e60*/  PRMT R100, R118, 0x5410, R116 ;  /* 0x0000541076647816 */ /* 0x000fe40000000074 */
[----:B------:R-:W-:Y:S01]  /*3e70*/  PRMT R103, R114, 0x5410, R103 ;  /* 0x0000541072677816 */ /* 0x000fe20000000067 */
[----:B------:R-:W-:Y:S06]  /*3e80*/  BRA `(.L_x_5674) ;  /* 0x0000002800d07947 */ /* 0x000fec0003800000 */
.L_x_5625:
        /* <DEDUP_REMOVED lines=20> */
.L_x_5678:
        /* <DEDUP_REMOVED lines=13> */
.L_x_5680:
[----:B------:R-:W-:Y:S05]  /*40a0*/  BSYNC.RECONVERGENT B2 ;  /* 0x0000000000027941 */ /* 0x000fea0003800200 */
.L_x_5679:
        /* <DEDUP_REMOVED lines=43> */
.L_x_5677:
[----:B------:R-:W-:Y:S05]  /*4360*/  BSYNC.RECONVERGENT B1 ;  /* 0x0000000000017941 */ /* 0x000fea0003800200 */
.L_x_5676:
[----:B------:R-:W-:Y:S01]  /*4370*/  HFMA2 R10, -RZ, RZ, 0.1171875, 0 ;  /* 0x2f800000ff0a7431 */ /* 0x000fe200000001ff */
[----:B------:R-:W-:Y:S01]  /*4380*/  I2FP.F32.U32 R9, R9 ;  /* 0x0000000900097245 */ /* 0x000fe20000201000 */
[----:B-----5:R-:W-:-:S04]  /*4390*/  IMAD.U32 R11, R24, 0x10000, RZ ;  /* 0x00010000180b7824 */ /* 0x020fc800078e00ff */
[----:B------:R-:W-:Y:S01]  /*43a0*/  FMUL.FTZ R11, R11, UR17 ;  /* 0x000000110b0b7c20 */ /* 0x000fe20008410000 */
[----:B------:R-:W-:-:S03]  /*43b0*/  FFMA.FTZ R9, R9, R10, 1.1641532182693481445e-10 ;  /* 0x2f00000009097423 */ /* 0x000fc6000001000a */
[----:B------:R-:W-:Y:S02]  /*43c0*/  FMUL.FTZ R11, R11, UR16 ;  /* 0x000000100b0b7c20 */ /* 0x000fe40008410000 */
[----:B------:R-:W-:-:S04]  /*43d0*/  FSETP.GTU.FTZ.AND P0, PT, R9, UR23, PT ;  /* 0x0000001709007c0b */ /* 0x000fc8000bf1c000 */
[----:B------:R-:W-:Y:S02]  /*43e0*/  FSEL R9, R11, RZ, !P0 ;  /* 0x000000ff0b097208 */ /* 0x000fe40004000000 */
[----:B------:R-:W-:-:S03]  /*43f0*/  SEL R10, RZ, 0x1, P0 ;  /* 0x00000001ff0a7807 */ /* 0x000fc60000000000 */
[----:B------:R-:W-:-:S07]  /*4400*/  FMUL.FTZ R9, R9, R80 ;  /* 0x0000005009097220 */ /* 0x000fce0000410000 */
.L_x_5675:
        /* <DEDUP_REMOVED lines=17> */
.L_x_5684:
        /* <DEDUP_REMOVED lines=13> */
.L_x_5686:
[----:B------:R-:W-:Y:S05]  /*45f0*/  BSYNC.RECONVERGENT B2 ;  /* 0x0000000000027941 */ /* 0x000fea0003800200 */
.L_x_5685:
        /* <DEDUP_REMOVED lines=43> */
.L_x_5683:
[----:B------:R-:W-:Y:S05]  /*48b0*/  BSYNC.RECONVERGENT B1 ;  /* 0x0000000000017941 */ /* 0x000fea0003800200 */
.L_x_5682:
[----:B------:R-:W-:Y:S01]  /*48c0*/  HFMA2 R100, -RZ, RZ, 0.1171875, 0 ;  /* 0x2f800000ff647431 */ /* 0x000fe200000001ff */
[----:B-----5:R-:W-:Y:S02]  /*48d0*/  PRMT R12, R24, 0x7632, R12 ;  /* 0x00007632180c7816 */ /* 0x020fe4000000000c */
[----:B------:R-:W-:-:S03]  /*48e0*/  I2FP.F32.U32 R11, R11 ;  /* 0x0000000b000b7245 */ /* 0x000fc60000201000 */
        /* <DEDUP_REMOVED lines=8> */
.L_x_5681:
        /* <DEDUP_REMOVED lines=17> */
.L_x_5690:
        /* <DEDUP_REMOVED lines=13> */
.L_x_5692:
[----:B------:R-:W-:Y:S05]  /*4b50*/  BSYNC.RECONVERGENT B2 ;  /* 0x0000000000027941 */ /* 0x000fea0003800200 */
.L_x_5691:
        /* <DEDUP_REMOVED lines=43> */
.L_x_5689:
[----:B------:R-:W-:Y:S05]  /*4e10*/  BSYNC.RECONVERGENT B1 ;  /* 0x0000000000017941 */ /* 0x000fea0003800200 */
.L_x_5688:
        /* <DEDUP_REMOVED lines=10> */
.L_x_5687:
        /* <DEDUP_REMOVED lines=17> */
.L_x_5696:
        /* <DEDUP_REMOVED lines=13> */
.L_x_5698:
[----:B------:R-:W-:Y:S05]  /*50a0*/  BSYNC.RECONVERGENT B2 ;  /* 0x0000000000027941 */ /* 0x000fea0003800200 */
.L_x_5697:
        /* <DEDUP_REMOVED lines=43> */
.L_x_5695:
[----:B------:R-:W-:Y:S05]  /*5360*/  BSYNC.RECONVERGENT B1 ;  /* 0x0000000000017941 */ /* 0x000fea0003800200 */
.L_x_5694:
        /* <DEDUP_REMOVED lines=11> */
.L_x_5693:
        /* <DEDUP_REMOVED lines=17> */
.L_x_5702:
        /* <DEDUP_REMOVED lines=13> */
.L_x_5704:
[----:B------:R-:W-:Y:S05]  /*5600*/  BSYNC.RECONVERGENT B2 ;  /* 0x0000000000027941 */ /* 0x000fea0003800200 */
.L_x_5703:
        /* <DEDUP_REMOVED lines=43> */
.L_x_5701:
[----:B------:R-:W-:Y:S05]  /*58c0*/  BSYNC.RECONVERGENT B1 ;  /* 0x0000000000017941 */ /* 0x000fea0003800200 */
.L_x_5700:
        /* <DEDUP_REMOVED lines=10> */
.L_x_5699:
        /* <DEDUP_REMOVED lines=17> */
.L_x_5708:
        /* <DEDUP_REMOVED lines=13> */
.L_x_5710:
[----:B------:R-:W-:Y:S05]  /*5b50*/  BSYNC.RECONVERGENT B2 ;  /* 0x0000000000027941 */ /* 0x000fea0003800200 */
.L_x_5709:
        /* <DEDUP_REMOVED lines=43> */
.L_x_5707:
[----:B------:R-:W-:Y:S05]  /*5e10*/  BSYNC.RECONVERGENT B1 ;  /* 0x0000000000017941 */ /* 0x000fea0003800200 */
.L_x_5706:
        /* <DEDUP_REMOVED lines=11> */
.L_x_5705:
        /* <DEDUP_REMOVED lines=17> */
.L_x_5714:
        /* <DEDUP_REMOVED lines=13> */
.L_x_5716:
[----:B------:R-:W-:Y:S05]  /*60b0*/  BSYNC.RECONVERGENT B2 ;  /* 0x0000000000027941 */ /* 0x000fea0003800200 */
.L_x_5715:
        /* <DEDUP_REMOVED lines=43> */
.L_x_5713:
[----:B------:R-:W-:Y:S05]  /*6370*/  BSYNC.RECONVERGENT B1 ;  /* 0x0000000000017941 */ /* 0x000fea0003800200 */
.L_x_5712:
[----:B------:R-:W-:Y:S01]  /*6380*/  I2FP.F32.U32 R101, R102 ;  /* 0x0000006600657245 */ /* 0x000fe20000201000 */
[----:B------:R-:W-:Y:S02]  /*6390*/  HFMA2 R102, -RZ, RZ, 0.1171875, 0 ;  /* 0x2f800000ff667431 */ /* 0x000fe400000001ff */
[----:B-----5:R-:W-:-:S04]  /*63a0*/  IMAD.U32 R103, R27, 0x10000, RZ ;  /* 0x000100001b677824 */ /* 0x020fc800078e00ff */
[----:B------:R-:W-:-:S04]  /*63b0*/  FMUL.FTZ R103, R103, UR17 ;  /* 0x0000001167677c20 */ /* 0x000fc80008410000 */
[----:B------:R-:W-:Y:S01]  /*63c0*/  FMUL.FTZ R103, R103, UR16 ;  /* 0x0000001067677c20 */ /* 0x000fe20008410000 */
[----:B------:R-:W-:-:S05]  /*63d0*/  FFMA.FTZ R101, R101, R102, 1.1641532182693481445e-10 ;  /* 0x2f00000065657423 */ /* 0x000fca0000010066 */
[----:B------:R-:W-:-:S04]  /*63e0*/  FSETP.GTU.FTZ.AND P0, PT, R101, UR23, PT ;  /* 0x0000001765007c0b */ /* 0x000fc8000bf1c000 */
[----:B------:R-:W-:Y:S02]  /*63f0*/  FSEL R105, R103, RZ, !P0 ;  /* 0x000000ff67697208 */ /* 0x000fe40004000000 */
[----:B------:R-:W-:-:S03]  /*6400*/  SEL R106, RZ, 0x1, P0 ;  /* 0x00000001ff6a7807 */ /* 0x000fc60000000000 */
[----:B------:R-:W-:-:S07]  /*6410*/  FMUL.FTZ R105, R105, R78 ;  /* 0x0000004e69697220 */ /* 0x000fce0000410000 */
.L_x_5711:
        /* <DEDUP_REMOVED lines=17> */
.L_x_5720:
        /* <DEDUP_REMOVED lines=13> */
.L_x_5722:
[----:B------:R-:W-:Y:S05]  /*6600*/  BSYNC.RECONVERGENT B2 ;  /* 0x0000000000027941 */ /* 0x000fea0003800200 */
.L_x_5721:
        /* <DEDUP_REMOVED lines=43> */
.L_x_5719:
[----:B------:R-:W-:Y:S05]  /*68c0*/  BSYNC.RECONVERGENT B1 ;  /* 0x0000000000017941 */ /* 0x000fea0003800200 */
.L_x_5718:
        /* <DEDUP_REMOVED lines=11> */
.L_x_5717:
[----:B------:R-:W-:Y:S02]  /*6980*/  F2FP.BF16.F32.PACK_AB R103, RZ, R107 ;  /* 0x0000006bff67723e */ /* 0x000fe400000010ff */
[----:B------:R-:W-:Y:S02]  /*6990*/  PRMT R102, R124, 0x5410, R126 ;  /* 0x000054107c667816 */ /* 0x000fe4000000007e */
[----:B------:R-:W-:Y:S02]  /*69a0*/  PRMT R101, R120, 0x5410, R122 ;  /* 0x0000541078657816 */ /* 0x000fe4000000007a */
[----:B------:R-:W-:Y:S02]  /*69b0*/  PRMT R100, R118, 0x5410, R116 ;  /* 0x0000541076647816 */ /* 0x000fe40000000074 */
[----:B------:R-:W-:-:S07]  /*69c0*/  PRMT R103, R114, 0x5410, R103 ;  /* 0x0000541072677816 */ /* 0x000fce0000000067 */
.L_x_5674:
        /* <DEDUP_REMOVED lines=25> */
.L_x_5723:
[----:B------:R-:W-:Y:S02]  /*6b60*/  VIADD R110, R110, 0x80 ;  /* 0x000000806e6e7836 */ /* 0x000fe40000000000 */
[----:B------:R-:W-:-:S07]  /*6b70*/  VIADD R108, R108, 0x80 ;  /* 0x000000806c6c7836 */ /* 0x000fce0000000000 */
.L_x_5623:
[----:B------:R-:W-:Y:S05]  /*6b80*/  BSYNC.RECONVERGENT B0 ;  /* 0x0000000000007941 */ /* 0x000fea0003800200 */
.L_x_5622:
[----:B------:R-:W-:Y:S01]  /*6b90*/  ISETP.GE.U32.AND P2, PT, R3, 0x100, PT ;  /* 0x000001000300780c */ /* 0x000fe20003f46070 */
[----:B------:R-:W-:-:S12]  /*6ba0*/  BSSY.RECONVERGENT B0, `(.L_x_5724) ;  /* 0x00005bb000007945 */ /* 0x000fd80003800200 */
[----:B------:R-:W-:Y:S05]  /*6bb0*/  @!P2 BRA `(.L_x_5725) ;  /* 0x0000005800e4a947 */ /* 0x000fea0003800000 */
[----:B------:R-:W-:Y:S01]  /*6bc0*/  ISETP.NE.U32.AND P0, PT, RZ, UR18, PT ;  /* 0x00000012ff007c0c */ /* 0x000fe2000bf05070 */
[----:B------:R-:W2:Y:S01]  /*6bd0*/  @UP2 LDCU.64 UR4, c[0x0][0x390] ;  /* 0x00007200ff0427ac */ /* 0x000ea20008000a00 */
[----:B01----:R-:W-:Y:S02]  /*6be0*/  MOV R101, 0x10 ;  /* 0x0000001000657802 */ /* 0x003fe40000000f00 */
        /* <DEDUP_REMOVED lines=9> */
[----:B-1----:R-:W-:Y:S01]  /*6c80*/  @!P0 MOV R102, R134 ;  /* 0x0000008600668202 */ /* 0x002fe20000000f00 */
        /* <DEDUP_REMOVED lines=18> */
.L_x_5730:
        /* <DEDUP_REMOVED lines=13> */
.L_x_5732:
[----:B------:R-:W-:Y:S05]  /*6e80*/  BSYNC.RECONVERGENT B2 ;  /* 0x0000000000027941 */ /* 0x000fea0003800200 */
.L_x_5731:
        /* <DEDUP_REMOVED lines=43> */
.L_x_5729:
[----:B------:R-:W-:Y:S05]  /*7140*/  BSYNC.RECONVERGENT B1 ;  /* 0x0000000000017941 */ /* 0x000fea0003800200 */
.L_x_5728:
[----:B------:R-:W-:Y:S01]  /*7150*/  HFMA2 R101, -RZ, RZ, 0.1171875, 0 ;  /* 0x2f800000ff657431 */ /* 0x000fe200000001ff */
[----:B------:R-:W-:Y:S01]  /*7160*/  I2FP.F32.U32 R10, R10 ;  /* 0x0000000a000a7245 */ /* 0x000fe20000201000 */
[----:B------:R-:W-:Y:S02]  /*7170*/  IMAD.U32 R103, R24, 0x10000, RZ ;  /* 0x0001000018677824 */ /* 0x000fe400078e00ff */
[----:B------:R-:W-:Y:S02]  /*7180*/  IMAD.U32 R112, R20, 0x10000, RZ ;  /* 0x0001000014707824 */ /* 0x000fe400078e00ff */
[----:B------:R-:W-:Y:S01]  /*7190*/  FMUL.FTZ R103, R103, UR17 ;  /* 0x0000001167677c20 */ /* 0x000fe20008410000 */
[----:B------:R-:W-:-:S03]  /*71a0*/  FFMA.FTZ R10, R10, R101, 1.1641532182693481445e-10 ;  /* 0x2f0000000a0a7423 */ /* 0x000fc60000010065 */
[----:B------:R-:W-:Y:S02]  /*71b0*/  FMUL.FTZ R103, R103, UR16 ;  /* 0x0000001067677c20 */ /* 0x000fe40008410000 */
[----:B------:R-:W-:-:S04]  /*71c0*/  FSETP.GTU.FTZ.AND P4, PT, R10, UR23, PT ;  /* 0x000000170a007c0b */ /* 0x000fc8000bf9c000 */
[----:B------:R-:W-:Y:S02]  /*71d0*/  FSEL R109, R103, RZ, !P4 ;  /* 0x000000ff676d7208 */ /* 0x000fe40006000000 */
[----:B------:R-:W-:-:S03]  /*71e0*/  SEL R10, RZ, 0x1, P4 ;  /* 0x00000001ff0a7807 */ /* 0x000fc60002000000 */
[----:B------:R-:W-:-:S07]  /*71f0*/  FFMA.FTZ R109, R109, R56, R112 ;  /* 0x000000386d6d7223 */ /* 0x000fce0000010070 */
.L_x_5727:
        /* <DEDUP_REMOVED lines=22> */
.L_x_5736:
        /* <DEDUP_REMOVED lines=13> */
.L_x_5738:
[----:B------:R-:W-:Y:S05]  /*7430*/  BSYNC.RECONVERGENT B2 ;  /* 0x0000000000027941 */ /* 0x000fea0003800200 */
.L_x_5737:
        /* <DEDUP_REMOVED lines=43> */
.L_x_5735:
[----:B------:R-:W-:Y:S05]  /*76f0*/  BSYNC.RECONVERGENT B1 ;  /* 0x0000000000017941 */ /* 0x000fea0003800200 */
.L_x_5734:
        /* <DEDUP_REMOVED lines=13> */
.L_x_5733:
        /* <DEDUP_REMOVED lines=21> */
.L_x_5742:
        /* <DEDUP_REMOVED lines=13> */
.L_x_5744:
[----:B------:R-:W-:Y:S05]  /*79f0*/  BSYNC.RECONVERGENT B2 ;  /* 0x0000000000027941 */ /* 0x000fea0003800200 */
.L_x_5743:
        /* <DEDUP_REMOVED lines=41> */
[----:B------:R-:W-:-:S07]  /*7c90*/  LOP3.LUT R140, R140, UR43, R123, 0x96, !PT ;  /* 0x0000002b8c8c7c12 */ /* 0x000fce000f8e967b */
.L_x_5741:
[----:B------:R-:W-:Y:S05]  /*7ca0*/  BSYNC.RECONVERGENT B1 ;  /* 0x0000000000017941 */ /* 0x000fea0003800200 */
.L_x_5740:
        /* <DEDUP_REMOVED lines=11> */
.L_x_5739:
        /* <DEDUP_REMOVED lines=22> */
.L_x_5748:
        /* <DEDUP_REMOVED lines=13> */
.L_x_5750:
[----:B------:R-:W-:Y:S05]  /*7f90*/  BSYNC.RECONVERGENT B2 ;  /* 0x0000000000027941 */ /* 0x000fea0003800200 */
.L_x_5749:
        /* <DEDUP_REMOVED lines=43> */
.L_x_5747:
[----:B------:R-:W-:Y:S05]  /*8250*/  BSYNC.RECONVERGENT B1 ;  /* 0x0000000000017941 */ /* 0x000fea0003800200 */
.L_x_5746:
        /* <DEDUP_REMOVED lines=13> */
.L_x_5745:
        /* <DEDUP_REMOVED lines=21> */
.L_x_5754:
        /* <DEDUP_REMOVED lines=13> */
.L_x_5756:
[----:B------:R-:W-:Y:S05]  /*8550*/  BSYNC.RECONVERGENT B2 ;  /* 0x0000000000027941 */ /* 0x000fea0003800200 */
.L_x_5755:
        /* <DEDUP_REMOVED lines=43> */
.L_x_5753:
[----:B------:R-:W-:Y:S05]  /*8810*/  BSYNC.RECONVERGENT B1 ;  /* 0x0000000000017941 */ /* 0x000fea0003800200 */
.L_x_5752:
        /* <DEDUP_REMOVED lines=10> */
[----:B------:R-:W-:-:S07]  /*88c0*/  FFMA.FTZ R117, R117, R52, R112 ;  /* 0x0000003475757223 */ /* 0x000fce0000010070 */
.L_x_5751:
        /* <DEDUP_REMOVED lines=22> */
.L_x_5760:
        /* <DEDUP_REMOVED lines=13> */
.L_x_5762:
[----:B------:R-:W-:Y:S05]  /*8b00*/  BSYNC.RECONVERGENT B2 ;  /* 0x0000000000027941 */ /* 0x000fea0003800200 */
.L_x_5761:
        /* <DEDUP_REMOVED lines=43> */
.L_x_5759:
[----:B------:R-:W-:Y:S05]  /*8dc0*/  BSYNC.RECONVERGENT B1 ;  /* 0x0000000000017941 */ /* 0x000fea0003800200 */
.L_x_5758:
        /* <DEDUP_REMOVED lines=12> */
[----:B------:R-:W-:-:S07]  /*8e90*/  FFMA.FTZ R119, R100, R53, R119 ;  /* 0x0000003564777223 */ /* 0x000fce0000010077 */
.L_x_5757:
        /* <DEDUP_REMOVED lines=21> */
.L_x_5766:
        /* <DEDUP_REMOVED lines=13> */
.L_x_5768:
[----:B------:R-:W-:Y:S05]  /*90c0*/  BSYNC.RECONVERGENT B2 ;  /* 0x0000000000027941 */ /* 0x000fea0003800200 */
.L_x_5767:
        /* <DEDUP_REMOVED lines=43> */
.L_x_5765:
[----:B------:R-:W-:Y:S05]  /*9380*/  BSYNC.RECONVERGENT B1 ;  /* 0x0000000000017941 */ /* 0x000fea0003800200 */
.L_x_5764:
[----:B------:R-:W-:Y:S01]  /*9390*/  I2FP.F32.U32 R101, R102 ;  /* 0x0000006600657245 */ /* 0x000fe20000201000 */
[----:B------:R-:W-:Y:S01]  /*93a0*/  IMAD.MOV.U32 R102, RZ, RZ, 0x2f800000 ;  /* 0x2f800000ff667424 */ /* 0x000fe200078e00ff */
[----:B------:R-:W-:-:S03]  /*93b0*/  SHF.L.U32 R103, R27, 0x10, RZ ;  /* 0x000000101b677819 */ /* 0x000fc600000006ff */
[----:B------:R-:W-:Y:S01]  /*93c0*/  FFMA.FTZ R101, R101, R102, 1.1641532182693481445e-10 ;  /* 0x2f00000065657423 */ /* 0x000fe20000010066 */
[----:B------:R-:W-:Y:S02]  /*93d0*/  IMAD.U32 R102, R23, 0x10000, RZ ;  /* 0x0001000017667824 */ /* 0x000fe400078e00ff */
[----:B------:R-:W-:Y:S02]  /*93e0*/  FMUL.FTZ R103, R103, UR17 ;  /* 0x0000001167677c20 */ /* 0x000fe40008410000 */
[----:B------:R-:W-:Y:S02]  /*93f0*/  FSETP.GTU.FTZ.AND P4, PT, R101, UR23, PT ;  /* 0x0000001765007c0b */ /* 0x000fe4000bf9c000 */
[----:B------:R-:W-:Y:S02]  /*9400*/  FMUL.FTZ R103, R103, UR16 ;  /* 0x0000001067677c20 */ /* 0x000fe40008410000 */
[----:B------:R-:W-:-:S03]  /*9410*/  SEL R106, RZ, 0x1, P4 ;  /* 0x00000001ff6a7807 */ /* 0x000fc60002000000 */
[----:B------:R-:W-:-:S05]  /*9420*/  FSEL R121, R103, RZ, !P4 ;  /* 0x000000ff67797208 */ /* 0x000fca0006000000 */
[----:B------:R-:W-:-:S07]  /*9430*/  FFMA.FTZ R121, R121, R54, R102 ;  /* 0x0000003679797223 */ /* 0x000fce0000010066 */
.L_x_5763:
        /* <DEDUP_REMOVED lines=22> */
.L_x_5772:
        /* <DEDUP_REMOVED lines=13> */
.L_x_5774:
[----:B------:R-:W-:Y:S05]  /*9670*/  BSYNC.RECONVERGENT B2 ;  /* 0x0000000000027941 */ /* 0x000fea0003800200 */
.L_x_5773:
        /* <DEDUP_REMOVED lines=43> */
.L_x_5771:
[----:B------:R-:W-:Y:S05]  /*9930*/  BSYNC.RECONVERGENT B1 ;  /* 0x0000000000017941 */ /* 0x000fea0003800200 */
.L_x_5770:
[----:B------:R-:W-:Y:S02]  /*9940*/  PRMT R102, R27, 0x7632, R102 ;  /* 0x000076321b667816 */ /* 0x000fe40000000066 */
[----:B------:R-:W-:Y:S01]  /*9950*/  I2FP.F32.U32 R100, R101 ;  /* 0x0000006500647245 */ /* 0x000fe20000201000 */
[----:B------:R-:W-:Y:S02]  /*9960*/  IMAD.MOV.U32 R101, RZ, RZ, 0x2f800000 ;  /* 0x2f800000ff657424 */ /* 0x000fe400078e00ff */
[----:B------:R-:W-:Y:S02]  /*9970*/  IMAD.U32 R102, R102, 0x10000, RZ ;  /* 0x0001000066667824 */ /* 0x000fe400078e00ff */
[----:B------:R-:W-:Y:S01]  /*9980*/  FFMA.FTZ R100, R100, R101, 1.1641532182693481445e-10 ;  /* 0x2f00000064647423 */ /* 0x000fe20000010065 */
[----:B------:R-:W-:Y:S01]  /*9990*/  PRMT R101, R23, 0x7632, R101 ;  /* 0x0000763217657816 */ /* 0x000fe20000000065 */
[----:B------:R-:W-:-:S03]  /*99a0*/  FMUL.FTZ R102, R102, UR17 ;  /* 0x0000001166667c20 */ /* 0x000fc60008410000 */
[----:B------:R-:W-:Y:S01]  /*99b0*/  FSETP.GTU.FTZ.AND P0, PT, R100, UR23, PT ;  /* 0x0000001764007c0b */ /* 0x000fe2000bf1c000 */
[----:B------:R-:W-:Y:S01]  /*99c0*/  FMUL.FTZ R102, R102, UR16 ;  /* 0x0000001066667c20 */ /* 0x000fe20008410000 */
[----:B------:R-:W-:Y:S02]  /*99d0*/  SHF.L.U32 R101, R101, 0x10, RZ ;  /* 0x0000001065657819 */ /* 0x000fe400000006ff */
[----:B------:R-:W-:Y:S02]  /*99e0*/  SEL R130, RZ, 0x1, P0 ;  /* 0x00000001ff827807 */ /* 0x000fe40000000000 */
[----:B------:R-:W-:-:S05]  /*99f0*/  FSEL R102, R102, RZ, !P0 ;  /* 0x000000ff66667208 */ /* 0x000fca0004000000 */
[----:B------:R-:W-:-:S07]  /*9a00*/  FFMA.FTZ R123, R102, R55, R101 ;  /* 0x00000037667b7223 */ /* 0x000fce0000010065 */
.L_x_5769:
[----:B------:R-:W-:Y:S02]  /*9a10*/  F2FP.BF16.F32.PACK_AB R103, RZ, R123 ;  /* 0x0000007bff67723e */ /* 0x000fe400000010ff */
[----:B------:R-:W-:Y:S02]  /*9a20*/  PRMT R102, R126, 0x5410, R134 ;  /* 0x000054107e667816 */ /* 0x000fe40000000086 */
[----:B------:R-:W-:Y:S02]  /*9a30*/  PRMT R101, R124, 0x5410, R120 ;  /* 0x000054107c657816 */ /* 0x000fe40000000078 */
[----:B------:R-:W-:Y:S02]  /*9a40*/  PRMT R100, R118, 0x5410, R116 ;  /* 0x0000541076647816 */ /* 0x000fe40000000074 */
[----:B------:R-:W-:Y:S01]  /*9a50*/  PRMT R103, R114, 0x5410, R103 ;  /* 0x0000541072677816 */ /* 0x000fe20000000067 */
[----:B------:R-:W-:Y:S06]  /*9a60*/  BRA `(.L_x_5775) ;  /* 0x0000002800cc7947 */ /* 0x000fec0003800000 */
.L_x_5726:
[----:B------:R-:W-:Y:S01]  /*9a70*/  IMAD.MOV.U32 R109, RZ, RZ, RZ ;  /* 0x000000ffff6d7224 */ /* 0x000fe200078e00ff */
[----:B------:R-:W-:Y:S01]  /*9a80*/  MOV R112, R134 ;  /* 0x0000008600707202 */ /* 0x000fe20000000f00 */
[----:B-1----:R-:W-:Y:S01]  /*9a90*/  IMAD.MOV.U32 R100, RZ, RZ, R132 ;  /* 0x000000ffff647224 */ /* 0x002fe200078e0084 */
        /* <DEDUP_REMOVED lines=17> */
.L_x_5779:
        /* <DEDUP_REMOVED lines=13> */
.L_x_5781:
[----:B------:R-:W-:Y:S05]  /*9c80*/  BSYNC.RECONVERGENT B2 ;  /* 0x0000000000027941 */ /* 0x000fea0003800200 */
.L_x_5780:
        /* <DEDUP_REMOVED lines=42> */
.L_x_5778:
[----:B------:R-:W-:Y:S05]  /*9f30*/  BSYNC.RECONVERGENT B1 ;  /* 0x0000000000017941 */ /* 0x000fea0003800200 */
.L_x_5777:
        /* <DEDUP_REMOVED lines=8> */
[----:B------:R-:W-:-:S05]  /*9fc0*/  FSEL R109, R102, RZ, !P0 ;  /* 0x000000ff666d7208 */ /* 0x000fca0004000000 */
[----:B------:R-:W-:-:S07]  /*9fd0*/  FMUL.FTZ R109, R109, R56 ;  /* 0x000000386d6d7220 */ /* 0x000fce0000410000 */
.L_x_5776:
        /* <DEDUP_REMOVED lines=17> */
.L_x_5785:
        /* <DEDUP_REMOVED lines=13> */
.L_x_5787:
[----:B------:R-:W-:Y:S05]  /*a1c0*/  BSYNC.RECONVERGENT B2 ;  /* 0x0000000000027941 */ /* 0x000fea0003800200 */
.L_x_5786:
        /* <DEDUP_REMOVED lines=43> */
.L_x_5784:
[----:B------:R-:W-:Y:S05]  /*a480*/  BSYNC.RECONVERGENT B1 ;  /* 0x0000000000017941 */ /* 0x000fea0003800200 */
.L_x_5783:
        /* <DEDUP_REMOVED lines=11> */
.L_x_5782:
        /* <DEDUP_REMOVED lines=17> */
.L_x_5791:
        /* <DEDUP_REMOVED lines=13> */
.L_x_5793:
[----:B------:R-:W-:Y:S05]  /*a720*/  BSYNC.RECONVERGENT B2 ;  /* 0x0000000000027941 */ /* 0x000fea0003800200 */
.L_x_5792:
        /* <DEDUP_REMOVED lines=43> */
.L_x_5790:
[----:B------:R-:W-:Y:S05]  /*a9e0*/  BSYNC.RECONVERGENT B1 ;  /* 0x0000000000017941 */ /* 0x000fea0003800200 */
.L_x_5789:
        /* <DEDUP_REMOVED lines=10> */
.L_x_5788:
        /* <DEDUP_REMOVED lines=17> */
.L_x_5797:
        /* <DEDUP_REMOVED lines=13> */
.L_x_5799:
[----:B------:R-:W-:Y:S05]  /*ac70*/  BSYNC.RECONVERGENT B2 ;  /* 0x0000000000027941 */ /* 0x000fea0003800200 */
.L_x_5798:
        /* <DEDUP_REMOVED lines=43> */
.L_x_5796:
[----:B------:R-:W-:Y:S05]  /*af30*/  BSYNC.RECONVERGENT B1 ;  /* 0x0000000000017941 */ /* 0x000fea0003800200 */
.L_x_5795:
        /* <DEDUP_REMOVED lines=11> */
.L_x_5794:
        /* <DEDUP_REMOVED lines=17> */
.L_x_5803:
        /* <DEDUP_REMOVED lines=13> */
.L_x_5805:
[----:B------:R-:W-:Y:S05]  /*b1d0*/  BSYNC.RECONVERGENT B2 ;  /* 0x0000000000027941 */ /* 0x000fea0003800200 */
.L_x_5804:
        /* <DEDUP_REMOVED lines=43> */
.L_x_5802:
[----:B------:R-:W-:Y:S05]  /*b490*/  BSYNC.RECONVERGENT B1 ;  /* 0x0000000000017941 */ /* 0x000fea0003800200 */
.L_x_5801:
        /* <DEDUP_REMOVED lines=10> */
.L_x_5800:
        /* <DEDUP_REMOVED lines=17> */
.L_x_5809:
        /* <DEDUP_REMOVED lines=13> */
.L_x_5811:
[----:B------:R-:W-:Y:S05]  /*b720*/  BSYNC.RECONVERGENT B2 ;  /* 0x0000000000027941 */ /* 0x000fea0003800200 */
.L_x_5810:
        /* <DEDUP_REMOVED lines=43> */
.L_x_5808:
[----:B------:R-:W-:Y:S05]  /*b9e0*/  BSYNC.RECONVERGENT B1 ;  /* 0x0000000000017941 */ /* 0x000fea0003800200 */
.L_x_5807:
        /* <DEDUP_REMOVED lines=11> */
.L_x_5806:
        /* <DEDUP_REMOVED lines=17> */
.L_x_5815:
        /* <DEDUP_REMOVED lines=13> */
.L_x_5817:
[----:B------:R-:W-:Y:S05]  /*bc80*/  BSYNC.RECONVERGENT B2 ;  /* 0x0000000000027941 */ /* 0x000fea0003800200 */
.L_x_5816:
        /* <DEDUP_REMOVED lines=43> */
.L_x_5814:
[----:B------:R-:W-:Y:S05]  /*bf40*/  BSYNC.RECONVERGENT B1 ;  /* 0x0000000000017941 */ /* 0x000fea0003800200 */
.L_x_5813:
        /* <DEDUP_REMOVED lines=10> */
.L_x_5812:
        /* <DEDUP_REMOVED lines=17> */
.L_x_5821:
        /* <DEDUP_REMOVED lines=13> */
.L_x_5823:
[----:B------:R-:W-:Y:S05]  /*c1d0*/  BSYNC.RECONVERGENT B2 ;  /* 0x0000000000027941 */ /* 0x000fea0003800200 */
.L_x_5822:
        /* <DEDUP_REMOVED lines=43> */
.L_x_5820:
[----:B------:R-:W-:Y:S05]  /*c490*/  BSYNC.RECONVERGENT B1 ;  /* 0x0000000000017941 */ /* 0x000fea0003800200 */
.L_x_5819:
        /* <DEDUP_REMOVED lines=11> */
.L_x_5818:
[----:B------:R-:W-:Y:S02]  /*c550*/  F2FP.BF16.F32.PACK_AB R103, RZ, R123 ;  /* 0x0000007bff67723e */ /* 0x000fe400000010ff */
[----:B------:R-:W-:Y:S02]  /*c560*/  PRMT R102, R126, 0x5410, R134 ;  /* 0x000054107e667816 */ /* 0x000fe40000000086 */
[----:B------:R-:W-:Y:S02]  /*c570*/  PRMT R101, R120, 0x5410, R124 ;  /* 0x0000541078657816 */ /* 0x000fe4000000007c */
[----:B------:R-:W-:Y:S02]  /*c580*/  PRMT R100, R118, 0x5410, R116 ;  /* 0x0000541076647816 */ /* 0x000fe40000000074 */
[----:B------:R-:W-:-:S07]  /*c590*/  PRMT R103, R114, 0x5410, R103 ;  /* 0x0000541072677816 */ /* 0x000fce0000000067 */
.L_x_5775:
        /* <DEDUP_REMOVED lines=25> */
.L_x_5824:
[----:B------:R-:W-:Y:S01]  /*c730*/  IADD3 R110, PT, PT, R110, 0x80, RZ ;  /* 0x000000806e6e7810 */ /* 0x000fe20007ffe0ff */
[----:B------:R-:W-:-:S07]  /*c740*/  VIADD R108, R108, 0x80 ;  /* 0x000000806c6c7836 */ /* 0x000fce0000000000 */
.L_x_5725:
[----:B------:R-:W-:Y:S05]  /*c750*/  BSYNC.RECONVERGENT B0 ;  /* 0x0000000000007941 */ /* 0x000fea0003800200 */
.L_x_5724:
        /* <DEDUP_REMOVED lines=14> */
[----:B-----5:R-:W-:Y:S01]  /*c840*/  @!P0 SHF.L.U32 R125, R20, 0x10, RZ ;  /* 0x00000010147d8819 */ /* 0x020fe200000006ff */
[----:B-1----:R-:W-:Y:S02]  /*c850*/  @!P0 IMAD.MOV.U32 R100, RZ, RZ, R132 ;  /* 0x000000ffff648224 */ /* 0x002fe400078e0084 */
        /* <DEDUP_REMOVED lines=18> */
.L_x_5831:
        /* <DEDUP_REMOVED lines=13> */
.L_x_5833:
[----:B------:R-:W-:Y:S05]  /*ca50*/  BSYNC.RECONVERGENT B2 ;  /* 0x0000000000027941 */ /* 0x000fea0003800200 */
.L_x_5832:
        /* <DEDUP_REMOVED lines=41> */
.L_x_5830:
[----:B------:R-:W-:Y:S05]  /*ccf0*/  BSYNC.RECONVERGENT B1 ;  /* 0x0000000000017941 */ /* 0x000fea0003800200 */
.L_x_5829:
        /* <DEDUP_REMOVED lines=11> */
.L_x_5828:
        /* <DEDUP_REMOVED lines=22> */
.L_x_5837:
        /* <DEDUP_REMOVED lines=13> */
.L_x_5839:
[----:B------:R-:W-:Y:S05]  /*cfe0*/  BSYNC.RECONVERGENT B2 ;  /* 0x0000000000027941 */ /* 0x000fea0003800200 */
.L_x_5838:
        /* <DEDUP_REMOVED lines=42> */
.L_x_5836:
[----:B------:R-:W-:Y:S05]  /*d290*/  BSYNC.RECONVERGENT B1 ;  /* 0x0000000000017941 */ /* 0x000fea0003800200 */
.L_x_5835:
[----:B------:R-:W-:Y:S01]  /*d2a0*/  PRMT R100, R24, 0x7632, R100 ;  /* 0x0000763218647816 */ /* 0x000fe20000000064 */
        /* <DEDUP_REMOVED lines=12> */
.L_x_5834:
        /* <DEDUP_REMOVED lines=21> */
.L_x_5843:
        /* <DEDUP_REMOVED lines=13> */
.L_x_5845:
[----:B------:R-:W-:Y:S05]  /*d590*/  BSYNC.RECONVERGENT B2 ;  /* 0x0000000000027941 */ /* 0x000fea0003800200 */
.L_x_5844:
        /* <DEDUP_REMOVED lines=42> */
.L_x_5842:
[----:B------:R-:W-:Y:S05]  /*d840*/  BSYNC.RECONVERGENT B1 ;  /* 0x0000000000017941 */ /* 0x000fea0003800200 */
.L_x_5841:
        /* <DEDUP_REMOVED lines=11> */
.L_x_5840:
        /* <DEDUP_REMOVED lines=22> */
.L_x_5849:
        /* <DEDUP_REMOVED lines=13> */
.L_x_5851:
[----:B------:R-:W-:Y:S05]  /*db30*/  BSYNC.RECONVERGENT B2 ;  /* 0x0000000000027941 */ /* 0x000fea0003800200 */
.L_x_5850:
        /* <DEDUP_REMOVED lines=43> */
.L_x_5848:
[----:B------:R-:W-:Y:S05]  /*ddf0*/  BSYNC.RECONVERGENT B1 ;  /* 0x0000000000017941 */ /* 0x000fea0003800200 */
.L_x_5847:
        /* <DEDUP_REMOVED lines=13> */
.L_x_5846:
        /* <DEDUP_REMOVED lines=21> */
.L_x_5855:
        /* <DEDUP_REMOVED lines=13> */
.L_x_5857:
[----:B------:R-:W-:Y:S05]  /*e0f0*/  BSYNC.RECONVERGENT B2 ;  /* 0x0000000000027941 */ /* 0x000fea0003800200 */
.L_x_5856:
        /* <DEDUP_REMOVED lines=43> */
.L_x_5854:
[----:B------:R-:W-:Y:S05]  /*e3b0*/  BSYNC.RECONVERGENT B1 ;  /* 0x0000000000017941 */ /* 0x000fea0003800200 */
.L_x_5853:
        /* <DEDUP_REMOVED lines=11> */
.L_x_5852:
[----:B------:R-:W-:Y:S01]  /*e470*/  @!P0 PRMT R135, R22, 0x7632, R135 ;  /* 0x0000763216878816 */ /* 0x000fe20000000087 */
[----:B------:R-:W-:Y:S01]  /*e480*/  @!P0 IMAD.MOV.U32 R112, RZ, RZ, R122 ;  /* 0x000000ffff708224 */ /* 0x000fe200078e007a */
[----:B------:R-:W-:Y:S02]  /*e490*/  F2FP.BF16.F32.PACK_AB R124, RZ, R133 ;  /* 0x00000085ff7c723e */ /* 0x000fe400000010ff */
[----:B------:R-:W-:Y:S02]  /*e4a0*/  @!P0 MOV R101, R100 ;  /* 0x0000006400658202 */ /* 0x000fe40000000f00 */
        /* <DEDUP_REMOVED lines=18> */
.L_x_5861:
        /* <DEDUP_REMOVED lines=13> */
.L_x_5863:
[----:B------:R-:W-:Y:S05]  /*e6a0*/  BSYNC.RECONVERGENT B2 ;  /* 0x0000000000027941 */ /* 0x000fea0003800200 */
.L_x_5862:
        /* <DEDUP_REMOVED lines=43> */
.L_x_5860:
[----:B------:R-:W-:Y:S05]  /*e960*/  BSYNC.RECONVERGENT B1 ;  /* 0x0000000000017941 */ /* 0x000fea0003800200 */
.L_x_5859:
        /* <DEDUP_REMOVED lines=13> */
.L_x_5858:
        /* <DEDUP_REMOVED lines=21> */
.L_x_5867:
        /* <DEDUP_REMOVED lines=13> */
.L_x_5869:
[----:B------:R-:W-:Y:S05]  /*ec60*/  BSYNC.RECONVERGENT B2 ;  /* 0x0000000000027941 */ /* 0x000fea0003800200 */
.L_x_5868:
        /* <DEDUP_REMOVED lines=43> */
.L_x_5866:
[----:B------:R-:W-:Y:S05]  /*ef20*/  BSYNC.RECONVERGENT B1 ;  /* 0x0000000000017941 */ /* 0x000fea0003800200 */
.L_x_5865:
        /* <DEDUP_REMOVED lines=11> */
.L_x_5864:
        /* <DEDUP_REMOVED lines=22> */
.L_x_5873:
        /* <DEDUP_REMOVED lines=13> */
.L_x_5875:
[----:B------:R-:W-:Y:S05]  /*f210*/  BSYNC.RECONVERGENT B2 ;  /* 0x0000000000027941 */ /* 0x000fea0003800200 */
.L_x_5874:
        /* <DEDUP_REMOVED lines=43> */
.L_x_5872:
[----:B------:R-:W-:Y:S05]  /*f4d0*/  BSYNC.RECONVERGENT B1 ;  /* 0x0000000000017941 */ /* 0x000fea0003800200 */
.L_x_5871:
[----:B------:R-:W-:Y:S02]  /*f4e0*/  PRMT R102, R27, 0x7632, R102 ;  /* 0x000076321b667816 */ /* 0x000fe40000000066 */
        /* <DEDUP_REMOVED lines=12> */
.L_x_5870:
[----:B------:R-:W-:Y:S02]  /*f5b0*/  F2FP.BF16.F32.PACK_AB R103, RZ, R139 ;  /* 0x0000008bff67723e */ /* 0x000fe400000010ff */
[----:B------:R-:W-:Y:S02]  /*f5c0*/  PRMT R102, R124, 0x5410, R126 ;  /* 0x000054107c667816 */ /* 0x000fe4000000007e */
[----:B------:R-:W-:Y:S02]  /*f5d0*/  PRMT R101, R118, 0x5410, R120 ;  /* 0x0000541076657816 */ /* 0x000fe40000000078 */
[----:B------:R-:W-:Y:S02]  /*f5e0*/  PRMT R100, R116, 0x5410, R114 ;  /* 0x0000541074647816 */ /* 0x000fe40000000072 */
[----:B------:R-:W-:Y:S01]  /*f5f0*/  PRMT R103, R112, 0x5410, R103 ;  /* 0x0000541070677816 */ /* 0x000fe20000000067 */
[----:B------:R-:W-:Y:S06]  /*f600*/  BRA `(.L_x_5876) ;  /* 0x0000002800c87947 */ /* 0x000fec0003800000 */
.L_x_5827:
        /* <DEDUP_REMOVED lines=20> */
.L_x_5880:
        /* <DEDUP_REMOVED lines=13> */
.L_x_5882:
[----:B------:R-:W-:Y:S05]  /*f820*/  BSYNC.RECONVERGENT B2 ;  /* 0x0000000000027941 */ /* 0x000fea0003800200 */
.L_x_5881:
        /* <DEDUP_REMOVED lines=42> */
.L_x_5879:
[----:B------:R-:W-:Y:S05]  /*fad0*/  BSYNC.RECONVERGENT B1 ;  /* 0x0000000000017941 */ /* 0x000fea0003800200 */
.L_x_5878:
        /* <DEDUP_REMOVED lines=10> */
.L_x_5877:
        /* <DEDUP_REMOVED lines=17> */
.L_x_5886:
        /* <DEDUP_REMOVED lines=13> */
.L_x_5888:
[----:B------:R-:W-:Y:S05]  /*fd60*/  BSYNC.RECONVERGENT B2 ;  /* 0x0000000000027941 */ /* 0x000fea0003800200 */
.L_x_5887:
        /* <DEDUP_REMOVED lines=42> */
.L_x_5885:
[----:B------:R-:W-:Y:S05]  /*10010*/  BSYNC.RECONVERGENT B1 ;  /* 0x0000000000017941 */ /* 0x000fea0003800200 */
.L_x_5884:
        /* <DEDUP_REMOVED lines=11> */
.L_x_5883:
        /* <DEDUP_REMOVED lines=17> */
.L_x_5892:
        /* <DEDUP_REMOVED lines=13> */
.L_x_5894:
[----:B------:R-:W-:Y:S05]  /*102b0*/  BSYNC.RECONVERGENT B2 ;  /* 0x0000000000027941 */ /* 0x000fea0003800200 */
.L_x_5893:
        /* <DEDUP_REMOVED lines=42> */
.L_x_5891:
[----:B------:R-:W-:Y:S05]  /*10560*/  BSYNC.RECONVERGENT B1 ;  /* 0x0000000000017941 */ /* 0x000fea0003800200 */
.L_x_5890:
        /* <DEDUP_REMOVED lines=10> */
.L_x_5889:
        /* <DEDUP_REMOVED lines=17> */
.L_x_5898:
        /* <DEDUP_REMOVED lines=13> */
.L_x_5900:
[----:B------:R-:W-:Y:S05]  /*107f0*/  BSYNC.RECONVERGENT B2 ;  /* 0x0000000000027941 */ /* 0x000fea0003800200 */
.L_x_5899:
        /* <DEDUP_REMOVED lines=43> */
.L_x_5897:
[----:B------:R-:W-:Y:S05]  /*10ab0*/  BSYNC.RECONVERGENT B1 ;  /* 0x0000000000017941 */ /* 0x000fea0003800200 */
.L_x_5896:
        /* <DEDUP_REMOVED lines=11> */
.L_x_5895:
        /* <DEDUP_REMOVED lines=17> */
.L_x_5904:
        /* <DEDUP_REMOVED lines=13> */
.L_x_5906:
[----:B------:R-:W-:Y:S05]  /*10d50*/  BSYNC.RECONVERGENT B2 ;  /* 0x0000000000027941 */ /* 0x000fea0003800200 */
.L_x_5905:
        /* <DEDUP_REMOVED lines=43> */
.L_x_5903:
[----:B------:R-:W-:Y:S05]  /*11010*/  BSYNC.RECONVERGENT B1 ;  /* 0x0000000000017941 */ /* 0x000fea0003800200 */
.L_x_5902:
        /* <DEDUP_REMOVED lines=10> */
.L_x_5901:
        /* <DEDUP_REMOVED lines=17> */
.L_x_5910:
        /* <DEDUP_REMOVED lines=13> */
.L_x_5912:
[----:B------:R-:W-:Y:S05]  /*112a0*/  BSYNC.RECONVERGENT B2 ;  /* 0x0000000000027941 */ /* 0x000fea0003800200 */
.L_x_5911:
        /* <DEDUP_REMOVED lines=43> */
.L_x_5909:
[----:B------:R-:W-:Y:S05]  /*11560*/  BSYNC.RECONVERGENT B1 ;  /* 0x0000000000017941 */ /* 0x000fea0003800200 */
.L_x_5908:
        /* <DEDUP_REMOVED lines=11> */
.L_x_5907:
        /* <DEDUP_REMOVED lines=17> */
.L_x_5916:
        /* <DEDUP_REMOVED lines=13> */
.L_x_5918:
[----:B------:R-:W-:Y:S05]  /*11800*/  BSYNC.RECONVERGENT B2 ;  /* 0x0000000000027941 */ /* 0x000fea0003800200 */
.L_x_5917:
        /* <DEDUP_REMOVED lines=43> */
.L_x_5915:
[----:B------:R-:W-:Y:S05]  /*11ac0*/  BSYNC.RECONVERGENT B1 ;  /* 0x0000000000017941 */ /* 0x000fea0003800200 */
.L_x_5914:
        /* <DEDUP_REMOVED lines=10> */
.L_x_5913:
        /* <DEDUP_REMOVED lines=17> */
.L_x_5922:
        /* <DEDUP_REMOVED lines=13> */
.L_x_5924:
[----:B------:R-:W-:Y:S05]  /*11d50*/  BSYNC.RECONVERGENT B2 ;  /* 0x0000000000027941 */ /* 0x000fea0003800200 */
.L_x_5923:
        /* <DEDUP_REMOVED lines=43> */
.L_x_5921:
[----:B------:R-:W-:Y:S05]  /*12010*/  BSYNC.RECONVERGENT B1 ;  /* 0x0000000000017941 */ /* 0x000fea0003800200 */
.L_x_5920:
        /* <DEDUP_REMOVED lines=11> */
.L_x_5919:
[----:B------:R-:W-:Y:S01]  /*120d0*/  F2FP.BF16.F32.PACK_AB R103, RZ, R139 ;  /* 0x0000008bff67723e */ /* 0x000fe200000010ff */
[----:B------:R-:W-:Y:S01]  /*120e0*/  IMAD.MOV.U32 R134, RZ, RZ, R122 ;  /* 0x000000ffff867224 */ /* 0x000fe200078e007a */
[----:B------:R-:W-:Y:S02]  /*120f0*/  PRMT R102, R126, 0x5410, R124 ;  /* 0x000054107e667816 */ /* 0x000fe4000000007c */
[----:B------:R-:W-:Y:S02]  /*12100*/  PRMT R101, R118, 0x5410, R120 ;  /* 0x0000541076657816 */ /* 0x000fe40000000078 */
[----:B------:R-:W-:Y:S02]  /*12110*/  PRMT R100, R116, 0x5410, R114 ;  /* 0x0000541074647816 */ /* 0x000fe40000000072 */
[----:B------:R-:W-:-:S07]  /*12120*/  PRMT R103, R112, 0x5410, R103 ;  /* 0x0000541070677816 */ /* 0x000fce0000000067 */
.L_x_5876:
        /* <DEDUP_REMOVED lines=24> */
.L_x_5826:
[----:B------:R-:W-:Y:S05]  /*122b0*/  BSYNC.RECONVERGENT B0 ;  /* 0x0000000000007941 */ /* 0x000fea0003800200 */
.L_x_5825:
[----:B0123--:R-:W-:Y:S01]  /*122c0*/  FADD.FTZ R100, RZ, R9 ;  /* 0x00000009ff647221 */ /* 0x00ffe20000010000 */
[C---:B------:R-:W-:Y:S01]  /*122d0*/  ISETP.GT.U32.AND P3, PT, R3.reuse, 0xff, PT ;  /* 0x000000ff0300780c */ /* 0x040fe20003f64070 */
[----:B------:R-:W0:Y:S01]  /*122e0*/  S2UR UR5, SR_CgaCtaId ;  /* 0x00000000000579c3 */ /* 0x000e220000008800 */
[----:B------:R-:W-:Y:S01]  /*122f0*/  ISETP.GT.U32.AND P0, PT, R3, 0x17f, PT ;  /* 0x0000017f0300780c */ /* 0x000fe20003f04070 */
[----:B------:R-:W-:Y:S01]  /*12300*/  FADD.FTZ R100, R11, R100 ;  /* 0x000000640b647221 */ /* 0x000fe20000010000 */
[----:B------:R-:W-:Y:S01]  /*12310*/  UMOV UR4, 0x400 ;  /* 0x0000040000047882 */ /* 0x000fe20000000000 */
[----:B------:R-:W-:Y:S01]  /*12320*/  IMAD.U32 R147, RZ, RZ, UR22 ;  /* 0x00000016ff937e24 */ /* 0x000fe2000f8e00ff */
[----:B------:R-:W-:Y:S01]  /*12330*/  UISETP.GE.AND UP0, UPT, UR6, 0x1, UPT ;  /* 0x000000010600788c */ /* 0x000fe2000bf06270 */
        /* <DEDUP_REMOVED lines=199> */
.L_x_5927:
[----:B------:R-:W-:Y:S05]  /*12fb0*/  BSYNC.RECONVERGENT B0 ;  /* 0x0000000000007941 */ /* 0x000fea0003800200 */
.L_x_5926:
        /* <DEDUP_REMOVED lines=34> */
.L_x_5929:
[----:B------:R-:W-:Y:S05]  /*131e0*/  BSYNC.RECONVERGENT B0 ;  /* 0x0000000000007941 */ /* 0x000fea0003800200 */
.L_x_5928:
        /* <DEDUP_REMOVED lines=33> */
.L_x_5930:
[----:B------:R-:W-:Y:S05]  /*13400*/  BSYNC.RECONVERGENT B0 ;  /* 0x0000000000007941 */ /* 0x000fea0003800200 */
.L_x_5925:
[----:B------:R-:W-:Y:S02]  /*13410*/  UIADD3 UR22, UPT, UPT, UR22, UR20, URZ ;  /* 0x0000001416167290 */ /* 0x000fe4000fffe0ff */
[----:B------:R-:W-:Y:S02]  /*13420*/  UPLOP3.LUT UP1, UPT, UPT, UPT, UP1, 0x40, 0x4 ;  /* 0x000000000004789c */ /* 0x000fe40003f2e810 */
[----:B------:R-:W-:-:S09]  /*13430*/  UISETP.GE.AND UP0, UPT, UR22, UR21, UPT ;  /* 0x000000151600728c */ /* 0x000fd2000bf06270 */
[----:B------:R-:W-:Y:S05]  /*13440*/  BRA.U !UP0, `(.L_x_5931) ;  /* 0xfffffed908747547 */ /* 0x000fea000b83ffff */
[----:B------:R-:W-:Y:S05]  /*13450*/  EXIT ;  /* 0x000000000000794d */ /* 0x000fea0003800000 */
.L_x_5932:
        /* <DEDUP_REMOVED lines=10> */
.L_x_20777:


//--------------------- .text._ZN10layer_norm13ln_fwd_kernelINS_13Kernel_traitsIf13__nv_bfloat16S2_S2_fjLj3072ELj1ELj1ELj4ELj16ENS_18Kernel_traits_baseILj3072EfS2_S2_S2_fjLj128EEEEELb1ELb1ELb1ELb1EEEvNS_9FwdParamsE --------------------------
	.section	.text._ZN10layer_norm13ln_fwd_kernelINS_13Kernel_traitsIf13__nv_bfloat16S2_S2_fjLj3072ELj1ELj1ELj4ELj16ENS_18Kernel_traits_baseILj3072EfS2_S2_S2_fjLj128EEEEELb1ELb1ELb1ELb1EEEvNS_9FwdParamsE,"ax",@progbits
	.align	128
        .global         _ZN10layer_norm13ln_fwd_kernelINS_13Kernel_traitsIf13__nv_bfloat16S2_S2_fjLj3072ELj1ELj1ELj4ELj16ENS_18Kernel_traits_baseILj3072EfS2_S2_S2_fjLj128EEEEELb1ELb1ELb1ELb1EEEvNS_9FwdParamsE
        .type           _ZN10layer_norm13ln_fwd_kernelINS_13Kernel_traitsIf13__nv_bfloat16S2_S2_fjLj3072ELj1ELj1ELj4ELj16ENS_18Kernel_traits_baseILj3072EfS2_S2_S2_fjLj128EEEEELb1ELb1ELb1ELb1EEEvNS_9FwdParamsE,@function
        .size           _ZN10layer_norm13ln_fwd_kernelINS_13Kernel_traitsIf13__nv_bfloat16S2_S2_fjLj3072ELj1ELj1ELj4ELj16ENS_18Kernel_traits_baseILj3072EfS2_S2_S2_fjLj128EEEEELb1ELb1ELb1ELb1EEEvNS_9FwdParamsE,(.L_x_20778 - _ZN10layer_norm13ln_fwd_kernelINS_13Kernel_traitsIf13__nv_bfloat16S2_S2_fjLj3072ELj1ELj1ELj4ELj16ENS_18Kernel_traits_baseILj3072EfS2_S2_S2_fjLj128EEEEELb1ELb1ELb1ELb1EEEvNS_9FwdParamsE)
        .other          _ZN10layer_norm13ln_fwd_kernelINS_13Kernel_traitsIf13__nv_bfloat16S2_S2_fjLj3072ELj1ELj1ELj4ELj16ENS_18Kernel_traits_baseILj3072EfS2_S2_S2_fjLj128EEEEELb1ELb1ELb1ELb1EEEvNS_9FwdParamsE,@"STO_CUDA_ENTRY STV_DEFAULT"
_ZN10layer_norm13ln_fwd_kernelINS_13Kernel_traitsIf13__nv_bfloat16S2_S2_fjLj3072ELj1ELj1ELj4ELj16ENS_18Kernel_traits_baseILj3072EfS2_S2_S2_fjLj128EEEEELb1ELb1ELb1ELb1EEEvNS_9FwdParamsE:
.text._ZN10layer_norm13ln_fwd_kernelINS_13Kernel_traitsIf13__nv_bfloat16S2_S2_fjLj3072ELj1ELj1ELj4ELj16ENS_18Kernel_traits_baseILj3072EfS2_S2_S2_fjLj128EEEEELb1ELb1ELb1ELb1EEEvNS_9FwdParamsE:
        /* <DEDUP_REMOVED lines=19> */
[----:B------:R-:W0:Y:S01]  /*0130*/  LDC R9, c[0x0][0x360] ;  /* 0x0000d800ff097b82 */ /* 0x000e220000000800 */
[----:B--2---:R-:W-:Y:S01]  /*0140*/  @P0 R2UR UR14, R2 ;  /* 0x00000000020e02ca */ /* 0x004fe200000e0000 */
[----:B0-----:R-:W-:Y:S01]  /*0150*/  IMAD R2, R9, UR7, R0 ;  /* 0x0000000709027c24 */ /* 0x001fe2000f8e0200 */
        /* <DEDUP_REMOVED lines=49> */
.L_x_5933:
        /* <DEDUP_REMOVED lines=28> */
.L_x_5934:
[----:B------:R-:W1:Y:S02]  /*0630*/  LDCU UR4, c[0x0][0x384] ;  /* 0x00007080ff0477ac */ /* 0x000e640008000800 */
[----:B-1----:R-:W-:-:S06]  /*0640*/  UISETP.GE.AND UP0, UPT, UR7, UR4, UPT ;  /* 0x000000040700728c */ /* 0x002fcc000bf06270 */
[----:B------:R-:W-:-:S13]  /*0650*/  PLOP3.LUT P0, PT, PT, PT, UP0, 0x80, 0x8 ;  /* 0x000000000008781c */ /* 0x000fda0003f0f008 */
[----:B------:R-:W-:Y:S05]  /*0660*/  @P0 EXIT ;  /* 0x000000000000094d */ /* 0x000fea0003800000 */
[----:B------:R-:W-:Y:S01]  /*0670*/  IMAD.HI.U32 R5, R2, -0x326172a9, RZ ;  /* 0xcd9e8d5702057827 */ /* 0x000fe200078e00ff */
[----:B------:R-:W-:Y:S01]  /*0680*/  LOP3.LUT R130, R130, 0x3, RZ, 0xc0, !PT ;  /* 0x0000000382827812 */ /* 0x000fe200078ec0ff */
[----:B------:R-:W1:Y:S02]  /*0690*/  LDCU UR23, c[0x0][0x404] ;  /* 0x00008080ff1777ac */ /* 0x000e640008000800 */
[C---:B0-----:R-:W-:Y:S01]  /*06a0*/  IMAD.HI.U32 R6, R3.reuse, -0x2daee0ad, RZ ;  /* 0xd2511f5303067827 */ /* 0x041fe200078e00ff */
[----:B------:R-:W-:Y:S01]  /*06b0*/  LOP3.LUT R5, R4, UR14, R5, 0x96, !PT ;  /* 0x0000000e04057c12 */ /* 0x000fe2000f8e9605 */
[----:B------:R-:W0:Y:S02]  /*06c0*/  LDCU UR22, c[0x0][0x388] ;  /* 0x00007100ff1677ac */ /* 0x000e240008000800 */
[----:B------:R-:W-:Y:S01]  /*06d0*/  IMAD R10, R3, -0x2daee0ad, RZ ;  /* 0xd2511f53030a7824 */ /* 0x000fe200078e02ff */
[----:B------:R-:W-:Y:S01]  /*06e0*/  LOP3.LUT R6, R6, UR15, RZ, 0x3c, !PT ;  /* 0x0000000f06067c12 */ /* 0x000fe2000f8e3cff */
[C---:B------:R-:W-:Y:S01]  /*06f0*/  IMAD.HI.U32 R9, R5.reuse, -0x2daee0ad, RZ ;  /* 0xd2511f5305097827 */ /* 0x040fe200078e00ff */
[----:B------:R-:W2:Y:S03]  /*0700*/  LDCU.U8 UR24, c[0x0][0x410] ;  /* 0x00008200ff1877ac */ /* 0x000ea60008000000 */
[----:B------:R-:W-:Y:S01]  /*0710*/  IMAD R8, R2, -0x326172a9, RZ ;  /* 0xcd9e8d5702087824 */ /* 0x000fe200078e02ff */
[----:B------:R-:W-:Y:S01]  /*0720*/  LOP3.LUT R9, R10, UR27, R9, 0x96, !PT ;  /* 0x0000001b0a097c12 */ /* 0x000fe2000f8e9609 */
[----:B------:R-:W-:Y:S01]  /*0730*/  IMAD.HI.U32 R7, R6, -0x326172a9, RZ ;  /* 0xcd9e8d5706077827 */ /* 0x000fe200078e00ff */
[----:B------:R-:W3:Y:S03]  /*0740*/  LDCU UR25, c[0x0][0x400] ;  /* 0x00008000ff1977ac */ /* 0x000ee60008000800 */
[----:B------:R-:W-:Y:S01]  /*0750*/  IMAD R11, R5, -0x2daee0ad, RZ ;  /* 0xd2511f53050b7824 */ /* 0x000fe200078e02ff */
[----:B------:R-:W-:Y:S01]  /*0760*/  LOP3.LUT R7, R8, UR26, R7, 0x96, !PT ;  /* 0x0000001a08077c12 */ /* 0x000fe2000f8e9607 */
[----:B------:R-:W-:Y:S01]  /*0770*/  IMAD R6, R6, -0x326172a9, RZ ;  /* 0xcd9e8d5706067824 */ /* 0x000fe200078e02ff */
[----:B------:R-:W4:Y:S01]  /*0780*/  LDCU.64 UR16, c[0x0][0x408] ;  /* 0x00008100ff1077ac */ /* 0x000f220008000a00 */
[----:B------:R-:W-:Y:S01]  /*0790*/  IMAD.HI.U32 R5, R9, -0x326172a9, RZ ;  /* 0xcd9e8d5709057827 */ /* 0x000fe200078e00ff */
[----:B------:R-:W0:Y:S03]  /*07a0*/  LDCU.128 UR8, c[0x0][0x3f0] ;  /* 0x00007e00ff0877ac */ /* 0x000e260008000c00 */
[C---:B------:R-:W-:Y:S01]  /*07b0*/  IMAD.HI.U32 R8, R7.reuse, -0x2daee0ad, RZ ;  /* 0xd2511f5307087827 */ /* 0x040fe200078e00ff */
        /* <DEDUP_REMOVED lines=46> */
[----:B------:R-:W-:Y:S02]  /*0aa0*/  HFMA2 R5, -RZ, RZ, 0, 0 ;  /* 0x00000000ff057431 */ /* 0x000fe400000001ff */
[----:B------:R-:W-:Y:S01]  /*0ab0*/  IMAD R108, R10, -0x2daee0ad, RZ ;  /* 0xd2511f530a6c7824 */ /* 0x000fe200078e02ff */
[----:B------:R-:W-:Y:S01]  /*0ac0*/  LOP3.LUT R138, R9, UR42, R138, 0x96, !PT ;  /* 0x0000002a098a7c12 */ /* 0x000fe2000f8e968a */
[----:B01234-:R-:W-:-:S07]  /*0ad0*/  IMAD R128, R7, -0x326172a9, RZ ;  /* 0xcd9e8d5707807824 */ /* 0x01ffce00078e02ff */
.L_x_6137:
[----:B------:R-:W-:-:S06]  /*0ae0*/  UIMAD.WIDE UR4, UR7, 0x4, UR8 ;  /* 0x00000004070478a5 */ /* 0x000fcc000f8e0208 */
[----:B0-----:R-:W-:Y:S02]  /*0af0*/  IMAD.U32 R110, RZ, RZ, UR4 ;  /* 0x00000004ff6e7e24 */ /* 0x001fe4000f8e00ff */
[----:B------:R-:W-:-:S05]  /*0b00*/  IMAD.U32 R111, RZ, RZ, UR5 ;  /* 0x00000005ff6f7e24 */ /* 0x000fca000f8e00ff */
[----:B------:R-:W2:Y:S01]  /*0b10*/  LDG.E R110, desc[UR12][R110.64] ;  /* 0x0000000c6e6e7981 */ /* 0x000ea2000c1e1900 */
[----:B------:R-:W-:Y:S01]  /*0b20*/  UIMAD.WIDE UR4, UR7, 0x4, UR10 ;  /* 0x00000004070478a5 */ /* 0x000fe2000f8e020a */
[----:B------:R-:W-:-:S05]  /*0b30*/  IMAD.MOV.U32 R104, RZ, RZ, RZ ;  /* 0x000000ffff687224 */ /* 0x000fca00078e00ff */
[----:B-1----:R-:W-:Y:S02]  /*0b40*/  MOV R103, UR5 ;  /* 0x0000000500677c02 */ /* 0x002fe40008000f00 */
[----:B--2---:R-:W-:-:S13]  /*0b50*/  ISETP.GE.AND P1, PT, R110, 0x1, PT ;  /* 0x000000016e00780c */ /* 0x004fda0003f26270 */
[----:B------:R-:W0:Y:S01]  /*0b60*/  @P1 LDC.64 R100, c[0x0][0x390] ;  /* 0x0000e400ff641b82 */ /* 0x000e220000000a00 */
[----:B------:R-:W-:-:S05]  /*0b70*/  @P1 IADD3 R7, PT, PT, R110, -0x1, RZ ;  /* 0xffffffff6e071810 */ /* 0x000fca0007ffe0ff */
[----:B------:R-:W-:-:S05]  /*0b80*/  @P1 IMAD R7, R7, UR22, RZ ;  /* 0x0000001607071c24 */ /* 0x000fca000f8e02ff */
[----:B------:R-:W-:-:S04]  /*0b90*/  @P1 SHF.R.S32.HI R102, RZ, 0x1f, R7 ;  /* 0x0000001fff661819 */ /* 0x000fc80000011407 */
[----:B------:R-:W-:Y:S01]  /*0ba0*/  @P1 LEA.HI R7, R102, R7, RZ, 0x3 ;  /* 0x0000000766071211 */ /* 0x000fe200078f18ff */
[----:B------:R-:W-:-:S03]  /*0bb0*/  IMAD.U32 R102, RZ, RZ, UR4 ;  /* 0x00000004ff667e24 */ /* 0x000fc6000f8e00ff */
[----:B------:R-:W-:-:S03]  /*0bc0*/  @P1 LEA.HI.SX32 R104, R7, R0, 0x1d ;  /* 0x0000000007681211 */ /* 0x000fc600078feaff */
[----:B------:R-:W2:Y:S02]  /*0bd0*/  LDG.E R102, desc[UR12][R102.64] ;  /* 0x0000000c66667981 */ /* 0x000ea4000c1e1900 */
        /* <DEDUP_REMOVED lines=36> */
.L_x_5938:
        /* <DEDUP_REMOVED lines=12> */
.L_x_5939:
        /* <DEDUP_REMOVED lines=41> */
[----:B------:R-:W-:-:S07]  /*1170*/  LOP3.LUT R140, R140, UR43, R103, 0x96, !PT ;  /* 0x0000002b8c8c7c12 */ /* 0x000fce000f8e9667 */
.L_x_5937:
        /* <DEDUP_REMOVED lines=10> */
[----:B-----5:R-:W-:-:S07]  /*1220*/  FFMA.FTZ R7, R7, R48, R100 ;  /* 0x0000003007077223 */ /* 0x020fce0000010064 */
.L_x_5936:
        /* <DEDUP_REMOVED lines=21> */
.L_x_5942:
        /* <DEDUP_REMOVED lines=12> */
.L_x_5943:
        /* <DEDUP_REMOVED lines=42> */
.L_x_5941:
        /* <DEDUP_REMOVED lines=11> */
[----:B-----5:R-:W-:-:S07]  /*1790*/  FFMA.FTZ R9, R102, R49, R9 ;  /* 0x0000003166097223 */ /* 0x020fce0000010009 */
.L_x_5940:
        /* <DEDUP_REMOVED lines=20> */
.L_x_5946:
        /* <DEDUP_REMOVED lines=12> */
.L_x_5947:
        /* <DEDUP_REMOVED lines=42> */
.L_x_5945:
        /* <DEDUP_REMOVED lines=10> */
[----:B-----5:R-:W-:-:S07]  /*1ce0*/  FFMA.FTZ R11, R11, R50, R102 ;  /* 0x000000320b0b7223 */ /* 0x020fce0000010066 */
.L_x_5944:
        /* <DEDUP_REMOVED lines=21> */
.L_x_5950:
        /* <DEDUP_REMOVED lines=12> */
.L_x_5951:
        /* <DEDUP_REMOVED lines=43> */
.L_x_5949:
        /* <DEDUP_REMOVED lines=12> */
.L_x_5948:
        /* <DEDUP_REMOVED lines=20> */
.L_x_5954:
        /* <DEDUP_REMOVED lines=12> */
.L_x_5955:
        /* <DEDUP_REMOVED lines=42> */
.L_x_5953:
        /* <DEDUP_REMOVED lines=11> */
.L_x_5952:
        /* <DEDUP_REMOVED lines=21> */
.L_x_5958:
        /* <DEDUP_REMOVED lines=12> */
.L_x_5959:
        /* <DEDUP_REMOVED lines=42> */
.L_x_5957:
[----:B------:R-:W-:Y:S01]  /*2c70*/  HFMA2 R19, -RZ, RZ, 0.1171875, 0 ;  /* 0x2f800000ff137431 */ /* 0x000fe200000001ff */
[----:B------:R-:W-:Y:S02]  /*2c80*/  PRMT R17, R26, 0x7632, R17 ;  /* 0x000076321a117816 */ /* 0x000fe40000000011 */
        /* <DEDUP_REMOVED lines=10> */
[----:B-----5:R-:W-:-:S07]  /*2d30*/  FFMA.FTZ R17, R108, R45, R19 ;  /* 0x0000002d6c117223 */ /* 0x020fce0000010013 */
.L_x_5956:
        /* <DEDUP_REMOVED lines=20> */
.L_x_5962:
        /* <DEDUP_REMOVED lines=12> */
.L_x_5963:
        /* <DEDUP_REMOVED lines=42> */
.L_x_5961:
        /* <DEDUP_REMOVED lines=11> */
.L_x_5960:
        /* <DEDUP_REMOVED lines=21> */
.L_x_5966:
        /* <DEDUP_REMOVED lines=12> */
.L_x_5967:
        /* <DEDUP_REMOVED lines=42> */
.L_x_5965:
[----:B------:R-:W-:Y:S01]  /*3740*/  PRMT R108, R27, 0x7632, R108 ;  /* 0x000076321b6c7816 */ /* 0x000fe2000000006c */
[----:B------:R-:W-:Y:S01]  /*3750*/  IMAD.MOV.U32 R112, RZ, RZ, 0x2f800000 ;  /* 0x2f800000ff707424 */ /* 0x000fe200078e00ff */
[----:B------:R-:W-:Y:S02]  /*3760*/  I2FP.F32.U32 R105, R105 ;  /* 0x0000006900697245 */ /* 0x000fe40000201000 */
        /* <DEDUP_REMOVED lines=9> */
[----:B-----5:R-:W-:-:S07]  /*3800*/  FFMA.FTZ R105, R108, R47, R105 ;  /* 0x0000002f6c697223 */ /* 0x020fce0000010069 */
.L_x_5964:
[----:B------:R-:W-:Y:S02]  /*3810*/  F2FP.BF16.F32.PACK_AB R108, RZ, R105 ;  /* 0x00000069ff6c723e */ /* 0x000fe400000010ff */
[----:B------:R-:W-:Y:S02]  /*3820*/  PRMT R100, R100, 0x5410, R103 ;  /* 0x0000541064647816 */ /* 0x000fe40000000067 */
[----:B------:R-:W-:Y:S02]  /*3830*/  PRMT R102, R102, 0x5410, R107 ;  /* 0x0000541066667816 */ /* 0x000fe4000000006b */
[----:B------:R-:W-:Y:S02]  /*3840*/  PRMT R101, R101, 0x5410, R106 ;  /* 0x0000541065657816 */ /* 0x000fe4000000006a */
[----:B------:R-:W-:Y:S01]  /*3850*/  PRMT R103, R111, 0x5410, R108 ;  /* 0x000054106f677816 */ /* 0x000fe2000000006c */
[----:B------:R-:W-:Y:S06]  /*3860*/  BRA `(.L_x_5968) ;  /* 0x0000002800447947 */ /* 0x000fec0003800000 */
.L_x_5935:
        /* <DEDUP_REMOVED lines=19> */
.L_x_5971:
        /* <DEDUP_REMOVED lines=12> */
.L_x_5972:
        /* <DEDUP_REMOVED lines=42> */
.L_x_5970:
[----:B------:R-:W-:Y:S01]  /*3d00*/  HFMA2 R7, -RZ, RZ, 0.1171875, 0 ;  /* 0x2f800000ff077431 */ /* 0x000fe200000001ff */
[----:B------:R-:W-:Y:S01]  /*3d10*/  I2FP.F32.U32 R6, R6 ;  /* 0x0000000600067245 */ /* 0x000fe20000201000 */
[----:B------:R-:W-:-:S04]  /*3d20*/  IMAD.U32 R9, R24, 0x10000, RZ ;  /* 0x0001000018097824 */ /* 0x000fc800078e00ff */
[----:B------:R-:W-:Y:S01]  /*3d30*/  FMUL.FTZ R9, R9, UR17 ;  /* 0x0000001109097c20 */ /* 0x000fe20008410000 */
[----:B------:R-:W-:-:S03]  /*3d40*/  FFMA.FTZ R6, R6, R7, 1.1641532182693481445e-10 ;  /* 0x2f00000006067423 */ /* 0x000fc60000010007 */
[----:B------:R-:W-:Y:S02]  /*3d50*/  FMUL.FTZ R7, R9, UR16 ;  /* 0x0000001009077c20 */ /* 0x000fe40008410000 */
[----:B------:R-:W-:-:S04]  /*3d60*/  FSETP.GTU.FTZ.AND P2, PT, R6, UR23, PT ;  /* 0x0000001706007c0b */ /* 0x000fc8000bf5c000 */
[----:B------:R-:W-:Y:S02]  /*3d70*/  FSEL R7, R7, RZ, !P2 ;  /* 0x000000ff07077208 */ /* 0x000fe40005000000 */
[----:B------:R-:W-:-:S03]  /*3d80*/  SEL R6, RZ, 0x1, P2 ;  /* 0x00000001ff067807 */ /* 0x000fc60001000000 */
[----:B-----5:R-:W-:-:S07]  /*3d90*/  FMUL.FTZ R7, R7, R48 ;  /* 0x0000003007077220 */ /* 0x020fce0000410000 */
.L_x_5969:
        /* <DEDUP_REMOVED lines=16> */
.L_x_5975:
        /* <DEDUP_REMOVED lines=12> */
.L_x_5976:
        /* <DEDUP_REMOVED lines=43> */
.L_x_5974:
[----:B------:R-:W-:Y:S01]  /*4210*/  I2FP.F32.U32 R8, R9 ;  /* 0x0000000900087245 */ /* 0x000fe20000201000 */
[----:B------:R-:W-:Y:S02]  /*4220*/  HFMA2 R9, -RZ, RZ, 0.1171875, 0 ;  /* 0x2f800000ff097431 */ /* 0x000fe400000001ff */
[----:B------:R-:W-:-:S04]  /*4230*/  IMAD.U32 R11, R11, 0x10000, RZ ;  /* 0x000100000b0b7824 */ /* 0x000fc800078e00ff */
[----:B------:R-:W-:-:S04]  /*4240*/  FMUL.FTZ R11, R11, UR17 ;  /* 0x000000110b0b7c20 */ /* 0x000fc80008410000 */
[----:B------:R-:W-:Y:S01]  /*4250*/  FMUL.FTZ R11, R11, UR16 ;  /* 0x000000100b0b7c20 */ /* 0x000fe20008410000 */
[----:B------:R-:W-:-:S05]  /*4260*/  FFMA.FTZ R8, R8, R9, 1.1641532182693481445e-10 ;  /* 0x2f00000008087423 */ /* 0x000fca0000010009 */
[----:B------:R-:W-:-:S04]  /*4270*/  FSETP.GTU.FTZ.AND P2, PT, R8, UR23, PT ;  /* 0x0000001708007c0b */ /* 0x000fc8000bf5c000 */
[----:B------:R-:W-:Y:S02]  /*4280*/  FSEL R102, R11, RZ, !P2 ;  /* 0x000000ff0b667208 */ /* 0x000fe40005000000 */
[----:B------:R-:W-:-:S03]  /*4290*/  SEL R8, RZ, 0x1, P2 ;  /* 0x00000001ff087807 */ /* 0x000fc60001000000 */
[----:B-----5:R-:W-:-:S07]  /*42a0*/  FMUL.FTZ R9, R102, R49 ;  /* 0x0000003166097220 */ /* 0x020fce0000410000 */
.L_x_5973:
        /* <DEDUP_REMOVED lines=16> */
.L_x_5979:
        /* <DEDUP_REMOVED lines=12> */
.L_x_5980:
        /* <DEDUP_REMOVED lines=43> */
.L_x_5978:
[----:B------:R-:W-:Y:S01]  /*4720*/  I2FP.F32.U32 R10, R11 ;  /* 0x0000000b000a7245 */ /* 0x000fe20000201000 */
[----:B------:R-:W-:Y:S02]  /*4730*/  HFMA2 R11, -RZ, RZ, 0.1171875, 0 ;  /* 0x2f800000ff0b7431 */ /* 0x000fe400000001ff */
        /* <DEDUP_REMOVED lines=8> */
.L_x_5977:
        /* <DEDUP_REMOVED lines=16> */
.L_x_5983:
        /* <DEDUP_REMOVED lines=12> */
.L_x_5984:
        /* <DEDUP_REMOVED lines=43> */
.L_x_5982:
        /* <DEDUP_REMOVED lines=10> */
.L_x_5981:
        /* <DEDUP_REMOVED lines=16> */
.L_x_5987:
        /* <DEDUP_REMOVED lines=12> */
.L_x_5988:
        /* <DEDUP_REMOVED lines=43> */
.L_x_5986:
        /* <DEDUP_REMOVED lines=10> */
.L_x_5985:
        /* <DEDUP_REMOVED lines=16> */
.L_x_5991:
        /* <DEDUP_REMOVED lines=12> */
.L_x_5992:
        /* <DEDUP_REMOVED lines=43> */
.L_x_5990:
[----:B------:R-:W-:Y:S01]  /*5650*/  I2FP.F32.U32 R16, R17 ;  /* 0x0000001100107245 */ /* 0x000fe20000201000 */
[----:B------:R-:W-:Y:S01]  /*5660*/  HFMA2 R17, -RZ, RZ, 0.1171875, 0 ;  /* 0x2f800000ff117431 */ /* 0x000fe200000001ff */
[----:B------:R-:W-:-:S05]  /*5670*/  PRMT R19, R26, 0x7632, R19 ;  /* 0x000076321a137816 */ /* 0x000fca0000000013 */
[----:B------:R-:W-:Y:S02]  /*5680*/  IMAD.U32 R19, R19, 0x10000, RZ ;  /* 0x0001000013137824 */ /* 0x000fe400078e00ff */
[----:B------:R-:W-:Y:S02]  /*5690*/  FFMA.FTZ R16, R16, R17, 1.1641532182693481445e-10 ;  /* 0x2f00000010107423 */ /* 0x000fe40000010011 */
[----:B------:R-:W-:-:S04]  /*56a0*/  FMUL.FTZ R19, R19, UR17 ;  /* 0x0000001113137c20 */ /* 0x000fc80008410000 */
[----:B------:R-:W-:Y:S01]  /*56b0*/  FMUL.FTZ R19, R19, UR16 ;  /* 0x0000001013137c20 */ /* 0x000fe20008410000 */
[----:B------:R-:W-:-:S04]  /*56c0*/  FSETP.GTU.FTZ.AND P2, PT, R16, UR23, PT ;  /* 0x0000001710007c0b */ /* 0x000fc8000bf5c000 */
[----:B------:R-:W-:Y:S02]  /*56d0*/  FSEL R108, R19, RZ, !P2 ;  /* 0x000000ff136c7208 */ /* 0x000fe40005000000 */
[----:B------:R-:W-:-:S03]  /*56e0*/  SEL R16, RZ, 0x1, P2 ;  /* 0x00000001ff107807 */ /* 0x000fc60001000000 */
[----:B-----5:R-:W-:-:S07]  /*56f0*/  FMUL.FTZ R17, R108, R45 ;  /* 0x0000002d6c117220 */ /* 0x020fce0000410000 */
.L_x_5989:
        /* <DEDUP_REMOVED lines=16> */
.L_x_5995:
        /* <DEDUP_REMOVED lines=12> */
.L_x_5996:
        /* <DEDUP_REMOVED lines=43> */
.L_x_5994:
        /* <DEDUP_REMOVED lines=10> */
.L_x_5993:
        /* <DEDUP_REMOVED lines=16> */
.L_x_5999:
        /* <DEDUP_REMOVED lines=12> */
.L_x_6000:
        /* <DEDUP_REMOVED lines=43> */
.L_x_5998:
[----:B------:R-:W-:Y:S01]  /*6080*/  HFMA2 R112, -RZ, RZ, 0.1171875, 0 ;  /* 0x2f800000ff707431 */ /* 0x000fe200000001ff */
[----:B------:R-:W-:Y:S02]  /*6090*/  PRMT R111, R27, 0x7632, R111 ;  /* 0x000076321b6f7816 */ /* 0x000fe4000000006f */
        /* <DEDUP_REMOVED lines=9> */
.L_x_5997:
[----:B------:R-:W-:Y:S02]  /*6130*/  F2FP.BF16.F32.PACK_AB R111, RZ, R105 ;  /* 0x00000069ff6f723e */ /* 0x000fe400000010ff */
[----:B------:R-:W-:Y:S02]  /*6140*/  PRMT R100, R100, 0x5410, R103 ;  /* 0x0000541064647816 */ /* 0x000fe40000000067 */
[----:B------:R-:W-:Y:S02]  /*6150*/  PRMT R102, R102, 0x5410, R107 ;  /* 0x0000541066667816 */ /* 0x000fe4000000006b */
[----:B------:R-:W-:Y:S02]  /*6160*/  PRMT R101, R101, 0x5410, R106 ;  /* 0x0000541065657816 */ /* 0x000fe4000000006a */
[----:B------:R-:W-:-:S07]  /*6170*/  PRMT R103, R108, 0x5410, R111 ;  /* 0x000054106c677816 */ /* 0x000fce000000006f */
.L_x_5968:
        /* <DEDUP_REMOVED lines=30> */
.L_x_6001:
[----:B------:R2:W5:Y:S04]  /*6360*/  @P0 LDG.E.128 R20, desc[UR12][R106.64] ;  /* 0x0000000c6a140981 */ /* 0x000568000c1e1d00 */
[----:B------:R2:W5:Y:S01]  /*6370*/  @P1 LDG.E.128 R24, desc[UR12][R112.64] ;  /* 0x0000000c70181981 */ /* 0x000562000c1e1d00 */
[----:B------:R-:W-:Y:S05]  /*6380*/  @!P0 BRA `(.L_x_6002) ;  /* 0x0000002800f08947 */ /* 0x000fea0003800000 */
[----:B------:R-:W-:-:S13]  /*6390*/  ISETP.GT.AND P2, PT, R110, RZ, PT ;  /* 0x000000ff6e00720c */ /* 0x000fda0003f44270 */
[----:B--2--5:R-:W-:Y:S01]  /*63a0*/  @!P2 IMAD.U32 R107, R20, 0x10000, RZ ;  /* 0x00010000146ba824 */ /* 0x024fe200078e00ff */
[----:B01----:R-:W-:Y:S01]  /*63b0*/  @!P2 MOV R101, R109 ;  /* 0x0000006d0065a202 */ /* 0x003fe20000000f00 */
        /* <DEDUP_REMOVED lines=17> */
.L_x_6005:
        /* <DEDUP_REMOVED lines=12> */
.L_x_6006:
        /* <DEDUP_REMOVED lines=42> */
.L_x_6004:
        /* <DEDUP_REMOVED lines=11> */
.L_x_6003:
        /* <DEDUP_REMOVED lines=21> */
.L_x_6009:
        /* <DEDUP_REMOVED lines=12> */
.L_x_6010:
        /* <DEDUP_REMOVED lines=42> */
.L_x_6008:
        /* <DEDUP_REMOVED lines=13> */
.L_x_6007:
        /* <DEDUP_REMOVED lines=20> */
.L_x_6013:
        /* <DEDUP_REMOVED lines=12> */
.L_x_6014:
        /* <DEDUP_REMOVED lines=42> */
.L_x_6012:
        /* <DEDUP_REMOVED lines=11> */
.L_x_6011:
        /* <DEDUP_REMOVED lines=21> */
.L_x_6017:
        /* <DEDUP_REMOVED lines=12> */
.L_x_6018:
        /* <DEDUP_REMOVED lines=42> */
.L_x_6016:
        /* <DEDUP_REMOVED lines=13> */
.L_x_6015:
        /* <DEDUP_REMOVED lines=20> */
.L_x_6021:
        /* <DEDUP_REMOVED lines=12> */
.L_x_6022:
        /* <DEDUP_REMOVED lines=42> */
.L_x_6020:
        /* <DEDUP_REMOVED lines=11> */
.L_x_6019:
        /* <DEDUP_REMOVED lines=21> */
.L_x_6025:
        /* <DEDUP_REMOVED lines=12> */
.L_x_6026:
        /* <DEDUP_REMOVED lines=43> */
.L_x_6024:
        /* <DEDUP_REMOVED lines=13> */
.L_x_6023:
        /* <DEDUP_REMOVED lines=20> */
.L_x_6029:
        /* <DEDUP_REMOVED lines=12> */
.L_x_6030:
        /* <DEDUP_REMOVED lines=42> */
.L_x_6028:
        /* <DEDUP_REMOVED lines=11> */
.L_x_6027:
        /* <DEDUP_REMOVED lines=21> */
.L_x_6033:
        /* <DEDUP_REMOVED lines=12> */
.L_x_6034:
        /* <DEDUP_REMOVED lines=43> */
.L_x_6032:
[----:B------:R-:W-:Y:S01]  /*8e20*/  I2FP.F32.U32 R102, R121 ;  /* 0x0000007900667245 */ /* 0x000fe20000201000 */
[----:B------:R-:W-:Y:S01]  /*8e30*/  HFMA2 R121, -RZ, RZ, 0.1171875, 0 ;  /* 0x2f800000ff797431 */ /* 0x000fe200000001ff */
[----:B------:R-:W-:-:S05]  /*8e40*/  PRMT R120, R27, 0x7632, R120 ;  /* 0x000076321b787816 */ /* 0x000fca0000000078 */
        /* <DEDUP_REMOVED lines=10> */
.L_x_6031:
[----:B------:R-:W-:Y:S02]  /*8ef0*/  F2FP.BF16.F32.PACK_AB R120, RZ, R121 ;  /* 0x00000079ff78723e */ /* 0x000fe400000010ff */
[----:B------:R-:W-:Y:S02]  /*8f00*/  PRMT R102, R116, 0x5410, R114 ;  /* 0x0000541074667816 */ /* 0x000fe40000000072 */
[----:B------:R-:W-:Y:S02]  /*8f10*/  PRMT R101, R108, 0x5410, R101 ;  /* 0x000054106c657816 */ /* 0x000fe40000000065 */
[----:B------:R-:W-:Y:S02]  /*8f20*/  PRMT R100, R100, 0x5410, R106 ;  /* 0x0000541064647816 */ /* 0x000fe4000000006a */
[----:B------:R-:W-:Y:S01]  /*8f30*/  PRMT R103, R103, 0x5410, R120 ;  /* 0x0000541067677816 */ /* 0x000fe20000000078 */
[----:B------:R-:W-:Y:S06]  /*8f40*/  BRA `(.L_x_6035) ;  /* 0x00000028004c7947 */ /* 0x000fec0003800000 */
.L_x_6002:
[----:B--2---:R-:W-:Y:S01]  /*8f50*/  MOV R107, RZ ;  /* 0x000000ff006b7202 */ /* 0x004fe20000000f00 */
[----:B01----:R-:W-:Y:S02]  /*8f60*/  IMAD.MOV.U32 R100, RZ, RZ, R109 ;  /* 0x000000ffff647224 */ /* 0x003fe400078e006d */
[----:B------:R-:W-:Y:S01]  /*8f70*/  IMAD.MOV.U32 R112, RZ, RZ, R114 ;  /* 0x000000ffff707224 */ /* 0x000fe200078e0072 */
        /* <DEDUP_REMOVED lines=16> */
.L_x_6038:
        /* <DEDUP_REMOVED lines=12> */
.L_x_6039:
        /* <DEDUP_REMOVED lines=42> */
.L_x_6037:
        /* <DEDUP_REMOVED lines=8> */
[----:B------:R-:W-:-:S05]  /*9460*/  FSEL R107, R102, RZ, !P2 ;  /* 0x000000ff666b7208 */ /* 0x000fca0005000000 */
[----:B------:R-:W-:-:S07]  /*9470*/  FMUL.FTZ R107, R107, R40 ;  /* 0x000000286b6b7220 */ /* 0x000fce0000410000 */
.L_x_6036:
        /* <DEDUP_REMOVED lines=16> */
.L_x_6042:
        /* <DEDUP_REMOVED lines=12> */
.L_x_6043:
        /* <DEDUP_REMOVED lines=43> */
.L_x_6041:
        /* <DEDUP_REMOVED lines=11> */
.L_x_6040:
        /* <DEDUP_REMOVED lines=16> */
.L_x_6046:
        /* <DEDUP_REMOVED lines=12> */
.L_x_6047:
        /* <DEDUP_REMOVED lines=43> */
.L_x_6045:
        /* <DEDUP_REMOVED lines=10> */
.L_x_6044:
        /* <DEDUP_REMOVED lines=16> */
.L_x_6050:
        /* <DEDUP_REMOVED lines=12> */
.L_x_6051:
        /* <DEDUP_REMOVED lines=43> */
.L_x_6049:
        /* <DEDUP_REMOVED lines=11> */
.L_x_6048:
        /* <DEDUP_REMOVED lines=16> */
.L_x_6054:
        /* <DEDUP_REMOVED lines=12> */
.L_x_6055:
        /* <DEDUP_REMOVED lines=43> */
.L_x_6053:
        /* <DEDUP_REMOVED lines=10> */
.L_x_6052:
        /* <DEDUP_REMOVED lines=16> */
.L_x_6058:
        /* <DEDUP_REMOVED lines=12> */
.L_x_6059:
        /* <DEDUP_REMOVED lines=43> */
.L_x_6057:
        /* <DEDUP_REMOVED lines=11> */
.L_x_6056:
        /* <DEDUP_REMOVED lines=16> */
.L_x_6062:
        /* <DEDUP_REMOVED lines=12> */
.L_x_6063:
        /* <DEDUP_REMOVED lines=43> */
.L_x_6061:
        /* <DEDUP_REMOVED lines=10> */
.L_x_6060:
        /* <DEDUP_REMOVED lines=16> */
.L_x_6066:
        /* <DEDUP_REMOVED lines=12> */
.L_x_6067:
        /* <DEDUP_REMOVED lines=43> */
.L_x_6065:
[----:B-----5:R-:W-:Y:S02]  /*b780*/  PRMT R120, R27, 0x7632, R120 ;  /* 0x000076321b787816 */ /* 0x020fe40000000078 */
[----:B------:R-:W-:Y:S01]  /*b790*/  I2FP.F32.U32 R116, R121 ;  /* 0x0000007900747245 */ /* 0x000fe20000201000 */
[----:B------:R-:W-:Y:S02]  /*b7a0*/  IMAD.MOV.U32 R121, RZ, RZ, 0x2f800000 ;  /* 0x2f800000ff797424 */ /* 0x000fe400078e00ff */
        /* <DEDUP_REMOVED lines=8> */
.L_x_6064:
[----:B------:R-:W-:Y:S02]  /*b830*/  F2FP.BF16.F32.PACK_AB R116, RZ, R121 ;  /* 0x00000079ff74723e */ /* 0x000fe400000010ff */
[----:B------:R-:W-:Y:S02]  /*b840*/  PRMT R102, R114, 0x5410, R102 ;  /* 0x0000541072667816 */ /* 0x000fe40000000066 */
[----:B------:R-:W-:Y:S02]  /*b850*/  PRMT R101, R108, 0x5410, R101 ;  /* 0x000054106c657816 */ /* 0x000fe40000000065 */
[----:B------:R-:W-:Y:S02]  /*b860*/  PRMT R100, R106, 0x5410, R100 ;  /* 0x000054106a647816 */ /* 0x000fe40000000064 */
[----:B------:R-:W-:-:S07]  /*b870*/  PRMT R103, R103, 0x5410, R116 ;  /* 0x0000541067677816 */ /* 0x000fce0000000074 */
.L_x_6035:
[----:B------:R-:W0:Y:S01]  /*b880*/  @P1 LDC.64 R122, c[0x0][0x390] ;  /* 0x0000e400ff7a1b82 */ /* 0x000e220000000a00 */
[C---:B------:R-:W-:Y:S01]  /*b890*/  IADD3 R131, PT, PT, R129.reuse, 0x80, RZ ;  /* 0x0000008081837810 */ /* 0x040fe20007ffe0ff */
[----:B------:R-:W-:Y:S02]  /*b8a0*/  VIADD R104, R104, 0x100 ;  /* 0x0000010068687836 */ /* 0x000fe40000000000 */
[----:B------:R-:W-:Y:S02]  /*b8b0*/  VIADD R106, R129, 0x100 ;  /* 0x00000100816a7836 */ /* 0x000fe40000000000 */
[----:B------:R-:W-:Y:S02]  /*b8c0*/  IMAD.WIDE.U32 R130, R131, 0x10, R132 ;  /* 0x0000001083827825 */ /* 0x000fe400078e0084 */
[----:B------:R-:W1:Y:S03]  /*b8d0*/  @P0 LDC.64 R124, c[0x0][0x3a0] ;  /* 0x0000e800ff7c0b82 */ /* 0x000e660000000a00 */
[----:B------:R2:W-:Y:S01]  /*b8e0*/  STG.E.128 desc[UR12][R130.64], R100 ;  /* 0x0000006482007986 */ /* 0x0005e2000c101d0c */
[----:B0-----:R-:W-:-:S04]  /*b8f0*/  @P1 IMAD.WIDE.U32 R122, R104, 0x10, R122 ;  /* 0x00000010687a1825 */ /* 0x001fc800078e007a */
[----:B-1----:R-:W-:Y:S01]  /*b900*/  @P0 IMAD.WIDE.U32 R124, R106, 0x10, R124 ;  /* 0x000000106a7c0825 */ /* 0x002fe200078e007c */
[----:B--2---:R-:W-:Y:S06]  /*b910*/  @!P1 BRA `(.L_x_6068) ;  /* 0x0000000000509947 */ /* 0x004fec0003800000 */
        /* <DEDUP_REMOVED lines=20> */
.L_x_6068:
[----:B-----5:R1:W5:Y:S04]  /*ba60*/  @P1 LDG.E.128 R24, desc[UR12][R122.64] ;  /* 0x0000000c7a181981 */ /* 0x020368000c1e1d00 */
[----:B------:R1:W5:Y:S01]  /*ba70*/  @P0 LDG.E.128 R20, desc[UR12][R124.64] ;  /* 0x0000000c7c140981 */ /* 0x000362000c1e1d00 */
[----:B------:R-:W-:Y:S05]  /*ba80*/  @!P0 BRA `(.L_x_6069) ;  /* 0x0000002800f08947 */ /* 0x000fea0003800000 */
[----:B------:R-:W-:-:S13]  /*ba90*/  ISETP.GT.AND P0, PT, R110, RZ, PT ;  /* 0x000000ff6e00720c */ /* 0x000fda0003f04270 */
[----:B-----5:R-:W-:Y:S01]  /*baa0*/  @!P0 IMAD.U32 R137, R20, 0x10000, RZ ;  /* 0x0001000014898824 */ /* 0x020fe200078e00ff */
[----:B0-----:R-:W-:Y:S01]  /*bab0*/  @!P0 MOV R100, R112 ;  /* 0x0000007000648202 */ /* 0x001fe20000000f00 */
        /* <DEDUP_REMOVED lines=17> */
.L_x_6072:
        /* <DEDUP_REMOVED lines=12> */
.L_x_6073:
[----:B------:R-:W-:Y:S01]  /*bc90*/  IMAD.WIDE.U32 R102, R2, -0x326172a9, RZ ;  /* 0xcd9e8d5702667825 */ /* 0x000fe200078e00ff */
[----:B-1----:R-:W-:-:S03]  /*bca0*/  LOP3.LUT R124, R5, UR15, R101, 0x96, !PT ;  /* 0x0000000f057c7c12 */ /* 0x002fc6000f8e9665 */
        /* <DEDUP_REMOVED lines=39> */
.L_x_6071:
        /* <DEDUP_REMOVED lines=11> */
.L_x_6070:
        /* <DEDUP_REMOVED lines=21> */
.L_x_6076:
[----:B------:R-:W-:-:S04]  /*c120*/  VIADD R3, R3, 0x1 ;  /* 0x0000000103037836 */ /* 0x000fc80000000000 */
[C---:B-1----:R-:W-:Y:S01]  /*c130*/  IMAD.WIDE.U32 R122, R3.reuse, -0x2daee0ad, RZ ;  /* 0xd2511f53037a7825 */ /* 0x042fe200078e00ff */
        /* <DEDUP_REMOVED lines=10> */
.L_x_6077:
        /* <DEDUP_REMOVED lines=41> */
.L_x_6075:
[----:B------:R-:W-:Y:S01]  /*c470*/  PRMT R100, R24, 0x7632, R100 ;  /* 0x0000763218647816 */ /* 0x000fe20000000064 */
[----:B------:R-:W-:Y:S01]  /*c480*/  IMAD.MOV.U32 R101, RZ, RZ, 0x2f800000 ;  /* 0x2f800000ff657424 */ /* 0x000fe200078e00ff */
[----:B------:R-:W-:-:S03]  /*c490*/  I2FP.F32.U32 R8, R8 ;  /* 0x0000000800087245 */ /* 0x000fc60000201000 */
        /* <DEDUP_REMOVED lines=10> */
.L_x_6074:
        /* <DEDUP_REMOVED lines=20> */
.L_x_6080:
        /* <DEDUP_REMOVED lines=12> */
.L_x_6081:
        /* <DEDUP_REMOVED lines=42> */
.L_x_6079:
[----:B------:R-:W-:Y:S01]  /*c9e0*/  HFMA2 R101, -RZ, RZ, 0.1171875, 0 ;  /* 0x2f800000ff657431 */ /* 0x000fe200000001ff */
[----:B------:R-:W-:Y:S01]  /*c9f0*/  I2FP.F32.U32 R10, R10 ;  /* 0x0000000a000a7245 */ /* 0x000fe20000201000 */
[----:B------:R-:W-:Y:S01]  /*ca00*/  IMAD.U32 R102, R25, 0x10000, RZ ;  /* 0x0001000019667824 */ /* 0x000fe200078e00ff */
[----:B------:R-:W-:-:S03]  /*ca10*/  SHF.L.U32 R108, R21, 0x10, RZ ;  /* 0x00000010156c7819 */ /* 0x000fc600000006ff */
[----:B------:R-:W-:Y:S01]  /*ca20*/  FMUL.FTZ R102, R102, UR17 ;  /* 0x0000001166667c20 */ /* 0x000fe20008410000 */
[----:B------:R-:W-:-:S03]  /*ca30*/  FFMA.FTZ R10, R10, R101, 1.1641532182693481445e-10 ;  /* 0x2f0000000a0a7423 */ /* 0x000fc60000010065 */
[----:B------:R-:W-:Y:S02]  /*ca40*/  FMUL.FTZ R102, R102, UR16 ;  /* 0x0000001066667c20 */ /* 0x000fe40008410000 */
[----:B------:R-:W-:-:S04]  /*ca50*/  FSETP.GTU.FTZ.AND P2, PT, R10, UR23, PT ;  /* 0x000000170a007c0b */ /* 0x000fc8000bf5c000 */
[----:B------:R-:W-:Y:S02]  /*ca60*/  FSEL R131, R102, RZ, !P2 ;  /* 0x000000ff66837208 */ /* 0x000fe40005000000 */
[----:B------:R-:W-:-:S03]  /*ca70*/  SEL R10, RZ, 0x1, P2 ;  /* 0x00000001ff0a7807 */ /* 0x000fc60001000000 */
[----:B------:R-:W-:-:S07]  /*ca80*/  FFMA.FTZ R131, R131, R34, R108 ;  /* 0x0000002283837223 */ /* 0x000fce000001006c */
.L_x_6078:
        /* <DEDUP_REMOVED lines=21> */
.L_x_6084:
        /* <DEDUP_REMOVED lines=12> */
.L_x_6085:
        /* <DEDUP_REMOVED lines=42> */
.L_x_6083:
        /* <DEDUP_REMOVED lines=13> */
.L_x_6082:
        /* <DEDUP_REMOVED lines=20> */
.L_x_6088:
        /* <DEDUP_REMOVED lines=12> */
.L_x_6089:
        /* <DEDUP_REMOVED lines=43> */
.L_x_6087:
        /* <DEDUP_REMOVED lines=11> */
.L_x_6086:
[----:B-1----:R-:W-:Y:S01]  /*d570*/  @!P0 PRMT R125, R22, 0x7632, R125 ;  /* 0x00007632167d8816 */ /* 0x002fe2000000007d */
        /* <DEDUP_REMOVED lines=20> */
.L_x_6092:
        /* <DEDUP_REMOVED lines=12> */
.L_x_6093:
        /* <DEDUP_REMOVED lines=43> */
.L_x_6091:
        /* <DEDUP_REMOVED lines=13> */
.L_x_6090:
        /* <DEDUP_REMOVED lines=20> */
.L_x_6096:
        /* <DEDUP_REMOVED lines=12> */
.L_x_6097:
        /* <DEDUP_REMOVED lines=43> */
.L_x_6095:
        /* <DEDUP_REMOVED lines=11> */
.L_x_6094:
        /* <DEDUP_REMOVED lines=21> */
.L_x_6100:
        /* <DEDUP_REMOVED lines=12> */
.L_x_6101:
        /* <DEDUP_REMOVED lines=43> */
.L_x_6099:
        /* <DEDUP_REMOVED lines=13> */
.L_x_6098:
[----:B------:R-:W-:Y:S02]  /*e5f0*/  F2FP.BF16.F32.PACK_AB R103, RZ, R139 ;  /* 0x0000008bff67723e */ /* 0x000fe400000010ff */
[----:B------:R-:W-:Y:S02]  /*e600*/  PRMT R102, R122, 0x5410, R124 ;  /* 0x000054107a667816 */ /* 0x000fe4000000007c */
[----:B------:R-:W-:Y:S02]  /*e610*/  PRMT R101, R116, 0x5410, R118 ;  /* 0x0000541074657816 */ /* 0x000fe40000000076 */
[----:B------:R-:W-:Y:S02]  /*e620*/  PRMT R100, R114, 0x5410, R112 ;  /* 0x0000541072647816 */ /* 0x000fe40000000070 */
[----:B------:R-:W-:Y:S01]  /*e630*/  PRMT R103, R110, 0x5410, R103 ;  /* 0x000054106e677816 */ /* 0x000fe20000000067 */
[----:B------:R-:W-:Y:S06]  /*e640*/  BRA `(.L_x_6102) ;  /* 0x0000002800407947 */ /* 0x000fec0003800000 */
.L_x_6069:
[----:B------:R-:W-:Y:S01]  /*e650*/  MOV R137, RZ ;  /* 0x000000ff00897202 */ /* 0x000fe20000000f00 */
        /* <DEDUP_REMOVED lines=18> */
.L_x_6105:
        /* <DEDUP_REMOVED lines=12> */
.L_x_6106:
[----:B------:R-:W-:Y:S01]  /*e840*/  IMAD.WIDE.U32 R102, R2, -0x326172a9, RZ ;  /* 0xcd9e8d5702667825 */ /* 0x000fe200078e00ff */
[----:B-1----:R-:W-:Y:S02]  /*e850*/  LOP3.LUT R124, R5, UR15, R101, 0x96, !PT ;  /* 0x0000000f057c7c12 */ /* 0x002fe4000f8e9665 */
        /* <DEDUP_REMOVED lines=40> */
.L_x_6104:
        /* <DEDUP_REMOVED lines=10> */
.L_x_6103:
        /* <DEDUP_REMOVED lines=16> */
.L_x_6109:
        /* <DEDUP_REMOVED lines=12> */
.L_x_6110:
[----:B-1----:R-:W-:Y:S01]  /*ed40*/  IMAD.WIDE.U32 R122, R2, -0x326172a9, RZ ;  /* 0xcd9e8d57027a7825 */ /* 0x002fe200078e00ff */
        /* <DEDUP_REMOVED lines=41> */
.L_x_6108:
        /* <DEDUP_REMOVED lines=11> */
.L_x_6107:
        /* <DEDUP_REMOVED lines=16> */
.L_x_6113:
        /* <DEDUP_REMOVED lines=12> */
.L_x_6114:
        /* <DEDUP_REMOVED lines=42> */
.L_x_6112:
        /* <DEDUP_REMOVED lines=10> */
.L_x_6111:
        /* <DEDUP_REMOVED lines=16> */
.L_x_6117:
        /* <DEDUP_REMOVED lines=12> */
.L_x_6118:
        /* <DEDUP_REMOVED lines=42> */
.L_x_6116:
        /* <DEDUP_REMOVED lines=11> */
.L_x_6115:
        /* <DEDUP_REMOVED lines=16> */
.L_x_6121:
        /* <DEDUP_REMOVED lines=12> */
.L_x_6122:
        /* <DEDUP_REMOVED lines=43> */
.L_x_6120:
        /* <DEDUP_REMOVED lines=10> */
.L_x_6119:
[----:B-1----:R-:W-:Y:S01]  /*ffb0*/  F2FP.BF16.F32.PACK_AB R122, RZ, R127 ;  /* 0x0000007fff7a723e */ /* 0x002fe200000010ff */
        /* <DEDUP_REMOVED lines=15> */
.L_x_6125:
        /* <DEDUP_REMOVED lines=12> */
.L_x_6126:
        /* <DEDUP_REMOVED lines=43> */
.L_x_6124:
        /* <DEDUP_REMOVED lines=11> */
.L_x_6123:
        /* <DEDUP_REMOVED lines=16> */
.L_x_6129:
        /* <DEDUP_REMOVED lines=12> */
.L_x_6130:
        /* <DEDUP_REMOVED lines=43> */
.L_x_6128:
        /* <DEDUP_REMOVED lines=10> */
.L_x_6127:
[----:B------:R-:W-:Y:S01]  /*109e0*/  F2FP.BF16.F32.PACK_AB R110, RZ, R123 ;  /* 0x0000007bff6e723e */ /* 0x000fe200000010ff */
        /* <DEDUP_REMOVED lines=15> */
.L_x_6133:
        /* <DEDUP_REMOVED lines=12> */
.L_x_6134:
        /* <DEDUP_REMOVED lines=43> */
.L_x_6132:
        /* <DEDUP_REMOVED lines=11> */
.L_x_6131:
[----:B------:R-:W-:Y:S02]  /*10f00*/  F2FP.BF16.F32.PACK_AB R103, RZ, R139 ;  /* 0x0000008bff67723e */ /* 0x000fe400000010ff */
[----:B------:R-:W-:Y:S02]  /*10f10*/  PRMT R102, R122, 0x5410, R120 ;  /* 0x000054107a667816 */ /* 0x000fe40000000078 */
[----:B------:R-:W-:Y:S02]  /*10f20*/  PRMT R101, R118, 0x5410, R116 ;  /* 0x0000541076657816 */ /* 0x000fe40000000074 */
[----:B------:R-:W-:Y:S02]  /*10f30*/  PRMT R100, R114, 0x5410, R112 ;  /* 0x0000541072647816 */ /* 0x000fe40000000070 */
[----:B------:R-:W-:-:S07]  /*10f40*/  PRMT R103, R110, 0x5410, R103 ;  /* 0x000054106e677816 */ /* 0x000fce0000000067 */
.L_x_6102:
        /* <DEDUP_REMOVED lines=47> */
.L_x_6135:
        /* <DEDUP_REMOVED lines=139> */
[----:B-1----:R-:W-:-:S03]  /*11af0*/  FSEL R100, R141, RZ, !P0 ;  /* 0x000000ff8d647208 */ /* 0x002fc60004000000 */
[----:B------:R-:W-:Y:S02]  /*11b00*/  UIMAD UR4, UR4, UR22, URZ ;  /* 0x00000016040472a4 */ /* 0x000fe4000f8e02ff */
        /* <DEDUP_REMOVED lines=24> */
[----:B------:R-:W-:Y:S01]  /*11c90*/  USHF.R.S32.HI UR5, URZ, 0x1f, UR4 ;  /* 0x0000001fff057899 */ /* 0x000fe20008011404 */
[----:B------:R-:W0:Y:S01]  /*11ca0*/  LDC.64 R100, c[0x0][0x428] ;  /* 0x00010a00ff647b82 */ /* 0x000e220000000a00 */
[C---:B------:R-:W-:Y:S01]  /*11cb0*/  FMUL.FTZ R116, R133.reuse, R116 ;  /* 0x0000007485747220 */ /* 0x040fe20000410000 */
[C---:B------:R-:W-:Y:S01]  /*11cc0*/  FMUL.FTZ R9, R133.reuse, R102 ;  /* 0x0000006685097220 */ /* 0x040fe20000410000 */
[----:B------:R-:W-:Y:S01]  /*11cd0*/  ULEA.HI UR5, UR5, UR4, URZ, 0x3 ;  /* 0x0000000405057291 */ /* 0x000fe2000f8f18ff */
[C---:B------:R-:W-:Y:S01]  /*11ce0*/  FMUL.FTZ R106, R133.reuse, R104 ;  /* 0x00000068856a7220 */ /* 0x040fe20000410000 */
[C---:B------:R-:W-:Y:S01]  /*11cf0*/  FMUL.FTZ R11, R133.reuse, R110 ;  /* 0x0000006e850b7220 */ /* 0x040fe20000410000 */
[C---:B------:R-:W-:Y:S01]  /*11d00*/  FMUL.FTZ R120, R133.reuse, R112 ;  /* 0x0000007085787220 */ /* 0x040fe20000410000 */
[----:B------:R-:W-:Y:S01]  /*11d10*/  FMUL.FTZ R15, R133, R118 ;  /* 0x00000076850f7220 */ /* 0x000fe20000410000 */
[----:B------:R-:W-:Y:S01]  /*11d20*/  FFMA.FTZ R102, R116, R93, R69 ;  /* 0x0000005d74667223 */ /* 0x000fe20000010045 */
[----:B------:R-:W-:Y:S01]  /*11d30*/  MOV R111, UR5 ;  /* 0x00000005006f7c02 */ /* 0x000fe20008000f00 */
[----:B------:R-:W-:Y:S01]  /*11d40*/  FFMA.FTZ R9, R9, R96, R72 ;  /* 0x0000006009097223 */ /* 0x000fe20000010048 */
[C---:B------:R-:W-:Y:S01]  /*11d50*/  FMUL.FTZ R13, R133.reuse, R114 ;  /* 0x00000072850d7220 */ /* 0x040fe20000410000 */
[----:B------:R-:W-:Y:S01]  /*11d60*/  FMUL.FTZ R122, R133, R122 ;  /* 0x0000007a857a7220 */ /* 0x000fe20000410000 */
[----:B------:R-:W-:Y:S01]  /*11d70*/  LEA.HI.SX32 R111, R111, R0, 0x1d ;  /* 0x000000006f6f7211 */ /* 0x000fe200078feaff */
[C---:B------:R-:W-:Y:S01]  /*11d80*/  FMUL.FTZ R105, R133.reuse, R146 ;  /* 0x0000009285697220 */ /* 0x040fe20000410000 */
[----:B------:R-:W-:Y:S01]  /*11d90*/  FMUL.FTZ R148, R133, R148 ;  /* 0x0000009485947220 */ /* 0x000fe20000410000 */
[----:B------:R-:W-:Y:S01]  /*11da0*/  FFMA.FTZ R11, R11, R98, R74 ;  /* 0x000000620b0b7223 */ /* 0x000fe2000001004a */
[C---:B------:R-:W-:Y:S01]  /*11db0*/  IADD3 R119, PT, PT, R111.reuse, 0x100, RZ ;  /* 0x000001006f777810 */ /* 0x040fe20007ffe0ff */
[----:B------:R-:W-:-:S02]  /*11dc0*/  VIADD R117, R111, 0x80 ;  /* 0x000000806f757836 */ /* 0x000fc40000000000 */
[----:B------:R-:W-:Y:S01]  /*11dd0*/  FFMA.FTZ R120, R120, R99, R75 ;  /* 0x0000006378787223 */ /* 0x000fe2000001004b */
[C---:B------:R-:W-:Y:S01]  /*11de0*/  FMUL.FTZ R7, R133.reuse, R124 ;  /* 0x0000007c85077220 */ /* 0x040fe20000410000 */
[C---:B------:R-:W-:Y:S01]  /*11df0*/  FMUL.FTZ R104, R133.reuse, R132 ;  /* 0x0000008485687220 */ /* 0x040fe20000410000 */
[C---:B------:R-:W-:Y:S01]  /*11e00*/  FMUL.FTZ R17, R133.reuse, R134 ;  /* 0x0000008685117220 */ /* 0x040fe20000410000 */
[----:B------:R-:W-:Y:S01]  /*11e10*/  FMUL.FTZ R136, R133, R136 ;  /* 0x0000008885887220 */ /* 0x000fe20000410000 */
[----:B0-----:R-:W-:-:S04]  /*11e20*/  IMAD.WIDE.U32 R110, R111, 0x10, R100 ;  /* 0x000000106f6e7825 */ /* 0x001fc800078e0064 */
[C---:B------:R-:W-:Y:S01]  /*11e30*/  FMUL.FTZ R19, R133.reuse, R142 ;  /* 0x0000008e85137220 */ /* 0x040fe20000410000 */
[C---:B------:R-:W-:Y:S01]  /*11e40*/  FMUL.FTZ R144, R133.reuse, R144 ;  /* 0x0000009085907220 */ /* 0x040fe20000410000 */
[----:B------:R-:W-:Y:S01]  /*11e50*/  FMUL.FTZ R115, R133, R158 ;  /* 0x0000009e85737220 */ /* 0x000fe20000410000 */
[----:B------:R-:W-:-:S04]  /*11e60*/  IMAD.WIDE.U32 R116, R117, 0x10, R100 ;  /* 0x0000001075747825 */ /* 0x000fc800078e0064 */
[C---:B------:R-:W-:Y:S01]  /*11e70*/  FMUL.FTZ R109, R133.reuse, R150 ;  /* 0x00000096856d7220 */ /* 0x040fe20000410000 */
[C---:B------:R-:W-:Y:S01]  /*11e80*/  FMUL.FTZ R112, R133.reuse, R152 ;  /* 0x0000009885707220 */ /* 0x040fe20000410000 */
[----:B------:R-:W-:Y:S01]  /*11e90*/  FMUL.FTZ R113, R133, R154 ;  /* 0x0000009a85717220 */ /* 0x000fe20000410000 */
[----:B------:R-:W-:-:S04]  /*11ea0*/  IMAD.WIDE.U32 R118, R119, 0x10, R100 ;  /* 0x0000001077767825 */ /* 0x000fc800078e0064 */
[----:B------:R-:W-:Y:S01]  /*11eb0*/  FFMA.FTZ R100, R106, R97, R73 ;  /* 0x000000616a647223 */ /* 0x000fe20000010049 */
        /* <DEDUP_REMOVED lines=32> */
[----:B------:R-:W-:-:S02]  /*120c0*/  F2FP.BF16.F32.PACK_AB R115, R164, R115 ;  /* 0x00000073a473723e */ /* 0x000fc400000010ff */
[----:B------:R-:W-:Y:S01]  /*120d0*/  F2FP.BF16.F32.PACK_AB R114, R160, R9 ;  /* 0x00000009a072723e */ /* 0x000fe200000010ff */
[----:B------:R0:W-:Y:S01]  /*120e0*/  STG.E.128 desc[UR12][R116.64], R104 ;  /* 0x0000006874007986 */ /* 0x0001e2000c101d0c */
[----:B------:R-:W-:Y:S02]  /*120f0*/  F2FP.BF16.F32.PACK_AB R113, R120, R113 ;  /* 0x000000717871723e */ /* 0x000fe400000010ff */
[----:B------:R-:W-:-:S05]  /*12100*/  F2FP.BF16.F32.PACK_AB R112, R112, R109 ;  /* 0x0000006d7070723e */ /* 0x000fca00000010ff */
[----:B------:R0:W-:Y:S02]  /*12110*/  STG.E.128 desc[UR12][R118.64], R112 ;  /* 0x0000007076007986 */ /* 0x0001e4000c101d0c */
.L_x_6136:
[----:B------:R-:W-:Y:S02]  /*12120*/  UIADD3 UR7, UPT, UPT, UR7, UR20, URZ ;  /* 0x0000001407077290 */ /* 0x000fe4000fffe0ff */
[----:B------:R-:W-:Y:S02]  /*12130*/  UPLOP3.LUT UP0, UPT, UPT, UPT, UP0, 0x40, 0x4 ;  /* 0x000000000004789c */ /* 0x000fe40003f0e800 */
[----:B------:R-:W-:-:S09]  /*12140*/  UISETP.GE.AND UP1, UPT, UR7, UR21, UPT ;  /* 0x000000150700728c */ /* 0x000fd2000bf26270 */
[----:B------:R-:W-:Y:S05]  /*12150*/  BRA.U !UP1, `(.L_x_6137) ;  /* 0xfffffee909607547 */ /* 0x000fea000b83ffff */
[----:B------:R-:W-:Y:S05]  /*12160*/  EXIT ;  /* 0x000000000000794d */ /* 0x000fea0003800000 */
.L_x_6138:
        /* <DEDUP_REMOVED lines=9> */
.L_x_20778:


//--------------------- .text._ZN10layer_norm13ln_fwd_kernelINS_13Kernel_traitsI13__nv_bfloat16S2_fS2_fjLj3072ELj1ELj1ELj4ELj16ENS_18Kernel_traits_baseILj3072ES2_S2_fS2_fjLj128EEEEELb0ELb0ELb0ELb0EEEvNS_9FwdParamsE --------------------------
	.section	.text._ZN10layer_norm13ln_fwd_kernelINS_13Kernel_traitsI13__nv_bfloat16S2_fS2_fjLj3072ELj1ELj1ELj4ELj16ENS_18Kernel_traits_baseILj3072ES2_S2_fS2_fjLj128EEEEELb0ELb0ELb0ELb0EEEvNS_9FwdParamsE,"ax",@progbits
	.align	128
        .global         _ZN10layer_norm13ln_fwd_kernelINS_13Kernel_traitsI13__nv_bfloat16S2_fS2_fjLj3072ELj1ELj1ELj4ELj16ENS_18Kernel_traits_baseILj3072ES2_S2_fS2_fjLj128EEEEELb0ELb0ELb0ELb0EEEvNS_9FwdParamsE
        .type           _ZN10layer_norm13ln_fwd_kernelINS_13Kernel_traitsI13__nv_bfloat16S2_fS2_fjLj3072ELj1ELj1ELj4ELj16ENS_18Kernel_traits_baseILj3072ES2_S2_fS2_fjLj128EEEEELb0ELb0ELb0ELb0EEEvNS_9FwdParamsE,@function
        .size           _ZN10layer_norm13ln_fwd_kernelINS_13Kernel_traitsI13__nv_bfloat16S2_fS2_fjLj3072ELj1ELj1ELj4ELj16ENS_18Kernel_traits_baseILj3072ES2_S2_fS2_fjLj128EEEEELb0ELb0ELb0ELb0EEEvNS_9FwdParamsE,(.L_x_20779 - _ZN10layer_norm13ln_fwd_kernelINS_13Kernel_traitsI13__nv_bfloat16S2_fS2_fjLj3072ELj1ELj1ELj4ELj16ENS_18Kernel_traits_baseILj3072ES2_S2_fS2_fjLj128EEEEELb0ELb0ELb0ELb0EEEvNS_9FwdParamsE)
        .other          _ZN10layer_norm13ln_fwd_kernelINS_13Kernel_traitsI13__nv_bfloat16S2_fS2_fjLj3072ELj1ELj1ELj4ELj16ENS_18Kernel_traits_baseILj3072ES2_S2_fS2_fjLj128EEEEELb0ELb0ELb0ELb0EEEvNS_9FwdParamsE,@"STO_CUDA_ENTRY STV_DEFAULT"
_ZN10layer_norm13ln_fwd_kernelINS_13Kernel_traitsI13__nv_bfloat16S2_fS2_fjLj3072ELj1ELj1ELj4ELj16ENS_18Kernel_traits_baseILj3072ES2_S2_fS2_fjLj128EEEEELb0ELb0ELb0ELb0EEEvNS_9FwdParamsE:
.text._ZN10layer_norm13ln_fwd_kernelINS_13Kernel_traitsI13__nv_bfloat16S2_fS2_fjLj3072ELj1ELj1ELj4ELj16ENS_18Kernel_traits_baseILj3072ES2_S2_fS2_fjLj128EEEEELb0ELb0ELb0ELb0EEEvNS_9FwdParamsE:
        /* <DEDUP_REMOVED lines=43> */
.L_x_6140:
        /* <DEDUP_REMOVED lines=23> */
.L_x_6141:
[----:B------:R-:W-:Y:S05]  /*0420*/  BSYNC.RECONVERGENT B0 ;  /* 0x0000000000007941 */ /* 0x000fea0003800200 */
.L_x_6139:
        /* <DEDUP_REMOVED lines=15> */
[----:B------:R-:W-:-:S02]  /*0520*/  LOP3.LUT R3, R12, 0xffffff00, RZ, 0xc0, !PT ;  /* 0xffffff000c037812 */ /* 0x000fc400078ec0ff */
[----:B------:R-:W-:Y:S01]  /*0530*/  VIMNMX R10, PT, PT, RZ, R10, !PT ;  /* 0x0000000aff0a7248 */ /* 0x000fe20007fe0100 */
[----:B------:R-:W3:Y:S01]  /*0540*/  LDCU UR13, c[0x0][0x400] ;  /* 0x00008000ff0d77ac */ /* 0x000ee20008000800 */
[----:B------:R-:W-:Y:S02]  /*0550*/  VIMNMX R2, PT, PT, R2, 0x20, PT ;  /* 0x0000002002027848 */ /* 0x000fe40003fe0100 */
[----:B------:R-:W-:Y:S01]  /*0560*/  VIMNMX R10, PT, PT, R10, 0x20, PT ;  /* 0x000000200a0a7848 */ /* 0x000fe20003fe0100 */
[----:B0-----:R-:W-:Y:S01]  /*0570*/  UISETP.NE.U32.AND UP0, UPT, UR4, URZ, UPT ;  /* 0x000000ff0400728c */ /* 0x001fe2000bf05070 */
[-C--:B------:R-:W-:Y:S01]  /*0580*/  LEA R4, R2, R3.reuse, 0x3 ;  /* 0x0000000302047211 */ /* 0x080fe200078e18ff */
[----:B------:R-:W0:Y:S01]  /*0590*/  LDCU.64 UR10, c[0x0][0x3a0] ;  /* 0x00007400ff0a77ac */ /* 0x000e220008000a00 */
[----:B------:R-:W-:Y:S02]  /*05a0*/  LEA R2, R10, R3, 0x3 ;  /* 0x000000030a027211 */ /* 0x000fe400078e18ff */
[----:B------:R-:W-:Y:S01]  /*05b0*/  I2FP.F32.U32 R3, R4 ;  /* 0x0000000400037245 */ /* 0x000fe20000201000 */
[----:B------:R-:W-:Y:S01]  /*05c0*/  UISETP.NE.AND.EX UP0, UPT, UR5, URZ, UPT, UP0 ;  /* 0x000000ff0500728c */ /* 0x000fe2000bf05300 */
[----:B------:R-:W-:Y:S01]  /*05d0*/  PRMT R75, R25, 0x7632, R75 ;  /* 0x00007632194b7816 */ /* 0x000fe2000000004b */
[----:B------:R-:W4:Y:S01]  /*05e0*/  LDCU.64 UR14, c[0x0][0x380] ;  /* 0x00007000ff0e77ac */ /* 0x000f220008000a00 */
[----:B------:R-:W-:-:S02]  /*05f0*/  PRMT R74, R29, 0x7632, R74 ;  /* 0x000076321d4a7816 */ /* 0x000fc4000000004a */
[----:B------:R-:W0:Y:S01]  /*0600*/  MUFU.RCP R3, R3 ;  /* 0x0000000300037308 */ /* 0x000e220000001000 */
        /* <DEDUP_REMOVED lines=17> */
[----:B01234-:R-:W-:-:S07]  /*0720*/  PRMT R9, R44, 0x7632, R9 ;  /* 0x000076322c097816 */ /* 0x01ffce0000000009 */
.L_x_6162:
[----:B0-----:R-:W0:Y:S01]  /*0730*/  @UP0 LDCU.64 UR4, c[0x0][0x3e0] ;  /* 0x00007c00ff0407ac */ /* 0x001e220008000a00 */
[----:B------:R-:W-:Y:S01]  /*0740*/  PLOP3.LUT P0, PT, PT, PT, UP0, 0x80, 0x8 ;  /* 0x000000000008781c */ /* 0x000fe20003f0f008 */
[----:B0-----:R-:W-:-:S06]  /*0750*/  @UP0 UIMAD.WIDE UR4, UR6, 0x2, UR4 ;  /* 0x00000002060408a5 */ /* 0x001fcc000f8e0204 */
[----:B-123--:R-:W-:Y:S02]  /*0760*/  MOV R56, UR4 ;  /* 0x0000000400387c02 */ /* 0x00efe40008000f00 */
[----:B------:R-:W-:-:S05]  /*0770*/  MOV R57, UR5 ;  /* 0x0000000500397c02 */ /* 0x000fca0008000f00 */
[----:B------:R-:W2:Y:S01]  /*0780*/  @P0 LDG.E.U16 R56, desc[UR8][R56.64] ;  /* 0x0000000838380981 */ /* 0x000ea2000c1e1500 */
[----:B------:R-:W-:Y:S01]  /*0790*/  UIMAD UR4, UR6, UR16, URZ ;  /* 0x00000010060472a4 */ /* 0x000fe2000f8e02ff */
[----:B------:R-:W-:Y:S03]  /*07a0*/  BSSY.RECONVERGENT B0, `(.L_x_6142) ;  /* 0x0000043000007945 */ /* 0x000fe60003800200 */
[----:B------:R-:W-:-:S04]  /*07b0*/  USHF.R.S32.HI UR5, URZ, 0x1f, UR4 ;  /* 0x0000001fff057899 */ /* 0x000fc80008011404 */
[----:B------:R-:W-:-:S03]  /*07c0*/  ULEA.HI UR5, UR5, UR4, URZ, 0x3 ;  /* 0x0000000405057291 */ /* 0x000fc6000f8f18ff */
[----:B------:R-:W-:-:S03]  /*07d0*/  UMOV UR4, 0x3f800000 ;  /* 0x3f80000000047882 */ /* 0x000fc60000000000 */
[----:B------:R-:W-:-:S04]  /*07e0*/  MOV R80, UR5 ;  /* 0x0000000500507c02 */ /* 0x000fc80008000f00 */
[----:B------:R-:W-:-:S04]  /*07f0*/  LEA.HI.SX32 R80, R80, R79, 0x1d ;  /* 0x0000004f50507211 */ /* 0x000fc800078feaff */
[----:B------:R-:W-:Y:S02]  /*0800*/  MOV R81, R80 ;  /* 0x0000005000517202 */ /* 0x000fe40000000f00 */
[----:B--2---:R-:W-:Y:S02]  /*0810*/  @P0 R2UR UR7, R56 ;  /* 0x00000000380702ca */ /* 0x004fe400000e0000 */
[----:B------:R-:W-:-:S11]  /*0820*/  ISETP.GE.U32.AND P0, PT, R78, 0x80, PT ;  /* 0x000000804e00780c */ /* 0x000fd60003f06070 */
[----:B------:R-:W-:Y:S02]  /*0830*/  @UP0 USHF.L.U32 UR4, UR7, 0x10, URZ ;  /* 0x0000001007040899 */ /* 0x000fe400080006ff */
[----:B------:R-:W-:Y:S10]  /*0840*/  @!P0 BRA `(.L_x_6143) ;  /* 0x0000000000e08947 */ /* 0x000ff40003800000 */
        /* <DEDUP_REMOVED lines=8> */
[----:B------:R-:W2:Y:S04]  /*08d0*/  LDG.E.128 R56, desc[UR8][R82.64] ;  /* 0x0000000852387981 */ /* 0x000ea8000c1e1d00 */
[----:B------:R-:W3:Y:S01]  /*08e0*/  LDG.E.128 R16, desc[UR8][R82.64+0x10] ;  /* 0x0000100852107981 */ /* 0x000ee2000c1e1d00 */
[C---:B-----5:R-:W-:Y:S02]  /*08f0*/  SHF.L.U32 R85, R20.reuse, 0x10, RZ ;  /* 0x0000001014557819 */ /* 0x060fe400000006ff */
[----:B------:R-:W-:Y:S02]  /*0900*/  PRMT R81, R20, 0x7632, R81 ;  /* 0x0000763214517816 */ /* 0x000fe40000000051 */
[----:B------:R-:W-:Y:S02]  /*0910*/  PRMT R84, R21, 0x7632, R84 ;  /* 0x0000763215547816 */ /* 0x000fe40000000054 */
[----:B------:R-:W-:-:S02]  /*0920*/  PRMT R86, R22, 0x7632, R86 ;  /* 0x0000763216567816 */ /* 0x000fc40000000056 */
[C---:B------:R-:W-:Y:S02]  /*0930*/  PRMT R87, R23.reuse, 0x7632, R87 ;  /* 0x0000763217577816 */ /* 0x040fe40000000057 */
[----:B------:R-:W-:Y:S02]  /*0940*/  SHF.L.U32 R89, R23, 0x10, RZ ;  /* 0x0000001017597819 */ /* 0x000fe400000006ff */
[----:B------:R-:W-:Y:S02]  /*0950*/  SHF.L.U32 R84, R84, 0x10, RZ ;  /* 0x0000001054547819 */ /* 0x000fe400000006ff */
[----:B------:R-:W-:Y:S01]  /*0960*/  SHF.L.U32 R86, R86, 0x10, RZ ;  /* 0x0000001056567819 */ /* 0x000fe200000006ff */
[----:B--2---:R-:W-:Y:S01]  /*0970*/  FFMA.FTZ R20, R85, UR4, R56 ;  /* 0x0000000455147c23 */ /* 0x004fe20008010038 */
[----:B------:R-:W-:Y:S01]  /*0980*/  SHF.L.U32 R56, R81, 0x10, RZ ;  /* 0x0000001051387819 */ /* 0x000fe200000006ff */
[----:B------:R-:W-:Y:S01]  /*0990*/  FFMA.FTZ R23, R84, UR4, R59 ;  /* 0x0000000454177c23 */ /* 0x000fe2000801003b */
[----:B------:R-:W-:Y:S01]  /*09a0*/  SHF.L.U32 R85, R21, 0x10, RZ ;  /* 0x0000001015557819 */ /* 0x000fe200000006ff */
[----:B---3--:R-:W-:Y:S01]  /*09b0*/  FFMA.FTZ R17, R86, UR4, R17 ;  /* 0x0000000456117c23 */ /* 0x008fe20008010011 */
[----:B------:R-:W-:Y:S01]  /*09c0*/  SHF.L.U32 R81, R22, 0x10, RZ ;  /* 0x0000001016517819 */ /* 0x000fe200000006ff */
[----:B------:R-:W-:Y:S01]  /*09d0*/  FFMA.FTZ R21, R56, UR4, R57 ;  /* 0x0000000438157c23 */ /* 0x000fe20008010039 */
[----:B------:R-:W-:Y:S01]  /*09e0*/  SHF.L.U32 R56, R87, 0x10, RZ ;  /* 0x0000001057387819 */ /* 0x000fe200000006ff */
[----:B------:R-:W-:Y:S01]  /*09f0*/  FFMA.FTZ R22, R85, UR4, R58 ;  /* 0x0000000455167c23 */ /* 0x000fe2000801003a */
[----:B------:R-:W-:Y:S01]  /*0a00*/  FFMA.FTZ R18, R89, UR4, R18 ;  /* 0x0000000459127c23 */ /* 0x000fe20008010012 */
[----:B------:R-:W-:-:S02]  /*0a10*/  FFMA.FTZ R16, R81, UR4, R16 ;  /* 0x0000000451107c23 */ /* 0x000fc40008010010 */
[----:B------:R-:W-:Y:S01]  /*0a20*/  FFMA.FTZ R19, R56, UR4, R19 ;  /* 0x0000000438137c23 */ /* 0x000fe20008010013 */
[----:B------:R-:W-:Y:S06]  /*0a30*/  BRA `(.L_x_6145) ;  /* 0x0000000000507947 */ /* 0x000fec0003800000 */
.L_x_6144:
[C---:B-----5:R-:W-:Y:S02]  /*0a40*/  PRMT R17, R21.reuse, 0x7632, R17 ;  /* 0x0000763215117816 */ /* 0x060fe40000000011 */
[C---:B------:R-:W-:Y:S02]  /*0a50*/  PRMT R19, R22.reuse, 0x7632, R19 ;  /* 0x0000763216137816 */ /* 0x040fe40000000013 */
[----:B------:R-:W-:Y:S02]  /*0a60*/  SHF.L.U32 R56, R22, 0x10, RZ ;  /* 0x0000001016387819 */ /* 0x000fe400000006ff */
[----:B------:R-:W-:Y:S02]  /*0a70*/  PRMT R16, R20, 0x7632, R16 ;  /* 0x0000763214107816 */ /* 0x000fe40000000010 */
[----:B------:R-:W-:Y:S02]  /*0a80*/  SHF.L.U32 R18, R21, 0x10, RZ ;  /* 0x0000001015127819 */ /* 0x000fe400000006ff */
[----:B------:R-:W-:-:S02]  /*0a90*/  PRMT R22, R23, 0x7632, R22 ;  /* 0x0000763217167816 */ /* 0x000fc40000000016 */
[----:B------:R-:W-:Y:S02]  /*0aa0*/  SHF.L.U32 R23, R23, 0x10, RZ ;  /* 0x0000001017177819 */ /* 0x000fe400000006ff */
[----:B------:R-:W-:Y:S02]  /*0ab0*/  SHF.L.U32 R17, R17, 0x10, RZ ;  /* 0x0000001011117819 */ /* 0x000fe400000006ff */
[----:B------:R-:W-:Y:S02]  /*0ac0*/  SHF.L.U32 R19, R19, 0x10, RZ ;  /* 0x0000001013137819 */ /* 0x000fe400000006ff */
[----:B------:R-:W-:Y:S02]  /*0ad0*/  SHF.L.U32 R20, R20, 0x10, RZ ;  /* 0x0000001014147819 */ /* 0x000fe400000006ff */
[----:B------:R-:W-:Y:S01]  /*0ae0*/  SHF.L.U32 R21, R16, 0x10, RZ ;  /* 0x0000001010157819 */ /* 0x000fe200000006ff */
[----:B------:R-:W-:Y:S01]  /*0af0*/  FMUL.FTZ R16, R56, UR4 ;  /* 0x0000000438107c20 */ /* 0x000fe20008410000 */
[----:B------:R-:W-:Y:S01]  /*0b00*/  SHF.L.U32 R57, R22, 0x10, RZ ;  /* 0x0000001016397819 */ /* 0x000fe200000006ff */
[----:B------:R-:W-:Y:S01]  /*0b10*/  FMUL.FTZ R22, R18, UR4 ;  /* 0x0000000412167c20 */ /* 0x000fe20008410000 */
[----:B------:R-:W-:Y:S01]  /*0b20*/  FMUL.FTZ R18, R23, UR4 ;  /* 0x0000000417127c20 */ /* 0x000fe20008410000 */
[----:B------:R-:W-:Y:S01]  /*0b30*/  FMUL.FTZ R23, R17, UR4 ;  /* 0x0000000411177c20 */ /* 0x000fe20008410000 */
[----:B------:R-:W-:Y:S01]  /*0b40*/  FMUL.FTZ R17, R19, UR4 ;  /* 0x0000000413117c20 */ /* 0x000fe20008410000 */
[----:B------:R-:W-:Y:S01]  /*0b50*/  FMUL.FTZ R20, R20, UR4 ;  /* 0x0000000414147c20 */ /* 0x000fe20008410000 */
[----:B------:R-:W-:Y:S01]  /*0b60*/  FMUL.FTZ R21, R21, UR4 ;  /* 0x0000000415157c20 */ /* 0x000fe20008410000 */
[----:B------:R-:W-:-:S07]  /*0b70*/  FMUL.FTZ R19, R57, UR4 ;  /* 0x0000000439137c20 */ /* 0x000fce0008410000 */
.L_x_6145:
[----:B------:R-:W0:Y:S01]  /*0b80*/  LDC.64 R56, c[0x0][0x3a8] ;  /* 0x0000ea00ff387b82 */ /* 0x000e220000000a00 */
[C---:B------:R-:W-:Y:S01]  /*0b90*/  IADD3 R81, PT, PT, R80.reuse, 0x80, RZ ;  /* 0x0000008050517810 */ /* 0x040fe20007ffe0ff */
[----:B0-----:R-:W-:-:S05]  /*0ba0*/  IMAD.WIDE.U32 R56, R80, 0x20, R56 ;  /* 0x0000002050387825 */ /* 0x001fca00078e0038 */
[----:B------:R0:W-:Y:S04]  /*0bb0*/  STG.E.128 desc[UR8][R56.64], R20 ;  /* 0x0000001438007986 */ /* 0x0001e8000c101d08 */
[----:B------:R0:W-:Y:S02]  /*0bc0*/  STG.E.128 desc[UR8][R56.64+0x10], R16 ;  /* 0x0000101038007986 */ /* 0x0001e4000c101d08 */
.L_x_6143:
[----:B------:R-:W-:Y:S05]  /*0bd0*/  BSYNC.RECONVERGENT B0 ;  /* 0x0000000000007941 */ /* 0x000fea0003800200 */
.L_x_6142:
[----:B------:R-:W-:Y:S01]  /*0be0*/  ISETP.GE.U32.AND P1, PT, R78, 0x100, PT ;  /* 0x000001004e00780c */ /* 0x000fe20003f26070 */
[----:B------:R-:W-:-:S12]  /*0bf0*/  BSSY.RECONVERGENT B0, `(.L_x_6146) ;  /* 0x000003a000007945 */ /* 0x000fd80003800200 */
[----:B------:R-:W-:Y:S05]  /*0c00*/  @!P1 BRA `(.L_x_6147) ;  /* 0x0000000000e09947 */ /* 0x000fea0003800000 */
[----:B------:R-:W1:Y:S02]  /*0c10*/  LDC.64 R12, c[0x0][0x390] ;  /* 0x0000e400ff0c7b82 */ /* 0x000e640000000a00 */
[----:B-1----:R-:W-:-:S05]  /*0c20*/  IMAD.WIDE.U32 R12, R81, 0x10, R12 ;  /* 0x00000010510c7825 */ /* 0x002fca00078e000c */
[----:B0-----:R0:W5:Y:S01]  /*0c30*/  LDG.E.128 R56, desc[UR8][R12.64] ;  /* 0x000000080c387981 */ /* 0x001162000c1e1d00 */
[----:B------:R-:W-:-:S04]  /*0c40*/  UISETP.NE.U32.AND UP1, UPT, UR10, URZ, UPT ;  /* 0x000000ff0a00728c */ /* 0x000fc8000bf25070 */
[----:B------:R-:W-:-:S09]  /*0c50*/  UISETP.NE.AND.EX UP1, UPT, UR11, URZ, UPT, UP1 ;  /* 0x000000ff0b00728c */ /* 0x000fd2000bf25310 */
[----:B0-----:R-:W-:Y:S05]  /*0c60*/  BRA.U !UP1, `(.L_x_6148) ;  /* 0x0000000109647547 */ /* 0x001fea000b800000 */
[----:B------:R-:W0:Y:S02]  /*0c70*/  LDC.64 R82, c[0x0][0x3a0] ;  /* 0x0000e800ff527b82 */ /* 0x000e240000000a00 */
[----:B0-----:R-:W-:-:S05]  /*0c80*/  IMAD.WIDE.U32 R82, R81, 0x20, R82 ;  /* 0x0000002051527825 */ /* 0x001fca00078e0052 */
[----:B------:R-:W2:Y:S04]  /*0c90*/  LDG.E.128 R12, desc[UR8][R82.64] ;  /* 0x00000008520c7981 */ /* 0x000ea8000c1e1d00 */
[----:B------:R-:W3:Y:S01]  /*0ca0*/  LDG.E.128 R60, desc[UR8][R82.64+0x10] ;  /* 0x00001008523c7981 */ /* 0x000ee2000c1e1d00 */
[C---:B-----5:R-:W-:Y:S02]  /*0cb0*/  PRMT R84, R56.reuse, 0x7632, R84 ;  /* 0x0000763238547816 */ /* 0x060fe40000000054 */
[----:B------:R-:W-:Y:S02]  /*0cc0*/  SHF.L.U32 R85, R56, 0x10, RZ ;  /* 0x0000001038557819 */ /* 0x000fe400000006ff */
[----:B------:R-:W-:Y:S02]  /*0cd0*/  SHF.L.U32 R84, R84, 0x10, RZ ;  /* 0x0000001054547819 */ /* 0x000fe400000006ff */
[----:B------:R-:W-:-:S02]  /*0ce0*/  PRMT R56, R57, 0x7632, R56 ;  /* 0x0000763239387816 */ /* 0x000fc40000000038 */
[----:B------:R-:W-:Y:S02]  /*0cf0*/  SHF.L.U32 R57, R57, 0x10, RZ ;  /* 0x0000001039397819 */ /* 0x000fe400000006ff */
[----:B------:R-:W-:Y:S01]  /*0d00*/  SHF.L.U32 R56, R56, 0x10, RZ ;  /* 0x0000001038387819 */ /* 0x000fe200000006ff */
[----:B--2---:R-:W-:Y:S01]  /*0d10*/  FFMA.FTZ R12, R85, UR4, R12 ;  /* 0x00000004550c7c23 */ /* 0x004fe2000801000c */
[----:B------:R-:W-:Y:S01]  /*0d20*/  FFMA.FTZ R13, R84, UR4, R13 ;  /* 0x00000004540d7c23 */ /* 0x000fe2000801000d */
[C---:B------:R-:W-:Y:S01]  /*0d30*/  PRMT R84, R58.reuse, 0x7632, R84 ;  /* 0x000076323a547816 */ /* 0x040fe20000000054 */
[----:B------:R-:W-:Y:S01]  /*0d40*/  FFMA.FTZ R14, R57, UR4, R14 ;  /* 0x00000004390e7c23 */ /* 0x000fe2000801000e */
[----:B------:R-:W-:Y:S01]  /*0d50*/  SHF.L.U32 R85, R58, 0x10, RZ ;  /* 0x000000103a557819 */ /* 0x000fe200000006ff */
[----:B------:R-:W-:Y:S01]  /*0d60*/  FFMA.FTZ R15, R56, UR4, R15 ;  /* 0x00000004380f7c23 */ /* 0x000fe2000801000f */
[C---:B------:R-:W-:Y:S02]  /*0d70*/  PRMT R58, R59.reuse, 0x7632, R58 ;  /* 0x000076323b3a7816 */ /* 0x040fe4000000003a */
[----:B------:R-:W-:Y:S01]  /*0d80*/  SHF.L.U32 R59, R59, 0x10, RZ ;  /* 0x000000103b3b7819 */ /* 0x000fe200000006ff */
[----:B---3--:R-:W-:Y:S01]  /*0d90*/  FFMA.FTZ R60, R85, UR4, R60 ;  /* 0x00000004553c7c23 */ /* 0x008fe2000801003c */
[----:B------:R-:W-:-:S02]  /*0da0*/  SHF.L.U32 R84, R84, 0x10, RZ ;  /* 0x0000001054547819 */ /* 0x000fc400000006ff */
[----:B------:R-:W-:Y:S01]  /*0db0*/  SHF.L.U32 R58, R58, 0x10, RZ ;  /* 0x000000103a3a7819 */ /* 0x000fe200000006ff */
[----:B------:R-:W-:Y:S02]  /*0dc0*/  FFMA.FTZ R62, R59, UR4, R62 ;  /* 0x000000043b3e7c23 */ /* 0x000fe4000801003e */
[----:B------:R-:W-:Y:S02]  /*0dd0*/  FFMA.FTZ R61, R84, UR4, R61 ;  /* 0x00000004543d7c23 */ /* 0x000fe4000801003d */
[----:B------:R-:W-:Y:S01]  /*0de0*/  FFMA.FTZ R63, R58, UR4, R63 ;  /* 0x000000043a3f7c23 */ /* 0x000fe2000801003f */
[----:B------:R-:W-:Y:S06]  /*0df0*/  BRA `(.L_x_6149) ;  /* 0x0000000000507947 */ /* 0x000fec0003800000 */
.L_x_6148:
[----:B-----5:R-:W-:Y:S02]  /*0e00*/  PRMT R12, R56, 0x7632, R12 ;  /* 0x00007632380c7816 */ /* 0x020fe4000000000c */
[----:B------:R-:W-:Y:S02]  /*0e10*/  PRMT R14, R57, 0x7632, R14 ;  /* 0x00007632390e7816 */ /* 0x000fe4000000000e */
[----:B------:R-:W-:Y:S02]  /*0e20*/  PRMT R60, R58, 0x7632, R60 ;  /* 0x000076323a3c7816 */ /* 0x000fe4000000003c */
[----:B------:R-:W-:Y:S02]  /*0e30*/  PRMT R62, R59, 0x7632, R62 ;  /* 0x000076323b3e7816 */ /* 0x000fe4000000003e */
[----:B------:R-:W-:Y:S02]  /*0e40*/  SHF.L.U32 R56, R56, 0x10, RZ ;  /* 0x0000001038387819 */ /* 0x000fe400000006ff */
[----:B------:R-:W-:-:S02]  /*0e50*/  SHF.L.U32 R57, R57, 0x10, RZ ;  /* 0x0000001039397819 */ /* 0x000fc400000006ff */
[----:B------:R-:W-:Y:S02]  /*0e60*/  SHF.L.U32 R58, R58, 0x10, RZ ;  /* 0x000000103a3a7819 */ /* 0x000fe400000006ff */
[----:B------:R-:W-:Y:S02]  /*0e70*/  SHF.L.U32 R59, R59, 0x10, RZ ;  /* 0x000000103b3b7819 */ /* 0x000fe400000006ff */
        /* <DEDUP_REMOVED lines=8> */
[----:B------:R-:W-:Y:S01]  /*0f00*/  FMUL.FTZ R13, R13, UR4 ;  /* 0x000000040d0d7c20 */ /* 0x000fe20008410000 */
[----:B------:R-:W-:Y:S01]  /*0f10*/  FMUL.FTZ R15, R15, UR4 ;  /* 0x000000040f0f7c20 */ /* 0x000fe20008410000 */
[----:B------:R-:W-:Y:S01]  /*0f20*/  FMUL.FTZ R61, R61, UR4 ;  /* 0x000000043d3d7c20 */ /* 0x000fe20008410000 */
[----:B------:R-:W-:-:S07]  /*0f30*/  FMUL.FTZ R63, R63, UR4 ;  /* 0x000000043f3f7c20 */ /* 0x000fce0008410000 */
.L_x_6149:
[----:B------:R-:W0:Y:S02]  /*0f40*/  LDC.64 R56, c[0x0][0x3a8] ;  /* 0x0000ea00ff387b82 */ /* 0x000e240000000a00 */
[C---:B0-----:R-:W-:Y:S01]  /*0f50*/  IMAD.WIDE.U32 R56, R81.reuse, 0x20, R56 ;  /* 0x0000002051387825 */ /* 0x041fe200078e0038 */
[----:B------:R-:W-:-:S04]  /*0f60*/  IADD3 R81, PT, PT, R81, 0x80, RZ ;  /* 0x0000008051517810 */ /* 0x000fc80007ffe0ff */
[----:B------:R1:W-:Y:S04]  /*0f70*/  STG.E.128 desc[UR8][R56.64], R12 ;  /* 0x0000000c38007986 */ /* 0x0003e8000c101d08 */
[----:B------:R1:W-:Y:S02]  /*0f80*/  STG.E.128 desc[UR8][R56.64+0x10], R60 ;  /* 0x0000103c38007986 */ /* 0x0003e4000c101d08 */
.L_x_6147:
[----:B------:R-:W-:Y:S05]  /*0f90*/  BSYNC.RECONVERGENT B0 ;  /* 0x0000000000007941 */ /* 0x000fea0003800200 */
.L_x_6146:
[----:B------:R-:W-:Y:S01]  /*0fa0*/  ISETP.GE.U32.AND P2, PT, R78, 0x180, PT ;  /* 0x000001804e00780c */ /* 0x000fe20003f46070 */
[----:B------:R-:W-:-:S12]  /*0fb0*/  BSSY.RECONVERGENT B0, `(.L_x_6150) ;  /* 0x0000039000007945 */ /* 0x000fd80003800200 */
[----:B------:R-:W-:Y:S05]  /*0fc0*/  @!P2 BRA `(.L_x_6151) ;  /* 0x0000000000dca947 */ /* 0x000fea0003800000 */
[----:B------:R-:W2:Y:S02]  /*0fd0*/  LDC.64 R48, c[0x0][0x390] ;  /* 0x0000e400ff307b82 */ /* 0x000ea40000000a00 */
[----:B--2---:R-:W-:-:S05]  /*0fe0*/  IMAD.WIDE.U32 R48, R81, 0x10, R48 ;  /* 0x0000001051307825 */ /* 0x004fca00078e0030 */
[----:B------:R2:W5:Y:S01]  /*0ff0*/  LDG.E.128 R52, desc[UR8][R48.64] ;  /* 0x0000000830347981 */ /* 0x000562000c1e1d00 */
[----:B------:R-:W-:-:S04]  /*1000*/  UISETP.NE.U32.AND UP1, UPT, UR10, URZ, UPT ;  /* 0x000000ff0a00728c */ /* 0x000fc8000bf25070 */
[----:B------:R-:W-:-:S09]  /*1010*/  UISETP.NE.AND.EX UP1, UPT, UR11, URZ, UPT, UP1 ;  /* 0x000000ff0b00728c */ /* 0x000fd2000bf25310 */
[----:B--2---:R-:W-:Y:S05]  /*1020*/  BRA.U !UP1, `(.L_x_6152) ;  /* 0x0000000109647547 */ /* 0x004fea000b800000 */
[----:B------:R-:W2:Y:S02]  /*1030*/  LDC.64 R82, c[0x0][0x3a0] ;  /* 0x0000e800ff527b82 */ /* 0x000ea40000000a00 */
[----:B--2---:R-:W-:-:S05]  /*1040*/  IMAD.WIDE.U32 R82, R81, 0x20, R82 ;  /* 0x0000002051527825 */ /* 0x004fca00078e0052 */
[----:B------:R-:W2:Y:S04]  /*1050*/  LDG.E.128 R48, desc[UR8][R82.64] ;  /* 0x0000000852307981 */ /* 0x000ea8000c1e1d00 */
[----:B01----:R-:W3:Y:S01]  /*1060*/  LDG.E.128 R56, desc[UR8][R82.64+0x10] ;  /* 0x0000100852387981 */ /* 0x003ee2000c1e1d00 */
        /* <DEDUP_REMOVED lines=21> */
.L_x_6152:
[----:B-----5:R-:W-:Y:S02]  /*11c0*/  PRMT R48, R52, 0x7632, R48 ;  /* 0x0000763234307816 */ /* 0x020fe40000000030 */
[----:B------:R-:W-:Y:S02]  /*11d0*/  PRMT R50, R53, 0x7632, R50 ;  /* 0x0000763235327816 */ /* 0x000fe40000000032 */
[----:B01----:R-:W-:Y:S02]  /*11e0*/  PRMT R56, R54, 0x7632, R56 ;  /* 0x0000763236387816 */ /* 0x003fe40000000038 */
        /* <DEDUP_REMOVED lines=17> */
.L_x_6153:
[----:B------:R-:W0:Y:S02]  /*1300*/  LDC.64 R56, c[0x0][0x3a8] ;  /* 0x0000ea00ff387b82 */ /* 0x000e240000000a00 */
[----:B0-----:R-:W-:-:S05]  /*1310*/  IMAD.WIDE.U32 R56, R81, 0x20, R56 ;  /* 0x0000002051387825 */ /* 0x001fca00078e0038 */
[----:B------:R2:W-:Y:S04]  /*1320*/  STG.E.128 desc[UR8][R56.64], R48 ;  /* 0x0000003038007986 */ /* 0x0005e8000c101d08 */
[----:B------:R2:W-:Y:S02]  /*1330*/  STG.E.128 desc[UR8][R56.64+0x10], R52 ;  /* 0x0000103438007986 */ /* 0x0005e4000c101d08 */
.L_x_6151:
[----:B------:R-:W-:Y:S05]  /*1340*/  BSYNC.RECONVERGENT B0 ;  /* 0x0000000000007941 */ /* 0x000fea0003800200 */
.L_x_6150:
[----:B012---:R-:W-:Y:S01]  /*1350*/  FADD.FTZ R56, RZ, R20 ;  /* 0x00000014ff387221 */ /* 0x007fe20000010000 */
[C---:B------:R-:W-:Y:S01]  /*1360*/  ISETP.GT.U32.AND P4, PT, R78.reuse, 0xff, PT ;  /* 0x000000ff4e00780c */ /* 0x040fe20003f84070 */
[----:B------:R-:W-:Y:S01]  /*1370*/  BSSY.RECONVERGENT B0, `(.L_x_6154) ;  /* 0x0000074000007945 */ /* 0x000fe20003800200 */
[----:B------:R-:W-:Y:S01]  /*1380*/  ISETP.GT.U32.AND P3, PT, R78, 0x17f, PT ;  /* 0x0000017f4e00780c */ /* 0x000fe20003f64070 */
[----:B------:R-:W-:Y:S01]  /*1390*/  FADD.FTZ R57, R21, R56 ;  /* 0x0000003815397221 */ /* 0x000fe20000010000 */
[----:B------:R-:W-:Y:S02]  /*13a0*/  LOP3.LUT R85, R0, 0x1f, RZ, 0xc0, !PT ;  /* 0x0000001f00557812 */ /* 0x000fe400078ec0ff */
[----:B------:R-:W-:Y:S01]  /*13b0*/  PLOP3.LUT P5, PT, PT, PT, UP2, 0x80, 0x8 ;  /* 0x000000000008781c */ /* 0x000fe20003faf028 */
        /* <DEDUP_REMOVED lines=111> */
.L_x_6155:
[----:B------:R-:W-:Y:S05]  /*1ab0*/  BSYNC.RECONVERGENT B0 ;  /* 0x0000000000007941 */ /* 0x000fea0003800200 */
.L_x_6154:
[----:B------:R-:W-:Y:S01]  /*1ac0*/  BAR.SYNC.DEFER_BLOCKING 0x0 ;  /* 0x0000000000007b1d */ /* 0x000fe20000010000 */
[----:B------:R-:W-:Y:S01]  /*1ad0*/  HFMA2 R83, -RZ, RZ, 0, 0 ;  /* 0x00000000ff537431 */ /* 0x000fe200000001ff */
[----:B------:R-:W-:-:S04]  /*1ae0*/  ISETP.NE.AND P4, PT, R0, RZ, PT ;  /* 0x000000ff0000720c */ /* 0x000fc80003f85270 */
[----:B------:R-:W-:Y:S01]  /*1af0*/  BSSY.RECONVERGENT B0, `(.L_x_6156) ;  /* 0x0000068000007945 */ /* 0x000fe20003800200 */
[----:B------:R-:W-:-:S04]  /*1b00*/  @!P3 MOV R83, R2 ;  /* 0x000000020053b202 */ /* 0x000fc80000000f00 */
[-C--:B------:R-:W-:Y:S01]  /*1b10*/  I2FP.F32.S32 R84, R83.reuse ;  /* 0x0000005300547245 */ /* 0x080fe20000201400 */
[----:B------:R-:W0:Y:S04]  /*1b20*/  SHFL.DOWN PT, R82, R83, 0x2, 0x1f ;  /* 0x08401f0053527f89 */ /* 0x000e2800000e0000 */
[----:B------:R-:W1:Y:S01]  /*1b30*/  @!P3 LDS.64 R56, [R85] ;  /* 0x000000005538b984 */ /* 0x000e620000000a00 */
[----:B------:R-:W-:Y:S02]  /*1b40*/  ISETP.NE.AND P3, PT, RZ, UR12, PT ;  /* 0x0000000cff007c0c */ /* 0x000fe4000bf65270 */
[----:B0-----:R-:W-:Y:S02]  /*1b50*/  IADD3 R58, PT, PT, R82, R83, RZ ;  /* 0x00000053523a7210 */ /* 0x001fe40007ffe0ff */
[----:B------:R-:W-:-:S02]  /*1b60*/  I2FP.F32.S32 R86, R82 ;  /* 0x0000005200567245 */ /* 0x000fc40000201400 */
[----:B------:R-:W-:Y:S01]  /*1b70*/  I2FP.F32.S32 R59, R58 ;  /* 0x0000003a003b7245 */ /* 0x000fe20000201400 */
[----:B------:R-:W-:Y:S03]  /*1b80*/  SHFL.DOWN PT, R83, R58, 0x1, 0x1f ;  /* 0x08201f003a537f89 */ /* 0x000fe600000e0000 */
[----:B------:R-:W0:Y:S01]  /*1b90*/  MUFU.RCP R81, R59 ;  /* 0x0000003b00517308 */ /* 0x000e220000001000 */
[----:B-1----:R-:W1:Y:S04]  /*1ba0*/  SHFL.DOWN PT, R87, R56, 0x2, 0x1f ;  /* 0x08401f0038577f89 */ /* 0x002e6800000e0000 */
[----:B------:R-:W2:Y:S01]  /*1bb0*/  SHFL.DOWN PT, R82, R57, 0x2, 0x1f ;  /* 0x08401f0039527f89 */ /* 0x000ea200000e0000 */
[C---:B-1----:R-:W-:Y:S01]  /*1bc0*/  FMUL.FTZ R85, R87.reuse, R86 ;  /* 0x0000005657557220 */ /* 0x042fe20000410000 */
[----:B------:R-:W-:-:S03]  /*1bd0*/  FADD.FTZ R87, -R87, R56 ;  /* 0x0000003857577221 */ /* 0x000fc60000010100 */
[----:B------:R-:W-:Y:S01]  /*1be0*/  FFMA.FTZ R88, R84, R56, R85 ;  /* 0x0000003854587223 */ /* 0x000fe20000010055 */
[----:B------:R-:W-:Y:S01]  /*1bf0*/  FMUL.FTZ R87, R87, R87 ;  /* 0x0000005757577220 */ /* 0x000fe20000410000 */
[----:B--2---:R-:W-:Y:S02]  /*1c00*/  FADD.FTZ R82, R82, R57 ;  /* 0x0000003952527221 */ /* 0x004fe40000010000 */
[----:B0-----:R-:W-:Y:S01]  /*1c10*/  FMUL.FTZ R56, R81, R88 ;  /* 0x0000005851387220 */ /* 0x001fe20000410000 */
[----:B------:R-:W-:Y:S01]  /*1c20*/  FMUL.FTZ R87, R87, R84 ;  /* 0x0000005457577220 */ /* 0x000fe20000410000 */
[-C--:B------:R-:W-:Y:S02]  /*1c30*/  IADD3 R84, PT, PT, R58, R83.reuse, RZ ;  /* 0x000000533a547210 */ /* 0x080fe40007ffe0ff */
[----:B------:R-:W-:Y:S01]  /*1c40*/  I2FP.F32.S32 R83, R83 ;  /* 0x0000005300537245 */ /* 0x000fe20000201400 */
[----:B------:R-:W0:Y:S01]  /*1c50*/  SHFL.DOWN PT, R57, R56, 0x1, 0x1f ;  /* 0x08201f0038397f89 */ /* 0x000e2200000e0000 */
[----:B------:R-:W-:Y:S01]  /*1c60*/  FMUL.FTZ R87, R87, R86 ;  /* 0x0000005657577220 */ /* 0x000fe20000410000 */
[----:B------:R-:W-:-:S03]  /*1c70*/  I2FP.F32.S32 R84, R84 ;  /* 0x0000005400547245 */ /* 0x000fc60000201400 */
[----:B------:R-:W-:-:S03]  /*1c80*/  FFMA.FTZ R82, R81, R87, R82 ;  /* 0x0000005751527223 */ /* 0x000fc60000010052 */
[----:B------:R-:W1:Y:S02]  /*1c90*/  MUFU.RCP R84, R84 ;  /* 0x0000005400547308 */ /* 0x000e640000001000 */
[----:B------:R-:W2:Y:S01]  /*1ca0*/  SHFL.DOWN PT, R81, R82, 0x1, 0x1f ;  /* 0x08201f0052517f89 */ /* 0x000ea200000e0000 */
[----:B0-----:R-:W-:Y:S01]  /*1cb0*/  FADD.FTZ R58, R56, -R57 ;  /* 0x80000039383a7221 */ /* 0x001fe20000010000 */
[----:B------:R-:W-:-:S03]  /*1cc0*/  FMUL.FTZ R86, R57, R83 ;  /* 0x0000005339567220 */ /* 0x000fc60000410000 */
[----:B------:R-:W-:Y:S01]  /*1cd0*/  FMUL.FTZ R58, R58, R58 ;  /* 0x0000003a3a3a7220 */ /* 0x000fe20000410000 */
[C---:B------:R-:W-:Y:S02]  /*1ce0*/  FFMA.FTZ R57, R59.reuse, R56, R86 ;  /* 0x000000383b397223 */ /* 0x040fe40000010056 */
[----:B------:R-:W0:Y:S01]  /*1cf0*/  LDC R86, c[0x0][0x448] ;  /* 0x00011200ff567b82 */ /* 0x000e220000000800 */
[----:B------:R-:W-:Y:S01]  /*1d00*/  FMUL.FTZ R58, R59, R58 ;  /* 0x0000003a3b3a7220 */ /* 0x000fe20000410000 */
[----:B-1----:R-:W-:Y:S01]  /*1d10*/  FMUL.FTZ R85, R84, R57 ;  /* 0x0000003954557220 */ /* 0x002fe20000410000 */
[----:B--2---:R-:W-:Y:S02]  /*1d20*/  FADD.FTZ R81, R82, R81 ;  /* 0x0000005152517221 */ /* 0x004fe40000010000 */
[----:B------:R-:W-:Y:S02]  /*1d30*/  FMUL.FTZ R58, R58, R83 ;  /* 0x000000533a3a7220 */ /* 0x000fe40000410000 */
[----:B------:R1:W2:Y:S01]  /*1d40*/  SHFL.IDX PT, R83, R85, RZ, 0x1f ;  /* 0x00001fff55537589 */ /* 0x0002a200000e0000 */
[----:B------:R-:W3:Y:S01]  /*1d50*/  @!P4 LDC.64 R56, c[0x0][0x3c8] ;  /* 0x0000f200ff38cb82 */ /* 0x000ee20000000a00 */
[----:B------:R-:W-:-:S05]  /*1d60*/  FFMA.FTZ R84, R84, R58, R81 ;  /* 0x0000003a54547223 */ /* 0x000fca0000010051 */
[----:B------:R-:W0:Y:S01]  /*1d70*/  SHFL.IDX PT, R87, R84, RZ, 0x1f ;  /* 0x00001fff54577589 */ /* 0x000e2200000e0000 */
[----:B-1----:R-:W-:Y:S01]  /*1d80*/  MOV R85, UR6 ;  /* 0x0000000600557c02 */ /* 0x002fe20008000f00 */
[----:B------:R-:W1:Y:S01]  /*1d90*/  @!P4 LDC.64 R58, c[0x0][0x3c0] ;  /* 0x0000f000ff3acb82 */ /* 0x000e620000000a00 */
[----:B--2---:R-:W-:-:S05]  /*1da0*/  FMUL.FTZ R81, R83, R83 ;  /* 0x0000005353517220 */ /* 0x004fca0000410000 */
[----:B------:R-:W-:Y:S01]  /*1db0*/  FSEL R82, R81, RZ, P3 ;  /* 0x000000ff51527208 */ /* 0x000fe20001800000 */
[----:B0-----:R-:W-:Y:S01]  /*1dc0*/  FFMA.FTZ R81, R87, UR13, R86 ;  /* 0x0000000d57517c23 */ /* 0x001fe20008010056 */
[----:B------:R-:W-:Y:S01]  /*1dd0*/  MOV R87, UR6 ;  /* 0x0000000600577c02 */ /* 0x000fe20008000f00 */
[----:B-1----:R-:W-:-:S04]  /*1de0*/  @!P4 IMAD.WIDE R58, R85, 0x4, R58 ;  /* 0x00000004553ac825 */ /* 0x002fc800078e023a */
[----:B------:R-:W-:Y:S01]  /*1df0*/  FADD.FTZ R81, R81, R82 ;  /* 0x0000005251517221 */ /* 0x000fe20000010000 */
[----:B------:R-:W-:Y:S01]  /*1e00*/  FSEL R82, R83, RZ, !P3 ;  /* 0x000000ff53527208 */ /* 0x000fe20005800000 */
[----:B---3--:R-:W-:Y:S01]  /*1e10*/  @!P4 IMAD.WIDE R56, R87, 0x4, R56 ;  /* 0x000000045738c825 */ /* 0x008fe200078e0238 */
[----:B------:R0:W-:Y:S02]  /*1e20*/  @!P4 STG.E desc[UR8][R58.64], R83 ;  /* 0x000000533a00c986 */ /* 0x0001e4000c101908 */
[----:B------:R-:W-:Y:S01]  /*1e30*/  R2UR UR4, R82 ;  /* 0x00000000520472ca */ /* 0x000fe200000e0000 */
[----:B------:R-:W1:Y:S02]  /*1e40*/  MUFU.RSQ R81, R81 ;  /* 0x0000005100517308 */ /* 0x000e640000001400 */
[----:B-1----:R0:W-:Y:S01]  /*1e50*/  @!P4 STG.E desc[UR8][R56.64], R81 ;  /* 0x000000513800c986 */ /* 0x0021e2000c101908 */
[----:B------:R-:W-:Y:S11]  /*1e60*/  @!P0 BRA `(.L_x_6157) ;  /* 0x0000000000c08947 */ /* 0x000ff60003800000 */
[----:B0-----:R-:W-:Y:S01]  /*1e70*/  FADD.FTZ R56, R20, -UR4 ;  /* 0x8000000414387e21 */ /* 0x001fe20008010000 */
[----:B------:R-:W-:Y:S01]  /*1e80*/  SHF.L.U32 R57, R44, 0x10, RZ ;  /* 0x000000102c397819 */ /* 0x000fe200000006ff */
[----:B------:R-:W-:Y:S01]  /*1e90*/  FADD.FTZ R58, R22, -UR4 ;  /* 0x80000004163a7e21 */ /* 0x000fe20008010000 */
[----:B------:R-:W-:Y:S01]  /*1ea0*/  SHF.L.U32 R59, R40, 0x10, RZ ;  /* 0x00000010283b7819 */ /* 0x000fe200000006ff */
[----:B------:R-:W-:Y:S01]  /*1eb0*/  FMUL.FTZ R56, R81, R56 ;  /* 0x0000003851387220 */ /* 0x000fe20000410000 */
[----:B------:R-:W-:Y:S01]  /*1ec0*/  FADD.FTZ R86, R23, -UR4 ;  /* 0x8000000417567e21 */ /* 0x000fe20008010000 */
[----:B------:R-:W-:Y:S02]  /*1ed0*/  SHF.L.U32 R82, R45, 0x10, RZ ;  /* 0x000000102d527819 */ /* 0x000fe400000006ff */
[----:B------:R-:W-:Y:S01]  /*1ee0*/  FFMA.FTZ R56, R56, R57, R59 ;  /* 0x0000003938387223 */ /* 0x000fe2000001003b */
[----:B------:R-:W-:Y:S01]  /*1ef0*/  SHF.L.U32 R84, R41, 0x10, RZ ;  /* 0x0000001029547819 */ /* 0x000fe200000006ff */
[----:B------:R-:W-:Y:S01]  /*1f00*/  FMUL.FTZ R57, R81, R58 ;  /* 0x0000003a51397220 */ /* 0x000fe20000410000 */
[----:B------:R-:W-:Y:S01]  /*1f10*/  SHF.L.U32 R59, R7, 0x10, RZ ;  /* 0x00000010073b7819 */ /* 0x000fe200000006ff */
[----:B------:R-:W-:Y:S01]  /*1f20*/  FMUL.FTZ R86, R81, R86 ;  /* 0x0000005651567220 */ /* 0x000fe20000410000 */
[----:B------:R-:W-:Y:S01]  /*1f30*/  SHF.L.U32 R83, R6, 0x10, RZ ;  /* 0x0000001006537819 */ /* 0x000fe200000006ff */
[----:B------:R-:W-:Y:S01]  /*1f40*/  FADD.FTZ R58, R16, -UR4 ;  /* 0x80000004103a7e21 */ /* 0x000fe20008010000 */
[----:B------:R-:W-:Y:S01]  /*1f50*/  FFMA.FTZ R57, R57, R82, R84 ;  /* 0x0000005239397223 */ /* 0x000fe20000010054 */
[----:B------:R-:W-:Y:S01]  /*1f60*/  FADD.FTZ R82, R17, -UR4 ;  /* 0x8000000411527e21 */ /* 0x000fe20008010000 */
[----:B------:R-:W-:Y:S01]  /*1f70*/  SHF.L.U32 R85, R5, 0x10, RZ ;  /* 0x0000001005557819 */ /* 0x000fe200000006ff */
[----:B------:R-:W-:Y:S01]  /*1f80*/  FFMA.FTZ R84, R86, R59, R83 ;  /* 0x0000003b56547223 */ /* 0x000fe20000010053 */
[----:B------:R-:W-:Y:S01]  /*1f90*/  SHF.L.U32 R59, R46, 0x10, RZ ;  /* 0x000000102e3b7819 */ /* 0x000fe200000006ff */
[C---:B------:R-:W-:Y:S01]  /*1fa0*/  FMUL.FTZ R58, R81.reuse, R58 ;  /* 0x0000003a513a7220 */ /* 0x040fe20000410000 */
[----:B------:R-:W-:Y:S01]  /*1fb0*/  SHF.L.U32 R83, R42, 0x10, RZ ;  /* 0x000000102a537819 */ /* 0x000fe200000006ff */
[----:B------:R-:W-:Y:S01]  /*1fc0*/  FMUL.FTZ R82, R81, R82 ;  /* 0x0000005251527220 */ /* 0x000fe20000410000 */
[----:B------:R-:W-:Y:S01]  /*1fd0*/  FADD.FTZ R86, R18, -UR4 ;  /* 0x8000000412567e21 */ /* 0x000fe20008010000 */
[----:B------:R-:W-:-:S02]  /*1fe0*/  SHF.L.U32 R87, R11, 0x10, RZ ;  /* 0x000000100b577819 */ /* 0x000fc400000006ff */
[----:B------:R-:W-:Y:S01]  /*1ff0*/  FFMA.FTZ R58, R58, R59, R83 ;  /* 0x0000003b3a3a7223 */ /* 0x000fe20000010053 */
[----:B------:R-:W-:Y:S02]  /*2000*/  SHF.L.U32 R59, R4, 0x10, RZ ;  /* 0x00000010043b7819 */ /* 0x000fe400000006ff */
[----:B------:R-:W-:Y:S02]  /*2010*/  SHF.L.U32 R83, R10, 0x10, RZ ;  /* 0x000000100a537819 */ /* 0x000fe400000006ff */
[----:B------:R-:W-:Y:S01]  /*2020*/  SHF.L.U32 R89, R8, 0x10, RZ ;  /* 0x0000001008597819 */ /* 0x000fe200000006ff */
[----:B------:R-:W-:Y:S01]  /*2030*/  FFMA.FTZ R85, R82, R85, R59 ;  /* 0x0000005552557223 */ /* 0x000fe2000001003b */
[----:B------:R-:W-:Y:S01]  /*2040*/  FMUL.FTZ R59, R81, R86 ;  /* 0x00000056513b7220 */ /* 0x000fe20000410000 */
[----:B------:R-:W-:Y:S02]  /*2050*/  SHF.L.U32 R82, R47, 0x10, RZ ;  /* 0x000000102f527819 */ /* 0x000fe400000006ff */
[----:B------:R-:W-:-:S02]  /*2060*/  SHF.L.U32 R86, R43, 0x10, RZ ;  /* 0x000000102b567819 */ /* 0x000fc400000006ff */
[----:B------:R-:W-:Y:S02]  /*2070*/  F2FP.BF16.F32.PACK_AB R58, R85, R58 ;  /* 0x0000003a553a723e */ /* 0x000fe400000010ff */
[----:B------:R-:W-:Y:S01]  /*2080*/  F2FP.BF16.F32.PACK_AB R57, R84, R57 ;  /* 0x000000395439723e */ /* 0x000fe200000010ff */
[----:B------:R-:W-:Y:S01]  /*2090*/  FFMA.FTZ R59, R59, R82, R86 ;  /* 0x000000523b3b7223 */ /* 0x000fe20000010056 */
[----:B------:R-:W-:Y:S01]  /*20a0*/  FADD.FTZ R82, R19, -UR4 ;  /* 0x8000000413527e21 */ /* 0x000fe20008010000 */
[----:B------:R-:W-:-:S03]  /*20b0*/  FADD.FTZ R86, R21, -UR4 ;  /* 0x8000000415567e21 */ /* 0x000fc60008010000 */
        /* <DEDUP_REMOVED lines=11> */
.L_x_6157:
[----:B------:R-:W-:Y:S05]  /*2170*/  BSYNC.RECONVERGENT B0 ;  /* 0x0000000000007941 */ /* 0x000fea0003800200 */
.L_x_6156:
[----:B------:R-:W-:Y:S04]  /*2180*/  BSSY.RECONVERGENT B0, `(.L_x_6158) ;  /* 0x0000032000007945 */ /* 0x000fe80003800200 */
[----:B------:R-:W-:Y:S05]  /*2190*/  @!P1 BRA `(.L_x_6159) ;  /* 0x0000000000c09947 */ /* 0x000fea0003800000 */
[----:B01----:R-:W-:Y:S01]  /*21a0*/  FADD.FTZ R56, R12, -UR4 ;  /* 0x800000040c387e21 */ /* 0x003fe20008010000 */
        /* <DEDUP_REMOVED lines=8> */
[C---:B------:R-:W-:Y:S01]  /*2230*/  FMUL.FTZ R57, R81.reuse, R58 ;  /* 0x0000003a51397220 */ /* 0x040fe20000410000 */
        /* <DEDUP_REMOVED lines=38> */
.L_x_6159:
[----:B------:R-:W-:Y:S05]  /*24a0*/  BSYNC.RECONVERGENT B0 ;  /* 0x0000000000007941 */ /* 0x000fea0003800200 */
.L_x_6158:
[----:B------:R-:W-:Y:S04]  /*24b0*/  BSSY.RECONVERGENT B0, `(.L_x_6160) ;  /* 0x0000033000007945 */ /* 0x000fe80003800200 */
[----:B------:R-:W-:Y:S05]  /*24c0*/  @!P2 BRA `(.L_x_6161) ;  /* 0x0000000000c4a947 */ /* 0x000fea0003800000 */
[----:B012---:R-:W-:Y:S01]  /*24d0*/  FADD.FTZ R56, R48, -UR4 ;  /* 0x8000000430387e21 */ /* 0x007fe20008010000 */
[----:B------:R-:W-:Y:S01]  /*24e0*/  SHF.L.U32 R57, R28, 0x10, RZ ;  /* 0x000000101c397819 */ /* 0x000fe200000006ff */
[----:B------:R-:W-:Y:S01]  /*24f0*/  FADD.FTZ R58, R50, -UR4 ;  /* 0x80000004323a7e21 */ /* 0x000fe20008010000 */
[----:B------:R-:W-:Y:S01]  /*2500*/  SHF.L.U32 R59, R24, 0x10, RZ ;  /* 0x00000010183b7819 */ /* 0x000fe200000006ff */
[----:B------:R-:W-:Y:S01]  /*2510*/  FMUL.FTZ R56, R81, R56 ;  /* 0x0000003851387220 */ /* 0x000fe20000410000 */
[----:B------:R-:W-:Y:S01]  /*2520*/  SHF.L.U32 R83, R29, 0x10, RZ ;  /* 0x000000101d537819 */ /* 0x000fe200000006ff */
[----:B------:R-:W-:Y:S01]  /*2530*/  FMUL.FTZ R58, R81, R58 ;  /* 0x0000003a513a7220 */ /* 0x000fe20000410000 */
[----:B------:R-:W-:Y:S01]  /*2540*/  SHF.L.U32 R85, R26, 0x10, RZ ;  /* 0x000000101a557819 */ /* 0x000fe200000006ff */
[----:B------:R-:W-:Y:S01]  /*2550*/  FFMA.FTZ R82, R56, R57, R59 ;  /* 0x0000003938527223 */ /* 0x000fe2000001003b */
[----:B------:R-:W-:Y:S01]  /*2560*/  FADD.FTZ R56, R55, -UR4 ;  /* 0x8000000437387e21 */ /* 0x000fe20008010000 */
[----:B------:R-:W-:-:S02]  /*2570*/  SHF.L.U32 R57, R25, 0x10, RZ ;  /* 0x0000001019397819 */ /* 0x000fc400000006ff */
[----:B------:R-:W-:Y:S01]  /*2580*/  PRMT R86, R31, 0x7632, R86 ;  /* 0x000076321f567816 */ /* 0x000fe20000000056 */
[----:B------:R-:W-:Y:S01]  /*2590*/  FMUL.FTZ R59, R81, R56 ;  /* 0x00000038513b7220 */ /* 0x000fe20000410000 */
[----:B------:R-:W-:Y:S01]  /*25a0*/  FADD.FTZ R56, R51, -UR4 ;  /* 0x8000000433387e21 */ /* 0x000fe20008010000 */
[----:B------:R-:W-:Y:S01]  /*25b0*/  FFMA.FTZ R84, R58, R83, R57 ;  /* 0x000000533a547223 */ /* 0x000fe20000010039 */
[----:B------:R-:W-:Y:S01]  /*25c0*/  SHF.L.U32 R83, R74, 0x10, RZ ;  /* 0x000000104a537819 */ /* 0x000fe200000006ff */
[----:B------:R-:W-:Y:S01]  /*25d0*/  FADD.FTZ R58, R52, -UR4 ;  /* 0x80000004343a7e21 */ /* 0x000fe20008010000 */
[----:B------:R-:W-:Y:S01]  /*25e0*/  SHF.L.U32 R57, R75, 0x10, RZ ;  /* 0x000000104b397819 */ /* 0x000fe200000006ff */
[----:B------:R-:W-:Y:S01]  /*25f0*/  FMUL.FTZ R56, R81, R56 ;  /* 0x0000003851387220 */ /* 0x000fe20000410000 */
[----:B------:R-:W-:Y:S01]  /*2600*/  PRMT R88, R27, 0x7632, R88 ;  /* 0x000076321b587816 */ /* 0x000fe20000000058 */
[----:B------:R-:W-:Y:S01]  /*2610*/  FMUL.FTZ R58, R81, R58 ;  /* 0x0000003a513a7220 */ /* 0x000fe20000410000 */
[----:B------:R-:W-:Y:S01]  /*2620*/  SHF.L.U32 R86, R86, 0x10, RZ ;  /* 0x0000001056567819 */ /* 0x000fe200000006ff */
[----:B------:R-:W-:Y:S01]  /*2630*/  FFMA.FTZ R83, R56, R83, R57 ;  /* 0x0000005338537223 */ /* 0x000fe20000010039 */
[----:B------:R-:W-:Y:S01]  /*2640*/  SHF.L.U32 R57, R30, 0x10, RZ ;  /* 0x000000101e397819 */ /* 0x000fe200000006ff */
[----:B------:R-:W-:Y:S01]  /*2650*/  FADD.FTZ R56, R53, -UR4 ;  /* 0x8000000435387e21 */ /* 0x000fe20008010000 */
[----:B------:R-:W-:-:S02]  /*2660*/  SHF.L.U32 R88, R88, 0x10, RZ ;  /* 0x0000001058587819 */ /* 0x000fc400000006ff */
[----:B------:R-:W-:Y:S01]  /*2670*/  SHF.L.U32 R87, R31, 0x10, RZ ;  /* 0x000000101f577819 */ /* 0x000fe200000006ff */
[----:B------:R-:W-:Y:S01]  /*2680*/  FFMA.FTZ R58, R58, R57, R85 ;  /* 0x000000393a3a7223 */ /* 0x000fe20000010055 */
[----:B------:R-:W-:Y:S01]  /*2690*/  SHF.L.U32 R85, R76, 0x10, RZ ;  /* 0x000000104c557819 */ /* 0x000fe200000006ff */
[----:B------:R-:W-:Y:S01]  /*26a0*/  FMUL.FTZ R56, R81, R56 ;  /* 0x0000003851387220 */ /* 0x000fe20000410000 */
[----:B------:R-:W-:Y:S01]  /*26b0*/  SHF.L.U32 R57, R77, 0x10, RZ ;  /* 0x000000104d397819 */ /* 0x000fe200000006ff */
[----:B------:R-:W-:Y:S01]  /*26c0*/  FFMA.FTZ R59, R59, R86, R88 ;  /* 0x000000563b3b7223 */ /* 0x000fe20000010058 */
[----:B------:R-:W-:-:S03]  /*26d0*/  SHF.L.U32 R89, R27, 0x10, RZ ;  /* 0x000000101b597819 */ /* 0x000fc600000006ff */
[----:B------:R-:W-:Y:S01]  /*26e0*/  FFMA.FTZ R85, R56, R85, R57 ;  /* 0x0000005538557223 */ /* 0x000fe20000010039 */
[----:B------:R-:W-:-:S04]  /*26f0*/  FADD.FTZ R56, R54, -UR4 ;  /* 0x8000000436387e21 */ /* 0x000fc80008010000 */
[----:B------:R-:W-:Y:S01]  /*2700*/  FMUL.FTZ R86, R81, R56 ;  /* 0x0000003851567220 */ /* 0x000fe20000410000 */
[----:B------:R-:W-:Y:S01]  /*2710*/  F2FP.BF16.F32.PACK_AB R58, R85, R58 ;  /* 0x0000003a553a723e */ /* 0x000fe200000010ff */
[----:B------:R-:W0:Y:S02]  /*2720*/  LDC.64 R56, c[0x0][0x428] ;  /* 0x00010a00ff387b82 */ /* 0x000e240000000a00 */
[----:B------:R-:W-:Y:S01]  /*2730*/  FFMA.FTZ R88, R86, R87, R89 ;  /* 0x0000005756587223 */ /* 0x000fe20000010059 */
[----:B------:R-:W-:Y:S01]  /*2740*/  FADD.FTZ R86, R49, -UR4 ;  /* 0x8000000431567e21 */ /* 0x000fe20008010000 */
[----:B------:R-:W-:-:S03]  /*2750*/  SHF.L.U32 R87, R73, 0x10, RZ ;  /* 0x0000001049577819 */ /* 0x000fc600000006ff */
[----:B------:R-:W-:Y:S01]  /*2760*/  FMUL.FTZ R86, R81, R86 ;  /* 0x0000005651567220 */ /* 0x000fe20000410000 */
[----:B------:R-:W-:Y:S02]  /*2770*/  SHF.L.U32 R81, R72, 0x10, RZ ;  /* 0x0000001048517819 */ /* 0x000fe400000006ff */
[----:B------:R-:W-:-:S03]  /*2780*/  F2FP.BF16.F32.PACK_AB R59, R59, R88 ;  /* 0x000000583b3b723e */ /* 0x000fc600000010ff */
[----:B------:R-:W-:Y:S01]  /*2790*/  FFMA.FTZ R87, R86, R81, R87 ;  /* 0x0000005156577223 */ /* 0x000fe20000010057 */
[----:B0-----:R-:W-:Y:S01]  /*27a0*/  IMAD.WIDE.U32 R80, R80, 0x10, R56 ;  /* 0x0000001050507825 */ /* 0x001fe200078e0038 */
[----:B------:R-:W-:-:S03]  /*27b0*/  F2FP.BF16.F32.PACK_AB R57, R83, R84 ;  /* 0x000000545339723e */ /* 0x000fc600000010ff */
[----:B------:R-:W-:-:S05]  /*27c0*/  F2FP.BF16.F32.PACK_AB R56, R87, R82 ;  /* 0x000000525738723e */ /* 0x000fca00000010ff */
[----:B------:R3:W-:Y:S02]  /*27d0*/  STG.E.128 desc[UR8][R80.64], R56 ;  /* 0x0000003850007986 */ /* 0x0007e4000c101d08 */
.L_x_6161:
[----:B------:R-:W-:Y:S05]  /*27e0*/  BSYNC.RECONVERGENT B0 ;  /* 0x0000000000007941 */ /* 0x000fea0003800200 */
.L_x_6160:
[----:B------:R-:W-:Y:S02]  /*27f0*/  UIADD3 UR6, UPT, UPT, UR6, UR14, URZ ;  /* 0x0000000e06067290 */ /* 0x000fe4000fffe0ff */
[----:B------:R-:W-:Y:S02]  /*2800*/  UPLOP3.LUT UP2, UPT, UPT, UPT, UP2, 0x40, 0x4 ;  /* 0x000000000004789c */ /* 0x000fe40003f4e820 */
[----:B------:R-:W-:-:S09]  /*2810*/  UISETP.GE.AND UP1, UPT, UR6, UR15, UPT ;  /* 0x0000000f0600728c */ /* 0x000fd2000bf26270 */
[----:B------:R-:W-:Y:S05]  /*2820*/  BRA.U !UP1, `(.L_x_6162) ;  /* 0xffffffdd09c07547 */ /* 0x000fea000b83ffff */
[----:B------:R-:W-:Y:S05]  /*2830*/  EXIT ;  /* 0x000000000000794d */ /* 0x000fea0003800000 */
.L_x_6163:
        /* <DEDUP_REMOVED lines=12> */
.L_x_20779:


//--------------------- .text._ZN10layer_norm13ln_fwd_kernelINS_13Kernel_traitsI13__nv_bfloat16S2_fS2_fjLj3072ELj1ELj1ELj4ELj16ENS_18Kernel_traits_baseILj3072ES2_S2_fS2_fjLj128EEEEELb0ELb0ELb0ELb1EEEvNS_9FwdParamsE --------------------------
	.section	.text._ZN10layer_norm13ln_fwd_kernelINS_13Kernel_traitsI13__nv_bfloat16S2_fS2_fjLj3072ELj1ELj1ELj4ELj16ENS_18Kernel_traits_baseILj3072ES2_S2_fS2_fjLj128EEEEELb0ELb0ELb0ELb1EEEvNS_9FwdParamsE,"ax",@progbits
	.align	128
        .global         _ZN10layer_norm13ln_fwd_kernelINS_13Kernel_traitsI13__nv_bfloat16S2_fS2_fjLj3072ELj1ELj1ELj4ELj16ENS_18Kernel_traits_baseILj3072ES2_S2_fS2_fjLj128EEEEELb0ELb0ELb0ELb1EEEvNS_9FwdParamsE
        .type           _ZN10layer_norm13ln_fwd_kernelINS_13Kernel_traitsI13__nv_bfloat16S2_fS2_fjLj3072ELj1ELj1ELj4ELj16ENS_18Kernel_traits_baseILj3072ES2_S2_fS2_fjLj128EEEEELb0ELb0ELb0ELb1EEEvNS_9FwdParamsE,@function
        .size           _ZN10layer_norm13ln_fwd_kernelINS_13Kernel_traitsI13__nv_bfloat16S2_fS2_fjLj3072ELj1ELj1ELj4ELj16ENS_18Kernel_traits_baseILj3072ES2_S2_fS2_fjLj128EEEEELb0ELb0ELb0ELb1EEEvNS_9FwdParamsE,(.L_x_20780 - _ZN10layer_norm13ln_fwd_kernelINS_13Kernel_traitsI13__nv_bfloat16S2_fS2_fjLj3072ELj1ELj1ELj4ELj16ENS_18Kernel_traits_baseILj3072ES2_S2_fS2_fjLj128EEEEELb0ELb0ELb0ELb1EEEvNS_9FwdParamsE)
        .other          _ZN10layer_norm13ln_fwd_kernelINS_13Kernel_traitsI13__nv_bfloat16S2_fS2_fjLj3072ELj1ELj1ELj4ELj16ENS_18Kernel_traits_baseILj3072ES2_S2_fS2_fjLj128EEEEELb0ELb0ELb0ELb1EEEvNS_9FwdParamsE,@"STO_CUDA_ENTRY STV_DEFAULT"
_ZN10layer_norm13ln_fwd_kernelINS_13Kernel_traitsI13__nv_bfloat16S2_fS2_fjLj3072ELj1ELj1ELj4ELj16ENS_18Kernel_traits_baseILj3072ES2_S2_fS2_fjLj128EEEEELb0ELb0ELb0ELb1EEEvNS_9FwdParamsE:
.text._ZN10layer_norm13ln_fwd_kernelINS_13Kernel_traitsI13__nv_bfloat16S2_fS2_fjLj3072ELj1ELj1ELj4ELj16ENS_18Kernel_traits_baseILj3072ES2_S2_fS2_fjLj128EEEEELb0ELb0ELb0ELb1EEEvNS_9FwdParamsE:
        /* <DEDUP_REMOVED lines=12> */
[----:B------:R3:W5:Y:S04]  /*00c0*/  LDG.E.128 R56, desc[UR8][R2.64+0x800] ;  /* 0x0008000802387981 */ /* 0x000768000c1e1d00 */
[----:B------:R3:W5:Y:S01]  /*00d0*/  LDG.E.128 R16, desc[UR8][R2.64+0x1000] ;  /* 0x0010000802107981 */ /* 0x000762000c1e1d00 */
[----:B-1----:R-:W-:-:S05]  /*00e0*/  @P0 IMAD.WIDE.U32 R12, R76, 0x10, R12 ;  /* 0x000000104c0c0825 */ /* 0x002fca00078e000c */
[----:B------:R3:W5:Y:S04]  /*00f0*/  @P0 LDG.E.128 R8, desc[UR8][R12.64+0x800] ;  /* 0x000800080c080981 */ /* 0x000768000c1e1d00 */
[----:B------:R3:W5:Y:S04]  /*0100*/  @P0 LDG.E.128 R4, desc[UR8][R12.64+0x1000] ;  /* 0x001000080c040981 */ /* 0x000768000c1e1d00 */
[----:B------:R3:W5:Y:S01]  /*0110*/  @P0 LDG.E.128 R64, desc[UR8][R12.64] ;  /* 0x000000080c400981 */ /* 0x000762000c1e1d00 */
[----:B0-----:R-:W-:-:S06]  /*0120*/  UISETP.GE.AND UP0, UPT, UR6, UR4, UPT ;  /* 0x000000040600728c */ /* 0x001fcc000bf06270 */
[----:B------:R-:W-:Y:S02]  /*0130*/  PLOP3.LUT P1, PT, PT, PT, UP0, 0x80, 0x8 ;  /* 0x000000000008781c */ /* 0x000fe40003f2f008 */
[-C--:B--2---:R-:W-:Y:S02]  /*0140*/  @P0 MOV R77, R72.reuse ;  /* 0x00000048004d0202 */ /* 0x084fe40000000f00 */
[----:B------:R-:W-:-:S09]  /*0150*/  @!P0 MOV R77, R72 ;  /* 0x00000048004d8202 */ /* 0x000fd20000000f00 */
[----:B---3--:R-:W-:Y:S05]  /*0160*/  @P1 EXIT ;  /* 0x000000000000194d */ /* 0x008fea0003800000 */
[----:B------:R-:W0:Y:S01]  /*0170*/  LDCU.64 UR4, c[0x0][0x3e0] ;  /* 0x00007c00ff0477ac */ /* 0x000e220008000a00 */
[----:B-----5:R-:W-:Y:S02]  /*0180*/  @!P0 CS2R R8, SRZ ;  /* 0x0000000000088805 */ /* 0x020fe4000001ff00 */
[----:B------:R-:W-:Y:S02]  /*0190*/  @!P0 CS2R R4, SRZ ;  /* 0x0000000000048805 */ /* 0x000fe4000001ff00 */
[----:B------:R-:W-:Y:S02]  /*01a0*/  @!P0 CS2R R64, SRZ ;  /* 0x0000000000408805 */ /* 0x000fe4000001ff00 */
[----:B------:R-:W-:Y:S02]  /*01b0*/  @P0 MOV R14, R19 ;  /* 0x00000013000e0202 */ /* 0x000fe40000000f00 */
[----:B------:R-:W-:Y:S02]  /*01c0*/  @!P0 CS2R R10, SRZ ;  /* 0x00000000000a8805 */ /* 0x000fe4000001ff00 */
[----:B------:R-:W-:-:S02]  /*01d0*/  @!P0 CS2R R66, SRZ ;  /* 0x0000000000428805 */ /* 0x000fc4000001ff00 */
[----:B------:R-:W-:Y:S02]  /*01e0*/  @P0 MOV R0, R75 ;  /* 0x0000004b00000202 */ /* 0x000fe40000000f00 */
[----:B------:R-:W-:Y:S02]  /*01f0*/  @!P0 CS2R R6, SRZ ;  /* 0x0000000000068805 */ /* 0x000fe4000001ff00 */
[----:B------:R-:W-:Y:S01]  /*0200*/  @P0 MOV R61, R56 ;  /* 0x00000038003d0202 */ /* 0x000fe20000000f00 */
[----:B------:R-:W-:Y:S01]  /*0210*/  UPLOP3.LUT UP2, UPT, UPT, UPT, UPT, 0x40, 0x4 ;  /* 0x000000000004789c */ /* 0x000fe20003f4e870 */
[----:B------:R-:W-:Y:S01]  /*0220*/  @P0 MOV R53, R58 ;  /* 0x0000003a00350202 */ /* 0x000fe20000000f00 */
[----:B------:R-:W1:Y:S01]  /*0230*/  LDCU UR7, c[0x0][0x388] ;  /* 0x00007100ff0777ac */ /* 0x000e620008000800 */
[----:B------:R-:W-:Y:S02]  /*0240*/  @P0 MOV R13, R18 ;  /* 0x00000012000d0202 */ /* 0x000fe40000000f00 */
[----:B------:R-:W-:Y:S01]  /*0250*/  @!P0 MOV R14, R19 ;  /* 0x00000013000e8202 */ /* 0x000fe20000000f00 */
[----:B------:R-:W2:Y:S01]  /*0260*/  LDCU.U8 UR13, c[0x0][0x410] ;  /* 0x00008200ff0d77ac */ /* 0x000ea20008000000 */
[----:B------:R-:W-:-:S02]  /*0270*/  @P0 MOV R69, R74 ;  /* 0x0000004a00450202 */ /* 0x000fc40000000f00 */
[----:B------:R-:W-:Y:S01]  /*0280*/  @!P0 MOV R0, R75 ;  /* 0x0000004b00008202 */ /* 0x000fe20000000f00 */
[----:B0-----:R-:W-:Y:S01]  /*0290*/  UISETP.NE.U32.AND UP0, UPT, UR4, URZ, UPT ;  /* 0x000000ff0400728c */ /* 0x001fe2000bf05070 */
[----:B------:R-:W-:Y:S01]  /*02a0*/  @!P0 MOV R61, R56 ;  /* 0x00000038003d8202 */ /* 0x000fe20000000f00 */
[----:B------:R-:W0:Y:S01]  /*02b0*/  LDCU UR12, c[0x0][0x400] ;  /* 0x00008000ff0c77ac */ /* 0x000e220008000800 */
[----:B------:R-:W-:Y:S02]  /*02c0*/  @P0 MOV R2, R59 ;  /* 0x0000003b00020202 */ /* 0x000fe40000000f00 */
[----:B------:R-:W-:Y:S01]  /*02d0*/  @P0 MOV R12, R16 ;  /* 0x00000010000c0202 */ /* 0x000fe20000000f00 */
[----:B------:R-:W-:Y:S01]  /*02e0*/  UISETP.NE.AND.EX UP0, UPT, UR5, URZ, UPT, UP0 ;  /* 0x000000ff0500728c */ /* 0x000fe2000bf05300 */
[----:B------:R-:W-:Y:S01]  /*02f0*/  @!P0 MOV R53, R58 ;  /* 0x0000003a00358202 */ /* 0x000fe20000000f00 */
[----:B------:R-:W3:Y:S01]  /*0300*/  LDCU.64 UR10, c[0x0][0x3a0] ;  /* 0x00007400ff0a77ac */ /* 0x000ee20008000a00 */
[----:B------:R-:W-:-:S02]  /*0310*/  @P0 MOV R3, R17 ;  /* 0x0000001100030202 */ /* 0x000fc40000000f00 */
[----:B------:R-:W-:Y:S01]  /*0320*/  @!P0 MOV R13, R18 ;  /* 0x00000012000d8202 */ /* 0x000fe20000000f00 */
[----:B------:R-:W4:Y:S01]  /*0330*/  LDCU.64 UR14, c[0x0][0x380] ;  /* 0x00007000ff0e77ac */ /* 0x000f220008000a00 */
[----:B------:R-:W-:Y:S02]  /*0340*/  @!P0 MOV R69, R74 ;  /* 0x0000004a00458202 */ /* 0x000fe40000000f00 */
[----:B------:R-:W-:Y:S02]  /*0350*/  @!P0 MOV R2, R59 ;  /* 0x0000003b00028202 */ /* 0x000fe40000000f00 */
[----:B------:R-:W-:Y:S02]  /*0360*/  @!P0 MOV R12, R16 ;  /* 0x00000010000c8202 */ /* 0x000fe40000000f00 */
[----:B------:R-:W-:Y:S02]  /*0370*/  @!P0 MOV R3, R17 ;  /* 0x0000001100038202 */ /* 0x000fe40000000f00 */
[----:B------:R-:W-:-:S02]  /*0380*/  PRMT R56, R8, 0x7632, R56 ;  /* 0x0000763208387816 */ /* 0x000fc40000000038 */
[----:B------:R-:W-:Y:S02]  /*0390*/  SHF.L.U32 R58, R8, 0x10, RZ ;  /* 0x00000010083a7819 */ /* 0x000fe400000006ff */
[C---:B------:R-:W-:Y:S02]  /*03a0*/  PRMT R49, R5.reuse, 0x7632, R49 ;  /* 0x0000763205317816 */ /* 0x040fe40000000031 */
[----:B------:R-:W-:Y:S02]  /*03b0*/  SHF.L.U32 R8, R5, 0x10, RZ ;  /* 0x0000001005087819 */ /* 0x000fe400000006ff */
[C---:B------:R-:W-:Y:S02]  /*03c0*/  PRMT R68, R65.reuse, 0x7632, R68 ;  /* 0x0000763241447816 */ /* 0x040fe40000000044 */
[----:B------:R-:W-:Y:S02]  /*03d0*/  SHF.L.U32 R70, R65, 0x10, RZ ;  /* 0x0000001041467819 */ /* 0x000fe400000006ff */
        /* <DEDUP_REMOVED lines=10> */
[----:B------:R-:W-:Y:S02]  /*0480*/  PRMT R14, R13, 0x7632, R14 ;  /* 0x000076320d0e7816 */ /* 0x000fe4000000000e */
[----:B------:R-:W-:Y:S02]  /*0490*/  PRMT R45, R11, 0x7632, R45 ;  /* 0x000076320b2d7816 */ /* 0x000fe4000000002d */
[----:B------:R-:W-:-:S02]  /*04a0*/  PRMT R47, R7, 0x7632, R47 ;  /* 0x00007632072f7816 */ /* 0x000fc4000000002f */
[----:B------:R-:W-:Y:S02]  /*04b0*/  SHF.L.U32 R10, R7, 0x10, RZ ;  /* 0x00000010070a7819 */ /* 0x000fe400000006ff */
[C---:B------:R-:W-:Y:S02]  /*04c0*/  PRMT R46, R6.reuse, 0x7632, R46 ;  /* 0x00007632062e7816 */ /* 0x040fe4000000002e */
[----:B------:R-:W-:Y:S02]  /*04d0*/  SHF.L.U32 R9, R6, 0x10, RZ ;  /* 0x0000001006097819 */ /* 0x000fe400000006ff */
[----:B------:R-:W-:Y:S02]  /*04e0*/  PRMT R48, R4, 0x7632, R48 ;  /* 0x0000763204307816 */ /* 0x000fe40000000030 */
[----:B------:R-:W-:Y:S02]  /*04f0*/  PRMT R18, R66, 0x7632, R18 ;  /* 0x0000763242127816 */ /* 0x000fe40000000012 */
[----:B------:R-:W-:-:S02]  /*0500*/  PRMT R72, R64, 0x7632, R72 ;  /* 0x0000763240487816 */ /* 0x000fc40000000048 */
[----:B------:R-:W-:Y:S02]  /*0510*/  LOP3.LUT R19, R76, 0x60, RZ, 0xc0, !PT ;  /* 0x000000604c137812 */ /* 0x000fe400078ec0ff */
        /* <DEDUP_REMOVED lines=18> */
[----:B------:R-:W-:Y:S02]  /*0640*/  LOP3.LUT R79, R76, 0x1f, RZ, 0xc0, !PT ;  /* 0x0000001f4c4f7812 */ /* 0x000fe400078ec0ff */
[----:B------:R-:W-:Y:S02]  /*0650*/  SHF.L.U32 R69, R69, 0x10, RZ ;  /* 0x0000001045457819 */ /* 0x000fe400000006ff */
[----:B------:R-:W-:Y:S02]  /*0660*/  SHF.L.U32 R73, R73, 0x10, RZ ;  /* 0x0000001049497819 */ /* 0x000fe400000006ff */
[----:B------:R-:W-:Y:S02]  /*0670*/  SHF.L.U32 R77, R77, 0x10, RZ ;  /* 0x000000104d4d7819 */ /* 0x000fe400000006ff */
[----:B------:R-:W-:-:S02]  /*0680*/  SHF.L.U32 R53, R53, 0x10, RZ ;  /* 0x0000001035357819 */ /* 0x000fc400000006ff */
[----:B------:R-:W-:Y:S02]  /*0690*/  SHF.L.U32 R57, R57, 0x10, RZ ;  /* 0x0000001039397819 */ /* 0x000fe400000006ff */
[----:B------:R-:W-:Y:S02]  /*06a0*/  SHF.L.U32 R61, R61, 0x10, RZ ;  /* 0x000000103d3d7819 */ /* 0x000fe400000006ff */
[----:B------:R-:W-:Y:S02]  /*06b0*/  SHF.L.U32 R3, R3, 0x10, RZ ;  /* 0x0000001003037819 */ /* 0x000fe400000006ff */
[----:B------:R-:W-:Y:S02]  /*06c0*/  LOP3.LUT R78, R19, 0x1f, R76, 0xf8, !PT ;  /* 0x0000001f134e7812 */ /* 0x000fe400078ef84c */
        /* <DEDUP_REMOVED lines=21> */
[----:B01234-:R-:W-:-:S07]  /*0820*/  SHF.L.U32 R48, R48, 0x10, RZ ;  /* 0x0000001030307819 */ /* 0x01ffce00000006ff */
.L_x_6172:
[----:B0-----:R-:W0:Y:S01]  /*0830*/  @UP0 LDCU.64 UR4, c[0x0][0x3e0] ;  /* 0x00007c00ff0407ac */ /* 0x001e220008000a00 */
[----:B------:R-:W1:Y:S01]  /*0840*/  LDC.64 R36, c[0x0][0x390] ;  /* 0x0000e400ff247b82 */ /* 0x000e620000000a00 */
[----:B------:R-:W-:Y:S01]  /*0850*/  PLOP3.LUT P0, PT, PT, PT, UP0, 0x80, 0x8 ;  /* 0x000000000008781c */ /* 0x000fe20003f0f008 */
[----:B0-----:R-:W-:-:S06]  /*0860*/  @UP0 UIMAD.WIDE UR4, UR6, 0x2, UR4 ;  /* 0x00000002060408a5 */ /* 0x001fcc000f8e0204 */
[----:B------:R-:W-:Y:S01]  /*0870*/  MOV R20, UR4 ;  /* 0x0000000400147c02 */ /* 0x000fe20008000f00 */
[----:B------:R-:W-:Y:S01]  /*0880*/  UIMAD UR4, UR6, UR7, URZ ;  /* 0x00000007060472a4 */ /* 0x000fe2000f8e02ff */
[----:B------:R-:W-:-:S03]  /*0890*/  MOV R21, UR5 ;  /* 0x0000000500157c02 */ /* 0x000fc60008000f00 */
[----:B------:R-:W-:Y:S02]  /*08a0*/  USHF.R.S32.HI UR5, URZ, 0x1f, UR4 ;  /* 0x0000001fff057899 */ /* 0x000fe40008011404 */
[----:B------:R-:W2:Y:S02]  /*08b0*/  @P0 LDG.E.U16 R20, desc[UR8][R20.64] ;  /* 0x0000000814140981 */ /* 0x000ea4000c1e1500 */
[----:B------:R-:W-:-:S06]  /*08c0*/  ULEA.HI UR5, UR5, UR4, URZ, 0x3 ;  /* 0x0000000405057291 */ /* 0x000fcc000f8f18ff */
[----:B------:R-:W-:-:S04]  /*08d0*/  MOV R17, UR5 ;  /* 0x0000000500117c02 */ /* 0x000fc80008000f00 */
[----:B------:R-:W-:-:S05]  /*08e0*/  LEA.HI.SX32 R80, R17, R78, 0x1d ;  /* 0x0000004e11507211 */ /* 0x000fca00078feaff */
[----:B-1----:R-:W-:-:S06]  /*08f0*/  IMAD.WIDE.U32 R16, R80, 0x10, R36 ;  /* 0x0000001050107825 */ /* 0x002fcc00078e0024 */
[----:B------:R-:W5:Y:S01]  /*0900*/  LDG.E.128 R16, desc[UR8][R16.64] ;  /* 0x0000000810107981 */ /* 0x000f62000c1e1d00 */
[----:B------:R-:W-:Y:S01]  /*0910*/  UISETP.NE.U32.AND UP1, UPT, UR10, URZ, UPT ;  /* 0x000000ff0a00728c */ /* 0x000fe2000bf25070 */
[----:B------:R-:W-:-:S03]  /*0920*/  UMOV UR4, 0x3f800000 ;  /* 0x3f80000000047882 */ /* 0x000fc60000000000 */
[----:B------:R-:W-:Y:S01]  /*0930*/  UISETP.NE.AND.EX UP1, UPT, UR11, URZ, UPT, UP1 ;  /* 0x000000ff0b00728c */ /* 0x000fe2000bf25310 */
[----:B--2---:R-:W-:-:S13]  /*0940*/  @P0 R2UR UR5, R20 ;  /* 0x00000000140502ca */ /* 0x004fda00000e0000 */
[----:B------:R-:W-:Y:S01]  /*0950*/  @UP0 USHF.L.U32 UR4, UR5, 0x10, URZ ;  /* 0x0000001005040899 */ /* 0x000fe200080006ff */
[----:B------:R-:W-:Y:S11]  /*0960*/  BRA.U !UP1, `(.L_x_6164) ;  /* 0x0000000109647547 */ /* 0x000ff6000b800000 */
[----:B------:R-:W0:Y:S02]  /*0970*/  LDC.64 R28, c[0x0][0x3a0] ;  /* 0x0000e800ff1c7b82 */ /* 0x000e240000000a00 */
[----:B0-----:R-:W-:-:S05]  /*0980*/  IMAD.WIDE.U32 R28, R80, 0x20, R28 ;  /* 0x00000020501c7825 */ /* 0x001fca00078e001c */
[----:B------:R-:W2:Y:S04]  /*0990*/  LDG.E.128 R24, desc[UR8][R28.64] ;  /* 0x000000081c187981 */ /* 0x000ea8000c1e1d00 */
[----:B------:R-:W3:Y:S01]  /*09a0*/  LDG.E.128 R20, desc[UR8][R28.64+0x10] ;  /* 0x000010081c147981 */ /* 0x000ee2000c1e1d00 */
[----:B-----5:R-:W-:Y:S02]  /*09b0*/  PRMT R30, R16, 0x7632, R30 ;  /* 0x00007632101e7816 */ /* 0x020fe4000000001e */
[----:B------:R-:W-:Y:S02]  /*09c0*/  PRMT R32, R17, 0x7632, R32 ;  /* 0x0000763211207816 */ /* 0x000fe40000000020 */
[----:B------:R-:W-:Y:S02]  /*09d0*/  PRMT R34, R18, 0x7632, R34 ;  /* 0x0000763212227816 */ /* 0x000fe40000000022 */
[----:B------:R-:W-:-:S02]  /*09e0*/  PRMT R38, R19, 0x7632, R38 ;  /* 0x0000763213267816 */ /* 0x000fc40000000026 */
[----:B------:R-:W-:Y:S02]  /*09f0*/  SHF.L.U32 R31, R16, 0x10, RZ ;  /* 0x00000010101f7819 */ /* 0x000fe400000006ff */
[----:B------:R-:W-:Y:S02]  /*0a00*/  SHF.L.U32 R33, R17, 0x10, RZ ;  /* 0x0000001011217819 */ /* 0x000fe400000006ff */
[----:B------:R-:W-:Y:S02]  /*0a10*/  SHF.L.U32 R35, R18, 0x10, RZ ;  /* 0x0000001012237819 */ /* 0x000fe400000006ff */
[----:B------:R-:W-:Y:S02]  /*0a20*/  SHF.L.U32 R30, R30, 0x10, RZ ;  /* 0x000000101e1e7819 */ /* 0x000fe400000006ff */
[----:B------:R-:W-:Y:S02]  /*0a30*/  SHF.L.U32 R39, R19, 0x10, RZ ;  /* 0x0000001013277819 */ /* 0x000fe400000006ff */
[----:B------:R-:W-:-:S02]  /*0a40*/  SHF.L.U32 R32, R32, 0x10, RZ ;  /* 0x0000001020207819 */ /* 0x000fc400000006ff */
[----:B------:R-:W-:Y:S02]  /*0a50*/  SHF.L.U32 R34, R34, 0x10, RZ ;  /* 0x0000001022227819 */ /* 0x000fe400000006ff */
[----:B------:R-:W-:Y:S01]  /*0a60*/  SHF.L.U32 R38, R38, 0x10, RZ ;  /* 0x0000001026267819 */ /* 0x000fe200000006ff */
[----:B--2---:R-:W-:Y:S01]  /*0a70*/  FFMA.FTZ R16, R31, UR4, R24 ;  /* 0x000000041f107c23 */ /* 0x004fe20008010018 */
[----:B------:R-:W-:Y:S01]  /*0a80*/  FFMA.FTZ R17, R30, UR4, R25 ;  /* 0x000000041e117c23 */ /* 0x000fe20008010019 */
[----:B------:R-:W-:Y:S01]  /*0a90*/  FFMA.FTZ R18, R33, UR4, R26 ;  /* 0x0000000421127c23 */ /* 0x000fe2000801001a */
[----:B------:R-:W-:Y:S01]  /*0aa0*/  FFMA.FTZ R19, R32, UR4, R27 ;  /* 0x0000000420137c23 */ /* 0x000fe2000801001b */
[----:B---3--:R-:W-:Y:S01]  /*0ab0*/  FFMA.FTZ R20, R35, UR4, R20 ;  /* 0x0000000423147c23 */ /* 0x008fe20008010014 */
[----:B------:R-:W-:Y:S01]  /*0ac0*/  FFMA.FTZ R21, R34, UR4, R21 ;  /* 0x0000000422157c23 */ /* 0x000fe20008010015 */
[----:B------:R-:W-:Y:S01]  /*0ad0*/  FFMA.FTZ R22, R39, UR4, R22 ;  /* 0x0000000427167c23 */ /* 0x000fe20008010016 */
[----:B------:R-:W-:Y:S01]  /*0ae0*/  FFMA.FTZ R23, R38, UR4, R23 ;  /* 0x0000000426177c23 */ /* 0x000fe20008010017 */
[----:B------:R-:W-:Y:S06]  /*0af0*/  BRA `(.L_x_6165) ;  /* 0x0000000000507947 */ /* 0x000fec0003800000 */
.L_x_6164:
        /* <DEDUP_REMOVED lines=20> */
.L_x_6165:
[----:B------:R-:W0:Y:S01]  /*0c40*/  LDC.64 R84, c[0x0][0x3a8] ;  /* 0x0000ea00ff547b82 */ /* 0x000e220000000a00 */
[----:B------:R-:W-:-:S05]  /*0c50*/  IADD3 R81, PT, PT, R80, 0x80, RZ ;  /* 0x0000008050517810 */ /* 0x000fca0007ffe0ff */
[----:B------:R-:W-:-:S04]  /*0c60*/  IMAD.WIDE.U32 R24, R81, 0x10, R36 ;  /* 0x0000001051187825 */ /* 0x000fc800078e0024 */
[----:B0-----:R-:W-:-:S05]  /*0c70*/  IMAD.WIDE.U32 R28, R80, 0x20, R84 ;  /* 0x00000020501c7825 */ /* 0x001fca00078e0054 */
[----:B------:R0:W-:Y:S04]  /*0c80*/  STG.E.128 desc[UR8][R28.64], R16 ;  /* 0x000000101c007986 */ /* 0x0001e8000c101d08 */
[----:B------:R0:W-:Y:S04]  /*0c90*/  STG.E.128 desc[UR8][R28.64+0x10], R20 ;  /* 0x000010141c007986 */ /* 0x0001e8000c101d08 */
[----:B------:R-:W5:Y:S01]  /*0ca0*/  LDG.E.128 R24, desc[UR8][R24.64] ;  /* 0x0000000818187981 */ /* 0x000f62000c1e1d00 */
[----:B------:R-:W-:Y:S05]  /*0cb0*/  BRA.U !UP1, `(.L_x_6166) ;  /* 0x0000000109647547 */ /* 0x000fea000b800000 */
[----:B------:R-:W1:Y:S02]  /*0cc0*/  LDC.64 R38, c[0x0][0x3a0] ;  /* 0x0000e800ff267b82 */ /* 0x000e640000000a00 */
[----:B-1----:R-:W-:-:S05]  /*0cd0*/  IMAD.WIDE.U32 R38, R81, 0x20, R38 ;  /* 0x0000002051267825 */ /* 0x002fca00078e0026 */
[----:B------:R-:W2:Y:S04]  /*0ce0*/  LDG.E.128 R32, desc[UR8][R38.64] ;  /* 0x0000000826207981 */ /* 0x000ea8000c1e1d00 */
[----:B0-----:R-:W3:Y:S01]  /*0cf0*/  LDG.E.128 R28, desc[UR8][R38.64+0x10] ;  /* 0x00001008261c7981 */ /* 0x001ee2000c1e1d00 */
        /* <DEDUP_REMOVED lines=21> */
.L_x_6166:
[C---:B0----5:R-:W-:Y:S02]  /*0e50*/  PRMT R29, R25.reuse, 0x7632, R29 ;  /* 0x00007632191d7816 */ /* 0x061fe4000000001d */
        /* <DEDUP_REMOVED lines=19> */
.L_x_6167:
[----:B------:R-:W-:Y:S01]  /*0f90*/  IADD3 R82, PT, PT, R80, 0x100, RZ ;  /* 0x0000010050527810 */ /* 0x000fe20007ffe0ff */
[----:B------:R-:W-:-:S04]  /*0fa0*/  IMAD.WIDE.U32 R38, R81, 0x20, R84 ;  /* 0x0000002051267825 */ /* 0x000fc800078e0054 */
[----:B------:R-:W-:Y:S01]  /*0fb0*/  IMAD.WIDE.U32 R32, R82, 0x10, R36 ;  /* 0x0000001052207825 */ /* 0x000fe200078e0024 */
        /* <DEDUP_REMOVED lines=8> */
[C---:B-----5:R-:W-:Y:S02]  /*1040*/  PRMT R83, R32.reuse, 0x7632, R83 ;  /* 0x0000763220537816 */ /* 0x060fe40000000053 */
[----:B------:R-:W-:Y:S02]  /*1050*/  SHF.L.U32 R89, R32, 0x10, RZ ;  /* 0x0000001020597819 */ /* 0x000fe400000006ff */
[----:B------:R-:W-:Y:S02]  /*1060*/  SHF.L.U32 R32, R83, 0x10, RZ ;  /* 0x0000001053207819 */ /* 0x000fe400000006ff */
[----:B------:R-:W-:-:S02]  /*1070*/  PRMT R88, R33, 0x7632, R88 ;  /* 0x0000763221587816 */ /* 0x000fc40000000058 */
[----:B------:R-:W-:Y:S02]  /*1080*/  SHF.L.U32 R33, R33, 0x10, RZ ;  /* 0x0000001021217819 */ /* 0x000fe400000006ff */
[C---:B------:R-:W-:Y:S02]  /*1090*/  PRMT R83, R35.reuse, 0x7632, R83 ;  /* 0x0000763223537816 */ /* 0x040fe40000000053 */
[----:B------:R-:W-:Y:S02]  /*10a0*/  SHF.L.U32 R88, R88, 0x10, RZ ;  /* 0x0000001058587819 */ /* 0x000fe400000006ff */
[----:B------:R-:W-:Y:S01]  /*10b0*/  SHF.L.U32 R35, R35, 0x10, RZ ;  /* 0x0000001023237819 */ /* 0x000fe200000006ff */
[----:B--2---:R-:W-:Y:S01]  /*10c0*/  FFMA.FTZ R41, R32, UR4, R41 ;  /* 0x0000000420297c23 */ /* 0x004fe20008010029 */
[C---:B------:R-:W-:Y:S01]  /*10d0*/  PRMT R32, R34.reuse, 0x7632, R32 ;  /* 0x0000763222207816 */ /* 0x040fe20000000020 */
[----:B------:R-:W-:Y:S01]  /*10e0*/  FFMA.FTZ R42, R33, UR4, R42 ;  /* 0x00000004212a7c23 */ /* 0x000fe2000801002a */
[----:B------:R-:W-:Y:S01]  /*10f0*/  SHF.L.U32 R33, R34, 0x10, RZ ;  /* 0x0000001022217819 */ /* 0x000fe200000006ff */
[----:B------:R-:W-:Y:S01]  /*1100*/  FFMA.FTZ R40, R89, UR4, R40 ;  /* 0x0000000459287c23 */ /* 0x000fe20008010028 */
[----:B------:R-:W-:Y:S01]  /*1110*/  SHF.L.U32 R32, R32, 0x10, RZ ;  /* 0x0000001020207819 */ /* 0x000fe200000006ff */
[----:B------:R-:W-:Y:S01]  /*1120*/  FFMA.FTZ R43, R88, UR4, R43 ;  /* 0x00000004582b7c23 */ /* 0x000fe2000801002b */
[----:B------:R-:W-:Y:S01]  /*1130*/  SHF.L.U32 R34, R83, 0x10, RZ ;  /* 0x0000001053227819 */ /* 0x000fe200000006ff */
[----:B---3--:R-:W-:Y:S01]  /*1140*/  FFMA.FTZ R36, R33, UR4, R36 ;  /* 0x0000000421247c23 */ /* 0x008fe20008010024 */
[----:B------:R-:W-:Y:S01]  /*1150*/  FFMA.FTZ R38, R35, UR4, R38 ;  /* 0x0000000423267c23 */ /* 0x000fe20008010026 */
[----:B------:R-:W-:-:S02]  /*1160*/  FFMA.FTZ R37, R32, UR4, R37 ;  /* 0x0000000420257c23 */ /* 0x000fc40008010025 */
[----:B------:R-:W-:Y:S01]  /*1170*/  FFMA.FTZ R39, R34, UR4, R39 ;  /* 0x0000000422277c23 */ /* 0x000fe20008010027 */
[----:B------:R-:W-:Y:S06]  /*1180*/  BRA `(.L_x_6169) ;  /* 0x0000000000507947 */ /* 0x000fec0003800000 */
.L_x_6168:
[----:B-----5:R-:W-:Y:S02]  /*1190*/  PRMT R37, R33, 0x7632, R37 ;  /* 0x0000763221257816 */ /* 0x020fe40000000025 */
[----:B------:R-:W-:Y:S02]  /*11a0*/  PRMT R36, R32, 0x7632, R36 ;  /* 0x0000763220247816 */ /* 0x000fe40000000024 */
[----:B0-----:R-:W-:Y:S02]  /*11b0*/  PRMT R38, R34, 0x7632, R38 ;  /* 0x0000763222267816 */ /* 0x001fe40000000026 */
[C---:B------:R-:W-:Y:S02]  /*11c0*/  PRMT R39, R35.reuse, 0x7632, R39 ;  /* 0x0000763223277816 */ /* 0x040fe40000000027 */
        /* <DEDUP_REMOVED lines=16> */
.L_x_6169:
[----:B------:R-:W-:Y:S01]  /*12d0*/  FADD.FTZ R32, RZ, R16 ;  /* 0x00000010ff207221 */ /* 0x000fe20000010000 */
[----:B------:R-:W-:Y:S01]  /*12e0*/  IMAD.WIDE.U32 R84, R82, 0x20, R84 ;  /* 0x0000002052547825 */ /* 0x000fe200078e0054 */
[----:B------:R-:W-:Y:S01]  /*12f0*/  ISETP.NE.AND P0, PT, R79, RZ, PT ;  /* 0x000000ff4f00720c */ /* 0x000fe20003f05270 */
[----:B------:R-:W-:Y:S02]  /*1300*/  BSSY.RECONVERGENT B0, `(.L_x_6170) ;  /* 0x0000067000007945 */ /* 0x000fe40003800200 */
[----:B------:R-:W-:Y:S01]  /*1310*/  FADD.FTZ R33, R32, R17 ;  /* 0x0000001120217221 */ /* 0x000fe20000010000 */
[----:B------:R-:W-:Y:S03]  /*1320*/  STG.E.128 desc[UR8][R84.64], R40 ;  /* 0x0000002854007986 */ /* 0x000fe6000c101d08 */
        /* <DEDUP_REMOVED lines=100> */
.L_x_6171:
[----:B------:R-:W-:Y:S05]  /*1970*/  BSYNC.RECONVERGENT B0 ;  /* 0x0000000000007941 */ /* 0x000fea0003800200 */
.L_x_6170:
[----:B------:R-:W-:Y:S01]  /*1980*/  BAR.SYNC.DEFER_BLOCKING 0x0 ;  /* 0x0000000000007b1d */ /* 0x000fe20000010000 */
[----:B------:R-:W-:Y:S01]  /*1990*/  ISETP.GT.U32.AND P0, PT, R79, 0x3, PT ;  /* 0x000000034f00780c */ /* 0x000fe20003f04070 */
[----:B------:R-:W-:Y:S01]  /*19a0*/  HFMA2 R84, -RZ, RZ, 0, 0 ;  /* 0x00000000ff547431 */ /* 0x000fe200000001ff */
[----:B------:R-:W-:Y:S01]  /*19b0*/  PLOP3.LUT P2, PT, PT, PT, UP2, 0x80, 0x8 ;  /* 0x000000000008781c */ /* 0x000fe20003f4f028 */
[----:B------:R-:W-:Y:S01]  /*19c0*/  UPLOP3.LUT UP2, UPT, UPT, UPT, UP2, 0x40, 0x4 ;  /* 0x000000000004789c */ /* 0x000fe20003f4e820 */
[----:B------:R-:W-:-:S09]  /*19d0*/  PLOP3.LUT P1, PT, PT, PT, PT, 0x8, 0x80 ;  /* 0x000000000080781c */ /* 0x000fd20003f2e170 */
[----:B0-----:R-:W0:Y:S01]  /*19e0*/  @!P0 S2R R33, SR_CgaCtaId ;  /* 0x0000000000218919 */ /* 0x001e220000008800 */
        /* <DEDUP_REMOVED lines=9> */
[----:B------:R-:W-:Y:S01]  /*1a80*/  I2FP.F32.S32 R85, R85 ;  /* 0x0000005500557245 */ /* 0x000fe20000201400 */
[----:B------:R-:W-:Y:S01]  /*1a90*/  SHFL.DOWN PT, R84, R35, 0x1, 0x1f ;  /* 0x08201f0023547f89 */ /* 0x000fe200000e0000 */
[----:B------:R-:W-:-:S02]  /*1aa0*/  @!P0 LEA R87, R79, R34, 0x3 ;  /* 0x000000224f578211 */ /* 0x000fc400078e18ff */
[----:B------:R-:W-:-:S03]  /*1ab0*/  I2FP.F32.S32 R34, R35 ;  /* 0x0000002300227245 */ /* 0x000fc60000201400 */
[----:B------:R-:W0:Y:S01]  /*1ac0*/  @!P0 LDS.64 R32, [R87] ;  /* 0x0000000057208984 */ /* 0x000e220000000a00 */
[----:B------:R-:W1:Y:S01]  /*1ad0*/  MUFU.RCP R83, R34 ;  /* 0x0000002200537308 */ /* 0x000e620000001000 */
[----:B------:R-:W-:Y:S02]  /*1ae0*/  ISETP.NE.AND P0, PT, RZ, UR13, PT ;  /* 0x0000000dff007c0c */ /* 0x000fe4000bf05270 */
[----:B0-----:R-:W0:Y:S04]  /*1af0*/  SHFL.DOWN PT, R88, R32, 0x2, 0x1f ;  /* 0x08401f0020587f89 */ /* 0x001e2800000e0000 */
[----:B------:R-:W2:Y:S01]  /*1b00*/  SHFL.DOWN PT, R86, R33, 0x2, 0x1f ;  /* 0x08401f0021567f89 */ /* 0x000ea200000e0000 */
[C---:B0-----:R-:W-:Y:S01]  /*1b10*/  FMUL.FTZ R90, R88.reuse, R85 ;  /* 0x00000055585a7220 */ /* 0x041fe20000410000 */
[----:B------:R-:W-:-:S03]  /*1b20*/  FADD.FTZ R88, -R88, R32 ;  /* 0x0000002058587221 */ /* 0x000fc60000010100 */
[----:B------:R-:W-:Y:S01]  /*1b30*/  FFMA.FTZ R90, R89, R32, R90 ;  /* 0x00000020595a7223 */ /* 0x000fe2000001005a */
[----:B------:R-:W-:Y:S01]  /*1b40*/  FMUL.FTZ R88, R88, R88 ;  /* 0x0000005858587220 */ /* 0x000fe20000410000 */
[----:B--2---:R-:W-:Y:S01]  /*1b50*/  FADD.FTZ R86, R86, R33 ;  /* 0x0000002156567221 */ /* 0x004fe20000010000 */
[----:B------:R-:W-:Y:S01]  /*1b60*/  IADD3 R32, PT, PT, R35, R84, RZ ;  /* 0x0000005423207210 */ /* 0x000fe20007ffe0ff */
[----:B-1----:R-:W-:Y:S01]  /*1b70*/  FMUL.FTZ R87, R83, R90 ;  /* 0x0000005a53577220 */ /* 0x002fe20000410000 */
[----:B------:R-:W-:Y:S01]  /*1b80*/  FMUL.FTZ R88, R88, R89 ;  /* 0x0000005958587220 */ /* 0x000fe20000410000 */
[----:B------:R-:W-:Y:S02]  /*1b90*/  I2FP.F32.S32 R35, R84 ;  /* 0x0000005400237245 */ /* 0x000fe40000201400 */
[----:B------:R-:W-:Y:S01]  /*1ba0*/  I2FP.F32.S32 R32, R32 ;  /* 0x0000002000207245 */ /* 0x000fe20000201400 */
[----:B------:R-:W0:Y:S01]  /*1bb0*/  SHFL.DOWN PT, R90, R87, 0x1, 0x1f ;  /* 0x08201f00575a7f89 */ /* 0x000e2200000e0000 */
[----:B------:R-:W-:Y:S01]  /*1bc0*/  FMUL.FTZ R88, R88, R85 ;  /* 0x0000005558587220 */ /* 0x000fe20000410000 */
[----:B------:R-:W-:-:S03]  /*1bd0*/  MOV R89, UR6 ;  /* 0x0000000600597c02 */ /* 0x000fc60008000f00 */
[----:B------:R-:W-:Y:S01]  /*1be0*/  FFMA.FTZ R83, R83, R88, R86 ;  /* 0x0000005853537223 */ /* 0x000fe20000010056 */
[----:B------:R-:W1:Y:S04]  /*1bf0*/  MUFU.RCP R32, R32 ;  /* 0x0000002000207308 */ /* 0x000e680000001000 */
[----:B------:R-:W2:Y:S01]  /*1c00*/  SHFL.DOWN PT, R86, R83, 0x1, 0x1f ;  /* 0x08201f0053567f89 */ /* 0x000ea200000e0000 */
[----:B0-----:R-:W-:Y:S01]  /*1c10*/  FMUL.FTZ R33, R90, R35 ;  /* 0x000000235a217220 */ /* 0x001fe20000410000 */
[----:B------:R-:W-:-:S03]  /*1c20*/  FADD.FTZ R90, R87, -R90 ;  /* 0x8000005a575a7221 */ /* 0x000fc60000010000 */
[----:B------:R-:W-:Y:S01]  /*1c30*/  FFMA.FTZ R85, R34, R87, R33 ;  /* 0x0000005722557223 */ /* 0x000fe20000010021 */
[----:B------:R-:W-:-:S03]  /*1c40*/  FMUL.FTZ R33, R90, R90 ;  /* 0x0000005a5a217220 */ /* 0x000fc60000410000 */
[----:B-1----:R-:W-:Y:S01]  /*1c50*/  FMUL.FTZ R87, R32, R85 ;  /* 0x0000005520577220 */ /* 0x002fe20000410000 */
[----:B------:R-:W-:Y:S01]  /*1c60*/  FMUL.FTZ R34, R34, R33 ;  /* 0x0000002122227220 */ /* 0x000fe20000410000 */
[----:B--2---:R-:W-:Y:S02]  /*1c70*/  FADD.FTZ R33, R83, R86 ;  /* 0x0000005653217221 */ /* 0x004fe40000010000 */
[----:B------:R-:W0:Y:S01]  /*1c80*/  LDC R83, c[0x0][0x448] ;  /* 0x00011200ff537b82 */ /* 0x000e220000000800 */
[----:B------:R-:W-:Y:S02]  /*1c90*/  FMUL.FTZ R35, R34, R35 ;  /* 0x0000002322237220 */ /* 0x000fe40000410000 */
[----:B------:R-:W1:Y:S02]  /*1ca0*/  SHFL.IDX PT, R34, R87, RZ, 0x1f ;  /* 0x00001fff57227589 */ /* 0x000e6400000e0000 */
[----:B------:R-:W-:-:S05]  /*1cb0*/  FFMA.FTZ R85, R32, R35, R33 ;  /* 0x0000002320557223 */ /* 0x000fca0000010021 */
[----:B------:R-:W0:Y:S01]  /*1cc0*/  SHFL.IDX PT, R84, R85, RZ, 0x1f ;  /* 0x00001fff55547589 */ /* 0x000e2200000e0000 */
[----:B-1----:R-:W-:-:S05]  /*1cd0*/  FMUL.FTZ R32, R34, R34 ;  /* 0x0000002222207220 */ /* 0x002fca0000410000 */
[----:B------:R-:W-:Y:S01]  /*1ce0*/  FSEL R32, R32, RZ, P0 ;  /* 0x000000ff20207208 */ /* 0x000fe20000000000 */
[----:B0-----:R-:W-:Y:S01]  /*1cf0*/  FFMA.FTZ R83, R84, UR12, R83 ;  /* 0x0000000c54537c23 */ /* 0x001fe20008010053 */
[----:B------:R-:W-:Y:S02]  /*1d00*/  FSEL R84, R34, RZ, !P0 ;  /* 0x000000ff22547208 */ /* 0x000fe40004000000 */
[----:B------:R-:W-:Y:S01]  /*1d10*/  ISETP.NE.AND P0, PT, R76, RZ, PT ;  /* 0x000000ff4c00720c */ /* 0x000fe20003f05270 */
[----:B------:R-:W-:Y:S02]  /*1d20*/  FADD.FTZ R83, R83, R32 ;  /* 0x0000002053537221 */ /* 0x000fe40000010000 */
[----:B------:R-:W0:Y:S01]  /*1d30*/  LDC.64 R32, c[0x0][0x428] ;  /* 0x00010a00ff207b82 */ /* 0x000e220000000a00 */
        /* <DEDUP_REMOVED lines=25> */
[----:B------:R-:W1:Y:S01]  /*1ed0*/  @!P0 LDC.64 R86, c[0x0][0x3c0] ;  /* 0x0000f000ff568b82 */ /* 0x000e620000000a00 */
[----:B------:R-:W-:Y:S01]  /*1ee0*/  FFMA.FTZ R17, R17, R71, R68 ;  /* 0x0000004711117223 */ /* 0x000fe20000010044 */
[----:B0-----:R-:W-:-:S04]  /*1ef0*/  IMAD.WIDE.U32 R28, R80, 0x10, R32 ;  /* 0x00000010501c7825 */ /* 0x001fc800078e0020 */
[C---:B------:R-:W-:Y:S01]  /*1f00*/  FADD.FTZ R43, -R84.reuse, R43 ;  /* 0x0000002b542b7221 */ /* 0x040fe20000010100 */
[C---:B------:R-:W-:Y:S01]  /*1f10*/  FADD.FTZ R36, -R84.reuse, R36 ;  /* 0x0000002454247221 */ /* 0x040fe20000010100 */
[----:B------:R-:W-:Y:S01]  /*1f20*/  FADD.FTZ R37, -R84, R37 ;  /* 0x0000002554257221 */ /* 0x000fe20000010100 */
[----:B------:R-:W-:-:S04]  /*1f30*/  IMAD.WIDE.U32 R80, R81, 0x10, R32 ;  /* 0x0000001051507825 */ /* 0x000fc800078e0020 */
[C---:B------:R-:W-:Y:S01]  /*1f40*/  FADD.FTZ R38, -R84.reuse, R38 ;  /* 0x0000002654267221 */ /* 0x040fe20000010100 */
[----:B------:R-:W-:Y:S01]  /*1f50*/  FADD.FTZ R84, -R84, R39 ;  /* 0x0000002754547221 */ /* 0x000fe20000010100 */
[----:B------:R-:W-:Y:S01]  /*1f60*/  F2FP.BF16.F32.PACK_AB R17, R17, R22 ;  /* 0x000000161111723e */ /* 0x000fe200000010ff */
[----:B------:R-:W-:-:S04]  /*1f70*/  IMAD.WIDE.U32 R32, R82, 0x10, R32 ;  /* 0x0000001052207825 */ /* 0x000fc800078e0020 */
[----:B------:R-:W-:Y:S01]  /*1f80*/  FFMA.FTZ R82, R23, R63, R60 ;  /* 0x0000003f17527223 */ /* 0x000fe2000001003c */
[C---:B------:R-:W-:Y:S01]  /*1f90*/  FMUL.FTZ R39, R83.reuse, R88 ;  /* 0x0000005853277220 */ /* 0x040fe20000410000 */
[----:B------:R-:W0:Y:S01]  /*1fa0*/  @!P0 LDC.64 R22, c[0x0][0x3c8] ;  /* 0x0000f200ff168b82 */ /* 0x000e220000000a00 */
[----:B------:R-:W-:Y:S01]  /*1fb0*/  FMUL.FTZ R35, R83, R35 ;  /* 0x0000002353237220 */ /* 0x000fe20000410000 */
[----:B------:R-:W-:Y:S01]  /*1fc0*/  FFMA.FTZ R19, R85, R65, R62 ;  /* 0x0000004155137223 */ /* 0x000fe2000001003e */
[----:B------:R-:W-:Y:S01]  /*1fd0*/  FFMA.FTZ R18, R39, R69, R66 ;  /* 0x0000004527127223 */ /* 0x000fe20000010042 */
[----:B------:R-:W-:Y:S01]  /*1fe0*/  FMUL.FTZ R39, R83, R16 ;  /* 0x0000001053277220 */ /* 0x000fe20000410000 */
[----:B------:R-:W-:Y:S01]  /*1ff0*/  FFMA.FTZ R35, R35, R75, R72 ;  /* 0x0000004b23237223 */ /* 0x000fe20000010048 */
[----:B------:R-:W-:Y:S01]  /*2000*/  FMUL.FTZ R41, R83, R90 ;  /* 0x0000005a53297220 */ /* 0x000fe20000410000 */
[----:B------:R-:W-:Y:S01]  /*2010*/  F2FP.BF16.F32.PACK_AB R19, R82, R19 ;  /* 0x000000135213723e */ /* 0x000fe200000010ff */
[----:B------:R-:W-:Y:S01]  /*2020*/  FFMA.FTZ R16, R39, R77, R74 ;  /* 0x0000004d27107223 */ /* 0x000fe2000001004a */
[----:B------:R-:W-:Y:S01]  /*2030*/  MOV R39, UR6 ;  /* 0x0000000600277c02 */ /* 0x000fe20008000f00 */
[----:B------:R-:W-:Y:S01]  /*2040*/  FFMA.FTZ R41, R41, R67, R64 ;  /* 0x0000004329297223 */ /* 0x000fe20000010040 */
[C---:B------:R-:W-:Y:S01]  /*2050*/  FMUL.FTZ R82, R83.reuse, R31 ;  /* 0x0000001f53527220 */ /* 0x040fe20000410000 */
[----:B------:R-:W-:Y:S01]  /*2060*/  FMUL.FTZ R25, R83, R25 ;  /* 0x0000001953197220 */ /* 0x000fe20000410000 */
[----:B------:R-:W-:Y:S01]  /*2070*/  F2FP.BF16.F32.PACK_AB R16, R35, R16 ;  /* 0x000000102310723e */ /* 0x000fe200000010ff */
[C---:B------:R-:W-:Y:S01]  /*2080*/  FMUL.FTZ R35, R83.reuse, R26 ;  /* 0x0000001a53237220 */ /* 0x040fe20000410000 */
[----:B------:R-:W-:Y:S01]  /*2090*/  FMUL.FTZ R26, R83, R27 ;  /* 0x0000001b531a7220 */ /* 0x000fe20000410000 */
[----:B-1----:R-:W-:-:S04]  /*20a0*/  @!P0 IMAD.WIDE R86, R39, 0x4, R86 ;  /* 0x0000000427568825 */ /* 0x002fc800078e0256 */
[----:B------:R-:W-:Y:S01]  /*20b0*/  FMUL.FTZ R39, R83, R92 ;  /* 0x0000005c53277220 */ /* 0x000fe20000410000 */
[----:B------:R-:W-:Y:S01]  /*20c0*/  FFMA.FTZ R90, R82, R0, R45 ;  /* 0x00000000525a7223 */ /* 0x000fe2000001002d */
[----:B------:R-:W-:Y:S01]  /*20d0*/  FFMA.FTZ R27, R26, R6, R11 ;  /* 0x000000061a1b7223 */ /* 0x000fe2000001000b */
[----:B------:R-:W-:Y:S01]  /*20e0*/  F2FP.BF16.F32.PACK_AB R18, R41, R18 ;  /* 0x000000122912723e */ /* 0x000fe200000010ff */
[----:B------:R-:W-:Y:S01]  /*20f0*/  FMUL.FTZ R41, R83, R21 ;  /* 0x0000001553297220 */ /* 0x000fe20000410000 */
[----:B------:R-:W-:Y:S01]  /*2100*/  FFMA.FTZ R21, R35, R57, R54 ;  /* 0x0000003923157223 */ /* 0x000fe20000010036 */
[----:B------:R-:W-:Y:S01]  /*2110*/  FFMA.FTZ R26, R39, R55, R52 ;  /* 0x00000037271a7223 */ /* 0x000fe20000010034 */
[----:B0-----:R-:W-:Y:S01]  /*2120*/  @!P0 IMAD.WIDE R88, R89, 0x4, R22 ;  /* 0x0000000459588825 */ /* 0x001fe200078e0216 */
[----:B------:R-:W-:-:S03]  /*2130*/  F2FP.BF16.F32.PACK_AB R23, R90, R27 ;  /* 0x0000001b5a17723e */ /* 0x000fc600000010ff */
        /* <DEDUP_REMOVED lines=25> */
[----:B------:R-:W-:Y:S01]  /*22d0*/  F2FP.BF16.F32.PACK_AB R20, R31, R20 ;  /* 0x000000141f14723e */ /* 0x000fe200000010ff */
[----:B------:R-:W-:Y:S01]  /*22e0*/  UIADD3 UR6, UPT, UPT, UR6, UR14, URZ ;  /* 0x0000000e06067290 */ /* 0x000fe2000fffe0ff */
[----:B------:R-:W-:Y:S01]  /*22f0*/  F2FP.BF16.F32.PACK_AB R27, R84, R27 ;  /* 0x0000001b541b723e */ /* 0x000fe200000010ff */
[----:B------:R0:W-:Y:S01]  /*2300*/  @!P0 STG.E desc[UR8][R88.64], R83 ;  /* 0x0000005358008986 */ /* 0x0001e2000c101908 */
[----:B------:R-:W-:Y:S01]  /*2310*/  F2FP.BF16.F32.PACK_AB R26, R39, R36 ;  /* 0x00000024271a723e */ /* 0x000fe200000010ff */
[----:B------:R-:W-:Y:S01]  /*2320*/  UISETP.GE.AND UP1, UPT, UR6, UR15, UPT ;  /* 0x0000000f0600728c */ /* 0x000fe2000bf26270 */
[----:B------:R-:W-:Y:S01]  /*2330*/  F2FP.BF16.F32.PACK_AB R25, R37, R30 ;  /* 0x0000001e2519723e */ /* 0x000fe200000010ff */
[----:B------:R0:W-:Y:S01]  /*2340*/  STG.E.128 desc[UR8][R28.64], R16 ;  /* 0x000000101c007986 */ /* 0x0001e2000c101d08 */
[----:B------:R-:W-:-:S03]  /*2350*/  F2FP.BF16.F32.PACK_AB R24, R35, R24 ;  /* 0x000000182318723e */ /* 0x000fc600000010ff */
[----:B------:R0:W-:Y:S04]  /*2360*/  STG.E.128 desc[UR8][R80.64], R20 ;  /* 0x0000001450007986 */ /* 0x0001e8000c101d08 */
[----:B------:R0:W-:Y:S01]  /*2370*/  STG.E.128 desc[UR8][R32.64], R24 ;  /* 0x0000001820007986 */ /* 0x0001e2000c101d08 */
[----:B------:R-:W-:Y:S05]  /*2380*/  BRA.U !UP1, `(.L_x_6172) ;  /* 0xffffffe509287547 */ /* 0x000fea000b83ffff */
[----:B------:R-:W-:Y:S05]  /*2390*/  EXIT ;  /* 0x000000000000794d */ /* 0x000fea0003800000 */
.L_x_6173:
        /* <DEDUP_REMOVED lines=14> */
.L_x_20780:


//--------------------- .text._ZN10layer_norm13ln_fwd_kernelINS_13Kernel_traitsI13__nv_bfloat16S2_fS2_fjLj3072ELj1ELj1ELj4ELj16ENS_18Kernel_traits_baseILj3072ES2_S2_fS2_fjLj128EEEEELb0ELb0ELb1ELb0EEEvNS_9FwdParamsE --------------------------
	.section	.text._ZN10layer_norm13ln_fwd_kernelINS_13Kernel_traitsI13__nv_bfloat16S2_fS2_fjLj3072ELj1ELj1ELj4ELj16ENS_18Kernel_traits_baseILj3072ES2_S2_fS2_fjLj128EEEEELb0ELb0ELb1ELb0EEEvNS_9FwdParamsE,"ax",@progbits
	.align	128
        .global         _ZN10layer_norm13ln_fwd_kernelINS_13Kernel_traitsI13__nv_bfloat16S2_fS2_fjLj3072ELj1ELj1ELj4ELj16ENS_18Kernel_traits_baseILj3072ES2_S2_fS2_fjLj128EEEEELb0ELb0ELb1ELb0EEEvNS_9FwdParamsE
        .type           _ZN10layer_norm13ln_fwd_kernelINS_13Kernel_traitsI13__nv_bfloat16S2_fS2_fjLj3072ELj1ELj1ELj4ELj16ENS_18Kernel_traits_baseILj3072ES2_S2_fS2_fjLj128EEEEELb0ELb0ELb1ELb0EEEvNS_9FwdParamsE,@function
        .size           _ZN10layer_norm13ln_fwd_kernelINS_13Kernel_traitsI13__nv_bfloat16S2_fS2_fjLj3072ELj1ELj1ELj4ELj16ENS_18Kernel_traits_baseILj3072ES2_S2_fS2_fjLj128EEEEELb0ELb0ELb1ELb0EEEvNS_9FwdParamsE,(.L_x_20781 - _ZN10layer_norm13ln_fwd_kernelINS_13Kernel_traitsI13__nv_bfloat16S2_fS2_fjLj3072ELj1ELj1ELj4ELj16ENS_18Kernel_traits_baseILj3072ES2_S2_fS2_fjLj128EEEEELb0ELb0ELb1ELb0EEEvNS_9FwdParamsE)
        .other          _ZN10layer_norm13ln_fwd_kernelINS_13Kernel_traitsI13__nv_bfloat16S2_fS2_fjLj3072ELj1ELj1ELj4ELj16ENS_18Kernel_traits_baseILj3072ES2_S2_fS2_fjLj128EEEEELb0ELb0ELb1ELb0EEEvNS_9FwdParamsE,@"STO_CUDA_ENTRY STV_DEFAULT"
_ZN10layer_norm13ln_fwd_kernelINS_13Kernel_traitsI13__nv_bfloat16S2_fS2_fjLj3072ELj1ELj1ELj4ELj16ENS_18Kernel_traits_baseILj3072ES2_S2_fS2_fjLj128EEEEELb0ELb0ELb1ELb0EEEvNS_9FwdParamsE:
.text._ZN10layer_norm13ln_fwd_kernelINS_13Kernel_traitsI13__nv_bfloat16S2_fS2_fjLj3072ELj1ELj1ELj4ELj16ENS_18Kernel_traits_baseILj3072ES2_S2_fS2_fjLj128EEEEELb0ELb0ELb1ELb0EEEvNS_9FwdParamsE:
        /* <DEDUP_REMOVED lines=38> */
[----:B0-----:R-:W-:-:S04]  /*0260*/  IMAD.WIDE.U32 R28, R31, 0x10, R28 ;  /* 0x000000101f1c7825 */ /* 0x001fc800078e001c */
[----:B-1----:R-:W-:Y:S02]  /*0270*/  IMAD.WIDE.U32 R32, R31, 0x10, R32 ;  /* 0x000000101f207825 */ /* 0x002fe400078e0020 */
[----:B------:R-:W5:Y:S04]  /*0280*/  LDG.E.128 R28, desc[UR12][R28.64] ;  /* 0x0000000c1c1c7981 */ /* 0x000f68000c1e1d00 */
[----:B------:R-:W5:Y:S01]  /*0290*/  LD.E.128 R32, desc[UR12][R32.64] ;  /* 0x0000000c20207980 */ /* 0x000f62000c101d00 */
[----:B------:R-:W-:Y:S05]  /*02a0*/  BRA `(.L_x_6176) ;  /* 0x00000000005c7947 */ /* 0x000fea0003800000 */
.L_x_6175:
        /* <DEDUP_REMOVED lines=23> */
.L_x_6176:
[----:B------:R-:W-:Y:S05]  /*0420*/  BSYNC.RECONVERGENT B0 ;  /* 0x0000000000007941 */ /* 0x000fea0003800200 */
.L_x_6174:
        /* <DEDUP_REMOVED lines=16> */
[----:B------:R-:W-:Y:S01]  /*0530*/  VIMNMX R10, PT, PT, RZ, R10, !PT ;  /* 0x0000000aff0a7248 */ /* 0x000fe20007fe0100 */
[----:B------:R-:W3:Y:S01]  /*0540*/  LDCU.64 UR14, c[0x0][0x3a0] ;  /* 0x00007400ff0e77ac */ /* 0x000ee20008000a00 */
[----:B------:R-:W-:Y:S02]  /*0550*/  VIMNMX R2, PT, PT, R2, 0x20, PT ;  /* 0x0000002002027848 */ /* 0x000fe40003fe0100 */
[----:B------:R-:W-:Y:S01]  /*0560*/  VIMNMX R10, PT, PT, R10, 0x20, PT ;  /* 0x000000200a0a7848 */ /* 0x000fe20003fe0100 */
[----:B------:R-:W4:Y:S01]  /*0570*/  LDCU.128 UR8, c[0x0][0x3f0] ;  /* 0x00007e00ff0877ac */ /* 0x000f220008000c00 */
[-C--:B------:R-:W-:Y:S02]  /*0580*/  LEA R4, R2, R3.reuse, 0x3 ;  /* 0x0000000302047211 */ /* 0x080fe400078e18ff */
[----:B------:R-:W-:Y:S01]  /*0590*/  LEA R2, R10, R3, 0x3 ;  /* 0x000000030a027211 */ /* 0x000fe200078e18ff */
[----:B------:R-:W0:Y:S01]  /*05a0*/  LDCU.64 UR16, c[0x0][0x380] ;  /* 0x00007000ff1077ac */ /* 0x000e220008000a00 */
[----:B------:R-:W-:-:S02]  /*05b0*/  I2FP.F32.U32 R3, R4 ;  /* 0x0000000400037245 */ /* 0x000fc40000201000 */
[----:B------:R-:W-:Y:S02]  /*05c0*/  PRMT R75, R27, 0x7632, R75 ;  /* 0x000076321b4b7816 */ /* 0x000fe4000000004b */
[----:B------:R-:W-:Y:S02]  /*05d0*/  PRMT R74, R23, 0x7632, R74 ;  /* 0x00007632174a7816 */ /* 0x000fe4000000004a */
[----:B------:R-:W0:Y:S01]  /*05e0*/  MUFU.RCP R3, R3 ;  /* 0x0000000300037308 */ /* 0x000e220000001000 */
        /* <DEDUP_REMOVED lines=13> */
[----:B01234-:R-:W-:-:S07]  /*06c0*/  PRMT R9, R12, 0x7632, R9 ;  /* 0x000076320c097816 */ /* 0x01ffce0000000009 */
.L_x_6202:
[----:B------:R-:W-:-:S06]  /*06d0*/  UIMAD.WIDE UR4, UR18, 0x4, UR8 ;  /* 0x00000004120478a5 */ /* 0x000fcc000f8e0208 */
[----:B012---:R-:W-:Y:S02]  /*06e0*/  MOV R66, UR4 ;  /* 0x0000000400427c02 */ /* 0x007fe40008000f00 */
[----:B------:R-:W-:-:S05]  /*06f0*/  MOV R67, UR5 ;  /* 0x0000000500437c02 */ /* 0x000fca0008000f00 */
[----:B------:R-:W2:Y:S01]  /*0700*/  LDG.E R66, desc[UR12][R66.64] ;  /* 0x0000000c42427981 */ /* 0x000ea2000c1e1900 */
[----:B------:R-:W-:-:S06]  /*0710*/  UIMAD.WIDE UR4, UR18, 0x4, UR10 ;  /* 0x00000004120478a5 */ /* 0x000fcc000f8e020a */
[----:B------:R-:W-:Y:S01]  /*0720*/  IMAD.U32 R64, RZ, RZ, UR4 ;  /* 0x00000004ff407e24 */ /* 0x000fe2000f8e00ff */
[----:B------:R-:W-:-:S05]  /*0730*/  MOV R65, UR5 ;  /* 0x0000000500417c02 */ /* 0x000fca0008000f00 */
[----:B------:R0:W3:Y:S01]  /*0740*/  LDG.E R64, desc[UR12][R64.64] ;  /* 0x0000000c40407981 */ /* 0x0000e2000c1e1900 */
[----:B------:R-:W-:Y:S01]  /*0750*/  UIMAD UR4, UR18, UR22, URZ ;  /* 0x00000016120472a4 */ /* 0x000fe2000f8e02ff */
[----:B------:R-:W-:Y:S01]  /*0760*/  ISETP.GE.U32.AND P0, PT, R78, 0x80, PT ;  /* 0x000000804e00780c */ /* 0x000fe20003f06070 */
[----:B------:R-:W-:Y:S01]  /*0770*/  BSSY.RECONVERGENT B0, `(.L_x_6177) ;  /* 0x0000063000007945 */ /* 0x000fe20003800200 */
[----:B0-----:R-:W-:Y:S01]  /*0780*/  HFMA2 R65, -RZ, RZ, 0, 0 ;  /* 0x00000000ff417431 */ /* 0x001fe200000001ff */
        /* <DEDUP_REMOVED lines=21> */
.L_x_6179:
[----:B------:R-:W-:Y:S05]  /*08e0*/  BRA.U !UP0, `(.L_x_6180) ;  /* 0x0000000108887547 */ /* 0x000fea000b800000 */
[----:B------:R-:W0:Y:S02]  /*08f0*/  LDC.64 R66, c[0x0][0x3a0] ;  /* 0x0000e800ff427b82 */ /* 0x000e240000000a00 */
[----:B0-----:R-:W-:-:S05]  /*0900*/  IMAD.WIDE.U32 R66, R64, 0x20, R66 ;  /* 0x0000002040427825 */ /* 0x001fca00078e0042 */
[----:B------:R-:W2:Y:S04]  /*0910*/  LDG.E.128 R40, desc[UR12][R66.64] ;  /* 0x0000000c42287981 */ /* 0x000ea8000c1e1d00 */
[----:B------:R0:W3:Y:S01]  /*0920*/  LDG.E.128 R44, desc[UR12][R66.64+0x10] ;  /* 0x0000100c422c7981 */ /* 0x0000e2000c1e1d00 */
[----:B------:R-:W-:-:S13]  /*0930*/  ISETP.LT.AND P1, PT, RZ, UR21, PT ;  /* 0x00000015ff007c0c */ /* 0x000fda000bf21270 */
[----:B------:R-:W2:Y:S01]  /*0940*/  @P1 LDC R83, c[0x0][0x40c] ;  /* 0x00010300ff531b82 */ /* 0x000ea20000000800 */
[C---:B-----5:R-:W-:Y:S02]  /*0950*/  @P1 PRMT R80, R36.reuse, 0x7632, R80 ;  /* 0x0000763224501816 */ /* 0x060fe40000000050 */
[----:B------:R-:W-:Y:S02]  /*0960*/  @P1 SHF.L.U32 R81, R36, 0x10, RZ ;  /* 0x0000001024511819 */ /* 0x000fe400000006ff */
[----:B------:R-:W-:-:S03]  /*0970*/  @P1 SHF.L.U32 R80, R80, 0x10, RZ ;  /* 0x0000001050501819 */ /* 0x000fc600000006ff */
[----:B------:R-:W1:Y:S08]  /*0980*/  @P1 LDC R82, c[0x0][0x40c] ;  /* 0x00010300ff521b82 */ /* 0x000e700000000800 */
[----:B------:R-:W4:Y:S08]  /*0990*/  @P1 LDC R84, c[0x0][0x40c] ;  /* 0x00010300ff541b82 */ /* 0x000f300000000800 */
[----:B------:R-:W4:Y:S08]  /*09a0*/  @P1 LDC R85, c[0x0][0x40c] ;  /* 0x00010300ff551b82 */ /* 0x000f300000000800 */
[----:B0-----:R-:W3:Y:S08]  /*09b0*/  @P1 LDC R67, c[0x0][0x40c] ;  /* 0x00010300ff431b82 */ /* 0x001ef00000000800 */
[----:B------:R-:W0:Y:S01]  /*09c0*/  @P1 LDC R66, c[0x0][0x40c] ;  /* 0x00010300ff421b82 */ /* 0x000e220000000800 */
[----:B--2---:R-:W-:Y:S01]  /*09d0*/  @P1 FFMA.FTZ R41, R80, R83, R41 ;  /* 0x0000005350291223 */ /* 0x004fe20000010029 */
[----:B-1----:R-:W-:Y:S01]  /*09e0*/  @P1 FFMA.FTZ R40, R81, R82, R40 ;  /* 0x0000005251281223 */ /* 0x002fe20000010028 */
[----:B------:R-:W-:-:S05]  /*09f0*/  @P1 PRMT R80, R37, 0x7632, R80 ;  /* 0x0000763225501816 */ /* 0x000fca0000000050 */
[----:B------:R-:W1:Y:S01]  /*0a00*/  @P1 LDC R82, c[0x0][0x40c] ;  /* 0x00010300ff521b82 */ /* 0x000e620000000800 */
[----:B------:R-:W-:Y:S02]  /*0a10*/  @P1 SHF.L.U32 R81, R37, 0x10, RZ ;  /* 0x0000001025511819 */ /* 0x000fe400000006ff */
[----:B------:R-:W-:-:S03]  /*0a20*/  @P1 SHF.L.U32 R80, R80, 0x10, RZ ;  /* 0x0000001050501819 */ /* 0x000fc600000006ff */
[----:B----4-:R-:W-:Y:S01]  /*0a30*/  @P1 FFMA.FTZ R42, R81, R84, R42 ;  /* 0x00000054512a1223 */ /* 0x010fe2000001002a */
[----:B------:R-:W-:Y:S01]  /*0a40*/  @P1 SHF.L.U32 R81, R38, 0x10, RZ ;  /* 0x0000001026511819 */ /* 0x000fe200000006ff */
[----:B------:R-:W2:Y:S01]  /*0a50*/  @P1 LDC R83, c[0x0][0x40c] ;  /* 0x00010300ff531b82 */ /* 0x000ea20000000800 */
[----:B------:R-:W-:Y:S01]  /*0a60*/  @P1 FFMA.FTZ R43, R80, R85, R43 ;  /* 0x00000055502b1223 */ /* 0x000fe2000001002b */
[----:B------:R-:W-:Y:S02]  /*0a70*/  @P1 PRMT R80, R38, 0x7632, R80 ;  /* 0x0000763226501816 */ /* 0x000fe40000000050 */
[----:B---3--:R-:W-:Y:S01]  /*0a80*/  @P1 FFMA.FTZ R44, R81, R67, R44 ;  /* 0x00000043512c1223 */ /* 0x008fe2000001002c */
[C---:B------:R-:W-:Y:S02]  /*0a90*/  @P1 PRMT R81, R39.reuse, 0x7632, R81 ;  /* 0x0000763227511816 */ /* 0x040fe40000000051 */
[----:B------:R-:W-:Y:S02]  /*0aa0*/  @P1 SHF.L.U32 R80, R80, 0x10, RZ ;  /* 0x0000001050501819 */ /* 0x000fe400000006ff */
[----:B------:R-:W-:-:S03]  /*0ab0*/  @P1 SHF.L.U32 R67, R39, 0x10, RZ ;  /* 0x0000001027431819 */ /* 0x000fc600000006ff */
[----:B0-----:R-:W-:Y:S01]  /*0ac0*/  @P1 FFMA.FTZ R45, R80, R66, R45 ;  /* 0x00000042502d1223 */ /* 0x001fe2000001002d */
[----:B------:R-:W-:Y:S01]  /*0ad0*/  @P1 SHF.L.U32 R66, R81, 0x10, RZ ;  /* 0x0000001051421819 */ /* 0x000fe200000006ff */
[----:B-1----:R-:W-:-:S04]  /*0ae0*/  @P1 FFMA.FTZ R46, R67, R82, R46 ;  /* 0x00000052432e1223 */ /* 0x002fc8000001002e */
[----:B--2---:R-:W-:Y:S01]  /*0af0*/  @P1 FFMA.FTZ R47, R66, R83, R47 ;  /* 0x00000053422f1223 */ /* 0x004fe2000001002f */
[----:B------:R-:W-:Y:S06]  /*0b00*/  BRA `(.L_x_6181) ;  /* 0x00000000008c7947 */ /* 0x000fec0003800000 */
.L_x_6180:
[----:B------:R-:W0:Y:S01]  /*0b10*/  @UP2 LDCU UR4, c[0x0][0x40c] ;  /* 0x00008180ff0427ac */ /* 0x000e220008000800 */
[----:B-----5:R-:W-:Y:S01]  /*0b20*/  @P3 IMAD.U32 R41, R36, 0x10000, RZ ;  /* 0x0001000024293824 */ /* 0x020fe200078e00ff */
[----:B------:R-:W-:Y:S01]  /*0b30*/  MOV R40, RZ ;  /* 0x000000ff00287202 */ /* 0x000fe20000000f00 */
[----:B------:R-:W-:Y:S01]  /*0b40*/  HFMA2 R42, -RZ, RZ, 0, 0 ;  /* 0x00000000ff2a7431 */ /* 0x000fe200000001ff */
[----:B------:R-:W1:Y:S01]  /*0b50*/  @UP2 LDCU UR24, c[0x0][0x40c] ;  /* 0x00008180ff1827ac */ /* 0x000e620008000800 */
[----:B------:R-:W-:Y:S02]  /*0b60*/  @P3 SHF.L.U32 R45, R38, 0x10, RZ ;  /* 0x00000010262d3819 */ /* 0x000fe400000006ff */
[----:B------:R-:W-:Y:S02]  /*0b70*/  CS2R R46, SRZ ;  /* 0x00000000002e7805 */ /* 0x000fe4000001ff00 */
[----:B------:R-:W-:Y:S01]  /*0b80*/  @P3 PRMT R66, R36, 0x7632, R66 ;  /* 0x0000763224423816 */ /* 0x000fe20000000042 */
[----:B------:R-:W2:Y:S01]  /*0b90*/  @UP2 LDCU UR7, c[0x0][0x40c] ;  /* 0x00008180ff0727ac */ /* 0x000ea20008000800 */
[----:B------:R-:W-:-:S02]  /*0ba0*/  @P3 PRMT R67, R37, 0x7632, R67 ;  /* 0x0000763225433816 */ /* 0x000fc40000000043 */
[----:B------:R-:W-:Y:S01]  /*0bb0*/  @P3 PRMT R80, R38, 0x7632, R80 ;  /* 0x0000763226503816 */ /* 0x000fe20000000050 */
[----:B------:R-:W3:Y:S01]  /*0bc0*/  @UP2 LDCU UR5, c[0x0][0x40c] ;  /* 0x00008180ff0527ac */ /* 0x000ee20008000800 */
[----:B------:R-:W-:Y:S02]  /*0bd0*/  @P3 PRMT R81, R39, 0x7632, R81 ;  /* 0x0000763227513816 */ /* 0x000fe40000000051 */
[----:B------:R-:W-:Y:S01]  /*0be0*/  MOV R44, RZ ;  /* 0x000000ff002c7202 */ /* 0x000fe20000000f00 */
[----:B------:R-:W4:Y:S01]  /*0bf0*/  @UP2 LDCU UR23, c[0x0][0x40c] ;  /* 0x00008180ff1727ac */ /* 0x000f220008000800 */
[----:B------:R-:W-:Y:S01]  /*0c00*/  @P3 SHF.L.U32 R43, R37, 0x10, RZ ;  /* 0x00000010252b3819 */ /* 0x000fe200000006ff */
[----:B0-----:R-:W-:Y:S01]  /*0c10*/  @P3 FMUL.FTZ R40, R41, UR4 ;  /* 0x0000000429283c20 */ /* 0x001fe20008410000 */
[----:B------:R-:W-:Y:S01]  /*0c20*/  HFMA2 R41, -RZ, RZ, 0, 0 ;  /* 0x00000000ff297431 */ /* 0x000fe200000001ff */
[----:B------:R-:W0:Y:S01]  /*0c30*/  @UP2 LDCU UR25, c[0x0][0x40c] ;  /* 0x00008180ff1927ac */ /* 0x000e220008000800 */
[----:B------:R-:W-:Y:S01]  /*0c40*/  @P3 SHF.L.U32 R82, R39, 0x10, RZ ;  /* 0x0000001027523819 */ /* 0x000fe200000006ff */
[----:B-1----:R-:W-:Y:S01]  /*0c50*/  @P3 FMUL.FTZ R44, R45, UR24 ;  /* 0x000000182d2c3c20 */ /* 0x002fe20008410000 */
[----:B------:R-:W-:Y:S01]  /*0c60*/  HFMA2 R45, -RZ, RZ, 0, 0 ;  /* 0x00000000ff2d7431 */ /* 0x000fe200000001ff */
[----:B------:R-:W1:Y:S01]  /*0c70*/  @UP2 LDCU UR26, c[0x0][0x40c] ;  /* 0x00008180ff1a27ac */ /* 0x000e620008000800 */
[----:B------:R-:W-:Y:S01]  /*0c80*/  @P3 SHF.L.U32 R66, R66, 0x10, RZ ;  /* 0x0000001042423819 */ /* 0x000fe200000006ff */
[----:B------:R-:W-:Y:S01]  /*0c90*/  @P3 IMAD.U32 R81, R81, 0x10000, RZ ;  /* 0x0001000051513824 */ /* 0x000fe200078e00ff */
[----:B------:R-:W-:Y:S01]  /*0ca0*/  @P3 SHF.L.U32 R67, R67, 0x10, RZ ;  /* 0x0000001043433819 */ /* 0x000fe200000006ff */
[----:B------:R-:W1:Y:S01]  /*0cb0*/  @UP2 LDCU UR4, c[0x0][0x40c] ;  /* 0x00008180ff0427ac */ /* 0x000e620008000800 */
[----:B------:R-:W-:Y:S01]  /*0cc0*/  @P3 SHF.L.U32 R80, R80, 0x10, RZ ;  /* 0x0000001050503819 */ /* 0x000fe200000006ff */
[----:B--2---:R-:W-:Y:S01]  /*0cd0*/  @P3 FMUL.FTZ R42, R43, UR7 ;  /* 0x000000072b2a3c20 */ /* 0x004fe20008410000 */
[----:B------:R-:W-:Y:S01]  /*0ce0*/  MOV R43, RZ ;  /* 0x000000ff002b7202 */ /* 0x000fe20000000f00 */
[----:B---3--:R-:W-:Y:S01]  /*0cf0*/  @P3 FMUL.FTZ R41, R66, UR5 ;  /* 0x0000000542293c20 */ /* 0x008fe20008410000 */
[----:B----4-:R-:W-:Y:S01]  /*0d00*/  @P3 FMUL.FTZ R43, R67, UR23 ;  /* 0x00000017432b3c20 */ /* 0x010fe20008410000 */
[----:B0-----:R-:W-:Y:S01]  /*0d10*/  @P3 FMUL.FTZ R45, R80, UR25 ;  /* 0x00000019502d3c20 */ /* 0x001fe20008410000 */
[----:B-1----:R-:W-:Y:S01]  /*0d20*/  @P3 FMUL.FTZ R46, R82, UR26 ;  /* 0x0000001a522e3c20 */ /* 0x002fe20008410000 */
[----:B------:R-:W-:-:S07]  /*0d30*/  @P3 FMUL.FTZ R47, R81, UR4 ;  /* 0x00000004512f3c20 */ /* 0x000fce0008410000 */
.L_x_6181:
[----:B------:R-:W0:Y:S01]  /*0d40*/  LDC.64 R66, c[0x0][0x3a8] ;  /* 0x0000ea00ff427b82 */ /* 0x000e220000000a00 */
[----:B------:R-:W-:Y:S01]  /*0d50*/  IADD3 R65, PT, PT, R65, 0x80, RZ ;  /* 0x0000008041417810 */ /* 0x000fe20007ffe0ff */
[C---:B0-----:R-:W-:Y:S01]  /*0d60*/  IMAD.WIDE.U32 R66, R64.reuse, 0x20, R66 ;  /* 0x0000002040427825 */ /* 0x041fe200078e0042 */
[----:B------:R-:W-:-:S04]  /*0d70*/  IADD3 R64, PT, PT, R64, 0x80, RZ ;  /* 0x0000008040407810 */ /* 0x000fc80007ffe0ff */
[----:B------:R0:W-:Y:S04]  /*0d80*/  STG.E.128 desc[UR12][R66.64], R40 ;  /* 0x0000002842007986 */ /* 0x0001e8000c101d0c */
[----:B------:R0:W-:Y:S02]  /*0d90*/  STG.E.128 desc[UR12][R66.64+0x10], R44 ;  /* 0x0000102c42007986 */ /* 0x0001e4000c101d0c */
.L_x_6178:
[----:B------:R-:W-:Y:S05]  /*0da0*/  BSYNC.RECONVERGENT B0 ;  /* 0x0000000000007941 */ /* 0x000fea0003800200 */
.L_x_6177:
        /* <DEDUP_REMOVED lines=9> */
.L_x_6184:
[----:B------:R-:W-:Y:S05]  /*0e40*/  BRA.U !UP0, `(.L_x_6185) ;  /* 0x0000000108887547 */ /* 0x000fea000b800000 */
[----:B0-----:R-:W0:Y:S02]  /*0e50*/  LDC.64 R66, c[0x0][0x3a0] ;  /* 0x0000e800ff427b82 */ /* 0x001e240000000a00 */
        /* <DEDUP_REMOVED lines=33> */
.L_x_6185:
[----:B------:R-:W1:Y:S01]  /*1070*/  @UP2 LDCU UR4, c[0x0][0x40c] ;  /* 0x00008180ff0427ac */ /* 0x000e620008000800 */
[----:B-----5:R-:W-:Y:S01]  /*1080*/  @P3 SHF.L.U32 R49, R36, 0x10, RZ ;  /* 0x0000001024313819 */ /* 0x020fe200000006ff */
[----:B------:R-:W-:Y:S01]  /*1090*/  @P3 IMAD.U32 R53, R38, 0x10000, RZ ;  /* 0x0001000026353824 */ /* 0x000fe200078e00ff */
[----:B------:R-:W-:Y:S01]  /*10a0*/  MOV R48, RZ ;  /* 0x000000ff00307202 */ /* 0x000fe20000000f00 */
[----:B------:R-:W2:Y:S01]  /*10b0*/  @UP2 LDCU UR24, c[0x0][0x40c] ;  /* 0x00008180ff1827ac */ /* 0x000ea20008000800 */
[----:B0-----:R-:W-:Y:S01]  /*10c0*/  @P3 PRMT R66, R36, 0x7632, R66 ;  /* 0x0000763224423816 */ /* 0x001fe20000000042 */
[----:B------:R-:W-:Y:S01]  /*10d0*/  HFMA2 R50, -RZ, RZ, 0, 0 ;  /* 0x00000000ff327431 */ /* 0x000fe200000001ff */
[----:B------:R-:W-:Y:S01]  /*10e0*/  @P3 PRMT R67, R37, 0x7632, R67 ;  /* 0x0000763225433816 */ /* 0x000fe20000000043 */
[----:B------:R-:W0:Y:S01]  /*10f0*/  @UP2 LDCU UR7, c[0x0][0x40c] ;  /* 0x00008180ff0727ac */ /* 0x000e220008000800 */
[----:B------:R-:W-:Y:S02]  /*1100*/  @P3 PRMT R80, R38, 0x7632, R80 ;  /* 0x0000763226503816 */ /* 0x000fe40000000050 */
[----:B------:R-:W-:-:S02]  /*1110*/  CS2R R54, SRZ ;  /* 0x0000000000367805 */ /* 0x000fc4000001ff00 */
[----:B------:R-:W-:Y:S01]  /*1120*/  @P3 PRMT R81, R39, 0x7632, R81 ;  /* 0x0000763227513816 */ /* 0x000fe20000000051 */
[----:B------:R-:W3:Y:S01]  /*1130*/  @UP2 LDCU UR5, c[0x0][0x40c] ;  /* 0x00008180ff0527ac */ /* 0x000ee20008000800 */
[----:B------:R-:W-:Y:S02]  /*1140*/  MOV R52, RZ ;  /* 0x000000ff00347202 */ /* 0x000fe40000000f00 */
[----:B------:R-:W-:Y:S01]  /*1150*/  @P3 SHF.L.U32 R51, R37, 0x10, RZ ;  /* 0x0000001025333819 */ /* 0x000fe200000006ff */
[----:B------:R-:W4:Y:S01]  /*1160*/  @UP2 LDCU UR23, c[0x0][0x40c] ;  /* 0x00008180ff1727ac */ /* 0x000f220008000800 */
[----:B------:R-:W-:Y:S01]  /*1170*/  @P3 SHF.L.U32 R82, R39, 0x10, RZ ;  /* 0x0000001027523819 */ /* 0x000fe200000006ff */
[----:B-1----:R-:W-:Y:S01]  /*1180*/  @P3 FMUL.FTZ R48, R49, UR4 ;  /* 0x0000000431303c20 */ /* 0x002fe20008410000 */
[----:B------:R-:W-:Y:S01]  /*1190*/  HFMA2 R49, -RZ, RZ, 0, 0 ;  /* 0x00000000ff317431 */ /* 0x000fe200000001ff */
[----:B------:R-:W1:Y:S01]  /*11a0*/  @UP2 LDCU UR25, c[0x0][0x40c] ;  /* 0x00008180ff1927ac */ /* 0x000e620008000800 */
[----:B------:R-:W-:Y:S01]  /*11b0*/  @P3 SHF.L.U32 R66, R66, 0x10, RZ ;  /* 0x0000001042423819 */ /* 0x000fe200000006ff */
[----:B--2---:R-:W-:Y:S01]  /*11c0*/  @P3 FMUL.FTZ R52, R53, UR24 ;  /* 0x0000001835343c20 */ /* 0x004fe20008410000 */
[----:B------:R-:W-:Y:S01]  /*11d0*/  HFMA2 R53, -RZ, RZ, 0, 0 ;  /* 0x00000000ff357431 */ /* 0x000fe200000001ff */
[----:B------:R-:W2:Y:S01]  /*11e0*/  @UP2 LDCU UR26, c[0x0][0x40c] ;  /* 0x00008180ff1a27ac */ /* 0x000ea20008000800 */
[----:B------:R-:W-:Y:S01]  /*11f0*/  @P3 SHF.L.U32 R67, R67, 0x10, RZ ;  /* 0x0000001043433819 */ /* 0x000fe200000006ff */
[----:B0-----:R-:W-:Y:S01]  /*1200*/  @P3 FMUL.FTZ R50, R51, UR7 ;  /* 0x0000000733323c20 */ /* 0x001fe20008410000 */
[----:B------:R-:W-:Y:S01]  /*1210*/  @P3 SHF.L.U32 R80, R80, 0x10, RZ ;  /* 0x0000001050503819 */ /* 0x000fe200000006ff */
[----:B------:R-:W0:Y:S01]  /*1220*/  @UP2 LDCU UR4, c[0x0][0x40c] ;  /* 0x00008180ff0427ac */ /* 0x000e220008000800 */
[----:B------:R-:W-:Y:S01]  /*1230*/  @P3 SHF.L.U32 R81, R81, 0x10, RZ ;  /* 0x0000001051513819 */ /* 0x000fe200000006ff */
[----:B---3--:R-:W-:Y:S01]  /*1240*/  @P3 FMUL.FTZ R49, R66, UR5 ;  /* 0x0000000542313c20 */ /* 0x008fe20008410000 */
[----:B------:R-:W-:Y:S01]  /*1250*/  MOV R51, RZ ;  /* 0x000000ff00337202 */ /* 0x000fe20000000f00 */
[----:B----4-:R-:W-:Y:S01]  /*1260*/  @P3 FMUL.FTZ R51, R67, UR23 ;  /* 0x0000001743333c20 */ /* 0x010fe20008410000 */
[----:B-1----:R-:W-:Y:S01]  /*1270*/  @P3 FMUL.FTZ R53, R80, UR25 ;  /* 0x0000001950353c20 */ /* 0x002fe20008410000 */
[----:B--2---:R-:W-:Y:S01]  /*1280*/  @P3 FMUL.FTZ R54, R82, UR26 ;  /* 0x0000001a52363c20 */ /* 0x004fe20008410000 */
[----:B0-----:R-:W-:-:S07]  /*1290*/  @P3 FMUL.FTZ R55, R81, UR4 ;  /* 0x0000000451373c20 */ /* 0x001fce0008410000 */
.L_x_6186:
[----:B------:R-:W0:Y:S01]  /*12a0*/  LDC.64 R66, c[0x0][0x3a8] ;  /* 0x0000ea00ff427b82 */ /* 0x000e220000000a00 */
[----:B------:R-:W-:Y:S01]  /*12b0*/  IADD3 R65, PT, PT, R65, 0x80, RZ ;  /* 0x0000008041417810 */ /* 0x000fe20007ffe0ff */
[----:B0-----:R-:W-:-:S04]  /*12c0*/  IMAD.WIDE.U32 R66, R64, 0x20, R66 ;  /* 0x0000002040427825 */ /* 0x001fc800078e0042 */
[----:B------:R-:W-:Y:S01]  /*12d0*/  VIADD R64, R64, 0x80 ;  /* 0x0000008040407836 */ /* 0x000fe20000000000 */
[----:B------:R1:W-:Y:S04]  /*12e0*/  STG.E.128 desc[UR12][R66.64], R48 ;  /* 0x0000003042007986 */ /* 0x0003e8000c101d0c */
[----:B------:R1:W-:Y:S02]  /*12f0*/  STG.E.128 desc[UR12][R66.64+0x10], R52 ;  /* 0x0000103442007986 */ /* 0x0003e4000c101d0c */
.L_x_6183:
[----:B------:R-:W-:Y:S05]  /*1300*/  BSYNC.RECONVERGENT B0 ;  /* 0x0000000000007941 */ /* 0x000fea0003800200 */
.L_x_6182:
        /* <DEDUP_REMOVED lines=9> */
.L_x_6189:
[----:B------:R-:W-:Y:S05]  /*13a0*/  BRA.U !UP0, `(.L_x_6190) ;  /* 0x0000000108887547 */ /* 0x000fea000b800000 */
[----:B01----:R-:W0:Y:S02]  /*13b0*/  LDC.64 R66, c[0x0][0x3a0] ;  /* 0x0000e800ff427b82 */ /* 0x003e240000000a00 */
[----:B0-----:R-:W-:-:S05]  /*13c0*/  IMAD.WIDE.U32 R66, R64, 0x20, R66 ;  /* 0x0000002040427825 */ /* 0x001fca00078e0042 */
[----:B------:R-:W2:Y:S04]  /*13d0*/  LDG.E.128 R56, desc[UR12][R66.64] ;  /* 0x0000000c42387981 */ /* 0x000ea8000c1e1d00 */
[----:B------:R0:W3:Y:S01]  /*13e0*/  LDG.E.128 R60, desc[UR12][R66.64+0x10] ;  /* 0x0000100c423c7981 */ /* 0x0000e2000c1e1d00 */
[----:B------:R-:W-:-:S13]  /*13f0*/  ISETP.LT.AND P3, PT, RZ, UR21, PT ;  /* 0x00000015ff007c0c */ /* 0x000fda000bf61270 */
[----:B------:R-:W2:Y:S01]  /*1400*/  @P3 LDC R83, c[0x0][0x40c] ;  /* 0x00010300ff533b82 */ /* 0x000ea20000000800 */
[C---:B-----5:R-:W-:Y:S02]  /*1410*/  @P3 PRMT R65, R36.reuse, 0x7632, R65 ;  /* 0x0000763224413816 */ /* 0x060fe40000000041 */
[----:B------:R-:W-:Y:S02]  /*1420*/  @P3 SHF.L.U32 R81, R36, 0x10, RZ ;  /* 0x0000001024513819 */ /* 0x000fe400000006ff */
[----:B------:R-:W-:Y:S02]  /*1430*/  @P3 SHF.L.U32 R82, R65, 0x10, RZ ;  /* 0x0000001041523819 */ /* 0x000fe400000006ff */
[C---:B------:R-:W-:Y:S01]  /*1440*/  @P3 SHF.L.U32 R65, R37.reuse, 0x10, RZ ;  /* 0x0000001025413819 */ /* 0x040fe200000006ff */
[----:B------:R-:W1:Y:S01]  /*1450*/  @P3 LDC R84, c[0x0][0x40c] ;  /* 0x00010300ff543b82 */ /* 0x000e620000000800 */
[----:B0-----:R-:W-:Y:S02]  /*1460*/  @P3 PRMT R66, R37, 0x7632, R66 ;  /* 0x0000763225423816 */ /* 0x001fe40000000042 */
[----:B------:R-:W-:-:S02]  /*1470*/  @P3 SHF.L.U32 R67, R38, 0x10, RZ ;  /* 0x0000001026433819 */ /* 0x000fc400000006ff */
[----:B------:R-:W-:-:S03]  /*1480*/  @P3 SHF.L.U32 R66, R66, 0x10, RZ ;  /* 0x0000001042423819 */ /* 0x000fc600000006ff */
[----:B------:R-:W0:Y:S08]  /*1490*/  @P3 LDC R85, c[0x0][0x40c] ;  /* 0x00010300ff553b82 */ /* 0x000e300000000800 */
[----:B------:R-:W4:Y:S01]  /*14a0*/  @P3 LDC R80, c[0x0][0x40c] ;  /* 0x00010300ff503b82 */ /* 0x000f220000000800 */
[----:B--2---:R-:W-:Y:S01]  /*14b0*/  @P3 FFMA.FTZ R56, R81, R83, R56 ;  /* 0x0000005351383223 */ /* 0x004fe20000010038 */
[----:B-1----:R-:W-:-:S06]  /*14c0*/  @P3 FFMA.FTZ R57, R82, R84, R57 ;  /* 0x0000005452393223 */ /* 0x002fcc0000010039 */
[----:B------:R-:W3:Y:S01]  /*14d0*/  @P3 LDC R81, c[0x0][0x40c] ;  /* 0x00010300ff513b82 */ /* 0x000ee20000000800 */
[----:B0-----:R-:W-:Y:S01]  /*14e0*/  @P3 FFMA.FTZ R58, R65, R85, R58 ;  /* 0x00000055413a3223 */ /* 0x001fe2000001003a */
[----:B----4-:R-:W-:Y:S01]  /*14f0*/  @P3 FFMA.FTZ R59, R66, R80, R59 ;  /* 0x00000050423b3223 */ /* 0x010fe2000001003b */
[----:B------:R-:W-:-:S04]  /*1500*/  @P3 PRMT R66, R38, 0x7632, R66 ;  /* 0x0000763226423816 */ /* 0x000fc80000000042 */
[----:B------:R-:W-:Y:S01]  /*1510*/  @P3 SHF.L.U32 R66, R66, 0x10, RZ ;  /* 0x0000001042423819 */ /* 0x000fe200000006ff */
[----:B------:R-:W0:Y:S08]  /*1520*/  @P3 LDC R82, c[0x0][0x40c] ;  /* 0x00010300ff523b82 */ /* 0x000e300000000800 */
[----:B------:R-:W1:Y:S08]  /*1530*/  @P3 LDC R65, c[0x0][0x40c] ;  /* 0x00010300ff413b82 */ /* 0x000e700000000800 */
[----:B------:R-:W2:Y:S01]  /*1540*/  @P3 LDC R83, c[0x0][0x40c] ;  /* 0x00010300ff533b82 */ /* 0x000ea20000000800 */
[----:B---3--:R-:W-:Y:S01]  /*1550*/  @P3 FFMA.FTZ R60, R67, R81, R60 ;  /* 0x00000051433c3223 */ /* 0x008fe2000001003c */
[----:B------:R-:W-:-:S02]  /*1560*/  @P3 PRMT R67, R39, 0x7632, R67 ;  /* 0x0000763227433816 */ /* 0x000fc40000000043 */
[----:B------:R-:W-:Y:S01]  /*1570*/  @P3 SHF.L.U32 R81, R39, 0x10, RZ ;  /* 0x0000001027513819 */ /* 0x000fe200000006ff */
[----:B0-----:R-:W-:Y:S01]  /*1580*/  @P3 FFMA.FTZ R61, R66, R82, R61 ;  /* 0x00000052423d3223 */ /* 0x001fe2000001003d */
[----:B------:R-:W-:-:S03]  /*1590*/  @P3 SHF.L.U32 R66, R67, 0x10, RZ ;  /* 0x0000001043423819 */ /* 0x000fc600000006ff */
[----:B-1----:R-:W-:Y:S02]  /*15a0*/  @P3 FFMA.FTZ R62, R81, R65, R62 ;  /* 0x00000041513e3223 */ /* 0x002fe4000001003e */
[----:B--2---:R-:W-:Y:S01]  /*15b0*/  @P3 FFMA.FTZ R63, R66, R83, R63 ;  /* 0x00000053423f3223 */ /* 0x004fe2000001003f */
[----:B------:R-:W-:Y:S06]  /*15c0*/  BRA `(.L_x_6191) ;  /* 0x00000000008c7947 */ /* 0x000fec0003800000 */
.L_x_6190:
[----:B------:R-:W2:Y:S01]  /*15d0*/  @UP2 LDCU UR4, c[0x0][0x40c] ;  /* 0x00008180ff0427ac */ /* 0x000ea20008000800 */
[C---:B-----5:R-:W-:Y:S01]  /*15e0*/  @P3 SHF.L.U32 R57, R36.reuse, 0x10, RZ ;  /* 0x0000001024393819 */ /* 0x060fe200000006ff */
[----:B------:R-:W-:Y:S01]  /*15f0*/  IMAD.MOV.U32 R58, RZ, RZ, RZ ;  /* 0x000000ffff3a7224 */ /* 0x000fe200078e00ff */
[----:B------:R-:W-:Y:S01]  /*1600*/  MOV R56, RZ ;  /* 0x000000ff00387202 */ /* 0x000fe20000000f00 */
[----:B------:R-:W3:Y:S01]  /*1610*/  @UP2 LDCU UR7, c[0x0][0x40c] ;  /* 0x00008180ff0727ac */ /* 0x000ee20008000800 */
[C---:B------:R-:W-:Y:S01]  /*1620*/  @P3 SHF.L.U32 R59, R37.reuse, 0x10, RZ ;  /* 0x00000010253b3819 */ /* 0x040fe200000006ff */
[----:B------:R-:W-:Y:S01]  /*1630*/  HFMA2 R60, -RZ, RZ, 0, 0 ;  /* 0x00000000ff3c7431 */ /* 0x000fe200000001ff */
[----:B------:R-:W-:Y:S01]  /*1640*/  @P3 PRMT R65, R36, 0x7632, R65 ;  /* 0x0000763224413816 */ /* 0x000fe20000000041 */
[----:B------:R-:W4:Y:S01]  /*1650*/  @UP2 LDCU UR24, c[0x0][0x40c] ;  /* 0x00008180ff1827ac */ /* 0x000f220008000800 */
[----:B01----:R-:W-:Y:S02]  /*1660*/  @P3 PRMT R66, R37, 0x7632, R66 ;  /* 0x0000763225423816 */ /* 0x003fe40000000042 */
[----:B------:R-:W-:-:S02]  /*1670*/  CS2R R62, SRZ ;  /* 0x00000000003e7805 */ /* 0x000fc4000001ff00 */
[C---:B------:R-:W-:Y:S01]  /*1680*/  @P3 PRMT R67, R38.reuse, 0x7632, R67 ;  /* 0x0000763226433816 */ /* 0x040fe20000000043 */
[----:B------:R-:W0:Y:S01]  /*1690*/  @UP2 LDCU UR5, c[0x0][0x40c] ;  /* 0x00008180ff0527ac */ /* 0x000e220008000800 */
[C---:B------:R-:W-:Y:S02]  /*16a0*/  @P3 PRMT R80, R39.reuse, 0x7632, R80 ;  /* 0x0000763227503816 */ /* 0x040fe40000000050 */
[----:B------:R-:W-:Y:S01]  /*16b0*/  @P3 SHF.L.U32 R61, R38, 0x10, RZ ;  /* 0x00000010263d3819 */ /* 0x000fe200000006ff */
[----:B------:R-:W1:Y:S01]  /*16c0*/  @UP2 LDCU UR23, c[0x0][0x40c] ;  /* 0x00008180ff1727ac */ /* 0x000e620008000800 */
[----:B------:R-:W-:Y:S01]  /*16d0*/  @P3 SHF.L.U32 R81, R39, 0x10, RZ ;  /* 0x0000001027513819 */ /* 0x000fe200000006ff */
[----:B--2---:R-:W-:Y:S01]  /*16e0*/  @P3 FMUL.FTZ R56, R57, UR4 ;  /* 0x0000000439383c20 */ /* 0x004fe20008410000 */
[----:B------:R-:W-:Y:S01]  /*16f0*/  @P3 SHF.L.U32 R65, R65, 0x10, RZ ;  /* 0x0000001041413819 */ /* 0x000fe200000006ff */
[----:B------:R-:W2:Y:S01]  /*1700*/  @UP2 LDCU UR25, c[0x0][0x40c] ;  /* 0x00008180ff1927ac */ /* 0x000ea20008000800 */
[----:B------:R-:W-:Y:S01]  /*1710*/  @P3 SHF.L.U32 R66, R66, 0x10, RZ ;  /* 0x0000001042423819 */ /* 0x000fe200000006ff */
[----:B---3--:R-:W-:Y:S01]  /*1720*/  @P3 FMUL.FTZ R58, R59, UR7 ;  /* 0x000000073b3a3c20 */ /* 0x008fe20008410000 */
[----:B------:R-:W-:Y:S01]  /*1730*/  HFMA2 R59, -RZ, RZ, 0, 0 ;  /* 0x00000000ff3b7431 */ /* 0x000fe200000001ff */
[----:B------:R-:W3:Y:S01]  /*1740*/  @UP2 LDCU UR26, c[0x0][0x40c] ;  /* 0x00008180ff1a27ac */ /* 0x000ee20008000800 */
[----:B------:R-:W-:Y:S01]  /*1750*/  @P3 SHF.L.U32 R67, R67, 0x10, RZ ;  /* 0x0000001043433819 */ /* 0x000fe200000006ff */
[----:B----4-:R-:W-:Y:S01]  /*1760*/  @P3 FMUL.FTZ R60, R61, UR24 ;  /* 0x000000183d3c3c20 */ /* 0x010fe20008410000 */
[----:B------:R-:W-:Y:S01]  /*1770*/  @P3 SHF.L.U32 R80, R80, 0x10, RZ ;  /* 0x0000001050503819 */ /* 0x000fe200000006ff */
[----:B------:R-:W4:Y:S01]  /*1780*/  @UP2 LDCU UR4, c[0x0][0x40c] ;  /* 0x00008180ff0427ac */ /* 0x000f220008000800 */
[----:B------:R-:W-:Y:S01]  /*1790*/  MOV R57, RZ ;  /* 0x000000ff00397202 */ /* 0x000fe20000000f00 */
[----:B0-----:R-:W-:Y:S01]  /*17a0*/  @P3 FMUL.FTZ R57, R65, UR5 ;  /* 0x0000000541393c20 */ /* 0x001fe20008410000 */
[----:B------:R-:W-:Y:S01]  /*17b0*/  MOV R61, RZ ;  /* 0x000000ff003d7202 */ /* 0x000fe20000000f00 */
[----:B-1----:R-:W-:Y:S01]  /*17c0*/  @P3 FMUL.FTZ R59, R66, UR23 ;  /* 0x00000017423b3c20 */ /* 0x002fe20008410000 */
[----:B--2---:R-:W-:Y:S01]  /*17d0*/  @P3 FMUL.FTZ R61, R67, UR25 ;  /* 0x00000019433d3c20 */ /* 0x004fe20008410000 */
[----:B---3--:R-:W-:Y:S01]  /*17e0*/  @P3 FMUL.FTZ R62, R81, UR26 ;  /* 0x0000001a513e3c20 */ /* 0x008fe20008410000 */
[----:B----4-:R-:W-:-:S07]  /*17f0*/  @P3 FMUL.FTZ R63, R80, UR4 ;  /* 0x00000004503f3c20 */ /* 0x010fce0008410000 */
.L_x_6191:
[----:B------:R-:W0:Y:S02]  /*1800*/  LDC.64 R66, c[0x0][0x3a8] ;  /* 0x0000ea00ff427b82 */ /* 0x000e240000000a00 */
[----:B0-----:R-:W-:-:S05]  /*1810*/  IMAD.WIDE.U32 R66, R64, 0x20, R66 ;  /* 0x0000002040427825 */ /* 0x001fca00078e0042 */
[----:B------:R2:W-:Y:S04]  /*1820*/  STG.E.128 desc[UR12][R66.64], R56 ;  /* 0x0000003842007986 */ /* 0x0005e8000c101d0c */
[----:B------:R2:W-:Y:S02]  /*1830*/  STG.E.128 desc[UR12][R66.64+0x10], R60 ;  /* 0x0000103c42007986 */ /* 0x0005e4000c101d0c */
.L_x_6188:
[----:B------:R-:W-:Y:S05]  /*1840*/  BSYNC.RECONVERGENT B0 ;  /* 0x0000000000007941 */ /* 0x000fea0003800200 */
.L_x_6187:
[----:B------:R-:W-:Y:S01]  /*1850*/  FADD.FTZ R64, RZ, R40 ;  /* 0x00000028ff407221 */ /* 0x000fe20000010000 */
        /* <DEDUP_REMOVED lines=13> */
[----:B012---:R-:W-:-:S04]  /*1930*/  FADD.FTZ R67, R49, R64 ;  /* 0x0000004031437221 */ /* 0x007fc80000010000 */
        /* <DEDUP_REMOVED lines=94> */
.L_x_6193:
[----:B------:R-:W-:Y:S05]  /*1f20*/  BSYNC.RECONVERGENT B0 ;  /* 0x0000000000007941 */ /* 0x000fea0003800200 */
.L_x_6192:
        /* <DEDUP_REMOVED lines=12> */
.L_x_6195:
[----:B------:R-:W-:Y:S05]  /*1ff0*/  BSYNC.RECONVERGENT B0 ;  /* 0x0000000000007941 */ /* 0x000fea0003800200 */
.L_x_6194:
[----:B------:R-:W1:Y:S01]  /*2000*/  SHFL.DOWN PT, R81, R84, 0x2, 0x1f ;  /* 0x08401f0054517f89 */ /* 0x000e6200000e0000 */
[----:B------:R-:W-:Y:S01]  /*2010*/  ISETP.NE.AND P4, PT, R0, RZ, PT ;  /* 0x000000ff0000720c */ /* 0x000fe20003f85270 */
[----:B------:R-:W-:Y:S01]  /*2020*/  UISETP.GE.AND UP0, UPT, UR6, 0x1, UPT ;  /* 0x000000010600788c */ /* 0x000fe2000bf06270 */
[----:B------:R-:W-:Y:S01]  /*2030*/  ISETP.NE.AND P3, PT, RZ, UR19, PT ;  /* 0x00000013ff007c0c */ /* 0x000fe2000bf65270 */
[----:B0-----:R-:W0:Y:S04]  /*2040*/  SHFL.DOWN PT, R83, R64, 0x2, 0x1f ;  /* 0x08401f0040537f89 */ /* 0x001e2800000e0000 */
[----:B------:R-:W2:Y:S01]  /*2050*/  SHFL.DOWN PT, R82, R65, 0x2, 0x1f ;  /* 0x08401f0041527f89 */ /* 0x000ea200000e0000 */
[----:B-1----:R-:W-:Y:S01]  /*2060*/  IMAD.IADD R67, R81, 0x1, R84 ;  /* 0x0000000151437824 */ /* 0x002fe200078e0254 */
[----:B------:R-:W-:-:S02]  /*2070*/  I2FP.F32.S32 R86, R81 ;  /* 0x0000005100567245 */ /* 0x000fc40000201400 */
[----:B------:R-:W-:Y:S02]  /*2080*/  I2FP.F32.S32 R81, R84 ;  /* 0x0000005400517245 */ /* 0x000fe40000201400 */
        /* <DEDUP_REMOVED lines=16> */
[----:B------:R-:W1:Y:S01]  /*2190*/  SHFL.DOWN PT, R80, R65, 0x1, 0x1f ;  /* 0x08201f0041507f89 */ /* 0x000e6200000e0000 */
[----:B------:R-:W2:Y:S04]  /*21a0*/  LDC R84, c[0x0][0x448] ;  /* 0x00011200ff547b82 */ /* 0x000ea80000000800 */
        /* <DEDUP_REMOVED lines=14> */
[----:B-1----:R-:W-:-:S05]  /*2290*/  FMUL.FTZ R82, R81, R81 ;  /* 0x0000005151527220 */ /* 0x002fca0000410000 */
[----:B------:R-:W-:Y:S01]  /*22a0*/  FSEL R83, R82, RZ, P3 ;  /* 0x000000ff52537208 */ /* 0x000fe20001800000 */
[----:B--2---:R-:W-:Y:S01]  /*22b0*/  FFMA.FTZ R82, R85, UR20, R84 ;  /* 0x0000001455527c23 */ /* 0x004fe20008010054 */
[----:B------:R-:W-:-:S03]  /*22c0*/  MOV R85, UR18 ;  /* 0x0000001200557c02 */ /* 0x000fc60008000f00 */
        /* <DEDUP_REMOVED lines=14> */
[----:B-1----:R-:W-:-:S04]  /*23b0*/  MOV R64, UR5 ;  /* 0x0000000500407c02 */ /* 0x002fc80008000f00 */
[----:B------:R-:W-:Y:S01]  /*23c0*/  LEA.HI.SX32 R83, R64, R79, 0x1d ;  /* 0x0000004f40537211 */ /* 0x000fe200078feaff */
[----:B------:R-:W-:Y:S06]  /*23d0*/  @!P0 BRA `(.L_x_6198) ;  /* 0x0000000000c08947 */ /* 0x000fec0003800000 */
[--C-:B------:R-:W-:Y:S01]  /*23e0*/  FADD.FTZ R85, R41, -R84.reuse ;  /* 0x8000005429557221 */ /* 0x100fe20000010000 */
[--C-:B------:R-:W-:Y:S01]  /*23f0*/  FADD.FTZ R65, R40, -R84.reuse ;  /* 0x8000005428417221 */ /* 0x100fe20000010000 */
[----:B------:R-:W-:Y:S02]  /*2400*/  SHF.L.U32 R66, R9, 0x10, RZ ;  /* 0x0000001009427819 */ /* 0x000fe400000006ff */
[----:B------:R-:W-:Y:S01]  /*2410*/  SHF.L.U32 R80, R8, 0x10, RZ ;  /* 0x0000001008507819 */ /* 0x000fe200000006ff */
[C---:B------:R-:W-:Y:S01]  /*2420*/  FMUL.FTZ R85, R82.reuse, R85 ;  /* 0x0000005552557220 */ /* 0x040fe20000410000 */
[----:B------:R-:W-:Y:S01]  /*2430*/  FMUL.FTZ R64, R82, R65 ;  /* 0x0000004152407220 */ /* 0x000fe20000410000 */
[----:B------:R-:W-:Y:S01]  /*2440*/  SHF.L.U32 R67, R12, 0x10, RZ ;  /* 0x000000100c437819 */ /* 0x000fe200000006ff */
[----:B------:R-:W-:Y:S01]  /*2450*/  FADD.FTZ R65, R42, -R84 ;  /* 0x800000542a417221 */ /* 0x000fe20000010000 */
[----:B------:R-:W-:Y:S01]  /*2460*/  SHF.L.U32 R81, R16, 0x10, RZ ;  /* 0x0000001010517819 */ /* 0x000fe200000006ff */
[----:B------:R-:W-:Y:S01]  /*2470*/  FFMA.FTZ R85, R85, R66, R80 ;  /* 0x0000004255557223 */ /* 0x000fe20000010050 */
[----:B------:R-:W-:Y:S01]  /*2480*/  SHF.L.U32 R66, R13, 0x10, RZ ;  /* 0x000000100d427819 */ /* 0x000fe200000006ff */
[----:B------:R-:W-:Y:S01]  /*2490*/  FMUL.FTZ R65, R82, R65 ;  /* 0x0000004152417220 */ /* 0x000fe20000410000 */
[----:B------:R-:W-:Y:S01]  /*24a0*/  SHF.L.U32 R80, R17, 0x10, RZ ;  /* 0x0000001011507819 */ /* 0x000fe200000006ff */
[----:B------:R-:W-:Y:S01]  /*24b0*/  FFMA.FTZ R64, R64, R67, R81 ;  /* 0x0000004340407223 */ /* 0x000fe20000010051 */
[--C-:B------:R-:W-:Y:S01]  /*24c0*/  FADD.FTZ R67, R43, -R84.reuse ;  /* 0x800000542b437221 */ /* 0x100fe20000010000 */
[----:B------:R-:W-:Y:S01]  /*24d0*/  SHF.L.U32 R86, R7, 0x10, RZ ;  /* 0x0000001007567819 */ /* 0x000fe200000006ff */
[----:B------:R-:W-:Y:S01]  /*24e0*/  FADD.FTZ R81, R44, -R84 ;  /* 0x800000542c517221 */ /* 0x000fe20000010000 */
[----:B------:R-:W-:Y:S01]  /*24f0*/  FFMA.FTZ R65, R65, R66, R80 ;  /* 0x0000004241417223 */ /* 0x000fe20000010050 */
[----:B------:R-:W-:Y:S01]  /*2500*/  SHF.L.U32 R66, R6, 0x10, RZ ;  /* 0x0000001006427819 */ /* 0x000fe200000006ff */
[----:B------:R-:W-:Y:S01]  /*2510*/  FMUL.FTZ R67, R82, R67 ;  /* 0x0000004352437220 */ /* 0x000fe20000410000 */
[----:B------:R-:W-:-:S02]  /*2520*/  SHF.L.U32 R80, R5, 0x10, RZ ;  /* 0x0000001005507819 */ /* 0x000fc400000006ff */
[----:B------:R-:W-:Y:S01]  /*2530*/  SHF.L.U32 R88, R4, 0x10, RZ ;  /* 0x0000001004587819 */ /* 0x000fe200000006ff */
[----:B------:R-:W-:Y:S01]  /*2540*/  FFMA.FTZ R86, R67, R86, R66 ;  /* 0x0000005643567223 */ /* 0x000fe20000010042 */
[----:B------:R-:W-:Y:S01]  /*2550*/  FMUL.FTZ R66, R82, R81 ;  /* 0x0000005152427220 */ /* 0x000fe20000410000 */
[----:B------:R-:W-:Y:S01]  /*2560*/  SHF.L.U32 R81, R18, 0x10, RZ ;  /* 0x0000001012517819 */ /* 0x000fe200000006ff */
[----:B------:R-:W-:Y:S01]  /*2570*/  IMAD.U32 R67, R14, 0x10000, RZ ;  /* 0x000100000e437824 */ /* 0x000fe200078e00ff */
        /* <DEDUP_REMOVED lines=8> */
[----:B------:R-:W-:Y:S01]  /*2600*/  FADD.FTZ R67, R46, -R84 ;  /* 0x800000542e437221 */ /* 0x000fe20000010000 */
[----:B------:R-:W-:Y:S02]  /*2610*/  SHF.L.U32 R80, R15, 0x10, RZ ;  /* 0x000000100f507819 */ /* 0x000fe400000006ff */
[----:B------:R-:W-:Y:S01]  /*2620*/  SHF.L.U32 R88, R19, 0x10, RZ ;  /* 0x0000001013587819 */ /* 0x000fe200000006ff */
[----:B------:R-:W-:Y:S01]  /*2630*/  FMUL.FTZ R67, R82, R67 ;  /* 0x0000004352437220 */ /* 0x000fe20000410000 */
[----:B------:R-:W-:-:S03]  /*2640*/  F2FP.BF16.F32.PACK_AB R66, R87, R66 ;  /* 0x000000425742723e */ /* 0x000fc600000010ff */
[----:B------:R-:W-:Y:S01]  /*2650*/  FFMA.FTZ R67, R67, R80, R88 ;  /* 0x0000005043437223 */ /* 0x000fe20000010058 */
[----:B------:R-:W-:Y:S02]  /*2660*/  SHF.L.U32 R80, R10, 0x10, RZ ;  /* 0x000000100a507819 */ /* 0x000fe400000006ff */
[----:B------:R-:W-:-:S05]  /*2670*/  SHF.L.U32 R88, R11, 0x10, RZ ;  /* 0x000000100b587819 */ /* 0x000fca00000006ff */
[----:B------:R-:W-:Y:S02]  /*2680*/  FFMA.FTZ R88, R81, R80, R88 ;  /* 0x0000005051587223 */ /* 0x000fe40000010058 */
[----:B------:R-:W0:Y:S03]  /*2690*/  LDC.64 R80, c[0x0][0x428] ;  /* 0x00010a00ff507b82 */ /* 0x000e260000000a00 */
[----:B------:R-:W-:Y:S01]  /*26a0*/  F2FP.BF16.F32.PACK_AB R67, R88, R67 ;  /* 0x000000435843723e */ /* 0x000fe200000010ff */
[C---:B0-----:R-:W-:Y:S01]  /*26b0*/  IMAD.WIDE.U32 R80, R83.reuse, 0x10, R80 ;  /* 0x0000001053507825 */ /* 0x041fe200078e0050 */
[----:B------:R-:W-:-:S04]  /*26c0*/  IADD3 R83, PT, PT, R83, 0x80, RZ ;  /* 0x0000008053537810 */ /* 0x000fc80007ffe0ff */
[----:B------:R0:W-:Y:S03]  /*26d0*/  STG.E.128 desc[UR12][R80.64], R64 ;  /* 0x0000004050007986 */ /* 0x0001e6000c101d0c */
.L_x_6198:
[----:B------:R-:W-:Y:S05]  /*26e0*/  BSYNC.RECONVERGENT B0 ;  /* 0x0000000000007941 */ /* 0x000fea0003800200 */
.L_x_6197:
[----:B------:R-:W-:Y:S04]  /*26f0*/  BSSY.RECONVERGENT B0, `(.L_x_6199) ;  /* 0x0000032000007945 */ /* 0x000fe80003800200 */
[----:B------:R-:W-:Y:S05]  /*2700*/  @!P1 BRA `(.L_x_6200) ;  /* 0x0000000000c09947 */ /* 0x000fea0003800000 */
[--C-:B------:R-:W-:Y:S01]  /*2710*/  FADD.FTZ R85, R49, -R84.reuse ;  /* 0x8000005431557221 */ /* 0x100fe20000010000 */
[--C-:B0-----:R-:W-:Y:S01]  /*2720*/  FADD.FTZ R65, R48, -R84.reuse ;  /* 0x8000005430417221 */ /* 0x101fe20000010000 */
        /* <DEDUP_REMOVED lines=9> */
[----:B------:R-:W-:-:S02]  /*27c0*/  IMAD.U32 R80, R25, 0x10000, RZ ;  /* 0x0001000019507824 */ /* 0x000fc400078e00ff */
[----:B------:R-:W-:Y:S01]  /*27d0*/  FMUL.FTZ R65, R82, R65 ;  /* 0x0000004152417220 */ /* 0x000fe20000410000 */
[----:B------:R-:W-:Y:S01]  /*27e0*/  FFMA.FTZ R64, R64, R67, R81 ;  /* 0x0000004340407223 */ /* 0x000fe20000010051 */
[----:B------:R-:W-:Y:S01]  /*27f0*/  FADD.FTZ R67, R51, -R84 ;  /* 0x8000005433437221 */ /* 0x000fe20000010000 */
[----:B------:R-:W-:Y:S01]  /*2800*/  SHF.L.U32 R86, R70, 0x10, RZ ;  /* 0x0000001046567819 */ /* 0x000fe200000006ff */
[----:B------:R-:W-:Y:S01]  /*2810*/  FFMA.FTZ R65, R65, R66, R80 ;  /* 0x0000004241417223 */ /* 0x000fe20000010050 */
[----:B------:R-:W-:Y:S01]  /*2820*/  SHF.L.U32 R66, R71, 0x10, RZ ;  /* 0x0000001047427819 */ /* 0x000fe200000006ff */
[----:B------:R-:W-:Y:S01]  /*2830*/  FMUL.FTZ R67, R82, R67 ;  /* 0x0000004352437220 */ /* 0x000fe20000410000 */
[----:B------:R-:W-:Y:S01]  /*2840*/  FADD.FTZ R81, R52, -R84 ;  /* 0x8000005434517221 */ /* 0x000fe20000010000 */
[----:B------:R-:W-:Y:S02]  /*2850*/  SHF.L.U32 R80, R72, 0x10, RZ ;  /* 0x0000001048507819 */ /* 0x000fe400000006ff */
[----:B------:R-:W-:Y:S01]  /*2860*/  FFMA.FTZ R86, R67, R86, R66 ;  /* 0x0000005643567223 */ /* 0x000fe20000010042 */
[----:B------:R-:W-:Y:S01]  /*2870*/  FMUL.FTZ R66, R82, R81 ;  /* 0x0000005152427220 */ /* 0x000fe20000410000 */
[----:B------:R-:W-:-:S02]  /*2880*/  SHF.L.U32 R67, R22, 0x10, RZ ;  /* 0x0000001016437819 */ /* 0x000fc400000006ff */
[----:B------:R-:W-:Y:S02]  /*2890*/  SHF.L.U32 R81, R26, 0x10, RZ ;  /* 0x000000101a517819 */ /* 0x000fe400000006ff */
[----:B------:R-:W-:Y:S02]  /*28a0*/  SHF.L.U32 R88, R73, 0x10, RZ ;  /* 0x0000001049587819 */ /* 0x000fe400000006ff */
[----:B------:R-:W-:Y:S01]  /*28b0*/  F2FP.BF16.F32.PACK_AB R65, R86, R65 ;  /* 0x000000415641723e */ /* 0x000fe200000010ff */
[----:B------:R-:W-:Y:S01]  /*28c0*/  FFMA.FTZ R66, R66, R67, R81 ;  /* 0x0000004342427223 */ /* 0x000fe20000010051 */
[--C-:B------:R-:W-:Y:S01]  /*28d0*/  FADD.FTZ R67, R53, -R84.reuse ;  /* 0x8000005435437221 */ /* 0x100fe20000010000 */
[----:B------:R-:W-:Y:S01]  /*28e0*/  FADD.FTZ R81, R55, -R84 ;  /* 0x8000005437517221 */ /* 0x000fe20000010000 */
[----:B------:R-:W-:Y:S02]  /*28f0*/  F2FP.BF16.F32.PACK_AB R64, R85, R64 ;  /* 0x000000405540723e */ /* 0x000fe400000010ff */
        /* <DEDUP_REMOVED lines=17> */
.L_x_6200:
[----:B------:R-:W-:Y:S05]  /*2a10*/  BSYNC.RECONVERGENT B0 ;  /* 0x0000000000007941 */ /* 0x000fea0003800200 */
.L_x_6199:
[----:B------:R-:W-:Y:S04]  /*2a20*/  BSSY.RECONVERGENT B0, `(.L_x_6196) ;  /* 0x0000037000007945 */ /* 0x000fe80003800200 */
[----:B------:R-:W-:Y:S05]  /*2a30*/  @!P2 BRA `(.L_x_6201) ;  /* 0x0000000000d4a947 */ /* 0x000fea0003800000 */
[----:B01----:R-:W-:Y:S01]  /*2a40*/  PRMT R64, R29, 0x7632, R64 ;  /* 0x000076321d407816 */ /* 0x003fe20000000040 */
[----:B------:R-:W-:Y:S01]  /*2a50*/  FADD.FTZ R65, R59, -R84 ;  /* 0x800000543b417221 */ /* 0x000fe20000010000 */
[----:B------:R-:W-:Y:S01]  /*2a60*/  PRMT R66, R33, 0x7632, R66 ;  /* 0x0000763221427816 */ /* 0x000fe20000000042 */
[----:B------:R-:W-:Y:S01]  /*2a70*/  FADD.FTZ R67, R61, -R84 ;  /* 0x800000543d437221 */ /* 0x000fe20000010000 */
[----:B------:R-:W-:Y:S01]  /*2a80*/  PRMT R80, R30, 0x7632, R80 ;  /* 0x000076321e507816 */ /* 0x000fe20000000050 */
[----:B------:R-:W-:Y:S01]  /*2a90*/  FMUL.FTZ R65, R82, R65 ;  /* 0x0000004152417220 */ /* 0x000fe20000410000 */
[----:B------:R-:W-:Y:S01]  /*2aa0*/  PRMT R86, R34, 0x7632, R86 ;  /* 0x0000763222567816 */ /* 0x000fe20000000056 */
[----:B------:R-:W-:Y:S01]  /*2ab0*/  FMUL.FTZ R67, R82, R67 ;  /* 0x0000004352437220 */ /* 0x000fe20000410000 */
[----:B------:R-:W-:Y:S01]  /*2ac0*/  SHF.L.U32 R64, R64, 0x10, RZ ;  /* 0x0000001040407819 */ /* 0x000fe200000006ff */
[----:B------:R-:W-:Y:S01]  /*2ad0*/  IMAD.U32 R80, R80, 0x10000, RZ ;  /* 0x0001000050507824 */ /* 0x000fe200078e00ff */
[----:B------:R-:W-:Y:S01]  /*2ae0*/  SHF.L.U32 R66, R66, 0x10, RZ ;  /* 0x0000001042427819 */ /* 0x000fe200000006ff */
[----:B------:R-:W-:Y:S01]  /*2af0*/  FADD.FTZ R81, R58, -R84 ;  /* 0x800000543a517221 */ /* 0x000fe20000010000 */
[----:B------:R-:W-:-:S02]  /*2b00*/  SHF.L.U32 R86, R86, 0x10, RZ ;  /* 0x0000001056567819 */ /* 0x000fc400000006ff */
[----:B------:R-:W-:Y:S01]  /*2b10*/  SHF.L.U32 R88, R29, 0x10, RZ ;  /* 0x000000101d587819 */ /* 0x000fe200000006ff */
[----:B------:R-:W-:Y:S01]  /*2b20*/  FFMA.FTZ R85, R65, R64, R66 ;  /* 0x0000004041557223 */ /* 0x000fe20000010042 */
[----:B------:R-:W-:Y:S01]  /*2b30*/  PRMT R64, R31, 0x7632, R64 ;  /* 0x000076321f407816 */ /* 0x000fe20000000040 */
[----:B------:R-:W-:Y:S01]  /*2b40*/  FFMA.FTZ R66, R67, R80, R86 ;  /* 0x0000005043427223 */ /* 0x000fe20000010056 */
[----:B------:R-:W-:Y:S01]  /*2b50*/  PRMT R80, R35, 0x7632, R80 ;  /* 0x0000763223507816 */ /* 0x000fe20000000050 */
[----:B------:R-:W-:Y:S01]  /*2b60*/  FADD.FTZ R65, R63, -R84 ;  /* 0x800000543f417221 */ /* 0x000fe20000010000 */
[----:B------:R-:W-:Y:S01]  /*2b70*/  SHF.L.U32 R64, R64, 0x10, RZ ;  /* 0x0000001040407819 */ /* 0x000fe200000006ff */
[----:B------:R-:W-:Y:S01]  /*2b80*/  FMUL.FTZ R81, R82, R81 ;  /* 0x0000005152517220 */ /* 0x000fe20000410000 */
[----:B------:R-:W-:Y:S01]  /*2b90*/  SHF.L.U32 R80, R80, 0x10, RZ ;  /* 0x0000001050507819 */ /* 0x000fe200000006ff */
[----:B------:R-:W-:Y:S01]  /*2ba0*/  FMUL.FTZ R65, R82, R65 ;  /* 0x0000004152417220 */ /* 0x000fe20000410000 */
[----:B------:R-:W-:-:S02]  /*2bb0*/  SHF.L.U32 R86, R28, 0x10, RZ ;  /* 0x000000101c567819 */ /* 0x000fc400000006ff */
[----:B------:R-:W-:Y:S01]  /*2bc0*/  SHF.L.U32 R87, R31, 0x10, RZ ;  /* 0x000000101f577819 */ /* 0x000fe200000006ff */
[----:B------:R-:W-:Y:S01]  /*2bd0*/  FFMA.FTZ R67, R65, R64, R80 ;  /* 0x0000004041437223 */ /* 0x000fe20000010050 */
[----:B------:R-:W-:Y:S01]  /*2be0*/  FADD.FTZ R65, R56, -R84 ;  /* 0x8000005438417221 */ /* 0x000fe20000010000 */
[----:B------:R-:W-:Y:S02]  /*2bf0*/  SHF.L.U32 R64, R32, 0x10, RZ ;  /* 0x0000001020407819 */ /* 0x000fe400000006ff */
[----:B------:R-:W-:Y:S01]  /*2c00*/  SHF.L.U32 R80, R34, 0x10, RZ ;  /* 0x0000001022507819 */ /* 0x000fe200000006ff */
[----:B------:R-:W-:Y:S01]  /*2c10*/  FMUL.FTZ R65, R82, R65 ;  /* 0x0000004152417220 */ /* 0x000fe20000410000 */
[----:B------:R-:W-:-:S03]  /*2c20*/  SHF.L.U32 R89, R35, 0x10, RZ ;  /* 0x0000001023597819 */ /* 0x000fc600000006ff */
[----:B------:R-:W-:Y:S01]  /*2c30*/  FFMA.FTZ R86, R65, R86, R64 ;  /* 0x0000005641567223 */ /* 0x000fe20000010040 */
[----:B------:R-:W-:Y:S01]  /*2c40*/  SHF.L.U32 R64, R33, 0x10, RZ ;  /* 0x0000001021407819 */ /* 0x000fe200000006ff */
[----:B------:R-:W-:-:S04]  /*2c50*/  FADD.FTZ R65, R60, -R84 ;  /* 0x800000543c417221 */ /* 0x000fc80000010000 */
[----:B------:R-:W-:Y:S01]  /*2c60*/  FFMA.FTZ R88, R81, R88, R64 ;  /* 0x0000005851587223 */ /* 0x000fe20000010040 */
[----:B------:R-:W-:Y:S01]  /*2c70*/  SHF.L.U32 R64, R30, 0x10, RZ ;  /* 0x000000101e407819 */ /* 0x000fe200000006ff */
[----:B------:R-:W-:-:S04]  /*2c80*/  FMUL.FTZ R65, R82, R65 ;  /* 0x0000004152417220 */ /* 0x000fc80000410000 */
[----:B------:R-:W-:Y:S01]  /*2c90*/  FFMA.FTZ R81, R65, R64, R80 ;  /* 0x0000004041517223 */ /* 0x000fe20000010050 */
[----:B------:R-:W-:-:S04]  /*2ca0*/  FADD.FTZ R65, R62, -R84 ;  /* 0x800000543e417221 */ /* 0x000fc80000010000 */
[----:B------:R-:W-:Y:S01]  /*2cb0*/  FMUL.FTZ R80, R82, R65 ;  /* 0x0000004152507220 */ /* 0x000fe20000410000 */
[----:B------:R-:W-:Y:S01]  /*2cc0*/  F2FP.BF16.F32.PACK_AB R66, R66, R81 ;  /* 0x000000514242723e */ /* 0x000fe200000010ff */
[----:B------:R-:W0:Y:S02]  /*2cd0*/  LDC.64 R64, c[0x0][0x428] ;  /* 0x00010a00ff407b82 */ /* 0x000e240000000a00 */
[----:B------:R-:W-:Y:S01]  /*2ce0*/  FFMA.FTZ R90, R80, R87, R89 ;  /* 0x00000057505a7223 */ /* 0x000fe20000010059 */
[----:B------:R-:W-:Y:S01]  /*2cf0*/  FADD.FTZ R87, R57, -R84 ;  /* 0x8000005439577221 */ /* 0x000fe20000010000 */
        /* <DEDUP_REMOVED lines=9> */
.L_x_6201:
[----:B------:R-:W-:Y:S05]  /*2d90*/  BSYNC.RECONVERGENT B0 ;  /* 0x0000000000007941 */ /* 0x000fea0003800200 */
.L_x_6196:
[----:B------:R-:W-:Y:S02]  /*2da0*/  UIADD3 UR18, UPT, UPT, UR18, UR16, URZ ;  /* 0x0000001012127290 */ /* 0x000fe4000fffe0ff */
[----:B------:R-:W-:Y:S02]  /*2db0*/  UPLOP3.LUT UP1, UPT, UPT, UPT, UP1, 0x40, 0x4 ;  /* 0x000000000004789c */ /* 0x000fe40003f2e810 */
[----:B------:R-:W-:-:S09]  /*2dc0*/  UISETP.GE.AND UP0, UPT, UR18, UR17, UPT ;  /* 0x000000111200728c */ /* 0x000fd2000bf06270 */
[----:B------:R-:W-:Y:S05]  /*2dd0*/  BRA.U !UP0, `(.L_x_6202) ;  /* 0xffffffd9083c7547 */ /* 0x000fea000b83ffff */
[----:B------:R-:W-:Y:S05]  /*2de0*/  EXIT ;  /* 0x000000000000794d */ /* 0x000fea0003800000 */
.L_x_6203:
        /* <DEDUP_REMOVED lines=9> */
.L_x_20781:


//--------------------- .text._ZN10layer_norm13ln_fwd_kernelINS_13Kernel_traitsI13__nv_bfloat16S2_fS2_fjLj3072ELj1ELj1ELj4ELj16ENS_18Kernel_traits_baseILj3072ES2_S2_fS2_fjLj128EEEEELb0ELb0ELb1ELb1EEEvNS_9FwdParamsE --------------------------
	.section	.text._ZN10layer_norm13ln_fwd_kernelINS_13Kernel_traitsI13__nv_bfloat16S2_fS2_fjLj3072ELj1ELj1ELj4ELj16ENS_18Kernel_traits_baseILj3072ES2_S2_fS2_fjLj128EEEEELb0ELb0ELb1ELb1EEEvNS_9FwdParamsE,"ax",@progbits
	.align	128
        .global         _ZN10layer_norm13ln_fwd_kernelINS_13Kernel_traitsI13__nv_bfloat16S2_fS2_fjLj3072ELj1ELj1ELj4ELj16ENS_18Kernel_traits_baseILj3072ES2_S2_fS2_fjLj128EEEEELb0ELb0ELb1ELb1EEEvNS_9FwdParamsE
        .type           _ZN10layer_norm13ln_fwd_kernelINS_13Kernel_traitsI13__nv_bfloat16S2_fS2_fjLj3072ELj1ELj1ELj4ELj16ENS_18Kernel_traits_baseILj3072ES2_S2_fS2_fjLj128EEEEELb0ELb0ELb1ELb1EEEvNS_9FwdParamsE,@function
        .size           _ZN10layer_norm13ln_fwd_kernelINS_13Kernel_traitsI13__nv_bfloat16S2_fS2_fjLj3072ELj1ELj1ELj4ELj16ENS_18Kernel_traits_baseILj3072ES2_S2_fS2_fjLj128EEEEELb0ELb0ELb1ELb1EEEvNS_9FwdParamsE,(.L_x_20782 - _ZN10layer_norm13ln_fwd_kernelINS_13Kernel_traitsI13__nv_bfloat16S2_fS2_fjLj3072ELj1ELj1ELj4ELj16ENS_18Kernel_traits_baseILj3072ES2_S2_fS2_fjLj128EEEEELb0ELb0ELb1ELb1EEEvNS_9FwdParamsE)
        .other          _ZN10layer_norm13ln_fwd_kernelINS_13Kernel_traitsI13__nv_bfloat16S2_fS2_fjLj3072ELj1ELj1ELj4ELj16ENS_18Kernel_traits_baseILj3072ES2_S2_fS2_fjLj128EEEEELb0ELb0ELb1ELb1EEEvNS_9FwdParamsE,@"STO_CUDA_ENTRY STV_DEFAULT"
_ZN10layer_norm13ln_fwd_kernelINS_13Kernel_traitsI13__nv_bfloat16S2_fS2_fjLj3072ELj1ELj1ELj4ELj16ENS_18Kernel_traits_baseILj3072ES2_S2_fS2_fjLj128EEEEELb0ELb0ELb1ELb1EEEvNS_9FwdParamsE:
.text._ZN10layer_norm13ln_fwd_kernelINS_13Kernel_traitsI13__nv_bfloat16S2_fS2_fjLj3072ELj1ELj1ELj4ELj16ENS_18Kernel_traits_baseILj3072ES2_S2_fS2_fjLj128EEEEELb0ELb0ELb1ELb1EEEvNS_9FwdParamsE:
        /* <DEDUP_REMOVED lines=13> */
[----:B------:R-:W4:Y:S01]  /*00d0*/  LDG.E.128 R4, desc[UR6][R2.64+0x1000] ;  /* 0x0010000602047981 */ /* 0x000f22000c1e1d00 */
[----:B---3--:R-:W-:-:S05]  /*00e0*/  @P0 IMAD.WIDE.U32 R8, R0, 0x10, R8 ;  /* 0x0000001000080825 */ /* 0x008fca00078e0008 */
[----:B------:R3:W5:Y:S04]  /*00f0*/  @P0 LDG.E.128 R44, desc[UR6][R8.64] ;  /* 0x00000006082c0981 */ /* 0x000768000c1e1d00 */
[----:B------:R3:W5:Y:S04]  /*0100*/  @P0 LDG.E.128 R40, desc[UR6][R8.64+0x800] ;  /* 0x0008000608280981 */ /* 0x000768000c1e1d00 */
[----:B------:R3:W5:Y:S01]  /*0110*/  @P0 LDG.E.128 R36, desc[UR6][R8.64+0x1000] ;  /* 0x0010000608240981 */ /* 0x000762000c1e1d00 */
[-C--:B--2---:R-:W-:Y:S02]  /*0120*/  @P0 MOV R63, R65.reuse ;  /* 0x00000041003f0202 */ /* 0x084fe40000000f00 */
[----:B------:R-:W-:-:S02]  /*0130*/  @!P0 MOV R63, R65 ;  /* 0x00000041003f8202 */ /* 0x000fc40000000f00 */
[----:B0-----:R-:W-:Y:S02]  /*0140*/  MOV R65, UR4 ;  /* 0x0000000400417c02 */ /* 0x001fe40008000f00 */
[-C--:B----4-:R-:W-:Y:S02]  /*0150*/  @P0 MOV R60, R56.reuse ;  /* 0x00000038003c0202 */ /* 0x090fe40000000f00 */
[----:B-1----:R-:W-:Y:S02]  /*0160*/  ISETP.GE.AND P1, PT, R65, UR5, PT ;  /* 0x0000000541007c0c */ /* 0x002fe4000bf26270 */
[----:B------:R-:W-:Y:S02]  /*0170*/  @!P0 MOV R60, R56 ;  /* 0x00000038003c8202 */ /* 0x000fe40000000f00 */
        /* <DEDUP_REMOVED lines=9> */
[----:B------:R-:W-:Y:S01]  /*0210*/  @!P0 MOV R54, R4 ;  /* 0x0000000400368202 */ /* 0x000fe20000000f00 */
[----:B---3--:R-:W-:Y:S06]  /*0220*/  @P1 EXIT ;  /* 0x000000000000194d */ /* 0x008fec0003800000 */
[----:B-----5:R-:W-:Y:S02]  /*0230*/  @!P0 CS2R R46, SRZ ;  /* 0x00000000002e8805 */ /* 0x020fe4000001ff00 */
[----:B------:R-:W-:Y:S02]  /*0240*/  @!P0 CS2R R44, SRZ ;  /* 0x00000000002c8805 */ /* 0x000fe4000001ff00 */
[----:B------:R-:W-:Y:S02]  /*0250*/  @P0 MOV R53, R5 ;  /* 0x0000000500350202 */ /* 0x000fe40000000f00 */
[----:B------:R-:W-:Y:S02]  /*0260*/  @!P0 CS2R R42, SRZ ;  /* 0x00000000002a8805 */ /* 0x000fe4000001ff00 */
[----:B------:R-:W-:Y:S02]  /*0270*/  @P0 MOV R52, R6 ;  /* 0x0000000600340202 */ /* 0x000fe40000000f00 */
[----:B------:R-:W-:-:S02]  /*0280*/  @!P0 CS2R R40, SRZ ;  /* 0x0000000000288805 */ /* 0x000fc4000001ff00 */
[----:B------:R-:W-:Y:S02]  /*0290*/  @P0 MOV R2, R7 ;  /* 0x0000000700020202 */ /* 0x000fe40000000f00 */
[----:B------:R-:W-:Y:S02]  /*02a0*/  @!P0 CS2R R38, SRZ ;  /* 0x0000000000268805 */ /* 0x000fe4000001ff00 */
[----:B------:R-:W-:Y:S02]  /*02b0*/  @!P0 MOV R53, R5 ;  /* 0x0000000500358202 */ /* 0x000fe40000000f00 */
[----:B------:R-:W-:Y:S02]  /*02c0*/  @!P0 CS2R R36, SRZ ;  /* 0x0000000000248805 */ /* 0x000fe4000001ff00 */
[----:B------:R-:W-:Y:S01]  /*02d0*/  @!P0 MOV R52, R6 ;  /* 0x0000000600348202 */ /* 0x000fe20000000f00 */
[----:B------:R-:W-:Y:S01]  /*02e0*/  UPLOP3.LUT UP1, UPT, UPT, UPT, UPT, 0x40, 0x4 ;  /* 0x000000000004789c */ /* 0x000fe20003f2e870 */
[----:B------:R-:W-:Y:S01]  /*02f0*/  @!P0 MOV R2, R7 ;  /* 0x0000000700028202 */ /* 0x000fe20000000f00 */
[----:B------:R-:W0:Y:S01]  /*0300*/  LDCU.U8 UR10, c[0x0][0x410] ;  /* 0x00008200ff0a77ac */ /* 0x000e220008000000 */
[----:B------:R-:W-:-:S02]  /*0310*/  PRMT R3, R61, 0x7632, R3 ;  /* 0x000076323d037816 */ /* 0x000fc40000000003 */
[----:B------:R-:W-:Y:S01]  /*0320*/  PRMT R4, R62, 0x7632, R4 ;  /* 0x000076323e047816 */ /* 0x000fe20000000004 */
[----:B------:R-:W1:Y:S01]  /*0330*/  LDCU UR11, c[0x0][0x400] ;  /* 0x00008000ff0b77ac */ /* 0x000e620008000800 */
[----:B------:R-:W-:Y:S02]  /*0340*/  PRMT R5, R63, 0x7632, R5 ;  /* 0x000076323f057816 */ /* 0x000fe40000000005 */
[----:B------:R-:W-:Y:S01]  /*0350*/  PRMT R6, R64, 0x7632, R6 ;  /* 0x0000763240067816 */ /* 0x000fe20000000006 */
[----:B------:R-:W2:Y:S01]  /*0360*/  LDCU.64 UR8, c[0x0][0x3a0] ;  /* 0x00007400ff0877ac */ /* 0x000ea20008000a00 */
[----:B------:R-:W-:Y:S02]  /*0370*/  PRMT R7, R60, 0x7632, R7 ;  /* 0x000076323c077816 */ /* 0x000fe40000000007 */
[----:B------:R-:W-:Y:S02]  /*0380*/  PRMT R8, R47, 0x7632, R8 ;  /* 0x000076322f087816 */ /* 0x000fe40000000008 */
[----:B------:R-:W-:-:S02]  /*0390*/  PRMT R9, R46, 0x7632, R9 ;  /* 0x000076322e097816 */ /* 0x000fc40000000009 */
[----:B------:R-:W-:Y:S02]  /*03a0*/  PRMT R10, R45, 0x7632, R10 ;  /* 0x000076322d0a7816 */ /* 0x000fe4000000000a */
[----:B------:R-:W-:-:S07]  /*03b0*/  PRMT R11, R44, 0x7632, R11 ;  /* 0x000076322c0b7816 */ /* 0x000fce000000000b */
.L_x_6217:
[----:B------:R-:W3:Y:S08]  /*03c0*/  LDC.64 R58, c[0x0][0x3f0] ;  /* 0x0000fc00ff3a7b82 */ /* 0x000ef00000000a00 */
[----:B------:R-:W4:Y:S08]  /*03d0*/  LDC R68, c[0x0][0x388] ;  /* 0x0000e200ff447b82 */ /* 0x000f300000000800 */
[----:B------:R-:W0:Y:S01]  /*03e0*/  LDC.64 R16, c[0x0][0x3f8] ;  /* 0x0000fe00ff107b82 */ /* 0x000e220000000a00 */
[----:B---3--:R-:W-:-:S06]  /*03f0*/  IMAD.WIDE R58, R65, 0x4, R58 ;  /* 0x00000004413a7825 */ /* 0x008fcc00078e023a */
[----:B------:R-:W3:Y:S01]  /*0400*/  LDG.E R58, desc[UR6][R58.64] ;  /* 0x000000063a3a7981 */ /* 0x000ee2000c1e1900 */
[----:B0-----:R-:W-:-:S05]  /*0410*/  IMAD.WIDE R16, R65, 0x4, R16 ;  /* 0x0000000441107825 */ /* 0x001fca00078e0210 */
[----:B------:R0:W5:Y:S01]  /*0420*/  LDG.E R66, desc[UR6][R16.64] ;  /* 0x0000000610427981 */ /* 0x000162000c1e1900 */
[----:B---3--:R-:W-:-:S13]  /*0430*/  ISETP.GE.AND P0, PT, R58, 0x1, PT ;  /* 0x000000013a00780c */ /* 0x008fda0003f06270 */
[----:B------:R-:W-:Y:S01]  /*0440*/  @P0 IADD3 R13, PT, PT, R58, -0x1, RZ ;  /* 0xffffffff3a0d0810 */ /* 0x000fe20007ffe0ff */
[----:B------:R-:W3:Y:S04]  /*0450*/  @P0 LDC.64 R14, c[0x0][0x390] ;  /* 0x0000e400ff0e0b82 */ /* 0x000ee80000000a00 */
[----:B----4-:R-:W-:-:S05]  /*0460*/  @P0 IMAD R13, R13, R68, RZ ;  /* 0x000000440d0d0224 */ /* 0x010fca00078e02ff */
[----:B------:R-:W-:-:S04]  /*0470*/  @P0 SHF.R.S32.HI R12, RZ, 0x1f, R13 ;  /* 0x0000001fff0c0819 */ /* 0x000fc8000001140d */
[----:B------:R-:W-:Y:S01]  /*0480*/  @P0 LEA.HI R19, R12, R13, RZ, 0x3 ;  /* 0x0000000d0c130211 */ /* 0x000fe200078f18ff */
[----:B------:R-:W-:-:S03]  /*0490*/  HFMA2 R13, -RZ, RZ, 0, 0 ;  /* 0x00000000ff0d7431 */ /* 0x000fc600000001ff */
[----:B------:R-:W-:-:S05]  /*04a0*/  @P0 LEA.HI.SX32 R13, R19, R0, 0x1d ;  /* 0x00000000130d0211 */ /* 0x000fca00078feaff */
[----:B---3--:R-:W-:-:S05]  /*04b0*/  @P0 IMAD.WIDE.U32 R14, R13, 0x10, R14 ;  /* 0x000000100d0e0825 */ /* 0x008fca00078e000e */
[----:B------:R-:W3:Y:S01]  /*04c0*/  @P0 LDG.E.128 R32, desc[UR6][R14.64] ;  /* 0x000000060e200981 */ /* 0x000ee2000c1e1d00 */
[----:B--2---:R-:W-:Y:S01]  /*04d0*/  UISETP.NE.U32.AND UP0, UPT, UR8, URZ, UPT ;  /* 0x000000ff0800728c */ /* 0x004fe2000bf05070 */
[----:B------:R-:W-:-:S03]  /*04e0*/  IMAD R12, R65, R68, RZ ;  /* 0x00000044410c7224 */ /* 0x000fc600078e02ff */
[----:B------:R-:W-:Y:S02]  /*04f0*/  UISETP.NE.AND.EX UP0, UPT, UR9, URZ, UPT, UP0 ;  /* 0x000000ff0900728c */ /* 0x000fe4000bf05300 */
[----:B------:R-:W-:-:S04]  /*0500*/  SHF.R.S32.HI R19, RZ, 0x1f, R12 ;  /* 0x0000001fff137819 */ /* 0x000fc8000001140c */
[----:B------:R-:W-:-:S04]  /*0510*/  LEA.HI R19, R19, R12, RZ, 0x3 ;  /* 0x0000000c13137211 */ /* 0x000fc800078f18ff */
[----:B------:R-:W-:Y:S02]  /*0520*/  LEA.HI.SX32 R12, R19, R0, 0x1d ;  /* 0x00000000130c7211 */ /* 0x000fe400078feaff */
[----:B---3--:R-:W-:Y:S02]  /*0530*/  PRMT R18, R35, 0x7632, R18 ;  /* 0x0000763223127816 */ /* 0x008fe40000000012 */
[----:B------:R-:W-:Y:S02]  /*0540*/  PRMT R19, R34, 0x7632, R19 ;  /* 0x0000763222137816 */ /* 0x000fe40000000013 */
[----:B------:R-:W-:Y:S02]  /*0550*/  PRMT R14, R33, 0x7632, R14 ;  /* 0x00007632210e7816 */ /* 0x000fe4000000000e */
[----:B------:R-:W-:Y:S01]  /*0560*/  PRMT R15, R32, 0x7632, R15 ;  /* 0x00007632200f7816 */ /* 0x000fe2000000000f */
[----:B0-----:R-:W-:Y:S06]  /*0570*/  BRA.U !UP0, `(.L_x_6204) ;  /* 0x0000000108887547 */ /* 0x001fec000b800000 */
[----:B------:R-:W0:Y:S02]  /*0580*/  LDC.64 R14, c[0x0][0x3a0] ;  /* 0x0000e800ff0e7b82 */ /* 0x000e240000000a00 */
[----:B0-----:R-:W-:-:S05]  /*0590*/  IMAD.WIDE.U32 R14, R12, 0x20, R14 ;  /* 0x000000200c0e7825 */ /* 0x001fca00078e000e */
[----:B------:R-:W2:Y:S04]  /*05a0*/  LDG.E.128 R28, desc[UR6][R14.64] ;  /* 0x000000060e1c7981 */ /* 0x000ea8000c1e1d00 */
[----:B------:R0:W3:Y:S01]  /*05b0*/  LDG.E.128 R24, desc[UR6][R14.64+0x10] ;  /* 0x000010060e187981 */ /* 0x0000e2000c1e1d00 */
[----:B------:R-:W-:-:S13]  /*05c0*/  ISETP.GT.AND P1, PT, R58, RZ, PT ;  /* 0x000000ff3a00720c */ /* 0x000fda0003f24270 */
[----:B------:R-:W2:Y:S01]  /*05d0*/  @P1 LDC R22, c[0x0][0x40c] ;  /* 0x00010300ff161b82 */ /* 0x000ea20000000800 */
[C---:B------:R-:W-:Y:S02]  /*05e0*/  @P1 SHF.L.U32 R19, R32.reuse, 0x10, RZ ;  /* 0x0000001020131819 */ /* 0x040fe400000006ff */
[----:B------:R-:W-:Y:S02]  /*05f0*/  @P1 PRMT R20, R32, 0x7632, R20 ;  /* 0x0000763220141816 */ /* 0x000fe40000000014 */
[----:B------:R-:W-:Y:S02]  /*0600*/  @P1 SHF.L.U32 R21, R33, 0x10, RZ ;  /* 0x0000001021151819 */ /* 0x000fe400000006ff */
[----:B------:R-:W-:Y:S01]  /*0610*/  @P1 SHF.L.U32 R20, R20, 0x10, RZ ;  /* 0x0000001014141819 */ /* 0x000fe200000006ff */
[----:B------:R-:W4:Y:S08]  /*0620*/  @P1 LDC R48, c[0x0][0x40c] ;  /* 0x00010300ff301b82 */ /* 0x000f300000000800 */
[----:B------:R-:W1:Y:S08]  /*0630*/  @P1 LDC R23, c[0x0][0x40c] ;  /* 0x00010300ff171b82 */ /* 0x000e700000000800 */
[----:B------:R-:W3:Y:S08]  /*0640*/  @P1 LDC R16, c[0x0][0x40c] ;  /* 0x00010300ff101b82 */ /* 0x000ef00000000800 */
[----:B------:R-:W3:Y:S08]  /*0650*/  @P1 LDC R17, c[0x0][0x40c] ;  /* 0x00010300ff111b82 */ /* 0x000ef00000000800 */
[----:B------:R-:W3:Y:S08]  /*0660*/  @P1 LDC R18, c[0x0][0x40c] ;  /* 0x00010300ff121b82 */ /* 0x000ef00000000800 */
[----:B0-----:R-:W0:Y:S08]  /*0670*/  @P1 LDC R15, c[0x0][0x40c] ;  /* 0x00010300ff0f1b82 */ /* 0x001e300000000800 */
[----:B------:R-:W0:Y:S01]  /*0680*/  @P1 LDC R14, c[0x0][0x40c] ;  /* 0x00010300ff0e1b82 */ /* 0x000e220000000800 */
[----:B--2---:R-:W-:Y:S01]  /*0690*/  @P1 FFMA.FTZ R28, R19, R22, R28 ;  /* 0x00000016131c1223 */ /* 0x004fe2000001001c */
[----:B----4-:R-:W-:Y:S01]  /*06a0*/  @P1 FFMA.FTZ R30, R21, R48, R30 ;  /* 0x00000030151e1223 */ /* 0x010fe2000001001e */
[----:B------:R-:W-:Y:S01]  /*06b0*/  @P1 PRMT R19, R33, 0x7632, R19 ;  /* 0x0000763221131816 */ /* 0x000fe20000000013 */
[----:B-1----:R-:W-:Y:S01]  /*06c0*/  @P1 FFMA.FTZ R29, R20, R23, R29 ;  /* 0x00000017141d1223 */ /* 0x002fe2000001001d */
[----:B------:R-:W-:-:S02]  /*06d0*/  @P1 PRMT R22, R34, 0x7632, R22 ;  /* 0x0000763222161816 */ /* 0x000fc40000000016 */
[C---:B------:R-:W-:Y:S02]  /*06e0*/  @P1 PRMT R48, R35.reuse, 0x7632, R48 ;  /* 0x0000763223301816 */ /* 0x040fe40000000030 */
[----:B------:R-:W-:Y:S02]  /*06f0*/  @P1 SHF.L.U32 R21, R34, 0x10, RZ ;  /* 0x0000001022151819 */ /* 0x000fe400000006ff */
[----:B------:R-:W-:Y:S02]  /*0700*/  @P1 SHF.L.U32 R23, R35, 0x10, RZ ;  /* 0x0000001023171819 */ /* 0x000fe400000006ff */
[----:B------:R-:W-:Y:S01]  /*0710*/  @P1 SHF.L.U32 R20, R19, 0x10, RZ ;  /* 0x0000001013141819 */ /* 0x000fe200000006ff */
[----:B---3--:R-:W-:Y:S01]  /*0720*/  @P1 FFMA.FTZ R24, R21, R17, R24 ;  /* 0x0000001115181223 */ /* 0x008fe20000010018 */
[----:B------:R-:W-:Y:S01]  /*0730*/  @P1 SHF.L.U32 R22, R22, 0x10, RZ ;  /* 0x0000001016161819 */ /* 0x000fe200000006ff */
[----:B0-----:R-:W-:Y:S01]  /*0740*/  @P1 FFMA.FTZ R26, R23, R15, R26 ;  /* 0x0000000f171a1223 */ /* 0x001fe2000001001a */
[----:B------:R-:W-:Y:S01]  /*0750*/  @P1 SHF.L.U32 R48, R48, 0x10, RZ ;  /* 0x0000001030301819 */ /* 0x000fe200000006ff */
[----:B------:R-:W-:-:S02]  /*0760*/  @P1 FFMA.FTZ R31, R20, R16, R31 ;  /* 0x00000010141f1223 */ /* 0x000fc4000001001f */
[----:B------:R-:W-:Y:S02]  /*0770*/  @P1 FFMA.FTZ R25, R22, R18, R25 ;  /* 0x0000001216191223 */ /* 0x000fe40000010019 */
[----:B------:R-:W-:Y:S01]  /*0780*/  @P1 FFMA.FTZ R27, R48, R14, R27 ;  /* 0x0000000e301b1223 */ /* 0x000fe2000001001b */
[----:B------:R-:W-:Y:S06]  /*0790*/  BRA `(.L_x_6205) ;  /* 0x0000000000707947 */ /* 0x000fec0003800000 */
.L_x_6204:
[----:B------:R-:W0:Y:S01]  /*07a0*/  @P0 LDC R16, c[0x0][0x40c] ;  /* 0x00010300ff100b82 */ /* 0x000e220000000800 */
[----:B------:R-:W-:Y:S02]  /*07b0*/  @P0 SHF.L.U32 R15, R15, 0x10, RZ ;  /* 0x000000100f0f0819 */ /* 0x000fe400000006ff */
[----:B------:R-:W-:Y:S02]  /*07c0*/  CS2R R28, SRZ ;  /* 0x00000000001c7805 */ /* 0x000fe4000001ff00 */
[----:B------:R-:W-:Y:S02]  /*07d0*/  @P0 SHF.L.U32 R14, R14, 0x10, RZ ;  /* 0x000000100e0e0819 */ /* 0x000fe400000006ff */
[----:B------:R-:W-:Y:S02]  /*07e0*/  CS2R R30, SRZ ;  /* 0x00000000001e7805 */ /* 0x000fe4000001ff00 */
[----:B------:R-:W-:Y:S02]  /*07f0*/  @P0 SHF.L.U32 R19, R19, 0x10, RZ ;  /* 0x0000001013130819 */ /* 0x000fe400000006ff */
[----:B------:R-:W-:-:S02]  /*0800*/  CS2R R24, SRZ ;  /* 0x0000000000187805 */ /* 0x000fc4000001ff00 */
[----:B------:R-:W-:Y:S01]  /*0810*/  @P0 SHF.L.U32 R18, R18, 0x10, RZ ;  /* 0x0000001012120819 */ /* 0x000fe200000006ff */
[----:B------:R-:W2:Y:S01]  /*0820*/  @P0 LDC R21, c[0x0][0x40c] ;  /* 0x00010300ff150b82 */ /* 0x000ea20000000800 */
[----:B------:R-:W-:-:S07]  /*0830*/  CS2R R26, SRZ ;  /* 0x00000000001a7805 */ /* 0x000fce000001ff00 */
[----:B------:R-:W3:Y:S08]  /*0840*/  @P0 LDC R22, c[0x0][0x40c] ;  /* 0x00010300ff160b82 */ /* 0x000ef00000000800 */
[----:B------:R-:W4:Y:S01]  /*0850*/  @P0 LDC R49, c[0x0][0x40c] ;  /* 0x00010300ff310b82 */ /* 0x000f220000000800 */
[----:B0-----:R-:W-:Y:S01]  /*0860*/  @P0 FMUL.FTZ R29, R15, R16 ;  /* 0x000000100f1d0220 */ /* 0x001fe20000410000 */
[----:B------:R-:W-:-:S02]  /*0870*/  @P0 SHF.L.U32 R15, R33, 0x10, RZ ;  /* 0x00000010210f0819 */ /* 0x000fc400000006ff */
[----:B------:R-:W-:-:S04]  /*0880*/  @P0 SHF.L.U32 R16, R34, 0x10, RZ ;  /* 0x0000001022100819 */ /* 0x000fc800000006ff */
[----:B------:R-:W0:Y:S01]  /*0890*/  @P0 LDC R17, c[0x0][0x40c] ;  /* 0x00010300ff110b82 */ /* 0x000e220000000800 */
[----:B--2---:R-:W-:Y:S01]  /*08a0*/  @P0 FMUL.FTZ R31, R14, R21 ;  /* 0x000000150e1f0220 */ /* 0x004fe20000410000 */
[----:B------:R-:W-:-:S06]  /*08b0*/  @P0 SHF.L.U32 R14, R32, 0x10, RZ ;  /* 0x00000010200e0819 */ /* 0x000fcc00000006ff */
[----:B------:R-:W2:Y:S01]  /*08c0*/  @P0 LDC R20, c[0x0][0x40c] ;  /* 0x00010300ff140b82 */ /* 0x000ea20000000800 */
[----:B---3--:R-:W-:Y:S01]  /*08d0*/  @P0 FMUL.FTZ R25, R19, R22 ;  /* 0x0000001613190220 */ /* 0x008fe20000410000 */
[----:B------:R-:W-:-:S06]  /*08e0*/  @P0 SHF.L.U32 R19, R35, 0x10, RZ ;  /* 0x0000001023130819 */ /* 0x000fcc00000006ff */
[----:B------:R-:W3:Y:S01]  /*08f0*/  @P0 LDC R23, c[0x0][0x40c] ;  /* 0x00010300ff170b82 */ /* 0x000ee20000000800 */
[----:B----4-:R-:W-:-:S07]  /*0900*/  @P0 FMUL.FTZ R27, R18, R49 ;  /* 0x00000031121b0220 */ /* 0x010fce0000410000 */
[----:B------:R-:W4:Y:S01]  /*0910*/  @P0 LDC R48, c[0x0][0x40c] ;  /* 0x00010300ff300b82 */ /* 0x000f220000000800 */
[----:B0-----:R-:W-:Y:S01]  /*0920*/  @P0 FMUL.FTZ R28, R14, R17 ;  /* 0x000000110e1c0220 */ /* 0x001fe20000410000 */
[----:B--2---:R-:W-:Y:S01]  /*0930*/  @P0 FMUL.FTZ R30, R15, R20 ;  /* 0x000000140f1e0220 */ /* 0x004fe20000410000 */
[----:B---3--:R-:W-:Y:S01]  /*0940*/  @P0 FMUL.FTZ R24, R16, R23 ;  /* 0x0000001710180220 */ /* 0x008fe20000410000 */
[----:B----4-:R-:W-:-:S07]  /*0950*/  @P0 FMUL.FTZ R26, R19, R48 ;  /* 0x00000030131a0220 */ /* 0x010fce0000410000 */
.L_x_6205:
[----:B------:R-:W0:Y:S02]  /*0960*/  LDC.64 R70, c[0x0][0x3a8] ;  /* 0x0000ea00ff467b82 */ /* 0x000e240000000a00 */
[----:B0-----:R-:W-:-:S05]  /*0970*/  IMAD.WIDE.U32 R14, R12, 0x20, R70 ;  /* 0x000000200c0e7825 */ /* 0x001fca00078e0046 */
[----:B------:R0:W-:Y:S04]  /*0980*/  STG.E.128 desc[UR6][R14.64], R28 ;  /* 0x0000001c0e007986 */ /* 0x0001e8000c101d06 */
[----:B------:R0:W-:Y:S01]  /*0990*/  STG.E.128 desc[UR6][R14.64+0x10], R24 ;  /* 0x000010180e007986 */ /* 0x0001e2000c101d06 */
[----:B------:R-:W-:Y:S05]  /*09a0*/  @!P0 BRA `(.L_x_6206) ;  /* 0x0000000000108947 */ /* 0x000fea0003800000 */
[----:B0-----:R-:W0:Y:S01]  /*09b0*/  LDC.64 R14, c[0x0][0x390] ;  /* 0x0000e400ff0e7b82 */ /* 0x001e220000000a00 */
[----:B------:R-:W-:-:S05]  /*09c0*/  IADD3 R17, PT, PT, R13, 0x80, RZ ;  /* 0x000000800d117810 */ /* 0x000fca0007ffe0ff */
[----:B0-----:R-:W-:-:S05]  /*09d0*/  IMAD.WIDE.U32 R14, R17, 0x10, R14 ;  /* 0x00000010110e7825 */ /* 0x001fca00078e000e */
[----:B------:R2:W5:Y:S02]  /*09e0*/  LDG.E.128 R32, desc[UR6][R14.64] ;  /* 0x000000060e207981 */ /* 0x000564000c1e1d00 */
.L_x_6206:
[----:B------:R-:W-:Y:S05]  /*09f0*/  BRA.U !UP0, `(.L_x_6207) ;  /* 0x00000001088c7547 */ /* 0x000fea000b800000 */
[----:B0-2---:R-:W0:Y:S01]  /*0a00*/  LDC.64 R14, c[0x0][0x3a0] ;  /* 0x0000e800ff0e7b82 */ /* 0x005e220000000a00 */
[----:B------:R-:W-:-:S05]  /*0a10*/  IADD3 R17, PT, PT, R12, 0x80, RZ ;  /* 0x000000800c117810 */ /* 0x000fca0007ffe0ff */
[----:B0-----:R-:W-:-:S05]  /*0a20*/  IMAD.WIDE.U32 R14, R17, 0x20, R14 ;  /* 0x00000020110e7825 */ /* 0x001fca00078e000e */
[----:B------:R-:W2:Y:S04]  /*0a30*/  LDG.E.128 R20, desc[UR6][R14.64] ;  /* 0x000000060e147981 */ /* 0x000ea8000c1e1d00 */
[----:B------:R0:W3:Y:S01]  /*0a40*/  LDG.E.128 R16, desc[UR6][R14.64+0x10] ;  /* 0x000010060e107981 */ /* 0x0000e2000c1e1d00 */
[----:B------:R-:W-:-:S13]  /*0a50*/  ISETP.GT.AND P1, PT, R58, RZ, PT ;  /* 0x000000ff3a00720c */ /* 0x000fda0003f24270 */
[----:B------:R-:W2:Y:S01]  /*0a60*/  @P1 LDC R67, c[0x0][0x40c] ;  /* 0x00010300ff431b82 */ /* 0x000ea20000000800 */
[C---:B-----5:R-:W-:Y:S02]  /*0a70*/  @P1 PRMT R50, R32.reuse, 0x7632, R50 ;  /* 0x0000763220321816 */ /* 0x060fe40000000032 */
[----:B------:R-:W-:Y:S02]  /*0a80*/  @P1 SHF.L.U32 R51, R32, 0x10, RZ ;  /* 0x0000001020331819 */ /* 0x000fe400000006ff */
[----:B------:R-:W-:-:S03]  /*0a90*/  @P1 SHF.L.U32 R50, R50, 0x10, RZ ;  /* 0x0000001032321819 */ /* 0x000fc600000006ff */
[----:B------:R-:W4:Y:S08]  /*0aa0*/  @P1 LDC R59, c[0x0][0x40c] ;  /* 0x00010300ff3b1b82 */ /* 0x000f300000000800 */
[----:B------:R-:W1:Y:S08]  /*0ab0*/  @P1 LDC R49, c[0x0][0x40c] ;  /* 0x00010300ff311b82 */ /* 0x000e700000000800 */
[----:B------:R-:W1:Y:S08]  /*0ac0*/  @P1 LDC R48, c[0x0][0x40c] ;  /* 0x00010300ff301b82 */ /* 0x000e700000000800 */
[----:B0-----:R-:W3:Y:S08]  /*0ad0*/  @P1 LDC R15, c[0x0][0x40c] ;  /* 0x00010300ff0f1b82 */ /* 0x001ef00000000800 */
[----:B------:R-:W0:Y:S01]  /*0ae0*/  @P1 LDC R14, c[0x0][0x40c] ;  /* 0x00010300ff0e1b82 */ /* 0x000e220000000800 */
[----:B--2---:R-:W-:Y:S01]  /*0af0*/  @P1 FFMA.FTZ R21, R50, R67, R21 ;  /* 0x0000004332151223 */ /* 0x004fe20000010015 */
[----:B------:R-:W-:Y:S01]  /*0b00*/  @P1 PRMT R50, R33, 0x7632, R50 ;  /* 0x0000763221321816 */ /* 0x000fe20000000032 */
[----:B----4-:R-:W-:Y:S01]  /*0b10*/  @P1 FFMA.FTZ R20, R51, R59, R20 ;  /* 0x0000003b33141223 */ /* 0x010fe20000010014 */
[----:B------:R-:W-:-:S02]  /*0b20*/  @P1 SHF.L.U32 R51, R33, 0x10, RZ ;  /* 0x0000001021331819 */ /* 0x000fc400000006ff */
[----:B------:R-:W-:-:S03]  /*0b30*/  @P1 SHF.L.U32 R50, R50, 0x10, RZ ;  /* 0x0000001032321819 */ /* 0x000fc600000006ff */
[----:B-1----:R-:W-:Y:S01]  /*0b40*/  @P1 FFMA.FTZ R22, R51, R49, R22 ;  /* 0x0000003133161223 */ /* 0x002fe20000010016 */
[----:B------:R-:W-:Y:S01]  /*0b50*/  @P1 SHF.L.U32 R49, R34, 0x10, RZ ;  /* 0x0000001022311819 */ /* 0x000fe200000006ff */
[----:B------:R-:W-:Y:S01]  /*0b60*/  @P1 FFMA.FTZ R23, R50, R48, R23 ;  /* 0x0000003032171223 */ /* 0x000fe20000010017 */
[----:B------:R-:W1:Y:S01]  /*0b70*/  @P1 LDC R51, c[0x0][0x40c] ;  /* 0x00010300ff331b82 */ /* 0x000e620000000800 */
[----:B------:R-:W-:Y:S02]  /*0b80*/  @P1 PRMT R48, R34, 0x7632, R48 ;  /* 0x0000763222301816 */ /* 0x000fe40000000030 */
[----:B---3--:R-:W-:Y:S01]  /*0b90*/  @P1 FFMA.FTZ R16, R49, R15, R16 ;  /* 0x0000000f31101223 */ /* 0x008fe20000010010 */
[C---:B------:R-:W-:Y:S01]  /*0ba0*/  @P1 PRMT R15, R35.reuse, 0x7632, R15 ;  /* 0x00007632230f1816 */ /* 0x040fe2000000000f */
[----:B------:R-:W-:Y:S01]  /*0bb0*/  @P1 IMAD.U32 R49, R35, 0x10000, RZ ;  /* 0x0001000023311824 */ /* 0x000fe200078e00ff */
[----:B------:R-:W-:Y:S02]  /*0bc0*/  @P1 SHF.L.U32 R48, R48, 0x10, RZ ;  /* 0x0000001030301819 */ /* 0x000fe400000006ff */
[----:B------:R-:W2:Y:S03]  /*0bd0*/  @P1 LDC R50, c[0x0][0x40c] ;  /* 0x00010300ff321b82 */ /* 0x000ea60000000800 */
[----:B0-----:R-:W-:Y:S01]  /*0be0*/  @P1 FFMA.FTZ R17, R48, R14, R17 ;  /* 0x0000000e30111223 */ /* 0x001fe20000010011 */
[----:B------:R-:W-:-:S05]  /*0bf0*/  @P1 SHF.L.U32 R14, R15, 0x10, RZ ;  /* 0x000000100f0e1819 */ /* 0x000fca00000006ff */
[----:B-1----:R-:W-:Y:S01]  /*0c00*/  @P1 FFMA.FTZ R19, R14, R51, R19 ;  /* 0x000000330e131223 */ /* 0x002fe20000010013 */
[----:B--2---:R-:W-:Y:S01]  /*0c10*/  @P1 FFMA.FTZ R18, R49, R50, R18 ;  /* 0x0000003231121223 */ /* 0x004fe20000010012 */
[----:B------:R-:W-:Y:S06]  /*0c20*/  BRA `(.L_x_6208) ;  /* 0x0000000000887947 */ /* 0x000fec0003800000 */
.L_x_6207:
[----:B------:R-:W3:Y:S01]  /*0c30*/  @P0 LDC R16, c[0x0][0x40c] ;  /* 0x00010300ff100b82 */ /* 0x000ee20000000800 */
[----:B0-2--5:R-:W-:Y:S02]  /*0c40*/  @P0 PRMT R15, R33, 0x7632, R15 ;  /* 0x00007632210f0816 */ /* 0x025fe4000000000f */
[----:B------:R-:W-:Y:S02]  /*0c50*/  CS2R R22, SRZ ;  /* 0x0000000000167805 */ /* 0x000fe4000001ff00 */
[----:B------:R-:W-:Y:S02]  /*0c60*/  @P0 PRMT R14, R32, 0x7632, R14 ;  /* 0x00007632200e0816 */ /* 0x000fe4000000000e */
[----:B------:R-:W-:Y:S02]  /*0c70*/  CS2R R20, SRZ ;  /* 0x0000000000147805 */ /* 0x000fe4000001ff00 */
[----:B------:R-:W-:Y:S01]  /*0c80*/  @P0 SHF.L.U32 R15, R15, 0x10, RZ ;  /* 0x000000100f0f0819 */ /* 0x000fe200000006ff */
[----:B------:R-:W-:Y:S01]  /*0c90*/  HFMA2 R19, -RZ, RZ, 0, 0 ;  /* 0x00000000ff137431 */ /* 0x000fe200000001ff */
[----:B------:R-:W-:Y:S01]  /*0ca0*/  @P0 SHF.L.U32 R14, R14, 0x10, RZ ;  /* 0x000000100e0e0819 */ /* 0x000fe200000006ff */
[----:B------:R-:W0:Y:S08]  /*0cb0*/  @P0 LDC R17, c[0x0][0x40c] ;  /* 0x00010300ff110b82 */ /* 0x000e300000000800 */
[----:B------:R-:W2:Y:S08]  /*0cc0*/  @P0 LDC R18, c[0x0][0x40c] ;  /* 0x00010300ff120b82 */ /* 0x000eb00000000800 */
[----:B------:R-:W4:Y:S01]  /*0cd0*/  @P0 LDC R59, c[0x0][0x40c] ;  /* 0x00010300ff3b0b82 */ /* 0x000f220000000800 */
[----:B---3--:R-:W-:Y:S01]  /*0ce0*/  @P0 FMUL.FTZ R23, R15, R16 ;  /* 0x000000100f170220 */ /* 0x008fe20000410000 */
[----:B------:R-:W-:-:S02]  /*0cf0*/  @P0 PRMT R15, R35, 0x7632, R15 ;  /* 0x00007632230f0816 */ /* 0x000fc4000000000f */
[----:B------:R-:W-:Y:S02]  /*0d00*/  @P0 SHF.L.U32 R16, R32, 0x10, RZ ;  /* 0x0000001020100819 */ /* 0x000fe400000006ff */
[----:B------:R-:W-:Y:S02]  /*0d10*/  @P0 SHF.L.U32 R15, R15, 0x10, RZ ;  /* 0x000000100f0f0819 */ /* 0x000fe400000006ff */
[----:B------:R-:W3:Y:S01]  /*0d20*/  @P0 LDC R49, c[0x0][0x40c] ;  /* 0x00010300ff310b82 */ /* 0x000ee20000000800 */
[----:B0-----:R-:W-:Y:S01]  /*0d30*/  @P0 FMUL.FTZ R21, R14, R17 ;  /* 0x000000110e150220 */ /* 0x001fe20000410000 */
[----:B------:R-:W-:Y:S02]  /*0d40*/  @P0 PRMT R14, R34, 0x7632, R14 ;  /* 0x00007632220e0816 */ /* 0x000fe4000000000e */
[----:B------:R-:W-:Y:S02]  /*0d50*/  MOV R17, RZ ;  /* 0x000000ff00117202 */ /* 0x000fe40000000f00 */
[----:B------:R-:W-:-:S02]  /*0d60*/  @P0 SHF.L.U32 R14, R14, 0x10, RZ ;  /* 0x000000100e0e0819 */ /* 0x000fc400000006ff */
[----:B------:R-:W0:Y:S01]  /*0d70*/  @P0 LDC R51, c[0x0][0x40c] ;  /* 0x00010300ff330b82 */ /* 0x000e220000000800 */
[----:B--2---:R-:W-:Y:S01]  /*0d80*/  @P0 FMUL.FTZ R19, R15, R18 ;  /* 0x000000120f130220 */ /* 0x004fe20000410000 */
[----:B------:R-:W-:Y:S01]  /*0d90*/  HFMA2 R18, -RZ, RZ, 0, 0 ;  /* 0x00000000ff127431 */ /* 0x000fe200000001ff */
[----:B------:R-:W-:-:S05]  /*0da0*/  @P0 SHF.L.U32 R15, R34, 0x10, RZ ;  /* 0x00000010220f0819 */ /* 0x000fca00000006ff */
[----:B------:R-:W2:Y:S01]  /*0db0*/  @P0 LDC R48, c[0x0][0x40c] ;  /* 0x00010300ff300b82 */ /* 0x000ea20000000800 */
[----:B----4-:R-:W-:Y:S01]  /*0dc0*/  @P0 FMUL.FTZ R17, R14, R59 ;  /* 0x0000003b0e110220 */ /* 0x010fe20000410000 */
[----:B------:R-:W-:-:S06]  /*0dd0*/  @P0 SHF.L.U32 R14, R33, 0x10, RZ ;  /* 0x00000010210e0819 */ /* 0x000fcc00000006ff */
[----:B------:R-:W4:Y:S01]  /*0de0*/  @P0 LDC R50, c[0x0][0x40c] ;  /* 0x00010300ff320b82 */ /* 0x000f220000000800 */
[----:B---3--:R-:W-:Y:S01]  /*0df0*/  @P0 FMUL.FTZ R20, R16, R49 ;  /* 0x0000003110140220 */ /* 0x008fe20000410000 */
[----:B------:R-:W-:Y:S02]  /*0e00*/  @P0 SHF.L.U32 R49, R35, 0x10, RZ ;  /* 0x0000001023310819 */ /* 0x000fe400000006ff */
[----:B------:R-:W-:Y:S01]  /*0e10*/  MOV R16, RZ ;  /* 0x000000ff00107202 */ /* 0x000fe20000000f00 */
[----:B0-----:R-:W-:Y:S01]  /*0e20*/  @P0 FMUL.FTZ R22, R14, R51 ;  /* 0x000000330e160220 */ /* 0x001fe20000410000 */
[----:B--2---:R-:W-:Y:S01]  /*0e30*/  @P0 FMUL.FTZ R16, R15, R48 ;  /* 0x000000300f100220 */ /* 0x004fe20000410000 */
[----:B----4-:R-:W-:-:S07]  /*0e40*/  @P0 FMUL.FTZ R18, R49, R50 ;  /* 0x0000003231120220 */ /* 0x010fce0000410000 */
.L_x_6208:
[----:B------:R-:W-:-:S05]  /*0e50*/  IADD3 R15, PT, PT, R12, 0x80, RZ ;  /* 0x000000800c0f7810 */ /* 0x000fca0007ffe0ff */
[----:B------:R-:W-:-:S05]  /*0e60*/  IMAD.WIDE.U32 R14, R15, 0x20, R70 ;  /* 0x000000200f0e7825 */ /* 0x000fca00078e0046 */
[----:B------:R0:W-:Y:S04]  /*0e70*/  STG.E.128 desc[UR6][R14.64], R20 ;  /* 0x000000140e007986 */ /* 0x0001e8000c101d06 */
[----:B------:R0:W-:Y:S01]  /*0e80*/  STG.E.128 desc[UR6][R14.64+0x10], R16 ;  /* 0x000010100e007986 */ /* 0x0001e2000c101d06 */
[----:B------:R-:W-:Y:S05]  /*0e90*/  @!P0 BRA `(.L_x_6209) ;  /* 0x0000000000108947 */ /* 0x000fea0003800000 */
[----:B0-----:R-:W0:Y:S01]  /*0ea0*/  LDC.64 R14, c[0x0][0x390] ;  /* 0x0000e400ff0e7b82 */ /* 0x001e220000000a00 */
[----:B------:R-:W-:-:S05]  /*0eb0*/  IADD3 R13, PT, PT, R13, 0x100, RZ ;  /* 0x000001000d0d7810 */ /* 0x000fca0007ffe0ff */
[----:B0-----:R-:W-:-:S05]  /*0ec0*/  IMAD.WIDE.U32 R14, R13, 0x10, R14 ;  /* 0x000000100d0e7825 */ /* 0x001fca00078e000e */
[----:B------:R2:W5:Y:S02]  /*0ed0*/  LDG.E.128 R32, desc[UR6][R14.64] ;  /* 0x000000060e207981 */ /* 0x000564000c1e1d00 */
.L_x_6209:
[----:B------:R-:W-:Y:S01]  /*0ee0*/  IADD3 R59, PT, PT, R12, 0x100, RZ ;  /* 0x000001000c3b7810 */ /* 0x000fe20007ffe0ff */
[----:B------:R-:W-:Y:S06]  /*0ef0*/  BRA.U !UP0, `(.L_x_6210) ;  /* 0x0000000108887547 */ /* 0x000fec000b800000 */
[----:B------:R-:W3:Y:S02]  /*0f00*/  LDC.64 R72, c[0x0][0x3a0] ;  /* 0x0000e800ff487b82 */ /* 0x000ee40000000a00 */
[----:B---3--:R-:W-:-:S05]  /*0f10*/  IMAD.WIDE.U32 R72, R59, 0x20, R72 ;  /* 0x000000203b487825 */ /* 0x008fca00078e0048 */
[----:B0-2---:R-:W2:Y:S04]  /*0f20*/  LDG.E.128 R12, desc[UR6][R72.64] ;  /* 0x00000006480c7981 */ /* 0x005ea8000c1e1d00 */
[----:B------:R0:W3:Y:S01]  /*0f30*/  LDG.E.128 R48, desc[UR6][R72.64+0x10] ;  /* 0x0000100648307981 */ /* 0x0000e2000c1e1d00 */
[----:B------:R-:W-:-:S13]  /*0f40*/  ISETP.GT.AND P0, PT, R58, RZ, PT ;  /* 0x000000ff3a00720c */ /* 0x000fda0003f04270 */
[----:B------:R-:W2:Y:S01]  /*0f50*/  @P0 LDC R58, c[0x0][0x40c] ;  /* 0x00010300ff3a0b82 */ /* 0x000ea20000000800 */
[----:B-----5:R-:W-:-:S07]  /*0f60*/  @P0 SHF.L.U32 R67, R32, 0x10, RZ ;  /* 0x0000001020430819 */ /* 0x020fce00000006ff */
[----:B------:R-:W4:Y:S08]  /*0f70*/  @P0 LDC R69, c[0x0][0x40c] ;  /* 0x00010300ff450b82 */ /* 0x000f300000000800 */
[----:B------:R-:W1:Y:S08]  /*0f80*/  @P0 LDC R74, c[0x0][0x40c] ;  /* 0x00010300ff4a0b82 */ /* 0x000e700000000800 */
[----:B0-----:R-:W3:Y:S01]  /*0f90*/  @P0 LDC R72, c[0x0][0x40c] ;  /* 0x00010300ff480b82 */ /* 0x001ee20000000800 */
[----:B--2---:R-:W-:Y:S01]  /*0fa0*/  @P0 FFMA.FTZ R12, R67, R58, R12 ;  /* 0x0000003a430c0223 */ /* 0x004fe2000001000c */
[----:B------:R-:W-:-:S02]  /*0fb0*/  @P0 PRMT R58, R32, 0x7632, R58 ;  /* 0x00007632203a0816 */ /* 0x000fc4000000003a */
[----:B------:R-:W-:Y:S02]  /*0fc0*/  @P0 SHF.L.U32 R67, R33, 0x10, RZ ;  /* 0x0000001021430819 */ /* 0x000fe400000006ff */
[----:B------:R-:W-:-:S03]  /*0fd0*/  @P0 SHF.L.U32 R58, R58, 0x10, RZ ;  /* 0x000000103a3a0819 */ /* 0x000fc600000006ff */
[----:B-1----:R-:W-:Y:S01]  /*0fe0*/  @P0 FFMA.FTZ R14, R67, R74, R14 ;  /* 0x0000004a430e0223 */ /* 0x002fe2000001000e */
[----:B------:R-:W-:Y:S01]  /*0ff0*/  @P0 SHF.L.U32 R67, R34, 0x10, RZ ;  /* 0x0000001022430819 */ /* 0x000fe200000006ff */
[----:B----4-:R-:W-:Y:S01]  /*1000*/  @P0 FFMA.FTZ R13, R58, R69, R13 ;  /* 0x000000453a0d0223 */ /* 0x010fe2000001000d */
[----:B------:R-:W-:Y:S01]  /*1010*/  @P0 PRMT R58, R33, 0x7632, R58 ;  /* 0x00007632213a0816 */ /* 0x000fe2000000003a */
[----:B------:R-:W0:Y:S02]  /*1020*/  @P0 LDC R69, c[0x0][0x40c] ;  /* 0x00010300ff450b82 */ /* 0x000e240000000800 */
[----:B---3--:R-:W-:Y:S01]  /*1030*/  @P0 FFMA.FTZ R48, R67, R72, R48 ;  /* 0x0000004843300223 */ /* 0x008fe20000010030 */
[----:B------:R-:W-:Y:S02]  /*1040*/  @P0 SHF.L.U32 R58, R58, 0x10, RZ ;  /* 0x000000103a3a0819 */ /* 0x000fe400000006ff */
[----:B------:R-:W-:-:S03]  /*1050*/  @P0 SHF.L.U32 R67, R35, 0x10, RZ ;  /* 0x0000001023430819 */ /* 0x000fc600000006ff */
[----:B------:R-:W1:Y:S01]  /*1060*/  @P0 LDC R72, c[0x0][0x40c] ;  /* 0x00010300ff480b82 */ /* 0x000e620000000800 */
[----:B0-----:R-:W-:Y:S01]  /*1070*/  @P0 FFMA.FTZ R15, R58, R69, R15 ;  /* 0x000000453a0f0223 */ /* 0x001fe2000001000f */
[----:B------:R-:W-:-:S06]  /*1080*/  @P0 PRMT R58, R34, 0x7632, R58 ;  /* 0x00007632223a0816 */ /* 0x000fcc000000003a */
[----:B------:R-:W0:Y:S01]  /*1090*/  @P0 LDC R69, c[0x0][0x40c] ;  /* 0x00010300ff450b82 */ /* 0x000e220000000800 */
[----:B------:R-:W-:Y:S01]  /*10a0*/  @P0 SHF.L.U32 R58, R58, 0x10, RZ ;  /* 0x000000103a3a0819 */ /* 0x000fe200000006ff */
[----:B-1----:R-:W-:-:S04]  /*10b0*/  @P0 FFMA.FTZ R50, R67, R72, R50 ;  /* 0x0000004843320223 */ /* 0x002fc80000010032 */
[----:B0-----:R-:W-:Y:S01]  /*10c0*/  @P0 FFMA.FTZ R49, R58, R69, R49 ;  /* 0x000000453a310223 */ /* 0x001fe20000010031 */
[----:B------:R-:W-:Y:S01]  /*10d0*/  @P0 PRMT R58, R35, 0x7632, R58 ;  /* 0x00007632233a0816 */ /* 0x000fe2000000003a */
[----:B------:R-:W0:Y:S03]  /*10e0*/  @P0 LDC R69, c[0x0][0x40c] ;  /* 0x00010300ff450b82 */ /* 0x000e260000000800 */
[----:B------:R-:W-:-:S05]  /*10f0*/  @P0 SHF.L.U32 R58, R58, 0x10, RZ ;  /* 0x000000103a3a0819 */ /* 0x000fca00000006ff */
[----:B0-----:R-:W-:Y:S01]  /*1100*/  @P0 FFMA.FTZ R51, R58, R69, R51 ;  /* 0x000000453a330223 */ /* 0x001fe20000010033 */
[----:B------:R-:W-:Y:S06]  /*1110*/  BRA `(.L_x_6211) ;  /* 0x0000000000907947 */ /* 0x000fec0003800000 */
.L_x_6210:
[----:B------:R-:W3:Y:S01]  /*1120*/  @P0 LDC R49, c[0x0][0x40c] ;  /* 0x00010300ff310b82 */ /* 0x000ee20000000800 */
[----:B0-2--5:R-:W-:Y:S01]  /*1130*/  @P0 PRMT R14, R32, 0x7632, R14 ;  /* 0x00007632200e0816 */ /* 0x025fe2000000000e */
[----:B------:R-:W-:Y:S01]  /*1140*/  HFMA2 R15, -RZ, RZ, 0, 0 ;  /* 0x00000000ff0f7431 */ /* 0x000fe200000001ff */
[----:B------:R-:W-:Y:S02]  /*1150*/  MOV R13, RZ ;  /* 0x000000ff000d7202 */ /* 0x000fe40000000f00 */
[----:B------:R-:W-:Y:S02]  /*1160*/  @P0 SHF.L.U32 R14, R14, 0x10, RZ ;  /* 0x000000100e0e0819 */ /* 0x000fe400000006ff */
[----:B------:R-:W-:Y:S01]  /*1170*/  @P0 PRMT R48, R33, 0x7632, R48 ;  /* 0x0000763221300816 */ /* 0x000fe20000000030 */
[----:B------:R-:W0:Y:S01]  /*1180*/  @P0 LDC R51, c[0x0][0x40c] ;  /* 0x00010300ff330b82 */ /* 0x000e220000000800 */
[----:B------:R-:W-:Y:S02]  /*1190*/  @P0 PRMT R50, R34, 0x7632, R50 ;  /* 0x0000763222320816 */ /* 0x000fe40000000032 */
[----:B------:R-:W-:-:S02]  /*11a0*/  @P0 SHF.L.U32 R48, R48, 0x10, RZ ;  /* 0x0000001030300819 */ /* 0x000fc400000006ff */
[----:B------:R-:W-:Y:S02]  /*11b0*/  @P0 SHF.L.U32 R50, R50, 0x10, RZ ;  /* 0x0000001032320819 */ /* 0x000fe400000006ff */
[----:B------:R-:W-:Y:S01]  /*11c0*/  @P0 SHF.L.U32 R58, R35, 0x10, RZ ;  /* 0x00000010233a0819 */ /* 0x000fe200000006ff */
[----:B------:R-:W2:Y:S08]  /*11d0*/  @P0 LDC R67, c[0x0][0x40c] ;  /* 0x00010300ff430b82 */ /* 0x000eb00000000800 */
[----:B------:R-:W4:Y:S01]  /*11e0*/  @P0 LDC R12, c[0x0][0x40c] ;  /* 0x00010300ff0c0b82 */ /* 0x000f220000000800 */
[----:B---3--:R-:W-:Y:S01]  /*11f0*/  @P0 FMUL.FTZ R13, R14, R49 ;  /* 0x000000310e0d0220 */ /* 0x008fe20000410000 */
[----:B------:R-:W-:-:S06]  /*1200*/  MOV R49, RZ ;  /* 0x000000ff00317202 */ /* 0x000fcc0000000f00 */
[----:B------:R-:W3:Y:S01]  /*1210*/  @P0 LDC R14, c[0x0][0x40c] ;  /* 0x00010300ff0e0b82 */ /* 0x000ee20000000800 */
[----:B0-----:R-:W-:Y:S01]  /*1220*/  @P0 FMUL.FTZ R15, R48, R51 ;  /* 0x00000033300f0220 */ /* 0x001fe20000410000 */
[----:B------:R-:W-:Y:S01]  /*1230*/  @P0 PRMT R48, R35, 0x7632, R48 ;  /* 0x0000763223300816 */ /* 0x000fe20000000030 */
[----:B------:R-:W-:-:S05]  /*1240*/  HFMA2 R51, -RZ, RZ, 0, 0 ;  /* 0x00000000ff337431 */ /* 0x000fca00000001ff */
[----:B------:R-:W0:Y:S01]  /*1250*/  @P0 LDC R69, c[0x0][0x40c] ;  /* 0x00010300ff450b82 */ /* 0x000e220000000800 */
[----:B--2---:R-:W-:Y:S01]  /*1260*/  @P0 FMUL.FTZ R49, R50, R67 ;  /* 0x0000004332310220 */ /* 0x004fe20000410000 */
[----:B------:R-:W-:Y:S01]  /*1270*/  @P0 IMAD.U32 R67, R48, 0x10000, RZ ;  /* 0x0001000030430824 */ /* 0x000fe200078e00ff */
[----:B------:R-:W-:Y:S02]  /*1280*/  @P0 SHF.L.U32 R48, R33, 0x10, RZ ;  /* 0x0000001021300819 */ /* 0x000fe400000006ff */
[----:B------:R-:W-:-:S03]  /*1290*/  @P0 SHF.L.U32 R50, R34, 0x10, RZ ;  /* 0x0000001022320819 */ /* 0x000fc600000006ff */
[----:B------:R-:W2:Y:S01]  /*12a0*/  @P0 LDC R73, c[0x0][0x40c] ;  /* 0x00010300ff490b82 */ /* 0x000ea20000000800 */
[----:B----4-:R-:W-:Y:S01]  /*12b0*/  @P0 FMUL.FTZ R51, R67, R12 ;  /* 0x0000000c43330220 */ /* 0x010fe20000410000 */
[----:B------:R-:W-:Y:S02]  /*12c0*/  @P0 SHF.L.U32 R67, R32, 0x10, RZ ;  /* 0x0000001020430819 */ /* 0x000fe400000006ff */
[----:B------:R-:W-:-:S04]  /*12d0*/  MOV R12, RZ ;  /* 0x000000ff000c7202 */ /* 0x000fc80000000f00 */
[----:B------:R-:W4:Y:S01]  /*12e0*/  @P0 LDC R75, c[0x0][0x40c] ;  /* 0x00010300ff4b0b82 */ /* 0x000f220000000800 */
[----:B---3--:R-:W-:Y:S01]  /*12f0*/  @P0 FMUL.FTZ R12, R67, R14 ;  /* 0x0000000e430c0220 */ /* 0x008fe20000410000 */
[----:B------:R-:W-:Y:S02]  /*1300*/  HFMA2 R14, -RZ, RZ, 0, 0 ;  /* 0x00000000ff0e7431 */ /* 0x000fe400000001ff */
[----:B0-----:R-:W-:Y:S01]  /*1310*/  @P0 FMUL.FTZ R14, R48, R69 ;  /* 0x00000045300e0220 */ /* 0x001fe20000410000 */
[----:B------:R-:W-:Y:S01]  /*1320*/  MOV R48, RZ ;  /* 0x000000ff00307202 */ /* 0x000fe20000000f00 */
[----:B--2---:R-:W-:Y:S01]  /*1330*/  @P0 FMUL.FTZ R48, R50, R73 ;  /* 0x0000004932300220 */ /* 0x004fe20000410000 */
[----:B------:R-:W-:Y:S02]  /*1340*/  HFMA2 R50, -RZ, RZ, 0, 0 ;  /* 0x00000000ff327431 */ /* 0x000fe400000001ff */
[----:B----4-:R-:W-:-:S07]  /*1350*/  @P0 FMUL.FTZ R50, R58, R75 ;  /* 0x0000004b3a320220 */ /* 0x010fce0000410000 */
.L_x_6211:
[----:B------:R-:W-:Y:S01]  /*1360*/  FADD.FTZ R58, RZ, R28 ;  /* 0x0000001cff3a7221 */ /* 0x000fe20000010000 */
[----:B------:R-:W-:Y:S01]  /*1370*/  IMAD.WIDE.U32 R70, R59, 0x20, R70 ;  /* 0x000000203b467825 */ /* 0x000fe200078e0046 */
[----:B------:R-:W-:Y:S01]  /*1380*/  LOP3.LUT P0, RZ, R0, 0x1f, RZ, 0xc0, !PT ;  /* 0x0000001f00ff7812 */ /* 0x000fe2000780c0ff */
[----:B------:R-:W-:Y:S02]  /*1390*/  BSSY.RECONVERGENT B0, `(.L_x_6212) ;  /* 0x0000069000007945 */ /* 0x000fe40003800200 */
[----:B------:R-:W-:Y:S01]  /*13a0*/  FADD.FTZ R67, R58, R29 ;  /* 0x0000001d3a437221 */ /* 0x000fe20000010000 */
[----:B------:R-:W-:Y:S01]  /*13b0*/  LOP3.LUT R59, R0, 0x1f, RZ, 0xc0, !PT ;  /* 0x0000001f003b7812 */ /* 0x000fe200078ec0ff */
[----:B------:R-:W-:Y:S02]  /*13c0*/  STG.E.128 desc[UR6][R70.64], R12 ;  /* 0x0000000c46007986 */ /* 0x000fe4000c101d06 */
[----:B------:R-:W-:Y:S01]  /*13d0*/  FADD.FTZ R58, R67, R30 ;  /* 0x0000001e433a7221 */ /* 0x000fe20000010000 */
[----:B------:R-:W-:Y:S01]  /*13e0*/  ISETP.GT.U32.AND P1, PT, R59, 0x3, PT ;  /* 0x000000033b00780c */ /* 0x000fe20003f24070 */
[----:B------:R-:W-:Y:S02]  /*13f0*/  STG.E.128 desc[UR6][R70.64+0x10], R48 ;  /* 0x0000103046007986 */ /* 0x000fe4000c101d06 */
        /* <DEDUP_REMOVED lines=98> */
.L_x_6213:
[----:B-1----:R-:W-:Y:S05]  /*1a20*/  BSYNC.RECONVERGENT B0 ;  /* 0x0000000000007941 */ /* 0x002fea0003800200 */
.L_x_6212:
        /* <DEDUP_REMOVED lines=13> */
.L_x_6215:
[----:B------:R-:W-:Y:S05]  /*1b00*/  BSYNC.RECONVERGENT B0 ;  /* 0x0000000000007941 */ /* 0x000fea0003800200 */
.L_x_6214:
        /* <DEDUP_REMOVED lines=13> */
[----:B------:R-:W1:Y:S01]  /*1be0*/  SHFL.DOWN PT, R58, R67, 0x1, 0x1f ;  /* 0x08201f00433a7f89 */ /* 0x000e6200000e0000 */
[----:B------:R-:W-:-:S03]  /*1bf0*/  FMUL.FTZ R73, R72, R73 ;  /* 0x0000004948497220 */ /* 0x000fc60000410000 */
[----:B------:R-:W2:Y:S01]  /*1c00*/  SHFL.DOWN PT, R72, R59, 0x2, 0x1f ;  /* 0x08401f003b487f89 */ /* 0x000ea200000e0000 */
[----:B------:R-:W-:Y:S01]  /*1c10*/  FMUL.FTZ R74, R73, R70 ;  /* 0x00000046494a7220 */ /* 0x000fe20000410000 */
[----:B0-----:R-:W-:-:S05]  /*1c20*/  FMUL.FTZ R70, R71, R76 ;  /* 0x0000004c47467220 */ /* 0x001fca0000410000 */
[----:B------:R-:W0:Y:S01]  /*1c30*/  SHFL.DOWN PT, R73, R70, 0x1, 0x1f ;  /* 0x08201f0046497f89 */ /* 0x000e2200000e0000 */
[----:B-1----:R-:W-:Y:S01]  /*1c40*/  I2FP.F32.S32 R76, R58 ;  /* 0x0000003a004c7245 */ /* 0x002fe20000201400 */
[----:B--2---:R-:W-:-:S04]  /*1c50*/  FADD.FTZ R72, R72, R59 ;  /* 0x0000003b48487221 */ /* 0x004fc80000010000 */
[----:B------:R-:W-:Y:S01]  /*1c60*/  FFMA.FTZ R72, R71, R74, R72 ;  /* 0x0000004a47487223 */ /* 0x000fe20000010048 */
[----:B------:R-:W-:-:S04]  /*1c70*/  IADD3 R74, PT, PT, R67, R58, RZ ;  /* 0x0000003a434a7210 */ /* 0x000fc80007ffe0ff */
[----:B------:R-:W-:Y:S01]  /*1c80*/  I2FP.F32.S32 R74, R74 ;  /* 0x0000004a004a7245 */ /* 0x000fe20000201400 */
[----:B------:R-:W1:Y:S03]  /*1c90*/  SHFL.DOWN PT, R71, R72, 0x1, 0x1f ;  /* 0x08201f0048477f89 */ /* 0x000e6600000e0000 */
[----:B------:R-:W2:Y:S01]  /*1ca0*/  MUFU.RCP R59, R74 ;  /* 0x0000004a003b7308 */ /* 0x000ea20000001000 */
[----:B0-----:R-:W-:Y:S01]  /*1cb0*/  FADD.FTZ R75, R70, -R73 ;  /* 0x80000049464b7221 */ /* 0x001fe20000010000 */
[----:B------:R-:W-:-:S03]  /*1cc0*/  FMUL.FTZ R73, R73, R76 ;  /* 0x0000004c49497220 */ /* 0x000fc60000410000 */
[----:B------:R-:W-:Y:S01]  /*1cd0*/  FMUL.FTZ R58, R75, R75 ;  /* 0x0000004b4b3a7220 */ /* 0x000fe20000410000 */
[----:B------:R-:W-:-:S03]  /*1ce0*/  FFMA.FTZ R70, R69, R70, R73 ;  /* 0x0000004645467223 */ /* 0x000fc60000010049 */
[----:B------:R-:W-:Y:S02]  /*1cf0*/  FMUL.FTZ R58, R69, R58 ;  /* 0x0000003a453a7220 */ /* 0x000fe40000410000 */
[----:B------:R-:W0:Y:S02]  /*1d00*/  LDC R69, c[0x0][0x448] ;  /* 0x00011200ff457b82 */ /* 0x000e240000000800 */
[----:B------:R-:W-:Y:S01]  /*1d10*/  FMUL.FTZ R58, R58, R76 ;  /* 0x0000004c3a3a7220 */ /* 0x000fe20000410000 */
[----:B--2---:R-:W-:Y:S01]  /*1d20*/  FMUL.FTZ R67, R59, R70 ;  /* 0x000000463b437220 */ /* 0x004fe20000410000 */
[----:B-1----:R-:W-:-:S05]  /*1d30*/  FADD.FTZ R72, R72, R71 ;  /* 0x0000004748487221 */ /* 0x002fca0000010000 */
[----:B------:R-:W1:Y:S01]  /*1d40*/  SHFL.IDX PT, R67, R67, RZ, 0x1f ;  /* 0x00001fff43437589 */ /* 0x000e6200000e0000 */
[----:B------:R-:W2:Y:S01]  /*1d50*/  @!P1 LDC.64 R70, c[0x0][0x3c0] ;  /* 0x0000f000ff469b82 */ /* 0x000ea20000000a00 */
[----:B------:R-:W-:-:S06]  /*1d60*/  FFMA.FTZ R72, R59, R58, R72 ;  /* 0x0000003a3b487223 */ /* 0x000fcc0000010048 */
[----:B------:R-:W0:Y:S01]  /*1d70*/  SHFL.IDX PT, R72, R72, RZ, 0x1f ;  /* 0x00001fff48487589 */ /* 0x000e2200000e0000 */
[----:B-1----:R-:W-:Y:S01]  /*1d80*/  FMUL.FTZ R58, R67, R67 ;  /* 0x00000043433a7220 */ /* 0x002fe20000410000 */
[----:B--2---:R-:W-:-:S04]  /*1d90*/  @!P1 IMAD.WIDE R70, R65, 0x4, R70 ;  /* 0x0000000441469825 */ /* 0x004fc800078e0246 */
[----:B------:R-:W-:Y:S01]  /*1da0*/  FSEL R74, R58, RZ, P0 ;  /* 0x000000ff3a4a7208 */ /* 0x000fe20000000000 */
[----:B------:R1:W-:Y:S01]  /*1db0*/  @!P1 STG.E desc[UR6][R70.64], R67 ;  /* 0x0000004346009986 */ /* 0x0003e2000c101906 */
[----:B------:R-:W2:Y:S01]  /*1dc0*/  @!P1 LDC.64 R58, c[0x0][0x3c8] ;  /* 0x0000f200ff3a9b82 */ /* 0x000ea20000000a00 */
[----:B0-----:R-:W-:-:S04]  /*1dd0*/  FFMA.FTZ R69, R72, UR11, R69 ;  /* 0x0000000b48457c23 */ /* 0x001fc80008010045 */
[----:B------:R-:W-:-:S06]  /*1de0*/  FADD.FTZ R69, R69, R74 ;  /* 0x0000004a45457221 */ /* 0x000fcc0000010000 */
[----:B------:R-:W0:Y:S01]  /*1df0*/  MUFU.RSQ R69, R69 ;  /* 0x0000004500457308 */ /* 0x000e220000001400 */
[----:B--2---:R-:W-:-:S05]  /*1e00*/  @!P1 IMAD.WIDE R58, R65, 0x4, R58 ;  /* 0x00000004413a9825 */ /* 0x004fca00078e023a */
[----:B0-----:R1:W-:Y:S01]  /*1e10*/  @!P1 STG.E desc[UR6][R58.64], R69 ;  /* 0x000000453a009986 */ /* 0x0013e2000c101906 */
[----:B------:R-:W-:-:S13]  /*1e20*/  ISETP.GE.AND P1, PT, R66, 0x1, PT ;  /* 0x000000014200780c */ /* 0x000fda0003f26270 */
[----:B-1----:R-:W-:Y:S05]  /*1e30*/  @!P1 BRA `(.L_x_6216) ;  /* 0x0000000800889947 */ /* 0x002fea0003800000 */
[----:B------:R-:W-:Y:S02]  /*1e40*/  FSEL R67, R67, RZ, !P0 ;  /* 0x000000ff43437208 */ /* 0x000fe40004000000 */
[----:B------:R-:W-:Y:S02]  /*1e50*/  PRMT R72, R40, 0x7632, R72 ;  /* 0x0000763228487816 */ /* 0x000fe40000000048 */
[----:B------:R-:W-:Y:S01]  /*1e60*/  SHF.L.U32 R70, R7, 0x10, RZ ;  /* 0x0000001007467819 */ /* 0x000fe200000006ff */
[C---:B------:R-:W-:Y:S01]  /*1e70*/  FADD.FTZ R58, -R67.reuse, R21 ;  /* 0x00000015433a7221 */ /* 0x040fe20000010100 */
[----:B------:R-:W-:Y:S01]  /*1e80*/  SHF.L.U32 R72, R72, 0x10, RZ ;  /* 0x0000001048487819 */ /* 0x000fe200000006ff */
[----:B------:R-:W-:Y:S01]  /*1e90*/  FADD.FTZ R28, -R67, R28 ;  /* 0x0000001c431c7221 */ /* 0x000fe20000010100 */
[----:B------:R-:W-:Y:S01]  /*1ea0*/  PRMT R59, R54, 0x7632, R59 ;  /* 0x00007632363b7816 */ /* 0x000fe2000000003b */
[----:B------:R-:W-:Y:S01]  /*1eb0*/  FMUL.FTZ R21, R69, R58 ;  /* 0x0000003a45157220 */ /* 0x000fe20000410000 */
[----:B------:R-:W-:Y:S01]  /*1ec0*/  FADD.FTZ R58, -R67, R23 ;  /* 0x00000017433a7221 */ /* 0x000fe20000010100 */
[----:B------:R-:W-:Y:S01]  /*1ed0*/  PRMT R74, R37, 0x7632, R74 ;  /* 0x00007632254a7816 */ /* 0x000fe2000000004a */
[----:B------:R-:W-:Y:S01]  /*1ee0*/  FMUL.FTZ R28, R69, R28 ;  /* 0x0000001c451c7220 */ /* 0x000fe20000410000 */
[----:B------:R-:W-:Y:S01]  /*1ef0*/  FFMA.FTZ R21, R21, R70, R72 ;  /* 0x0000004615157223 */ /* 0x000fe20000010048 */
[----:B------:R-:W-:Y:S01]  /*1f00*/  PRMT R70, R57, 0x7632, R70 ;  /* 0x0000763239467816 */ /* 0x000fe20000000046 */
[----:B------:R-:W-:Y:S01]  /*1f10*/  FMUL.FTZ R23, R69, R58 ;  /* 0x0000003a45177220 */ /* 0x000fe20000410000 */
[----:B------:R-:W-:Y:S01]  /*1f20*/  PRMT R72, R41, 0x7632, R72 ;  /* 0x0000763229487816 */ /* 0x000fe20000000048 */
[C---:B------:R-:W-:Y:S01]  /*1f30*/  FADD.FTZ R58, -R67.reuse, R17 ;  /* 0x00000011433a7221 */ /* 0x040fe20000010100 */
[----:B------:R-:W-:Y:S01]  /*1f40*/  SHF.L.U32 R70, R70, 0x10, RZ ;  /* 0x0000001046467819 */ /* 0x000fe200000006ff */
[----:B------:R-:W-:Y:S01]  /*1f50*/  FADD.FTZ R30, -R67, R30 ;  /* 0x0000001e431e7221 */ /* 0x000fe20000010100 */
[----:B------:R-:W-:Y:S01]  /*1f60*/  SHF.L.U32 R72, R72, 0x10, RZ ;  /* 0x0000001048487819 */ /* 0x000fe200000006ff */
[----:B------:R-:W-:Y:S01]  /*1f70*/  FMUL.FTZ R17, R69, R58 ;  /* 0x0000003a45117220 */ /* 0x000fe20000410000 */
[C---:B------:R-:W-:Y:S01]  /*1f80*/  FADD.FTZ R58, -R67.reuse, R19 ;  /* 0x00000013433a7221 */ /* 0x040fe20000010100 */
[----:B------:R-:W-:Y:S01]  /*1f90*/  SHF.L.U32 R74, R74, 0x10, RZ ;  /* 0x000000104a4a7819 */ /* 0x000fe200000006ff */
[----:B------:R-:W-:Y:S01]  /*1fa0*/  FADD.FTZ R24, -R67, R24 ;  /* 0x0000001843187221 */ /* 0x000fe20000010100 */
[----:B------:R-:W-:Y:S01]  /*1fb0*/  FFMA.FTZ R23, R23, R70, R72 ;  /* 0x0000004617177223 */ /* 0x000fe20000010048 */
[----:B------:R-:W-:Y:S01]  /*1fc0*/  PRMT R70, R56, 0x7632, R70 ;  /* 0x0000763238467816 */ /* 0x000fe20000000046 */
[----:B------:R-:W-:Y:S01]  /*1fd0*/  FMUL.FTZ R19, R69, R58 ;  /* 0x0000003a45137220 */ /* 0x000fe20000410000 */
[----:B------:R-:W-:Y:S01]  /*1fe0*/  PRMT R72, R42, 0x7632, R72 ;  /* 0x000076322a487816 */ /* 0x000fe20000000048 */
[----:B------:R-:W-:Y:S01]  /*1ff0*/  FADD.FTZ R58, -R67, R13 ;  /* 0x0000000d433a7221 */ /* 0x000fe20000010100 */
[----:B------:R-:W-:Y:S01]  /*2000*/  SHF.L.U32 R70, R70, 0x10, RZ ;  /* 0x0000001046467819 */ /* 0x000fe200000006ff */
[C---:B------:R-:W-:Y:S01]  /*2010*/  FMUL.FTZ R24, R69.reuse, R24 ;  /* 0x0000001845187220 */ /* 0x040fe20000410000 */
[----:B------:R-:W-:Y:S01]  /*2020*/  SHF.L.U32 R72, R72, 0x10, RZ ;  /* 0x0000001048487819 */ /* 0x000fe200000006ff */
[----:B------:R-:W-:Y:S01]  /*2030*/  FMUL.FTZ R58, R69, R58 ;  /* 0x0000003a453a7220 */ /* 0x000fe20000410000 */
[----:B------:R-:W-:Y:S01]  /*2040*/  SHF.L.U32 R13, R59, 0x10, RZ ;  /* 0x000000103b0d7819 */ /* 0x000fe200000006ff */
[----:B------:R-:W-:Y:S01]  /*2050*/  FADD.FTZ R26, -R67, R26 ;  /* 0x0000001a431a7221 */ /* 0x000fe20000010100 */
[----:B------:R-:W-:Y:S01]  /*2060*/  SHF.L.U32 R71, R62, 0x10, RZ ;  /* 0x000000103e477819 */ /* 0x000fe200000006ff */
[----:B------:R-:W-:Y:S01]  /*2070*/  FFMA.FTZ R17, R17, R70, R72 ;  /* 0x0000004611117223 */ /* 0x000fe20000010048 */
[----:B------:R-:W-:Y:S01]  /*2080*/  PRMT R70, R55, 0x7632, R70 ;  /* 0x0000763237467816 */ /* 0x000fe20000000046 */
[----:B------:R-:W-:Y:S01]  /*2090*/  FADD.FTZ R20, -R67, R20 ;  /* 0x0000001443147221 */ /* 0x000fe20000010100 */
[----:B------:R-:W-:Y:S01]  /*20a0*/  PRMT R72, R43, 0x7632, R72 ;  /* 0x000076322b487816 */ /* 0x000fe20000000048 */
[----:B------:R-:W-:Y:S01]  /*20b0*/  FADD.FTZ R22, -R67, R22 ;  /* 0x0000001643167221 */ /* 0x000fe20000010100 */
[----:B------:R-:W-:Y:S01]  /*20c0*/  SHF.L.U32 R70, R70, 0x10, RZ ;  /* 0x0000001046467819 */ /* 0x000fe200000006ff */
[C---:B------:R-:W-:Y:S01]  /*20d0*/  FMUL.FTZ R20, R69.reuse, R20 ;  /* 0x0000001445147220 */ /* 0x040fe20000410000 */
[----:B------:R-:W-:Y:S01]  /*20e0*/  SHF.L.U32 R72, R72, 0x10, RZ ;  /* 0x0000001048487819 */ /* 0x000fe200000006ff */
[----:B------:R-:W-:Y:S01]  /*20f0*/  FMUL.FTZ R22, R69, R22 ;  /* 0x0000001645167220 */ /* 0x000fe20000410000 */
[C---:B------:R-:W-:Y:S01]  /*2100*/  FADD.FTZ R12, -R67.reuse, R12 ;  /* 0x0000000c430c7221 */ /* 0x040fe20000010100 */
[C---:B------:R-:W-:Y:S01]  /*2110*/  FADD.FTZ R14, -R67.reuse, R14 ;  /* 0x0000000e430e7221 */ /* 0x040fe20000010100 */
[----:B------:R-:W-:Y:S01]  /*2120*/  FADD.FTZ R48, -R67, R48 ;  /* 0x0000003043307221 */ /* 0x000fe20000010100 */
[----:B------:R-:W-:Y:S01]  /*2130*/  FFMA.FTZ R19, R19, R70, R72 ;  /* 0x0000004613137223 */ /* 0x000fe20000010048 */
[----:B------:R-:W-:Y:S01]  /*2140*/  PRMT R70, R36, 0x7632, R70 ;  /* 0x0000763224467816 */ /* 0x000fe20000000046 */
[----:B------:R-:W-:Y:S01]  /*2150*/  FMUL.FTZ R12, R69, R12 ;  /* 0x0000000c450c7220 */ /* 0x000fe20000410000 */
[----:B------:R-:W-:Y:S01]  /*2160*/  PRMT R72, R53, 0x7632, R72 ;  /* 0x0000763235487816 */ /* 0x000fe20000000048 */
[----:B------:R-:W-:Y:S01]  /*2170*/  FMUL.FTZ R14, R69, R14 ;  /* 0x0000000e450e7220 */ /* 0x000fe20000410000 */
[----:B------:R-:W-:Y:S01]  /*2180*/  SHF.L.U32 R59, R70, 0x10, RZ ;  /* 0x00000010463b7819 */ /* 0x000fe200000006ff */
[C---:B------:R-:W-:Y:S01]  /*2190*/  FADD.FTZ R70, -R67.reuse, R15 ;  /* 0x0000000f43467221 */ /* 0x040fe20000010100 */
[----:B------:R-:W-:Y:S01]  /*21a0*/  SHF.L.U32 R15, R44, 0x10, RZ ;  /* 0x000000102c0f7819 */ /* 0x000fe200000006ff */
[----:B------:R-:W-:Y:S01]  /*21b0*/  FADD.FTZ R50, -R67, R50 ;  /* 0x0000003243327221 */ /* 0x000fe20000010100 */
[----:B------:R-:W-:Y:S01]  /*21c0*/  SHF.L.U32 R72, R72, 0x10, RZ ;  /* 0x0000001048487819 */ /* 0x000fe200000006ff */
[----:B------:R-:W-:Y:S01]  /*21d0*/  FFMA.FTZ R58, R58, R13, R59 ;  /* 0x0000000d3a3a7223 */ /* 0x000fe2000001003b */
[----:B------:R-:W-:Y:S01]  /*21e0*/  SHF.L.U32 R13, R64, 0x10, RZ ;  /* 0x00000010400d7819 */ /* 0x000fe200000006ff */
[----:B------:R-:W-:Y:S01]  /*21f0*/  FMUL.FTZ R59, R69, R70 ;  /* 0x00000046453b7220 */ /* 0x000fe20000410000 */
[----:B------:R-:W-:Y:S01]  /*2200*/  FADD.FTZ R70, -R67, R29 ;  /* 0x0000001d43467221 */ /* 0x000fe20000010100 */
[----:B------:R-:W-:Y:S01]  /*2210*/  SHF.L.U32 R73, R38, 0x10, RZ ;  /* 0x0000001026497819 */ /* 0x000fe200000006ff */
[----:B------:R-:W-:Y:S01]  /*2220*/  FMUL.FTZ R50, R69, R50 ;  /* 0x0000003245327220 */ /* 0x000fe20000410000 */
[----:B------:R-:W-:Y:S01]  /*2230*/  FFMA.FTZ R28, R28, R13, R15 ;  /* 0x0000000d1c1c7223 */ /* 0x000fe2000001000f */
[----:B------:R-:W-:Y:S01]  /*2240*/  FFMA.FTZ R59, R59, R72, R74 ;  /* 0x000000483b3b7223 */ /* 0x000fe2000001004a */
[----:B------:R-:W-:Y:S01]  /*2250*/  FMUL.FTZ R13, R69, R30 ;  /* 0x0000001e450d7220 */ /* 0x000fe20000410000 */
[----:B------:R-:W-:Y:S01]  /*2260*/  SHF.L.U32 R72, R6, 0x10, RZ ;  /* 0x0000001006487819 */ /* 0x000fe200000006ff */
[----:B------:R-:W-:Y:S01]  /*2270*/  FADD.FTZ R30, -R67, R31 ;  /* 0x0000001f431e7221 */ /* 0x000fe20000010100 */
[----:B------:R-:W-:Y:S01]  /*2280*/  SHF.L.U32 R74, R11, 0x10, RZ ;  /* 0x000000100b4a7819 */ /* 0x000fe200000006ff */
[----:B------:R-:W-:Y:S01]  /*2290*/  FMUL.FTZ R29, R69, R70 ;  /* 0x00000046451d7220 */ /* 0x000fe20000410000 */
[----:B------:R-:W-:Y:S01]  /*22a0*/  SHF.L.U32 R15, R5, 0x10, RZ ;  /* 0x00000010050f7819 */ /* 0x000fe200000006ff */
[----:B------:R-:W-:-:S02]  /*22b0*/  IMAD.U32 R31, R10, 0x10000, RZ ;  /* 0x000100000a1f7824 */ /* 0x000fc400078e00ff */
[----:B------:R-:W-:Y:S01]  /*22c0*/  FMUL.FTZ R30, R69, R30 ;  /* 0x0000001e451e7220 */ /* 0x000fe20000410000 */
[----:B------:R-:W-:Y:S01]  /*22d0*/  FFMA.FTZ R29, R29, R72, R74 ;  /* 0x000000481d1d7223 */ /* 0x000fe2000001004a */
[----:B------:R-:W-:Y:S02]  /*22e0*/  SHF.L.U32 R70, R63, 0x10, RZ ;  /* 0x000000103f467819 */ /* 0x000fe400000006ff */
[----:B------:R-:W-:Y:S01]  /*22f0*/  SHF.L.U32 R72, R45, 0x10, RZ ;  /* 0x000000102d487819 */ /* 0x000fe200000006ff */
[----:B------:R-:W-:Y:S01]  /*2300*/  FFMA.FTZ R30, R30, R15, R31 ;  /* 0x0000000f1e1e7223 */ /* 0x000fe2000001001f */
[----:B------:R-:W-:Y:S02]  /*2310*/  SHF.L.U32 R15, R46, 0x10, RZ ;  /* 0x000000102e0f7819 */ /* 0x000fe400000006ff */
[----:B------:R-:W-:Y:S01]  /*2320*/  SHF.L.U32 R31, R54, 0x10, RZ ;  /* 0x00000010361f7819 */ /* 0x000fe200000006ff */
[----:B------:R-:W-:Y:S01]  /*2330*/  FFMA.FTZ R13, R13, R70, R72 ;  /* 0x000000460d0d7223 */ /* 0x000fe20000010048 */
[----:B------:R-:W-:Y:S01]  /*2340*/  FADD.FTZ R70, -R67, R25 ;  /* 0x0000001943467221 */ /* 0x000fe20000010100 */
[----:B------:R-:W-:Y:S01]  /*2350*/  FFMA.FTZ R71, R24, R71, R15 ;  /* 0x0000004718477223 */ /* 0x000fe2000001000f */
[----:B------:R-:W-:-:S02]  /*2360*/  SHF.L.U32 R15, R4, 0x10, RZ ;  /* 0x00000010040f7819 */ /* 0x000fc400000006ff */
[----:B------:R-:W-:Y:S01]  /*2370*/  SHF.L.U32 R25, R9, 0x10, RZ ;  /* 0x0000001009197819 */ /* 0x000fe200000006ff */
[----:B------:R-:W-:Y:S01]  /*2380*/  FMUL.FTZ R70, R69, R70 ;  /* 0x0000004645467220 */ /* 0x000fe20000410000 */
[----:B------:R-:W-:Y:S02]  /*2390*/  SHF.L.U32 R24, R61, 0x10, RZ ;  /* 0x000000103d187819 */ /* 0x000fe400000006ff */
[----:B------:R-:W-:Y:S01]  /*23a0*/  F2FP.BF16.F32.PACK_AB R13, R30, R13 ;  /* 0x0000000d1e0d723e */ /* 0x000fe200000010ff */
[----:B------:R-:W-:Y:S01]  /*23b0*/  FFMA.FTZ R72, R70, R15, R25 ;  /* 0x0000000f46487223 */ /* 0x000fe20000010019 */
[----:B------:R-:W-:Y:S01]  /*23c0*/  FMUL.FTZ R15, R69, R26 ;  /* 0x0000001a450f7220 */ /* 0x000fe20000410000 */
[----:B------:R-:W-:Y:S01]  /*23d0*/  FADD.FTZ R26, -R67, R27 ;  /* 0x0000001b431a7221 */ /* 0x000fe20000010100 */
[----:B------:R-:W-:Y:S02]  /*23e0*/  SHF.L.U32 R25, R3, 0x10, RZ ;  /* 0x0000001003197819 */ /* 0x000fe400000006ff */
[----:B------:R-:W-:Y:S01]  /*23f0*/  SHF.L.U32 R27, R8, 0x10, RZ ;  /* 0x00000010081b7819 */ /* 0x000fe200000006ff */
[----:B------:R-:W-:Y:S01]  /*2400*/  FMUL.FTZ R26, R69, R26 ;  /* 0x0000001a451a7220 */ /* 0x000fe20000410000 */
[----:B------:R-:W-:-:S03]  /*2410*/  SHF.L.U32 R70, R47, 0x10, RZ ;  /* 0x000000102f467819 */ /* 0x000fc600000006ff */
[----:B------:R-:W-:Y:S01]  /*2420*/  FFMA.FTZ R74, R26, R25, R27 ;  /* 0x000000191a4a7223 */ /* 0x000fe2000001001b */
[----:B------:R-:W-:Y:S01]  /*2430*/  SHF.L.U32 R25, R60, 0x10, RZ ;  /* 0x000000103c197819 */ /* 0x000fe200000006ff */
[----:B------:R-:W-:Y:S01]  /*2440*/  FFMA.FTZ R15, R15, R24, R70 ;  /* 0x000000180f0f7223 */ /* 0x000fe20000010046 */
[----:B------:R-:W-:Y:S01]  /*2450*/  SHF.L.U32 R27, R40, 0x10, RZ ;  /* 0x00000010281b7819 */ /* 0x000fe200000006ff */
[----:B------:R-:W-:-:S03]  /*2460*/  FADD.FTZ R24, -R67, R16 ;  /* 0x0000001043187221 */ /* 0x000fc60000010100 */
[----:B------:R-:W-:Y:S01]  /*2470*/  F2FP.BF16.F32.PACK_AB R15, R74, R15 ;  /* 0x0000000f4a0f723e */ /* 0x000fe200000010ff */
[----:B------:R-:W-:Y:S01]  /*2480*/  FFMA.FTZ R20, R20, R25, R27 ;  /* 0x0000001914147223 */ /* 0x000fe2000001001b */
[----:B------:R-:W-:Y:S01]  /*2490*/  SHF.L.U32 R25, R57, 0x10, RZ ;  /* 0x0000001039197819 */ /* 0x000fe200000006ff */
[----:B------:R-:W-:Y:S01]  /*24a0*/  FMUL.FTZ R24, R69, R24 ;  /* 0x0000001845187220 */ /* 0x000fe20000410000 */
[----:B------:R-:W-:-:S05]  /*24b0*/  SHF.L.U32 R27, R41, 0x10, RZ ;  /* 0x00000010291b7819 */ /* 0x000fca00000006ff */
[----:B------:R-:W-:Y:S01]  /*24c0*/  FFMA.FTZ R16, R22, R25, R27 ;  /* 0x0000001916107223 */ /* 0x000fe2000001001b */
[----:B------:R-:W-:Y:S01]  /*24d0*/  SHF.L.U32 R25, R56, 0x10, RZ ;  /* 0x0000001038197819 */ /* 0x000fe200000006ff */
[----:B------:R-:W-:Y:S01]  /*24e0*/  FADD.FTZ R22, -R67, R18 ;  /* 0x0000001243167221 */ /* 0x000fe20000010100 */
[----:B------:R-:W-:-:S03]  /*24f0*/  SHF.L.U32 R27, R42, 0x10, RZ ;  /* 0x000000102a1b7819 */ /* 0x000fc600000006ff */
[----:B------:R-:W-:Y:S02]  /*2500*/  FMUL.FTZ R22, R69, R22 ;  /* 0x0000001645167220 */ /* 0x000fe40000410000 */
[----:B------:R-:W-:Y:S01]  /*2510*/  FFMA.FTZ R18, R24, R25, R27 ;  /* 0x0000001918127223 */ /* 0x000fe2000001001b */
[----:B------:R-:W-:Y:S02]  /*2520*/  SHF.L.U32 R25, R55, 0x10, RZ ;  /* 0x0000001037197819 */ /* 0x000fe400000006ff */
[----:B------:R-:W-:Y:S02]  /*2530*/  SHF.L.U32 R27, R43, 0x10, RZ ;  /* 0x000000102b1b7819 */ /* 0x000fe400000006ff */
[----:B------:R-:W-:Y:S02]  /*2540*/  F2FP.BF16.F32.PACK_AB R18, R17, R18 ;  /* 0x000000121112723e */ /* 0x000fe400000010ff */
[----:B------:R-:W-:Y:S01]  /*2550*/  F2FP.BF16.F32.PACK_AB R17, R23, R16 ;  /* 0x000000101711723e */ /* 0x000fe200000010ff */
[----:B------:R-:W-:Y:S01]  /*2560*/  FFMA.FTZ R76, R22, R25, R27 ;  /* 0x00000019164c7223 */ /* 0x000fe2000001001b */
[----:B------:R-:W-:Y:S01]  /*2570*/  SHF.L.U32 R25, R36, 0x10, RZ ;  /* 0x0000001024197819 */ /* 0x000fe200000006ff */
[----:B------:R-:W-:Y:S01]  /*2580*/  FMUL.FTZ R22, R69, R48 ;  /* 0x0000003045167220 */ /* 0x000fe20000410000 */
[----:B------:R-:W-:-:S02]  /*2590*/  SHF.L.U32 R27, R37, 0x10, RZ ;  /* 0x00000010251b7819 */ /* 0x000fc400000006ff */
[----:B------:R-:W-:Y:S01]  /*25a0*/  F2FP.BF16.F32.PACK_AB R19, R19, R76 ;  /* 0x0000004c1313723e */ /* 0x000fe200000010ff */
[----:B------:R-:W-:Y:S01]  /*25b0*/  FFMA.FTZ R31, R12, R31, R25 ;  /* 0x0000001f0c1f7223 */ /* 0x000fe20000010019 */
[----:B------:R-:W-:Y:S01]  /*25c0*/  SHF.L.U32 R25, R53, 0x10, RZ ;  /* 0x0000001035197819 */ /* 0x000fe200000006ff */
[----:B------:R-:W-:Y:S01]  /*25d0*/  FADD.FTZ R12, -R67, R49 ;  /* 0x00000031430c7221 */ /* 0x000fe20000010100 */
[----:B------:R-:W-:Y:S02]  /*25e0*/  SHF.L.U32 R49, R39, 0x10, RZ ;  /* 0x0000001027317819 */ /* 0x000fe400000006ff */
[----:B------:R-:W-:Y:S01]  /*25f0*/  F2FP.BF16.F32.PACK_AB R16, R21, R20 ;  /* 0x000000141510723e */ /* 0x000fe200000010ff */
[----:B------:R-:W-:Y:S01]  /*2600*/  FFMA.FTZ R70, R14, R25, R27 ;  /* 0x000000190e467223 */ /* 0x000fe2000001001b */
[----:B------:R-:W-:Y:S01]  /*2610*/  IADD3 R25, PT, PT, R66, -0x1, RZ ;  /* 0xffffffff42197810 */ /* 0x000fe20007ffe0ff */
[----:B------:R-:W-:Y:S01]  /*2620*/  FMUL.FTZ R12, R69, R12 ;  /* 0x0000000c450c7220 */ /* 0x000fe20000410000 */
[----:B------:R-:W-:Y:S01]  /*2630*/  SHF.L.U32 R27, R52, 0x10, RZ ;  /* 0x00000010341b7819 */ /* 0x000fe200000006ff */
[----:B------:R-:W-:Y:S01]  /*2640*/  FADD.FTZ R14, -R67, R51 ;  /* 0x00000033430e7221 */ /* 0x000fe20000010100 */
[----:B------:R-:W-:Y:S01]  /*2650*/  PRMT R67, R2, 0x7632, R67 ;  /* 0x0000763202437816 */ /* 0x000fe20000000043 */
[----:B------:R-:W-:Y:S01]  /*2660*/  IMAD R68, R25, R68, RZ ;  /* 0x0000004419447224 */ /* 0x000fe200078e02ff */
[----:B------:R-:W-:Y:S01]  /*2670*/  PRMT R25, R52, 0x7632, R25 ;  /* 0x0000763234197816 */ /* 0x000fe20000000019 */
[----:B------:R-:W-:Y:S01]  /*2680*/  FFMA.FTZ R22, R22, R27, R73 ;  /* 0x0000001b16167223 */ /* 0x000fe20000010049 */
[----:B------:R-:W-:Y:S01]  /*2690*/  PRMT R27, R38, 0x7632, R27 ;  /* 0x00007632261b7816 */ /* 0x000fe2000000001b */
[----:B------:R-:W-:Y:S01]  /*26a0*/  FMUL.FTZ R14, R69, R14 ;  /* 0x0000000e450e7220 */ /* 0x000fe20000410000 */
[----:B------:R-:W-:-:S02]  /*26b0*/  SHF.L.U32 R25, R25, 0x10, RZ ;  /* 0x0000001019197819 */ /* 0x000fc400000006ff */
[----:B------:R-:W-:Y:S02]  /*26c0*/  SHF.L.U32 R27, R27, 0x10, RZ ;  /* 0x000000101b1b7819 */ /* 0x000fe400000006ff */
[----:B------:R-:W-:Y:S02]  /*26d0*/  SHF.L.U32 R67, R67, 0x10, RZ ;  /* 0x0000001043437819 */ /* 0x000fe400000006ff */
[----:B------:R-:W-:Y:S01]  /*26e0*/  F2FP.BF16.F32.PACK_AB R21, R59, R70 ;  /* 0x000000463b15723e */ /* 0x000fe200000010ff */
[----:B------:R-:W-:Y:S01]  /*26f0*/  FFMA.FTZ R51, R12, R25, R27 ;  /* 0x000000190c337223 */ /* 0x000fe2000001001b */
[----:B------:R-:W-:Y:S01]  /*2700*/  SHF.L.U32 R27, R2, 0x10, RZ ;  /* 0x00000010021b7819 */ /* 0x000fe200000006ff */
[----:B------:R-:W0:Y:S01]  /*2710*/  LDC.64 R24, c[0x0][0x428] ;  /* 0x00010a00ff187b82 */ /* 0x000e220000000a00 */
[----:B------:R-:W-:Y:S02]  /*2720*/  F2FP.BF16.F32.PACK_AB R12, R29, R28 ;  /* 0x0000001c1d0c723e */ /* 0x000fe400000010ff */
[----:B------:R-:W-:Y:S01]  /*2730*/  F2FP.BF16.F32.PACK_AB R22, R51, R22 ;  /* 0x000000163316723e */ /* 0x000fe200000010ff */
[----:B------:R-:W-:Y:S01]  /*2740*/  FFMA.FTZ R50, R50, R27, R49 ;  /* 0x0000001b32327223 */ /* 0x000fe20000010031 */
[----:B------:R-:W-:-:S02]  /*2750*/  SHF.R.S32.HI R27, RZ, 0x1f, R68 ;  /* 0x0000001fff1b7819 */ /* 0x000fc40000011444 */
[----:B------:R-:W-:Y:S02]  /*2760*/  PRMT R49, R39, 0x7632, R49 ;  /* 0x0000763227317816 */ /* 0x000fe40000000031 */
[----:B------:R-:W-:Y:S02]  /*2770*/  LEA.HI R27, R27, R68, RZ, 0x3 ;  /* 0x000000441b1b7211 */ /* 0x000fe400078f18ff */
[----:B------:R-:W-:Y:S02]  /*2780*/  SHF.L.U32 R49, R49, 0x10, RZ ;  /* 0x0000001031317819 */ /* 0x000fe400000006ff */
[----:B------:R-:W-:Y:S02]  /*2790*/  LEA.HI.SX32 R27, R27, R0, 0x1d ;  /* 0x000000001b1b7211 */ /* 0x000fe400078feaff */
[----:B------:R-:W-:Y:S01]  /*27a0*/  F2FP.BF16.F32.PACK_AB R20, R58, R31 ;  /* 0x0000001f3a14723e */ /* 0x000fe200000010ff */
[----:B------:R-:W-:Y:S01]  /*27b0*/  FFMA.FTZ R67, R14, R67, R49 ;  /* 0x000000430e437223 */ /* 0x000fe20000010031 */
[----:B------:R-:W-:-:S02]  /*27c0*/  IADD3 R69, PT, PT, R27, 0x80, RZ ;  /* 0x000000801b457810 */ /* 0x000fc40007ffe0ff */
[----:B------:R-:W-:Y:S02]  /*27d0*/  IADD3 R73, PT, PT, R27, 0x100, RZ ;  /* 0x000001001b497810 */ /* 0x000fe40007ffe0ff */
[----:B------:R-:W-:Y:S02]  /*27e0*/  F2FP.BF16.F32.PACK_AB R14, R72, R71 ;  /* 0x00000047480e723e */ /* 0x000fe400000010ff */
[----:B------:R-:W-:Y:S01]  /*27f0*/  F2FP.BF16.F32.PACK_AB R23, R67, R50 ;  /* 0x000000324317723e */ /* 0x000fe200000010ff */
[----:B0-----:R-:W-:-:S04]  /*2800*/  IMAD.WIDE.U32 R48, R27, 0x10, R24 ;  /* 0x000000101b307825 */ /* 0x001fc800078e0018 */
[--C-:B------:R-:W-:Y:S01]  /*2810*/  IMAD.WIDE.U32 R26, R69, 0x10, R24.reuse ;  /* 0x00000010451a7825 */ /* 0x100fe200078e0018 */
[----:B------:R0:W-:Y:S03]  /*2820*/  STG.E.128 desc[UR6][R48.64], R12 ;  /* 0x0000000c30007986 */ /* 0x0001e6000c101d06 */
[----:B------:R-:W-:Y:S01]  /*2830*/  IMAD.WIDE.U32 R24, R73, 0x10, R24 ;  /* 0x0000001049187825 */ /* 0x000fe200078e0018 */
[----:B------:R0:W-:Y:S04]  /*2840*/  STG.E.128 desc[UR6][R26.64], R16 ;  /* 0x000000101a007986 */ /* 0x0001e8000c101d06 */
[----:B------:R0:W-:Y:S02]  /*2850*/  STG.E.128 desc[UR6][R24.64], R20 ;  /* 0x0000001418007986 */ /* 0x0001e4000c101d06 */
.L_x_6216:
[----:B0-----:R-:W0:Y:S01]  /*2860*/  LDC.64 R12, c[0x0][0x380] ;  /* 0x0000e000ff0c7b82 */ /* 0x001e220000000a00 */
[----:B------:R-:W-:Y:S01]  /*2870*/  UPLOP3.LUT UP1, UPT, UPT, UPT, UP1, 0x40, 0x4 ;  /* 0x000000000004789c */ /* 0x000fe20003f2e810 */
[----:B0-----:R-:W-:-:S04]  /*2880*/  IADD3 R65, PT, PT, R65, R12, RZ ;  /* 0x0000000c41417210 */ /* 0x001fc80007ffe0ff */
[----:B------:R-:W-:-:S13]  /*2890*/  ISETP.GE.AND P0, PT, R65, R13, PT ;  /* 0x0000000d4100720c */ /* 0x000fda0003f06270 */
[----:B------:R-:W-:Y:S05]  /*28a0*/  @!P0 BRA `(.L_x_6217) ;  /* 0xffffffd800c48947 */ /* 0x000fea000383ffff */
[----:B------:R-:W-:Y:S05]  /*28b0*/  EXIT ;  /* 0x000000000000794d */ /* 0x000fea0003800000 */
.L_x_6218:
        /* <DEDUP_REMOVED lines=12> */
.L_x_20782:


//--------------------- .text._ZN10layer_norm13ln_fwd_kernelINS_13Kernel_traitsI13__nv_bfloat16S2_fS2_fjLj3072ELj1ELj1ELj4ELj16ENS_18Kernel_traits_baseILj3072ES2_S2_fS2_fjLj128EEEEELb0ELb1ELb0ELb0EEEvNS_9FwdParamsE --------------------------
	.section	.text._ZN10layer_norm13ln_fwd_kernelINS_13Kernel_traitsI13__nv_bfloat16S2_fS2_fjLj3072ELj1ELj1ELj4ELj16ENS_18Kernel_traits_baseILj3072ES2_S2_fS2_fjLj128EEEEELb0ELb1ELb0ELb0EEEvNS_9FwdParamsE,"ax",@progbits
	.align	128
        .global         _ZN10layer_norm13ln_fwd_kernelINS_13Kernel_traitsI13__nv_bfloat16S2_fS2_fjLj3072ELj1ELj1ELj4ELj16ENS_18Kernel_traits_baseILj3072ES2_S2_fS2_fjLj128EEEEELb0ELb1ELb0ELb0EEEvNS_9FwdParamsE
        .type           _ZN10layer_norm13ln_fwd_kernelINS_13Kernel_traitsI13__nv_bfloat16S2_fS2_fjLj3072ELj1ELj1ELj4ELj16ENS_18Kernel_traits_baseILj3072ES2_S2_fS2_fjLj128EEEEELb0ELb1ELb0ELb0EEEvNS_9FwdParamsE,@function
        .size           _ZN10layer_norm13ln_fwd_kernelINS_13Kernel_traitsI13__nv_bfloat16S2_fS2_fjLj3072ELj1ELj1ELj4ELj16ENS_18Kernel_traits_baseILj3072ES2_S2_fS2_fjLj128EEEEELb0ELb1ELb0ELb0EEEvNS_9FwdParamsE,(.L_x_20783 - _ZN10layer_norm13ln_fwd_kernelINS_13Kernel_traitsI13__nv_bfloat16S2_fS2_fjLj3072ELj1ELj1ELj4ELj16ENS_18Kernel_traits_baseILj3072ES2_S2_fS2_fjLj128EEEEELb0ELb1ELb0ELb0EEEvNS_9FwdParamsE)
        .other          _ZN10layer_norm13ln_fwd_kernelINS_13Kernel_traitsI13__nv_bfloat16S2_fS2_fjLj3072ELj1ELj1ELj4ELj16ENS_18Kernel_traits_baseILj3072ES2_S2_fS2_fjLj128EEEEELb0ELb1ELb0ELb0EEEvNS_9FwdParamsE,@"STO_CUDA_ENTRY STV_DEFAULT"
_ZN10layer_norm13ln_fwd_kernelINS_13Kernel_traitsI13__nv_bfloat16S2_fS2_fjLj3072ELj1ELj1ELj4ELj16ENS_18Kernel_traits_baseILj3072ES2_S2_fS2_fjLj128EEEEELb0ELb1ELb0ELb0EEEvNS_9FwdParamsE:
.text._ZN10layer_norm13ln_fwd_kernelINS_13Kernel_traitsI13__nv_bfloat16S2_fS2_fjLj3072ELj1ELj1ELj4ELj16ENS_18Kernel_traits_baseILj3072ES2_S2_fS2_fjLj128EEEEELb0ELb1ELb0ELb0EEEvNS_9FwdParamsE:
        /* <DEDUP_REMOVED lines=45> */
[----:B0-----:R-:W-:-:S04]  /*02d0*/  IMAD.WIDE.U32 R40, R43, 0x10, R40 ;  /* 0x000000102b287825 */ /* 0x001fc800078e0028 */
[----:B-1----:R-:W-:-:S06]  /*02e0*/  IMAD.WIDE.U32 R44, R43, 0x10, R44 ;  /* 0x000000102b2c7825 */ /* 0x002fcc00078e002c */
[----:B------:R-:W5:Y:S01]  /*02f0*/  LD.E.128 R44, desc[UR8][R44.64] ;  /* 0x000000082c2c7980 */ /* 0x000f62000c101d00 */
[----:B--2---:R-:W-:-:S03]  /*0300*/  IMAD.WIDE.U32 R48, R43, 0x10, R48 ;  /* 0x000000102b307825 */ /* 0x004fc600078e0030 */
[----:B------:R-:W5:Y:S04]  /*0310*/  LDG.E.128 R40, desc[UR8][R40.64] ;  /* 0x0000000828287981 */ /* 0x000f68000c1e1d00 */
[----:B------:R-:W5:Y:S01]  /*0320*/  LDG.E.128 R48, desc[UR8][R48.64] ;  /* 0x0000000830307981 */ /* 0x000f62000c1e1d00 */
[----:B------:R-:W-:Y:S05]  /*0330*/  BRA `(.L_x_6221) ;  /* 0x0000000000807947 */ /* 0x000fea0003800000 */
.L_x_6220:
        /* <DEDUP_REMOVED lines=32> */
.L_x_6221:
[----:B------:R-:W-:Y:S05]  /*0540*/  BSYNC.RECONVERGENT B0 ;  /* 0x0000000000007941 */ /* 0x000fea0003800200 */
.L_x_6219:
        /* <DEDUP_REMOVED lines=16> */
[----:B------:R-:W-:Y:S01]  /*0650*/  VIMNMX R2, PT, PT, R2, 0x20, PT ;  /* 0x0000002002027848 */ /* 0x000fe20003fe0100 */
[----:B------:R-:W3:Y:S01]  /*0660*/  LDCU UR13, c[0x0][0x400] ;  /* 0x00008000ff0d77ac */ /* 0x000ee20008000800 */
[----:B------:R-:W-:Y:S02]  /*0670*/  VIMNMX R14, PT, PT, RZ, R14, !PT ;  /* 0x0000000eff0e7248 */ /* 0x000fe40007fe0100 */
[-C--:B------:R-:W-:Y:S01]  /*0680*/  LEA R52, R2, R3.reuse, 0x3 ;  /* 0x0000000302347211 */ /* 0x080fe200078e18ff */
[----:B0-----:R-:W-:Y:S01]  /*0690*/  UISETP.NE.U32.AND UP0, UPT, UR4, URZ, UPT ;  /* 0x000000ff0400728c */ /* 0x001fe2000bf05070 */
[----:B------:R-:W-:Y:S01]  /*06a0*/  VIMNMX R14, PT, PT, R14, 0x20, PT ;  /* 0x000000200e0e7848 */ /* 0x000fe20003fe0100 */
[----:B------:R-:W0:Y:S01]  /*06b0*/  LDCU.64 UR10, c[0x0][0x3a0] ;  /* 0x00007400ff0a77ac */ /* 0x000e220008000a00 */
[----:B------:R-:W-:Y:S02]  /*06c0*/  I2FP.F32.U32 R52, R52 ;  /* 0x0000003400347245 */ /* 0x000fe40000201000 */
[----:B------:R-:W-:Y:S01]  /*06d0*/  LEA R2, R14, R3, 0x3 ;  /* 0x000000030e027211 */ /* 0x000fe200078e18ff */
[----:B------:R-:W-:Y:S01]  /*06e0*/  UISETP.NE.AND.EX UP0, UPT, UR5, URZ, UPT, UP0 ;  /* 0x000000ff0500728c */ /* 0x000fe2000bf05300 */
[----:B------:R4:W0:Y:S01]  /*06f0*/  MUFU.RCP R90, R52 ;  /* 0x00000034005a7308 */ /* 0x0008220000001000 */
[----:B------:R-:W-:Y:S01]  /*0700*/  PRMT R108, R45, 0x7632, R108 ;  /* 0x000076322d6c7816 */ /* 0x000fe2000000006c */
[----:B------:R-:W0:Y:S01]  /*0710*/  LDCU.64 UR14, c[0x0][0x380] ;  /* 0x00007000ff0e77ac */ /* 0x000e220008000a00 */
        /* <DEDUP_REMOVED lines=31> */
.L_x_6242:
        /* <DEDUP_REMOVED lines=25> */
[----:B0-----:R-:W-:-:S05]  /*0aa0*/  IMAD.WIDE.U32 R64, R101, 0x20, R64 ;  /* 0x0000002065407825 */ /* 0x001fca00078e0040 */
[----:B------:R-:W2:Y:S04]  /*0ab0*/  LDG.E.128 R52, desc[UR8][R64.64] ;  /* 0x0000000840347981 */ /* 0x000ea8000c1e1d00 */
[----:B------:R0:W3:Y:S01]  /*0ac0*/  LDG.E.128 R56, desc[UR8][R64.64+0x10] ;  /* 0x0000100840387981 */ /* 0x0000e2000c1e1d00 */
[C---:B-----5:R-:W-:Y:S02]  /*0ad0*/  PRMT R86, R60.reuse, 0x7632, R86 ;  /* 0x000076323c567816 */ /* 0x060fe40000000056 */
        /* <DEDUP_REMOVED lines=8> */
[----:B------:R-:W-:Y:S02]  /*0b60*/  SHF.L.U32 R86, R86, 0x10, RZ ;  /* 0x0000001056567819 */ /* 0x000fe400000006ff */
[----:B0-----:R-:W-:Y:S02]  /*0b70*/  SHF.L.U32 R64, R25, 0x10, RZ ;  /* 0x0000001019407819 */ /* 0x001fe400000006ff */
[----:B------:R-:W-:Y:S01]  /*0b80*/  SHF.L.U32 R87, R87, 0x10, RZ ;  /* 0x0000001057577819 */ /* 0x000fe200000006ff */
[----:B------:R-:W-:Y:S01]  /*0b90*/  FMUL.FTZ R86, R86, UR4 ;  /* 0x0000000456567c20 */ /* 0x000fe20008410000 */
[----:B------:R-:W-:-:S02]  /*0ba0*/  PRMT R67, R63, 0x7632, R67 ;  /* 0x000076323f437816 */ /* 0x000fc40000000043 */
[----:B------:R-:W-:Y:S01]  /*0bb0*/  SHF.L.U32 R66, R63, 0x10, RZ ;  /* 0x000000103f427819 */ /* 0x000fe200000006ff */
[----:B------:R-:W-:Y:S01]  /*0bc0*/  FMUL.FTZ R114, R87, UR4 ;  /* 0x0000000457727c20 */ /* 0x000fe20008410000 */
[----:B------:R-:W-:Y:S02]  /*0bd0*/  SHF.L.U32 R63, R100, 0x10, RZ ;  /* 0x00000010643f7819 */ /* 0x000fe400000006ff */
[----:B------:R-:W-:Y:S02]  /*0be0*/  SHF.L.U32 R65, R99, 0x10, RZ ;  /* 0x0000001063417819 */ /* 0x000fe400000006ff */
[----:B------:R-:W-:Y:S02]  /*0bf0*/  SHF.L.U32 R85, R85, 0x10, RZ ;  /* 0x0000001055557819 */ /* 0x000fe400000006ff */
[----:B------:R-:W-:Y:S02]  /*0c00*/  SHF.L.U32 R87, R27, 0x10, RZ ;  /* 0x000000101b577819 */ /* 0x000fe400000006ff */
[----:B------:R-:W-:Y:S01]  /*0c10*/  SHF.L.U32 R115, R97, 0x10, RZ ;  /* 0x0000001061737819 */ /* 0x000fe200000006ff */
[----:B--2---:R-:W-:Y:S01]  /*0c20*/  FFMA.FTZ R60, R61, R62, R52 ;  /* 0x0000003e3d3c7223 */ /* 0x004fe20000010034 */
[----:B------:R-:W-:Y:S01]  /*0c30*/  FFMA.FTZ R62, R113, R64, R54 ;  /* 0x00000040713e7223 */ /* 0x000fe20000010036 */
[----:B------:R-:W-:Y:S01]  /*0c40*/  SHF.L.U32 R113, R67, 0x10, RZ ;  /* 0x0000001043717819 */ /* 0x000fe200000006ff */
[----:B------:R-:W-:Y:S01]  /*0c50*/  FFMA.FTZ R61, R86, R63, R53 ;  /* 0x0000003f563d7223 */ /* 0x000fe20000010035 */
[----:B------:R-:W-:Y:S01]  /*0c60*/  FFMA.FTZ R63, R114, R65, R55 ;  /* 0x00000041723f7223 */ /* 0x000fe20000010037 */
[----:B------:R-:W-:Y:S01]  /*0c70*/  SHF.L.U32 R64, R26, 0x10, RZ ;  /* 0x000000101a407819 */ /* 0x000fe200000006ff */
[----:B------:R-:W-:Y:S01]  /*0c80*/  FMUL.FTZ R65, R84, UR4 ;  /* 0x0000000454417c20 */ /* 0x000fe20008410000 */
[----:B------:R-:W-:Y:S01]  /*0c90*/  SHF.L.U32 R86, R98, 0x10, RZ ;  /* 0x0000001062567819 */ /* 0x000fe200000006ff */
[----:B------:R-:W-:Y:S01]  /*0ca0*/  FMUL.FTZ R67, R66, UR4 ;  /* 0x0000000442437c20 */ /* 0x000fe20008410000 */
[----:B------:R-:W-:Y:S01]  /*0cb0*/  FMUL.FTZ R84, R85, UR4 ;  /* 0x0000000455547c20 */ /* 0x000fe20008410000 */
[----:B------:R-:W-:Y:S01]  /*0cc0*/  FMUL.FTZ R114, R113, UR4 ;  /* 0x0000000471727c20 */ /* 0x000fe20008410000 */
[----:B---3--:R-:W-:Y:S01]  /*0cd0*/  FFMA.FTZ R64, R65, R64, R56 ;  /* 0x0000004041407223 */ /* 0x008fe20000010038 */
[----:B------:R-:W-:Y:S01]  /*0ce0*/  FFMA.FTZ R66, R67, R87, R58 ;  /* 0x0000005743427223 */ /* 0x000fe2000001003a */
[----:B------:R-:W-:Y:S01]  /*0cf0*/  FFMA.FTZ R65, R84, R86, R57 ;  /* 0x0000005654417223 */ /* 0x000fe20000010039 */
[----:B------:R-:W-:Y:S01]  /*0d00*/  FFMA.FTZ R67, R114, R115, R59 ;  /* 0x0000007372437223 */ /* 0x000fe2000001003b */
[----:B------:R-:W-:Y:S06]  /*0d10*/  BRA `(.L_x_6225) ;  /* 0x0000000000907947 */ /* 0x000fec0003800000 */
.L_x_6224:
[----:B-----5:R-:W-:Y:S02]  /*0d20*/  SHF.L.U32 R64, R61, 0x10, RZ ;  /* 0x000000103d407819 */ /* 0x020fe400000006ff */
[C---:B------:R-:W-:Y:S02]  /*0d30*/  PRMT R84, R62.reuse, 0x7632, R84 ;  /* 0x000076323e547816 */ /* 0x040fe40000000054 */
[----:B------:R-:W-:Y:S01]  /*0d40*/  SHF.L.U32 R62, R62, 0x10, RZ ;  /* 0x000000103e3e7819 */ /* 0x000fe200000006ff */
[----:B------:R-:W-:Y:S01]  /*0d50*/  FMUL.FTZ R64, R64, UR4 ;  /* 0x0000000440407c20 */ /* 0x000fe20008410000 */
[----:B------:R-:W-:Y:S02]  /*0d60*/  SHF.L.U32 R86, R63, 0x10, RZ ;  /* 0x000000103f567819 */ /* 0x000fe400000006ff */
[----:B------:R-:W-:Y:S01]  /*0d70*/  PRMT R65, R60, 0x7632, R65 ;  /* 0x000076323c417816 */ /* 0x000fe20000000041 */
[----:B------:R-:W-:Y:S01]  /*0d80*/  FMUL.FTZ R66, R62, UR4 ;  /* 0x000000043e427c20 */ /* 0x000fe20008410000 */
[----:B------:R-:W-:Y:S01]  /*0d90*/  PRMT R67, R61, 0x7632, R67 ;  /* 0x000076323d437816 */ /* 0x000fe20000000043 */
[----:B------:R-:W-:Y:S01]  /*0da0*/  FMUL.FTZ R86, R86, UR4 ;  /* 0x0000000456567c20 */ /* 0x000fe20008410000 */
[----:B------:R-:W-:-:S02]  /*0db0*/  SHF.L.U32 R85, R25, 0x10, RZ ;  /* 0x0000001019557819 */ /* 0x000fc400000006ff */
[----:B------:R-:W-:Y:S02]  /*0dc0*/  PRMT R61, R63, 0x7632, R61 ;  /* 0x000076323f3d7816 */ /* 0x000fe4000000003d */
[----:B------:R-:W-:Y:S01]  /*0dd0*/  SHF.L.U32 R87, R26, 0x10, RZ ;  /* 0x000000101a577819 */ /* 0x000fe200000006ff */
[----:B------:R-:W-:Y:S01]  /*0de0*/  FMUL.FTZ R62, R64, R85 ;  /* 0x00000055403e7220 */ /* 0x000fe20000410000 */
        /* <DEDUP_REMOVED lines=19> */
[----:B------:R-:W-:Y:S01]  /*0f20*/  SHF.L.U32 R116, R97, 0x10, RZ ;  /* 0x0000001061747819 */ /* 0x000fe200000006ff */
[----:B------:R-:W-:-:S02]  /*0f30*/  FMUL.FTZ R63, R67, R114 ;  /* 0x00000072433f7220 */ /* 0x000fc40000410000 */
[----:B------:R-:W-:Y:S02]  /*0f40*/  FMUL.FTZ R65, R84, R85 ;  /* 0x0000005554417220 */ /* 0x000fe40000410000 */
[----:B------:R-:W-:-:S07]  /*0f50*/  FMUL.FTZ R67, R87, R116 ;  /* 0x0000007457437220 */ /* 0x000fce0000410000 */
.L_x_6225:
[----:B------:R-:W0:Y:S01]  /*0f60*/  LDC.64 R84, c[0x0][0x3a8] ;  /* 0x0000ea00ff547b82 */ /* 0x000e220000000a00 */
[C---:B------:R-:W-:Y:S01]  /*0f70*/  IADD3 R87, PT, PT, R101.reuse, 0x80, RZ ;  /* 0x0000008065577810 */ /* 0x040fe20007ffe0ff */
[----:B0-----:R-:W-:-:S05]  /*0f80*/  IMAD.WIDE.U32 R84, R101, 0x20, R84 ;  /* 0x0000002065547825 */ /* 0x001fca00078e0054 */
[----:B------:R0:W-:Y:S04]  /*0f90*/  STG.E.128 desc[UR8][R84.64], R60 ;  /* 0x0000003c54007986 */ /* 0x0001e8000c101d08 */
[----:B------:R0:W-:Y:S02]  /*0fa0*/  STG.E.128 desc[UR8][R84.64+0x10], R64 ;  /* 0x0000104054007986 */ /* 0x0001e4000c101d08 */
.L_x_6223:
[----:B------:R-:W-:Y:S05]  /*0fb0*/  BSYNC.RECONVERGENT B0 ;  /* 0x0000000000007941 */ /* 0x000fea0003800200 */
.L_x_6222:
[----:B------:R-:W-:Y:S01]  /*0fc0*/  ISETP.GE.U32.AND P1, PT, R111, 0x100, PT ;  /* 0x000001006f00780c */ /* 0x000fe20003f26070 */
[----:B------:R-:W-:-:S12]  /*0fd0*/  BSSY.RECONVERGENT B0, `(.L_x_6226) ;  /* 0x000005a000007945 */ /* 0x000fd80003800200 */
[----:B------:R-:W-:Y:S05]  /*0fe0*/  @!P1 BRA `(.L_x_6227) ;  /* 0x0000000400609947 */ /* 0x000fea0003800000 */
[----:B------:R-:W-:Y:S01]  /*0ff0*/  ISETP.NE.U32.AND P0, PT, RZ, UR10, PT ;  /* 0x0000000aff007c0c */ /* 0x000fe2000bf05070 */
[----:B------:R-:W1:Y:S03]  /*1000*/  LDC.64 R68, c[0x0][0x390] ;  /* 0x0000e400ff447b82 */ /* 0x000e660000000a00 */
[----:B------:R-:W-:-:S13]  /*1010*/  ISETP.NE.AND.EX P0, PT, RZ, UR11, PT, P0 ;  /* 0x0000000bff007c0c */ /* 0x000fda000bf05300 */
[----:B------:R-:W2:Y:S01]  /*1020*/  @P0 LDC.64 R72, c[0x0][0x3a0] ;  /* 0x0000e800ff480b82 */ /* 0x000ea20000000a00 */
[----:B-1----:R-:W-:-:S06]  /*1030*/  IMAD.WIDE.U32 R68, R87, 0x10, R68 ;  /* 0x0000001057447825 */ /* 0x002fcc00078e0044 */
[----:B------:R-:W5:Y:S01]  /*1040*/  LDG.E.128 R68, desc[UR8][R68.64] ;  /* 0x0000000844447981 */ /* 0x000f62000c1e1d00 */
[----:B--2---:R-:W-:-:S05]  /*1050*/  @P0 IMAD.WIDE.U32 R72, R87, 0x20, R72 ;  /* 0x0000002057480825 */ /* 0x004fca00078e0048 */
[----:B------:R1:W5:Y:S04]  /*1060*/  @P0 LDG.E.128 R52, desc[UR8][R72.64] ;  /* 0x0000000848340981 */ /* 0x000368000c1e1d00 */
[----:B------:R1:W5:Y:S01]  /*1070*/  @P0 LDG.E.128 R56, desc[UR8][R72.64+0x10] ;  /* 0x0000100848380981 */ /* 0x000362000c1e1d00 */
[----:B------:R-:W-:Y:S05]  /*1080*/  @!P0 BRA `(.L_x_6228) ;  /* 0x0000000000948947 */ /* 0x000fea0003800000 */
[C---:B-----5:R-:W-:Y:S02]  /*1090*/  PRMT R75, R68.reuse, 0x7632, R75 ;  /* 0x00007632444b7816 */ /* 0x060fe4000000004b */
[----:B------:R-:W-:Y:S02]  /*10a0*/  SHF.L.U32 R68, R68, 0x10, RZ ;  /* 0x0000001044447819 */ /* 0x000fe400000006ff */
[C---:B-1----:R-:W-:Y:S02]  /*10b0*/  SHF.L.U32 R72, R69.reuse, 0x10, RZ ;  /* 0x0000001045487819 */ /* 0x042fe400000006ff */
[----:B0-----:R-:W-:Y:S02]  /*10c0*/  PRMT R84, R69, 0x7632, R84 ;  /* 0x0000763245547816 */ /* 0x001fe40000000054 */
[----:B------:R-:W-:Y:S01]  /*10d0*/  PRMT R69, R70, 0x7632, R69 ;  /* 0x0000763246457816 */ /* 0x000fe20000000045 */
[----:B------:R-:W-:Y:S01]  /*10e0*/  FMUL.FTZ R85, R72, UR4 ;  /* 0x0000000448557c20 */ /* 0x000fe20008410000 */
[----:B------:R-:W-:-:S02]  /*10f0*/  SHF.L.U32 R86, R70, 0x10, RZ ;  /* 0x0000001046567819 */ /* 0x000fc400000006ff */
[C---:B------:R-:W-:Y:S02]  /*1100*/  PRMT R73, R71.reuse, 0x7632, R73 ;  /* 0x0000763247497816 */ /* 0x040fe40000000049 */
[----:B------:R-:W-:Y:S01]  /*1110*/  SHF.L.U32 R115, R71, 0x10, RZ ;  /* 0x0000001047737819 */ /* 0x000fe200000006ff */
[----:B------:R-:W-:Y:S01]  /*1120*/  FMUL.FTZ R71, R68, UR4 ;  /* 0x0000000444477c20 */ /* 0x000fe20008410000 */
        /* <DEDUP_REMOVED lines=8> */
[----:B------:R-:W-:Y:S01]  /*11b0*/  SHF.L.U32 R75, R75, 0x10, RZ ;  /* 0x000000104b4b7819 */ /* 0x000fe200000006ff */
[----:B------:R-:W-:Y:S01]  /*11c0*/  FFMA.FTZ R72, R113, R114, R56 ;  /* 0x0000007271487223 */ /* 0x000fe20000010038 */
[----:B------:R-:W-:Y:S01]  /*11d0*/  SHF.L.U32 R85, R84, 0x10, RZ ;  /* 0x0000001054557819 */ /* 0x000fe200000006ff */
[----:B------:R-:W-:Y:S01]  /*11e0*/  FFMA.FTZ R74, R115, R116, R58 ;  /* 0x00000074734a7223 */ /* 0x000fe2000001003a */
        /* <DEDUP_REMOVED lines=11> */
[----:B------:R-:W-:-:S02]  /*12a0*/  FFMA.FTZ R71, R86, R113, R55 ;  /* 0x0000007156477223 */ /* 0x000fc40000010037 */
[----:B------:R-:W-:Y:S02]  /*12b0*/  FFMA.FTZ R73, R114, R115, R57 ;  /* 0x0000007372497223 */ /* 0x000fe40000010039 */
[----:B------:R-:W-:Y:S01]  /*12c0*/  FFMA.FTZ R75, R116, R117, R59 ;  /* 0x00000075744b7223 */ /* 0x000fe2000001003b */
[----:B------:R-:W-:Y:S06]  /*12d0*/  BRA `(.L_x_6229) ;  /* 0x0000000000907947 */ /* 0x000fec0003800000 */
.L_x_6228:
[C---:B0----5:R-:W-:Y:S02]  /*12e0*/  PRMT R84, R69.reuse, 0x7632, R84 ;  /* 0x0000763245547816 */ /* 0x061fe40000000054 */
[----:B-1----:R-:W-:Y:S02]  /*12f0*/  SHF.L.U32 R72, R69, 0x10, RZ ;  /* 0x0000001045487819 */ /* 0x002fe400000006ff */
[C---:B------:R-:W-:Y:S02]  /*1300*/  PRMT R69, R70.reuse, 0x7632, R69 ;  /* 0x0000763246457816 */ /* 0x040fe40000000045 */
[----:B------:R-:W-:Y:S01]  /*1310*/  SHF.L.U32 R70, R70, 0x10, RZ ;  /* 0x0000001046467819 */ /* 0x000fe200000006ff */
[----:B------:R-:W-:Y:S01]  /*1320*/  FMUL.FTZ R72, R72, UR4 ;  /* 0x0000000448487c20 */ /* 0x000fe20008410000 */
[----:B------:R-:W-:Y:S02]  /*1330*/  PRMT R75, R68, 0x7632, R75 ;  /* 0x00007632444b7816 */ /* 0x000fe4000000004b */
[----:B------:R-:W-:Y:S01]  /*1340*/  SHF.L.U32 R86, R71, 0x10, RZ ;  /* 0x0000001047567819 */ /* 0x000fe200000006ff */
[----:B------:R-:W-:Y:S01]  /*1350*/  FMUL.FTZ R74, R70, UR4 ;  /* 0x00000004464a7c20 */ /* 0x000fe20008410000 */
[----:B------:R-:W-:-:S02]  /*1360*/  SHF.L.U32 R68, R68, 0x10, RZ ;  /* 0x0000001044447819 */ /* 0x000fc400000006ff */
[----:B------:R-:W-:Y:S01]  /*1370*/  SHF.L.U32 R85, R37, 0x10, RZ ;  /* 0x0000001025557819 */ /* 0x000fe200000006ff */
[----:B------:R-:W-:Y:S01]  /*1380*/  FMUL.FTZ R86, R86, UR4 ;  /* 0x0000000456567c20 */ /* 0x000fe20008410000 */
[----:B------:R-:W-:Y:S01]  /*1390*/  PRMT R73, R71, 0x7632, R73 ;  /* 0x0000763247497816 */ /* 0x000fe20000000049 */
[----:B------:R-:W-:Y:S01]  /*13a0*/  FMUL.FTZ R68, R68, UR4 ;  /* 0x0000000444447c20 */ /* 0x000fe20008410000 */
        /* <DEDUP_REMOVED lines=20> */
[----:B------:R-:W-:-:S02]  /*14f0*/  FMUL.FTZ R71, R84, R71 ;  /* 0x0000004754477220 */ /* 0x000fc40000410000 */
[----:B------:R-:W-:Y:S02]  /*1500*/  FMUL.FTZ R73, R73, R114 ;  /* 0x0000007249497220 */ /* 0x000fe40000410000 */
[----:B------:R-:W-:-:S07]  /*1510*/  FMUL.FTZ R75, R85, R116 ;  /* 0x00000074554b7220 */ /* 0x000fce0000410000 */
.L_x_6229:
[----:B------:R-:W0:Y:S02]  /*1520*/  LDC.64 R84, c[0x0][0x3a8] ;  /* 0x0000ea00ff547b82 */ /* 0x000e240000000a00 */
[C---:B0-----:R-:W-:Y:S01]  /*1530*/  IMAD.WIDE.U32 R84, R87.reuse, 0x20, R84 ;  /* 0x0000002057547825 */ /* 0x041fe200078e0054 */
[----:B------:R-:W-:-:S04]  /*1540*/  IADD3 R87, PT, PT, R87, 0x80, RZ ;  /* 0x0000008057577810 */ /* 0x000fc80007ffe0ff */
[----:B------:R1:W-:Y:S04]  /*1550*/  STG.E.128 desc[UR8][R84.64], R68 ;  /* 0x0000004454007986 */ /* 0x0003e8000c101d08 */
[----:B------:R1:W-:Y:S02]  /*1560*/  STG.E.128 desc[UR8][R84.64+0x10], R72 ;  /* 0x0000104854007986 */ /* 0x0003e4000c101d08 */
.L_x_6227:
[----:B------:R-:W-:Y:S05]  /*1570*/  BSYNC.RECONVERGENT B0 ;  /* 0x0000000000007941 */ /* 0x000fea0003800200 */
.L_x_6226:
[----:B------:R-:W-:Y:S01]  /*1580*/  ISETP.GE.U32.AND P3, PT, R111, 0x180, PT ;  /* 0x000001806f00780c */ /* 0x000fe20003f66070 */
[----:B------:R-:W-:-:S12]  /*1590*/  BSSY.RECONVERGENT B0, `(.L_x_6230) ;  /* 0x0000059000007945 */ /* 0x000fd80003800200 */
[----:B------:R-:W-:Y:S05]  /*15a0*/  @!P3 BRA `(.L_x_6231) ;  /* 0x00000004005cb947 */ /* 0x000fea0003800000 */
[----:B------:R-:W-:Y:S01]  /*15b0*/  ISETP.NE.U32.AND P0, PT, RZ, UR10, PT ;  /* 0x0000000aff007c0c */ /* 0x000fe2000bf05070 */
[----:B------:R-:W2:Y:S03]  /*15c0*/  LDC.64 R76, c[0x0][0x390] ;  /* 0x0000e400ff4c7b82 */ /* 0x000ea60000000a00 */
[----:B------:R-:W-:-:S13]  /*15d0*/  ISETP.NE.AND.EX P0, PT, RZ, UR11, PT, P0 ;  /* 0x0000000bff007c0c */ /* 0x000fda000bf05300 */
[----:B------:R-:W3:Y:S01]  /*15e0*/  @P0 LDC.64 R80, c[0x0][0x3a0] ;  /* 0x0000e800ff500b82 */ /* 0x000ee20000000a00 */
[----:B--2---:R-:W-:-:S06]  /*15f0*/  IMAD.WIDE.U32 R76, R87, 0x10, R76 ;  /* 0x00000010574c7825 */ /* 0x004fcc00078e004c */
[----:B------:R-:W5:Y:S01]  /*1600*/  LDG.E.128 R76, desc[UR8][R76.64] ;  /* 0x000000084c4c7981 */ /* 0x000f62000c1e1d00 */
[----:B---3--:R-:W-:-:S05]  /*1610*/  @P0 IMAD.WIDE.U32 R80, R87, 0x20, R80 ;  /* 0x0000002057500825 */ /* 0x008fca00078e0050 */
[----:B------:R2:W5:Y:S04]  /*1620*/  @P0 LDG.E.128 R52, desc[UR8][R80.64] ;  /* 0x0000000850340981 */ /* 0x000568000c1e1d00 */
[----:B------:R2:W5:Y:S01]  /*1630*/  @P0 LDG.E.128 R56, desc[UR8][R80.64+0x10] ;  /* 0x0000100850380981 */ /* 0x000562000c1e1d00 */
[----:B------:R-:W-:Y:S05]  /*1640*/  @!P0 BRA `(.L_x_6232) ;  /* 0x0000000000948947 */ /* 0x000fea0003800000 */
[C---:B-----5:R-:W-:Y:S02]  /*1650*/  PRMT R83, R76.reuse, 0x7632, R83 ;  /* 0x000076324c537816 */ /* 0x060fe40000000053 */
[----:B------:R-:W-:Y:S02]  /*1660*/  SHF.L.U32 R76, R76, 0x10, RZ ;  /* 0x000000104c4c7819 */ /* 0x000fe400000006ff */
[C---:B--2---:R-:W-:Y:S02]  /*1670*/  SHF.L.U32 R80, R77.reuse, 0x10, RZ ;  /* 0x000000104d507819 */ /* 0x044fe400000006ff */
[----:B01----:R-:W-:Y:S02]  /*1680*/  PRMT R84, R77, 0x7632, R84 ;  /* 0x000076324d547816 */ /* 0x003fe40000000054 */
        /* <DEDUP_REMOVED lines=33> */
.L_x_6232:
[C---:B01---5:R-:W-:Y:S02]  /*18a0*/  PRMT R84, R77.reuse, 0x7632, R84 ;  /* 0x000076324d547816 */ /* 0x063fe40000000054 */
[----:B--2---:R-:W-:Y:S02]  /*18b0*/  SHF.L.U32 R80, R77, 0x10, RZ ;  /* 0x000000104d507819 */ /* 0x004fe400000006ff */
        /* <DEDUP_REMOVED lines=34> */
.L_x_6233:
[----:B------:R-:W0:Y:S02]  /*1ae0*/  LDC.64 R84, c[0x0][0x3a8] ;  /* 0x0000ea00ff547b82 */ /* 0x000e240000000a00 */
[----:B0-----:R-:W-:-:S05]  /*1af0*/  IMAD.WIDE.U32 R84, R87, 0x20, R84 ;  /* 0x0000002057547825 */ /* 0x001fca00078e0054 */
[----:B------:R2:W-:Y:S04]  /*1b00*/  STG.E.128 desc[UR8][R84.64], R76 ;  /* 0x0000004c54007986 */ /* 0x0005e8000c101d08 */
[----:B------:R2:W-:Y:S02]  /*1b10*/  STG.E.128 desc[UR8][R84.64+0x10], R80 ;  /* 0x0000105054007986 */ /* 0x0005e4000c101d08 */
.L_x_6231:
[----:B------:R-:W-:Y:S05]  /*1b20*/  BSYNC.RECONVERGENT B0 ;  /* 0x0000000000007941 */ /* 0x000fea0003800200 */
.L_x_6230:
        /* <DEDUP_REMOVED lines=39> */
[----:B------:R-:W-:Y:S01]  /*1da0*/  FMUL.FTZ R86, R90, R117 ;  /* 0x000000755a567220 */ /* 0x000fe20000410000 */
[----:B------:R-:W-:-:S03]  /*1db0*/  LOP3.LUT R117, R0, 0x1f, RZ, 0xc0, !PT ;  /* 0x0000001f00757812 */ /* 0x000fc600078ec0ff */
        /* <DEDUP_REMOVED lines=77> */
.L_x_6235:
[----:B------:R-:W-:Y:S05]  /*2290*/  BSYNC.RECONVERGENT B0 ;  /* 0x0000000000007941 */ /* 0x000fea0003800200 */
.L_x_6234:
        /* <DEDUP_REMOVED lines=20> */
[----:B--2---:R-:W-:Y:S02]  /*23e0*/  FADD.FTZ R114, R114, R85 ;  /* 0x0000005572727221 */ /* 0x004fe40000010000 */
[----:B0-----:R-:W-:Y:S01]  /*23f0*/  FMUL.FTZ R84, R113, R120 ;  /* 0x0000007871547220 */ /* 0x001fe20000410000 */
[----:B------:R-:W-:-:S04]  /*2400*/  FMUL.FTZ R116, R116, R117 ;  /* 0x0000007574747220 */ /* 0x000fc80000410000 */
[----:B------:R-:W0:Y:S01]  /*2410*/  SHFL.DOWN PT, R117, R84, 0x1, 0x1f ;  /* 0x08201f0054757f89 */ /* 0x000e2200000e0000 */
[----:B------:R-:W-:-:S04]  /*2420*/  FMUL.FTZ R116, R116, R118 ;  /* 0x0000007674747220 */ /* 0x000fc80000410000 */
[----:B------:R-:W-:Y:S01]  /*2430*/  FFMA.FTZ R114, R113, R116, R114 ;  /* 0x0000007471727223 */ /* 0x000fe20000010072 */
[-C--:B------:R-:W-:Y:S02]  /*2440*/  IADD3 R113, PT, PT, R86, R115.reuse, RZ ;  /* 0x0000007356717210 */ /* 0x080fe40007ffe0ff */
[----:B------:R-:W-:Y:S02]  /*2450*/  I2FP.F32.S32 R115, R115 ;  /* 0x0000007300737245 */ /* 0x000fe40000201400 */
[----:B------:R-:W-:Y:S01]  /*2460*/  I2FP.F32.S32 R113, R113 ;  /* 0x0000007100717245 */ /* 0x000fe20000201400 */
[----:B------:R-:W1:Y:S05]  /*2470*/  SHFL.DOWN PT, R85, R114, 0x1, 0x1f ;  /* 0x08201f0072557f89 */ /* 0x000e6a00000e0000 */
[----:B------:R-:W2:Y:S01]  /*2480*/  MUFU.RCP R113, R113 ;  /* 0x0000007100717308 */ /* 0x000ea20000001000 */
[----:B0-----:R-:W-:Y:S01]  /*2490*/  FADD.FTZ R116, R84, -R117 ;  /* 0x8000007554747221 */ /* 0x001fe20000010000 */
[----:B------:R-:W-:Y:S01]  /*24a0*/  FMUL.FTZ R118, R117, R115 ;  /* 0x0000007375767220 */ /* 0x000fe20000410000 */
[----:B------:R-:W-:-:S02]  /*24b0*/  MOV R117, UR6 ;  /* 0x0000000600757c02 */ /* 0x000fc40008000f00 */
[----:B------:R-:W-:Y:S01]  /*24c0*/  FMUL.FTZ R116, R116, R116 ;  /* 0x0000007474747220 */ /* 0x000fe20000410000 */
[----:B------:R-:W-:-:S03]  /*24d0*/  FFMA.FTZ R118, R87, R84, R118 ;  /* 0x0000005457767223 */ /* 0x000fc60000010076 */
[----:B------:R-:W-:Y:S01]  /*24e0*/  FMUL.FTZ R116, R87, R116 ;  /* 0x0000007457747220 */ /* 0x000fe20000410000 */
[----:B-1----:R-:W-:-:S03]  /*24f0*/  FADD.FTZ R86, R114, R85 ;  /* 0x0000005572567221 */ /* 0x002fc60000010000 */
[----:B------:R-:W-:Y:S01]  /*2500*/  FMUL.FTZ R116, R116, R115 ;  /* 0x0000007374747220 */ /* 0x000fe20000410000 */
[C---:B--2---:R-:W-:Y:S01]  /*2510*/  FMUL.FTZ R115, R113.reuse, R118 ;  /* 0x0000007671737220 */ /* 0x044fe20000410000 */
[----:B------:R-:W0:Y:S02]  /*2520*/  @!P4 LDC.64 R84, c[0x0][0x3c8] ;  /* 0x0000f200ff54cb82 */ /* 0x000e240000000a00 */
[----:B------:R-:W-:-:S03]  /*2530*/  FFMA.FTZ R114, R113, R116, R86 ;  /* 0x0000007471727223 */ /* 0x000fc60000010056 */
[----:B------:R-:W1:Y:S03]  /*2540*/  SHFL.IDX PT, R115, R115, RZ, 0x1f ;  /* 0x00001fff73737589 */ /* 0x000e6600000e0000 */
[----:B------:R-:W2:Y:S01]  /*2550*/  LDC R113, c[0x0][0x448] ;  /* 0x00011200ff717b82 */ /* 0x000ea20000000800 */
[----:B------:R-:W2:Y:S07]  /*2560*/  SHFL.IDX PT, R114, R114, RZ, 0x1f ;  /* 0x00001fff72727589 */ /* 0x000eae00000e0000 */
[----:B------:R-:W3:Y:S01]  /*2570*/  @!P4 LDC.64 R86, c[0x0][0x3c0] ;  /* 0x0000f000ff56cb82 */ /* 0x000ee20000000a00 */
[----:B0-----:R-:W-:-:S04]  /*2580*/  @!P4 IMAD.WIDE R84, R117, 0x4, R84 ;  /* 0x000000047554c825 */ /* 0x001fc800078e0254 */
[----:B-1----:R-:W-:Y:S01]  /*2590*/  FMUL.FTZ R116, R115, R115 ;  /* 0x0000007373747220 */ /* 0x002fe20000410000 */
[----:B--2---:R-:W-:-:S04]  /*25a0*/  FFMA.FTZ R113, R114, UR13, R113 ;  /* 0x0000000d72717c23 */ /* 0x004fc80008010071 */
[----:B------:R-:W-:-:S05]  /*25b0*/  FSEL R116, R116, RZ, P0 ;  /* 0x000000ff74747208 */ /* 0x000fca0000000000 */
[----:B------:R-:W-:Y:S01]  /*25c0*/  FADD.FTZ R116, R113, R116 ;  /* 0x0000007471747221 */ /* 0x000fe20000010000 */
[----:B------:R-:W-:-:S05]  /*25d0*/  MOV R113, UR6 ;  /* 0x0000000600717c02 */ /* 0x000fca0008000f00 */
[----:B------:R-:W0:Y:S01]  /*25e0*/  MUFU.RSQ R116, R116 ;  /* 0x0000007400747308 */ /* 0x000e220000001400 */
[----:B---3--:R-:W-:Y:S01]  /*25f0*/  @!P4 IMAD.WIDE R86, R113, 0x4, R86 ;  /* 0x000000047156c825 */ /* 0x008fe200078e0256 */
[----:B------:R-:W-:-:S04]  /*2600*/  FSEL R113, R115, RZ, !P0 ;  /* 0x000000ff73717208 */ /* 0x000fc80004000000 */
[----:B------:R1:W-:Y:S04]  /*2610*/  @!P4 STG.E desc[UR8][R86.64], R115 ;  /* 0x000000735600c986 */ /* 0x0003e8000c101908 */
[----:B0-----:R1:W-:Y:S01]  /*2620*/  @!P4 STG.E desc[UR8][R84.64], R116 ;  /* 0x000000745400c986 */ /* 0x0013e2000c101908 */
[----:B------:R-:W-:Y:S05]  /*2630*/  @!P2 BRA `(.L_x_6237) ;  /* 0x0000000000c0a947 */ /* 0x000fea0003800000 */
[--C-:B-1----:R-:W-:Y:S01]  /*2640*/  FADD.FTZ R85, R60, -R113.reuse ;  /* 0x800000713c557221 */ /* 0x102fe20000010000 */
[----:B------:R-:W-:Y:S02]  /*2650*/  SHF.L.U32 R87, R16, 0x10, RZ ;  /* 0x0000001010577819 */ /* 0x000fe400000006ff */
[----:B------:R-:W-:Y:S01]  /*2660*/  SHF.L.U32 R115, R20, 0x10, RZ ;  /* 0x0000001014737819 */ /* 0x000fe200000006ff */
[----:B------:R-:W-:Y:S01]  /*2670*/  FMUL.FTZ R84, R116, R85 ;  /* 0x0000005574547220 */ /* 0x000fe20000410000 */
[----:B------:R-:W-:Y:S01]  /*2680*/  FADD.FTZ R85, R61, -R113 ;  /* 0x800000713d557221 */ /* 0x000fe20000010000 */
[----:B------:R-:W-:Y:S02]  /*2690*/  SHF.L.U32 R86, R15, 0x10, RZ ;  /* 0x000000100f567819 */ /* 0x000fe400000006ff */
[----:B------:R-:W-:Y:S01]  /*26a0*/  SHF.L.U32 R114, R14, 0x10, RZ ;  /* 0x000000100e727819 */ /* 0x000fe200000006ff */
[----:B------:R-:W-:Y:S01]  /*26b0*/  FMUL.FTZ R85, R116, R85 ;  /* 0x0000005574557220 */ /* 0x000fe20000410000 */
[----:B------:R-:W-:Y:S01]  /*26c0*/  FFMA.FTZ R84, R84, R87, R115 ;  /* 0x0000005754547223 */ /* 0x000fe20000010073 */
[--C-:B------:R-:W-:Y:S01]  /*26d0*/  FADD.FTZ R87, R62, -R113.reuse ;  /* 0x800000713e577221 */ /* 0x100fe20000010000 */
[----:B------:R-:W-:Y:S01]  /*26e0*/  SHF.L.U32 R118, R13, 0x10, RZ ;  /* 0x000000100d767819 */ /* 0x000fe200000006ff */
        /* <DEDUP_REMOVED lines=8> */
[----:B------:R-:W-:Y:S01]  /*2770*/  SHF.L.U32 R86, R12, 0x10, RZ ;  /* 0x000000100c567819 */ /* 0x000fe200000006ff */
[----:B------:R-:W-:Y:S01]  /*2780*/  FMUL.FTZ R87, R116, R87 ;  /* 0x0000005774577220 */ /* 0x000fe20000410000 */
[----:B------:R-:W-:Y:S02]  /*2790*/  SHF.L.U32 R114, R11, 0x10, RZ ;  /* 0x000000100b727819 */ /* 0x000fe400000006ff */
[----:B------:R-:W-:Y:S01]  /*27a0*/  F2FP.BF16.F32.PACK_AB R84, R117, R84 ;  /* 0x000000547554723e */ /* 0x000fe200000010ff */
[----:B------:R-:W-:Y:S01]  /*27b0*/  FFMA.FTZ R118, R87, R118, R86 ;  /* 0x0000007657767223 */ /* 0x000fe20000010056 */
[----:B------:R-:W-:-:S04]  /*27c0*/  FADD.FTZ R87, R64, -R113 ;  /* 0x8000007140577221 */ /* 0x000fc80000010000 */
        /* <DEDUP_REMOVED lines=23> */
.L_x_6237:
[----:B------:R-:W-:Y:S05]  /*2940*/  BSYNC.RECONVERGENT B0 ;  /* 0x0000000000007941 */ /* 0x000fea0003800200 */
.L_x_6236:
[----:B------:R-:W-:Y:S04]  /*2950*/  BSSY.RECONVERGENT B0, `(.L_x_6238) ;  /* 0x0000032000007945 */ /* 0x000fe80003800200 */
[----:B------:R-:W-:Y:S05]  /*2960*/  @!P1 BRA `(.L_x_6239) ;  /* 0x0000000000c09947 */ /* 0x000fea0003800000 */
[--C-:B01----:R-:W-:Y:S01]  /*2970*/  FADD.FTZ R85, R68, -R113.reuse ;  /* 0x8000007144557221 */ /* 0x103fe20000010000 */
        /* <DEDUP_REMOVED lines=47> */
.L_x_6239:
[----:B------:R-:W-:Y:S05]  /*2c70*/  BSYNC.RECONVERGENT B0 ;  /* 0x0000000000007941 */ /* 0x000fea0003800200 */
.L_x_6238:
[----:B------:R-:W-:Y:S04]  /*2c80*/  BSSY.RECONVERGENT B0, `(.L_x_6240) ;  /* 0x0000033000007945 */ /* 0x000fe80003800200 */
[----:B------:R-:W-:Y:S05]  /*2c90*/  @!P3 BRA `(.L_x_6241) ;  /* 0x0000000000c4b947 */ /* 0x000fea0003800000 */
[----:B012---:R-:W-:Y:S01]  /*2ca0*/  PRMT R84, R43, 0x7632, R84 ;  /* 0x000076322b547816 */ /* 0x007fe20000000054 */
[--C-:B------:R-:W-:Y:S01]  /*2cb0*/  FADD.FTZ R85, R83, -R113.reuse ;  /* 0x8000007153557221 */ /* 0x100fe20000010000 */
[----:B------:R-:W-:Y:S02]  /*2cc0*/  PRMT R86, R47, 0x7632, R86 ;  /* 0x000076322f567816 */ /* 0x000fe40000000056 */
[----:B------:R-:W-:Y:S01]  /*2cd0*/  SHF.L.U32 R84, R84, 0x10, RZ ;  /* 0x0000001054547819 */ /* 0x000fe200000006ff */
[----:B------:R-:W-:Y:S01]  /*2ce0*/  FMUL.FTZ R85, R116, R85 ;  /* 0x0000005574557220 */ /* 0x000fe20000410000 */
[----:B------:R-:W-:Y:S02]  /*2cf0*/  SHF.L.U32 R86, R86, 0x10, RZ ;  /* 0x0000001056567819 */ /* 0x000fe400000006ff */
[----:B------:R-:W-:Y:S02]  /*2d00*/  SHF.L.U32 R115, R40, 0x10, RZ ;  /* 0x0000001028737819 */ /* 0x000fe400000006ff */
[----:B------:R-:W-:Y:S01]  /*2d10*/  SHF.L.U32 R117, R44, 0x10, RZ ;  /* 0x000000102c757819 */ /* 0x000fe200000006ff */
[----:B------:R-:W-:Y:S01]  /*2d20*/  FFMA.FTZ R87, R85, R84, R86 ;  /* 0x0000005455577223 */ /* 0x000fe20000010056 */
[----:B------:R-:W-:Y:S01]  /*2d30*/  FADD.FTZ R85, R76, -R113 ;  /* 0x800000714c557221 */ /* 0x000fe20000010000 */
[----:B------:R-:W-:-:S02]  /*2d40*/  SHF.L.U32 R86, R41, 0x10, RZ ;  /* 0x0000001029567819 */ /* 0x000fc400000006ff */
[----:B------:R-:W-:Y:S01]  /*2d50*/  SHF.L.U32 R114, R45, 0x10, RZ ;  /* 0x000000102d727819 */ /* 0x000fe200000006ff */
[----:B------:R-:W-:Y:S01]  /*2d60*/  FMUL.FTZ R84, R116, R85 ;  /* 0x0000005574547220 */ /* 0x000fe20000410000 */
[----:B------:R-:W-:Y:S01]  /*2d70*/  FADD.FTZ R85, R78, -R113 ;  /* 0x800000714e557221 */ /* 0x000fe20000010000 */
[----:B------:R-:W-:Y:S02]  /*2d80*/  SHF.L.U32 R118, R107, 0x10, RZ ;  /* 0x000000106b767819 */ /* 0x000fe400000006ff */
[----:B------:R-:W-:Y:S01]  /*2d90*/  FFMA.FTZ R84, R84, R115, R117 ;  /* 0x0000007354547223 */ /* 0x000fe20000010075 */
[----:B------:R-:W-:Y:S01]  /*2da0*/  FMUL.FTZ R85, R116, R85 ;  /* 0x0000005574557220 */ /* 0x000fe20000410000 */
[----:B------:R-:W-:Y:S01]  /*2db0*/  FADD.FTZ R115, R79, -R113 ;  /* 0x800000714f737221 */ /* 0x000fe20000010000 */
[----:B------:R-:W-:Y:S02]  /*2dc0*/  SHF.L.U32 R117, R46, 0x10, RZ ;  /* 0x000000102e757819 */ /* 0x000fe400000006ff */
[----:B------:R-:W-:Y:S01]  /*2dd0*/  FFMA.FTZ R85, R85, R86, R114 ;  /* 0x0000005655557223 */ /* 0x000fe20000010072 */
[----:B------:R-:W-:Y:S01]  /*2de0*/  SHF.L.U32 R86, R108, 0x10, RZ ;  /* 0x000000106c567819 */ /* 0x000fe200000006ff */
[----:B------:R-:W-:Y:S01]  /*2df0*/  FMUL.FTZ R115, R116, R115 ;  /* 0x0000007374737220 */ /* 0x000fe20000410000 */
[----:B------:R-:W-:-:S02]  /*2e00*/  SHF.L.U32 R114, R109, 0x10, RZ ;  /* 0x000000106d727819 */ /* 0x000fc400000006ff */
[----:B------:R-:W-:Y:S01]  /*2e10*/  SHF.L.U32 R120, R110, 0x10, RZ ;  /* 0x000000106e787819 */ /* 0x000fe200000006ff */
[----:B------:R-:W-:Y:S01]  /*2e20*/  FFMA.FTZ R118, R115, R118, R86 ;  /* 0x0000007673767223 */ /* 0x000fe20000010056 */
[----:B------:R-:W-:-:S04]  /*2e30*/  FADD.FTZ R115, R80, -R113 ;  /* 0x8000007150737221 */ /* 0x000fc80000010000 */
[----:B------:R-:W-:Y:S01]  /*2e40*/  FMUL.FTZ R86, R116, R115 ;  /* 0x0000007374567220 */ /* 0x000fe20000410000 */
[----:B------:R-:W-:Y:S02]  /*2e50*/  SHF.L.U32 R115, R42, 0x10, RZ ;  /* 0x000000102a737819 */ /* 0x000fe400000006ff */
[----:B------:R-:W-:-:S03]  /*2e60*/  F2FP.BF16.F32.PACK_AB R85, R118, R85 ;  /* 0x000000557655723e */ /* 0x000fc600000010ff */
[----:B------:R-:W-:Y:S01]  /*2e70*/  FFMA.FTZ R86, R86, R115, R117 ;  /* 0x0000007356567223 */ /* 0x000fe20000010075 */
[----:B------:R-:W-:-:S04]  /*2e80*/  FADD.FTZ R115, R81, -R113 ;  /* 0x8000007151737221 */ /* 0x000fc80000010000 */
[----:B------:R-:W-:-:S04]  /*2e90*/  FMUL.FTZ R115, R116, R115 ;  /* 0x0000007374737220 */ /* 0x000fc80000410000 */
[----:B------:R-:W-:Y:S01]  /*2ea0*/  FFMA.FTZ R117, R115, R114, R120 ;  /* 0x0000007273757223 */ /* 0x000fe20000010078 */
[--C-:B------:R-:W-:Y:S01]  /*2eb0*/  FADD.FTZ R115, R82, -R113.reuse ;  /* 0x8000007152737221 */ /* 0x100fe20000010000 */
[----:B------:R-:W-:Y:S01]  /*2ec0*/  SHF.L.U32 R114, R43, 0x10, RZ ;  /* 0x000000102b727819 */ /* 0x000fe200000006ff */
[----:B------:R-:W-:Y:S01]  /*2ed0*/  FADD.FTZ R113, R77, -R113 ;  /* 0x800000714d717221 */ /* 0x000fe20000010000 */
[----:B------:R-:W-:Y:S01]  /*2ee0*/  SHF.L.U32 R120, R47, 0x10, RZ ;  /* 0x000000102f787819 */ /* 0x000fe200000006ff */
[C---:B------:R-:W-:Y:S01]  /*2ef0*/  FMUL.FTZ R115, R116.reuse, R115 ;  /* 0x0000007374737220 */ /* 0x040fe20000410000 */
[----:B------:R-:W-:Y:S01]  /*2f00*/  F2FP.BF16.F32.PACK_AB R86, R117, R86 ;  /* 0x000000567556723e */ /* 0x000fe200000010ff */
[----:B------:R-:W-:Y:S01]  /*2f10*/  FMUL.FTZ R113, R116, R113 ;  /* 0x0000007174717220 */ /* 0x000fe20000410000 */
[----:B------:R-:W-:Y:S01]  /*2f20*/  SHF.L.U32 R116, R105, 0x10, RZ ;  /* 0x0000001069747819 */ /* 0x000fe200000006ff */
[----:B------:R-:W-:Y:S01]  /*2f30*/  FFMA.FTZ R122, R115, R114, R120 ;  /* 0x00000072737a7223 */ /* 0x000fe20000010078 */
[----:B------:R-:W-:Y:S01]  /*2f40*/  SHF.L.U32 R120, R106, 0x10, RZ ;  /* 0x000000106a787819 */ /* 0x000fe200000006ff */
[----:B------:R-:W0:Y:S03]  /*2f50*/  LDC.64 R114, c[0x0][0x428] ;  /* 0x00010a00ff727b82 */ /* 0x000e260000000a00 */
[----:B------:R-:W-:Y:S01]  /*2f60*/  F2FP.BF16.F32.PACK_AB R87, R87, R122 ;  /* 0x0000007a5757723e */ /* 0x000fe200000010ff */
[----:B------:R-:W-:-:S05]  /*2f70*/  FFMA.FTZ R113, R113, R116, R120 ;  /* 0x0000007471717223 */ /* 0x000fca0000010078 */
[----:B------:R-:W-:Y:S01]  /*2f80*/  F2FP.BF16.F32.PACK_AB R84, R113, R84 ;  /* 0x000000547154723e */ /* 0x000fe200000010ff */
[----:B0-----:R-:W-:-:S05]  /*2f90*/  IMAD.WIDE.U32 R114, R101, 0x10, R114 ;  /* 0x0000001065727825 */ /* 0x001fca00078e0072 */
[----:B------:R3:W-:Y:S02]  /*2fa0*/  STG.E.128 desc[UR8][R114.64], R84 ;  /* 0x0000005472007986 */ /* 0x0007e4000c101d08 */
.L_x_6241:
[----:B------:R-:W-:Y:S05]  /*2fb0*/  BSYNC.RECONVERGENT B0 ;  /* 0x0000000000007941 */ /* 0x000fea0003800200 */
.L_x_6240:
[----:B------:R-:W-:Y:S02]  /*2fc0*/  UIADD3 UR6, UPT, UPT, UR6, UR14, URZ ;  /* 0x0000000e06067290 */ /* 0x000fe4000fffe0ff */
[----:B------:R-:W-:Y:S02]  /*2fd0*/  UPLOP3.LUT UP2, UPT, UPT, UPT, UP2, 0x40, 0x4 ;  /* 0x000000000004789c */ /* 0x000fe40003f4e820 */
[----:B------:R-:W-:-:S09]  /*2fe0*/  UISETP.GE.AND UP1, UPT, UR6, UR15, UPT ;  /* 0x0000000f0600728c */ /* 0x000fd2000bf26270 */
[----:B------:R-:W-:Y:S05]  /*2ff0*/  BRA.U !UP1, `(.L_x_6242) ;  /* 0xffffffd909447547 */ /* 0x000fea000b83ffff */
[----:B------:R-:W-:Y:S05]  /*3000*/  EXIT ;  /* 0x000000000000794d */ /* 0x000fea0003800000 */
.L_x_6243:
        /* <DEDUP_REMOVED lines=15> */
.L_x_20783:


//--------------------- .text._ZN10layer_norm13ln_fwd_kernelINS_13Kernel_traitsI13__nv_bfloat16S2_fS2_fjLj3072ELj1ELj1ELj4ELj16ENS_18Kernel_traits_baseILj3072ES2_S2_fS2_fjLj128EEEEELb0ELb1ELb0ELb1EEEvNS_9FwdParamsE --------------------------
	.section	.text._ZN10layer_norm13ln_fwd_kernelINS_13Kernel_traitsI13__nv_bfloat16S2_fS2_fjLj3072ELj1ELj1ELj4ELj16ENS_18Kernel_traits_baseILj3072ES2_S2_fS2_fjLj128EEEEELb0ELb1ELb0ELb1EEEvNS_9FwdParamsE,"ax",@progbits
	.align	128
        .global         _ZN10layer_norm13ln_fwd_kernelINS_13Kernel_traitsI13__nv_bfloat16S2_fS2_fjLj3072ELj1ELj1ELj4ELj16ENS_18Kernel_traits_baseILj3072ES2_S2_fS2_fjLj128EEEEELb0ELb1ELb0ELb1EEEvNS_9FwdParamsE
        .type           _ZN10layer_norm13ln_fwd_kernelINS_13Kernel_traitsI13__nv_bfloat16S2_fS2_fjLj3072ELj1ELj1ELj4ELj16ENS_18Kernel_traits_baseILj3072ES2_S2_fS2_fjLj128EEEEELb0ELb1ELb0ELb1EEEvNS_9FwdParamsE,@function
        .size           _ZN10layer_norm13ln_fwd_kernelINS_13Kernel_traitsI13__nv_bfloat16S2_fS2_fjLj3072ELj1ELj1ELj4ELj16ENS_18Kernel_traits_baseILj3072ES2_S2_fS2_fjLj128EEEEELb0ELb1ELb0ELb1EEEvNS_9FwdParamsE,(.L_x_20784 - _ZN10layer_norm13ln_fwd_kernelINS_13Kernel_traitsI13__nv_bfloat16S2_fS2_fjLj3072ELj1ELj1ELj4ELj16ENS_18Kernel_traits_baseILj3072ES2_S2_fS2_fjLj128EEEEELb0ELb1ELb0ELb1EEEvNS_9FwdParamsE)
        .other          _ZN10layer_norm13ln_fwd_kernelINS_13Kernel_traitsI13__nv_bfloat16S2_fS2_fjLj3072ELj1ELj1ELj4ELj16ENS_18Kernel_traits_baseILj3072ES2_S2_fS2_fjLj128EEEEELb0ELb1ELb0ELb1EEEvNS_9FwdParamsE,@"STO_CUDA_ENTRY STV_DEFAULT"
_ZN10layer_norm13ln_fwd_kernelINS_13Kernel_traitsI13__nv_bfloat16S2_fS2_fjLj3072ELj1ELj1ELj4ELj16ENS_18Kernel_traits_baseILj3072ES2_S2_fS2_fjLj128EEEEELb0ELb1ELb0ELb1EEEvNS_9FwdParamsE:
.text._ZN10layer_norm13ln_fwd_kernelINS_13Kernel_traitsI13__nv_bfloat16S2_fS2_fjLj3072ELj1ELj1ELj4ELj16ENS_18Kernel_traits_baseILj3072ES2_S2_fS2_fjLj128EEEEELb0ELb1ELb0ELb1EEEvNS_9FwdParamsE:
        /* <DEDUP_REMOVED lines=11> */
[----:B------:R-:W4:Y:S04]  /*00b0*/  LDG.E.128 R20, desc[UR6][R2.64+0x1000] ;  /* 0x0010000602147981 */ /* 0x000f28000c1e1d00 */
[----:B------:R-:W4:Y:S01]  /*00c0*/  LDG.E.128 R4, desc[UR6][R30.64+0x1000] ;  /* 0x001000061e047981 */ /* 0x000f22000c1e1d00 */
[----:B--2---:R-:W-:Y:S01]  /*00d0*/  ISETP.NE.U32.AND P0, PT, RZ, UR4, PT ;  /* 0x00000004ff007c0c */ /* 0x004fe2000bf05070 */
[----:B------:R-:W0:Y:S02]  /*00e0*/  S2UR UR4, SR_CTAID.X ;  /* 0x00000000000479c3 */ /* 0x000e240000002500 */
[----:B------:R-:W5:Y:S01]  /*00f0*/  LDG.E.128 R32, desc[UR6][R2.64] ;  /* 0x0000000602207981 */ /* 0x000f62000c1e1d00 */
[----:B------:R-:W-:Y:S01]  /*0100*/  ISETP.NE.AND.EX P0, PT, RZ, UR5, PT, P0 ;  /* 0x00000005ff007c0c */ /* 0x000fe2000bf05300 */
[----:B------:R-:W1:-:S12]  /*0110*/  LDCU UR5, c[0x0][0x384] ;  /* 0x00007080ff0577ac */ /* 0x000e580008000800 */
[----:B------:R-:W2:Y:S02]  /*0120*/  @P0 LDC.64 R28, c[0x0][0x438] ;  /* 0x00010e00ff1c0b82 */ /* 0x000ea40000000a00 */
[----:B--2---:R-:W-:-:S05]  /*0130*/  @P0 IMAD.WIDE.U32 R28, R0, 0x10, R28 ;  /* 0x00000010001c0825 */ /* 0x004fca00078e001c */
[----:B------:R-:W5:Y:S04]  /*0140*/  @P0 LDG.E.128 R8, desc[UR6][R28.64] ;  /* 0x000000061c080981 */ /* 0x000f68000c1e1d00 */
[----:B------:R-:W5:Y:S04]  /*0150*/  @P0 LDG.E.128 R12, desc[UR6][R28.64+0x800] ;  /* 0x000800061c0c0981 */ /* 0x000f68000c1e1d00 */
[----:B------:R2:W5:Y:S01]  /*0160*/  @P0 LDG.E.128 R16, desc[UR6][R28.64+0x1000] ;  /* 0x001000061c100981 */ /* 0x000562000c1e1d00 */
[-C--:B---3--:R-:W-:Y:S02]  /*0170*/  @P0 MOV R107, R109.reuse ;  /* 0x0000006d006b0202 */ /* 0x088fe40000000f00 */
[----:B------:R-:W-:-:S02]  /*0180*/  @!P0 MOV R107, R109 ;  /* 0x0000006d006b8202 */ /* 0x000fc40000000f00 */
[----:B0-----:R-:W-:-:S04]  /*0190*/  MOV R109, UR4 ;  /* 0x00000004006d7c02 */ /* 0x001fc80008000f00 */
[----:B-1----:R-:W-:Y:S02]  /*01a0*/  ISETP.GE.AND P1, PT, R109, UR5, PT ;  /* 0x000000056d007c0c */ /* 0x002fe4000bf26270 */
[----:B------:R-:W-:Y:S02]  /*01b0*/  @P0 MOV R106, R110 ;  /* 0x0000006e006a0202 */ /* 0x000fe40000000f00 */
[----:B------:R-:W-:Y:S01]  /*01c0*/  @P0 MOV R105, R111 ;  /* 0x0000006f00690202 */ /* 0x000fe20000000f00 */
[----:B----4-:R-:W-:Y:S01]  /*01d0*/  @P0 IMAD.MOV.U32 R63, RZ, RZ, R23 ;  /* 0x000000ffff3f0224 */ /* 0x010fe200078e0017 */
[----:B------:R-:W-:Y:S02]  /*01e0*/  @P0 MOV R58, R36 ;  /* 0x00000024003a0202 */ /* 0x000fe40000000f00 */
[----:B------:R-:W-:Y:S02]  /*01f0*/  @P0 MOV R57, R37 ;  /* 0x0000002500390202 */ /* 0x000fe40000000f00 */
[----:B------:R-:W-:-:S02]  /*0200*/  @P0 MOV R56, R38 ;  /* 0x0000002600380202 */ /* 0x000fc40000000f00 */
[----:B--2---:R-:W-:Y:S02]  /*0210*/  @P0 MOV R28, R39 ;  /* 0x00000027001c0202 */ /* 0x004fe40000000f00 */
        /* <DEDUP_REMOVED lines=28> */
[----:B------:R-:W-:Y:S01]  /*03e0*/  @!P0 MOV R2, R7 ;  /* 0x0000000700028202 */ /* 0x000fe20000000f00 */
[----:B------:R-:W-:Y:S06]  /*03f0*/  @P1 EXIT ;  /* 0x000000000000194d */ /* 0x000fec0003800000 */
[----:B------:R-:W0:Y:S01]  /*0400*/  LDC.64 R20, c[0x0][0x3e0] ;  /* 0x0000f800ff147b82 */ /* 0x000e220000000a00 */
[----:B-----5:R-:W-:Y:S02]  /*0410*/  @!P0 CS2R R10, SRZ ;  /* 0x00000000000a8805 */ /* 0x020fe4000001ff00 */
[----:B------:R-:W-:Y:S02]  /*0420*/  @!P0 CS2R R8, SRZ ;  /* 0x0000000000088805 */ /* 0x000fe4000001ff00 */
[----:B------:R-:W-:Y:S02]  /*0430*/  @!P0 CS2R R14, SRZ ;  /* 0x00000000000e8805 */ /* 0x000fe4000001ff00 */
[----:B------:R-:W-:Y:S02]  /*0440*/  @!P0 CS2R R12, SRZ ;  /* 0x00000000000c8805 */ /* 0x000fe4000001ff00 */
[----:B------:R-:W-:Y:S02]  /*0450*/  @!P0 CS2R R18, SRZ ;  /* 0x0000000000128805 */ /* 0x000fe4000001ff00 */
[----:B------:R-:W-:-:S02]  /*0460*/  @!P0 CS2R R16, SRZ ;  /* 0x0000000000108805 */ /* 0x000fc4000001ff00 */
[----:B------:R-:W-:Y:S01]  /*0470*/  PRMT R85, R66, 0x7632, R85 ;  /* 0x0000763242557816 */ /* 0x000fe20000000055 */
[----:B------:R-:W-:Y:S01]  /*0480*/  UPLOP3.LUT UP0, UPT, UPT, UPT, UPT, 0x40, 0x4 ;  /* 0x000000000004789c */ /* 0x000fe20003f0e870 */
[----:B------:R-:W-:Y:S01]  /*0490*/  PRMT R86, R11, 0x7632, R86 ;  /* 0x000076320b567816 */ /* 0x000fe20000000056 */
[----:B------:R-:W1:Y:S01]  /*04a0*/  LDCU UR10, c[0x0][0x388] ;  /* 0x00007100ff0a77ac */ /* 0x000e620008000800 */
[----:B------:R-:W-:Y:S01]  /*04b0*/  PRMT R87, R10, 0x7632, R87 ;  /* 0x000076320a577816 */ /* 0x000fe20000000057 */
[----:B------:R-:W-:Y:S01]  /*04c0*/  IMAD.U32 R85, R85, 0x10000, RZ ;  /* 0x0001000055557824 */ /* 0x000fe200078e00ff */
[----:B------:R-:W-:Y:S01]  /*04d0*/  PRMT R88, R9, 0x7632, R88 ;  /* 0x0000763209587816 */ /* 0x000fe20000000058 */
[----:B------:R-:W2:Y:S01]  /*04e0*/  LDCU.U8 UR12, c[0x0][0x410] ;  /* 0x00008200ff0c77ac */ /* 0x000ea20008000000 */
[----:B------:R-:W-:Y:S02]  /*04f0*/  PRMT R89, R8, 0x7632, R89 ;  /* 0x0000763208597816 */ /* 0x000fe40000000059 */
[----:B------:R-:W-:Y:S01]  /*0500*/  PRMT R90, R15, 0x7632, R90 ;  /* 0x000076320f5a7816 */ /* 0x000fe2000000005a */
[----:B------:R-:W3:Y:S01]  /*0510*/  LDCU UR11, c[0x0][0x400] ;  /* 0x00008000ff0b77ac */ /* 0x000ee20008000800 */
[----:B------:R-:W-:-:S02]  /*0520*/  PRMT R91, R14, 0x7632, R91 ;  /* 0x000076320e5b7816 */ /* 0x000fc4000000005b */
[----:B------:R-:W-:Y:S01]  /*0530*/  PRMT R92, R13, 0x7632, R92 ;  /* 0x000076320d5c7816 */ /* 0x000fe2000000005c */
[----:B------:R-:W4:Y:S01]  /*0540*/  LDCU.64 UR8, c[0x0][0x3a0] ;  /* 0x00007400ff0877ac */ /* 0x000f220008000a00 */
[----:B------:R-:W-:Y:S02]  /*0550*/  PRMT R93, R12, 0x7632, R93 ;  /* 0x000076320c5d7816 */ /* 0x000fe4000000005d */
[----:B0-----:R-:W-:Y:S02]  /*0560*/  ISETP.NE.U32.AND P1, PT, R20, RZ, PT ;  /* 0x000000ff1400720c */ /* 0x001fe40003f25070 */
[----:B------:R-:W-:Y:S02]  /*0570*/  PRMT R94, R19, 0x7632, R94 ;  /* 0x00007632135e7816 */ /* 0x000fe4000000005e */
[----:B------:R-:W-:Y:S02]  /*0580*/  PRMT R95, R18, 0x7632, R95 ;  /* 0x00007632125f7816 */ /* 0x000fe4000000005f */
[----:B------:R-:W-:-:S02]  /*0590*/  PRMT R96, R17, 0x7632, R96 ;  /* 0x0000763211607816 */ /* 0x000fc40000000060 */
[----:B------:R-:W-:Y:S02]  /*05a0*/  PRMT R97, R16, 0x7632, R97 ;  /* 0x0000763210617816 */ /* 0x000fe40000000061 */
[----:B------:R-:W-:Y:S02]  /*05b0*/  LOP3.LUT R71, R0, 0x60, RZ, 0xc0, !PT ;  /* 0x0000006000477812 */ /* 0x000fe400078ec0ff */
        /* <DEDUP_REMOVED lines=20> */
[----:B------:R-:W-:Y:S02]  /*0700*/  SHF.L.U32 R11, R19, 0x10, RZ ;  /* 0x00000010130b7819 */ /* 0x000fe400000006ff */
[----:B------:R-:W-:Y:S02]  /*0710*/  SHF.L.U32 R12, R18, 0x10, RZ ;  /* 0x00000010120c7819 */ /* 0x000fe400000006ff */
[----:B------:R-:W-:Y:S02]  /*0720*/  SHF.L.U32 R13, R17, 0x10, RZ ;  /* 0x00000010110d7819 */ /* 0x000fe400000006ff */
[----:B------:R-:W-:-:S02]  /*0730*/  ISETP.NE.AND.EX P0, PT, R21, RZ, PT, P1 ;  /* 0x000000ff1500720c */ /* 0x000fc40003f05310 */
[----:B------:R-:W-:Y:S02]  /*0740*/  LOP3.LUT R110, R0, 0x1f, RZ, 0xc0, !PT ;  /* 0x0000001f006e7812 */ /* 0x000fe400078ec0ff */
[----:B------:R-:W-:Y:S02]  /*0750*/  SHF.L.U32 R15, R35, 0x10, RZ ;  /* 0x00000010230f7819 */ /* 0x000fe400000006ff */
[----:B------:R-:W-:Y:S02]  /*0760*/  SHF.L.U32 R16, R34, 0x10, RZ ;  /* 0x0000001022107819 */ /* 0x000fe400000006ff */
[----:B------:R-:W-:Y:S02]  /*0770*/  SHF.L.U32 R17, R33, 0x10, RZ ;  /* 0x0000001021117819 */ /* 0x000fe400000006ff */
[----:B------:R-:W-:Y:S02]  /*0780*/  SHF.L.U32 R18, R32, 0x10, RZ ;  /* 0x0000001020127819 */ /* 0x000fe400000006ff */
[----:B------:R-:W-:-:S02]  /*0790*/  PRMT R19, R105, 0x7632, R19 ;  /* 0x0000763269137816 */ /* 0x000fc40000000013 */
[----:B------:R-:W-:Y:S02]  /*07a0*/  PRMT R20, R106, 0x7632, R20 ;  /* 0x000076326a147816 */ /* 0x000fe40000000014 */
[----:B------:R-:W-:Y:S02]  /*07b0*/  PRMT R21, R107, 0x7632, R21 ;  /* 0x000076326b157816 */ /* 0x000fe40000000015 */
[----:B------:R-:W-:Y:S02]  /*07c0*/  PRMT R22, R108, 0x7632, R22 ;  /* 0x000076326c167816 */ /* 0x000fe40000000016 */
[----:B------:R-:W-:Y:S02]  /*07d0*/  SHF.L.U32 R23, R28, 0x10, RZ ;  /* 0x000000101c177819 */ /* 0x000fe400000006ff */
        /* <DEDUP_REMOVED lines=10> */
[----:B------:R-:W-:Y:S02]  /*0880*/  SHF.L.U32 R66, R66, 0x10, RZ ;  /* 0x0000001042427819 */ /* 0x000fe400000006ff */
[----:B------:R-:W-:Y:S02]  /*0890*/  PRMT R67, R2, 0x7632, R67 ;  /* 0x0000763202437816 */ /* 0x000fe40000000043 */
[----:B------:R-:W-:Y:S02]  /*08a0*/  PRMT R68, R98, 0x7632, R68 ;  /* 0x0000763262447816 */ /* 0x000fe40000000044 */
[----:B------:R-:W-:-:S02]  /*08b0*/  PRMT R69, R99, 0x7632, R69 ;  /* 0x0000763263457816 */ /* 0x000fc40000000045 */
[----:B------:R-:W-:Y:S02]  /*08c0*/  PRMT R70, R100, 0x7632, R70 ;  /* 0x0000763264467816 */ /* 0x000fe40000000046 */
[----:B------:R-:W-:Y:S02]  /*08d0*/  LOP3.LUT R71, R71, 0x1f, R0, 0xf8, !PT ;  /* 0x0000001f47477812 */ /* 0x000fe400078ef800 */
        /* <DEDUP_REMOVED lines=22> */
[----:B-1234-:R-:W-:-:S07]  /*0a40*/  SHF.L.U32 R97, R97, 0x10, RZ ;  /* 0x0000001061617819 */ /* 0x01efce00000006ff */
.L_x_6252:
[----:B0-----:R-:W0:Y:S01]  /*0a50*/  @P0 LDC.64 R32, c[0x0][0x3e0] ;  /* 0x0000f800ff200b82 */ /* 0x001e220000000a00 */
[----:B------:R-:W-:-:S05]  /*0a60*/  IMAD R34, R109, UR10, RZ ;  /* 0x0000000a6d227c24 */ /* 0x000fca000f8e02ff */
[----:B------:R-:W-:Y:S02]  /*0a70*/  SHF.R.S32.HI R35, RZ, 0x1f, R34 ;  /* 0x0000001fff237819 */ /* 0x000fe40000011422 */
[----:B------:R-:W1:Y:S02]  /*0a80*/  LDC.64 R48, c[0x0][0x390] ;  /* 0x0000e400ff307b82 */ /* 0x000e640000000a00 */
[----:B------:R-:W-:-:S04]  /*0a90*/  LEA.HI R34, R35, R34, RZ, 0x3 ;  /* 0x0000002223227211 */ /* 0x000fc800078f18ff */
[----:B------:R-:W-:Y:S01]  /*0aa0*/  LEA.HI.SX32 R111, R34, R71, 0x1d ;  /* 0x00000047226f7211 */ /* 0x000fe200078feaff */
[----:B0-----:R-:W-:-:S05]  /*0ab0*/  @P0 IMAD.WIDE R32, R109, 0x2, R32 ;  /* 0x000000026d200825 */ /* 0x001fca00078e0220 */
[----:B------:R1:W2:Y:S02]  /*0ac0*/  @P0 LDG.E.U16 R36, desc[UR6][R32.64] ;  /* 0x0000000620240981 */ /* 0x0002a4000c1e1500 */
        /* <DEDUP_REMOVED lines=8> */
[----:B0-----:R-:W-:-:S05]  /*0b50*/  IMAD.WIDE.U32 R28, R111, 0x20, R28 ;  /* 0x000000206f1c7825 */ /* 0x001fca00078e001c */
[----:B------:R-:W2:Y:S04]  /*0b60*/  LDG.E.128 R24, desc[UR6][R28.64] ;  /* 0x000000061c187981 */ /* 0x000ea8000c1e1d00 */
[----:B------:R-:W3:Y:S01]  /*0b70*/  LDG.E.128 R28, desc[UR6][R28.64+0x10] ;  /* 0x000010061c1c7981 */ /* 0x000ee2000c1e1d00 */
[C---:B-----5:R-:W-:Y:S01]  /*0b80*/  PRMT R36, R32.reuse, 0x7632, R36 ;  /* 0x0000763220247816 */ /* 0x060fe20000000024 */
[----:B------:R-:W-:Y:S01]  /*0b90*/  IMAD.U32 R40, R21, 0x10000, RZ ;  /* 0x0001000015287824 */ /* 0x000fe200078e00ff */
[----:B------:R-:W-:Y:S02]  /*0ba0*/  SHF.L.U32 R37, R32, 0x10, RZ ;  /* 0x0000001020257819 */ /* 0x000fe400000006ff */
[C---:B------:R-:W-:Y:S02]  /*0bb0*/  PRMT R38, R33.reuse, 0x7632, R38 ;  /* 0x0000763221267816 */ /* 0x040fe40000000026 */
[----:B------:R-:W-:Y:S01]  /*0bc0*/  SHF.L.U32 R39, R33, 0x10, RZ ;  /* 0x0000001021277819 */ /* 0x000fe200000006ff */
[----:B------:R-:W-:Y:S01]  /*0bd0*/  FMUL.FTZ R37, R37, R54 ;  /* 0x0000003625257220 */ /* 0x000fe20000410000 */
[----:B------:R-:W-:-:S02]  /*0be0*/  SHF.L.U32 R33, R36, 0x10, RZ ;  /* 0x0000001024217819 */ /* 0x000fc400000006ff */
[----:B------:R-:W-:Y:S01]  /*0bf0*/  SHF.L.U32 R32, R108, 0x10, RZ ;  /* 0x000000106c207819 */ /* 0x000fe200000006ff */
[-C--:B------:R-:W-:Y:S01]  /*0c00*/  FMUL.FTZ R39, R39, R54.reuse ;  /* 0x0000003627277220 */ /* 0x080fe20000410000 */
[----:B------:R-:W-:Y:S02]  /*0c10*/  SHF.L.U32 R41, R38, 0x10, RZ ;  /* 0x0000001026297819 */ /* 0x000fe400000006ff */
[C---:B------:R-:W-:Y:S02]  /*0c20*/  PRMT R42, R34.reuse, 0x7632, R42 ;  /* 0x00007632222a7816 */ /* 0x040fe4000000002a */
[----:B------:R-:W-:Y:S01]  /*0c30*/  PRMT R44, R35, 0x7632, R44 ;  /* 0x00007632232c7816 */ /* 0x000fe2000000002c */
[-C--:B------:R-:W-:Y:S01]  /*0c40*/  FMUL.FTZ R38, R41, R54.reuse ;  /* 0x0000003629267220 */ /* 0x080fe20000410000 */
[----:B------:R-:W-:Y:S02]  /*0c50*/  SHF.L.U32 R45, R35, 0x10, RZ ;  /* 0x00000010232d7819 */ /* 0x000fe400000006ff */
[----:B------:R-:W-:Y:S01]  /*0c60*/  SHF.L.U32 R43, R34, 0x10, RZ ;  /* 0x00000010222b7819 */ /* 0x000fe200000006ff */
[-C--:B------:R-:W-:Y:S01]  /*0c70*/  FMUL.FTZ R34, R33, R54.reuse ;  /* 0x0000003621227220 */ /* 0x080fe20000410000 */
[----:B------:R-:W-:Y:S01]  /*0c80*/  SHF.L.U32 R35, R22, 0x10, RZ ;  /* 0x0000001016237819 */ /* 0x000fe200000006ff */
[-C--:B------:R-:W-:Y:S01]  /*0c90*/  FMUL.FTZ R45, R45, R54.reuse ;  /* 0x000000362d2d7220 */ /* 0x080fe20000410000 */
[----:B------:R-:W-:Y:S01]  /*0ca0*/  SHF.L.U32 R36, R107, 0x10, RZ ;  /* 0x000000106b247819 */ /* 0x000fe200000006ff */
[----:B------:R-:W-:Y:S01]  /*0cb0*/  FMUL.FTZ R43, R43, R54 ;  /* 0x000000362b2b7220 */ /* 0x000fe20000410000 */
[----:B------:R-:W-:-:S02]  /*0cc0*/  SHF.L.U32 R41, R44, 0x10, RZ ;  /* 0x000000102c297819 */ /* 0x000fc400000006ff */
[----:B------:R-:W-:Y:S01]  /*0cd0*/  SHF.L.U32 R44, R19, 0x10, RZ ;  /* 0x00000010132c7819 */ /* 0x000fe200000006ff */
[----:B--2---:R-:W-:Y:S01]  /*0ce0*/  FFMA.FTZ R32, R37, R32, R24 ;  /* 0x0000002025207223 */ /* 0x004fe20000010018 */
[----:B------:R-:W-:Y:S01]  /*0cf0*/  SHF.L.U32 R37, R42, 0x10, RZ ;  /* 0x000000102a257819 */ /* 0x000fe200000006ff */
[----:B------:R-:W-:Y:S01]  /*0d00*/  FFMA.FTZ R33, R34, R35, R25 ;  /* 0x0000002322217223 */ /* 0x000fe20000010019 */
[----:B------:R-:W-:Y:S01]  /*0d10*/  FFMA.FTZ R34, R39, R36, R26 ;  /* 0x0000002427227223 */ /* 0x000fe2000001001a */
[----:B------:R-:W-:Y:S01]  /*0d20*/  FFMA.FTZ R35, R38, R40, R27 ;  /* 0x0000002826237223 */ /* 0x000fe2000001001b */
[----:B------:R-:W-:Y:S01]  /*0d30*/  SHF.L.U32 R39, R20, 0x10, RZ ;  /* 0x0000001014277819 */ /* 0x000fe200000006ff */
[-C--:B------:R-:W-:Y:S01]  /*0d40*/  FMUL.FTZ R38, R37, R54.reuse ;  /* 0x0000003625267220 */ /* 0x080fe20000410000 */
[----:B------:R-:W-:Y:S01]  /*0d50*/  SHF.L.U32 R36, R106, 0x10, RZ ;  /* 0x000000106a247819 */ /* 0x000fe200000006ff */
[----:B------:R-:W-:Y:S01]  /*0d60*/  FMUL.FTZ R42, R41, R54 ;  /* 0x00000036292a7220 */ /* 0x000fe20000410000 */
[----:B------:R-:W-:Y:S01]  /*0d70*/  SHF.L.U32 R40, R105, 0x10, RZ ;  /* 0x0000001069287819 */ /* 0x000fe200000006ff */
[----:B---3--:R-:W-:-:S02]  /*0d80*/  FFMA.FTZ R37, R38, R39, R29 ;  /* 0x0000002726257223 */ /* 0x008fc4000001001d */
[----:B------:R-:W-:Y:S01]  /*0d90*/  FFMA.FTZ R36, R43, R36, R28 ;  /* 0x000000242b247223 */ /* 0x000fe2000001001c */
[----:B------:R-:W-:Y:S01]  /*0da0*/  FFMA.FTZ R39, R42, R44, R31 ;  /* 0x0000002c2a277223 */ /* 0x000fe2000001001f */
[----:B------:R-:W-:Y:S01]  /*0db0*/  FFMA.FTZ R38, R45, R40, R30 ;  /* 0x000000282d267223 */ /* 0x000fe2000001001e */
[----:B------:R-:W-:Y:S06]  /*0dc0*/  BRA `(.L_x_6245) ;  /* 0x0000000000907947 */ /* 0x000fec0003800000 */
.L_x_6244:
[C---:B-----5:R-:W-:Y:S02]  /*0dd0*/  PRMT R41, R33.reuse, 0x7632, R41 ;  /* 0x0000763221297816 */ /* 0x060fe40000000029 */
[----:B------:R-:W-:Y:S02]  /*0de0*/  SHF.L.U32 R33, R33, 0x10, RZ ;  /* 0x0000001021217819 */ /* 0x000fe400000006ff */
[C---:B------:R-:W-:Y:S02]  /*0df0*/  PRMT R43, R34.reuse, 0x7632, R43 ;  /* 0x00007632222b7816 */ /* 0x040fe4000000002b */
[----:B------:R-:W-:Y:S01]  /*0e00*/  SHF.L.U32 R45, R34, 0x10, RZ ;  /* 0x00000010222d7819 */ /* 0x000fe200000006ff */
[-C--:B------:R-:W-:Y:S01]  /*0e10*/  FMUL.FTZ R33, R33, R54.reuse ;  /* 0x0000003621217220 */ /* 0x080fe20000410000 */
[----:B------:R-:W-:Y:S02]  /*0e20*/  SHF.L.U32 R34, R107, 0x10, RZ ;  /* 0x000000106b227819 */ /* 0x000fe400000006ff */
[C---:B------:R-:W-:Y:S01]  /*0e30*/  PRMT R37, R32.reuse, 0x7632, R37 ;  /* 0x0000763220257816 */ /* 0x040fe20000000025 */
[----:B------:R-:W-:Y:S01]  /*0e40*/  FMUL.FTZ R45, R45, R54 ;  /* 0x000000362d2d7220 */ /* 0x000fe20000410000 */
[----:B------:R-:W-:Y:S01]  /*0e50*/  SHF.L.U32 R39, R32, 0x10, RZ ;  /* 0x0000001020277819 */ /* 0x000fe200000006ff */
[----:B------:R-:W-:Y:S01]  /*0e60*/  FMUL.FTZ R34, R33, R34 ;  /* 0x0000002221227220 */ /* 0x000fe20000410000 */
[----:B------:R-:W-:-:S02]  /*0e70*/  PRMT R46, R35, 0x7632, R46 ;  /* 0x00007632232e7816 */ /* 0x000fc4000000002e */
[----:B------:R-:W-:Y:S01]  /*0e80*/  SHF.L.U32 R35, R35, 0x10, RZ ;  /* 0x0000001023237819 */ /* 0x000fe200000006ff */
[-C--:B------:R-:W-:Y:S01]  /*0e90*/  FMUL.FTZ R39, R39, R54.reuse ;  /* 0x0000003627277220 */ /* 0x080fe20000410000 */
[----:B------:R-:W-:Y:S02]  /*0ea0*/  SHF.L.U32 R32, R108, 0x10, RZ ;  /* 0x000000106c207819 */ /* 0x000fe400000006ff */
        /* <DEDUP_REMOVED lines=22> */
.L_x_6245:
[----:B------:R-:W0:Y:S01]  /*1010*/  LDC.64 R114, c[0x0][0x3a8] ;  /* 0x0000ea00ff727b82 */ /* 0x000e220000000a00 */
[----:B------:R-:W-:-:S05]  /*1020*/  IADD3 R112, PT, PT, R111, 0x80, RZ ;  /* 0x000000806f707810 */ /* 0x000fca0007ffe0ff */
[----:B------:R-:W-:Y:S02]  /*1030*/  IMAD.WIDE.U32 R42, R112, 0x10, R48 ;  /* 0x00000010702a7825 */ /* 0x000fe400078e0030 */
[----:B------:R-:W1:Y:S02]  /*1040*/  @P1 LDC.64 R40, c[0x0][0x3a0] ;  /* 0x0000e800ff281b82 */ /* 0x000e640000000a00 */
[----:B0-----:R-:W-:-:S05]  /*1050*/  IMAD.WIDE.U32 R44, R111, 0x20, R114 ;  /* 0x000000206f2c7825 */ /* 0x001fca00078e0072 */
[----:B------:R0:W-:Y:S01]  /*1060*/  STG.E.128 desc[UR6][R44.64], R32 ;  /* 0x000000202c007986 */ /* 0x0001e2000c101d06 */
[----:B-1----:R-:W-:-:S03]  /*1070*/  @P1 IMAD.WIDE.U32 R40, R112, 0x20, R40 ;  /* 0x0000002070281825 */ /* 0x002fc600078e0028 */
[----:B------:R0:W-:Y:S04]  /*1080*/  STG.E.128 desc[UR6][R44.64+0x10], R36 ;  /* 0x000010242c007986 */ /* 0x0001e8000c101d06 */
[----:B------:R0:W5:Y:S04]  /*1090*/  @P1 LDG.E.128 R24, desc[UR6][R40.64] ;  /* 0x0000000628181981 */ /* 0x000168000c1e1d00 */
[----:B------:R0:W5:Y:S04]  /*10a0*/  @P1 LDG.E.128 R28, desc[UR6][R40.64+0x10] ;  /* 0x00001006281c1981 */ /* 0x000168000c1e1d00 */
[----:B------:R-:W5:Y:S01]  /*10b0*/  LDG.E.128 R40, desc[UR6][R42.64] ;  /* 0x000000062a287981 */ /* 0x000f62000c1e1d00 */
[----:B0-----:R-:W-:Y:S05]  /*10c0*/  @!P1 BRA `(.L_x_6246) ;  /* 0x0000000000949947 */ /* 0x001fea0003800000 */
[C---:B-----5:R-:W-:Y:S01]  /*10d0*/  IMAD.U32 R51, R40.reuse, 0x10000, RZ ;  /* 0x0001000028337824 */ /* 0x060fe200078e00ff */
[----:B------:R-:W-:Y:S02]  /*10e0*/  PRMT R45, R43, 0x7632, R45 ;  /* 0x000076322b2d7816 */ /* 0x000fe4000000002d */
[----:B------:R-:W-:Y:S01]  /*10f0*/  PRMT R47, R40, 0x7632, R47 ;  /* 0x00007632282f7816 */ /* 0x000fe2000000002f */
[-C--:B------:R-:W-:Y:S01]  /*1100*/  FMUL.FTZ R51, R51, R54.reuse ;  /* 0x0000003633337220 */ /* 0x080fe20000410000 */
[----:B------:R-:W-:Y:S02]  /*1110*/  SHF.L.U32 R43, R43, 0x10, RZ ;  /* 0x000000102b2b7819 */ /* 0x000fe400000006ff */
[----:B------:R-:W-:Y:S02]  /*1120*/  SHF.L.U32 R53, R41, 0x10, RZ ;  /* 0x0000001029357819 */ /* 0x000fe400000006ff */
[----:B------:R-:W-:Y:S01]  /*1130*/  SHF.L.U32 R55, R42, 0x10, RZ ;  /* 0x000000102a377819 */ /* 0x000fe200000006ff */
[-C--:B------:R-:W-:Y:S01]  /*1140*/  FMUL.FTZ R43, R43, R54.reuse ;  /* 0x000000362b2b7220 */ /* 0x080fe20000410000 */
[----:B------:R-:W-:Y:S01]  /*1150*/  SHF.L.U32 R40, R104, 0x10, RZ ;  /* 0x0000001068287819 */ /* 0x000fe200000006ff */
[-C--:B------:R-:W-:Y:S01]  /*1160*/  FMUL.FTZ R53, R53, R54.reuse ;  /* 0x0000003635357220 */ /* 0x080fe20000410000 */
[----:B------:R-:W-:Y:S01]  /*1170*/  PRMT R50, R41, 0x7632, R50 ;  /* 0x0000763229327816 */ /* 0x000fe20000000032 */
[----:B------:R-:W-:Y:S01]  /*1180*/  FMUL.FTZ R55, R55, R54 ;  /* 0x0000003637377220 */ /* 0x000fe20000410000 */
[----:B------:R-:W-:Y:S01]  /*1190*/  PRMT R41, R42, 0x7632, R41 ;  /* 0x000076322a297816 */ /* 0x000fe20000000029 */
[----:B------:R-:W-:Y:S01]  /*11a0*/  FFMA.FTZ R40, R51, R40, R24 ;  /* 0x0000002833287223 */ /* 0x000fe20000010018 */
[----:B------:R-:W-:-:S02]  /*11b0*/  SHF.L.U32 R46, R101, 0x10, RZ ;  /* 0x00000010652e7819 */ /* 0x000fc400000006ff */
        /* <DEDUP_REMOVED lines=18> */
[----:B------:R-:W-:-:S02]  /*12e0*/  FFMA.FTZ R43, R52, R53, R27 ;  /* 0x00000035342b7223 */ /* 0x000fc4000001001b */
[----:B------:R-:W-:Y:S02]  /*12f0*/  FFMA.FTZ R45, R78, R55, R29 ;  /* 0x000000374e2d7223 */ /* 0x000fe4000001001d */
[----:B------:R-:W-:Y:S01]  /*1300*/  FFMA.FTZ R47, R116, R79, R31 ;  /* 0x0000004f742f7223 */ /* 0x000fe2000001001f */
[----:B------:R-:W-:Y:S06]  /*1310*/  BRA `(.L_x_6247) ;  /* 0x0000000000907947 */ /* 0x000fec0003800000 */
.L_x_6246:
[C---:B-----5:R-:W-:Y:S01]  /*1320*/  PRMT R45, R43.reuse, 0x7632, R45 ;  /* 0x000076322b2d7816 */ /* 0x060fe2000000002d */
[----:B------:R-:W-:Y:S01]  /*1330*/  IMAD.U32 R52, R62, 0x10000, RZ ;  /* 0x000100003e347824 */ /* 0x000fe200078e00ff */
[C---:B------:R-:W-:Y:S02]  /*1340*/  SHF.L.U32 R51, R40.reuse, 0x10, RZ ;  /* 0x0000001028337819 */ /* 0x040fe400000006ff */
[----:B------:R-:W-:Y:S02]  /*1350*/  SHF.L.U32 R43, R43, 0x10, RZ ;  /* 0x000000102b2b7819 */ /* 0x000fe400000006ff */
[----:B------:R-:W-:Y:S01]  /*1360*/  PRMT R47, R40, 0x7632, R47 ;  /* 0x00007632282f7816 */ /* 0x000fe2000000002f */
[-C--:B------:R-:W-:Y:S01]  /*1370*/  FMUL.FTZ R51, R51, R54.reuse ;  /* 0x0000003633337220 */ /* 0x080fe20000410000 */
[----:B------:R-:W-:Y:S01]  /*1380*/  SHF.L.U32 R40, R104, 0x10, RZ ;  /* 0x0000001068287819 */ /* 0x000fe200000006ff */
[----:B------:R-:W-:Y:S01]  /*1390*/  FMUL.FTZ R43, R43, R54 ;  /* 0x000000362b2b7220 */ /* 0x000fe20000410000 */
[----:B------:R-:W-:-:S02]  /*13a0*/  SHF.L.U32 R46, R101, 0x10, RZ ;  /* 0x00000010652e7819 */ /* 0x000fc400000006ff */
[----:B------:R-:W-:Y:S01]  /*13b0*/  PRMT R50, R41, 0x7632, R50 ;  /* 0x0000763229327816 */ /* 0x000fe20000000032 */
[----:B------:R-:W-:Y:S01]  /*13c0*/  FMUL.FTZ R40, R51, R40 ;  /* 0x0000002833287220 */ /* 0x000fe20000410000 */
[----:B------:R-:W-:Y:S01]  /*13d0*/  SHF.L.U32 R53, R41, 0x10, RZ ;  /* 0x0000001029357819 */ /* 0x000fe200000006ff */
[----:B------:R-:W-:Y:S01]  /*13e0*/  FMUL.FTZ R46, R43, R46 ;  /* 0x0000002e2b2e7220 */ /* 0x000fe20000410000 */
[C---:B------:R-:W-:Y:S02]  /*13f0*/  PRMT R41, R42.reuse, 0x7632, R41 ;  /* 0x000076322a297816 */ /* 0x040fe40000000029 */
        /* <DEDUP_REMOVED lines=21> */
[----:B------:R-:W-:-:S07]  /*1550*/  FMUL.FTZ R47, R51, R50 ;  /* 0x00000032332f7220 */ /* 0x000fce0000410000 */
.L_x_6247:
[----:B------:R-:W0:Y:S01]  /*1560*/  @P1 LDC.64 R50, c[0x0][0x3a0] ;  /* 0x0000e800ff321b82 */ /* 0x000e220000000a00 */
[----:B------:R-:W-:Y:S01]  /*1570*/  IADD3 R113, PT, PT, R111, 0x100, RZ ;  /* 0x000001006f717810 */ /* 0x000fe20007ffe0ff */
[----:B------:R-:W-:-:S04]  /*1580*/  IMAD.WIDE.U32 R52, R112, 0x20, R114 ;  /* 0x0000002070347825 */ /* 0x000fc800078e0072 */
[C---:B------:R-:W-:Y:S01]  /*1590*/  IMAD.WIDE.U32 R48, R113.reuse, 0x10, R48 ;  /* 0x0000001071307825 */ /* 0x040fe200078e0030 */
[----:B------:R1:W-:Y:S04]  /*15a0*/  STG.E.128 desc[UR6][R52.64], R40 ;  /* 0x0000002834007986 */ /* 0x0003e8000c101d06 */
[----:B------:R1:W-:Y:S01]  /*15b0*/  STG.E.128 desc[UR6][R52.64+0x10], R44 ;  /* 0x0000102c34007986 */ /* 0x0003e2000c101d06 */
[----:B0-----:R-:W-:-:S05]  /*15c0*/  @P1 IMAD.WIDE.U32 R50, R113, 0x20, R50 ;  /* 0x0000002071321825 */ /* 0x001fca00078e0032 */
[----:B------:R1:W5:Y:S04]  /*15d0*/  @P1 LDG.E.128 R24, desc[UR6][R50.64] ;  /* 0x0000000632181981 */ /* 0x000368000c1e1d00 */
[----:B------:R1:W5:Y:S04]  /*15e0*/  @P1 LDG.E.128 R28, desc[UR6][R50.64+0x10] ;  /* 0x00001006321c1981 */ /* 0x000368000c1e1d00 */
[----:B------:R-:W5:Y:S01]  /*15f0*/  LDG.E.128 R48, desc[UR6][R48.64] ;  /* 0x0000000630307981 */ /* 0x000f62000c1e1d00 */
[----:B-1----:R-:W-:Y:S05]  /*1600*/  @!P1 BRA `(.L_x_6248) ;  /* 0x0000000000949947 */ /* 0x002fea0003800000 */
[C---:B-----5:R-:W-:Y:S02]  /*1610*/  SHF.L.U32 R53, R48.reuse, 0x10, RZ ;  /* 0x0000001030357819 */ /* 0x060fe400000006ff */
[C---:B------:R-:W-:Y:S02]  /*1620*/  SHF.L.U32 R79, R49.reuse, 0x10, RZ ;  /* 0x00000010314f7819 */ /* 0x040fe400000006ff */
[----:B------:R-:W-:Y:S02]  /*1630*/  PRMT R52, R48, 0x7632, R52 ;  /* 0x0000763230347816 */ /* 0x000fe40000000034 */
[C---:B------:R-:W-:Y:S02]  /*1640*/  PRMT R78, R50.reuse, 0x7632, R78 ;  /* 0x00007632324e7816 */ /* 0x040fe4000000004e */
[----:B------:R-:W-:Y:S02]  /*1650*/  SHF.L.U32 R117, R50, 0x10, RZ ;  /* 0x0000001032757819 */ /* 0x000fe400000006ff */
[----:B------:R-:W-:Y:S01]  /*1660*/  PRMT R48, R49, 0x7632, R48 ;  /* 0x0000763231307816 */ /* 0x000fe20000000030 */
[-C--:B------:R-:W-:Y:S01]  /*1670*/  FMUL.FTZ R49, R53, R54.reuse ;  /* 0x0000003635317220 */ /* 0x080fe20000410000 */
[----:B------:R-:W-:Y:S01]  /*1680*/  PRMT R50, R51, 0x7632, R50 ;  /* 0x0000763233327816 */ /* 0x000fe20000000032 */
        /* <DEDUP_REMOVED lines=19> */
[----:B------:R-:W-:Y:S01]  /*17c0*/  FFMA.FTZ R52, R51, R52, R28 ;  /* 0x0000003433347223 */ /* 0x000fe2000001001c */
[----:B------:R-:W-:Y:S01]  /*17d0*/  SHF.L.U32 R51, R69, 0x10, RZ ;  /* 0x0000001045337819 */ /* 0x000fe200000006ff */
[----:B------:R-:W-:Y:S01]  /*17e0*/  IMAD.U32 R55, R67, 0x10000, RZ ;  /* 0x0001000043377824 */ /* 0x000fe200078e00ff */
[----:B------:R-:W-:Y:S01]  /*17f0*/  SHF.L.U32 R53, R68, 0x10, RZ ;  /* 0x0000001044357819 */ /* 0x000fe200000006ff */
[----:B------:R-:W-:Y:S01]  /*1800*/  FFMA.FTZ R54, R119, R54, R30 ;  /* 0x0000003677367223 */ /* 0x000fe2000001001e */
[----:B------:R-:W-:Y:S01]  /*1810*/  FFMA.FTZ R49, R120, R49, R25 ;  /* 0x0000003178317223 */ /* 0x000fe20000010019 */
[----:B------:R-:W-:Y:S01]  /*1820*/  FFMA.FTZ R51, R118, R51, R27 ;  /* 0x0000003376337223 */ /* 0x000fe2000001001b */
[----:B------:R-:W-:Y:S01]  /*1830*/  FFMA.FTZ R55, R116, R55, R31 ;  /* 0x0000003774377223 */ /* 0x000fe2000001001f */
[----:B------:R-:W-:Y:S01]  /*1840*/  FFMA.FTZ R53, R78, R53, R29 ;  /* 0x000000354e357223 */ /* 0x000fe2000001001d */
[----:B------:R-:W-:Y:S06]  /*1850*/  BRA `(.L_x_6249) ;  /* 0x0000000000907947 */ /* 0x000fec0003800000 */
.L_x_6248:
[C---:B-----5:R-:W-:Y:S02]  /*1860*/  PRMT R52, R48.reuse, 0x7632, R52 ;  /* 0x0000763230347816 */ /* 0x060fe40000000034 */
[C---:B------:R-:W-:Y:S02]  /*1870*/  PRMT R55, R49.reuse, 0x7632, R55 ;  /* 0x0000763231377816 */ /* 0x040fe40000000037 */
[----:B------:R-:W-:Y:S02]  /*1880*/  SHF.L.U32 R53, R48, 0x10, RZ ;  /* 0x0000001030357819 */ /* 0x000fe400000006ff */
[----:B------:R-:W-:Y:S02]  /*1890*/  SHF.L.U32 R79, R49, 0x10, RZ ;  /* 0x00000010314f7819 */ /* 0x000fe400000006ff */
[----:B------:R-:W-:Y:S01]  /*18a0*/  PRMT R78, R50, 0x7632, R78 ;  /* 0x00007632324e7816 */ /* 0x000fe2000000004e */
[----:B------:R-:W-:Y:S01]  /*18b0*/  FMUL.FTZ R48, R53, R54 ;  /* 0x0000003635307220 */ /* 0x000fe20000410000 */
[----:B------:R-:W-:-:S02]  /*18c0*/  PRMT R116, R51, 0x7632, R116 ;  /* 0x0000763233747816 */ /* 0x000fc40000000074 */
        /* <DEDUP_REMOVED lines=18> */
[----:B------:R-:W-:Y:S01]  /*19f0*/  SHF.L.U32 R117, R99, 0x10, RZ ;  /* 0x0000001063757819 */ /* 0x000fe200000006ff */
[----:B------:R-:W-:Y:S01]  /*1a00*/  FMUL.FTZ R51, R51, R116 ;  /* 0x0000007433337220 */ /* 0x000fe20000410000 */
[----:B------:R-:W-:-:S02]  /*1a10*/  SHF.L.U32 R79, R98, 0x10, RZ ;  /* 0x00000010624f7819 */ /* 0x000fc400000006ff */
[----:B------:R-:W-:Y:S01]  /*1a20*/  SHF.L.U32 R54, R2, 0x10, RZ ;  /* 0x0000001002367819 */ /* 0x000fe200000006ff */
[----:B------:R-:W-:Y:S01]  /*1a30*/  FMUL.FTZ R50, R50, R117 ;  /* 0x0000007532327220 */ /* 0x000fe20000410000 */
[----:B------:R-:W-:Y:S01]  /*1a40*/  SHF.L.U32 R78, R68, 0x10, RZ ;  /* 0x00000010444e7819 */ /* 0x000fe200000006ff */
[----:B------:R-:W-:Y:S01]  /*1a50*/  FMUL.FTZ R52, R52, R79 ;  /* 0x0000004f34347220 */ /* 0x000fe20000410000 */
[----:B------:R-:W-:Y:S01]  /*1a60*/  SHF.L.U32 R116, R67, 0x10, RZ ;  /* 0x0000001043747819 */ /* 0x000fe200000006ff */
[----:B------:R-:W-:Y:S02]  /*1a70*/  FMUL.FTZ R54, R119, R54 ;  /* 0x0000003677367220 */ /* 0x000fe40000410000 */
[----:B------:R-:W-:Y:S02]  /*1a80*/  FMUL.FTZ R53, R53, R78 ;  /* 0x0000004e35357220 */ /* 0x000fe40000410000 */
[----:B------:R-:W-:-:S07]  /*1a90*/  FMUL.FTZ R55, R55, R116 ;  /* 0x0000007437377220 */ /* 0x000fce0000410000 */
.L_x_6249:
        /* <DEDUP_REMOVED lines=106> */
.L_x_6251:
[----:B------:R-:W-:Y:S05]  /*2140*/  BSYNC.RECONVERGENT B0 ;  /* 0x0000000000007941 */ /* 0x000fea0003800200 */
.L_x_6250:
        /* <DEDUP_REMOVED lines=14> */
[----:B------:R-:W-:-:S04]  /*2230*/  @P2 IADD3 R115, PT, PT, R115, 0x20, RZ ;  /* 0x0000002073732810 */ /* 0x000fc80007ffe0ff */
[----:B------:R-:W-:Y:S02]  /*2240*/  @!P1 LEA R120, R110, R115, 0x3 ;  /* 0x000000736e789211 */ /* 0x000fe400078e18ff */
[----:B-1----:R-:W-:Y:S02]  /*2250*/  IADD3 R115, PT, PT, R119, R116, RZ ;  /* 0x0000007477737210 */ /* 0x002fe40007ffe0ff */
[----:B------:R-:W-:Y:S01]  /*2260*/  I2FP.F32.S32 R119, R119 ;  /* 0x0000007700777245 */ /* 0x000fe20000201400 */
[----:B------:R-:W0:Y:S01]  /*2270*/  @!P1 LDS.64 R78, [R120] ;  /* 0x00000000784e9984 */ /* 0x000e220000000a00 */
[----:B------:R-:W-:Y:S02]  /*2280*/  I2FP.F32.S32 R114, R115 ;  /* 0x0000007300727245 */ /* 0x000fe40000201400 */
[----:B------:R-:W-:Y:S01]  /*2290*/  ISETP.NE.AND P1, PT, RZ, UR12, PT ;  /* 0x0000000cff007c0c */ /* 0x000fe2000bf25270 */
[----:B------:R-:W-:Y:S01]  /*22a0*/  SHFL.DOWN PT, R116, R115, 0x1, 0x1f ;  /* 0x08201f0073747f89 */ /* 0x000fe200000e0000 */
[----:B------:R-:W1:Y:S03]  /*22b0*/  MUFU.RCP R117, R114 ;  /* 0x0000007200757308 */ /* 0x000e660000001000 */
[----:B0-----:R-:W0:Y:S04]  /*22c0*/  SHFL.DOWN PT, R121, R78, 0x2, 0x1f ;  /* 0x08401f004e797f89 */ /* 0x001e2800000e0000 */
[----:B------:R-:W2:Y:S01]  /*22d0*/  SHFL.DOWN PT, R118, R79, 0x2, 0x1f ;  /* 0x08401f004f767f89 */ /* 0x000ea200000e0000 */
[C---:B0-----:R-:W-:Y:S01]  /*22e0*/  FMUL.FTZ R123, R121.reuse, R119 ;  /* 0x00000077797b7220 */ /* 0x041fe20000410000 */
[----:B------:R-:W-:-:S03]  /*22f0*/  FADD.FTZ R121, -R121, R78 ;  /* 0x0000004e79797221 */ /* 0x000fc60000010100 */
[----:B------:R-:W-:Y:S01]  /*2300*/  FFMA.FTZ R120, R122, R78, R123 ;  /* 0x0000004e7a787223 */ /* 0x000fe2000001007b */
[----:B------:R-:W-:Y:S01]  /*2310*/  FMUL.FTZ R121, R121, R121 ;  /* 0x0000007979797220 */ /* 0x000fe20000410000 */
[----:B--2---:R-:W-:Y:S01]  /*2320*/  FADD.FTZ R118, R118, R79 ;  /* 0x0000004f76767221 */ /* 0x004fe20000010000 */
[----:B------:R-:W-:Y:S02]  /*2330*/  IADD3 R79, PT, PT, R115, R116, RZ ;  /* 0x00000074734f7210 */ /* 0x000fe40007ffe0ff */
[----:B------:R-:W-:Y:S01]  /*2340*/  FMUL.FTZ R122, R121, R122 ;  /* 0x0000007a797a7220 */ /* 0x000fe20000410000 */
[C---:B-1----:R-:W-:Y:S01]  /*2350*/  FMUL.FTZ R121, R117.reuse, R120 ;  /* 0x0000007875797220 */ /* 0x042fe20000410000 */
[----:B------:R-:W-:Y:S02]  /*2360*/  I2FP.F32.S32 R79, R79 ;  /* 0x0000004f004f7245 */ /* 0x000fe40000201400 */
[----:B------:R-:W-:Y:S01]  /*2370*/  FMUL.FTZ R122, R122, R119 ;  /* 0x000000777a7a7220 */ /* 0x000fe20000410000 */
[----:B------:R-:W-:Y:S01]  /*2380*/  I2FP.F32.S32 R116, R116 ;  /* 0x0000007400747245 */ /* 0x000fe20000201400 */
[----:B------:R-:W0:Y:S02]  /*2390*/  SHFL.DOWN PT, R78, R121, 0x1, 0x1f ;  /* 0x08201f00794e7f89 */ /* 0x000e2400000e0000 */
[----:B------:R-:W-:Y:S01]  /*23a0*/  FFMA.FTZ R117, R117, R122, R118 ;  /* 0x0000007a75757223 */ /* 0x000fe20000010076 */
[----:B------:R-:W1:Y:S04]  /*23b0*/  MUFU.RCP R79, R79 ;  /* 0x0000004f004f7308 */ /* 0x000e680000001000 */
[----:B------:R-:W2:Y:S01]  /*23c0*/  SHFL.DOWN PT, R118, R117, 0x1, 0x1f ;  /* 0x08201f0075767f89 */ /* 0x000ea200000e0000 */
[----:B0-----:R-:W-:Y:S01]  /*23d0*/  FADD.FTZ R115, R121, -R78 ;  /* 0x8000004e79737221 */ /* 0x001fe20000010000 */
[----:B------:R-:W-:-:S03]  /*23e0*/  FMUL.FTZ R119, R78, R116 ;  /* 0x000000744e777220 */ /* 0x000fc60000410000 */
[----:B------:R-:W-:Y:S01]  /*23f0*/  FMUL.FTZ R115, R115, R115 ;  /* 0x0000007373737220 */ /* 0x000fe20000410000 */
[----:B--2---:R-:W-:-:S03]  /*2400*/  FADD.FTZ R118, R117, R118 ;  /* 0x0000007675767221 */ /* 0x004fc60000010000 */
[C---:B------:R-:W-:Y:S01]  /*2410*/  FMUL.FTZ R115, R114.reuse, R115 ;  /* 0x0000007372737220 */ /* 0x040fe20000410000 */
[----:B------:R-:W-:-:S03]  /*2420*/  FFMA.FTZ R114, R114, R121, R119 ;  /* 0x0000007972727223 */ /* 0x000fc60000010077 */
[----:B------:R-:W-:Y:S01]  /*2430*/  FMUL.FTZ R115, R115, R116 ;  /* 0x0000007473737220 */ /* 0x000fe20000410000 */
[----:B-1----:R-:W-:-:S03]  /*2440*/  FMUL.FTZ R78, R79, R114 ;  /* 0x000000724f4e7220 */ /* 0x002fc60000410000 */
[----:B------:R-:W-:Y:S02]  /*2450*/  FFMA.FTZ R118, R79, R115, R118 ;  /* 0x000000734f767223 */ /* 0x000fe40000010076 */
[----:B------:R-:W0:Y:S01]  /*2460*/  LDC R79, c[0x0][0x448] ;  /* 0x00011200ff4f7b82 */ /* 0x000e220000000800 */
[----:B------:R-:W1:Y:S04]  /*2470*/  SHFL.IDX PT, R78, R78, RZ, 0x1f ;  /* 0x00001fff4e4e7589 */ /* 0x000e6800000e0000 */
[----:B------:R-:W0:Y:S01]  /*2480*/  SHFL.IDX PT, R118, R118, RZ, 0x1f ;  /* 0x00001fff76767589 */ /* 0x000e2200000e0000 */
[C---:B-1----:R-:W-:Y:S01]  /*2490*/  FMUL.FTZ R114, R78.reuse, R78 ;  /* 0x0000004e4e727220 */ /* 0x042fe20000410000 */
[----:B------:R-:W-:Y:S01]  /*24a0*/  FSEL R115, R78, RZ, !P1 ;  /* 0x000000ff4e737208 */ /* 0x000fe20004800000 */
[----:B0-----:R-:W-:-:S03]  /*24b0*/  FFMA.FTZ R79, R118, UR11, R79 ;  /* 0x0000000b764f7c23 */ /* 0x001fc6000801004f */
[----:B------:R-:W-:Y:S01]  /*24c0*/  FSEL R114, R114, RZ, P1 ;  /* 0x000000ff72727208 */ /* 0x000fe20000800000 */
[C---:B------:R-:W-:Y:S01]  /*24d0*/  FADD.FTZ R116, -R115.reuse, R33 ;  /* 0x0000002173747221 */ /* 0x040fe20000010100 */
[C---:B------:R-:W-:Y:S01]  /*24e0*/  FADD.FTZ R36, -R115.reuse, R36 ;  /* 0x0000002473247221 */ /* 0x040fe20000010100 */
[C---:B------:R-:W-:Y:S01]  /*24f0*/  FADD.FTZ R37, -R115.reuse, R37 ;  /* 0x0000002573257221 */ /* 0x040fe20000010100 */
[----:B------:R-:W-:Y:S01]  /*2500*/  FADD.FTZ R118, -R115, R35 ;  /* 0x0000002373767221 */ /* 0x000fe20000010100 */
[----:B------:R-:W-:Y:S01]  /*2510*/  FADD.FTZ R79, R79, R114 ;  /* 0x000000724f4f7221 */ /* 0x000fe20000010000 */
[C---:B------:R-:W-:Y:S01]  /*2520*/  FADD.FTZ R114, -R115.reuse, R32 ;  /* 0x0000002073727221 */ /* 0x040fe20000010100 */
[C---:B------:R-:W-:Y:S01]  /*2530*/  FADD.FTZ R38, -R115.reuse, R38 ;  /* 0x0000002673267221 */ /* 0x040fe20000010100 */
[----:B------:R-:W0:Y:S01]  /*2540*/  LDC.64 R32, c[0x0][0x428] ;  /* 0x00010a00ff207b82 */ /* 0x000e220000000a00 */
        /* <DEDUP_REMOVED lines=29> */
[----:B------:R-:W-:Y:S01]  /*2720*/  IMAD.WIDE.U32 R54, R111, 0x10, R32 ;  /* 0x000000106f367825 */ /* 0x000fe200078e0020 */
[----:B------:R-:W-:-:S03]  /*2730*/  F2FP.BF16.F32.PACK_AB R34, R37, R34 ;  /* 0x000000222522723e */ /* 0x000fc600000010ff */
[----:B------:R-:W-:Y:S01]  /*2740*/  FMUL.FTZ R36, R79, R117 ;  /* 0x000000754f247220 */ /* 0x000fe20000410000 */
[----:B------:R-:W-:Y:S01]  /*2750*/  ISETP.NE.AND P1, PT, R0, RZ, PT ;  /* 0x000000ff0000720c */ /* 0x000fe20003f25270 */
[----:B------:R-:W-:-:S04]  /*2760*/  IMAD.WIDE.U32 R112, R113, 0x10, R32 ;  /* 0x0000001071707825 */ /* 0x000fc800078e0020 */
[C---:B------:R-:W-:Y:S01]  /*2770*/  FMUL.FTZ R33, R79.reuse, R114 ;  /* 0x000000724f217220 */ /* 0x040fe20000410000 */
[C---:B------:R-:W-:Y:S01]  /*2780*/  FMUL.FTZ R39, R79.reuse, R118 ;  /* 0x000000764f277220 */ /* 0x040fe20000410000 */
[----:B------:R-:W-:Y:S01]  /*2790*/  FMUL.FTZ R111, R79, R44 ;  /* 0x0000002c4f6f7220 */ /* 0x000fe20000410000 */
[----:B------:R-:W-:Y:S01]  /*27a0*/  FFMA.FTZ R37, R116, R75, R89 ;  /* 0x0000004b74257223 */ /* 0x000fe20000010059 */
[----:B------:R-:W-:Y:S01]  /*27b0*/  FFMA.FTZ R32, R33, R18, R6 ;  /* 0x0000001221207223 */ /* 0x000fe20000010006 */
        /* <DEDUP_REMOVED lines=11> */
[C---:B------:R-:W-:Y:S01]  /*2870*/  FMUL.FTZ R37, R79.reuse, R40 ;  /* 0x000000284f257220 */ /* 0x040fe20000410000 */
[----:B------:R-:W-:Y:S01]  /*2880*/  FMUL.FTZ R40, R79, R41 ;  /* 0x000000294f287220 */ /* 0x000fe20000410000 */
[----:B------:R-:W-:Y:S01]  /*2890*/  F2FP.BF16.F32.PACK_AB R38, R45, R38 ;  /* 0x000000262d26723e */ /* 0x000fe200000010ff */
[C---:B------:R-:W-:Y:S01]  /*28a0*/  FMUL.FTZ R45, R79.reuse, R43 ;  /* 0x0000002b4f2d7220 */ /* 0x040fe20000410000 */
[----:B------:R-:W-:Y:S01]  /*28b0*/  F2FP.BF16.F32.PACK_AB R39, R46, R39 ;  /* 0x000000272e27723e */ /* 0x000fe200000010ff */
[C---:B------:R-:W-:Y:S01]  /*28c0*/  FMUL.FTZ R44, R79.reuse, R119 ;  /* 0x000000774f2c7220 */ /* 0x040fe20000410000 */
[----:B------:R-:W0:Y:S01]  /*28d0*/  @!P1 LDC.64 R46, c[0x0][0x3c0] ;  /* 0x0000f000ff2e9b82 */ /* 0x000e220000000a00 */
[----:B------:R-:W-:Y:S01]  /*28e0*/  FMUL.FTZ R115, R79, R115 ;  /* 0x000000734f737220 */ /* 0x000fe20000410000 */
[----:B------:R-:W-:Y:S01]  /*28f0*/  FFMA.FTZ R43, R40, R81, R93 ;  /* 0x00000051282b7223 */ /* 0x000fe2000001005d */
[----:B------:R-:W-:Y:S01]  /*2900*/  F2FP.BF16.F32.PACK_AB R33, R36, R33 ;  /* 0x000000212421723e */ /* 0x000fe200000010ff */
[----:B------:R-:W-:Y:S01]  /*2910*/  FFMA.FTZ R36, R37, R58, R10 ;  /* 0x0000003a25247223 */ /* 0x000fe2000001000a */
[----:B------:R-:W-:Y:S01]  /*2920*/  FMUL.FTZ R42, R79, R42 ;  /* 0x0000002a4f2a7220 */ /* 0x000fe20000410000 */
[----:B------:R-:W-:Y:S01]  /*2930*/  FFMA.FTZ R44, R44, R63, R11 ;  /* 0x0000003f2c2c7223 */ /* 0x000fe2000001000b */
[----:B------:R-:W-:Y:S01]  /*2940*/  FFMA.FTZ R115, R115, R82, R94 ;  /* 0x0000005273737223 */ /* 0x000fe2000001005e */
[----:B------:R-:W1:Y:S01]  /*2950*/  @!P1 LDC.64 R40, c[0x0][0x3c8] ;  /* 0x0000f200ff289b82 */ /* 0x000e620000000a00 */
[----:B------:R-:W-:Y:S01]  /*2960*/  FFMA.FTZ R37, R42, R57, R9 ;  /* 0x000000392a257223 */ /* 0x000fe20000010009 */
[----:B------:R-:W-:Y:S01]  /*2970*/  F2FP.BF16.F32.PACK_AB R36, R43, R36 ;  /* 0x000000242b24723e */ /* 0x000fe200000010ff */
[----:B------:R-:W-:Y:S01]  /*2980*/  FFMA.FTZ R42, R45, R80, R92 ;  /* 0x000000502d2a7223 */ /* 0x000fe2000001005c */
[----:B------:R-:W-:Y:S01]  /*2990*/  F2FP.BF16.F32.PACK_AB R43, R115, R44 ;  /* 0x0000002c732b723e */ /* 0x000fe200000010ff */
[C---:B------:R-:W-:Y:S01]  /*29a0*/  FMUL.FTZ R111, R79.reuse, R48 ;  /* 0x000000304f6f7220 */ /* 0x040fe20000410000 */
[C---:B------:R-:W-:Y:S01]  /*29b0*/  FMUL.FTZ R50, R79.reuse, R50 ;  /* 0x000000324f327220 */ /* 0x040fe20000410000 */
[C---:B------:R-:W-:Y:S01]  /*29c0*/  FMUL.FTZ R115, R79.reuse, R52 ;  /* 0x000000344f737220 */ /* 0x040fe20000410000 */
[----:B------:R-:W2:Y:S01]  /*29d0*/  LDC.64 R44, c[0x0][0x380] ;  /* 0x0000e000ff2c7b82 */ /* 0x000ea20000000a00 */
        /* <DEDUP_REMOVED lines=15> */
[----:B------:R-:W-:-:S03]  /*2ad0*/  F2FP.BF16.F32.PACK_AB R40, R50, R111 ;  /* 0x0000006f3228723e */ /* 0x000fc600000010ff */
[----:B------:R0:W-:Y:S01]  /*2ae0*/  @!P1 STG.E desc[UR6][R48.64], R79 ;  /* 0x0000004f30009986 */ /* 0x0001e2000c101906 */
[----:B--2---:R-:W-:-:S03]  /*2af0*/  IADD3 R109, PT, PT, R109, R44, RZ ;  /* 0x0000002c6d6d7210 */ /* 0x004fc60007ffe0ff */
[----:B------:R0:W-:Y:S01]  /*2b00*/  STG.E.128 desc[UR6][R54.64], R32 ;  /* 0x0000002036007986 */ /* 0x0001e2000c101d06 */
[----:B------:R-:W-:-:S03]  /*2b10*/  ISETP.GE.AND P1, PT, R109, R45, PT ;  /* 0x0000002d6d00720c */ /* 0x000fc60003f26270 */
[----:B------:R0:W-:Y:S04]  /*2b20*/  STG.E.128 desc[UR6][R120.64], R36 ;  /* 0x0000002478007986 */ /* 0x0001e8000c101d06 */
[----:B------:R0:W-:Y:S06]  /*2b30*/  STG.E.128 desc[UR6][R112.64], R40 ;  /* 0x0000002870007986 */ /* 0x0001ec000c101d06 */
[----:B------:R-:W-:Y:S05]  /*2b40*/  @!P1 BRA `(.L_x_6252) ;  /* 0xffffffdc00c09947 */ /* 0x000fea000383ffff */
[----:B------:R-:W-:Y:S05]  /*2b50*/  EXIT ;  /* 0x000000000000794d */ /* 0x000fea0003800000 */
.L_x_6253:
        /* <DEDUP_REMOVED lines=10> */
.L_x_20784:


//--------------------- .text._ZN10layer_norm13ln_fwd_kernelINS_13Kernel_traitsI13__nv_bfloat16S2_fS2_fjLj3072ELj1ELj1ELj4ELj16ENS_18Kernel_traits_baseILj3072ES2_S2_fS2_fjLj128EEEEELb0ELb1ELb1ELb0EEEvNS_9FwdParamsE --------------------------
	.section	.text._ZN10layer_norm13ln_fwd_kernelINS_13Kernel_traitsI13__nv_bfloat16S2_fS2_fjLj3072ELj1ELj1ELj4ELj16ENS_18Kernel_traits_baseILj3072ES2_S2_fS2_fjLj128EEEEELb0ELb1ELb1ELb0EEEvNS_9FwdParamsE,"ax",@progbits
	.align	128
        .global         _ZN10layer_norm13ln_fwd_kernelINS_13Kernel_traitsI13__nv_bfloat16S2_fS2_fjLj3072ELj1ELj1ELj4ELj16ENS_18Kernel_traits_baseILj3072ES2_S2_fS2_fjLj128EEEEELb0ELb1ELb1ELb0EEEvNS_9FwdParamsE
        .type           _ZN10layer_norm13ln_fwd_kernelINS_13Kernel_traitsI13__nv_bfloat16S2_fS2_fjLj3072ELj1ELj1ELj4ELj16ENS_18Kernel_traits_baseILj3072ES2_S2_fS2_fjLj128EEEEELb0ELb1ELb1ELb0EEEvNS_9FwdParamsE,@function
        .size           _ZN10layer_norm13ln_fwd_kernelINS_13Kernel_traitsI13__nv_bfloat16S2_fS2_fjLj3072ELj1ELj1ELj4ELj16ENS_18Kernel_traits_baseILj3072ES2_S2_fS2_fjLj128EEEEELb0ELb1ELb1ELb0EEEvNS_9FwdParamsE,(.L_x_20785 - _ZN10layer_norm13ln_fwd_kernelINS_13Kernel_traitsI13__nv_bfloat16S2_fS2_fjLj3072ELj1ELj1ELj4ELj16ENS_18Kernel_traits_baseILj3072ES2_S2_fS2_fjLj128EEEEELb0ELb1ELb1ELb0EEEvNS_9FwdParamsE)
        .other          _ZN10layer_norm13ln_fwd_kernelINS_13Kernel_traitsI13__nv_bfloat16S2_fS2_fjLj3072ELj1ELj1ELj4ELj16ENS_18Kernel_traits_baseILj3072ES2_S2_fS2_fjLj128EEEEELb0ELb1ELb1ELb0EEEvNS_9FwdParamsE,@"STO_CUDA_ENTRY STV_DEFAULT"
_ZN10layer_norm13ln_fwd_kernelINS_13Kernel_traitsI13__nv_bfloat16S2_fS2_fjLj3072ELj1ELj1ELj4ELj16ENS_18Kernel_traits_baseILj3072ES2_S2_fS2_fjLj128EEEEELb0ELb1ELb1ELb0EEEvNS_9FwdParamsE:
.text._ZN10layer_norm13ln_fwd_kernelINS_13Kernel_traitsI13__nv_bfloat16S2_fS2_fjLj3072ELj1ELj1ELj4ELj16ENS_18Kernel_traits_baseILj3072ES2_S2_fS2_fjLj128EEEEELb0ELb1ELb1ELb0EEEvNS_9FwdParamsE:
        /* <DEDUP_REMOVED lines=11> */
[----:B0-----:R-:W-:-:S04]  /*00b0*/  LOP3.LUT R53, R52, 0x60, RZ, 0xc0, !PT ;  /* 0x0000006034357812 */ /* 0x001fc800078ec0ff */
[----:B------:R-:W-:Y:S02]  /*00c0*/  LOP3.LUT R55, R53, 0x1f, R52, 0xf8, !PT ;  /* 0x0000001f35377812 */ /* 0x000fe400078ef834 */
[----:B------:R-:W-:Y:S02]  /*00d0*/  LOP3.LUT R52, R52, 0x1f, RZ, 0xc0, !PT ;  /* 0x0000001f34347812 */ /* 0x000fe400078ec0ff */
[----:B------:R-:W-:-:S04]  /*00e0*/  LOP3.LUT R3, R55, 0x7f, RZ, 0x3c, !PT ;  /* 0x0000007f37037812 */ /* 0x000fc800078e3cff */
[----:B------:R-:W-:Y:S01]  /*00f0*/  LEA.HI.SX32 R0, R54, R3, 0x1d ;  /* 0x0000000336007211 */ /* 0x000fe200078feaff */
[----:B---34-:R-:W-:Y:S06]  /*0100*/  BRA.U !UP0, `(.L_x_6255) ;  /* 0x0000000108887547 */ /* 0x018fec000b800000 */
        /* <DEDUP_REMOVED lines=34> */
.L_x_6255:
        /* <DEDUP_REMOVED lines=31> */
.L_x_6256:
[----:B------:R-:W-:Y:S05]  /*0520*/  BSYNC.RECONVERGENT B0 ;  /* 0x0000000000007941 */ /* 0x000fea0003800200 */
.L_x_6254:
        /* <DEDUP_REMOVED lines=19> */
[----:B------:R-:W-:Y:S01]  /*0660*/  PRMT R6, R31, 0x7632, R6 ;  /* 0x000076321f067816 */ /* 0x000fe20000000006 */
[----:B------:R-:W-:Y:S01]  /*0670*/  IMAD R48, R2, 0x8, R3 ;  /* 0x0000000802307824 */ /* 0x000fe200078e0203 */
[----:B------:R-:W-:Y:S01]  /*0680*/  VIMNMX R52, PT, PT, R52, 0x20, PT ;  /* 0x0000002034347848 */ /* 0x000fe20003fe0100 */
[----:B------:R-:W4:Y:S01]  /*0690*/  LDCU.64 UR14, c[0x0][0x3a0] ;  /* 0x00007400ff0e77ac */ /* 0x000f220008000a00 */
[----:B------:R-:W-:Y:S02]  /*06a0*/  PRMT R7, R27, 0x7632, R7 ;  /* 0x000076321b077816 */ /* 0x000fe40000000007 */
[----:B------:R-:W-:Y:S01]  /*06b0*/  I2FP.F32.U32 R48, R48 ;  /* 0x0000003000307245 */ /* 0x000fe20000201000 */
[----:B------:R-:W0:Y:S01]  /*06c0*/  LDCU.128 UR8, c[0x0][0x3f0] ;  /* 0x00007e00ff0877ac */ /* 0x000e220008000c00 */
[----:B------:R-:W-:-:S02]  /*06d0*/  LEA R2, R52, R3, 0x3 ;  /* 0x0000000334027211 */ /* 0x000fc400078e18ff */
[----:B------:R0:W0:Y:S01]  /*06e0*/  MUFU.RCP R102, R48 ;  /* 0x0000003000667308 */ /* 0x0000220000001000 */
[----:B------:R-:W-:Y:S01]  /*06f0*/  PRMT R3, R37, 0x7632, R3 ;  /* 0x0000763225037816 */ /* 0x000fe20000000003 */
[----:B------:R-:W0:Y:S01]  /*0700*/  LDCU.64 UR16, c[0x0][0x380] ;  /* 0x00007000ff1077ac */ /* 0x000e220008000a00 */
        /* <DEDUP_REMOVED lines=26> */
.L_x_6280:
[----:B------:R-:W-:-:S06]  /*08b0*/  UIMAD.WIDE UR4, UR18, 0x4, UR8 ;  /* 0x00000004120478a5 */ /* 0x000fcc000f8e0208 */
[----:B012---:R-:W-:Y:S02]  /*08c0*/  MOV R86, UR4 ;  /* 0x0000000400567c02 */ /* 0x007fe40008000f00 */
[----:B------:R-:W-:-:S05]  /*08d0*/  MOV R87, UR5 ;  /* 0x0000000500577c02 */ /* 0x000fca0008000f00 */
[----:B------:R-:W2:Y:S01]  /*08e0*/  LDG.E R86, desc[UR12][R86.64] ;  /* 0x0000000c56567981 */ /* 0x000ea2000c1e1900 */
[----:B------:R-:W-:-:S06]  /*08f0*/  UIMAD.WIDE UR4, UR18, 0x4, UR10 ;  /* 0x00000004120478a5 */ /* 0x000fcc000f8e020a */
[----:B------:R-:W-:Y:S02]  /*0900*/  MOV R84, UR4 ;  /* 0x0000000400547c02 */ /* 0x000fe40008000f00 */
[----:B------:R-:W-:-:S05]  /*0910*/  MOV R85, UR5 ;  /* 0x0000000500557c02 */ /* 0x000fca0008000f00 */
[----:B------:R-:W3:Y:S01]  /*0920*/  LDG.E R84, desc[UR12][R84.64] ;  /* 0x0000000c54547981 */ /* 0x000ee2000c1e1900 */
[----:B------:R-:W-:Y:S01]  /*0930*/  UIMAD UR4, UR18, UR22, URZ ;  /* 0x00000016120472a4 */ /* 0x000fe2000f8e02ff */
[----:B------:R-:W-:Y:S01]  /*0940*/  ISETP.GE.U32.AND P2, PT, R0, 0x80, PT ;  /* 0x000000800000780c */ /* 0x000fe20003f46070 */
[----:B------:R-:W-:Y:S01]  /*0950*/  BSSY.RECONVERGENT B0, `(.L_x_6257) ;  /* 0x000008d000007945 */ /* 0x000fe20003800200 */
[----:B------:R-:W0:Y:S01]  /*0960*/  S2R R113, SR_TID.X ;  /* 0x0000000000717919 */ /* 0x000e220000002100 */
[----:B--2---:R-:W-:Y:S01]  /*0970*/  R2UR UR21, R86 ;  /* 0x00000000561572ca */ /* 0x004fe200000e0000 */
[----:B------:R-:W-:-:S12]  /*0980*/  HFMA2 R86, -RZ, RZ, 0, 0 ;  /* 0x00000000ff567431 */ /* 0x000fd800000001ff */
        /* <DEDUP_REMOVED lines=11> */
[----:B0-----:R-:W-:-:S03]  /*0a40*/  LEA.HI.SX32 R87, R84, R113, 0x1d ;  /* 0x0000007154577211 */ /* 0x001fc600078feaff */
        /* <DEDUP_REMOVED lines=8> */
.L_x_6259:
[----:B------:R-:W-:Y:S05]  /*0ad0*/  BRA.U !UP0, `(.L_x_6260) ;  /* 0x0000000108e87547 */ /* 0x000fea000b800000 */
[----:B------:R-:W0:Y:S02]  /*0ae0*/  LDC.64 R60, c[0x0][0x3a0] ;  /* 0x0000e800ff3c7b82 */ /* 0x000e240000000a00 */
[----:B0-----:R-:W-:-:S05]  /*0af0*/  IMAD.WIDE.U32 R60, R87, 0x20, R60 ;  /* 0x00000020573c7825 */ /* 0x001fca00078e003c */
[----:B------:R-:W2:Y:S04]  /*0b00*/  LDG.E.128 R52, desc[UR12][R60.64] ;  /* 0x0000000c3c347981 */ /* 0x000ea8000c1e1d00 */
[----:B------:R0:W3:Y:S01]  /*0b10*/  LDG.E.128 R56, desc[UR12][R60.64+0x10] ;  /* 0x0000100c3c387981 */ /* 0x0000e2000c1e1d00 */
[----:B------:R-:W-:-:S13]  /*0b20*/  ISETP.LT.AND P0, PT, RZ, UR21, PT ;  /* 0x00000015ff007c0c */ /* 0x000fda000bf01270 */
[----:B------:R-:W1:Y:S01]  /*0b30*/  @P0 LDC R67, c[0x0][0x40c] ;  /* 0x00010300ff430b82 */ /* 0x000e620000000800 */
[C---:B-----5:R-:W-:Y:S02]  /*0b40*/  @P0 PRMT R63, R48.reuse, 0x7632, R63 ;  /* 0x00007632303f0816 */ /* 0x060fe4000000003f */
[----:B------:R-:W-:Y:S02]  /*0b50*/  @P0 SHF.L.U32 R62, R48, 0x10, RZ ;  /* 0x00000010303e0819 */ /* 0x000fe400000006ff */
[----:B------:R-:W-:Y:S02]  /*0b60*/  @P0 SHF.L.U32 R85, R49, 0x10, RZ ;  /* 0x0000001031550819 */ /* 0x000fe400000006ff */
[----:B------:R-:W-:Y:S01]  /*0b70*/  @P0 SHF.L.U32 R66, R63, 0x10, RZ ;  /* 0x000000103f420819 */ /* 0x000fe200000006ff */
[----:B------:R-:W4:Y:S01]  /*0b80*/  @P0 LDC R84, c[0x0][0x40c] ;  /* 0x00010300ff540b82 */ /* 0x000f220000000800 */
[----:B0-----:R-:W-:-:S07]  /*0b90*/  @P0 PRMT R60, R49, 0x7632, R60 ;  /* 0x00007632313c0816 */ /* 0x001fce000000003c */
[----:B------:R-:W0:Y:S08]  /*0ba0*/  @P0 LDC R101, c[0x0][0x40c] ;  /* 0x00010300ff650b82 */ /* 0x000e300000000800 */
[----:B------:R-:W0:Y:S01]  /*0bb0*/  @P0 LDC R100, c[0x0][0x40c] ;  /* 0x00010300ff640b82 */ /* 0x000e220000000800 */
[----:B-1----:R-:W-:Y:S01]  /*0bc0*/  @P0 FMUL.FTZ R63, R62, R67 ;  /* 0x000000433e3f0220 */ /* 0x002fe20000410000 */
[----:B------:R-:W-:-:S02]  /*0bd0*/  @P0 SHF.L.U32 R62, R20, 0x10, RZ ;  /* 0x00000010143e0819 */ /* 0x000fc400000006ff */
[----:B------:R-:W-:-:S04]  /*0be0*/  @P0 SHF.L.U32 R67, R60, 0x10, RZ ;  /* 0x000000103c430819 */ /* 0x000fc800000006ff */
[----:B------:R-:W1:Y:S01]  /*0bf0*/  @P0 LDC R114, c[0x0][0x40c] ;  /* 0x00010300ff720b82 */ /* 0x000e620000000800 */
[----:B----4-:R-:W-:Y:S01]  /*0c00*/  @P0 FMUL.FTZ R85, R85, R84 ;  /* 0x0000005455550220 */ /* 0x010fe20000410000 */
[----:B------:R-:W-:-:S06]  /*0c10*/  @P0 SHF.L.U32 R84, R112, 0x10, RZ ;  /* 0x0000001070540819 */ /* 0x000fcc00000006ff */
[----:B------:R-:W4:Y:S01]  /*0c20*/  @P0 LDC R65, c[0x0][0x40c] ;  /* 0x00010300ff410b82 */ /* 0x000f220000000800 */
[----:B0-----:R-:W-:Y:S01]  /*0c30*/  @P0 FMUL.FTZ R66, R66, R101 ;  /* 0x0000006542420220 */ /* 0x001fe20000410000 */
[----:B------:R-:W-:-:S06]  /*0c40*/  @P0 IMAD.U32 R101, R50, 0x10000, RZ ;  /* 0x0001000032650824 */ /* 0x000fcc00078e00ff */
[----:B------:R-:W0:Y:S01]  /*0c50*/  @P0 LDC R64, c[0x0][0x40c] ;  /* 0x00010300ff400b82 */ /* 0x000e220000000800 */
[----:B------:R-:W-:Y:S01]  /*0c60*/  @P0 FMUL.FTZ R100, R67, R100 ;  /* 0x0000006443640220 */ /* 0x000fe20000410000 */
[----:B-1----:R-:W-:Y:S01]  /*0c70*/  @P0 FMUL.FTZ R67, R101, R114 ;  /* 0x0000007265430220 */ /* 0x002fe20000410000 */
[----:B------:R-:W-:-:S04]  /*0c80*/  @P0 IMAD.U32 R101, R51, 0x10000, RZ ;  /* 0x0001000033650824 */ /* 0x000fc800078e00ff */
[----:B0-----:R-:W-:Y:S01]  /*0c90*/  @P0 FMUL.FTZ R101, R101, R64 ;  /* 0x0000004065650220 */ /* 0x001fe20000410000 */
[----:B--2---:R-:W-:Y:S01]  /*0ca0*/  @!P0 MOV R60, R52 ;  /* 0x00000034003c8202 */ /* 0x004fe20000000f00 */
[----:B------:R-:W-:Y:S01]  /*0cb0*/  @P0 FFMA.FTZ R60, R63, R62, R52 ;  /* 0x0000003e3f3c0223 */ /* 0x000fe20000010034 */
[----:B------:R-:W-:Y:S01]  /*0cc0*/  MOV R61, R53 ;  /* 0x00000035003d7202 */ /* 0x000fe20000000f00 */
[----:B------:R-:W-:Y:S01]  /*0cd0*/  @P0 FFMA.FTZ R61, R66, R84, R53 ;  /* 0x00000054423d0223 */ /* 0x000fe20000010035 */
[----:B------:R-:W-:Y:S02]  /*0ce0*/  @P0 PRMT R62, R50, 0x7632, R62 ;  /* 0x00007632323e0816 */ /* 0x000fe4000000003e */
[----:B------:R-:W-:Y:S02]  /*0cf0*/  @P0 SHF.L.U32 R84, R111, 0x10, RZ ;  /* 0x000000106f540819 */ /* 0x000fe400000006ff */
[----:B------:R-:W-:Y:S02]  /*0d00*/  @P0 SHF.L.U32 R66, R21, 0x10, RZ ;  /* 0x0000001015420819 */ /* 0x000fe400000006ff */
[----:B------:R-:W-:-:S02]  /*0d10*/  @P0 SHF.L.U32 R114, R62, 0x10, RZ ;  /* 0x000000103e720819 */ /* 0x000fc400000006ff */
[----:B------:R-:W-:Y:S01]  /*0d20*/  MOV R63, R55 ;  /* 0x00000037003f7202 */ /* 0x000fe20000000f00 */
[----:B------:R-:W-:Y:S01]  /*0d30*/  @P0 FFMA.FTZ R63, R100, R84, R55 ;  /* 0x00000054643f0223 */ /* 0x000fe20000010037 */
[----:B------:R-:W-:Y:S01]  /*0d40*/  MOV R62, R54 ;  /* 0x00000036003e7202 */ /* 0x000fe20000000f00 */
[----:B------:R-:W-:Y:S01]  /*0d50*/  @P0 FFMA.FTZ R62, R85, R66, R54 ;  /* 0x00000042553e0223 */ /* 0x000fe20000010036 */
[----:B------:R-:W-:Y:S01]  /*0d60*/  @P0 SHF.L.U32 R84, R22, 0x10, RZ ;  /* 0x0000001016540819 */ /* 0x000fe200000006ff */
[----:B----4-:R-:W-:Y:S01]  /*0d70*/  @P0 FMUL.FTZ R114, R114, R65 ;  /* 0x0000004172720220 */ /* 0x010fe20000410000 */
[----:B------:R-:W-:Y:S01]  /*0d80*/  @P0 SHF.L.U32 R85, R110, 0x10, RZ ;  /* 0x000000106e550819 */ /* 0x000fe200000006ff */
[--C-:B---3--:R-:W-:Y:S01]  /*0d90*/  IMAD.MOV.U32 R65, RZ, RZ, R57.reuse ;  /* 0x000000ffff417224 */ /* 0x108fe200078e0039 */
[----:B------:R-:W-:Y:S02]  /*0da0*/  @P0 SHF.L.U32 R100, R23, 0x10, RZ ;  /* 0x0000001017640819 */ /* 0x000fe400000006ff */
[----:B------:R-:W-:Y:S01]  /*0db0*/  MOV R64, R56 ;  /* 0x0000003800407202 */ /* 0x000fe20000000f00 */
[----:B------:R-:W-:Y:S01]  /*0dc0*/  @P0 FFMA.FTZ R64, R67, R84, R56 ;  /* 0x0000005443400223 */ /* 0x000fe20000010038 */
[----:B------:R-:W-:Y:S01]  /*0dd0*/  MOV R66, R58 ;  /* 0x0000003a00427202 */ /* 0x000fe20000000f00 */
[----:B------:R-:W-:Y:S01]  /*0de0*/  @P0 FFMA.FTZ R65, R114, R85, R57 ;  /* 0x0000005572410223 */ /* 0x000fe20000010039 */
[----:B------:R-:W-:Y:S01]  /*0df0*/  @P0 FFMA.FTZ R66, R101, R100, R58 ;  /* 0x0000006465420223 */ /* 0x000fe2000001003a */
[----:B------:R-:W-:Y:S01]  /*0e00*/  MOV R67, R59 ;  /* 0x0000003b00437202 */ /* 0x000fe20000000f00 */
[----:B------:R-:W-:Y:S06]  /*0e10*/  @!P0 BRA `(.L_x_6261) ;  /* 0x0000000000e88947 */ /* 0x000fec0003800000 */
[----:B------:R-:W-:Y:S02]  /*0e20*/  PRMT R67, R51, 0x7632, R67 ;  /* 0x0000763233437816 */ /* 0x000fe40000000043 */
[----:B------:R-:W-:Y:S02]  /*0e30*/  SHF.L.U32 R85, R109, 0x10, RZ ;  /* 0x000000106d557819 */ /* 0x000fe400000006ff */
[----:B------:R-:W-:-:S05]  /*0e40*/  SHF.L.U32 R67, R67, 0x10, RZ ;  /* 0x0000001043437819 */ /* 0x000fca00000006ff */
[----:B------:R-:W-:-:S04]  /*0e50*/  FMUL.FTZ R84, R67, UR23 ;  /* 0x0000001743547c20 */ /* 0x000fc80008410000 */
[----:B------:R-:W-:Y:S01]  /*0e60*/  FFMA.FTZ R67, R84, R85, R59 ;  /* 0x0000005554437223 */ /* 0x000fe2000001003b */
[----:B------:R-:W-:Y:S06]  /*0e70*/  BRA `(.L_x_6261) ;  /* 0x0000000000d07947 */ /* 0x000fec0003800000 */
.L_x_6260:
[----:B------:R-:W0:Y:S01]  /*0e80*/  @UP2 LDCU UR4, c[0x0][0x40c] ;  /* 0x00008180ff0427ac */ /* 0x000e220008000800 */
[----:B-----5:R-:W-:Y:S01]  /*0e90*/  @P1 SHF.L.U32 R61, R48, 0x10, RZ ;  /* 0x00000010303d1819 */ /* 0x020fe200000006ff */
[----:B------:R-:W-:Y:S01]  /*0ea0*/  HFMA2 R60, -RZ, RZ, 0, 0 ;  /* 0x00000000ff3c7431 */ /* 0x000fe200000001ff */
[----:B------:R-:W-:Y:S01]  /*0eb0*/  @P1 SHF.L.U32 R64, R20, 0x10, RZ ;  /* 0x0000001014401819 */ /* 0x000fe200000006ff */
[----:B------:R-:W1:Y:S01]  /*0ec0*/  @UP2 LDCU UR5, c[0x0][0x40c] ;  /* 0x00008180ff0527ac */ /* 0x000e620008000800 */
[----:B------:R-:W-:Y:S01]  /*0ed0*/  @P1 IMAD.U32 R63, R49, 0x10000, RZ ;  /* 0x00010000313f1824 */ /* 0x000fe200078e00ff */
[----:B------:R-:W-:Y:S01]  /*0ee0*/  @P1 SHF.L.U32 R66, R21, 0x10, RZ ;  /* 0x0000001015421819 */ /* 0x000fe200000006ff */
[----:B------:R-:W2:Y:S01]  /*0ef0*/  @UP2 LDCU UR7, c[0x0][0x40c] ;  /* 0x00008180ff0727ac */ /* 0x000ea20008000800 */
[----:B------:R-:W-:Y:S02]  /*0f00*/  MOV R62, RZ ;  /* 0x000000ff003e7202 */ /* 0x000fe40000000f00 */
[----:B------:R-:W-:Y:S01]  /*0f10*/  @P1 SHF.L.U32 R84, R22, 0x10, RZ ;  /* 0x0000001016541819 */ /* 0x000fe200000006ff */
[----:B------:R-:W3:Y:S01]  /*0f20*/  @UP2 LDCU UR24, c[0x0][0x40c] ;  /* 0x00008180ff1827ac */ /* 0x000ee20008000800 */
[----:B------:R-:W-:-:S02]  /*0f30*/  @P1 SHF.L.U32 R100, R23, 0x10, RZ ;  /* 0x0000001017641819 */ /* 0x000fc400000006ff */
[----:B------:R-:W-:Y:S02]  /*0f40*/  @P1 PRMT R65, R49, 0x7632, R65 ;  /* 0x0000763231411816 */ /* 0x000fe40000000041 */
[----:B------:R-:W-:Y:S01]  /*0f50*/  @P1 PRMT R85, R51, 0x7632, R85 ;  /* 0x0000763233551816 */ /* 0x000fe20000000055 */
[----:B0-----:R-:W-:Y:S01]  /*0f60*/  @P1 FMUL.FTZ R61, R61, UR4 ;  /* 0x000000043d3d1c20 */ /* 0x001fe20008410000 */
[----:B------:R-:W0:Y:S01]  /*0f70*/  @UP2 LDCU UR4, c[0x0][0x40c] ;  /* 0x00008180ff0427ac */ /* 0x000e220008000800 */
[----:B------:R-:W-:Y:S01]  /*0f80*/  @P1 SHF.L.U32 R67, R65, 0x10, RZ ;  /* 0x0000001041431819 */ /* 0x000fe200000006ff */
[----:B-1----:R-:W-:Y:S01]  /*0f90*/  @P1 FMUL.FTZ R63, R63, UR5 ;  /* 0x000000053f3f1c20 */ /* 0x002fe20008410000 */
[----:B------:R-:W-:Y:S01]  /*0fa0*/  @P1 FMUL.FTZ R60, R61, R64 ;  /* 0x000000403d3c1220 */ /* 0x000fe20000410000 */
[----:B------:R-:W-:Y:S01]  /*0fb0*/  @P1 SHF.L.U32 R61, R50, 0x10, RZ ;  /* 0x00000010323d1819 */ /* 0x000fe200000006ff */
[----:B------:R-:W1:Y:S01]  /*0fc0*/  @UP2 LDCU UR5, c[0x0][0x40c] ;  /* 0x00008180ff0527ac */ /* 0x000e620008000800 */
[----:B------:R-:W-:Y:S01]  /*0fd0*/  @P1 FMUL.FTZ R62, R63, R66 ;  /* 0x000000423f3e1220 */ /* 0x000fe20000410000 */
[----:B------:R-:W-:Y:S01]  /*0fe0*/  @P1 SHF.L.U32 R63, R51, 0x10, RZ ;  /* 0x00000010333f1819 */ /* 0x000fe200000006ff */
[----:B------:R-:W-:-:S02]  /*0ff0*/  HFMA2 R66, -RZ, RZ, 0, 0 ;  /* 0x00000000ff427431 */ /* 0x000fc400000001ff */
[----:B--2---:R-:W-:Y:S01]  /*1000*/  @P1 FMUL.FTZ R61, R61, UR7 ;  /* 0x000000073d3d1c20 */ /* 0x004fe20008410000 */
[----:B------:R-:W-:Y:S01]  /*1010*/  IMAD.MOV.U32 R64, RZ, RZ, RZ ;  /* 0x000000ffff407224 */ /* 0x000fe200078e00ff */
[----:B------:R-:W2:Y:S01]  /*1020*/  @UP2 LDCU UR7, c[0x0][0x40c] ;  /* 0x00008180ff0727ac */ /* 0x000ea20008000800 */
[----:B---3--:R-:W-:Y:S01]  /*1030*/  @P1 FMUL.FTZ R63, R63, UR24 ;  /* 0x000000183f3f1c20 */ /* 0x008fe20008410000 */
[----:B------:R-:W-:Y:S01]  /*1040*/  @P1 FMUL.FTZ R64, R61, R84 ;  /* 0x000000543d401220 */ /* 0x000fe20000410000 */
[----:B------:R-:W-:Y:S01]  /*1050*/  @P1 PRMT R61, R48, 0x7632, R61 ;  /* 0x00007632303d1816 */ /* 0x000fe2000000003d */
[----:B------:R-:W3:Y:S01]  /*1060*/  @UP2 LDCU UR24, c[0x0][0x40c] ;  /* 0x00008180ff1827ac */ /* 0x000ee20008000800 */
[----:B------:R-:W-:Y:S01]  /*1070*/  @P1 FMUL.FTZ R66, R63, R100 ;  /* 0x000000643f421220 */ /* 0x000fe20000410000 */
[----:B------:R-:W-:Y:S01]  /*1080*/  @P1 SHF.L.U32 R84, R112, 0x10, RZ ;  /* 0x0000001070541819 */ /* 0x000fe200000006ff */
[----:B------:R-:W-:Y:S01]  /*1090*/  @P1 IMAD.U32 R100, R111, 0x10000, RZ ;  /* 0x000100006f641824 */ /* 0x000fe200078e00ff */
[----:B------:R-:W-:-:S02]  /*10a0*/  @P1 SHF.L.U32 R63, R61, 0x10, RZ ;  /* 0x000000103d3f1819 */ /* 0x000fc400000006ff */
[----:B------:R-:W-:Y:S01]  /*10b0*/  MOV R61, RZ ;  /* 0x000000ff003d7202 */ /* 0x000fe20000000f00 */
[----:B-1----:R-:W-:Y:S02]  /*10c0*/  @P1 FMUL.FTZ R67, R67, UR5 ;  /* 0x0000000543431c20 */ /* 0x002fe40008410000 */
[----:B0-----:R-:W-:Y:S01]  /*10d0*/  @P1 FMUL.FTZ R65, R63, UR4 ;  /* 0x000000043f411c20 */ /* 0x001fe20008410000 */
[----:B------:R-:W-:Y:S01]  /*10e0*/  HFMA2 R63, -RZ, RZ, 0, 0 ;  /* 0x00000000ff3f7431 */ /* 0x000fe200000001ff */
[----:B------:R-:W-:Y:S02]  /*10f0*/  @P1 SHF.L.U32 R85, R85, 0x10, RZ ;  /* 0x0000001055551819 */ /* 0x000fe400000006ff */
[----:B------:R-:W-:Y:S01]  /*1100*/  @P1 FMUL.FTZ R61, R65, R84 ;  /* 0x00000054413d1220 */ /* 0x000fe20000410000 */
[----:B------:R-:W-:Y:S01]  /*1110*/  @P1 PRMT R65, R50, 0x7632, R65 ;  /* 0x0000763232411816 */ /* 0x000fe20000000041 */
[----:B------:R-:W-:Y:S01]  /*1120*/  @P1 FMUL.FTZ R63, R67, R100 ;  /* 0x00000064433f1220 */ /* 0x000fe20000410000 */
[----:B------:R-:W-:-:S02]  /*1130*/  HFMA2 R67, -RZ, RZ, 0, 0 ;  /* 0x00000000ff437431 */ /* 0x000fc400000001ff */
[----:B------:R-:W-:Y:S01]  /*1140*/  @P1 SHF.L.U32 R84, R65, 0x10, RZ ;  /* 0x0000001041541819 */ /* 0x000fe200000006ff */
[----:B---3--:R-:W-:Y:S01]  /*1150*/  @P1 FMUL.FTZ R85, R85, UR24 ;  /* 0x0000001855551c20 */ /* 0x008fe20008410000 */
[----:B------:R-:W-:Y:S02]  /*1160*/  @P1 SHF.L.U32 R101, R110, 0x10, RZ ;  /* 0x000000106e651819 */ /* 0x000fe400000006ff */
[----:B------:R-:W-:Y:S01]  /*1170*/  @P1 SHF.L.U32 R100, R109, 0x10, RZ ;  /* 0x000000106d641819 */ /* 0x000fe200000006ff */
[----:B--2---:R-:W-:Y:S01]  /*1180*/  @P1 FMUL.FTZ R84, R84, UR7 ;  /* 0x0000000754541c20 */ /* 0x004fe20008410000 */
[----:B------:R-:W-:-:S03]  /*1190*/  MOV R65, RZ ;  /* 0x000000ff00417202 */ /* 0x000fc60000000f00 */
[----:B------:R-:W-:Y:S01]  /*11a0*/  @P1 FMUL.FTZ R65, R84, R101 ;  /* 0x0000006554411220 */ /* 0x000fe20000410000 */
[----:B------:R-:W-:-:S07]  /*11b0*/  @P1 FMUL.FTZ R67, R85, R100 ;  /* 0x0000006455431220 */ /* 0x000fce0000410000 */
.L_x_6261:
[----:B------:R-:W0:Y:S01]  /*11c0*/  LDC.64 R84, c[0x0][0x3a8] ;  /* 0x0000ea00ff547b82 */ /* 0x000e220000000a00 */
[----:B------:R-:W-:Y:S02]  /*11d0*/  VIADD R86, R86, 0x80 ;  /* 0x0000008056567836 */ /* 0x000fe40000000000 */
[C---:B0-----:R-:W-:Y:S01]  /*11e0*/  IMAD.WIDE.U32 R84, R87.reuse, 0x20, R84 ;  /* 0x0000002057547825 */ /* 0x041fe200078e0054 */
[----:B------:R-:W-:-:S04]  /*11f0*/  IADD3 R87, PT, PT, R87, 0x80, RZ ;  /* 0x0000008057577810 */ /* 0x000fc80007ffe0ff */
[----:B------:R0:W-:Y:S04]  /*1200*/  STG.E.128 desc[UR12][R84.64], R60 ;  /* 0x0000003c54007986 */ /* 0x0001e8000c101d0c */
[----:B------:R0:W-:Y:S02]  /*1210*/  STG.E.128 desc[UR12][R84.64+0x10], R64 ;  /* 0x0000104054007986 */ /* 0x0001e4000c101d0c */
.L_x_6258:
[----:B------:R-:W-:Y:S05]  /*1220*/  BSYNC.RECONVERGENT B0 ;  /* 0x0000000000007941 */ /* 0x000fea0003800200 */
.L_x_6257:
        /* <DEDUP_REMOVED lines=11> */
[----:B------:R1:W5:Y:S04]  /*12e0*/  @P0 LDG.E.128 R52, desc[UR12][R68.64] ;  /* 0x0000000c44340981 */ /* 0x000368000c1e1d00 */
[----:B------:R1:W5:Y:S01]  /*12f0*/  @P0 LDG.E.128 R56, desc[UR12][R68.64+0x10] ;  /* 0x0000100c44380981 */ /* 0x000362000c1e1d00 */
[----:B------:R-:W-:Y:S05]  /*1300*/  @!P0 BRA `(.L_x_6264) ;  /* 0x0000000000d88947 */ /* 0x000fea0003800000 */
[----:B------:R-:W-:-:S13]  /*1310*/  ISETP.LT.AND P0, PT, RZ, UR21, PT ;  /* 0x00000015ff007c0c */ /* 0x000fda000bf01270 */
[----:B-1----:R-:W1:Y:S01]  /*1320*/  @P0 LDC R70, c[0x0][0x40c] ;  /* 0x00010300ff460b82 */ /* 0x002e620000000800 */
[----:B-----5:R-:W-:Y:S01]  /*1330*/  @P0 SHF.L.U32 R69, R48, 0x10, RZ ;  /* 0x0000001030450819 */ /* 0x020fe200000006ff */
[----:B------:R-:W-:Y:S01]  /*1340*/  @P0 IMAD.U32 R100, R50, 0x10000, RZ ;  /* 0x0001000032640824 */ /* 0x000fe200078e00ff */
[----:B------:R-:W-:Y:S02]  /*1350*/  @P0 PRMT R68, R48, 0x7632, R68 ;  /* 0x0000763230440816 */ /* 0x000fe40000000044 */
[----:B0-----:R-:W-:Y:S02]  /*1360*/  @P0 SHF.L.U32 R85, R49, 0x10, RZ ;  /* 0x0000001031550819 */ /* 0x001fe400000006ff */
[----:B------:R-:W-:Y:S01]  /*1370*/  @P0 SHF.L.U32 R68, R68, 0x10, RZ ;  /* 0x0000001044440819 */ /* 0x000fe200000006ff */
[----:B------:R-:W0:Y:S08]  /*1380*/  @P0 LDC R84, c[0x0][0x40c] ;  /* 0x00010300ff540b82 */ /* 0x000e300000000800 */
[----:B------:R-:W2:Y:S08]  /*1390*/  @P0 LDC R71, c[0x0][0x40c] ;  /* 0x00010300ff470b82 */ /* 0x000eb00000000800 */
[----:B------:R-:W3:Y:S01]  /*13a0*/  @P0 LDC R115, c[0x0][0x40c] ;  /* 0x00010300ff730b82 */ /* 0x000ee20000000800 */
[----:B-1----:R-:W-:Y:S01]  /*13b0*/  @P0 FMUL.FTZ R101, R69, R70 ;  /* 0x0000004645650220 */ /* 0x002fe20000410000 */
[----:B------:R-:W-:-:S04]  /*13c0*/  @P0 PRMT R69, R49, 0x7632, R69 ;  /* 0x0000763231450816 */ /* 0x000fc80000000045 */
[----:B------:R-:W-:Y:S02]  /*13d0*/  @P0 SHF.L.U32 R75, R69, 0x10, RZ ;  /* 0x00000010454b0819 */ /* 0x000fe400000006ff */
[----:B------:R-:W1:Y:S01]  /*13e0*/  @P0 LDC R74, c[0x0][0x40c] ;  /* 0x00010300ff4a0b82 */ /* 0x000e620000000800 */
[----:B------:R-:W-:Y:S02]  /*13f0*/  MOV R69, R53 ;  /* 0x0000003500457202 */ /* 0x000fe40000000f00 */
[----:B0-----:R-:W-:-:S05]  /*1400*/  @P0 FMUL.FTZ R84, R75, R84 ;  /* 0x000000544b540220 */ /* 0x001fca0000410000 */
[----:B------:R-:W0:Y:S01]  /*1410*/  @P0 LDC R72, c[0x0][0x40c] ;  /* 0x00010300ff480b82 */ /* 0x000e220000000800 */
[----:B--2---:R-:W-:Y:S01]  /*1420*/  @P0 FMUL.FTZ R70, R68, R71 ;  /* 0x0000004744460220 */ /* 0x004fe20000410000 */
[----:B------:R-:W-:Y:S02]  /*1430*/  @P0 SHF.L.U32 R71, R32, 0x10, RZ ;  /* 0x0000001020470819 */ /* 0x000fe400000006ff */
[----:B------:R-:W-:-:S03]  /*1440*/  MOV R68, R52 ;  /* 0x0000003400447202 */ /* 0x000fc60000000f00 */
[----:B------:R-:W-:Y:S01]  /*1450*/  @P0 FFMA.FTZ R68, R101, R71, R52 ;  /* 0x0000004765440223 */ /* 0x000fe20000010034 */
[----:B------:R-:W2:Y:S01]  /*1460*/  @P0 LDC R73, c[0x0][0x40c] ;  /* 0x00010300ff490b82 */ /* 0x000ea20000000800 */
[----:B---3--:R-:W-:Y:S01]  /*1470*/  @P0 FMUL.FTZ R75, R100, R115 ;  /* 0x00000073644b0220 */ /* 0x008fe20000410000 */
[----:B------:R-:W-:Y:S02]  /*1480*/  @P0 PRMT R100, R50, 0x7632, R100 ;  /* 0x0000763232640816 */ /* 0x000fe40000000064 */
[----:B------:R-:W-:Y:S02]  /*1490*/  @P0 SHF.L.U32 R101, R51, 0x10, RZ ;  /* 0x0000001033650819 */ /* 0x000fe400000006ff */
[----:B------:R-:W-:Y:S01]  /*14a0*/  @P0 SHF.L.U32 R114, R100, 0x10, RZ ;  /* 0x0000001064720819 */ /* 0x000fe200000006ff */
[----:B-1----:R-:W-:Y:S01]  /*14b0*/  @P0 FMUL.FTZ R85, R85, R74 ;  /* 0x0000004a55550220 */ /* 0x002fe20000410000 */
[----:B------:R-:W-:Y:S02]  /*14c0*/  @P0 SHF.L.U32 R74, R108, 0x10, RZ ;  /* 0x000000106c4a0819 */ /* 0x000fe400000006ff */
[----:B------:R-:W-:-:S02]  /*14d0*/  @P0 SHF.L.U32 R100, R107, 0x10, RZ ;  /* 0x000000106b640819 */ /* 0x000fc400000006ff */
[----:B------:R-:W-:Y:S01]  /*14e0*/  MOV R71, R55 ;  /* 0x0000003700477202 */ /* 0x000fe20000000f00 */
[----:B------:R-:W-:Y:S01]  /*14f0*/  @P0 FFMA.FTZ R69, R70, R74, R53 ;  /* 0x0000004a46450223 */ /* 0x000fe20000010035 */
[----:B------:R-:W-:Y:S01]  /*1500*/  @P0 IMAD.U32 R74, R33, 0x10000, RZ ;  /* 0x00010000214a0824 */ /* 0x000fe200078e00ff */
[----:B------:R-:W-:Y:S01]  /*1510*/  MOV R70, R54 ;  /* 0x0000003600467202 */ /* 0x000fe20000000f00 */
[----:B------:R-:W-:Y:S01]  /*1520*/  @P0 FFMA.FTZ R71, R84, R100, R55 ;  /* 0x0000006454470223 */ /* 0x000fe20000010037 */
[----:B0-----:R-:W-:Y:S01]  /*1530*/  @P0 FMUL.FTZ R115, R101, R72 ;  /* 0x0000004865730220 */ /* 0x001fe20000410000 */
[----:B------:R-:W-:Y:S01]  /*1540*/  @P0 FFMA.FTZ R70, R85, R74, R54 ;  /* 0x0000004a55460223 */ /* 0x000fe20000010036 */
[----:B------:R-:W-:Y:S02]  /*1550*/  @P0 SHF.L.U32 R84, R34, 0x10, RZ ;  /* 0x0000001022540819 */ /* 0x000fe400000006ff */
[----:B------:R-:W-:Y:S02]  /*1560*/  @P0 SHF.L.U32 R85, R106, 0x10, RZ ;  /* 0x000000106a550819 */ /* 0x000fe400000006ff */
[----:B------:R-:W-:Y:S01]  /*1570*/  @P0 SHF.L.U32 R101, R35, 0x10, RZ ;  /* 0x0000001023650819 */ /* 0x000fe200000006ff */
[----:B--2---:R-:W-:Y:S01]  /*1580*/  @P0 FMUL.FTZ R114, R114, R73 ;  /* 0x0000004972720220 */ /* 0x004fe20000410000 */
[----:B------:R-:W-:Y:S01]  /*1590*/  MOV R72, R56 ;  /* 0x0000003800487202 */ /* 0x000fe20000000f00 */
[----:B------:R-:W-:Y:S01]  /*15a0*/  @P0 FFMA.FTZ R72, R75, R84, R56 ;  /* 0x000000544b480223 */ /* 0x000fe20000010038 */
[----:B------:R-:W-:Y:S01]  /*15b0*/  MOV R73, R57 ;  /* 0x0000003900497202 */ /* 0x000fe20000000f00 */
[----:B------:R-:W-:Y:S01]  /*15c0*/  @P0 FFMA.FTZ R73, R114, R85, R57 ;  /* 0x0000005572490223 */ /* 0x000fe20000010039 */
[----:B------:R-:W-:Y:S01]  /*15d0*/  MOV R74, R58 ;  /* 0x0000003a004a7202 */ /* 0x000fe20000000f00 */
[----:B------:R-:W-:Y:S01]  /*15e0*/  @P0 FFMA.FTZ R74, R115, R101, R58 ;  /* 0x00000065734a0223 */ /* 0x000fe2000001003a */
[----:B------:R-:W-:Y:S01]  /*15f0*/  IMAD.MOV.U32 R75, RZ, RZ, R59 ;  /* 0x000000ffff4b7224 */ /* 0x000fe200078e003b */
[----:B------:R-:W-:Y:S06]  /*1600*/  @!P0 BRA `(.L_x_6265) ;  /* 0x0000000000e88947 */ /* 0x000fec0003800000 */
[----:B------:R-:W-:Y:S02]  /*1610*/  PRMT R75, R51, 0x7632, R75 ;  /* 0x00007632334b7816 */ /* 0x000fe4000000004b */
[----:B------:R-:W-:Y:S02]  /*1620*/  SHF.L.U32 R85, R105, 0x10, RZ ;  /* 0x0000001069557819 */ /* 0x000fe400000006ff */
[----:B------:R-:W-:-:S05]  /*1630*/  SHF.L.U32 R75, R75, 0x10, RZ ;  /* 0x000000104b4b7819 */ /* 0x000fca00000006ff */
[----:B------:R-:W-:-:S04]  /*1640*/  FMUL.FTZ R84, R75, UR23 ;  /* 0x000000174b547c20 */ /* 0x000fc80008410000 */
[----:B------:R-:W-:Y:S01]  /*1650*/  FFMA.FTZ R75, R84, R85, R59 ;  /* 0x00000055544b7223 */ /* 0x000fe2000001003b */
[----:B------:R-:W-:Y:S06]  /*1660*/  BRA `(.L_x_6265) ;  /* 0x0000000000d07947 */ /* 0x000fec0003800000 */
.L_x_6264:
[----:B------:R-:W2:Y:S01]  /*1670*/  @UP2 LDCU UR4, c[0x0][0x40c] ;  /* 0x00008180ff0427ac */ /* 0x000ea20008000800 */
[----:B-1---5:R-:W-:Y:S01]  /*1680*/  @P1 SHF.L.U32 R69, R48, 0x10, RZ ;  /* 0x0000001030451819 */ /* 0x022fe200000006ff */
[----:B------:R-:W-:Y:S01]  /*1690*/  HFMA2 R68, -RZ, RZ, 0, 0 ;  /* 0x00000000ff447431 */ /* 0x000fe200000001ff */
[----:B------:R-:W-:Y:S01]  /*16a0*/  @P1 SHF.L.U32 R72, R32, 0x10, RZ ;  /* 0x0000001020481819 */ /* 0x000fe200000006ff */
[----:B------:R-:W1:Y:S01]  /*16b0*/  @UP2 LDCU UR5, c[0x0][0x40c] ;  /* 0x00008180ff0527ac */ /* 0x000e620008000800 */
[----:B------:R-:W-:Y:S01]  /*16c0*/  @P1 SHF.L.U32 R71, R49, 0x10, RZ ;  /* 0x0000001031471819 */ /* 0x000fe200000006ff */
[----:B------:R-:W-:Y:S01]  /*16d0*/  IMAD.MOV.U32 R70, RZ, RZ, RZ ;  /* 0x000000ffff467224 */ /* 0x000fe200078e00ff */
[----:B------:R-:W-:Y:S01]  /*16e0*/  @P1 SHF.L.U32 R74, R33, 0x10, RZ ;  /* 0x00000010214a1819 */ /* 0x000fe200000006ff */
[----:B------:R-:W3:Y:S01]  /*16f0*/  @UP2 LDCU UR7, c[0x0][0x40c] ;  /* 0x00008180ff0727ac */ /* 0x000ee20008000800 */
[----:B0-----:R-:W-:Y:S02]  /*1700*/  @P1 SHF.L.U32 R84, R34, 0x10, RZ ;  /* 0x0000001022541819 */ /* 0x001fe400000006ff */
[----:B------:R-:W-:Y:S01]  /*1710*/  @P1 SHF.L.U32 R100, R35, 0x10, RZ ;  /* 0x0000001023641819 */ /* 0x000fe200000006ff */
[----:B------:R-:W0:Y:S01]  /*1720*/  @UP2 LDCU UR24, c[0x0][0x40c] ;  /* 0x00008180ff1827ac */ /* 0x000e220008000800 */
[----:B------:R-:W-:-:S02]  /*1730*/  @P1 PRMT R73, R49, 0x7632, R73 ;  /* 0x0000763231491816 */ /* 0x000fc40000000049 */
[----:B------:R-:W-:Y:S02]  /*1740*/  @P1 PRMT R85, R51, 0x7632, R85 ;  /* 0x0000763233551816 */ /* 0x000fe40000000055 */
[----:B------:R-:W-:Y:S01]  /*1750*/  @P1 SHF.L.U32 R75, R73, 0x10, RZ ;  /* 0x00000010494b1819 */ /* 0x000fe200000006ff */
[----:B--2---:R-:W-:Y:S01]  /*1760*/  @P1 FMUL.FTZ R69, R69, UR4 ;  /* 0x0000000445451c20 */ /* 0x004fe20008410000 */
[----:B------:R-:W2:Y:S01]  /*1770*/  @UP2 LDCU UR4, c[0x0][0x40c] ;  /* 0x00008180ff0427ac */ /* 0x000ea20008000800 */
        /* <DEDUP_REMOVED lines=8> */
[----:B---3--:R-:W-:Y:S01]  /*1800*/  @P1 FMUL.FTZ R69, R69, UR7 ;  /* 0x0000000745451c20 */ /* 0x008fe20008410000 */
[----:B------:R-:W-:Y:S01]  /*1810*/  MOV R72, RZ ;  /* 0x000000ff00487202 */ /* 0x000fe20000000f00 */
[----:B------:R-:W3:Y:S01]  /*1820*/  @UP2 LDCU UR7, c[0x0][0x40c] ;  /* 0x00008180ff0727ac */ /* 0x000ee20008000800 */
[----:B0-----:R-:W-:Y:S01]  /*1830*/  @P1 FMUL.FTZ R71, R71, UR24 ;  /* 0x0000001847471c20 */ /* 0x001fe20008410000 */
[----:B------:R-:W-:Y:S01]  /*1840*/  @P1 FMUL.FTZ R72, R69, R84 ;  /* 0x0000005445481220 */ /* 0x000fe20000410000 */
[----:B------:R-:W-:Y:S01]  /*1850*/  @P1 PRMT R69, R48, 0x7632, R69 ;  /* 0x0000763230451816 */ /* 0x000fe20000000045 */
[----:B------:R-:W0:Y:S01]  /*1860*/  @UP2 LDCU UR24, c[0x0][0x40c] ;  /* 0x00008180ff1827ac */ /* 0x000e220008000800 */
[----:B------:R-:W-:Y:S01]  /*1870*/  @P1 FMUL.FTZ R74, R71, R100 ;  /* 0x00000064474a1220 */ /* 0x000fe20000410000 */
[----:B------:R-:W-:Y:S01]  /*1880*/  @P1 IMAD.U32 R84, R108, 0x10000, RZ ;  /* 0x000100006c541824 */ /* 0x000fe200078e00ff */
[----:B------:R-:W-:Y:S02]  /*1890*/  @P1 SHF.L.U32 R71, R69, 0x10, RZ ;  /* 0x0000001045471819 */ /* 0x000fe400000006ff */
[----:B------:R-:W-:-:S02]  /*18a0*/  MOV R69, RZ ;  /* 0x000000ff00457202 */ /* 0x000fc40000000f00 */
[----:B------:R-:W-:Y:S01]  /*18b0*/  @P1 SHF.L.U32 R100, R107, 0x10, RZ ;  /* 0x000000106b641819 */ /* 0x000fe200000006ff */
[----:B--2---:R-:W-:Y:S01]  /*18c0*/  @P1 FMUL.FTZ R73, R71, UR4 ;  /* 0x0000000447491c20 */ /* 0x004fe20008410000 */
[----:B------:R-:W-:Y:S02]  /*18d0*/  HFMA2 R71, -RZ, RZ, 0, 0 ;  /* 0x00000000ff477431 */ /* 0x000fe400000001ff */
[----:B-1----:R-:W-:Y:S01]  /*18e0*/  @P1 FMUL.FTZ R75, R75, UR5 ;  /* 0x000000054b4b1c20 */ /* 0x002fe20008410000 */
[----:B------:R-:W-:Y:S01]  /*18f0*/  @P1 SHF.L.U32 R101, R106, 0x10, RZ ;  /* 0x000000106a651819 */ /* 0x000fe200000006ff */
[----:B------:R-:W-:Y:S01]  /*1900*/  @P1 FMUL.FTZ R69, R84, R73 ;  /* 0x0000004954451220 */ /* 0x000fe20000410000 */
[----:B------:R-:W-:Y:S01]  /*1910*/  @P1 PRMT R73, R50, 0x7632, R73 ;  /* 0x0000763232491816 */ /* 0x000fe20000000049 */
[----:B------:R-:W-:Y:S01]  /*1920*/  @P1 FMUL.FTZ R71, R100, R75 ;  /* 0x0000004b64471220 */ /* 0x000fe20000410000 */
[----:B------:R-:W-:Y:S02]  /*1930*/  HFMA2 R75, -RZ, RZ, 0, 0 ;  /* 0x00000000ff4b7431 */ /* 0x000fe400000001ff */
[----:B------:R-:W-:Y:S01]  /*1940*/  @P1 SHF.L.U32 R84, R73, 0x10, RZ ;  /* 0x0000001049541819 */ /* 0x000fe200000006ff */
[----:B------:R-:W-:-:S02]  /*1950*/  @P1 IMAD.U32 R100, R105, 0x10000, RZ ;  /* 0x0001000069641824 */ /* 0x000fc400078e00ff */
[----:B0-----:R-:W-:Y:S01]  /*1960*/  @P1 FMUL.FTZ R85, R85, UR24 ;  /* 0x0000001855551c20 */ /* 0x001fe20008410000 */
[----:B------:R-:W-:Y:S01]  /*1970*/  MOV R73, RZ ;  /* 0x000000ff00497202 */ /* 0x000fe20000000f00 */
[----:B---3--:R-:W-:Y:S02]  /*1980*/  @P1 FMUL.FTZ R84, R84, UR7 ;  /* 0x0000000754541c20 */ /* 0x008fe40008410000 */
[----:B------:R-:W-:Y:S02]  /*1990*/  @P1 FMUL.FTZ R75, R100, R85 ;  /* 0x00000055644b1220 */ /* 0x000fe40000410000 */
[----:B------:R-:W-:-:S07]  /*19a0*/  @P1 FMUL.FTZ R73, R101, R84 ;  /* 0x0000005465491220 */ /* 0x000fce0000410000 */
.L_x_6265:
[----:B------:R-:W0:Y:S01]  /*19b0*/  LDC.64 R84, c[0x0][0x3a8] ;  /* 0x0000ea00ff547b82 */ /* 0x000e220000000a00 */
[----:B------:R-:W-:Y:S01]  /*19c0*/  IADD3 R86, PT, PT, R86, 0x80, RZ ;  /* 0x0000008056567810 */ /* 0x000fe20007ffe0ff */
[C---:B0-----:R-:W-:Y:S01]  /*19d0*/  IMAD.WIDE.U32 R84, R87.reuse, 0x20, R84 ;  /* 0x0000002057547825 */ /* 0x041fe200078e0054 */
[----:B------:R-:W-:-:S04]  /*19e0*/  IADD3 R87, PT, PT, R87, 0x80, RZ ;  /* 0x0000008057577810 */ /* 0x000fc80007ffe0ff */
[----:B------:R1:W-:Y:S04]  /*19f0*/  STG.E.128 desc[UR12][R84.64], R68 ;  /* 0x0000004454007986 */ /* 0x0003e8000c101d0c */
[----:B------:R1:W-:Y:S02]  /*1a00*/  STG.E.128 desc[UR12][R84.64+0x10], R72 ;  /* 0x0000104854007986 */ /* 0x0003e4000c101d0c */
.L_x_6263:
[----:B------:R-:W-:Y:S05]  /*1a10*/  BSYNC.RECONVERGENT B0 ;  /* 0x0000000000007941 */ /* 0x000fea0003800200 */
.L_x_6262:
        /* <DEDUP_REMOVED lines=11> */
[----:B------:R2:W5:Y:S04]  /*1ad0*/  @P0 LDG.E.128 R52, desc[UR12][R76.64] ;  /* 0x0000000c4c340981 */ /* 0x000568000c1e1d00 */
[----:B------:R2:W5:Y:S01]  /*1ae0*/  @P0 LDG.E.128 R56, desc[UR12][R76.64+0x10] ;  /* 0x0000100c4c380981 */ /* 0x000562000c1e1d00 */
[----:B------:R-:W-:Y:S05]  /*1af0*/  @!P0 BRA `(.L_x_6268) ;  /* 0x0000000000d88947 */ /* 0x000fea0003800000 */
[----:B------:R-:W-:-:S13]  /*1b00*/  ISETP.LT.AND P0, PT, RZ, UR21, PT ;  /* 0x00000015ff007c0c */ /* 0x000fda000bf01270 */
[----:B--2---:R-:W2:Y:S01]  /*1b10*/  @P0 LDC R78, c[0x0][0x40c] ;  /* 0x00010300ff4e0b82 */ /* 0x004ea20000000800 */
[C---:B-----5:R-:W-:Y:S02]  /*1b20*/  @P0 PRMT R76, R48.reuse, 0x7632, R76 ;  /* 0x00007632304c0816 */ /* 0x060fe4000000004c */
[----:B------:R-:W-:Y:S02]  /*1b30*/  @P0 SHF.L.U32 R77, R48, 0x10, RZ ;  /* 0x00000010304d0819 */ /* 0x000fe400000006ff */
[----:B------:R-:W-:Y:S02]  /*1b40*/  @P0 SHF.L.U32 R76, R76, 0x10, RZ ;  /* 0x000000104c4c0819 */ /* 0x000fe400000006ff */
[----:B------:R-:W-:Y:S01]  /*1b50*/  @P0 SHF.L.U32 R86, R50, 0x10, RZ ;  /* 0x0000001032560819 */ /* 0x000fe200000006ff */
[----:B------:R-:W3:Y:S01]  /*1b60*/  @P0 LDC R81, c[0x0][0x40c] ;  /* 0x00010300ff510b82 */ /* 0x000ee20000000800 */
[----:B------:R-:W-:-:S07]  /*1b70*/  @P0 SHF.L.U32 R114, R51, 0x10, RZ ;  /* 0x0000001033720819 */ /* 0x000fce00000006ff */
[----:B01----:R-:W0:Y:S08]  /*1b80*/  @P0 LDC R84, c[0x0][0x40c] ;  /* 0x00010300ff540b82 */ /* 0x003e300000000800 */
[----:B------:R-:W1:Y:S01]  /*1b90*/  @P0 LDC R85, c[0x0][0x40c] ;  /* 0x00010300ff550b82 */ /* 0x000e620000000800 */
[----:B--2---:R-:W-:Y:S01]  /*1ba0*/  @P0 FMUL.FTZ R79, R77, R78 ;  /* 0x0000004e4d4f0220 */ /* 0x004fe20000410000 */
[----:B------:R-:W-:-:S04]  /*1bb0*/  @P0 PRMT R77, R49, 0x7632, R77 ;  /* 0x00007632314d0816 */ /* 0x000fc8000000004d */
[----:B------:R-:W-:Y:S02]  /*1bc0*/  @P0 SHF.L.U32 R78, R77, 0x10, RZ ;  /* 0x000000104d4e0819 */ /* 0x000fe400000006ff */
[----:B------:R-:W2:Y:S01]  /*1bd0*/  @P0 LDC R101, c[0x0][0x40c] ;  /* 0x00010300ff650b82 */ /* 0x000ea20000000800 */
[----:B---3--:R-:W-:Y:S01]  /*1be0*/  @P0 FMUL.FTZ R82, R76, R81 ;  /* 0x000000514c520220 */ /* 0x008fe20000410000 */
[----:B------:R-:W-:Y:S01]  /*1bf0*/  @P0 IMAD.U32 R81, R49, 0x10000, RZ ;  /* 0x0001000031510824 */ /* 0x000fe200078e00ff */
[----:B------:R-:W-:Y:S02]  /*1c00*/  @P0 SHF.L.U32 R77, R44, 0x10, RZ ;  /* 0x000000102c4d0819 */ /* 0x000fe400000006ff */
[----:B------:R-:W-:-:S03]  /*1c10*/  MOV R76, R52 ;  /* 0x00000034004c7202 */ /* 0x000fc60000000f00 */
[----:B------:R-:W3:Y:S01]  /*1c20*/  @P0 LDC R83, c[0x0][0x40c] ;  /* 0x00010300ff530b82 */ /* 0x000ee20000000800 */
[----:B0-----:R-:W-:Y:S01]  /*1c30*/  @P0 FMUL.FTZ R117, R81, R84 ;  /* 0x0000005451750220 */ /* 0x001fe20000410000 */
[----:B------:R-:W-:Y:S01]  /*1c40*/  @P0 PRMT R81, R50, 0x7632, R81 ;  /* 0x0000763232510816 */ /* 0x000fe20000000051 */
[----:B------:R-:W-:Y:S01]  /*1c50*/  @P0 FFMA.FTZ R76, R79, R77, R52 ;  /* 0x0000004d4f4c0223 */ /* 0x000fe20000010034 */
[----:B------:R-:W-:Y:S02]  /*1c60*/  MOV R79, R55 ;  /* 0x00000037004f7202 */ /* 0x000fe40000000f00 */
[----:B------:R-:W-:Y:S01]  /*1c70*/  MOV R77, R53 ;  /* 0x00000035004d7202 */ /* 0x000fe20000000f00 */
[----:B------:R-:W-:Y:S01]  /*1c80*/  @P0 IMAD.U32 R115, R81, 0x10000, RZ ;  /* 0x0001000051730824 */ /* 0x000fe200078e00ff */
[----:B------:R-:W0:Y:S01]  /*1c90*/  @P0 LDC R80, c[0x0][0x40c] ;  /* 0x00010300ff500b82 */ /* 0x000e220000000800 */
[----:B-1----:R-:W-:Y:S01]  /*1ca0*/  @P0 FMUL.FTZ R84, R78, R85 ;  /* 0x000000554e540220 */ /* 0x002fe20000410000 */
[----:B------:R-:W-:-:S02]  /*1cb0*/  MOV R78, R54 ;  /* 0x00000036004e7202 */ /* 0x000fc40000000f00 */
[----:B------:R-:W-:Y:S01]  /*1cc0*/  @P0 SHF.L.U32 R81, R104, 0x10, RZ ;  /* 0x0000001068510819 */ /* 0x000fe200000006ff */
[----:B--2---:R-:W-:Y:S01]  /*1cd0*/  @P0 FMUL.FTZ R85, R86, R101 ;  /* 0x0000006556550220 */ /* 0x004fe20000410000 */
[----:B------:R-:W-:-:S03]  /*1ce0*/  @P0 SHF.L.U32 R101, R45, 0x10, RZ ;  /* 0x000000102d650819 */ /* 0x000fc600000006ff */
[----:B------:R-:W-:Y:S01]  /*1cf0*/  @P0 FFMA.FTZ R77, R82, R81, R53 ;  /* 0x00000051524d0223 */ /* 0x000fe20000010035 */
[----:B------:R-:W-:Y:S02]  /*1d00*/  @P0 SHF.L.U32 R86, R103, 0x10, RZ ;  /* 0x0000001067560819 */ /* 0x000fe400000006ff */
[----:B------:R-:W-:Y:S01]  /*1d10*/  MOV R82, R58 ;  /* 0x0000003a00527202 */ /* 0x000fe20000000f00 */
[----:B------:R-:W-:Y:S01]  /*1d20*/  @P0 FFMA.FTZ R78, R117, R101, R54 ;  /* 0x00000065754e0223 */ /* 0x000fe20000010036 */
[----:B------:R-:W-:Y:S01]  /*1d30*/  @P0 SHF.L.U32 R101, R47, 0x10, RZ ;  /* 0x000000102f650819 */ /* 0x000fe200000006ff */
[----:B------:R-:W-:Y:S01]  /*1d40*/  @P0 FFMA.FTZ R79, R84, R86, R55 ;  /* 0x00000056544f0223 */ /* 0x000fe20000010037 */
[----:B------:R-:W-:Y:S01]  /*1d50*/  @P0 SHF.L.U32 R86, R99, 0x10, RZ ;  /* 0x0000001063560819 */ /* 0x000fe200000006ff */
[----:B---3--:R-:W-:Y:S01]  /*1d60*/  @P0 FMUL.FTZ R83, R114, R83 ;  /* 0x0000005372530220 */ /* 0x008fe20000410000 */
[----:B------:R-:W-:Y:S01]  /*1d70*/  @P0 IMAD.U32 R84, R46, 0x10000, RZ ;  /* 0x000100002e540824 */ /* 0x000fe200078e00ff */
[----:B------:R-:W-:-:S02]  /*1d80*/  MOV R81, R57 ;  /* 0x0000003900517202 */ /* 0x000fc40000000f00 */
[----:B------:R-:W-:Y:S01]  /*1d90*/  @P0 FFMA.FTZ R82, R83, R101, R58 ;  /* 0x0000006553520223 */ /* 0x000fe2000001003a */
[----:B------:R-:W-:Y:S01]  /*1da0*/  MOV R83, R59 ;  /* 0x0000003b00537202 */ /* 0x000fe20000000f00 */
[----:B0-----:R-:W-:Y:S01]  /*1db0*/  @P0 FMUL.FTZ R100, R115, R80 ;  /* 0x0000005073640220 */ /* 0x001fe20000410000 */
[----:B------:R-:W-:Y:S01]  /*1dc0*/  MOV R80, R56 ;  /* 0x0000003800507202 */ /* 0x000fe20000000f00 */
[----:B------:R-:W-:Y:S02]  /*1dd0*/  @P0 FFMA.FTZ R80, R85, R84, R56 ;  /* 0x0000005455500223 */ /* 0x000fe40000010038 */
[----:B------:R-:W-:Y:S01]  /*1de0*/  @P0 FFMA.FTZ R81, R100, R86, R57 ;  /* 0x0000005664510223 */ /* 0x000fe20000010039 */
[----:B------:R-:W-:Y:S06]  /*1df0*/  @!P0 BRA `(.L_x_6269) ;  /* 0x0000000000e88947 */ /* 0x000fec0003800000 */
[----:B------:R-:W-:Y:S02]  /*1e00*/  PRMT R83, R51, 0x7632, R83 ;  /* 0x0000763233537816 */ /* 0x000fe40000000053 */
[----:B------:R-:W-:Y:S02]  /*1e10*/  SHF.L.U32 R85, R98, 0x10, RZ ;  /* 0x0000001062557819 */ /* 0x000fe400000006ff */
[----:B------:R-:W-:-:S05]  /*1e20*/  SHF.L.U32 R83, R83, 0x10, RZ ;  /* 0x0000001053537819 */ /* 0x000fca00000006ff */
[----:B------:R-:W-:-:S04]  /*1e30*/  FMUL.FTZ R84, R83, UR23 ;  /* 0x0000001753547c20 */ /* 0x000fc80008410000 */
[----:B------:R-:W-:Y:S01]  /*1e40*/  FFMA.FTZ R83, R84, R85, R59 ;  /* 0x0000005554537223 */ /* 0x000fe2000001003b */
[----:B------:R-:W-:Y:S06]  /*1e50*/  BRA `(.L_x_6269) ;  /* 0x0000000000d07947 */ /* 0x000fec0003800000 */
.L_x_6268:
[----:B------:R-:W3:Y:S01]  /*1e60*/  @UP2 LDCU UR7, c[0x0][0x40c] ;  /* 0x00008180ff0727ac */ /* 0x000ee20008000800 */
[----:B--2--5:R-:W-:Y:S01]  /*1e70*/  @P1 IMAD.U32 R79, R49, 0x10000, RZ ;  /* 0x00010000314f1824 */ /* 0x024fe200078e00ff */
[----:B------:R-:W-:Y:S01]  /*1e80*/  @P1 SHF.L.U32 R82, R45, 0x10, RZ ;  /* 0x000000102d521819 */ /* 0x000fe200000006ff */
[----:B------:R-:W-:Y:S01]  /*1e90*/  HFMA2 R76, -RZ, RZ, 0, 0 ;  /* 0x00000000ff4c7431 */ /* 0x000fe200000001ff */
[----:B------:R-:W2:Y:S01]  /*1ea0*/  @UP2 LDCU UR4, c[0x0][0x40c] ;  /* 0x00008180ff0427ac */ /* 0x000ea20008000800 */
[----:B------:R-:W-:Y:S01]  /*1eb0*/  MOV R78, RZ ;  /* 0x000000ff004e7202 */ /* 0x000fe20000000f00 */
[----:B------:R-:W-:Y:S01]  /*1ec0*/  @P1 IMAD.U32 R100, R47, 0x10000, RZ ;  /* 0x000100002f641824 */ /* 0x000fe200078e00ff */
[----:B------:R-:W-:Y:S01]  /*1ed0*/  @P1 SHF.L.U32 R77, R48, 0x10, RZ ;  /* 0x00000010304d1819 */ /* 0x000fe200000006ff */
[----:B------:R-:W4:Y:S01]  /*1ee0*/  @UP2 LDCU UR5, c[0x0][0x40c] ;  /* 0x00008180ff0527ac */ /* 0x000f220008000800 */
[----:B------:R-:W-:Y:S02]  /*1ef0*/  @P1 SHF.L.U32 R80, R44, 0x10, RZ ;  /* 0x000000102c501819 */ /* 0x000fe400000006ff */
[----:B------:R-:W-:Y:S01]  /*1f00*/  @P1 SHF.L.U32 R81, R50, 0x10, RZ ;  /* 0x0000001032511819 */ /* 0x000fe200000006ff */
[----:B------:R-:W4:Y:S01]  /*1f10*/  @UP2 LDCU UR24, c[0x0][0x40c] ;  /* 0x00008180ff1827ac */ /* 0x000f220008000800 */
[----:B01----:R-:W-:-:S02]  /*1f20*/  @P1 SHF.L.U32 R84, R104, 0x10, RZ ;  /* 0x0000001068541819 */ /* 0x003fc400000006ff */
[----:B------:R-:W-:Y:S01]  /*1f30*/  @P1 SHF.L.U32 R86, R46, 0x10, RZ ;  /* 0x000000102e561819 */ /* 0x000fe200000006ff */
[----:B------:R-:W0:Y:S01]  /*1f40*/  @UP2 LDCU UR25, c[0x0][0x40c] ;  /* 0x00008180ff1927ac */ /* 0x000e220008000800 */
[----:B------:R-:W-:Y:S01]  /*1f50*/  @P1 SHF.L.U32 R83, R51, 0x10, RZ ;  /* 0x0000001033531819 */ /* 0x000fe200000006ff */
[----:B---3--:R-:W-:Y:S01]  /*1f60*/  @P1 FMUL.FTZ R79, R79, UR7 ;  /* 0x000000074f4f1c20 */ /* 0x008fe20008410000 */
[----:B------:R-:W-:Y:S01]  /*1f70*/  @P1 SHF.L.U32 R101, R103, 0x10, RZ ;  /* 0x0000001067651819 */ /* 0x000fe200000006ff */
[----:B------:R-:W1:Y:S01]  /*1f80*/  @UP2 LDCU UR7, c[0x0][0x40c] ;  /* 0x00008180ff0727ac */ /* 0x000e620008000800 */
[----:B------:R-:W-:Y:S01]  /*1f90*/  @P1 SHF.L.U32 R115, R98, 0x10, RZ ;  /* 0x0000001062731819 */ /* 0x000fe200000006ff */
[----:B------:R-:W-:Y:S01]  /*1fa0*/  @P1 FMUL.FTZ R78, R79, R82 ;  /* 0x000000524f4e1220 */ /* 0x000fe20000410000 */
[----:B------:R-:W-:Y:S01]  /*1fb0*/  @P1 PRMT R79, R48, 0x7632, R79 ;  /* 0x00007632304f1816 */ /* 0x000fe2000000004f */
[----:B--2---:R-:W-:Y:S01]  /*1fc0*/  @P1 FMUL.FTZ R77, R77, UR4 ;  /* 0x000000044d4d1c20 */ /* 0x004fe20008410000 */
[----:B------:R-:W2:Y:S01]  /*1fd0*/  @UP2 LDCU UR4, c[0x0][0x40c] ;  /* 0x00008180ff0427ac */ /* 0x000ea20008000800 */
[----:B------:R-:W-:Y:S01]  /*1fe0*/  HFMA2 R82, -RZ, RZ, 0, 0 ;  /* 0x00000000ff527431 */ /* 0x000fe200000001ff */
[----:B------:R-:W-:Y:S01]  /*1ff0*/  @P1 SHF.L.U32 R79, R79, 0x10, RZ ;  /* 0x000000104f4f1819 */ /* 0x000fe200000006ff */
[----:B------:R-:W-:Y:S01]  /*2000*/  @P1 FMUL.FTZ R76, R77, R80 ;  /* 0x000000504d4c1220 */ /* 0x000fe20000410000 */
[----:B------:R-:W-:-:S02]  /*2010*/  HFMA2 R77, -RZ, RZ, 0, 0 ;  /* 0x00000000ff4d7431 */ /* 0x000fc400000001ff */
[----:B----4-:R-:W-:Y:S01]  /*2020*/  @P1 FMUL.FTZ R81, R81, UR24 ;  /* 0x0000001851511c20 */ /* 0x010fe20008410000 */
[----:B------:R-:W-:Y:S01]  /*2030*/  MOV R80, RZ ;  /* 0x000000ff00507202 */ /* 0x000fe20000000f00 */
[----:B------:R-:W-:Y:S01]  /*2040*/  @P1 FMUL.FTZ R79, R79, UR5 ;  /* 0x000000054f4f1c20 */ /* 0x000fe20008410000 */
[----:B------:R-:W3:Y:S01]  /*2050*/  @UP2 LDCU UR5, c[0x0][0x40c] ;  /* 0x00008180ff0527ac */ /* 0x000ee20008000800 */
[----:B------:R-:W-:Y:S01]  /*2060*/  @P1 FMUL.FTZ R80, R81, R86 ;  /* 0x0000005651501220 */ /* 0x000fe20000410000 */
[----:B0-----:R-:W-:Y:S01]  /*2070*/  @P1 FMUL.FTZ R83, R83, UR25 ;  /* 0x0000001953531c20 */ /* 0x001fe20008410000 */
[----:B------:R-:W-:Y:S01]  /*2080*/  @P1 FMUL.FTZ R77, R84, R79 ;  /* 0x0000004f544d1220 */ /* 0x000fe20000410000 */
[----:B------:R-:W-:Y:S02]  /*2090*/  @P1 PRMT R79, R49, 0x7632, R79 ;  /* 0x00007632314f1816 */ /* 0x000fe4000000004f */
[----:B------:R-:W-:Y:S01]  /*20a0*/  @P1 PRMT R81, R50, 0x7632, R81 ;  /* 0x0000763232511816 */ /* 0x000fe20000000051 */
[----:B------:R-:W-:Y:S01]  /*20b0*/  @P1 FMUL.FTZ R82, R83, R100 ;  /* 0x0000006453521220 */ /* 0x000fe20000410000 */
[----:B------:R-:W-:Y:S01]  /*20c0*/  @P1 PRMT R84, R51, 0x7632, R84 ;  /* 0x0000763233541816 */ /* 0x000fe20000000054 */
[----:B------:R-:W-:Y:S01]  /*20d0*/  @P1 IMAD.U32 R83, R79, 0x10000, RZ ;  /* 0x000100004f531824 */ /* 0x000fe200078e00ff */
[----:B------:R-:W-:Y:S01]  /*20e0*/  @P1 SHF.L.U32 R85, R81, 0x10, RZ ;  /* 0x0000001051551819 */ /* 0x000fe200000006ff */
[----:B------:R-:W-:Y:S01]  /*20f0*/  HFMA2 R81, -RZ, RZ, 0, 0 ;  /* 0x00000000ff517431 */ /* 0x000fe200000001ff */
[----:B------:R-:W-:Y:S01]  /*2100*/  @P1 SHF.L.U32 R86, R84, 0x10, RZ ;  /* 0x0000001054561819 */ /* 0x000fe200000006ff */
[----:B--2---:R-:W-:Y:S01]  /*2110*/  @P1 FMUL.FTZ R84, R83, UR4 ;  /* 0x0000000453541c20 */ /* 0x004fe20008410000 */
[----:B------:R-:W-:Y:S01]  /*2120*/  @P1 SHF.L.U32 R100, R99, 0x10, RZ ;  /* 0x0000001063641819 */ /* 0x000fe200000006ff */
[----:B-1----:R-:W-:Y:S01]  /*2130*/  @P1 FMUL.FTZ R85, R85, UR7 ;  /* 0x0000000755551c20 */ /* 0x002fe20008410000 */
[----:B------:R-:W-:Y:S01]  /*2140*/  MOV R79, RZ ;  /* 0x000000ff004f7202 */ /* 0x000fe20000000f00 */
[----:B------:R-:W-:Y:S01]  /*2150*/  @P1 FMUL.FTZ R79, R101, R84 ;  /* 0x00000054654f1220 */ /* 0x000fe20000410000 */
[----:B---3--:R-:W-:Y:S01]  /*2160*/  @P1 FMUL.FTZ R86, R86, UR5 ;  /* 0x0000000556561c20 */ /* 0x008fe20008410000 */
[----:B------:R-:W-:Y:S01]  /*2170*/  MOV R83, RZ ;  /* 0x000000ff00537202 */ /* 0x000fe20000000f00 */
[----:B------:R-:W-:-:S02]  /*2180*/  @P1 FMUL.FTZ R81, R100, R85 ;  /* 0x0000005564511220 */ /* 0x000fc40000410000 */
[----:B------:R-:W-:-:S07]  /*2190*/  @P1 FMUL.FTZ R83, R115, R86 ;  /* 0x0000005673531220 */ /* 0x000fce0000410000 */
.L_x_6269:
[----:B------:R-:W0:Y:S02]  /*21a0*/  LDC.64 R84, c[0x0][0x3a8] ;  /* 0x0000ea00ff547b82 */ /* 0x000e240000000a00 */
[----:B0-----:R-:W-:-:S05]  /*21b0*/  IMAD.WIDE.U32 R84, R87, 0x20, R84 ;  /* 0x0000002057547825 */ /* 0x001fca00078e0054 */
[----:B------:R2:W-:Y:S04]  /*21c0*/  STG.E.128 desc[UR12][R84.64], R76 ;  /* 0x0000004c54007986 */ /* 0x0005e8000c101d0c */
[----:B------:R2:W-:Y:S02]  /*21d0*/  STG.E.128 desc[UR12][R84.64+0x10], R80 ;  /* 0x0000105054007986 */ /* 0x0005e4000c101d0c */
.L_x_6267:
[----:B------:R-:W-:Y:S05]  /*21e0*/  BSYNC.RECONVERGENT B0 ;  /* 0x0000000000007941 */ /* 0x000fea0003800200 */
.L_x_6266:
        /* <DEDUP_REMOVED lines=109> */
.L_x_6271:
[----:B------:R-:W-:Y:S05]  /*28c0*/  BSYNC.RECONVERGENT B0 ;  /* 0x0000000000007941 */ /* 0x000fea0003800200 */
.L_x_6270:
        /* <DEDUP_REMOVED lines=12> */
.L_x_6273:
[----:B------:R-:W-:Y:S05]  /*2990*/  BSYNC.RECONVERGENT B0 ;  /* 0x0000000000007941 */ /* 0x000fea0003800200 */
.L_x_6272:
        /* <DEDUP_REMOVED lines=13> */
[----:B------:R-:W-:Y:S01]  /*2a70*/  FMUL.FTZ R101, R101, R101 ;  /* 0x0000006565657220 */ /* 0x000fe20000410000 */
[----:B--2---:R-:W-:Y:S01]  /*2a80*/  FADD.FTZ R85, R114, R85 ;  /* 0x0000005572557221 */ /* 0x004fe20000010000 */
[----:B------:R-:W-:-:S02]  /*2a90*/  FFMA.FTZ R115, R117, R84, R120 ;  /* 0x0000005475737223 */ /* 0x000fc40000010078 */
[----:B------:R-:W-:Y:S02]  /*2aa0*/  FMUL.FTZ R117, R101, R117 ;  /* 0x0000007565757220 */ /* 0x000fe40000410000 */
[----:B------:R-:W1:Y:S02]  /*2ab0*/  SHFL.DOWN PT, R101, R86, 0x1, 0x1f ;  /* 0x08201f0056657f89 */ /* 0x000e6400000e0000 */
[----:B------:R-:W-:Y:S01]  /*2ac0*/  FMUL.FTZ R117, R117, R118 ;  /* 0x0000007675757220 */ /* 0x000fe20000410000 */
[----:B0-----:R-:W-:-:S03]  /*2ad0*/  FMUL.FTZ R84, R100, R115 ;  /* 0x0000007364547220 */ /* 0x001fc60000410000 */
[----:B------:R-:W-:Y:S02]  /*2ae0*/  FFMA.FTZ R85, R100, R117, R85 ;  /* 0x0000007564557223 */ /* 0x000fe40000010055 */
[----:B------:R-:W0:Y:S04]  /*2af0*/  SHFL.DOWN PT, R115, R84, 0x1, 0x1f ;  /* 0x08201f0054737f89 */ /* 0x000e2800000e0000 */
[----:B------:R-:W2:Y:S01]  /*2b00*/  SHFL.DOWN PT, R100, R85, 0x1, 0x1f ;  /* 0x08201f0055647f89 */ /* 0x000ea200000e0000 */
[-C--:B-1----:R-:W-:Y:S02]  /*2b10*/  IADD3 R114, PT, PT, R86, R101.reuse, RZ ;  /* 0x0000006556727210 */ /* 0x082fe40007ffe0ff */
[----:B------:R-:W-:Y:S02]  /*2b20*/  I2FP.F32.S32 R101, R101 ;  /* 0x0000006500657245 */ /* 0x000fe40000201400 */
[----:B------:R-:W-:-:S06]  /*2b30*/  I2FP.F32.S32 R114, R114 ;  /* 0x0000007200727245 */ /* 0x000fcc0000201400 */
[----:B------:R-:W1:Y:S01]  /*2b40*/  MUFU.RCP R114, R114 ;  /* 0x0000007200727308 */ /* 0x000e620000001000 */
[----:B0-----:R-:W-:Y:S01]  /*2b50*/  FADD.FTZ R116, R84, -R115 ;  /* 0x8000007354747221 */ /* 0x001fe20000010000 */
[----:B------:R-:W-:-:S03]  /*2b60*/  FMUL.FTZ R86, R115, R101 ;  /* 0x0000006573567220 */ /* 0x000fc60000410000 */
[----:B------:R-:W-:-:S04]  /*2b70*/  FMUL.FTZ R116, R116, R116 ;  /* 0x0000007474747220 */ /* 0x000fc80000410000 */
[C---:B------:R-:W-:Y:S01]  /*2b80*/  FMUL.FTZ R116, R87.reuse, R116 ;  /* 0x0000007457747220 */ /* 0x040fe20000410000 */
[----:B------:R-:W-:-:S03]  /*2b90*/  FFMA.FTZ R87, R87, R84, R86 ;  /* 0x0000005457577223 */ /* 0x000fc60000010056 */
[----:B------:R-:W-:Y:S01]  /*2ba0*/  FMUL.FTZ R116, R116, R101 ;  /* 0x0000006574747220 */ /* 0x000fe20000410000 */
[C---:B-1----:R-:W-:Y:S01]  /*2bb0*/  FMUL.FTZ R115, R114.reuse, R87 ;  /* 0x0000005772737220 */ /* 0x042fe20000410000 */
[----:B--2---:R-:W-:Y:S01]  /*2bc0*/  FADD.FTZ R101, R85, R100 ;  /* 0x0000006455657221 */ /* 0x004fe20000010000 */
[----:B------:R-:W0:Y:S03]  /*2bd0*/  @!P0 LDC.64 R86, c[0x0][0x3c0] ;  /* 0x0000f000ff568b82 */ /* 0x000e260000000a00 */
[----:B------:R-:W-:Y:S01]  /*2be0*/  FFMA.FTZ R101, R114, R116, R101 ;  /* 0x0000007472657223 */ /* 0x000fe20000010065 */
        /* <DEDUP_REMOVED lines=12> */
[----:B---3--:R-:W-:Y:S01]  /*2cb0*/  @!P0 IMAD.WIDE R84, R117, 0x4, R84 ;  /* 0x0000000475548825 */ /* 0x008fe200078e0254 */
        /* <DEDUP_REMOVED lines=13> */
[----:B------:R-:W-:Y:S01]  /*2d90*/  SHF.L.U32 R87, R12, 0x10, RZ ;  /* 0x000000100c577819 */ /* 0x000fe200000006ff */
[----:B------:R-:W-:Y:S01]  /*2da0*/  IMAD.U32 R86, R13, 0x10000, RZ ;  /* 0x000100000d567824 */ /* 0x000fe200078e00ff */
[----:B------:R-:W-:Y:S01]  /*2db0*/  SHF.L.U32 R101, R16, 0x10, RZ ;  /* 0x0000001010657819 */ /* 0x000fe200000006ff */
[----:B------:R-:W-:Y:S01]  /*2dc0*/  FMUL.FTZ R84, R114, R85 ;  /* 0x0000005572547220 */ /* 0x000fe20000410000 */
[--C-:B------:R-:W-:Y:S01]  /*2dd0*/  FADD.FTZ R85, R62, -R115.reuse ;  /* 0x800000733e557221 */ /* 0x100fe20000010000 */
[----:B------:R-:W-:Y:S01]  /*2de0*/  SHF.L.U32 R100, R17, 0x10, RZ ;  /* 0x0000001011647819 */ /* 0x000fe200000006ff */
[----:B------:R-:W-:Y:S01]  /*2df0*/  FADD.FTZ R119, R61, -R115 ;  /* 0x800000733d777221 */ /* 0x000fe20000010000 */
[----:B------:R-:W-:Y:S01]  /*2e00*/  FFMA.FTZ R84, R84, R87, R101 ;  /* 0x0000005754547223 */ /* 0x000fe20000010065 */
[----:B------:R-:W-:Y:S01]  /*2e10*/  FMUL.FTZ R85, R114, R85 ;  /* 0x0000005572557220 */ /* 0x000fe20000410000 */
[--C-:B------:R-:W-:Y:S01]  /*2e20*/  FADD.FTZ R87, R63, -R115.reuse ;  /* 0x800000733f577221 */ /* 0x100fe20000010000 */
[----:B------:R-:W-:Y:S01]  /*2e30*/  SHF.L.U32 R116, R95, 0x10, RZ ;  /* 0x000000105f747819 */ /* 0x000fe200000006ff */
[----:B------:R-:W-:Y:S01]  /*2e40*/  FADD.FTZ R101, R64, -R115 ;  /* 0x8000007340657221 */ /* 0x000fe20000010000 */
[----:B------:R-:W-:Y:S01]  /*2e50*/  FFMA.FTZ R85, R85, R86, R100 ;  /* 0x0000005655557223 */ /* 0x000fe20000010064 */
[----:B------:R-:W-:Y:S01]  /*2e60*/  SHF.L.U32 R86, R94, 0x10, RZ ;  /* 0x000000105e567819 */ /* 0x000fe200000006ff */
[C---:B------:R-:W-:Y:S01]  /*2e70*/  FMUL.FTZ R87, R114.reuse, R87 ;  /* 0x0000005772577220 */ /* 0x040fe20000410000 */
[----:B------:R-:W-:Y:S01]  /*2e80*/  SHF.L.U32 R100, R93, 0x10, RZ ;  /* 0x000000105d647819 */ /* 0x000fe200000006ff */
[----:B------:R-:W-:Y:S01]  /*2e90*/  FMUL.FTZ R119, R114, R119 ;  /* 0x0000007772777220 */ /* 0x000fe20000410000 */
[----:B------:R-:W-:Y:S01]  /*2ea0*/  SHF.L.U32 R118, R92, 0x10, RZ ;  /* 0x000000105c767819 */ /* 0x000fe200000006ff */
        /* <DEDUP_REMOVED lines=13> */
[----:B------:R-:W-:Y:S01]  /*2f80*/  SHF.L.U32 R118, R19, 0x10, RZ ;  /* 0x0000001013767819 */ /* 0x000fe200000006ff */
[----:B------:R-:W-:Y:S02]  /*2f90*/  IMAD.U32 R100, R15, 0x10000, RZ ;  /* 0x000100000f647824 */ /* 0x000fe400078e00ff */
[----:B------:R-:W-:Y:S01]  /*2fa0*/  FMUL.FTZ R87, R114, R87 ;  /* 0x0000005772577220 */ /* 0x000fe20000410000 */
[----:B------:R-:W-:-:S03]  /*2fb0*/  F2FP.BF16.F32.PACK_AB R86, R117, R86 ;  /* 0x000000567556723e */ /* 0x000fc600000010ff */
[----:B------:R-:W-:Y:S01]  /*2fc0*/  FFMA.FTZ R87, R87, R100, R118 ;  /* 0x0000006457577223 */ /* 0x000fe20000010076 */
[----:B------:R-:W-:Y:S02]  /*2fd0*/  SHF.L.U32 R100, R91, 0x10, RZ ;  /* 0x000000105b647819 */ /* 0x000fe400000006ff */
[----:B------:R-:W-:-:S05]  /*2fe0*/  SHF.L.U32 R118, R90, 0x10, RZ ;  /* 0x000000105a767819 */ /* 0x000fca00000006ff */
        /* <DEDUP_REMOVED lines=9> */
.L_x_6276:
[----:B------:R-:W-:Y:S05]  /*3080*/  BSYNC.RECONVERGENT B0 ;  /* 0x0000000000007941 */ /* 0x000fea0003800200 */
.L_x_6275:
[----:B------:R-:W-:Y:S04]  /*3090*/  BSSY.RECONVERGENT B0, `(.L_x_6277) ;  /* 0x0000032000007945 */ /* 0x000fe80003800200 */
[----:B------:R-:W-:Y:S05]  /*30a0*/  @!P3 BRA `(.L_x_6278) ;  /* 0x0000000000c0b947 */ /* 0x000fea0003800000 */
[--C-:B0-----:R-:W-:Y:S01]  /*30b0*/  FADD.FTZ R85, R68, -R115.reuse ;  /* 0x8000007344557221 */ /* 0x101fe20000010000 */
[----:B------:R-:W-:Y:S01]  /*30c0*/  SHF.L.U32 R87, R24, 0x10, RZ ;  /* 0x0000001018577819 */ /* 0x000fe200000006ff */
[----:B------:R-:W-:Y:S01]  /*30d0*/  IMAD.U32 R101, R28, 0x10000, RZ ;  /* 0x000100001c657824 */ /* 0x000fe200078e00ff */
[----:B------:R-:W-:Y:S01]  /*30e0*/  SHF.L.U32 R86, R25, 0x10, RZ ;  /* 0x0000001019567819 */ /* 0x000fe200000006ff */
[----:B------:R-:W-:Y:S01]  /*30f0*/  FMUL.FTZ R84, R114, R85 ;  /* 0x0000005572547220 */ /* 0x000fe20000410000 */
[----:B------:R-:W-:Y:S01]  /*3100*/  FADD.FTZ R85, R70, -R115 ;  /* 0x8000007346557221 */ /* 0x000fe20000010000 */
[----:B------:R-:W-:Y:S01]  /*3110*/  SHF.L.U32 R100, R29, 0x10, RZ ;  /* 0x000000101d647819 */ /* 0x000fe200000006ff */
[----:B------:R-:W-:Y:S02]  /*3120*/  IMAD.U32 R118, R8, 0x10000, RZ ;  /* 0x0001000008767824 */ /* 0x000fe400078e00ff */
[----:B------:R-:W-:Y:S01]  /*3130*/  FFMA.FTZ R84, R84, R87, R101 ;  /* 0x0000005754547223 */ /* 0x000fe20000010065 */
[----:B------:R-:W-:Y:S01]  /*3140*/  FMUL.FTZ R85, R114, R85 ;  /* 0x0000005572557220 */ /* 0x000fe20000410000 */
[--C-:B------:R-:W-:Y:S01]  /*3150*/  FADD.FTZ R87, R71, -R115.reuse ;  /* 0x8000007347577221 */ /* 0x100fe20000010000 */
[----:B------:R-:W-:Y:S01]  /*3160*/  SHF.L.U32 R116, R11, 0x10, RZ ;  /* 0x000000100b747819 */ /* 0x000fe200000006ff */
[--C-:B------:R-:W-:Y:S01]  /*3170*/  FADD.FTZ R101, R72, -R115.reuse ;  /* 0x8000007348657221 */ /* 0x100fe20000010000 */
[----:B------:R-:W-:Y:S01]  /*3180*/  FFMA.FTZ R85, R85, R86, R100 ;  /* 0x0000005655557223 */ /* 0x000fe20000010064 */
[----:B------:R-:W-:Y:S01]  /*3190*/  SHF.L.U32 R86, R10, 0x10, RZ ;  /* 0x000000100a567819 */ /* 0x000fe200000006ff */
[----:B------:R-:W-:Y:S01]  /*31a0*/  FMUL.FTZ R87, R114, R87 ;  /* 0x0000005772577220 */ /* 0x000fe20000410000 */
[----:B------:R-:W-:Y:S01]  /*31b0*/  SHF.L.U32 R100, R9, 0x10, RZ ;  /* 0x0000001009647819 */ /* 0x000fe200000006ff */
[----:B------:R-:W-:Y:S01]  /*31c0*/  FADD.FTZ R119, R69, -R115 ;  /* 0x8000007345777221 */ /* 0x000fe20000010000 */
[----:B------:R-:W-:Y:S01]  /*31d0*/  SHF.L.U32 R120, R88, 0x10, RZ ;  /* 0x0000001058787819 */ /* 0x000fe200000006ff */
[----:B------:R-:W-:Y:S01]  /*31e0*/  FFMA.FTZ R116, R87, R116, R86 ;  /* 0x0000007457747223 */ /* 0x000fe20000010056 */
[----:B------:R-:W-:Y:S01]  /*31f0*/  FMUL.FTZ R86, R114, R101 ;  /* 0x0000006572567220 */ /* 0x000fe20000410000 */
[----:B------:R-:W-:Y:S01]  /*3200*/  SHF.L.U32 R87, R26, 0x10, RZ ;  /* 0x000000101a577819 */ /* 0x000fe200000006ff */
[----:B------:R-:W-:Y:S01]  /*3210*/  FMUL.FTZ R119, R114, R119 ;  /* 0x0000007772777220 */ /* 0x000fe20000410000 */
[----:B------:R-:W-:-:S02]  /*3220*/  SHF.L.U32 R101, R30, 0x10, RZ ;  /* 0x000000101e657819 */ /* 0x000fc400000006ff */
        /* <DEDUP_REMOVED lines=24> */
.L_x_6278:
[----:B------:R-:W-:Y:S05]  /*33b0*/  BSYNC.RECONVERGENT B0 ;  /* 0x0000000000007941 */ /* 0x000fea0003800200 */
.L_x_6277:
[----:B------:R-:W-:Y:S04]  /*33c0*/  BSSY.RECONVERGENT B0, `(.L_x_6274) ;  /* 0x0000036000007945 */ /* 0x000fe80003800200 */
[----:B------:R-:W-:Y:S05]  /*33d0*/  @!P4 BRA `(.L_x_6279) ;  /* 0x0000000000d0c947 */ /* 0x000fea0003800000 */
[----:B01----:R-:W-:Y:S01]  /*33e0*/  PRMT R86, R41, 0x7632, R86 ;  /* 0x0000763229567816 */ /* 0x003fe20000000056 */
[----:B------:R-:W-:Y:S01]  /*33f0*/  FADD.FTZ R85, R79, -R115 ;  /* 0x800000734f557221 */ /* 0x000fe20000010000 */
[----:B------:R-:W-:Y:S01]  /*3400*/  IMAD.U32 R84, R3, 0x10000, RZ ;  /* 0x0001000003547824 */ /* 0x000fe200078e00ff */
[----:B------:R-:W-:Y:S01]  /*3410*/  PRMT R101, R38, 0x7632, R101 ;  /* 0x0000763226657816 */ /* 0x000fe20000000065 */
[----:B------:R-:W-:Y:S01]  /*3420*/  FADD.FTZ R87, R81, -R115 ;  /* 0x8000007351577221 */ /* 0x000fe20000010000 */
[----:B------:R-:W-:Y:S01]  /*3430*/  SHF.L.U32 R86, R86, 0x10, RZ ;  /* 0x0000001056567819 */ /* 0x000fe200000006ff */
[----:B------:R-:W-:Y:S01]  /*3440*/  FMUL.FTZ R85, R114, R85 ;  /* 0x0000005572557220 */ /* 0x000fe20000410000 */
[----:B------:R-:W-:Y:S01]  /*3450*/  PRMT R117, R42, 0x7632, R117 ;  /* 0x000076322a757816 */ /* 0x000fe20000000075 */
[----:B------:R-:W-:Y:S01]  /*3460*/  IMAD.U32 R116, R37, 0x10000, RZ ;  /* 0x0001000025747824 */ /* 0x000fe200078e00ff */
[----:B------:R-:W-:Y:S01]  /*3470*/  SHF.L.U32 R101, R101, 0x10, RZ ;  /* 0x0000001065657819 */ /* 0x000fe200000006ff */
[----:B------:R-:W-:Y:S01]  /*3480*/  FFMA.FTZ R85, R85, R84, R86 ;  /* 0x0000005455557223 */ /* 0x000fe20000010056 */
[----:B------:R-:W-:Y:S01]  /*3490*/  SHF.L.U32 R117, R117, 0x10, RZ ;  /* 0x0000001075757819 */ /* 0x000fe200000006ff */
[----:B------:R-:W-:Y:S01]  /*34a0*/  FMUL.FTZ R86, R114, R87 ;  /* 0x0000005772567220 */ /* 0x000fe20000410000 */
[----:B------:R-:W-:Y:S01]  /*34b0*/  PRMT R84, R39, 0x7632, R84 ;  /* 0x0000763227547816 */ /* 0x000fe20000000054 */
[----:B------:R-:W-:Y:S01]  /*34c0*/  FADD.FTZ R87, R83, -R115 ;  /* 0x8000007353577221 */ /* 0x000fe20000010000 */
[----:B------:R-:W-:Y:S01]  /*34d0*/  PRMT R100, R43, 0x7632, R100 ;  /* 0x000076322b647816 */ /* 0x000fe20000000064 */
        /* <DEDUP_REMOVED lines=10> */
[----:B------:R-:W-:Y:S02]  /*3580*/  SHF.L.U32 R100, R41, 0x10, RZ ;  /* 0x0000001029647819 */ /* 0x000fe400000006ff */
[----:B------:R-:W-:Y:S01]  /*3590*/  SHF.L.U32 R119, R39, 0x10, RZ ;  /* 0x0000001027777819 */ /* 0x000fe200000006ff */
[----:B------:R-:W-:Y:S01]  /*35a0*/  FFMA.FTZ R84, R84, R101, R117 ;  /* 0x0000006554547223 */ /* 0x000fe20000010075 */
[----:B------:R-:W-:Y:S01]  /*35b0*/  FADD.FTZ R101, R78, -R115 ;  /* 0x800000734e657221 */ /* 0x000fe20000010000 */
[----:B------:R-:W-:-:S03]  /*35c0*/  SHF.L.U32 R121, R43, 0x10, RZ ;  /* 0x000000102b797819 */ /* 0x000fc600000006ff */
[----:B------:R-:W-:-:S04]  /*35d0*/  FMUL.FTZ R101, R114, R101 ;  /* 0x0000006572657220 */ /* 0x000fc80000410000 */
[----:B------:R-:W-:Y:S01]  /*35e0*/  FFMA.FTZ R116, R101, R116, R100 ;  /* 0x0000007465747223 */ /* 0x000fe20000010064 */
[----:B------:R-:W-:Y:S01]  /*35f0*/  FADD.FTZ R101, R80, -R115 ;  /* 0x8000007350657221 */ /* 0x000fe20000010000 */
[----:B------:R-:W-:-:S03]  /*3600*/  SHF.L.U32 R100, R38, 0x10, RZ ;  /* 0x0000001026647819 */ /* 0x000fc600000006ff */
[----:B------:R-:W-:Y:S01]  /*3610*/  FMUL.FTZ R101, R114, R101 ;  /* 0x0000006572657220 */ /* 0x000fe20000410000 */
[----:B------:R-:W-:-:S03]  /*3620*/  F2FP.BF16.F32.PACK_AB R85, R85, R116 ;  /* 0x000000745555723e */ /* 0x000fc600000010ff */
        /* <DEDUP_REMOVED lines=11> */
[----:B------:R-:W-:-:S05]  /*36e0*/  FFMA.FTZ R115, R115, R114, R118 ;  /* 0x0000007273737223 */ /* 0x000fca0000010076 */
[----:B------:R-:W-:Y:S01]  /*36f0*/  F2FP.BF16.F32.PACK_AB R84, R115, R84 ;  /* 0x000000547354723e */ /* 0x000fe200000010ff */
[----:B0-----:R-:W-:-:S05]  /*3700*/  IMAD.WIDE.U32 R100, R113, 0x10, R100 ;  /* 0x0000001071647825 */ /* 0x001fca00078e0064 */
[----:B------:R2:W-:Y:S02]  /*3710*/  STG.E.128 desc[UR12][R100.64], R84 ;  /* 0x0000005464007986 */ /* 0x0005e4000c101d0c */
.L_x_6279:
[----:B------:R-:W-:Y:S05]  /*3720*/  BSYNC.RECONVERGENT B0 ;  /* 0x0000000000007941 */ /* 0x000fea0003800200 */
.L_x_6274:
[----:B------:R-:W-:Y:S02]  /*3730*/  UIADD3 UR18, UPT, UPT, UR18, UR16, URZ ;  /* 0x0000001012127290 */ /* 0x000fe4000fffe0ff */
[----:B------:R-:W-:Y:S02]  /*3740*/  UPLOP3.LUT UP1, UPT, UPT, UPT, UP1, 0x40, 0x4 ;  /* 0x000000000004789c */ /* 0x000fe40003f2e810 */
[----:B------:R-:W-:-:S09]  /*3750*/  UISETP.GE.AND UP0, UPT, UR18, UR17, UPT ;  /* 0x000000111200728c */ /* 0x000fd2000bf06270 */
[----:B------:R-:W-:Y:S05]  /*3760*/  BRA.U !UP0, `(.L_x_6280) ;  /* 0xffffffd108507547 */ /* 0x000fea000b83ffff */
[----:B------:R-:W-:Y:S05]  /*3770*/  EXIT ;  /* 0x000000000000794d */ /* 0x000fea0003800000 */
.L_x_6281:
        /* <DEDUP_REMOVED lines=16> */
.L_x_20785:


//--------------------- .text._ZN10layer_norm13ln_fwd_kernelINS_13Kernel_traitsI13__nv_bfloat16S2_fS2_fjLj3072ELj1ELj1ELj4ELj16ENS_18Kernel_traits_baseILj3072ES2_S2_fS2_fjLj128EEEEELb0ELb1ELb1ELb1EEEvNS_9FwdParamsE --------------------------
	.section	.text._ZN10layer_norm13ln_fwd_kernelINS_13Kernel_traitsI13__nv_bfloat16S2_fS2_fjLj3072ELj1ELj1ELj4ELj16ENS_18Kernel_traits_baseILj3072ES2_S2_fS2_fjLj128EEEEELb0ELb1ELb1ELb1EEEvNS_9FwdParamsE,"ax",@progbits
	.align	128
        .global         _ZN10layer_norm13ln_fwd_kernelINS_13Kernel_traitsI13__nv_bfloat16S2_fS2_fjLj3072ELj1ELj1ELj4ELj16ENS_18Kernel_traits_baseILj3072ES2_S2_fS2_fjLj128EEEEELb0ELb1ELb1ELb1EEEvNS_9FwdParamsE
        .type           _ZN10layer_norm13ln_fwd_kernelINS_13Kernel_traitsI13__nv_bfloat16S2_fS2_fjLj3072ELj1ELj1ELj4ELj16ENS_18Kernel_traits_baseILj3072ES2_S2_fS2_fjLj128EEEEELb0ELb1ELb1ELb1EEEvNS_9FwdParamsE,@function
        .size           _ZN10layer_norm13ln_fwd_kernelINS_13Kernel_traitsI13__nv_bfloat16S2_fS2_fjLj3072ELj1ELj1ELj4ELj16ENS_18Kernel_traits_baseILj3072ES2_S2_fS2_fjLj128EEEEELb0ELb1ELb1ELb1EEEvNS_9FwdParamsE,(.L_x_20786 - _ZN10layer_norm13ln_fwd_kernelINS_13Kernel_traitsI13__nv_bfloat16S2_fS2_fjLj3072ELj1ELj1ELj4ELj16ENS_18Kernel_traits_baseILj3072ES2_S2_fS2_fjLj128EEEEELb0ELb1ELb1ELb1EEEvNS_9FwdParamsE)
        .other          _ZN10layer_norm13ln_fwd_kernelINS_13Kernel_traitsI13__nv_bfloat16S2_fS2_fjLj3072ELj1ELj1ELj4ELj16ENS_18Kernel_traits_baseILj3072ES2_S2_fS2_fjLj128EEEEELb0ELb1ELb1ELb1EEEvNS_9FwdParamsE,@"STO_CUDA_ENTRY STV_DEFAULT"
_ZN10layer_norm13ln_fwd_kernelINS_13Kernel_traitsI13__nv_bfloat16S2_fS2_fjLj3072ELj1ELj1ELj4ELj16ENS_18Kernel_traits_baseILj3072ES2_S2_fS2_fjLj128EEEEELb0ELb1ELb1ELb1EEEvNS_9FwdParamsE:
.text._ZN10layer_norm13ln_fwd_kernelINS_13Kernel_traitsI13__nv_bfloat16S2_fS2_fjLj3072ELj1ELj1ELj4ELj16ENS_18Kernel_traits_baseILj3072ES2_S2_fS2_fjLj128EEEEELb0ELb1ELb1ELb1EEEvNS_9FwdParamsE:
        /* <DEDUP_REMOVED lines=12> */
[----:B------:R0:W4:Y:S01]  /*00c0*/  LDG.E.128 R36, desc[UR12][R4.64+0x1000] ;  /* 0x0010000c04247981 */ /* 0x000122000c1e1d00 */
[----:B--2---:R-:W-:Y:S01]  /*00d0*/  ISETP.NE.U32.AND P0, PT, RZ, UR4, PT ;  /* 0x00000004ff007c0c */ /* 0x004fe2000bf05070 */
[----:B------:R-:W1:Y:S01]  /*00e0*/  S2UR UR7, SR_CTAID.X ;  /* 0x00000000000779c3 */ /* 0x000e620000002500 */
[----:B------:R-:W1:Y:S01]  /*00f0*/  LDCU UR4, c[0x0][0x384] ;  /* 0x00007080ff0477ac */ /* 0x000e620008000800 */
[----:B------:R4:W5:Y:S01]  /*0100*/  LDG.E.128 R32, desc[UR12][R6.64+0x1000] ;  /* 0x0010000c06207981 */ /* 0x000962000c1e1d00 */
[----:B------:R-:W-:-:S13]  /*0110*/  ISETP.NE.AND.EX P0, PT, RZ, UR5, PT, P0 ;  /* 0x00000005ff007c0c */ /* 0x000fda000bf05300 */
[----:B------:R-:W2:Y:S01]  /*0120*/  @P0 LDC.64 R8, c[0x0][0x438] ;  /* 0x00010e00ff080b82 */ /* 0x000ea20000000a00 */
[----:B-1----:R-:W-:-:S06]  /*0130*/  UISETP.GE.AND UP0, UPT, UR7, UR4, UPT ;  /* 0x000000040700728c */ /* 0x002fcc000bf06270 */
[----:B------:R-:W-:Y:S01]  /*0140*/  PLOP3.LUT P1, PT, PT, PT, UP0, 0x80, 0x8 ;  /* 0x000000000008781c */ /* 0x000fe20003f2f008 */
[----:B--2---:R-:W-:-:S05]  /*0150*/  @P0 IMAD.WIDE.U32 R8, R0, 0x10, R8 ;  /* 0x0000001000080825 */ /* 0x004fca00078e0008 */
[----:B------:R-:W5:Y:S04]  /*0160*/  @P0 LDG.E.128 R28, desc[UR12][R8.64] ;  /* 0x0000000c081c0981 */ /* 0x000f68000c1e1d00 */
[----:B------:R-:W5:Y:S04]  /*0170*/  @P0 LDG.E.128 R24, desc[UR12][R8.64+0x800] ;  /* 0x0008000c08180981 */ /* 0x000f68000c1e1d00 */
[----:B------:R1:W5:Y:S01]  /*0180*/  @P0 LDG.E.128 R20, desc[UR12][R8.64+0x1000] ;  /* 0x0010000c08140981 */ /* 0x000362000c1e1d00 */
[----:B---3--:R-:W-:Y:S01]  /*0190*/  @P0 MOV R2, R12 ;  /* 0x0000000c00020202 */ /* 0x008fe20000000f00 */
[----:B0-----:R-:W-:Y:S01]  /*01a0*/  @P0 IMAD.MOV.U32 R5, RZ, RZ, R15 ;  /* 0x000000ffff050224 */ /* 0x001fe200078e000f */
[----:B------:R-:W-:-:S02]  /*01b0*/  @P0 MOV R3, R13 ;  /* 0x0000000d00030202 */ /* 0x000fc40000000f00 */
[----:B------:R-:W-:Y:S02]  /*01c0*/  @P0 MOV R4, R14 ;  /* 0x0000000e00040202 */ /* 0x000fe40000000f00 */
[----:B----4-:R-:W-:Y:S02]  /*01d0*/  @P0 MOV R6, R16 ;  /* 0x0000001000060202 */ /* 0x010fe40000000f00 */
[----:B------:R-:W-:Y:S01]  /*01e0*/  @P0 MOV R7, R17 ;  /* 0x0000001100070202 */ /* 0x000fe20000000f00 */
[----:B------:R-:W-:Y:S01]  /*01f0*/  @!P0 IMAD.MOV.U32 R7, RZ, RZ, R17 ;  /* 0x000000ffff078224 */ /* 0x000fe200078e0011 */
[----:B-1----:R-:W-:Y:S02]  /*0200*/  @P0 MOV R8, R18 ;  /* 0x0000001200080202 */ /* 0x002fe40000000f00 */
[----:B------:R-:W-:Y:S01]  /*0210*/  @P0 MOV R9, R19 ;  /* 0x0000001300090202 */ /* 0x000fe20000000f00 */
[----:B------:R-:W-:Y:S01]  /*0220*/  @!P0 IMAD.MOV.U32 R9, RZ, RZ, R19 ;  /* 0x000000ffff098224 */ /* 0x000fe200078e0013 */
[----:B------:R-:W-:Y:S01]  /*0230*/  @!P0 MOV R2, R12 ;  /* 0x0000000c00028202 */ /* 0x000fe20000000f00 */
[----:B------:R-:W-:Y:S01]  /*0240*/  @P0 IMAD.MOV.U32 R17, RZ, RZ, R43 ;  /* 0x000000ffff110224 */ /* 0x000fe200078e002b */
[----:B------:R-:W-:-:S02]  /*0250*/  @!P0 MOV R3, R13 ;  /* 0x0000000d00038202 */ /* 0x000fc40000000f00 */
[----:B------:R-:W-:Y:S02]  /*0260*/  @!P0 MOV R4, R14 ;  /* 0x0000000e00048202 */ /* 0x000fe40000000f00 */
[----:B------:R-:W-:Y:S01]  /*0270*/  @!P0 MOV R5, R15 ;  /* 0x0000000f00058202 */ /* 0x000fe20000000f00 */
[----:B------:R-:W-:Y:S01]  /*0280*/  @P0 IMAD.MOV.U32 R15, RZ, RZ, R41 ;  /* 0x000000ffff0f0224 */ /* 0x000fe200078e0029 */
[----:B------:R-:W-:Y:S02]  /*0290*/  @!P0 MOV R6, R16 ;  /* 0x0000001000068202 */ /* 0x000fe40000000f00 */
[----:B------:R-:W-:Y:S02]  /*02a0*/  @!P0 MOV R8, R18 ;  /* 0x0000001200088202 */ /* 0x000fe40000000f00 */
[----:B------:R-:W-:Y:S02]  /*02b0*/  @P0 MOV R10, R44 ;  /* 0x0000002c000a0202 */ /* 0x000fe40000000f00 */
[----:B------:R-:W-:-:S02]  /*02c0*/  @P0 MOV R11, R45 ;  /* 0x0000002d000b0202 */ /* 0x000fc40000000f00 */
[----:B------:R-:W-:Y:S02]  /*02d0*/  @P0 MOV R12, R46 ;  /* 0x0000002e000c0202 */ /* 0x000fe40000000f00 */
[----:B------:R-:W-:Y:S02]  /*02e0*/  @P0 MOV R13, R47 ;  /* 0x0000002f000d0202 */ /* 0x000fe40000000f00 */
[----:B------:R-:W-:Y:S02]  /*02f0*/  @P0 MOV R14, R40 ;  /* 0x00000028000e0202 */ /* 0x000fe40000000f00 */
[----:B------:R-:W-:Y:S02]  /*0300*/  @P0 MOV R16, R42 ;  /* 0x0000002a00100202 */ /* 0x000fe40000000f00 */
[----:B------:R-:W-:Y:S02]  /*0310*/  @P0 MOV R18, R36 ;  /* 0x0000002400120202 */ /* 0x000fe40000000f00 */
[----:B------:R-:W-:Y:S01]  /*0320*/  @P0 MOV R19, R37 ;  /* 0x0000002500130202 */ /* 0x000fe20000000f00 */
[----:B------:R-:W-:Y:S01]  /*0330*/  @!P0 IMAD.MOV.U32 R19, RZ, RZ, R37 ;  /* 0x000000ffff138224 */ /* 0x000fe200078e0025 */
        /* <DEDUP_REMOVED lines=8> */
[----:B------:R-:W-:Y:S01]  /*03c0*/  @!P0 MOV R18, R36 ;  /* 0x0000002400128202 */ /* 0x000fe20000000f00 */
[----:B------:R-:W-:Y:S06]  /*03d0*/  @P1 EXIT ;  /* 0x000000000000194d */ /* 0x000fec0003800000 */
[----:B-----5:R-:W-:Y:S02]  /*03e0*/  @P0 MOV R70, R32 ;  /* 0x0000002000460202 */ /* 0x020fe40000000f00 */
[----:B------:R-:W-:Y:S02]  /*03f0*/  @!P0 CS2R R30, SRZ ;  /* 0x00000000001e8805 */ /* 0x000fe4000001ff00 */
[----:B------:R-:W-:Y:S02]  /*0400*/  @P0 MOV R73, R35 ;  /* 0x0000002300490202 */ /* 0x000fe40000000f00 */
[----:B------:R-:W-:Y:S02]  /*0410*/  @!P0 CS2R R28, SRZ ;  /* 0x00000000001c8805 */ /* 0x000fe4000001ff00 */
[----:B------:R-:W-:Y:S02]  /*0420*/  @!P0 CS2R R26, SRZ ;  /* 0x00000000001a8805 */ /* 0x000fe4000001ff00 */
[----:B------:R-:W-:-:S02]  /*0430*/  @!P0 CS2R R24, SRZ ;  /* 0x0000000000188805 */ /* 0x000fc4000001ff00 */
[----:B------:R-:W-:Y:S02]  /*0440*/  @!P0 CS2R R22, SRZ ;  /* 0x0000000000168805 */ /* 0x000fe4000001ff00 */
[----:B------:R-:W-:Y:S02]  /*0450*/  @!P0 CS2R R20, SRZ ;  /* 0x0000000000148805 */ /* 0x000fe4000001ff00 */
[----:B------:R-:W-:Y:S01]  /*0460*/  @P0 MOV R68, R38 ;  /* 0x0000002600440202 */ /* 0x000fe20000000f00 */
[----:B------:R-:W-:Y:S01]  /*0470*/  @!P0 IMAD.MOV.U32 R70, RZ, RZ, R32 ;  /* 0x000000ffff468224 */ /* 0x000fe200078e0020 */
[----:B------:R-:W-:Y:S01]  /*0480*/  @P0 MOV R69, R39 ;  /* 0x0000002700450202 */ /* 0x000fe20000000f00 */
[----:B------:R-:W-:Y:S01]  /*0490*/  @!P0 IMAD.MOV.U32 R73, RZ, RZ, R35 ;  /* 0x000000ffff498224 */ /* 0x000fe200078e0023 */
[----:B------:R-:W-:Y:S01]  /*04a0*/  @P0 MOV R71, R33 ;  /* 0x0000002100470202 */ /* 0x000fe20000000f00 */
[----:B------:R-:W-:Y:S01]  /*04b0*/  UPLOP3.LUT UP0, UPT, UPT, UPT, UPT, 0x40, 0x4 ;  /* 0x000000000004789c */ /* 0x000fe20003f0e870 */
[----:B------:R-:W-:Y:S01]  /*04c0*/  @P0 MOV R72, R34 ;  /* 0x0000002200480202 */ /* 0x000fe20000000f00 */
[----:B------:R-:W0:Y:S01]  /*04d0*/  LDCU UR26, c[0x0][0x40c] ;  /* 0x00008180ff1a77ac */ /* 0x000e220008000800 */
[----:B------:R-:W-:-:S02]  /*04e0*/  @!P0 MOV R68, R38 ;  /* 0x0000002600448202 */ /* 0x000fc40000000f00 */
[----:B------:R-:W-:Y:S01]  /*04f0*/  @!P0 MOV R69, R39 ;  /* 0x0000002700458202 */ /* 0x000fe20000000f00 */
[----:B------:R-:W1:Y:S01]  /*0500*/  LDCU UR20, c[0x0][0x388] ;  /* 0x00007100ff1477ac */ /* 0x000e620008000800 */
[----:B------:R-:W-:Y:S02]  /*0510*/  @!P0 MOV R71, R33 ;  /* 0x0000002100478202 */ /* 0x000fe40000000f00 */
[----:B------:R-:W-:Y:S01]  /*0520*/  @!P0 MOV R72, R34 ;  /* 0x0000002200488202 */ /* 0x000fe20000000f00 */
[----:B------:R-:W2:Y:S01]  /*0530*/  LDCU.U8 UR21, c[0x0][0x410] ;  /* 0x00008200ff1577ac */ /* 0x000ea20008000000 */
[----:B------:R-:W-:Y:S02]  /*0540*/  PRMT R74, R5, 0x7632, R74 ;  /* 0x00007632054a7816 */ /* 0x000fe4000000004a */
[----:B------:R-:W-:Y:S01]  /*0550*/  PRMT R75, R4, 0x7632, R75 ;  /* 0x00007632044b7816 */ /* 0x000fe2000000004b */
[----:B------:R-:W3:Y:S01]  /*0560*/  LDCU UR24, c[0x0][0x400] ;  /* 0x00008000ff1877ac */ /* 0x000ee20008000800 */
[----:B------:R-:W-:-:S02]  /*0570*/  PRMT R76, R3, 0x7632, R76 ;  /* 0x00007632034c7816 */ /* 0x000fc4000000004c */
[----:B------:R-:W-:Y:S01]  /*0580*/  PRMT R77, R2, 0x7632, R77 ;  /* 0x00007632024d7816 */ /* 0x000fe2000000004d */
[----:B------:R-:W4:Y:S01]  /*0590*/  LDCU.128 UR8, c[0x0][0x3f0] ;  /* 0x00007e00ff0877ac */ /* 0x000f220008000c00 */
[----:B------:R-:W-:Y:S02]  /*05a0*/  PRMT R78, R9, 0x7632, R78 ;  /* 0x00007632094e7816 */ /* 0x000fe4000000004e */
[----:B------:R-:W-:Y:S01]  /*05b0*/  PRMT R79, R8, 0x7632, R79 ;  /* 0x00007632084f7816 */ /* 0x000fe2000000004f */
[----:B------:R-:W0:Y:S01]  /*05c0*/  LDCU.64 UR14, c[0x0][0x3a0] ;  /* 0x00007400ff0e77ac */ /* 0x000e220008000a00 */
[----:B------:R-:W-:Y:S02]  /*05d0*/  PRMT R80, R7, 0x7632, R80 ;  /* 0x0000763207507816 */ /* 0x000fe40000000050 */
        /* <DEDUP_REMOVED lines=30> */
.L_x_6293:
[----:B------:R-:W-:-:S06]  /*07c0*/  UIMAD.WIDE UR4, UR7, 0x4, UR8 ;  /* 0x00000004070478a5 */ /* 0x000fcc000f8e0208 */
[----:B0-----:R-:W-:Y:S02]  /*07d0*/  MOV R44, UR4 ;  /* 0x00000004002c7c02 */ /* 0x001fe40008000f00 */
[----:B------:R-:W-:-:S05]  /*07e0*/  MOV R45, UR5 ;  /* 0x00000005002d7c02 */ /* 0x000fca0008000f00 */
[----:B------:R0:W2:Y:S01]  /*07f0*/  LDG.E R44, desc[UR12][R44.64] ;  /* 0x0000000c2c2c7981 */ /* 0x0000a2000c1e1900 */
[----:B------:R-:W-:Y:S01]  /*0800*/  HFMA2 R62, -RZ, RZ, 0, 0 ;  /* 0x00000000ff3e7431 */ /* 0x000fe200000001ff */
[----:B------:R-:W-:-:S06]  /*0810*/  UIMAD.WIDE UR18, UR7, 0x4, UR10 ;  /* 0x00000004071278a5 */ /* 0x000fcc000f8e020a */
        /* <DEDUP_REMOVED lines=12> */
[----:B------:R-:W-:Y:S02]  /*08e0*/  @P1 LEA.HI.SX32 R62, R47, R0, 0x1d ;  /* 0x000000002f3e1211 */ /* 0x000fe400078feaff */
[----:B------:R-:W-:-:S05]  /*08f0*/  MOV R47, 0x10 ;  /* 0x00000010002f7802 */ /* 0x000fca0000000f00 */
        /* <DEDUP_REMOVED lines=11> */
[----:B------:R-:W-:Y:S02]  /*09b0*/  PRMT R48, R34, 0x7632, R48 ;  /* 0x0000763222307816 */ /* 0x000fe40000000030 */
[----:B------:R-:W-:Y:S02]  /*09c0*/  PRMT R46, R33, 0x7632, R46 ;  /* 0x00007632212e7816 */ /* 0x000fe4000000002e */
[----:B------:R-:W-:Y:S01]  /*09d0*/  PRMT R47, R32, 0x7632, R47 ;  /* 0x00007632202f7816 */ /* 0x000fe2000000002f */
[----:B-1----:R-:W-:Y:S06]  /*09e0*/  @!P0 BRA `(.L_x_6282) ;  /* 0x0000000000d88947 */ /* 0x002fec0003800000 */
[----:B------:R-:W0:Y:S02]  /*09f0*/  LDC.64 R44, c[0x0][0x3a0] ;  /* 0x0000e800ff2c7b82 */ /* 0x000e240000000a00 */
[----:B0-----:R-:W-:-:S05]  /*0a00*/  IMAD.WIDE.U32 R44, R63, 0x20, R44 ;  /* 0x000000203f2c7825 */ /* 0x001fca00078e002c */
[----:B------:R-:W2:Y:S04]  /*0a10*/  LDG.E.128 R36, desc[UR12][R44.64] ;  /* 0x0000000c2c247981 */ /* 0x000ea8000c1e1d00 */
[----:B------:R0:W3:Y:S01]  /*0a20*/  LDG.E.128 R40, desc[UR12][R44.64+0x10] ;  /* 0x0000100c2c287981 */ /* 0x0000e2000c1e1d00 */
[----:B------:R-:W-:-:S13]  /*0a30*/  ISETP.LT.AND P2, PT, RZ, UR25, PT ;  /* 0x00000019ff007c0c */ /* 0x000fda000bf41270 */
[----:B------:R-:W1:Y:S01]  /*0a40*/  @P2 LDC R50, c[0x0][0x40c] ;  /* 0x00010300ff322b82 */ /* 0x000e620000000800 */
[----:B------:R-:W-:Y:S01]  /*0a50*/  @P2 SHF.L.U32 R49, R32, 0x10, RZ ;  /* 0x0000001020312819 */ /* 0x000fe200000006ff */
[----:B------:R-:W-:Y:S01]  /*0a60*/  @P2 IMAD.U32 R46, R46, 0x10000, RZ ;  /* 0x000100002e2e2824 */ /* 0x000fe200078e00ff */
[----:B------:R-:W-:Y:S01]  /*0a70*/  @P2 SHF.L.U32 R47, R47, 0x10, RZ ;  /* 0x000000102f2f2819 */ /* 0x000fe200000006ff */
[----:B------:R-:W-:Y:S01]  /*0a80*/  @P2 IMAD.U32 R60, R9, 0x10000, RZ ;  /* 0x00010000093c2824 */ /* 0x000fe200078e00ff */
[----:B------:R-:W-:Y:S02]  /*0a90*/  @P2 SHF.L.U32 R55, R35, 0x10, RZ ;  /* 0x0000001023372819 */ /* 0x000fe400000006ff */
[----:B0-----:R-:W-:Y:S01]  /*0aa0*/  @P2 SHF.L.U32 R44, R33, 0x10, RZ ;  /* 0x00000010212c2819 */ /* 0x001fe200000006ff */
[----:B------:R-:W0:Y:S01]  /*0ab0*/  @P2 LDC R54, c[0x0][0x40c] ;  /* 0x00010300ff362b82 */ /* 0x000e220000000800 */
[----:B------:R-:W-:-:S07]  /*0ac0*/  @P2 SHF.L.U32 R59, R79, 0x10, RZ ;  /* 0x000000104f3b2819 */ /* 0x000fce00000006ff */
[----:B------:R-:W4:Y:S08]  /*0ad0*/  @P2 LDC R53, c[0x0][0x40c] ;  /* 0x00010300ff352b82 */ /* 0x000f300000000800 */
[----:B------:R-:W5:Y:S01]  /*0ae0*/  @P2 LDC R58, c[0x0][0x40c] ;  /* 0x00010300ff3a2b82 */ /* 0x000f620000000800 */
[----:B-1----:R-:W-:-:S07]  /*0af0*/  @P2 FMUL.FTZ R49, R49, R50 ;  /* 0x0000003231312220 */ /* 0x002fce0000410000 */
[----:B------:R-:W1:Y:S01]  /*0b00*/  @P2 LDC R56, c[0x0][0x40c] ;  /* 0x00010300ff382b82 */ /* 0x000e620000000800 */
[----:B0-----:R-:W-:Y:S01]  /*0b10*/  @P2 FMUL.FTZ R50, R47, R54 ;  /* 0x000000362f322220 */ /* 0x001fe20000410000 */
[----:B------:R-:W-:-:S06]  /*0b20*/  @P2 SHF.L.U32 R47, R81, 0x10, RZ ;  /* 0x00000010512f2819 */ /* 0x000fcc00000006ff */
[----:B------:R-:W0:Y:S01]  /*0b30*/  @P2 LDC R51, c[0x0][0x40c] ;  /* 0x00010300ff332b82 */ /* 0x000e220000000800 */
[----:B----4-:R-:W-:Y:S01]  /*0b40*/  @P2 FMUL.FTZ R54, R46, R53 ;  /* 0x000000352e362220 */ /* 0x010fe20000410000 */
[----:B------:R-:W-:Y:S02]  /*0b50*/  @P2 SHF.L.U32 R53, R48, 0x10, RZ ;  /* 0x0000001030352819 */ /* 0x000fe400000006ff */
[----:B------:R-:W-:Y:S02]  /*0b60*/  @P2 SHF.L.U32 R48, R34, 0x10, RZ ;  /* 0x0000001022302819 */ /* 0x000fe400000006ff */
[----:B------:R-:W-:Y:S02]  /*0b70*/  @P2 SHF.L.U32 R46, R6, 0x10, RZ ;  /* 0x00000010062e2819 */ /* 0x000fe400000006ff */
[----:B------:R-:W4:Y:S01]  /*0b80*/  @P2 LDC R57, c[0x0][0x40c] ;  /* 0x00010300ff392b82 */ /* 0x000f220000000800 */
[----:B-----5:R-:W-:Y:S01]  /*0b90*/  @P2 FMUL.FTZ R58, R53, R58 ;  /* 0x0000003a353a2220 */ /* 0x020fe20000410000 */
[----:B------:R-:W-:Y:S01]  /*0ba0*/  @P2 SHF.L.U32 R53, R7, 0x10, RZ ;  /* 0x0000001007352819 */ /* 0x000fe200000006ff */
[----:B-1----:R-:W-:Y:S01]  /*0bb0*/  @P2 FMUL.FTZ R61, R55, R56 ;  /* 0x00000038373d2220 */ /* 0x002fe20000410000 */
[----:B------:R-:W-:-:S02]  /*0bc0*/  @P2 SHF.L.U32 R55, R80, 0x10, RZ ;  /* 0x0000001050372819 */ /* 0x000fc400000006ff */
[----:B------:R-:W-:Y:S01]  /*0bd0*/  @P2 SHF.L.U32 R56, R8, 0x10, RZ ;  /* 0x0000001008382819 */ /* 0x000fe200000006ff */
[----:B0-----:R-:W-:Y:S01]  /*0be0*/  @P2 FMUL.FTZ R51, R44, R51 ;  /* 0x000000332c332220 */ /* 0x001fe20000410000 */
[----:B----4-:R-:W-:Y:S01]  /*0bf0*/  @P2 FMUL.FTZ R57, R48, R57 ;  /* 0x0000003930392220 */ /* 0x010fe20000410000 */
[--C-:B--2---:R-:W-:Y:S01]  /*0c00*/  @!P2 IMAD.MOV.U32 R44, RZ, RZ, R36.reuse ;  /* 0x000000ffff2ca224 */ /* 0x104fe200078e0024 */
[----:B------:R-:W-:Y:S01]  /*0c10*/  MOV R45, R37 ;  /* 0x00000025002d7202 */ /* 0x000fe20000000f00 */
[----:B------:R-:W-:Y:S01]  /*0c20*/  @P2 FFMA.FTZ R44, R49, R46, R36 ;  /* 0x0000002e312c2223 */ /* 0x000fe20000010024 */
[----:B------:R-:W-:Y:S01]  /*0c30*/  @P2 FFMA.FTZ R45, R50, R47, R37 ;  /* 0x0000002f322d2223 */ /* 0x000fe20000010025 */
[----:B------:R-:W-:Y:S01]  /*0c40*/  MOV R46, R38 ;  /* 0x00000026002e7202 */ /* 0x000fe20000000f00 */
[----:B------:R-:W-:Y:S01]  /*0c50*/  @P2 FFMA.FTZ R46, R51, R53, R38 ;  /* 0x00000035332e2223 */ /* 0x000fe20000010026 */
[----:B------:R-:W-:Y:S01]  /*0c60*/  MOV R47, R39 ;  /* 0x00000027002f7202 */ /* 0x000fe20000000f00 */
[----:B------:R-:W-:Y:S01]  /*0c70*/  @P2 FFMA.FTZ R47, R54, R55, R39 ;  /* 0x00000037362f2223 */ /* 0x000fe20000010027 */
[----:B---3--:R-:W-:Y:S01]  /*0c80*/  MOV R48, R40 ;  /* 0x0000002800307202 */ /* 0x008fe20000000f00 */
[----:B------:R-:W-:Y:S01]  /*0c90*/  @P2 FFMA.FTZ R48, R57, R56, R40 ;  /* 0x0000003839302223 */ /* 0x000fe20000010028 */
[----:B------:R-:W-:Y:S01]  /*0ca0*/  MOV R49, R41 ;  /* 0x0000002900317202 */ /* 0x000fe20000000f00 */
[----:B------:R-:W-:Y:S01]  /*0cb0*/  @P2 FFMA.FTZ R49, R58, R59, R41 ;  /* 0x0000003b3a312223 */ /* 0x000fe20000010029 */
[----:B------:R-:W-:Y:S01]  /*0cc0*/  MOV R50, R42 ;  /* 0x0000002a00327202 */ /* 0x000fe20000000f00 */
[----:B------:R-:W-:Y:S01]  /*0cd0*/  @P2 FFMA.FTZ R50, R61, R60, R42 ;  /* 0x0000003c3d322223 */ /* 0x000fe2000001002a */
[----:B------:R-:W-:Y:S01]  /*0ce0*/  IMAD.MOV.U32 R51, RZ, RZ, R43 ;  /* 0x000000ffff337224 */ /* 0x000fe200078e002b */
[----:B------:R-:W-:Y:S06]  /*0cf0*/  @!P2 BRA `(.L_x_6283) ;  /* 0x0000000000c8a947 */ /* 0x000fec0003800000 */
[----:B------:R-:W-:Y:S02]  /*0d00*/  SHF.L.U32 R52, R52, 0x10, RZ ;  /* 0x0000001034347819 */ /* 0x000fe400000006ff */
[----:B------:R-:W-:-:S03]  /*0d10*/  SHF.L.U32 R51, R78, 0x10, RZ ;  /* 0x000000104e337819 */ /* 0x000fc600000006ff */
[----:B------:R-:W-:-:S04]  /*0d20*/  FMUL.FTZ R52, R52, UR26 ;  /* 0x0000001a34347c20 */ /* 0x000fc80008410000 */
[----:B------:R-:W-:Y:S01]  /*0d30*/  FFMA.FTZ R51, R52, R51, R43 ;  /* 0x0000003334337223 */ /* 0x000fe2000001002b */
[----:B------:R-:W-:Y:S06]  /*0d40*/  BRA `(.L_x_6283) ;  /* 0x0000000000b47947 */ /* 0x000fec0003800000 */
.L_x_6282:
[----:B------:R-:W0:Y:S01]  /*0d50*/  @UP1 LDCU UR4, c[0x0][0x40c] ;  /* 0x00008180ff0417ac */ /* 0x000e220008000800 */
[----:B------:R-:W-:Y:S01]  /*0d60*/  @P1 SHF.L.U32 R45, R32, 0x10, RZ ;  /* 0x00000010202d1819 */ /* 0x000fe200000006ff */
[----:B------:R-:W-:Y:S01]  /*0d70*/  @P1 IMAD.U32 R53, R46, 0x10000, RZ ;  /* 0x000100002e351824 */ /* 0x000fe200078e00ff */
[----:B------:R-:W-:Y:S01]  /*0d80*/  @P1 SHF.L.U32 R47, R47, 0x10, RZ ;  /* 0x000000102f2f1819 */ /* 0x000fe200000006ff */
[----:B------:R-:W1:Y:S01]  /*0d90*/  @UP1 LDCU UR5, c[0x0][0x40c] ;  /* 0x00008180ff0517ac */ /* 0x000e620008000800 */
[----:B------:R-:W-:Y:S01]  /*0da0*/  @P1 SHF.L.U32 R51, R33, 0x10, RZ ;  /* 0x0000001021331819 */ /* 0x000fe200000006ff */
[----:B------:R-:W-:Y:S01]  /*0db0*/  @P1 IMAD.U32 R58, R52, 0x10000, RZ ;  /* 0x00010000343a1824 */ /* 0x000fe200078e00ff */
[----:B------:R-:W-:Y:S01]  /*0dc0*/  @P1 SHF.L.U32 R54, R7, 0x10, RZ ;  /* 0x0000001007361819 */ /* 0x000fe200000006ff */
[----:B------:R-:W2:Y:S01]  /*0dd0*/  @UP1 LDCU UR18, c[0x0][0x40c] ;  /* 0x00008180ff1217ac */ /* 0x000ea20008000800 */
[----:B------:R-:W-:Y:S02]  /*0de0*/  @P1 SHF.L.U32 R56, R80, 0x10, RZ ;  /* 0x0000001050381819 */ /* 0x000fe400000006ff */
[----:B------:R-:W-:Y:S01]  /*0df0*/  @P1 SHF.L.U32 R50, R6, 0x10, RZ ;  /* 0x0000001006321819 */ /* 0x000fe200000006ff */
[----:B------:R-:W3:Y:S01]  /*0e00*/  @UP1 LDCU UR19, c[0x0][0x40c] ;  /* 0x00008180ff1317ac */ /* 0x000ee20008000800 */
[----:B------:R-:W-:-:S02]  /*0e10*/  MOV R44, RZ ;  /* 0x000000ff002c7202 */ /* 0x000fc40000000f00 */
[----:B------:R-:W-:Y:S01]  /*0e20*/  @P1 SHF.L.U32 R52, R34, 0x10, RZ ;  /* 0x0000001022341819 */ /* 0x000fe200000006ff */
[----:B------:R-:W4:Y:S01]  /*0e30*/  @UP1 LDCU UR22, c[0x0][0x40c] ;  /* 0x00008180ff1617ac */ /* 0x000f220008000800 */
[----:B------:R-:W-:Y:S01]  /*0e40*/  @P1 SHF.L.U32 R55, R79, 0x10, RZ ;  /* 0x000000104f371819 */ /* 0x000fe200000006ff */
[----:B0-----:R-:W-:Y:S01]  /*0e50*/  @P1 FMUL.FTZ R45, R45, UR4 ;  /* 0x000000042d2d1c20 */ /* 0x001fe20008410000 */
[----:B------:R-:W-:Y:S01]  /*0e60*/  @P1 SHF.L.U32 R57, R9, 0x10, RZ ;  /* 0x0000001009391819 */ /* 0x000fe200000006ff */
[----:B------:R-:W0:Y:S01]  /*0e70*/  @UP1 LDCU UR4, c[0x0][0x40c] ;  /* 0x00008180ff0417ac */ /* 0x000e220008000800 */
[----:B------:R-:W-:Y:S01]  /*0e80*/  @P1 SHF.L.U32 R59, R78, 0x10, RZ ;  /* 0x000000104e3b1819 */ /* 0x000fe200000006ff */
[----:B-1----:R-:W-:Y:S01]  /*0e90*/  @P1 FMUL.FTZ R49, R47, UR5 ;  /* 0x000000052f311c20 */ /* 0x002fe20008410000 */
[----:B------:R-:W-:Y:S01]  /*0ea0*/  CS2R R46, SRZ ;  /* 0x00000000002e7805 */ /* 0x000fe2000001ff00 */
[----:B------:R-:W1:Y:S01]  /*0eb0*/  @UP1 LDCU UR23, c[0x0][0x40c] ;  /* 0x00008180ff1717ac */ /* 0x000e620008000800 */
[----:B------:R-:W-:Y:S01]  /*0ec0*/  @P1 FMUL.FTZ R44, R45, R50 ;  /* 0x000000322d2c1220 */ /* 0x000fe20000410000 */
[----:B--2---:R-:W-:Y:S01]  /*0ed0*/  @P1 FMUL.FTZ R51, R51, UR18 ;  /* 0x0000001233331c20 */ /* 0x004fe20008410000 */
[----:B------:R-:W-:Y:S01]  /*0ee0*/  @P1 SHF.L.U32 R50, R81, 0x10, RZ ;  /* 0x0000001051321819 */ /* 0x000fe200000006ff */
[----:B------:R-:W2:Y:S01]  /*0ef0*/  @UP1 LDCU UR5, c[0x0][0x40c] ;  /* 0x00008180ff0517ac */ /* 0x000ea20008000800 */
[----:B------:R-:W-:Y:S01]  /*0f00*/  MOV R45, RZ ;  /* 0x000000ff002d7202 */ /* 0x000fe20000000f00 */
[----:B---3--:R-:W-:Y:S01]  /*0f10*/  @P1 FMUL.FTZ R53, R53, UR19 ;  /* 0x0000001335351c20 */ /* 0x008fe20008410000 */
[----:B------:R-:W-:Y:S01]  /*0f20*/  @P1 FMUL.FTZ R46, R51, R54 ;  /* 0x00000036332e1220 */ /* 0x000fe20000410000 */
[----:B------:R-:W-:Y:S01]  /*0f30*/  @P1 SHF.L.U32 R54, R48, 0x10, RZ ;  /* 0x0000001030361819 */ /* 0x000fe200000006ff */
[----:B------:R-:W-:Y:S01]  /*0f40*/  @P1 FMUL.FTZ R45, R49, R50 ;  /* 0x00000032312d1220 */ /* 0x000fe20000410000 */
[----:B------:R-:W-:Y:S01]  /*0f50*/  @P1 FMUL.FTZ R47, R53, R56 ;  /* 0x00000038352f1220 */ /* 0x000fe20000410000 */
[----:B------:R-:W-:Y:S01]  /*0f60*/  @P1 SHF.L.U32 R56, R35, 0x10, RZ ;  /* 0x0000001023381819 */ /* 0x000fe200000006ff */
[----:B----4-:R-:W-:Y:S01]  /*0f70*/  @P1 FMUL.FTZ R52, R52, UR22 ;  /* 0x0000001634341c20 */ /* 0x010fe20008410000 */
[----:B------:R-:W-:Y:S01]  /*0f80*/  @P1 SHF.L.U32 R53, R8, 0x10, RZ ;  /* 0x0000001008351819 */ /* 0x000fe200000006ff */
[----:B0-----:R-:W-:Y:S01]  /*0f90*/  @P1 FMUL.FTZ R54, R54, UR4 ;  /* 0x0000000436361c20 */ /* 0x001fe20008410000 */
[----:B------:R-:W-:-:S02]  /*0fa0*/  CS2R R48, SRZ ;  /* 0x0000000000307805 */ /* 0x000fc4000001ff00 */
[----:B------:R-:W-:Y:S01]  /*0fb0*/  CS2R R50, SRZ ;  /* 0x0000000000327805 */ /* 0x000fe2000001ff00 */
[----:B-1----:R-:W-:Y:S01]  /*0fc0*/  @P1 FMUL.FTZ R56, R56, UR23 ;  /* 0x0000001738381c20 */ /* 0x002fe20008410000 */
[----:B------:R-:W-:Y:S01]  /*0fd0*/  @P1 FMUL.FTZ R48, R52, R53 ;  /* 0x0000003534301220 */ /* 0x000fe20000410000 */
[----:B------:R-:W-:Y:S01]  /*0fe0*/  @P1 FMUL.FTZ R49, R54, R55 ;  /* 0x0000003736311220 */ /* 0x000fe20000410000 */
[----:B--2---:R-:W-:Y:S01]  /*0ff0*/  @P1 FMUL.FTZ R58, R58, UR5 ;  /* 0x000000053a3a1c20 */ /* 0x004fe20008410000 */
[----:B------:R-:W-:-:S03]  /*1000*/  @P1 FMUL.FTZ R50, R56, R57 ;  /* 0x0000003938321220 */ /* 0x000fc60000410000 */
[----:B------:R-:W-:-:S07]  /*1010*/  @P1 FMUL.FTZ R51, R58, R59 ;  /* 0x0000003b3a331220 */ /* 0x000fce0000410000 */
.L_x_6283:
[----:B------:R-:W0:Y:S01]  /*1020*/  LDC.64 R112, c[0x0][0x3a8] ;  /* 0x0000ea00ff707b82 */ /* 0x000e220000000a00 */
[----:B------:R-:W1:Y:S01]  /*1030*/  @UP1 LDCU.64 UR4, c[0x0][0x390] ;  /* 0x00007200ff0417ac */ /* 0x000e620008000a00 */
[----:B------:R-:W-:Y:S01]  /*1040*/  HFMA2 R55, -RZ, RZ, 0, 9.5367431640625e-07 ;  /* 0x00000010ff377431 */ /* 0x000fe200000001ff */
[----:B------:R-:W-:Y:S01]  /*1050*/  @P0 IADD3 R59, PT, PT, R63, 0x80, RZ ;  /* 0x000000803f3b0810 */ /* 0x000fe20007ffe0ff */
[----:B------:R-:W-:-:S04]  /*1060*/  @P1 VIADD R54, R62, 0x80 ;  /* 0x000000803e361836 */ /* 0x000fc80000000000 */
[----:B------:R-:W2:Y:S01]  /*1070*/  @P0 LDC.64 R52, c[0x0][0x3a0] ;  /* 0x0000e800ff340b82 */ /* 0x000ea20000000a00 */
[----:B-1----:R-:W-:-:S04]  /*1080*/  @P1 IMAD.WIDE.U32 R54, R54, R55, UR4 ;  /* 0x0000000436361e25 */ /* 0x002fc8000f8e0037 */
[----:B0-----:R-:W-:-:S05]  /*1090*/  IMAD.WIDE.U32 R56, R63, 0x20, R112 ;  /* 0x000000203f387825 */ /* 0x001fca00078e0070 */
[----:B------:R0:W-:Y:S01]  /*10a0*/  STG.E.128 desc[UR12][R56.64], R44 ;  /* 0x0000002c38007986 */ /* 0x0001e2000c101d0c */
[----:B--2---:R-:W-:-:S03]  /*10b0*/  @P0 IMAD.WIDE.U32 R52, R59, 0x20, R52 ;  /* 0x000000203b340825 */ /* 0x004fc600078e0034 */
[----:B------:R0:W-:Y:S04]  /*10c0*/  STG.E.128 desc[UR12][R56.64+0x10], R48 ;  /* 0x0000103038007986 */ /* 0x0001e8000c101d0c */
[----:B------:R0:W5:Y:S04]  /*10d0*/  @P1 LDG.E.128 R32, desc[UR12][R54.64] ;  /* 0x0000000c36201981 */ /* 0x000168000c1e1d00 */
[----:B------:R0:W5:Y:S04]  /*10e0*/  @P0 LDG.E.128 R36, desc[UR12][R52.64] ;  /* 0x0000000c34240981 */ /* 0x000168000c1e1d00 */
[----:B------:R0:W5:Y:S01]  /*10f0*/  @P0 LDG.E.128 R40, desc[UR12][R52.64+0x10] ;  /* 0x0000100c34280981 */ /* 0x000162000c1e1d00 */
[----:B------:R-:W-:Y:S05]  /*1100*/  @!P0 BRA `(.L_x_6284) ;  /* 0x0000000000d88947 */ /* 0x000fea0003800000 */
[----:B------:R-:W-:-:S13]  /*1110*/  ISETP.LT.AND P2, PT, RZ, UR25, PT ;  /* 0x00000019ff007c0c */ /* 0x000fda000bf41270 */
[----:B0-----:R-:W0:Y:S01]  /*1120*/  @P2 LDC R55, c[0x0][0x40c] ;  /* 0x00010300ff372b82 */ /* 0x001e220000000800 */
[C---:B-----5:R-:W-:Y:S02]  /*1130*/  @P2 SHF.L.U32 R54, R32.reuse, 0x10, RZ ;  /* 0x0000001020362819 */ /* 0x060fe400000006ff */
[----:B------:R-:W-:Y:S02]  /*1140*/  @P2 PRMT R52, R32, 0x7632, R52 ;  /* 0x0000763220342816 */ /* 0x000fe40000000034 */
[C---:B------:R-:W-:Y:S02]  /*1150*/  @P2 SHF.L.U32 R58, R33.reuse, 0x10, RZ ;  /* 0x00000010213a2819 */ /* 0x040fe400000006ff */
[----:B------:R-:W-:Y:S01]  /*1160*/  @P2 PRMT R53, R33, 0x7632, R53 ;  /* 0x0000763221352816 */ /* 0x000fe20000000035 */
[----:B------:R-:W1:Y:S01]  /*1170*/  @P2 LDC R59, c[0x0][0x40c] ;  /* 0x00010300ff3b2b82 */ /* 0x000e620000000800 */
[----:B------:R-:W-:Y:S02]  /*1180*/  @P2 SHF.L.U32 R52, R52, 0x10, RZ ;  /* 0x0000001034342819 */ /* 0x000fe400000006ff */
[----:B------:R-:W-:-:S02]  /*1190*/  @P2 SHF.L.U32 R64, R34, 0x10, RZ ;  /* 0x0000001022402819 */ /* 0x000fc400000006ff */
[----:B------:R-:W-:Y:S02]  /*11a0*/  @P2 SHF.L.U32 R53, R53, 0x10, RZ ;  /* 0x0000001035352819 */ /* 0x000fe400000006ff */
[----:B------:R-:W-:Y:S01]  /*11b0*/  @P2 SHF.L.U32 R66, R35, 0x10, RZ ;  /* 0x0000001023422819 */ /* 0x000fe200000006ff */
[----:B------:R-:W2:Y:S08]  /*11c0*/  @P2 LDC R57, c[0x0][0x40c] ;  /* 0x00010300ff392b82 */ /* 0x000eb00000000800 */
[----:B------:R-:W3:Y:S01]  /*11d0*/  @P2 LDC R67, c[0x0][0x40c] ;  /* 0x00010300ff432b82 */ /* 0x000ee20000000800 */
[----:B0-----:R-:W-:Y:S01]  /*11e0*/  @P2 FMUL.FTZ R61, R54, R55 ;  /* 0x00000037363d2220 */ /* 0x001fe20000410000 */
[----:B------:R-:W-:-:S02]  /*11f0*/  @P2 PRMT R55, R34, 0x7632, R55 ;  /* 0x0000763222372816 */ /* 0x000fc40000000037 */
[----:B------:R-:W-:-:S04]  /*1200*/  MOV R54, R38 ;  /* 0x0000002600367202 */ /* 0x000fc80000000f00 */
[----:B------:R-:W0:Y:S01]  /*1210*/  @P2 LDC R60, c[0x0][0x40c] ;  /* 0x00010300ff3c2b82 */ /* 0x000e220000000800 */
[----:B-1----:R-:W-:Y:S01]  /*1220*/  @P2 FMUL.FTZ R65, R58, R59 ;  /* 0x0000003b3a412220 */ /* 0x002fe20000410000 */
[----:B------:R-:W-:Y:S01]  /*1230*/  @P2 SHF.L.U32 R58, R55, 0x10, RZ ;  /* 0x00000010373a2819 */ /* 0x000fe200000006ff */
[----:B------:R-:W-:Y:S01]  /*1240*/  @P2 IMAD.U32 R59, R15, 0x10000, RZ ;  /* 0x000100000f3b2824 */ /* 0x000fe200078e00ff */
[----:B------:R-:W-:-:S03]  /*1250*/  @P2 SHF.L.U32 R55, R14, 0x10, RZ ;  /* 0x000000100e372819 */ /* 0x000fc600000006ff */
[----:B------:R-:W-:Y:S01]  /*1260*/  @P2 FFMA.FTZ R54, R65, R59, R38 ;  /* 0x0000003b41362223 */ /* 0x000fe20000010026 */
[----:B------:R-:W1:Y:S01]  /*1270*/  @P2 LDC R115, c[0x0][0x40c] ;  /* 0x00010300ff732b82 */ /* 0x000e620000000800 */
[----:B--2---:R-:W-:Y:S01]  /*1280*/  @P2 FMUL.FTZ R56, R52, R57 ;  /* 0x0000003934382220 */ /* 0x004fe20000410000 */
[----:B------:R-:W-:Y:S01]  /*1290*/  @P2 SHF.L.U32 R57, R91, 0x10, RZ ;  /* 0x000000105b392819 */ /* 0x000fe200000006ff */
[--C-:B------:R-:W-:Y:S01]  /*12a0*/  IMAD.MOV.U32 R52, RZ, RZ, R36.reuse ;  /* 0x000000ffff347224 */ /* 0x100fe200078e0024 */
[----:B------:R-:W-:Y:S01]  /*12b0*/  @P2 SHF.L.U32 R59, R90, 0x10, RZ ;  /* 0x000000105a3b2819 */ /* 0x000fe200000006ff */
[----:B------:R-:W-:Y:S01]  /*12c0*/  @P2 FFMA.FTZ R52, R61, R55, R36 ;  /* 0x000000373d342223 */ /* 0x000fe20000010024 */
[----:B------:R-:W-:Y:S01]  /*12d0*/  @P2 SHF.L.U32 R65, R89, 0x10, RZ ;  /* 0x0000001059412819 */ /* 0x000fe200000006ff */
[----:B------:R-:W-:Y:S01]  /*12e0*/  @P2 IMAD.U32 R61, R16, 0x10000, RZ ;  /* 0x00010000103d2824 */ /* 0x000fe200078e00ff */
[----:B------:R-:W2:Y:S01]  /*12f0*/  @P2 LDC R117, c[0x0][0x40c] ;  /* 0x00010300ff752b82 */ /* 0x000ea20000000800 */
[----:B---3--:R-:W-:Y:S01]  /*1300*/  @P2 FMUL.FTZ R87, R64, R67 ;  /* 0x0000004340572220 */ /* 0x008fe20000410000 */
[----:B------:R-:W-:-:S02]  /*1310*/  @P2 SHF.L.U32 R67, R17, 0x10, RZ ;  /* 0x0000001011432819 */ /* 0x000fc400000006ff */
[----:B------:R-:W-:Y:S01]  /*1320*/  MOV R55, R39 ;  /* 0x0000002700377202 */ /* 0x000fe20000000f00 */
[----:B0-----:R-:W-:Y:S01]  /*1330*/  @P2 FMUL.FTZ R60, R53, R60 ;  /* 0x0000003c353c2220 */ /* 0x001fe20000410000 */
[----:B------:R-:W-:Y:S01]  /*1340*/  MOV R53, R37 ;  /* 0x0000002500357202 */ /* 0x000fe20000000f00 */
[----:B------:R-:W-:Y:S01]  /*1350*/  @P2 FFMA.FTZ R53, R56, R57, R37 ;  /* 0x0000003938352223 */ /* 0x000fe20000010025 */
[----:B------:R-:W-:Y:S01]  /*1360*/  MOV R56, R40 ;  /* 0x0000002800387202 */ /* 0x000fe20000000f00 */
[----:B------:R-:W-:Y:S01]  /*1370*/  @P2 FFMA.FTZ R55, R60, R59, R39 ;  /* 0x0000003b3c372223 */ /* 0x000fe20000010027 */
[----:B------:R-:W-:Y:S01]  /*1380*/  MOV R57, R41 ;  /* 0x0000002900397202 */ /* 0x000fe20000000f00 */
[----:B------:R-:W-:Y:S01]  /*1390*/  @P2 FFMA.FTZ R56, R87, R61, R40 ;  /* 0x0000003d57382223 */ /* 0x000fe20000010028 */
[----:B------:R-:W-:Y:S01]  /*13a0*/  MOV R59, R43 ;  /* 0x0000002b003b7202 */ /* 0x000fe20000000f00 */
[----:B-1----:R-:W-:Y:S01]  /*13b0*/  @P2 FMUL.FTZ R64, R58, R115 ;  /* 0x000000733a402220 */ /* 0x002fe20000410000 */
[----:B------:R-:W-:-:S03]  /*13c0*/  MOV R58, R42 ;  /* 0x0000002a003a7202 */ /* 0x000fc60000000f00 */
[----:B------:R-:W-:Y:S01]  /*13d0*/  @P2 FFMA.FTZ R57, R64, R65, R41 ;  /* 0x0000004140392223 */ /* 0x000fe20000010029 */
[----:B--2---:R-:W-:-:S04]  /*13e0*/  @P2 FMUL.FTZ R117, R66, R117 ;  /* 0x0000007542752220 */ /* 0x004fc80000410000 */
        /* <DEDUP_REMOVED lines=8> */
.L_x_6284:
[----:B------:R-:W1:Y:S01]  /*1470*/  @UP1 LDCU UR4, c[0x0][0x40c] ;  /* 0x00008180ff0417ac */ /* 0x000e620008000800 */
[----:B0----5:R-:W-:Y:S01]  /*1480*/  @P1 SHF.L.U32 R53, R32, 0x10, RZ ;  /* 0x0000001020351819 */ /* 0x021fe200000006ff */
[----:B------:R-:W-:Y:S01]  /*1490*/  @P1 IMAD.U32 R54, R14, 0x10000, RZ ;  /* 0x000100000e361824 */ /* 0x000fe200078e00ff */
[----:B------:R-:W-:Y:S01]  /*14a0*/  MOV R52, RZ ;  /* 0x000000ff00347202 */ /* 0x000fe20000000f00 */
[----:B------:R-:W0:Y:S01]  /*14b0*/  @UP1 LDCU UR5, c[0x0][0x40c] ;  /* 0x00008180ff0517ac */ /* 0x000e220008000800 */
[----:B------:R-:W-:Y:S01]  /*14c0*/  @P1 SHF.L.U32 R55, R34, 0x10, RZ ;  /* 0x0000001022371819 */ /* 0x000fe200000006ff */
[----:B------:R-:W-:Y:S01]  /*14d0*/  @P1 IMAD.U32 R66, R17, 0x10000, RZ ;  /* 0x0001000011421824 */ /* 0x000fe200078e00ff */
[----:B------:R-:W-:Y:S01]  /*14e0*/  @P1 SHF.L.U32 R64, R16, 0x10, RZ ;  /* 0x0000001010401819 */ /* 0x000fe200000006ff */
[----:B------:R-:W2:Y:S01]  /*14f0*/  @UP1 LDCU UR19, c[0x0][0x40c] ;  /* 0x00008180ff1317ac */ /* 0x000ea20008000800 */
[----:B------:R-:W-:Y:S01]  /*1500*/  @P1 SHF.L.U32 R60, R15, 0x10, RZ ;  /* 0x000000100f3c1819 */ /* 0x000fe200000006ff */
[----:B------:R-:W-:Y:S01]  /*1510*/  @P1 IMAD.U32 R86, R88, 0x10000, RZ ;  /* 0x0001000058561824 */ /* 0x000fe200078e00ff */
[----:B------:R-:W-:Y:S01]  /*1520*/  @P1 SHF.L.U32 R57, R35, 0x10, RZ ;  /* 0x0000001023391819 */ /* 0x000fe200000006ff */
[----:B------:R-:W3:Y:S01]  /*1530*/  @UP1 LDCU UR22, c[0x0][0x40c] ;  /* 0x00008180ff1617ac */ /* 0x000ee20008000800 */
[----:B------:R-:W-:-:S02]  /*1540*/  MOV R56, RZ ;  /* 0x000000ff00387202 */ /* 0x000fc40000000f00 */
[----:B------:R-:W-:Y:S01]  /*1550*/  @P1 PRMT R59, R32, 0x7632, R59 ;  /* 0x00007632203b1816 */ /* 0x000fe2000000003b */
[----:B------:R-:W4:Y:S01]  /*1560*/  @UP1 LDCU UR18, c[0x0][0x40c] ;  /* 0x00008180ff1217ac */ /* 0x000f220008000800 */
[----:B------:R-:W-:Y:S01]  /*1570*/  @P1 PRMT R61, R33, 0x7632, R61 ;  /* 0x00007632213d1816 */ /* 0x000fe2000000003d */
[----:B-1----:R-:W-:Y:S01]  /*1580*/  @P1 FMUL.FTZ R53, R53, UR4 ;  /* 0x0000000435351c20 */ /* 0x002fe20008410000 */
[----:B------:R-:W-:Y:S01]  /*1590*/  @P1 PRMT R65, R35, 0x7632, R65 ;  /* 0x0000763223411816 */ /* 0x000fe20000000041 */
[----:B------:R-:W1:Y:S01]  /*15a0*/  @UP1 LDCU UR4, c[0x0][0x40c] ;  /* 0x00008180ff0417ac */ /* 0x000e620008000800 */
[----:B------:R-:W-:Y:S01]  /*15b0*/  @P1 SHF.L.U32 R61, R61, 0x10, RZ ;  /* 0x000000103d3d1819 */ /* 0x000fe200000006ff */
[----:B------:R-:W-:Y:S01]  /*15c0*/  @P1 FMUL.FTZ R52, R53, R54 ;  /* 0x0000003635341220 */ /* 0x000fe20000410000 */
[----:B------:R-:W-:Y:S01]  /*15d0*/  @P1 SHF.L.U32 R53, R33, 0x10, RZ ;  /* 0x0000001021351819 */ /* 0x000fe200000006ff */
[----:B------:R-:W-:Y:S01]  /*15e0*/  @P1 IMAD.U32 R65, R65, 0x10000, RZ ;  /* 0x0001000041411824 */ /* 0x000fe200078e00ff */
[----:B------:R-:W-:Y:S01]  /*15f0*/  MOV R54, RZ ;  /* 0x000000ff00367202 */ /* 0x000fe20000000f00 */
[----:B--2---:R-:W-:Y:S01]  /*1600*/  @P1 FMUL.FTZ R55, R55, UR19 ;  /* 0x0000001337371c20 */ /* 0x004fe20008410000 */
[----:B------:R-:W2:Y:S01]  /*1610*/  @UP1 LDCU UR19, c[0x0][0x40c] ;  /* 0x00008180ff1317ac */ /* 0x000ea20008000800 */
[----:B0-----:R-:W-:Y:S01]  /*1620*/  @P1 FMUL.FTZ R53, R53, UR5 ;  /* 0x0000000535351c20 */ /* 0x001fe20008410000 */
[----:B------:R-:W-:Y:S01]  /*1630*/  MOV R58, RZ ;  /* 0x000000ff003a7202 */ /* 0x000fe20000000f00 */
[----:B------:R-:W-:Y:S01]  /*1640*/  @P1 FMUL.FTZ R56, R55, R64 ;  /* 0x0000004037381220 */ /* 0x000fe20000410000 */
[----:B------:R-:W0:Y:S01]  /*1650*/  @UP1 LDCU UR5, c[0x0][0x40c] ;  /* 0x00008180ff0517ac */ /* 0x000e220008000800 */
[----:B------:R-:W-:Y:S01]  /*1660*/  @P1 PRMT R64, R34, 0x7632, R64 ;  /* 0x0000763222401816 */ /* 0x000fe20000000040 */
[----:B---3--:R-:W-:Y:S01]  /*1670*/  @P1 FMUL.FTZ R57, R57, UR22 ;  /* 0x0000001639391c20 */ /* 0x008fe20008410000 */
[----:B------:R-:W-:Y:S01]  /*1680*/  @P1 FMUL.FTZ R54, R53, R60 ;  /* 0x0000003c35361220 */ /* 0x000fe20000410000 */
[----:B------:R-:W-:Y:S01]  /*1690*/  @P1 SHF.L.U32 R60, R59, 0x10, RZ ;  /* 0x000000103b3c1819 */ /* 0x000fe200000006ff */
[----:B----4-:R-:W-:Y:S01]  /*16a0*/  @P1 FMUL.FTZ R61, R61, UR18 ;  /* 0x000000123d3d1c20 */ /* 0x010fe20008410000 */
[----:B------:R-:W-:Y:S01]  /*16b0*/  @P1 SHF.L.U32 R64, R64, 0x10, RZ ;  /* 0x0000001040401819 */ /* 0x000fe200000006ff */
[----:B------:R-:W-:Y:S01]  /*16c0*/  @P1 FMUL.FTZ R58, R57, R66 ;  /* 0x00000042393a1220 */ /* 0x000fe20000410000 */
[----:B------:R-:W-:Y:S01]  /*16d0*/  @P1 SHF.L.U32 R67, R91, 0x10, RZ ;  /* 0x000000105b431819 */ /* 0x000fe200000006ff */
[----:B-1----:R-:W-:Y:S01]  /*16e0*/  @P1 FMUL.FTZ R60, R60, UR4 ;  /* 0x000000043c3c1c20 */ /* 0x002fe20008410000 */
[----:B------:R-:W-:-:S02]  /*16f0*/  @P1 SHF.L.U32 R66, R90, 0x10, RZ ;  /* 0x000000105a421819 */ /* 0x000fc400000006ff */
[----:B------:R-:W-:Y:S01]  /*1700*/  @P1 SHF.L.U32 R87, R89, 0x10, RZ ;  /* 0x0000001059571819 */ /* 0x000fe200000006ff */
[----:B--2---:R-:W-:Y:S01]  /*1710*/  @P1 FMUL.FTZ R65, R65, UR19 ;  /* 0x0000001341411c20 */ /* 0x004fe20008410000 */
[----:B------:R-:W-:Y:S01]  /*1720*/  MOV R53, RZ ;  /* 0x000000ff00357202 */ /* 0x000fe20000000f00 */
[----:B------:R-:W-:Y:S01]  /*1730*/  @P1 FMUL.FTZ R53, R67, R60 ;  /* 0x0000003c43351220 */ /* 0x000fe20000410000 */
[----:B------:R-:W-:Y:S01]  /*1740*/  MOV R55, RZ ;  /* 0x000000ff00377202 */ /* 0x000fe20000000f00 */
[----:B0-----:R-:W-:Y:S01]  /*1750*/  @P1 FMUL.FTZ R64, R64, UR5 ;  /* 0x0000000540401c20 */ /* 0x001fe20008410000 */
[----:B------:R-:W-:Y:S01]  /*1760*/  MOV R57, RZ ;  /* 0x000000ff00397202 */ /* 0x000fe20000000f00 */
[----:B------:R-:W-:Y:S01]  /*1770*/  @P1 FMUL.FTZ R55, R66, R61 ;  /* 0x0000003d42371220 */ /* 0x000fe20000410000 */
[----:B------:R-:W-:Y:S01]  /*1780*/  MOV R59, RZ ;  /* 0x000000ff003b7202 */ /* 0x000fe20000000f00 */
[----:B------:R-:W-:Y:S01]  /*1790*/  @P1 FMUL.FTZ R57, R87, R64 ;  /* 0x0000004057391220 */ /* 0x000fe20000410000 */
[----:B------:R-:W-:-:S07]  /*17a0*/  @P1 FMUL.FTZ R59, R86, R65 ;  /* 0x00000041563b1220 */ /* 0x000fce0000410000 */
.L_x_6285:
[----:B------:R-:W0:Y:S01]  /*17b0*/  @P0 LDC.64 R60, c[0x0][0x3a0] ;  /* 0x0000e800ff3c0b82 */ /* 0x000e220000000a00 */
[----:B------:R-:W1:Y:S01]  /*17c0*/  @UP1 LDCU.64 UR4, c[0x0][0x390] ;  /* 0x00007200ff0417ac */ /* 0x000e620008000a00 */
[----:B------:R-:W-:Y:S02]  /*17d0*/  IADD3 R65, PT, PT, R63, 0x80, RZ ;  /* 0x000000803f417810 */ /* 0x000fe40007ffe0ff */
[----:B------:R-:W-:Y:S02]  /*17e0*/  @P1 IADD3 R62, PT, PT, R62, 0x100, RZ ;  /* 0x000001003e3e1810 */ /* 0x000fe40007ffe0ff */
[----:B------:R-:W-:Y:S01]  /*17f0*/  MOV R67, 0x10 ;  /* 0x0000001000437802 */ /* 0x000fe20000000f00 */
[----:B------:R-:W-:Y:S01]  /*1800*/  IMAD.WIDE.U32 R64, R65, 0x20, R112 ;  /* 0x0000002041407825 */ /* 0x000fe200078e0070 */
[----:B------:R-:W-:-:S04]  /*1810*/  IADD3 R115, PT, PT, R63, 0x100, RZ ;  /* 0x000001003f737810 */ /* 0x000fc80007ffe0ff */
[----:B------:R2:W-:Y:S04]  /*1820*/  STG.E.128 desc[UR12][R64.64], R52 ;  /* 0x0000003440007986 */ /* 0x0005e8000c101d0c */
[----:B------:R2:W-:Y:S01]  /*1830*/  STG.E.128 desc[UR12][R64.64+0x10], R56 ;  /* 0x0000103840007986 */ /* 0x0005e2000c101d0c */
[----:B-1----:R-:W-:-:S04]  /*1840*/  @P1 IMAD.WIDE.U32 R62, R62, R67, UR4 ;  /* 0x000000043e3e1e25 */ /* 0x002fc8000f8e0043 */
[----:B0-----:R-:W-:Y:S01]  /*1850*/  @P0 IMAD.WIDE.U32 R60, R115, 0x20, R60 ;  /* 0x00000020733c0825 */ /* 0x001fe200078e003c */
[----:B------:R2:W5:Y:S04]  /*1860*/  @P1 LDG.E.128 R32, desc[UR12][R62.64] ;  /* 0x0000000c3e201981 */ /* 0x000568000c1e1d00 */
[----:B------:R2:W5:Y:S04]  /*1870*/  @P0 LDG.E.128 R36, desc[UR12][R60.64] ;  /* 0x0000000c3c240981 */ /* 0x000568000c1e1d00 */
[----:B------:R2:W5:Y:S01]  /*1880*/  @P0 LDG.E.128 R40, desc[UR12][R60.64+0x10] ;  /* 0x0000100c3c280981 */ /* 0x000562000c1e1d00 */
[----:B------:R-:W-:Y:S05]  /*1890*/  @!P0 BRA `(.L_x_6286) ;  /* 0x0000000000d88947 */ /* 0x000fea0003800000 */
[----:B------:R-:W-:-:S13]  /*18a0*/  ISETP.LT.AND P0, PT, RZ, UR25, PT ;  /* 0x00000019ff007c0c */ /* 0x000fda000bf01270 */
[----:B--2---:R-:W0:Y:S01]  /*18b0*/  @P0 LDC R62, c[0x0][0x40c] ;  /* 0x00010300ff3e0b82 */ /* 0x004e220000000800 */
[C---:B-----5:R-:W-:Y:S01]  /*18c0*/  @P0 PRMT R60, R32.reuse, 0x7632, R60 ;  /* 0x00007632203c0816 */ /* 0x060fe2000000003c */
[----:B------:R-:W-:Y:S01]  /*18d0*/  @P0 IMAD.U32 R114, R35, 0x10000, RZ ;  /* 0x0001000023720824 */ /* 0x000fe200078e00ff */
[----:B------:R-:W-:Y:S02]  /*18e0*/  @P0 SHF.L.U32 R61, R32, 0x10, RZ ;  /* 0x00000010203d0819 */ /* 0x000fe400000006ff */
[----:B------:R-:W-:Y:S01]  /*18f0*/  @P0 SHF.L.U32 R66, R33, 0x10, RZ ;  /* 0x0000001021420819 */ /* 0x000fe200000006ff */
[----:B------:R-:W-:Y:S01]  /*1900*/  @P0 IMAD.U32 R60, R60, 0x10000, RZ ;  /* 0x000100003c3c0824 */ /* 0x000fe200078e00ff */
[----:B------:R-:W-:Y:S01]  /*1910*/  @P0 SHF.L.U32 R65, R99, 0x10, RZ ;  /* 0x0000001063410819 */ /* 0x000fe200000006ff */
[----:B------:R-:W1:Y:S08]  /*1920*/  @P0 LDC R63, c[0x0][0x40c] ;  /* 0x00010300ff3f0b82 */ /* 0x000e700000000800 */
[----:B------:R-:W2:Y:S08]  /*1930*/  @P0 LDC R87, c[0x0][0x40c] ;  /* 0x00010300ff570b82 */ /* 0x000eb00000000800 */
[----:B------:R-:W3:Y:S01]  /*1940*/  @P0 LDC R117, c[0x0][0x40c] ;  /* 0x00010300ff750b82 */ /* 0x000ee20000000800 */
[----:B0-----:R-:W-:Y:S01]  /*1950*/  @P0 FMUL.FTZ R67, R61, R62 ;  /* 0x0000003e3d430220 */ /* 0x001fe20000410000 */
[----:B------:R-:W-:-:S06]  /*1960*/  MOV R61, R37 ;  /* 0x00000025003d7202 */ /* 0x000fcc0000000f00 */
[----:B------:R-:W0:Y:S01]  /*1970*/  @P0 LDC R64, c[0x0][0x40c] ;  /* 0x00010300ff400b82 */ /* 0x000e220000000800 */
[----:B-1----:R-:W-:Y:S01]  /*1980*/  @P0 FMUL.FTZ R62, R60, R63 ;  /* 0x0000003f3c3e0220 */ /* 0x002fe20000410000 */
[----:B------:R-:W-:Y:S02]  /*1990*/  @P0 SHF.L.U32 R63, R70, 0x10, RZ ;  /* 0x00000010463f0819 */ /* 0x000fe400000006ff */
[----:B------:R-:W-:Y:S01]  /*19a0*/  MOV R60, R36 ;  /* 0x00000024003c7202 */ /* 0x000fe20000000f00 */
[----:B------:R-:W-:Y:S01]  /*19b0*/  @P0 FFMA.FTZ R61, R62, R65, R37 ;  /* 0x000000413e3d0223 */ /* 0x000fe20000010025 */
[----:B------:R-:W-:Y:S01]  /*19c0*/  MOV R62, R38 ;  /* 0x00000026003e7202 */ /* 0x000fe20000000f00 */
[----:B------:R-:W-:Y:S01]  /*19d0*/  @P0 FFMA.FTZ R60, R67, R63, R36 ;  /* 0x0000003f433c0223 */ /* 0x000fe20000010024 */
[----:B--2---:R-:W-:Y:S01]  /*19e0*/  @P0 FMUL.FTZ R87, R66, R87 ;  /* 0x0000005742570220 */ /* 0x004fe20000410000 */
[----:B------:R-:W1:Y:S01]  /*19f0*/  @P0 LDC R119, c[0x0][0x40c] ;  /* 0x00010300ff770b82 */ /* 0x000e620000000800 */
[----:B------:R-:W-:Y:S01]  /*1a00*/  @P0 PRMT R66, R33, 0x7632, R66 ;  /* 0x0000763221420816 */ /* 0x000fe20000000042 */
[----:B------:R-:W-:Y:S01]  /*1a10*/  @P0 IMAD.U32 R63, R71, 0x10000, RZ ;  /* 0x00010000473f0824 */ /* 0x000fe200078e00ff */
[----:B------:R-:W-:-:S02]  /*1a20*/  @P0 SHF.L.U32 R67, R98, 0x10, RZ ;  /* 0x0000001062430819 */ /* 0x000fc400000006ff */
[----:B------:R-:W-:Y:S01]  /*1a30*/  @P0 SHF.L.U32 R66, R66, 0x10, RZ ;  /* 0x0000001042420819 */ /* 0x000fe200000006ff */
[----:B------:R-:W-:Y:S01]  /*1a40*/  @P0 FFMA.FTZ R62, R87, R63, R38 ;  /* 0x0000003f573e0223 */ /* 0x000fe20000010026 */
[----:B------:R-:W-:Y:S01]  /*1a50*/  MOV R63, R39 ;  /* 0x00000027003f7202 */ /* 0x000fe20000000f00 */
[----:B------:R-:W2:Y:S01]  /*1a60*/  @P0 LDC R65, c[0x0][0x40c] ;  /* 0x00010300ff410b82 */ /* 0x000ea20000000800 */
[----:B------:R-:W-:Y:S01]  /*1a70*/  @P0 SHF.L.U32 R87, R34, 0x10, RZ ;  /* 0x0000001022570819 */ /* 0x000fe200000006ff */
[----:B---3--:R-:W-:-:S04]  /*1a80*/  @P0 FMUL.FTZ R66, R66, R117 ;  /* 0x0000007542420220 */ /* 0x008fc80000410000 */
[----:B------:R-:W-:Y:S01]  /*1a90*/  @P0 FFMA.FTZ R63, R66, R67, R39 ;  /* 0x00000043423f0223 */ /* 0x000fe20000010027 */
[----:B------:R-:W-:Y:S01]  /*1aa0*/  @P0 PRMT R66, R34, 0x7632, R66 ;  /* 0x0000763222420816 */ /* 0x000fe20000000042 */
[----:B0-----:R-:W-:Y:S01]  /*1ab0*/  @P0 FMUL.FTZ R87, R87, R64 ;  /* 0x0000004057570220 */ /* 0x001fe20000410000 */
[----:B------:R-:W-:Y:S02]  /*1ac0*/  @P0 SHF.L.U32 R67, R72, 0x10, RZ ;  /* 0x0000001048430819 */ /* 0x000fe400000006ff */
[----:B------:R-:W-:Y:S02]  /*1ad0*/  @P0 SHF.L.U32 R66, R66, 0x10, RZ ;  /* 0x0000001042420819 */ /* 0x000fe400000006ff */
[----:B------:R-:W-:Y:S01]  /*1ae0*/  MOV R64, R40 ;  /* 0x0000002800407202 */ /* 0x000fe20000000f00 */
[----:B------:R-:W-:Y:S01]  /*1af0*/  @P0 FFMA.FTZ R64, R87, R67, R40 ;  /* 0x0000004357400223 */ /* 0x000fe20000010028 */
[----:B------:R-:W-:Y:S01]  /*1b00*/  @P0 SHF.L.U32 R67, R97, 0x10, RZ ;  /* 0x0000001061430819 */ /* 0x000fe200000006ff */
[----:B-1----:R-:W-:Y:S01]  /*1b10*/  @P0 FMUL.FTZ R86, R66, R119 ;  /* 0x0000007742560220 */ /* 0x002fe20000410000 */
[----:B------:R-:W-:-:S02]  /*1b20*/  @P0 SHF.L.U32 R87, R73, 0x10, RZ ;  /* 0x0000001049570819 */ /* 0x000fc400000006ff */
[----:B------:R-:W-:Y:S01]  /*1b30*/  MOV R66, R42 ;  /* 0x0000002a00427202 */ /* 0x000fe20000000f00 */
[----:B--2---:R-:W-:Y:S01]  /*1b40*/  @P0 FMUL.FTZ R117, R114, R65 ;  /* 0x0000004172750220 */ /* 0x004fe20000410000 */
[----:B------:R-:W-:Y:S01]  /*1b50*/  MOV R65, R41 ;  /* 0x0000002900417202 */ /* 0x000fe20000000f00 */
[----:B------:R-:W-:Y:S01]  /*1b60*/  @P0 FFMA.FTZ R65, R86, R67, R41 ;  /* 0x0000004356410223 */ /* 0x000fe20000010029 */
[----:B------:R-:W-:Y:S01]  /*1b70*/  MOV R67, R43 ;  /* 0x0000002b00437202 */ /* 0x000fe20000000f00 */
[----:B------:R-:W-:Y:S01]  /*1b80*/  @P0 FFMA.FTZ R66, R117, R87, R42 ;  /* 0x0000005775420223 */ /* 0x000fe2000001002a */
[----:B------:R-:W-:Y:S06]  /*1b90*/  @!P0 BRA `(.L_x_6287) ;  /* 0x0000000000e88947 */ /* 0x000fec0003800000 */
[----:B------:R-:W-:Y:S02]  /*1ba0*/  PRMT R67, R35, 0x7632, R67 ;  /* 0x0000763223437816 */ /* 0x000fe40000000043 */
[----:B------:R-:W-:-:S03]  /*1bb0*/  SHF.L.U32 R87, R96, 0x10, RZ ;  /* 0x0000001060577819 */ /* 0x000fc600000006ff */
[----:B------:R-:W-:-:S04]  /*1bc0*/  IMAD.U32 R67, R67, 0x10000, RZ ;  /* 0x0001000043437824 */ /* 0x000fc800078e00ff */
[----:B------:R-:W-:-:S04]  /*1bd0*/  FMUL.FTZ R86, R67, UR26 ;  /* 0x0000001a43567c20 */ /* 0x000fc80008410000 */
[----:B------:R-:W-:Y:S01]  /*1be0*/  FFMA.FTZ R67, R86, R87, R43 ;  /* 0x0000005756437223 */ /* 0x000fe2000001002b */
[----:B------:R-:W-:Y:S06]  /*1bf0*/  BRA `(.L_x_6287) ;  /* 0x0000000000d07947 */ /* 0x000fec0003800000 */
.L_x_6286:
[----:B------:R-:W0:Y:S01]  /*1c00*/  @UP1 LDCU UR4, c[0x0][0x40c] ;  /* 0x00008180ff0417ac */ /* 0x000e220008000800 */
[----:B--2--5:R-:W-:Y:S01]  /*1c10*/  @P1 SHF.L.U32 R61, R32, 0x10, RZ ;  /* 0x00000010203d1819 */ /* 0x024fe200000006ff */
[----:B------:R-:W-:Y:S01]  /*1c20*/  HFMA2 R60, -RZ, RZ, 0, 0 ;  /* 0x00000000ff3c7431 */ /* 0x000fe200000001ff */
[----:B------:R-:W-:Y:S01]  /*1c30*/  @P1 SHF.L.U32 R65, R34, 0x10, RZ ;  /* 0x0000001022411819 */ /* 0x000fe200000006ff */
[----:B------:R-:W1:Y:S01]  /*1c40*/  @UP1 LDCU UR19, c[0x0][0x40c] ;  /* 0x00008180ff1317ac */ /* 0x000e620008000800 */
[----:B------:R-:W-:Y:S01]  /*1c50*/  HFMA2 R64, -RZ, RZ, 0, 0 ;  /* 0x00000000ff407431 */ /* 0x000fe200000001ff */
[----:B------:R-:W-:Y:S01]  /*1c60*/  @P1 SHF.L.U32 R66, R70, 0x10, RZ ;  /* 0x0000001046421819 */ /* 0x000fe200000006ff */
[----:B------:R-:W-:Y:S01]  /*1c70*/  @P1 IMAD.U32 R114, R72, 0x10000, RZ ;  /* 0x0001000048721824 */ /* 0x000fe200078e00ff */
[----:B------:R-:W2:Y:S01]  /*1c80*/  @UP1 LDCU UR18, c[0x0][0x40c] ;  /* 0x00008180ff1217ac */ /* 0x000ea20008000800 */
[----:B------:R-:W-:Y:S02]  /*1c90*/  @P1 SHF.L.U32 R63, R33, 0x10, RZ ;  /* 0x00000010213f1819 */ /* 0x000fe400000006ff */
[----:B------:R-:W-:Y:S01]  /*1ca0*/  @P1 SHF.L.U32 R86, R71, 0x10, RZ ;  /* 0x0000001047561819 */ /* 0x000fe200000006ff */
[----:B------:R-:W3:Y:S01]  /*1cb0*/  @UP1 LDCU UR22, c[0x0][0x40c] ;  /* 0x00008180ff1617ac */ /* 0x000ee20008000800 */
[----:B------:R-:W-:-:S02]  /*1cc0*/  MOV R62, RZ ;  /* 0x000000ff003e7202 */ /* 0x000fc40000000f00 */
[----:B------:R-:W-:Y:S01]  /*1cd0*/  @P1 SHF.L.U32 R87, R96, 0x10, RZ ;  /* 0x0000001060571819 */ /* 0x000fe200000006ff */
[----:B------:R-:W4:Y:S01]  /*1ce0*/  @UP1 LDCU UR5, c[0x0][0x40c] ;  /* 0x00008180ff0517ac */ /* 0x000f220008000800 */
[----:B0-----:R-:W-:Y:S01]  /*1cf0*/  @P1 FMUL.FTZ R61, R61, UR4 ;  /* 0x000000043d3d1c20 */ /* 0x001fe20008410000 */
[----:B------:R-:W0:Y:S01]  /*1d00*/  @UP1 LDCU UR4, c[0x0][0x40c] ;  /* 0x00008180ff0417ac */ /* 0x000e220008000800 */
[----:B-1----:R-:W-:Y:S02]  /*1d10*/  @P1 FMUL.FTZ R65, R65, UR19 ;  /* 0x0000001341411c20 */ /* 0x002fe40008410000 */
[----:B------:R-:W-:Y:S01]  /*1d20*/  @P1 FMUL.FTZ R60, R61, R66 ;  /* 0x000000423d3c1220 */ /* 0x000fe20000410000 */
[----:B------:R-:W-:Y:S01]  /*1d30*/  @P1 PRMT R61, R32, 0x7632, R61 ;  /* 0x00007632203d1816 */ /* 0x000fe2000000003d */
[----:B------:R-:W-:Y:S02]  /*1d40*/  HFMA2 R66, -RZ, RZ, 0, 0 ;  /* 0x00000000ff427431 */ /* 0x000fe400000001ff */
[----:B--2---:R-:W-:Y:S01]  /*1d50*/  @P1 FMUL.FTZ R63, R63, UR18 ;  /* 0x000000123f3f1c20 */ /* 0x004fe20008410000 */
[----:B------:R-:W-:Y:S01]  /*1d60*/  @P1 FMUL.FTZ R64, R65, R114 ;  /* 0x0000007241401220 */ /* 0x000fe20000410000 */
[----:B------:R-:W-:Y:S01]  /*1d70*/  @P1 SHF.L.U32 R65, R35, 0x10, RZ ;  /* 0x0000001023411819 */ /* 0x000fe200000006ff */
[----:B------:R-:W1:Y:S01]  /*1d80*/  @UP1 LDCU UR18, c[0x0][0x40c] ;  /* 0x00008180ff1217ac */ /* 0x000e620008000800 */
[----:B------:R-:W-:Y:S01]  /*1d90*/  @P1 FMUL.FTZ R62, R63, R86 ;  /* 0x000000563f3e1220 */ /* 0x000fe20000410000 */
[----:B------:R-:W-:Y:S01]  /*1da0*/  @P1 SHF.L.U32 R63, R61, 0x10, RZ ;  /* 0x000000103d3f1819 */ /* 0x000fe200000006ff */
[----:B------:R-:W-:-:S02]  /*1db0*/  @P1 IMAD.U32 R114, R73, 0x10000, RZ ;  /* 0x0001000049721824 */ /* 0x000fc400078e00ff */
[----:B---3--:R-:W-:Y:S01]  /*1dc0*/  @P1 FMUL.FTZ R67, R65, UR22 ;  /* 0x0000001641431c20 */ /* 0x008fe20008410000 */
[----:B------:R-:W-:Y:S02]  /*1dd0*/  @P1 PRMT R65, R33, 0x7632, R65 ;  /* 0x0000763221411816 */ /* 0x000fe40000000041 */
[----:B------:R-:W-:Y:S01]  /*1de0*/  @P1 SHF.L.U32 R86, R99, 0x10, RZ ;  /* 0x0000001063561819 */ /* 0x000fe200000006ff */
[----:B----4-:R-:W-:Y:S01]  /*1df0*/  @P1 FMUL.FTZ R63, R63, UR5 ;  /* 0x000000053f3f1c20 */ /* 0x010fe20008410000 */
[----:B------:R-:W-:Y:S01]  /*1e00*/  @P1 SHF.L.U32 R65, R65, 0x10, RZ ;  /* 0x0000001041411819 */ /* 0x000fe200000006ff */
[----:B------:R-:W2:Y:S01]  /*1e10*/  @UP1 LDCU UR5, c[0x0][0x40c] ;  /* 0x00008180ff0517ac */ /* 0x000ea20008000800 */
[----:B------:R-:W-:Y:S01]  /*1e20*/  MOV R61, RZ ;  /* 0x000000ff003d7202 */ /* 0x000fe20000000f00 */
[----:B------:R-:W-:Y:S01]  /*1e30*/  @P1 FMUL.FTZ R61, R86, R63 ;  /* 0x0000003f563d1220 */ /* 0x000fe20000410000 */
[----:B------:R-:W-:Y:S01]  /*1e40*/  @P1 SHF.L.U32 R86, R98, 0x10, RZ ;  /* 0x0000001062561819 */ /* 0x000fe200000006ff */
[----:B0-----:R-:W-:Y:S01]  /*1e50*/  @P1 FMUL.FTZ R65, R65, UR4 ;  /* 0x0000000441411c20 */ /* 0x001fe20008410000 */
[----:B------:R-:W-:Y:S01]  /*1e60*/  @P1 FMUL.FTZ R66, R67, R114 ;  /* 0x0000007243421220 */ /* 0x000fe20000410000 */
[----:B------:R-:W-:Y:S01]  /*1e70*/  @P1 PRMT R67, R34, 0x7632, R67 ;  /* 0x0000763222431816 */ /* 0x000fe20000000043 */
[----:B------:R-:W-:Y:S01]  /*1e80*/  @P1 IMAD.U32 R114, R97, 0x10000, RZ ;  /* 0x0001000061721824 */ /* 0x000fe200078e00ff */
[----:B------:R-:W-:Y:S01]  /*1e90*/  MOV R63, RZ ;  /* 0x000000ff003f7202 */ /* 0x000fe20000000f00 */
[----:B------:R-:W-:Y:S01]  /*1ea0*/  @P1 FMUL.FTZ R63, R86, R65 ;  /* 0x00000041563f1220 */ /* 0x000fe20000410000 */
[----:B------:R-:W-:Y:S01]  /*1eb0*/  @P1 PRMT R86, R35, 0x7632, R86 ;  /* 0x0000763223561816 */ /* 0x000fe20000000056 */
[----:B------:R-:W-:Y:S01]  /*1ec0*/  HFMA2 R65, -RZ, RZ, 0, 0 ;  /* 0x00000000ff417431 */ /* 0x000fe200000001ff */
[----:B------:R-:W-:-:S02]  /*1ed0*/  @P1 SHF.L.U32 R67, R67, 0x10, RZ ;  /* 0x0000001043431819 */ /* 0x000fc400000006ff */
[----:B------:R-:W-:-:S03]  /*1ee0*/  @P1 SHF.L.U32 R86, R86, 0x10, RZ ;  /* 0x0000001056561819 */ /* 0x000fc600000006ff */
[----:B-1----:R-:W-:Y:S02]  /*1ef0*/  @P1 FMUL.FTZ R67, R67, UR18 ;  /* 0x0000001243431c20 */ /* 0x002fe40008410000 */
[----:B--2---:R-:W-:Y:S02]  /*1f00*/  @P1 FMUL.FTZ R86, R86, UR5 ;  /* 0x0000000556561c20 */ /* 0x004fe40008410000 */
[----:B------:R-:W-:Y:S01]  /*1f10*/  @P1 FMUL.FTZ R65, R114, R67 ;  /* 0x0000004372411220 */ /* 0x000fe20000410000 */
[----:B------:R-:W-:Y:S01]  /*1f20*/  MOV R67, RZ ;  /* 0x000000ff00437202 */ /* 0x000fe20000000f00 */
[----:B------:R-:W-:-:S07]  /*1f30*/  @P1 FMUL.FTZ R67, R87, R86 ;  /* 0x0000005657431220 */ /* 0x000fce0000410000 */
.L_x_6287:
[----:B------:R-:W-:Y:S01]  /*1f40*/  FADD.FTZ R86, RZ, R44 ;  /* 0x0000002cff567221 */ /* 0x000fe20000010000 */
[----:B------:R-:W-:Y:S01]  /*1f50*/  IMAD.WIDE.U32 R112, R115, 0x20, R112 ;  /* 0x0000002073707825 */ /* 0x000fe200078e0070 */
[----:B------:R-:W-:Y:S01]  /*1f60*/  LOP3.LUT P0, RZ, R0, 0x1f, RZ, 0xc0, !PT ;  /* 0x0000001f00ff7812 */ /* 0x000fe2000780c0ff */
        /* <DEDUP_REMOVED lines=105> */
.L_x_6289:
[----:B------:R-:W-:Y:S05]  /*2600*/  BSYNC.RECONVERGENT B0 ;  /* 0x0000000000007941 */ /* 0x000fea0003800200 */
.L_x_6288:
        /* <DEDUP_REMOVED lines=13> */
.L_x_6291:
[----:B------:R-:W-:Y:S05]  /*26e0*/  BSYNC.RECONVERGENT B0 ;  /* 0x0000000000007941 */ /* 0x000fea0003800200 */
.L_x_6290:
[----:B------:R-:W1:Y:S01]  /*26f0*/  SHFL.DOWN PT, R112, R115, 0x2, 0x1f ;  /* 0x08401f0073707f89 */ /* 0x000e6200000e0000 */
[-C--:B------:R-:W-:Y:S01]  /*2700*/  I2FP.F32.U32 R119, R115.reuse ;  /* 0x0000007300777245 */ /* 0x080fe20000201000 */
        /* <DEDUP_REMOVED lines=11> */
[----:B------:R-:W-:Y:S01]  /*27c0*/  FFMA.FTZ R121, R119, R86, R116 ;  /* 0x0000005677797223 */ /* 0x000fe20000010074 */
[----:B------:R-:W0:Y:S01]  /*27d0*/  MUFU.RCP R118, R113 ;  /* 0x0000007100767308 */ /* 0x000e220000001000 */
[----:B------:R-:W1:Y:S01]  /*27e0*/  SHFL.DOWN PT, R116, R87, 0x2, 0x1f ;  /* 0x08401f0057747f89 */ /* 0x000e6200000e0000 */
[----:B------:R-:W-:-:S04]  /*27f0*/  FMUL.FTZ R117, R117, R119 ;  /* 0x0000007775757220 */ /* 0x000fc80000410000 */
[----:B------:R-:W-:Y:S01]  /*2800*/  FMUL.FTZ R114, R117, R114 ;  /* 0x0000007275727220 */ /* 0x000fe20000410000 */
[----:B0-----:R-:W-:-:S05]  /*2810*/  FMUL.FTZ R86, R118, R121 ;  /* 0x0000007976567220 */ /* 0x001fca0000410000 */
[----:B------:R-:W0:Y:S01]  /*2820*/  SHFL.DOWN PT, R117, R86, 0x1, 0x1f ;  /* 0x08201f0056757f89 */ /* 0x000e2200000e0000 */
[----:B-1----:R-:W-:Y:S01]  /*2830*/  FADD.FTZ R119, R116, R87 ;  /* 0x0000005774777221 */ /* 0x002fe20000010000 */
[-C--:B------:R-:W-:Y:S02]  /*2840*/  IADD3 R116, PT, PT, R112, R115.reuse, RZ ;  /* 0x0000007370747210 */ /* 0x080fe40007ffe0ff */
[----:B------:R-:W-:Y:S01]  /*2850*/  I2FP.F32.S32 R115, R115 ;  /* 0x0000007300737245 */ /* 0x000fe20000201400 */
[----:B------:R-:W-:Y:S01]  /*2860*/  FFMA.FTZ R114, R118, R114, R119 ;  /* 0x0000007276727223 */ /* 0x000fe20000010077 */
[----:B------:R-:W-:-:S04]  /*2870*/  I2FP.F32.S32 R116, R116 ;  /* 0x0000007400747245 */ /* 0x000fc80000201400 */
[----:B------:R-:W1:Y:S01]  /*2880*/  SHFL.DOWN PT, R119, R114, 0x1, 0x1f ;  /* 0x08201f0072777f89 */ /* 0x000e6200000e0000 */
[----:B------:R-:W2:Y:S01]  /*2890*/  MUFU.RCP R87, R116 ;  /* 0x0000007400577308 */ /* 0x000ea20000001000 */
[----:B0-----:R-:W-:Y:S01]  /*28a0*/  FADD.FTZ R112, R86, -R117 ;  /* 0x8000007556707221 */ /* 0x001fe20000010000 */
[----:B------:R-:W-:-:S03]  /*28b0*/  FMUL.FTZ R118, R117, R115 ;  /* 0x0000007375767220 */ /* 0x000fc60000410000 */
[----:B------:R-:W-:Y:S01]  /*28c0*/  FMUL.FTZ R112, R112, R112 ;  /* 0x0000007070707220 */ /* 0x000fe20000410000 */
[----:B------:R-:W-:-:S03]  /*28d0*/  FFMA.FTZ R118, R113, R86, R118 ;  /* 0x0000005671767223 */ /* 0x000fc60000010076 */
[----:B------:R-:W-:Y:S01]  /*28e0*/  FMUL.FTZ R112, R113, R112 ;  /* 0x0000007071707220 */ /* 0x000fe20000410000 */
[----:B--2---:R-:W-:-:S03]  /*28f0*/  FMUL.FTZ R113, R87, R118 ;  /* 0x0000007657717220 */ /* 0x004fc60000410000 */
[----:B------:R-:W-:Y:S01]  /*2900*/  FMUL.FTZ R112, R112, R115 ;  /* 0x0000007370707220 */ /* 0x000fe20000410000 */
[----:B-1----:R-:W-:Y:S01]  /*2910*/  FADD.FTZ R86, R114, R119 ;  /* 0x0000007772567221 */ /* 0x002fe20000010000 */
[----:B------:R-:W-:Y:S01]  /*2920*/  MOV R119, UR7 ;  /* 0x0000000700777c02 */ /* 0x000fe20008000f00 */
[----:B------:R-:W0:Y:S01]  /*2930*/  SHFL.IDX PT, R113, R113, RZ, 0x1f ;  /* 0x00001fff71717589 */ /* 0x000e2200000e0000 */
[----:B------:R-:W1:Y:S01]  /*2940*/  @!P1 LDC.64 R114, c[0x0][0x3c0] ;  /* 0x0000f000ff729b82 */ /* 0x000e620000000a00 */
[----:B------:R-:W-:-:S05]  /*2950*/  FFMA.FTZ R116, R87, R112, R86 ;  /* 0x0000007057747223 */ /* 0x000fca0000010056 */
[----:B------:R-:W2:Y:S02]  /*2960*/  SHFL.IDX PT, R87, R116, RZ, 0x1f ;  /* 0x00001fff74577589 */ /* 0x000ea400000e0000 */
[----:B------:R-:W2:Y:S01]  /*2970*/  LDC R112, c[0x0][0x448] ;  /* 0x00011200ff707b82 */ /* 0x000ea20000000800 */
[----:B0-----:R-:W-:-:S05]  /*2980*/  FMUL.FTZ R86, R113, R113 ;  /* 0x0000007171567220 */ /* 0x001fca0000410000 */
[----:B------:R-:W-:Y:S01]  /*2990*/  FSEL R117, R86, RZ, P0 ;  /* 0x000000ff56757208 */ /* 0x000fe20000000000 */
[----:B--2---:R-:W-:Y:S02]  /*29a0*/  FFMA.FTZ R112, R87, UR24, R112 ;  /* 0x0000001857707c23 */ /* 0x004fe40008010070 */
[----:B------:R-:W0:Y:S02]  /*29b0*/  @!P1 LDC.64 R86, c[0x0][0x3c8] ;  /* 0x0000f200ff569b82 */ /* 0x000e240000000a00 */
[----:B------:R-:W-:Y:S01]  /*29c0*/  FADD.FTZ R112, R112, R117 ;  /* 0x0000007570707221 */ /* 0x000fe20000010000 */
[----:B------:R-:W-:-:S05]  /*29d0*/  MOV R117, UR7 ;  /* 0x0000000700757c02 */ /* 0x000fca0008000f00 */
[----:B------:R-:W2:Y:S01]  /*29e0*/  MUFU.RSQ R112, R112 ;  /* 0x0000007000707308 */ /* 0x000ea20000001400 */
[----:B-1----:R-:W-:-:S05]  /*29f0*/  @!P1 IMAD.WIDE R114, R117, 0x4, R114 ;  /* 0x0000000475729825 */ /* 0x002fca00078e0272 */
[----:B------:R1:W-:Y:S01]  /*2a00*/  @!P1 STG.E desc[UR12][R114.64], R113 ;  /* 0x0000007172009986 */ /* 0x0003e2000c10190c */
[----:B0-----:R-:W-:-:S05]  /*2a10*/  @!P1 IMAD.WIDE R86, R119, 0x4, R86 ;  /* 0x0000000477569825 */ /* 0x001fca00078e0256 */
[----:B--2---:R1:W-:Y:S01]  /*2a20*/  @!P1 STG.E desc[UR12][R86.64], R112 ;  /* 0x0000007056009986 */ /* 0x0043e2000c10190c */
[----:B------:R-:W-:Y:S05]  /*2a30*/  BRA.U !UP1, `(.L_x_6292) ;  /* 0x0000000909507547 */ /* 0x000fea000b800000 */
[----:B-1----:R-:W-:Y:S01]  /*2a40*/  FSEL R86, R113, RZ, !P0 ;  /* 0x000000ff71567208 */ /* 0x002fe20004000000 */
[----:B------:R-:W-:Y:S01]  /*2a50*/  IMAD.U32 R114, R77, 0x10000, RZ ;  /* 0x000100004d727824 */ /* 0x000fe200078e00ff */
[----:B------:R-:W-:Y:S01]  /*2a60*/  SHF.L.U32 R113, R2, 0x10, RZ ;  /* 0x0000001002717819 */ /* 0x000fe200000006ff */
[----:B------:R-:W-:Y:S01]  /*2a70*/  UIADD3 UR4, UPT, UPT, UR6, -0x1, URZ ;  /* 0xffffffff06047890 */ /* 0x000fe2000fffe0ff */
[----:B------:R-:W-:Y:S01]  /*2a80*/  SHF.L.U32 R115, R28, 0x10, RZ ;  /* 0x000000101c737819 */ /* 0x000fe200000006ff */
[C---:B------:R-:W-:Y:S01]  /*2a90*/  FADD.FTZ R87, -R86.reuse, R44 ;  /* 0x0000002c56577221 */ /* 0x040fe20000010100 */
[C---:B------:R-:W-:Y:S01]  /*2aa0*/  FADD.FTZ R45, -R86.reuse, R45 ;  /* 0x0000002d562d7221 */ /* 0x040fe20000010100 */
[----:B------:R-:W-:Y:S01]  /*2ab0*/  SHF.L.U32 R116, R103, 0x10, RZ ;  /* 0x0000001067747819 */ /* 0x000fe200000006ff */
[----:B------:R-:W-:Y:S01]  /*2ac0*/  FADD.FTZ R47, -R86, R47 ;  /* 0x0000002f562f7221 */ /* 0x000fe20000010100 */
[C---:B------:R-:W-:Y:S01]  /*2ad0*/  FMUL.FTZ R44, R112.reuse, R87 ;  /* 0x00000057702c7220 */ /* 0x040fe20000410000 */
[----:B------:R-:W-:Y:S01]  /*2ae0*/  FMUL.FTZ R45, R112, R45 ;  /* 0x0000002d702d7220 */ /* 0x000fe20000410000 */
[----:B------:R-:W-:Y:S01]  /*2af0*/  FADD.FTZ R49, -R86, R49 ;  /* 0x0000003156317221 */ /* 0x000fe20000010100 */
[----:B------:R-:W-:Y:S01]  /*2b00*/  FMUL.FTZ R47, R112, R47 ;  /* 0x0000002f702f7220 */ /* 0x000fe20000410000 */
[----:B------:R-:W-:Y:S01]  /*2b10*/  FFMA.FTZ R44, R44, R113, R115 ;  /* 0x000000712c2c7223 */ /* 0x000fe20000010073 */
[----:B------:R-:W-:Y:S01]  /*2b20*/  FADD.FTZ R113, -R86, R46 ;  /* 0x0000002e56717221 */ /* 0x000fe20000010100 */
[----:B------:R-:W-:Y:S01]  /*2b30*/  FFMA.FTZ R87, R45, R114, R116 ;  /* 0x000000722d577223 */ /* 0x000fe20000010074 */
[----:B------:R-:W-:Y:S01]  /*2b40*/  SHF.L.U32 R46, R3, 0x10, RZ ;  /* 0x00000010032e7819 */ /* 0x000fe200000006ff */
[----:B------:R-:W-:Y:S01]  /*2b50*/  IMAD.U32 R115, R30, 0x10000, RZ ;  /* 0x000100001e737824 */ /* 0x000fe200078e00ff */
[----:B------:R-:W-:Y:S01]  /*2b60*/  SHF.L.U32 R114, R29, 0x10, RZ ;  /* 0x000000101d727819 */ /* 0x000fe200000006ff */
[----:B------:R-:W-:Y:S01]  /*2b70*/  FMUL.FTZ R45, R112, R113 ;  /* 0x00000071702d7220 */ /* 0x000fe20000410000 */
[----:B------:R-:W-:Y:S01]  /*2b80*/  FADD.FTZ R113, -R86, R48 ;  /* 0x0000003056717221 */ /* 0x000fe20000010100 */
[----:B------:R-:W-:Y:S01]  /*2b90*/  SHF.L.U32 R116, R101, 0x10, RZ ;  /* 0x0000001065747819 */ /* 0x000fe200000006ff */
[----:B------:R-:W-:Y:S01]  /*2ba0*/  FMUL.FTZ R49, R112, R49 ;  /* 0x0000003170317220 */ /* 0x000fe20000410000 */
[----:B------:R-:W-:Y:S01]  /*2bb0*/  FFMA.FTZ R45, R45, R46, R114 ;  /* 0x0000002e2d2d7223 */ /* 0x000fe20000010072 */
[----:B------:R-:W-:Y:S01]  /*2bc0*/  SHF.L.U32 R46, R76, 0x10, RZ ;  /* 0x000000104c2e7819 */ /* 0x000fe200000006ff */
[----:B------:R-:W-:Y:S01]  /*2bd0*/  FADD.FTZ R51, -R86, R51 ;  /* 0x0000003356337221 */ /* 0x000fe20000010100 */
[----:B------:R-:W-:Y:S01]  /*2be0*/  SHF.L.U32 R114, R102, 0x10, RZ ;  /* 0x0000001066727819 */ /* 0x000fe200000006ff */
[C---:B------:R-:W-:Y:S01]  /*2bf0*/  FADD.FTZ R53, -R86.reuse, R53 ;  /* 0x0000003556357221 */ /* 0x040fe20000010100 */
[C---:B------:R-:W-:Y:S01]  /*2c00*/  FADD.FTZ R55, -R86.reuse, R55 ;  /* 0x0000003756377221 */ /* 0x040fe20000010100 */
[----:B------:R-:W-:Y:S01]  /*2c10*/  FADD.FTZ R57, -R86, R57 ;  /* 0x0000003956397221 */ /* 0x000fe20000010100 */
[----:B------:R-:W-:Y:S01]  /*2c20*/  UIMAD UR4, UR4, UR20, URZ ;  /* 0x00000014040472a4 */ /* 0x000fe2000f8e02ff */
[----:B------:R-:W-:Y:S01]  /*2c30*/  FFMA.FTZ R48, R47, R46, R114 ;  /* 0x0000002e2f307223 */ /* 0x000fe20000010072 */
[----:B------:R-:W-:Y:S01]  /*2c40*/  SHF.L.U32 R47, R4, 0x10, RZ ;  /* 0x00000010042f7819 */ /* 0x000fe200000006ff */
[C---:B------:R-:W-:Y:S01]  /*2c50*/  FMUL.FTZ R46, R112.reuse, R113 ;  /* 0x00000071702e7220 */ /* 0x040fe20000410000 */
[----:B------:R-:W-:Y:S01]  /*2c60*/  SHF.L.U32 R114, R75, 0x10, RZ ;  /* 0x000000104b727819 */ /* 0x000fe200000006ff */
[C---:B------:R-:W-:Y:S01]  /*2c70*/  FMUL.FTZ R53, R112.reuse, R53 ;  /* 0x0000003570357220 */ /* 0x040fe20000410000 */
[----:B------:R-:W-:Y:S01]  /*2c80*/  FMUL.FTZ R55, R112, R55 ;  /* 0x0000003770377220 */ /* 0x000fe20000410000 */
[----:B------:R-:W-:Y:S01]  /*2c90*/  FFMA.FTZ R46, R46, R47, R115 ;  /* 0x0000002f2e2e7223 */ /* 0x000fe20000010073 */
[----:B------:R-:W-:Y:S01]  /*2ca0*/  FADD.FTZ R47, -R86, R50 ;  /* 0x00000032562f7221 */ /* 0x000fe20000010100 */
[----:B------:R-:W-:Y:S01]  /*2cb0*/  FFMA.FTZ R49, R49, R114, R116 ;  /* 0x0000007231317223 */ /* 0x000fe20000010074 */
[----:B------:R-:W-:Y:S01]  /*2cc0*/  SHF.L.U32 R50, R5, 0x10, RZ ;  /* 0x0000001005327819 */ /* 0x000fe200000006ff */
[C---:B------:R-:W-:Y:S01]  /*2cd0*/  FMUL.FTZ R57, R112.reuse, R57 ;  /* 0x0000003970397220 */ /* 0x040fe20000410000 */
[----:B------:R-:W-:Y:S01]  /*2ce0*/  SHF.L.U32 R114, R31, 0x10, RZ ;  /* 0x000000101f727819 */ /* 0x000fe200000006ff */
[----:B------:R-:W-:Y:S01]  /*2cf0*/  FMUL.FTZ R47, R112, R47 ;  /* 0x0000002f702f7220 */ /* 0x000fe20000410000 */
[----:B------:R-:W-:Y:S01]  /*2d00*/  SHF.L.U32 R116, R107, 0x10, RZ ;  /* 0x000000106b747819 */ /* 0x000fe200000006ff */
[----:B------:R-:W-:Y:S01]  /*2d10*/  USHF.R.S32.HI UR5, URZ, 0x1f, UR4 ;  /* 0x0000001fff057899 */ /* 0x000fe20008011404 */
[----:B------:R-:W-:Y:S01]  /*2d20*/  SHF.L.U32 R113, R74, 0x10, RZ ;  /* 0x000000104a717819 */ /* 0x000fe200000006ff */
[----:B------:R-:W-:Y:S01]  /*2d30*/  FFMA.FTZ R47, R47, R50, R114 ;  /* 0x000000322f2f7223 */ /* 0x000fe20000010072 */
[----:B------:R-:W-:Y:S01]  /*2d40*/  FMUL.FTZ R50, R112, R51 ;  /* 0x0000003370327220 */ /* 0x000fe20000410000 */
[----:B------:R-:W-:Y:S01]  /*2d50*/  FADD.FTZ R51, -R86, R52 ;  /* 0x0000003456337221 */ /* 0x000fe20000010100 */
[----:B------:R-:W-:Y:S01]  /*2d60*/  SHF.L.U32 R114, R24, 0x10, RZ ;  /* 0x0000001018727819 */ /* 0x000fe200000006ff */
[----:B------:R-:W-:Y:S01]  /*2d70*/  IMAD.U32 R52, R10, 0x10000, RZ ;  /* 0x000100000a347824 */ /* 0x000fe200078e00ff */
[----:B------:R-:W-:Y:S01]  /*2d80*/  SHF.L.U32 R115, R100, 0x10, RZ ;  /* 0x0000001064737819 */ /* 0x000fe200000006ff */
[----:B------:R-:W-:Y:S01]  /*2d90*/  FMUL.FTZ R51, R112, R51 ;  /* 0x0000003370337220 */ /* 0x000fe20000410000 */
[----:B------:R-:W-:Y:S01]  /*2da0*/  SHF.L.U32 R118, R22, 0x10, RZ ;  /* 0x0000001016767819 */ /* 0x000fe200000006ff */
[----:B------:R-:W-:Y:S01]  /*2db0*/  ULEA.HI UR5, UR5, UR4, URZ, 0x3 ;  /* 0x0000000405057291 */ /* 0x000fe2000f8f18ff */
[C---:B------:R-:W-:Y:S01]  /*2dc0*/  FADD.FTZ R67, -R86.reuse, R67 ;  /* 0x0000004356437221 */ /* 0x040fe20000010100 */
[----:B------:R-:W-:Y:S01]  /*2dd0*/  FFMA.FTZ R52, R51, R52, R114 ;  /* 0x0000003433347223 */ /* 0x000fe20000010072 */
[----:B------:R-:W-:Y:S01]  /*2de0*/  SHF.L.U32 R114, R85, 0x10, RZ ;  /* 0x0000001055727819 */ /* 0x000fe200000006ff */
[----:B------:R-:W-:Y:S01]  /*2df0*/  FADD.FTZ R51, -R86, R54 ;  /* 0x0000003656337221 */ /* 0x000fe20000010100 */
[----:B------:R-:W-:Y:S01]  /*2e00*/  SHF.L.U32 R54, R11, 0x10, RZ ;  /* 0x000000100b367819 */ /* 0x000fe200000006ff */
[----:B------:R-:W-:Y:S01]  /*2e10*/  FFMA.FTZ R50, R50, R113, R115 ;  /* 0x0000007132327223 */ /* 0x000fe20000010073 */
[C---:B------:R-:W-:Y:S01]  /*2e20*/  FMUL.FTZ R115, R112.reuse, R67 ;  /* 0x0000004370737220 */ /* 0x040fe20000410000 */
[----:B------:R-:W-:Y:S01]  /*2e30*/  FFMA.FTZ R53, R53, R114, R116 ;  /* 0x0000007235357223 */ /* 0x000fe20000010074 */
[----:B------:R-:W-:Y:S01]  /*2e40*/  SHF.L.U32 R114, R25, 0x10, RZ ;  /* 0x0000001019727819 */ /* 0x000fe200000006ff */
[----:B------:R-:W-:Y:S01]  /*2e50*/  FMUL.FTZ R51, R112, R51 ;  /* 0x0000003370337220 */ /* 0x000fe20000410000 */
[----:B------:R-:W-:Y:S01]  /*2e60*/  IMAD.U32 R116, R106, 0x10000, RZ ;  /* 0x000100006a747824 */ /* 0x000fe200078e00ff */
[----:B------:R-:W-:-:S02]  /*2e70*/  MOV R67, UR5 ;  /* 0x0000000500437c02 */ /* 0x000fc40008000f00 */
[----:B------:R-:W-:Y:S01]  /*2e80*/  FFMA.FTZ R54, R51, R54, R114 ;  /* 0x0000003633367223 */ /* 0x000fe20000010072 */
[----:B------:R-:W-:Y:S01]  /*2e90*/  SHF.L.U32 R114, R84, 0x10, RZ ;  /* 0x0000001054727819 */ /* 0x000fe200000006ff */
[----:B------:R-:W-:Y:S01]  /*2ea0*/  FADD.FTZ R51, -R86, R56 ;  /* 0x0000003856337221 */ /* 0x000fe20000010100 */
[----:B------:R-:W-:Y:S02]  /*2eb0*/  SHF.L.U32 R56, R12, 0x10, RZ ;  /* 0x000000100c387819 */ /* 0x000fe400000006ff */
[----:B------:R-:W-:Y:S01]  /*2ec0*/  LEA.HI.SX32 R67, R67, R0, 0x1d ;  /* 0x0000000043437211 */ /* 0x000fe200078feaff */
[----:B------:R-:W-:Y:S01]  /*2ed0*/  FFMA.FTZ R55, R55, R114, R116 ;  /* 0x0000007237377223 */ /* 0x000fe20000010074 */
[----:B------:R-:W-:Y:S01]  /*2ee0*/  SHF.L.U32 R114, R26, 0x10, RZ ;  /* 0x000000101a727819 */ /* 0x000fe200000006ff */
[----:B------:R-:W-:Y:S01]  /*2ef0*/  FMUL.FTZ R51, R112, R51 ;  /* 0x0000003370337220 */ /* 0x000fe20000410000 */
[----:B------:R-:W-:Y:S01]  /*2f00*/  IMAD.U32 R116, R82, 0x10000, RZ ;  /* 0x0001000052747824 */ /* 0x000fe200078e00ff */
[----:B------:R-:W-:-:S02]  /*2f10*/  IADD3 R117, PT, PT, R67, 0x100, RZ ;  /* 0x0000010043757810 */ /* 0x000fc40007ffe0ff */
[----:B------:R-:W-:Y:S01]  /*2f20*/  FFMA.FTZ R113, R51, R56, R114 ;  /* 0x0000003833717223 */ /* 0x000fe20000010072 */
[----:B------:R-:W-:Y:S01]  /*2f30*/  SHF.L.U32 R114, R83, 0x10, RZ ;  /* 0x0000001053727819 */ /* 0x000fe200000006ff */
[----:B------:R-:W-:Y:S01]  /*2f40*/  FADD.FTZ R51, -R86, R58 ;  /* 0x0000003a56337221 */ /* 0x000fe20000010100 */
[----:B------:R-:W-:Y:S02]  /*2f50*/  SHF.L.U32 R56, R105, 0x10, RZ ;  /* 0x0000001069387819 */ /* 0x000fe400000006ff */
[----:B------:R-:W-:Y:S01]  /*2f60*/  SHF.L.U32 R58, R27, 0x10, RZ ;  /* 0x000000101b3a7819 */ /* 0x000fe200000006ff */
[----:B------:R-:W-:Y:S01]  /*2f70*/  FMUL.FTZ R51, R112, R51 ;  /* 0x0000003370337220 */ /* 0x000fe20000410000 */
[----:B------:R-:W-:Y:S01]  /*2f80*/  F2FP.BF16.F32.PACK_AB R47, R50, R47 ;  /* 0x0000002f322f723e */ /* 0x000fe200000010ff */
[----:B------:R-:W-:Y:S01]  /*2f90*/  FFMA.FTZ R114, R57, R114, R56 ;  /* 0x0000007239727223 */ /* 0x000fe20000010038 */
[----:B------:R-:W-:Y:S01]  /*2fa0*/  SHF.L.U32 R56, R13, 0x10, RZ ;  /* 0x000000100d387819 */ /* 0x000fe200000006ff */
[C---:B------:R-:W-:Y:S01]  /*2fb0*/  FADD.FTZ R57, -R86.reuse, R59 ;  /* 0x0000003b56397221 */ /* 0x040fe20000010100 */
[----:B------:R-:W-:Y:S01]  /*2fc0*/  FADD.FTZ R59, -R86, R60 ;  /* 0x0000003c563b7221 */ /* 0x000fe20000010100 */
[----:B------:R-:W-:-:S02]  /*2fd0*/  SHF.L.U32 R60, R18, 0x10, RZ ;  /* 0x00000010123c7819 */ /* 0x000fc400000006ff */
[----:B------:R-:W-:Y:S01]  /*2fe0*/  FFMA.FTZ R51, R51, R56, R58 ;  /* 0x0000003833337223 */ /* 0x000fe2000001003a */
[----:B------:R-:W-:Y:S01]  /*2ff0*/  SHF.L.U32 R56, R104, 0x10, RZ ;  /* 0x0000001068387819 */ /* 0x000fe200000006ff */
[C---:B------:R-:W-:Y:S01]  /*3000*/  FMUL.FTZ R57, R112.reuse, R57 ;  /* 0x0000003970397220 */ /* 0x040fe20000410000 */
[----:B------:R-:W-:Y:S01]  /*3010*/  FMUL.FTZ R59, R112, R59 ;  /* 0x0000003b703b7220 */ /* 0x000fe20000410000 */
[----:B------:R-:W-:Y:S02]  /*3020*/  SHF.L.U32 R58, R111, 0x10, RZ ;  /* 0x000000106f3a7819 */ /* 0x000fe400000006ff */
[----:B------:R-:W-:Y:S01]  /*3030*/  FFMA.FTZ R116, R57, R116, R56 ;  /* 0x0000007439747223 */ /* 0x000fe20000010038 */
[----:B------:R-:W-:Y:S01]  /*3040*/  SHF.L.U32 R56, R20, 0x10, RZ ;  /* 0x0000001014387819 */ /* 0x000fe200000006ff */
[----:B------:R-:W-:Y:S01]  /*3050*/  FADD.FTZ R57, -R86, R61 ;  /* 0x0000003d56397221 */ /* 0x000fe20000010100 */
[----:B------:R-:W-:Y:S02]  /*3060*/  F2FP.BF16.F32.PACK_AB R46, R49, R46 ;  /* 0x0000002e312e723e */ /* 0x000fe400000010ff */
[----:B------:R-:W-:Y:S01]  /*3070*/  F2FP.BF16.F32.PACK_AB R45, R48, R45 ;  /* 0x0000002d302d723e */ /* 0x000fe200000010ff */
[----:B------:R-:W-:Y:S01]  /*3080*/  FFMA.FTZ R60, R59, R60, R56 ;  /* 0x0000003c3b3c7223 */ /* 0x000fe20000010038 */
[----:B------:R-:W-:Y:S01]  /*3090*/  SHF.L.U32 R56, R95, 0x10, RZ ;  /* 0x000000105f387819 */ /* 0x000fe200000006ff */
[----:B------:R-:W-:Y:S01]  /*30a0*/  FMUL.FTZ R57, R112, R57 ;  /* 0x0000003970397220 */ /* 0x000fe20000410000 */
[----:B------:R-:W-:Y:S01]  /*30b0*/  FADD.FTZ R59, -R86, R62 ;  /* 0x0000003e563b7221 */ /* 0x000fe20000010100 */
[----:B------:R-:W-:-:S02]  /*30c0*/  SHF.L.U32 R62, R19, 0x10, RZ ;  /* 0x00000010133e7819 */ /* 0x000fc400000006ff */
[----:B------:R-:W-:Y:S01]  /*30d0*/  FFMA.FTZ R61, R57, R56, R58 ;  /* 0x00000038393d7223 */ /* 0x000fe2000001003a */
[----:B------:R-:W-:Y:S02]  /*30e0*/  IMAD.U32 R56, R21, 0x10000, RZ ;  /* 0x0001000015387824 */ /* 0x000fe400078e00ff */
[----:B------:R-:W-:Y:S01]  /*30f0*/  FMUL.FTZ R59, R112, R59 ;  /* 0x0000003b703b7220 */ /* 0x000fe20000410000 */
[----:B------:R-:W-:Y:S01]  /*3100*/  FADD.FTZ R57, -R86, R63 ;  /* 0x0000003f56397221 */ /* 0x000fe20000010100 */
[----:B------:R-:W-:Y:S02]  /*3110*/  SHF.L.U32 R58, R110, 0x10, RZ ;  /* 0x000000106e3a7819 */ /* 0x000fe400000006ff */
[----:B------:R-:W-:Y:S01]  /*3120*/  FFMA.FTZ R62, R59, R62, R56 ;  /* 0x0000003e3b3e7223 */ /* 0x000fe20000010038 */
[----:B------:R-:W-:Y:S01]  /*3130*/  SHF.L.U32 R56, R94, 0x10, RZ ;  /* 0x000000105e387819 */ /* 0x000fe200000006ff */
[----:B------:R-:W-:Y:S01]  /*3140*/  FMUL.FTZ R57, R112, R57 ;  /* 0x0000003970397220 */ /* 0x000fe20000410000 */
[----:B------:R-:W-:Y:S01]  /*3150*/  FADD.FTZ R59, -R86, R64 ;  /* 0x00000040563b7221 */ /* 0x000fe20000010100 */
[----:B------:R-:W-:-:S02]  /*3160*/  SHF.L.U32 R64, R68, 0x10, RZ ;  /* 0x0000001044407819 */ /* 0x000fc400000006ff */
[----:B------:R-:W-:Y:S01]  /*3170*/  FFMA.FTZ R63, R57, R56, R58 ;  /* 0x00000038393f7223 */ /* 0x000fe2000001003a */
[----:B------:R-:W-:Y:S01]  /*3180*/  FADD.FTZ R57, -R86, R65 ;  /* 0x0000004156397221 */ /* 0x000fe20000010100 */
[----:B------:R-:W-:Y:S01]  /*3190*/  SHF.L.U32 R56, R93, 0x10, RZ ;  /* 0x000000105d387819 */ /* 0x000fe200000006ff */
[C---:B------:R-:W-:Y:S01]  /*31a0*/  FMUL.FTZ R59, R112.reuse, R59 ;  /* 0x0000003b703b7220 */ /* 0x040fe20000410000 */
[----:B------:R-:W-:Y:S01]  /*31b0*/  SHF.L.U32 R58, R109, 0x10, RZ ;  /* 0x000000106d3a7819 */ /* 0x000fe200000006ff */
[----:B------:R-:W-:Y:S01]  /*31c0*/  FMUL.FTZ R57, R112, R57 ;  /* 0x0000003970397220 */ /* 0x000fe20000410000 */
[----:B------:R-:W-:Y:S01]  /*31d0*/  F2FP.BF16.F32.PACK_AB R44, R87, R44 ;  /* 0x0000002c572c723e */ /* 0x000fe200000010ff */
[----:B------:R-:W-:Y:S01]  /*31e0*/  FFMA.FTZ R64, R59, R64, R118 ;  /* 0x000000403b407223 */ /* 0x000fe20000010076 */
[----:B------:R-:W-:Y:S01]  /*31f0*/  FADD.FTZ R59, -R86, R66 ;  /* 0x00000042563b7221 */ /* 0x000fe20000010100 */
[----:B------:R-:W-:Y:S01]  /*3200*/  FFMA.FTZ R65, R57, R56, R58 ;  /* 0x0000003839417223 */ /* 0x000fe2000001003a */
[----:B------:R-:W-:Y:S01]  /*3210*/  SHF.L.U32 R58, R23, 0x10, RZ ;  /* 0x00000010173a7819 */ /* 0x000fe200000006ff */
[----:B------:R-:W0:Y:S01]  /*3220*/  LDC.64 R56, c[0x0][0x428] ;  /* 0x00010a00ff387b82 */ /* 0x000e220000000a00 */
[----:B------:R-:W-:-:S02]  /*3230*/  IMAD.U32 R86, R69, 0x10000, RZ ;  /* 0x0001000045567824 */ /* 0x000fc400078e00ff */
[----:B------:R-:W-:Y:S01]  /*3240*/  FMUL.FTZ R59, R112, R59 ;  /* 0x0000003b703b7220 */ /* 0x000fe20000410000 */
[----:B------:R-:W-:Y:S02]  /*3250*/  SHF.L.U32 R66, R108, 0x10, RZ ;  /* 0x000000106c427819 */ /* 0x000fe400000006ff */
[----:B------:R-:W-:Y:S01]  /*3260*/  F2FP.BF16.F32.PACK_AB R51, R116, R51 ;  /* 0x000000337433723e */ /* 0x000fe200000010ff */
[----:B------:R-:W-:Y:S01]  /*3270*/  FFMA.FTZ R86, R59, R86, R58 ;  /* 0x000000563b567223 */ /* 0x000fe2000001003a */
[----:B------:R-:W-:Y:S02]  /*3280*/  SHF.L.U32 R58, R92, 0x10, RZ ;  /* 0x000000105c3a7819 */ /* 0x000fe400000006ff */
[----:B------:R-:W-:Y:S02]  /*3290*/  IADD3 R59, PT, PT, R67, 0x80, RZ ;  /* 0x00000080433b7810 */ /* 0x000fe40007ffe0ff */
[----:B------:R-:W-:Y:S01]  /*32a0*/  F2FP.BF16.F32.PACK_AB R50, R114, R113 ;  /* 0x000000717232723e */ /* 0x000fe200000010ff */
[----:B------:R-:W-:Y:S01]  /*32b0*/  FFMA.FTZ R115, R115, R58, R66 ;  /* 0x0000003a73737223 */ /* 0x000fe20000010042 */
[----:B------:R-:W-:-:S02]  /*32c0*/  F2FP.BF16.F32.PACK_AB R49, R55, R54 ;  /* 0x000000363731723e */ /* 0x000fc400000010ff */
[----:B------:R-:W-:Y:S02]  /*32d0*/  F2FP.BF16.F32.PACK_AB R48, R53, R52 ;  /* 0x000000343530723e */ /* 0x000fe400000010ff */
[----:B------:R-:W-:Y:S02]  /*32e0*/  F2FP.BF16.F32.PACK_AB R55, R115, R86 ;  /* 0x000000567337723e */ /* 0x000fe400000010ff */
[----:B------:R-:W-:Y:S02]  /*32f0*/  F2FP.BF16.F32.PACK_AB R54, R65, R64 ;  /* 0x000000404136723e */ /* 0x000fe400000010ff */
        /* <DEDUP_REMOVED lines=8> */
.L_x_6292:
[----:B------:R-:W-:Y:S02]  /*3380*/  UIADD3 UR7, UPT, UPT, UR7, UR16, URZ ;  /* 0x0000001007077290 */ /* 0x000fe4000fffe0ff */
[----:B------:R-:W-:Y:S02]  /*3390*/  UPLOP3.LUT UP0, UPT, UPT, UPT, UP0, 0x40, 0x4 ;  /* 0x000000000004789c */ /* 0x000fe40003f0e800 */
[----:B------:R-:W-:-:S09]  /*33a0*/  UISETP.GE.AND UP1, UPT, UR7, UR17, UPT ;  /* 0x000000110700728c */ /* 0x000fd2000bf26270 */
[----:B------:R-:W-:Y:S05]  /*33b0*/  BRA.U !UP1, `(.L_x_6293) ;  /* 0xffffffd509007547 */ /* 0x000fea000b83ffff */
[----:B------:R-:W-:Y:S05]  /*33c0*/  EXIT ;  /* 0x000000000000794d */ /* 0x000fea0003800000 */
.L_x_6294:
        /* <DEDUP_REMOVED lines=11> */
.L_x_20786:


//--------------------- .text._ZN10layer_norm13ln_fwd_kernelINS_13Kernel_traitsI13__nv_bfloat16S2_fS2_fjLj3072ELj1ELj1ELj4ELj16ENS_18Kernel_traits_baseILj3072ES2_S2_fS2_fjLj128EEEEELb1ELb0ELb0ELb0EEEvNS_9FwdParamsE --------------------------
	.section	.text._ZN10layer_norm13ln_fwd_kernelINS_13Kernel_traitsI13__nv_bfloat16S2_fS2_fjLj3072ELj1ELj1ELj4ELj16ENS_18Kernel_traits_baseILj3072ES2_S2_fS2_fjLj128EEEEELb1ELb0ELb0ELb0EEEvNS_9FwdParamsE,"ax",@progbits
	.align	128
        .global         _ZN10layer_norm13ln_fwd_kernelINS_13Kernel_traitsI13__nv_bfloat16S2_fS2_fjLj3072ELj1ELj1ELj4ELj16ENS_18Kernel_traits_baseILj3072ES2_S2_fS2_fjLj128EEEEELb1ELb0ELb0ELb0EEEvNS_9FwdParamsE
        .type           _ZN10layer_norm13ln_fwd_kernelINS_13Kernel_traitsI13__nv_bfloat16S2_fS2_fjLj3072ELj1ELj1ELj4ELj16ENS_18Kernel_traits_baseILj3072ES2_S2_fS2_fjLj128EEEEELb1ELb0ELb0ELb0EEEvNS_9FwdParamsE,@function
        .size           _ZN10layer_norm13ln_fwd_kernelINS_13Kernel_traitsI13__nv_bfloat16S2_fS2_fjLj3072ELj1ELj1ELj4ELj16ENS_18Kernel_traits_baseILj3072ES2_S2_fS2_fjLj128EEEEELb1ELb0ELb0ELb0EEEvNS_9FwdParamsE,(.L_x_20787 - _ZN10layer_norm13ln_fwd_kernelINS_13Kernel_traitsI13__nv_bfloat16S2_fS2_fjLj3072ELj1ELj1ELj4ELj16ENS_18Kernel_traits_baseILj3072ES2_S2_fS2_fjLj128EEEEELb1ELb0ELb0ELb0EEEvNS_9FwdParamsE)
        .other          _ZN10layer_norm13ln_fwd_kernelINS_13Kernel_traitsI13__nv_bfloat16S2_fS2_fjLj3072ELj1ELj1ELj4ELj16ENS_18Kernel_traits_baseILj3072ES2_S2_fS2_fjLj128EEEEELb1ELb0ELb0ELb0EEEvNS_9FwdParamsE,@"STO_CUDA_ENTRY STV_DEFAULT"
_ZN10layer_norm13ln_fwd_kernelINS_13Kernel_traitsI13__nv_bfloat16S2_fS2_fjLj3072ELj1ELj1ELj4ELj16ENS_18Kernel_traits_baseILj3072ES2_S2_fS2_fjLj128EEEEELb1ELb0ELb0ELb0EEEvNS_9FwdParamsE:
.text._ZN10layer_norm13ln_fwd_kernelINS_13Kernel_traitsI13__nv_bfloat16S2_fS2_fjLj3072ELj1ELj1ELj4ELj16ENS_18Kernel_traits_baseILj3072ES2_S2_fS2_fjLj128EEEEELb1ELb0ELb0ELb0EEEvNS_9FwdParamsE:
        /* <DEDUP_REMOVED lines=19> */
[----:B------:R-:W-:Y:S01]  /*0130*/  UISETP.NE.AND.EX UP0, UPT, UR5, URZ, UPT, UP0 ;  /* 0x000000ff0500728c */ /* 0x000fe2000bf05300 */
[----:B-----5:R-:W-:-:S06]  /*0140*/  LOP3.LUT R5, R0, 0x1f, RZ, 0xc0, !PT ;  /* 0x0000001f00057812 */ /* 0x020fcc00078ec0ff */
[----:B------:R-:W0:Y:S02]  /*0150*/  LDC R85, c[0x0][0x360] ;  /* 0x0000d800ff557b82 */ /* 0x000e240000000800 */
[--C-:B0-----:R-:W-:Y:S01]  /*0160*/  IMAD R85, R85, UR10, R0.reuse ;  /* 0x0000000a55557c24 */ /* 0x101fe2000f8e0200 */
[----:B--2---:R-:W-:Y:S02]  /*0170*/  @P0 R2UR UR9, R3 ;  /* 0x00000000030902ca */ /* 0x004fe400000e0000 */
[----:B------:R-:W-:Y:S02]  /*0180*/  LOP3.LUT R3, R0, 0x60, RZ, 0xc0, !PT ;  /* 0x0000006000037812 */ /* 0x000fe400078ec0ff */
[----:B-1----:R-:W-:Y:S02]  /*0190*/  @P0 IADD3 R4, P1, PT, R6, R9, RZ ;  /* 0x0000000906040210 */ /* 0x002fe40007f3e0ff */
[----:B------:R-:W-:Y:S02]  /*01a0*/  @P0 R2UR UR8, R2 ;  /* 0x00000000020802ca */ /* 0x000fe400000e0000 */
[----:B------:R-:W-:Y:S01]  /*01b0*/  SHF.R.S32.HI R2, RZ, 0x1f, R11 ;  /* 0x0000001fff027819 */ /* 0x000fe2000001140b */
[----:B------:R-:W-:Y:S01]  /*01c0*/  @P0 IMAD.X R83, RZ, RZ, R7, P1 ;  /* 0x000000ffff530224 */ /* 0x000fe200008e0607 */
[----:B------:R-:W-:-:S02]  /*01d0*/  LOP3.LUT R15, R3, 0x1f, R0, 0xf8, !PT ;  /* 0x0000001f030f7812 */ /* 0x000fc400078ef800 */
[----:B------:R-:W-:Y:S01]  /*01e0*/  LEA.HI R14, R2, R11, RZ, 0x3 ;  /* 0x0000000b020e7211 */ /* 0x000fe200078f18ff */
[----:B------:R-:W-:Y:S01]  /*01f0*/  UIADD3 UR19, UPT, UPT, UR9, -0x4498517b, URZ ;  /* 0xbb67ae8509137890 */ /* 0x000fe2000fffe0ff */
[----:B------:R-:W-:Y:S01]  /*0200*/  LOP3.LUT R7, R15, 0x7f, RZ, 0x3c, !PT ;  /* 0x0000007f0f077812 */ /* 0x000fe200078e3cff */
[----:B------:R-:W-:Y:S01]  /*0210*/  UIADD3 UR21, UPT, UPT, UR9, 0x76cf5d0a, URZ ;  /* 0x76cf5d0a09157890 */ /* 0x000fe2000fffe0ff */
[--C-:B------:R-:W-:Y:S01]  /*0220*/  SHF.R.U64 R84, R4, 0x2, R83.reuse ;  /* 0x0000000204547819 */ /* 0x100fe20000001253 */
[----:B------:R-:W-:Y:S01]  /*0230*/  UIADD3 UR23, UPT, UPT, UR9, 0x32370b8f, URZ ;  /* 0x32370b8f09177890 */ /* 0x000fe2000fffe0ff */
[----:B------:R-:W-:Y:S01]  /*0240*/  LEA.HI.SX32 R2, R14, R7, 0x1d ;  /* 0x000000070e027211 */ /* 0x000fe200078feaff */
[----:B------:R-:W-:Y:S01]  /*0250*/  UIADD3 UR18, UPT, UPT, UR8, -0x61c88647, URZ ;  /* 0x9e3779b908127890 */ /* 0x000fe2000fffe0ff */
[----:B------:R-:W-:Y:S01]  /*0260*/  SHF.R.U32.HI R83, RZ, 0x2, R83 ;  /* 0x00000002ff537819 */ /* 0x000fe20000011653 */
[----:B------:R-:W-:Y:S02]  /*0270*/  UIADD3 UR20, UPT, UPT, UR8, 0x3c6ef372, URZ ;  /* 0x3c6ef37208147890 */ /* 0x000fe4000fffe0ff */
[----:B------:R-:W-:-:S02]  /*0280*/  UIADD3 UR22, UPT, UPT, UR8, -0x255992d5, URZ ;  /* 0xdaa66d2b08167890 */ /* 0x000fc4000fffe0ff */
        /* <DEDUP_REMOVED lines=38> */
.L_x_6296:
        /* <DEDUP_REMOVED lines=22> */
.L_x_6297:
[----:B------:R-:W-:Y:S05]  /*0650*/  BSYNC.RECONVERGENT B0 ;  /* 0x0000000000007941 */ /* 0x000fea0003800200 */
.L_x_6295:
[----:B------:R-:W0:Y:S02]  /*0660*/  LDCU UR4, c[0x0][0x384] ;  /* 0x00007080ff0477ac */ /* 0x000e240008000800 */
[----:B0-----:R-:W-:-:S06]  /*0670*/  UISETP.GE.AND UP0, UPT, UR10, UR4, UPT ;  /* 0x000000040a00728c */ /* 0x001fcc000bf06270 */
[----:B------:R-:W-:-:S13]  /*0680*/  PLOP3.LUT P0, PT, PT, PT, UP0, 0x80, 0x8 ;  /* 0x000000000008781c */ /* 0x000fda0003f0f008 */
[----:B------:R-:W-:Y:S05]  /*0690*/  @P0 EXIT ;  /* 0x000000000000094d */ /* 0x000fea0003800000 */
[----:B------:R-:W-:Y:S01]  /*06a0*/  IMAD.HI.U32 R6, R85, -0x326172a9, RZ ;  /* 0xcd9e8d5755067827 */ /* 0x000fe200078e00ff */
[----:B------:R-:W-:Y:S01]  /*06b0*/  SHF.R.S32.HI R14, RZ, 0x3, R14 ;  /* 0x00000003ff0e7819 */ /* 0x000fe2000001140e */
[----:B------:R-:W0:Y:S01]  /*06c0*/  LDCU.64 UR4, c[0x0][0x3e0] ;  /* 0x00007c00ff0477ac */ /* 0x000e220008000a00 */
[----:B------:R-:W-:Y:S01]  /*06d0*/  LOP3.LUT R4, R4, 0x3, RZ, 0xc0, !PT ;  /* 0x0000000304047812 */ /* 0x000fe200078ec0ff */
[----:B------:R-:W-:Y:S01]  /*06e0*/  IMAD.HI.U32 R7, R84, -0x2daee0ad, RZ ;  /* 0xd2511f5354077827 */ /* 0x000fe200078e00ff */
[----:B------:R-:W-:Y:S01]  /*06f0*/  LOP3.LUT R6, R83, UR8, R6, 0x96, !PT ;  /* 0x0000000853067c12 */ /* 0x000fe2000f8e9606 */
[----:B------:R-:W-:Y:S01]  /*0700*/  UPLOP3.LUT UP2, UPT, UPT, UPT, UPT, 0x40, 0x4 ;  /* 0x000000000004789c */ /* 0x000fe20003f4e870 */
[----:B------:R-:W-:Y:S01]  /*0710*/  LOP3.LUT R16, R14, 0x7f, RZ, 0xc0, !PT ;  /* 0x0000007f0e107812 */ /* 0x000fe200078ec0ff */
[----:B------:R-:W-:Y:S01]  /*0720*/  IMAD R9, R85, -0x326172a9, RZ ;  /* 0xcd9e8d5755097824 */ /* 0x000fe200078e02ff */
[----:B------:R-:W-:Y:S01]  /*0730*/  LOP3.LUT R7, R7, UR9, RZ, 0x3c, !PT ;  /* 0x0000000907077c12 */ /* 0x000fe2000f8e3cff */
[----:B------:R-:W-:Y:S01]  /*0740*/  IMAD R11, R84, -0x2daee0ad, RZ ;  /* 0xd2511f53540b7824 */ /* 0x000fe200078e02ff */
[----:B------:R-:W-:Y:S01]  /*0750*/  VIADDMNMX R3, R16, -R3, RZ, !PT ;  /* 0x8000000310037246 */ /* 0x000fe200078001ff */
[C---:B------:R-:W-:Y:S01]  /*0760*/  IMAD.HI.U32 R10, R6.reuse, -0x2daee0ad, RZ ;  /* 0xd2511f53060a7827 */ /* 0x040fe200078e00ff */
[----:B-----5:R-:W-:Y:S01]  /*0770*/  PRMT R81, R25, 0x7632, R81 ;  /* 0x0000763219517816 */ /* 0x020fe20000000051 */
[----:B------:R-:W1:Y:S01]  /*0780*/  LDCU UR36, c[0x0][0x388] ;  /* 0x00007100ff2477ac */ /* 0x000e620008000800 */
[----:B------:R-:W-:Y:S01]  /*0790*/  VIMNMX R3, PT, PT, R3, 0x20, PT ;  /* 0x0000002003037848 */ /* 0x000fe20003fe0100 */
[----:B------:R-:W-:Y:S01]  /*07a0*/  IMAD.HI.U32 R8, R7, -0x326172a9, RZ ;  /* 0xcd9e8d5707087827 */ /* 0x000fe200078e00ff */
[----:B------:R-:W-:Y:S01]  /*07b0*/  LOP3.LUT R10, R11, UR19, R10, 0x96, !PT ;  /* 0x000000130b0a7c12 */ /* 0x000fe2000f8e960a */
[----:B------:R-:W2:Y:S01]  /*07c0*/  LDCU.U8 UR14, c[0x0][0x410] ;  /* 0x00008200ff0e77ac */ /* 0x000ea20008000000 */
[----:B------:R-:W-:Y:S01]  /*07d0*/  PRMT R15, R37, 0x7632, R15 ;  /* 0x00007632250f7816 */ /* 0x000fe2000000000f */
[----:B------:R-:W-:Y:S01]  /*07e0*/  IMAD R12, R6, -0x2daee0ad, RZ ;  /* 0xd2511f53060c7824 */ /* 0x000fe200078e02ff */
[----:B------:R-:W-:Y:S01]  /*07f0*/  LOP3.LUT R8, R9, UR18, R8, 0x96, !PT ;  /* 0x0000001209087c12 */ /* 0x000fe2000f8e9608 */
[----:B------:R-:W-:Y:S01]  /*0800*/  IMAD R7, R7, -0x326172a9, RZ ;  /* 0xcd9e8d5707077824 */ /* 0x000fe200078e02ff */
[----:B0-----:R-:W-:Y:S01]  /*0810*/  UISETP.NE.U32.AND UP0, UPT, UR4, URZ, UPT ;  /* 0x000000ff0400728c */ /* 0x001fe2000bf05070 */
[----:B------:R-:W-:Y:S01]  /*0820*/  IMAD.HI.U32 R6, R10, -0x326172a9, RZ ;  /* 0xcd9e8d570a067827 */ /* 0x000fe200078e00ff */
[----:B------:R-:W-:Y:S01]  /*0830*/  PRMT R18, R43, 0x7632, R18 ;  /* 0x000076322b127816 */ /* 0x000fe20000000012 */
[----:B------:R-:W0:Y:S01]  /*0840*/  LDCU UR15, c[0x0][0x400] ;  /* 0x00008000ff0f77ac */ /* 0x000e220008000800 */
[----:B------:R-:W-:Y:S01]  /*0850*/  PRMT R72, R47, 0x7632, R72 ;  /* 0x000076322f487816 */ /* 0x000fe20000000048 */
        /* <DEDUP_REMOVED lines=37> */
[----:B------:R-:W-:Y:S01]  /*0ab0*/  IMAD R10, R9, -0x326172a9, RZ ;  /* 0xcd9e8d57090a7824 */ /* 0x000fe200078e02ff */
[----:B------:R-:W-:Y:S01]  /*0ac0*/  PRMT R13, R38, 0x7632, R13 ;  /* 0x00007632260d7816 */ /* 0x000fe2000000000d */
[----:B------:R-:W-:Y:S01]  /*0ad0*/  IMAD R12, R7, -0x2daee0ad, RZ ;  /* 0xd2511f53070c7824 */ /* 0x000fe200078e02ff */
[----:B------:R-:W-:Y:S01]  /*0ae0*/  LOP3.LUT R14, R14, 0xffffff00, RZ, 0xc0, !PT ;  /* 0xffffff000e0e7812 */ /* 0x000fe200078ec0ff */
[----:B------:R-:W-:-:S03]  /*0af0*/  IMAD.HI.U32 R9, R6, -0x2daee0ad, RZ ;  /* 0xd2511f5306097827 */ /* 0x000fc600078e00ff */
[----:B------:R-:W-:Y:S01]  /*0b00*/  LEA R17, R3, R14, 0x3 ;  /* 0x0000000e03117211 */ /* 0x000fe200078e18ff */
[----:B------:R-:W-:Y:S01]  /*0b10*/  IMAD.HI.U32 R7, R8, -0x326172a9, RZ ;  /* 0xcd9e8d5708077827 */ /* 0x000fe200078e00ff */
[----:B------:R-:W-:Y:S02]  /*0b20*/  LOP3.LUT R9, R12, UR31, R9, 0x96, !PT ;  /* 0x0000001f0c097c12 */ /* 0x000fe4000f8e9609 */
[----:B------:R-:W-:Y:S01]  /*0b30*/  I2FP.F32.U32 R19, R17 ;  /* 0x0000001100137245 */ /* 0x000fe20000201000 */
[----:B------:R-:W-:Y:S01]  /*0b40*/  IMAD R11, R6, -0x2daee0ad, RZ ;  /* 0xd2511f53060b7824 */ /* 0x000fe200078e02ff */
[----:B------:R-:W-:Y:S01]  /*0b50*/  LOP3.LUT R7, R10, UR30, R7, 0x96, !PT ;  /* 0x0000001e0a077c12 */ /* 0x000fe2000f8e9607 */
[----:B------:R-:W-:Y:S01]  /*0b60*/  IMAD R10, R5, -0x20, R16 ;  /* 0xffffffe0050a7824 */ /* 0x000fe200078e0210 */
[----:B------:R-:W-:Y:S01]  /*0b70*/  PRMT R12, R34, 0x7632, R12 ;  /* 0x00007632220c7816 */ /* 0x000fe2000000000c */
[----:B------:R-:W-:Y:S01]  /*0b80*/  IMAD R8, R8, -0x326172a9, RZ ;  /* 0xcd9e8d5708087824 */ /* 0x000fe200078e02ff */
[----:B------:R-:W0:Y:S01]  /*0b90*/  MUFU.RCP R19, R19 ;  /* 0x0000001300137308 */ /* 0x000e220000001000 */
[----:B------:R-:W-:Y:S01]  /*0ba0*/  IMAD.HI.U32 R5, R9, -0x326172a9, RZ ;  /* 0xcd9e8d5709057827 */ /* 0x000fe200078e00ff */
[----:B------:R-:W-:-:S02]  /*0bb0*/  VIMNMX R10, PT, PT, RZ, R10, !PT ;  /* 0x0000000aff0a7248 */ /* 0x000fc40007fe0100 */
[----:B------:R-:W-:Y:S01]  /*0bc0*/  PRMT R16, R32, 0x7632, R16 ;  /* 0x0000763220107816 */ /* 0x000fe20000000010 */
[----:B------:R-:W-:Y:S01]  /*0bd0*/  IMAD.HI.U32 R6, R7, -0x2daee0ad, RZ ;  /* 0xd2511f5307067827 */ /* 0x000fe200078e00ff */
[----:B------:R-:W-:Y:S02]  /*0be0*/  LOP3.LUT R80, R8, UR32, R5, 0x96, !PT ;  /* 0x0000002008507c12 */ /* 0x000fe4000f8e9605 */
[----:B------:R-:W-:Y:S01]  /*0bf0*/  VIMNMX R5, PT, PT, R10, 0x20, PT ;  /* 0x000000200a057848 */ /* 0x000fe20003fe0100 */
        /* <DEDUP_REMOVED lines=10> */
[----:B------:R-:W-:Y:S01]  /*0ca0*/  IMAD R3, R5, 0x8, R14 ;  /* 0x0000000805037824 */ /* 0x000fe200078e020e */
[--C-:B------:R-:W-:Y:S01]  /*0cb0*/  LOP3.LUT R5, R9, UR34, R8.reuse, 0x96, !PT ;  /* 0x0000002209057c12 */ /* 0x100fe2000f8e9608 */
[----:B------:R-:W-:Y:S01]  /*0cc0*/  IMAD.MOV.U32 R79, RZ, RZ, RZ ;  /* 0x000000ffff4f7224 */ /* 0x000fe200078e00ff */
[----:B------:R-:W-:Y:S01]  /*0cd0*/  PRMT R8, R24, 0x7632, R8 ;  /* 0x0000763218087816 */ /* 0x000fe20000000008 */
[----:B------:R-:W-:Y:S01]  /*0ce0*/  IMAD R80, R80, -0x2daee0ad, RZ ;  /* 0xd2511f5350507824 */ /* 0x000fe200078e02ff */
[----:B------:R-:W-:Y:S01]  /*0cf0*/  PRMT R9, R28, 0x7632, R9 ;  /* 0x000076321c097816 */ /* 0x000fe20000000009 */
[----:B------:R-:W-:Y:S01]  /*0d00*/  IMAD R82, R82, -0x326172a9, RZ ;  /* 0xcd9e8d5752527824 */ /* 0x000fe200078e02ff */
[----:B01234-:R-:W-:-:S07]  /*0d10*/  PRMT R14, R33, 0x7632, R14 ;  /* 0x00007632210e7816 */ /* 0x01ffce000000000e */
.L_x_6555:
        /* <DEDUP_REMOVED lines=28> */
[----:B------:R0:W5:Y:S04]  /*0ee0*/  LDG.E.128 R20, desc[UR6][R90.64] ;  /* 0x000000065a147981 */ /* 0x000168000c1e1d00 */
        /* <DEDUP_REMOVED lines=12> */
.L_x_20619:
[----:B------:R-:W-:Y:S05]  /*0fb0*/  BRX R88 -0xfc0                                         (*"BRANCH_TARGETS .L_x_20620,.L_x_20621,.L_x_20622"*) ;  /* 0xfffffff058107949 */ /* 0x000fea000383ffff */
.L_x_20622:
[----:B------:R-:W-:Y:S01]  /*0fc0*/  IADD3 R92, PT, PT, R4, 0x1, RZ ;  /* 0x00000001045c7810 */ /* 0x000fe20007ffe0ff */
[----:B------:R-:W-:Y:S02]  /*0fd0*/  IMAD.MOV.U32 R88, RZ, RZ, R80 ;  /* 0x000000ffff587224 */ /* 0x000fe400078e0050 */
[----:B------:R-:W-:Y:S01]  /*0fe0*/  IMAD.MOV.U32 R93, RZ, RZ, R5 ;  /* 0x000000ffff5d7224 */ /* 0x000fe200078e0005 */
[----:B------:R-:W-:Y:S06]  /*0ff0*/  BRA `(.L_x_6302) ;  /* 0x0000000000f07947 */ /* 0x000fec0003800000 */
.L_x_20620:
[----:B------:R-:W-:Y:S01]  /*1000*/  MOV R88, R80 ;  /* 0x0000005000587202 */ /* 0x000fe20000000f00 */
[----:B------:R-:W-:Y:S02]  /*1010*/  IMAD.MOV.U32 R92, RZ, RZ, 0x3 ;  /* 0x00000003ff5c7424 */ /* 0x000fe400078e00ff */
[----:B------:R-:W-:Y:S01]  /*1020*/  IMAD.MOV.U32 R93, RZ, RZ, R6 ;  /* 0x000000ffff5d7224 */ /* 0x000fe200078e0006 */
[----:B------:R-:W-:Y:S06]  /*1030*/  BRA `(.L_x_6302) ;  /* 0x0000000000e07947 */ /* 0x000fec0003800000 */
.L_x_20621:
        /* <DEDUP_REMOVED lines=13> */
.L_x_6304:
[----:B------:R-:W-:Y:S05]  /*1110*/  BSYNC.RECONVERGENT B2 ;  /* 0x0000000000027941 */ /* 0x000fea0003800200 */
.L_x_6303:
        /* <DEDUP_REMOVED lines=37> */
[----:B------:R-:W-:-:S04]  /*1370*/  IMAD.WIDE.U32 R90, R91, -0x326172a9, RZ ;  /* 0xcd9e8d575b5a7825 */ /* 0x000fc800078e00ff */
[----:B------:R-:W-:Y:S01]  /*1380*/  IMAD.WIDE.U32 R88, R88, -0x2daee0ad, RZ ;  /* 0xd2511f5358587825 */ /* 0x000fe200078e00ff */
[----:B------:R-:W-:-:S03]  /*1390*/  LOP3.LUT R5, R94, UR34, R91, 0x96, !PT ;  /* 0x000000225e057c12 */ /* 0x000fc6000f8e965b */
[----:B------:R-:W-:Y:S01]  /*13a0*/  IMAD.MOV.U32 R82, RZ, RZ, R90 ;  /* 0x000000ffff527224 */ /* 0x000fe200078e005a */
[----:B------:R-:W-:-:S07]  /*13b0*/  LOP3.LUT R6, R4, UR35, R89, 0x96, !PT ;  /* 0x0000002304067c12 */ /* 0x000fce000f8e9659 */
.L_x_6302:
[----:B------:R-:W-:Y:S05]  /*13c0*/  BSYNC.RECONVERGENT B1 ;  /* 0x0000000000017941 */ /* 0x000fea0003800200 */
.L_x_6301:
        /* <DEDUP_REMOVED lines=11> */
[----:B------:R-:W-:-:S02]  /*1480*/  IMAD.MOV.U32 R4, RZ, RZ, R82 ;  /* 0x000000ffff047224 */ /* 0x000fc400078e0052 */
[----:B0-----:R-:W-:Y:S01]  /*1490*/  FMUL.FTZ R80, R80, R89 ;  /* 0x0000005950507220 */ /* 0x001fe20000410000 */
[----:B-1----:R-:W-:-:S04]  /*14a0*/  FSETP.GTU.FTZ.AND P0, PT, R91, R96, PT ;  /* 0x000000605b00720b */ /* 0x002fc80003f1c000 */
        /* <DEDUP_REMOVED lines=13> */
.L_x_6307:
        /* <DEDUP_REMOVED lines=13> */
.L_x_6309:
[----:B------:R-:W-:Y:S05]  /*1650*/  BSYNC.RECONVERGENT B2 ;  /* 0x0000000000027941 */ /* 0x000fea0003800200 */
.L_x_6308:
        /* <DEDUP_REMOVED lines=43> */
.L_x_6306:
[----:B------:R-:W-:Y:S05]  /*1910*/  BSYNC.RECONVERGENT B1 ;  /* 0x0000000000017941 */ /* 0x000fea0003800200 */
.L_x_6305:
        /* <DEDUP_REMOVED lines=22> */
.L_x_6312:
        /* <DEDUP_REMOVED lines=13> */
.L_x_6314:
[----:B------:R-:W-:Y:S05]  /*1b50*/  BSYNC.RECONVERGENT B2 ;  /* 0x0000000000027941 */ /* 0x000fea0003800200 */
.L_x_6313:
        /* <DEDUP_REMOVED lines=43> */
.L_x_6311:
[----:B------:R-:W-:Y:S05]  /*1e10*/  BSYNC.RECONVERGENT B1 ;  /* 0x0000000000017941 */ /* 0x000fea0003800200 */
.L_x_6310:
[----:B------:R-:W-:Y:S01]  /*1e20*/  I2FP.F32.U32 R4, R4 ;  /* 0x0000000400047245 */ /* 0x000fe20000201000 */
[C---:B------:R-:W-:Y:S01]  /*1e30*/  IMAD.U32 R64, R65.reuse, 0x10000, RZ ;  /* 0x0001000041407824 */ /* 0x040fe200078e00ff */
[----:B------:R-:W-:Y:S01]  /*1e40*/  ISETP.NE.AND P2, PT, R92, 0x1, PT ;  /* 0x000000015c00780c */ /* 0x000fe20003f45270 */
[----:B------:R-:W-:Y:S01]  /*1e50*/  BSSY.RECONVERGENT B1, `(.L_x_6315) ;  /* 0x000004d000017945 */ /* 0x000fe20003800200 */
[----:B------:R-:W-:Y:S01]  /*1e60*/  PRMT R94, R65, 0x7632, R94 ;  /* 0x00007632415e7816 */ /* 0x000fe2000000005e */
[----:B------:R-:W-:Y:S01]  /*1e70*/  FFMA.FTZ R91, R4, R97, 1.1641532182693481445e-10 ;  /* 0x2f000000045b7423 */ /* 0x000fe20000010061 */
[----:B------:R-:W-:Y:S01]  /*1e80*/  FMUL.FTZ R64, R64, UR4 ;  /* 0x0000000440407c20 */ /* 0x000fe20008410000 */
[----:B------:R-:W-:-:S03]  /*1e90*/  IMAD.MOV.U32 R4, RZ, RZ, R82 ;  /* 0x000000ffff047224 */ /* 0x000fc600078e0052 */
[----:B------:R-:W-:Y:S01]  /*1ea0*/  FMUL.FTZ R64, R64, R89 ;  /* 0x0000005940407220 */ /* 0x000fe20000410000 */
[----:B------:R-:W-:-:S04]  /*1eb0*/  FSETP.GTU.FTZ.AND P1, PT, R91, R96, PT ;  /* 0x000000605b00720b */ /* 0x000fc80003f3c000 */
[----:B------:R-:W-:Y:S01]  /*1ec0*/  FSEL R91, R64, RZ, !P1 ;  /* 0x000000ff405b7208 */ /* 0x000fe20004800000 */
[----:B------:R-:W-:Y:S01]  /*1ed0*/  HFMA2 R64, -RZ, RZ, 0, 1.1920928955078125e-07 ;  /* 0x00000002ff407431 */ /* 0x000fe200000001ff */
        /* <DEDUP_REMOVED lines=11> */
.L_x_6317:
        /* <DEDUP_REMOVED lines=13> */
.L_x_6319:
[----:B------:R-:W-:Y:S05]  /*2060*/  BSYNC.RECONVERGENT B2 ;  /* 0x0000000000027941 */ /* 0x000fea0003800200 */
.L_x_6318:
        /* <DEDUP_REMOVED lines=43> */
.L_x_6316:
[----:B------:R-:W-:Y:S05]  /*2320*/  BSYNC.RECONVERGENT B1 ;  /* 0x0000000000017941 */ /* 0x000fea0003800200 */
.L_x_6315:
        /* <DEDUP_REMOVED lines=22> */
.L_x_6322:
        /* <DEDUP_REMOVED lines=13> */
.L_x_6324:
[----:B------:R-:W-:Y:S05]  /*2560*/  BSYNC.RECONVERGENT B2 ;  /* 0x0000000000027941 */ /* 0x000fea0003800200 */
.L_x_6323:
        /* <DEDUP_REMOVED lines=43> */
.L_x_6321:
[----:B------:R-:W-:Y:S05]  /*2820*/  BSYNC.RECONVERGENT B1 ;  /* 0x0000000000017941 */ /* 0x000fea0003800200 */
.L_x_6320:
[----:B------:R-:W-:Y:S01]  /*2830*/  I2FP.F32.U32 R4, R4 ;  /* 0x0000000400047245 */ /* 0x000fe20000201000 */
[----:B------:R-:W-:Y:S01]  /*2840*/  IMAD.U32 R64, R66, 0x10000, RZ ;  /* 0x0001000042407824 */ /* 0x000fe200078e00ff */
        /* <DEDUP_REMOVED lines=21> */
.L_x_6327:
        /* <DEDUP_REMOVED lines=13> */
.L_x_6329:
[----:B------:R-:W-:Y:S05]  /*2a70*/  BSYNC.RECONVERGENT B2 ;  /* 0x0000000000027941 */ /* 0x000fea0003800200 */
.L_x_6328:
        /* <DEDUP_REMOVED lines=43> */
.L_x_6326:
[----:B------:R-:W-:Y:S05]  /*2d30*/  BSYNC.RECONVERGENT B1 ;  /* 0x0000000000017941 */ /* 0x000fea0003800200 */
.L_x_6325:
        /* <DEDUP_REMOVED lines=22> */
.L_x_6332:
        /* <DEDUP_REMOVED lines=13> */
.L_x_6334:
[----:B------:R-:W-:Y:S05]  /*2f70*/  BSYNC.RECONVERGENT B2 ;  /* 0x0000000000027941 */ /* 0x000fea0003800200 */
.L_x_6333:
        /* <DEDUP_REMOVED lines=43> */
.L_x_6331:
[----:B------:R-:W-:Y:S05]  /*3230*/  BSYNC.RECONVERGENT B1 ;  /* 0x0000000000017941 */ /* 0x000fea0003800200 */
.L_x_6330:
        /* <DEDUP_REMOVED lines=23> */
.L_x_6337:
        /* <DEDUP_REMOVED lines=15> */
.L_x_6339:
[----:B------:R-:W-:Y:S05]  /*34a0*/  BSYNC.RECONVERGENT B2 ;  /* 0x0000000000027941 */ /* 0x000fea0003800200 */
.L_x_6338:
        /* <DEDUP_REMOVED lines=43> */
.L_x_6336:
[----:B------:R-:W-:Y:S05]  /*3760*/  BSYNC.RECONVERGENT B1 ;  /* 0x0000000000017941 */ /* 0x000fea0003800200 */
.L_x_6335:
[----:B------:R-:W-:Y:S01]  /*3770*/  I2FP.F32.U32 R64, R65 ;  /* 0x0000004100407245 */ /* 0x000fe20000201000 */
[----:B------:R-:W-:-:S04]  /*3780*/  IMAD.U32 R92, R92, 0x10000, RZ ;  /* 0x000100005c5c7824 */ /* 0x000fc800078e00ff */
[----:B------:R-:W-:Y:S01]  /*3790*/  FFMA.FTZ R97, R64, R97, 1.1641532182693481445e-10 ;  /* 0x2f00000040617423 */ /* 0x000fe20000010061 */
[----:B------:R-:W-:-:S04]  /*37a0*/  FMUL.FTZ R92, R92, UR4 ;  /* 0x000000045c5c7c20 */ /* 0x000fc80008410000 */
[----:B------:R-:W-:Y:S01]  /*37b0*/  FMUL.FTZ R92, R92, R89 ;  /* 0x000000595c5c7220 */ /* 0x000fe20000410000 */
[----:B------:R-:W-:-:S04]  /*37c0*/  FSETP.GTU.FTZ.AND P6, PT, R97, R96, PT ;  /* 0x000000606100720b */ /* 0x000fc80003fdc000 */
[----:B------:R-:W-:Y:S02]  /*37d0*/  FSEL R92, R92, RZ, !P6 ;  /* 0x000000ff5c5c7208 */ /* 0x000fe40007000000 */
[----:B------:R-:W-:-:S03]  /*37e0*/  PLOP3.LUT P6, PT, P6, PT, PT, 0x8, 0x80 ;  /* 0x000000000080781c */ /* 0x000fc600037ce170 */
[----:B------:R-:W-:Y:S01]  /*37f0*/  FADD.FTZ R71, R71, R92 ;  /* 0x0000005c47477221 */ /* 0x000fe20000010000 */
[----:B------:R-:W-:Y:S09]  /*3800*/  BRA `(.L_x_6340) ;  /* 0x0000002400f87947 */ /* 0x000ff20003800000 */
.L_x_6300:
        /* <DEDUP_REMOVED lines=16> */
.L_x_6343:
        /* <DEDUP_REMOVED lines=13> */
.L_x_6345:
[----:B------:R-:W-:Y:S05]  /*39e0*/  BSYNC.RECONVERGENT B2 ;  /* 0x0000000000027941 */ /* 0x000fea0003800200 */
.L_x_6344:
        /* <DEDUP_REMOVED lines=42> */
.L_x_6342:
[----:B------:R-:W-:Y:S05]  /*3c90*/  BSYNC.RECONVERGENT B1 ;  /* 0x0000000000017941 */ /* 0x000fea0003800200 */
.L_x_6341:
[----:B------:R-:W0:Y:S01]  /*3ca0*/  LDC R22, c[0x0][0x404] ;  /* 0x00010100ff167b82 */ /* 0x000e220000000800 */
[----:B------:R-:W-:Y:S01]  /*3cb0*/  ISETP.NE.AND P0, PT, R69, 0x1, PT ;  /* 0x000000014500780c */ /* 0x000fe20003f05270 */
[----:B-----5:R-:W-:Y:S01]  /*3cc0*/  IMAD.U32 R4, R64, 0x10000, RZ ;  /* 0x0001000040047824 */ /* 0x020fe200078e00ff */
[----:B------:R-:W-:Y:S01]  /*3cd0*/  I2FP.F32.U32 R23, R20 ;  /* 0x0000001400177245 */ /* 0x000fe20000201000 */
[----:B------:R-:W-:Y:S01]  /*3ce0*/  IMAD.MOV.U32 R20, RZ, RZ, 0x2f800000 ;  /* 0x2f800000ff147424 */ /* 0x000fe200078e00ff */
[----:B------:R-:W-:Y:S01]  /*3cf0*/  BSSY.RECONVERGENT B1, `(.L_x_6346) ;  /* 0x000004c000017945 */ /* 0x000fe20003800200 */
[----:B------:R-:W-:Y:S01]  /*3d00*/  FMUL.FTZ R68, R4, UR4 ;  /* 0x0000000404447c20 */ /* 0x000fe20008410000 */
[----:B------:R-:W-:Y:S01]  /*3d10*/  PRMT R64, R64, 0x7632, R64 ;  /* 0x0000763240407816 */ /* 0x000fe20000000040 */
[----:B------:R-:W1:Y:S01]  /*3d20*/  LDC R21, c[0x0][0x408] ;  /* 0x00010200ff157b82 */ /* 0x000e620000000800 */
[----:B------:R-:W-:Y:S01]  /*3d30*/  FFMA.FTZ R23, R23, R20, 1.1641532182693481445e-10 ;  /* 0x2f00000017177423 */ /* 0x000fe20000010014 */
[----:B------:R-:W-:Y:S01]  /*3d40*/  MOV R70, 0x2 ;  /* 0x0000000200467802 */ /* 0x000fe20000000f00 */
[----:B------:R-:W-:-:S03]  /*3d50*/  IMAD.MOV.U32 R4, RZ, RZ, R82 ;  /* 0x000000ffff047224 */ /* 0x000fc600078e0052 */
[----:B0-----:R-:W-:-:S04]  /*3d60*/  FSETP.LE.FTZ.AND P1, PT, R23, R22, PT ;  /* 0x000000161700720b */ /* 0x001fc80003f33000 */
[----:B------:R-:W-:Y:S01]  /*3d70*/  P2R R80, PR, RZ, 0x2 ;  /* 0x00000002ff507803 */ /* 0x000fe20000000000 */
[----:B-1----:R-:W-:Y:S01]  /*3d80*/  FMUL.FTZ R71, R68, R21 ;  /* 0x0000001544477220 */ /* 0x002fe20000410000 */
[----:B------:R-:W-:Y:S07]  /*3d90*/  @!P0 BRA `(.L_x_6347) ;  /* 0x0000000400048947 */ /* 0x000fee0003800000 */
        /* <DEDUP_REMOVED lines=8> */
.L_x_6348:
        /* <DEDUP_REMOVED lines=13> */
.L_x_6350:
[----:B------:R-:W-:Y:S05]  /*3ef0*/  BSYNC.RECONVERGENT B2 ;  /* 0x0000000000027941 */ /* 0x000fea0003800200 */
.L_x_6349:
        /* <DEDUP_REMOVED lines=43> */
.L_x_6347:
[----:B------:R-:W-:Y:S05]  /*41b0*/  BSYNC.RECONVERGENT B1 ;  /* 0x0000000000017941 */ /* 0x000fea0003800200 */
.L_x_6346:
[----:B------:R-:W-:Y:S01]  /*41c0*/  ISETP.NE.AND P1, PT, R70, 0x1, PT ;  /* 0x000000014600780c */ /* 0x000fe20003f25270 */
[----:B------:R-:W-:Y:S01]  /*41d0*/  IMAD.U32 R64, R64, 0x10000, RZ ;  /* 0x0001000040407824 */ /* 0x000fe200078e00ff */
[----:B------:R-:W-:Y:S01]  /*41e0*/  I2FP.F32.U32 R23, R4 ;  /* 0x0000000400177245 */ /* 0x000fe20000201000 */
[----:B------:R-:W-:Y:S01]  /*41f0*/  BSSY.RECONVERGENT B1, `(.L_x_6351) ;  /* 0x0000049000017945 */ /* 0x000fe20003800200 */
[----:B------:R-:W-:Y:S02]  /*4200*/  HFMA2 R68, -RZ, RZ, 0, 1.1920928955078125e-07 ;  /* 0x00000002ff447431 */ /* 0x000fe400000001ff */
[----:B------:R-:W-:Y:S01]  /*4210*/  FMUL.FTZ R64, R64, UR4 ;  /* 0x0000000440407c20 */ /* 0x000fe20008410000 */
[----:B------:R-:W-:Y:S02]  /*4220*/  IMAD.MOV.U32 R4, RZ, RZ, R82 ;  /* 0x000000ffff047224 */ /* 0x000fe400078e0052 */
[----:B------:R-:W-:Y:S01]  /*4230*/  FFMA.FTZ R23, R23, R20, 1.1641532182693481445e-10 ;  /* 0x2f00000017177423 */ /* 0x000fe20000010014 */
[----:B------:R-:W-:-:S04]  /*4240*/  FMUL.FTZ R89, R64, R21 ;  /* 0x0000001540597220 */ /* 0x000fc80000410000 */
[----:B------:R-:W-:Y:S01]  /*4250*/  FSETP.LE.FTZ.AND P0, PT, R23, R22, PT ;  /* 0x000000161700720b */ /* 0x000fe20003f13000 */
        /* <DEDUP_REMOVED lines=9> */
.L_x_6353:
        /* <DEDUP_REMOVED lines=13> */
.L_x_6355:
[----:B------:R-:W-:Y:S05]  /*43c0*/  BSYNC.RECONVERGENT B2 ;  /* 0x0000000000027941 */ /* 0x000fea0003800200 */
.L_x_6354:
        /* <DEDUP_REMOVED lines=43> */
.L_x_6352:
[----:B------:R-:W-:Y:S05]  /*4680*/  BSYNC.RECONVERGENT B1 ;  /* 0x0000000000017941 */ /* 0x000fea0003800200 */
.L_x_6351:
[----:B------:R-:W-:Y:S01]  /*4690*/  ISETP.NE.AND P2, PT, R68, 0x1, PT ;  /* 0x000000014400780c */ /* 0x000fe20003f45270 */
[----:B------:R-:W-:Y:S01]  /*46a0*/  BSSY.RECONVERGENT B1, `(.L_x_6356) ;  /* 0x000004c000017945 */ /* 0x000fe20003800200 */
[----:B------:R-:W-:Y:S01]  /*46b0*/  I2FP.F32.U32 R23, R4 ;  /* 0x0000000400177245 */ /* 0x000fe20000201000 */
[----:B------:R-:W-:Y:S02]  /*46c0*/  IMAD.U32 R4, R65, 0x10000, RZ ;  /* 0x0001000041047824 */ /* 0x000fe400078e00ff */
[----:B------:R-:W-:Y:S02]  /*46d0*/  HFMA2 R64, -RZ, RZ, 0, 1.1920928955078125e-07 ;  /* 0x00000002ff407431 */ /* 0x000fe400000001ff */
[----:B------:R-:W-:Y:S01]  /*46e0*/  FFMA.FTZ R23, R23, R20, 1.1641532182693481445e-10 ;  /* 0x2f00000017177423 */ /* 0x000fe20000010014 */
[----:B------:R-:W-:Y:S01]  /*46f0*/  FMUL.FTZ R92, R4, UR4 ;  /* 0x00000004045c7c20 */ /* 0x000fe20008410000 */
[----:B------:R-:W-:-:S03]  /*4700*/  IMAD.MOV.U32 R4, RZ, RZ, R82 ;  /* 0x000000ffff047224 */ /* 0x000fc600078e0052 */
[----:B------:R-:W-:Y:S01]  /*4710*/  FSETP.LE.FTZ.AND P1, PT, R23, R22, PT ;  /* 0x000000161700720b */ /* 0x000fe20003f33000 */
[----:B------:R-:W-:Y:S01]  /*4720*/  FMUL.FTZ R92, R92, R21 ;  /* 0x000000155c5c7220 */ /* 0x000fe20000410000 */
[----:B------:R-:W-:Y:S01]  /*4730*/  PRMT R23, R65, 0x7632, R23 ;  /* 0x0000763241177816 */ /* 0x000fe20000000017 */
        /* <DEDUP_REMOVED lines=9> */
.L_x_6358:
        /* <DEDUP_REMOVED lines=13> */
.L_x_6360:
[----:B------:R-:W-:Y:S05]  /*48a0*/  BSYNC.RECONVERGENT B2 ;  /* 0x0000000000027941 */ /* 0x000fea0003800200 */
.L_x_6359:
        /* <DEDUP_REMOVED lines=43> */
.L_x_6357:
[----:B------:R-:W-:Y:S05]  /*4b60*/  BSYNC.RECONVERGENT B1 ;  /* 0x0000000000017941 */ /* 0x000fea0003800200 */
.L_x_6356:
[----:B------:R-:W-:Y:S01]  /*4b70*/  ISETP.NE.AND P3, PT, R64, 0x1, PT ;  /* 0x000000014000780c */ /* 0x000fe20003f65270 */
[----:B------:R-:W-:Y:S01]  /*4b80*/  IMAD.U32 R23, R23, 0x10000, RZ ;  /* 0x0001000017177824 */ /* 0x000fe200078e00ff */
[----:B------:R-:W-:Y:S01]  /*4b90*/  I2FP.F32.U32 R65, R4 ;  /* 0x0000000400417245 */ /* 0x000fe20000201000 */
[----:B------:R-:W-:Y:S01]  /*4ba0*/  BSSY.RECONVERGENT B1, `(.L_x_6361) ;  /* 0x0000049000017945 */ /* 0x000fe20003800200 */
[----:B------:R-:W-:Y:S02]  /*4bb0*/  HFMA2 R69, -RZ, RZ, 0, 1.1920928955078125e-07 ;  /* 0x00000002ff457431 */ /* 0x000fe400000001ff */
[----:B------:R-:W-:Y:S01]  /*4bc0*/  FMUL.FTZ R4, R23, UR4 ;  /* 0x0000000417047c20 */ /* 0x000fe20008410000 */
[----:B------:R-:W-:-:S03]  /*4bd0*/  FFMA.FTZ R65, R65, R20, 1.1641532182693481445e-10 ;  /* 0x2f00000041417423 */ /* 0x000fc60000010014 */
[----:B------:R-:W-:Y:S02]  /*4be0*/  FMUL.FTZ R23, R4, R21 ;  /* 0x0000001504177220 */ /* 0x000fe40000410000 */
[----:B------:R-:W-:Y:S01]  /*4bf0*/  FSETP.LE.FTZ.AND P2, PT, R65, R22, PT ;  /* 0x000000164100720b */ /* 0x000fe20003f53000 */
[----:B------:R-:W-:Y:S01]  /*4c00*/  IMAD.MOV.U32 R65, RZ, RZ, R82 ;  /* 0x000000ffff417224 */ /* 0x000fe200078e0052 */
[----:B------:R-:W-:Y:S11]  /*4c10*/  @!P3 BRA `(.L_x_6362) ;  /* 0x000000040004b947 */ /* 0x000ff60003800000 */
        /* <DEDUP_REMOVED lines=8> */
.L_x_6363:
        /* <DEDUP_REMOVED lines=13> */
.L_x_6365:
[----:B------:R-:W-:Y:S05]  /*4d70*/  BSYNC.RECONVERGENT B2 ;  /* 0x0000000000027941 */ /* 0x000fea0003800200 */
.L_x_6364:
        /* <DEDUP_REMOVED lines=43> */
.L_x_6362:
[----:B------:R-:W-:Y:S05]  /*5030*/  BSYNC.RECONVERGENT B1 ;  /* 0x0000000000017941 */ /* 0x000fea0003800200 */
.L_x_6361:
[----:B------:R-:W-:Y:S01]  /*5040*/  ISETP.NE.AND P4, PT, R69, 0x1, PT ;  /* 0x000000014500780c */ /* 0x000fe20003f85270 */
[----:B------:R-:W-:Y:S01]  /*5050*/  IMAD.U32 R4, R66, 0x10000, RZ ;  /* 0x0001000042047824 */ /* 0x000fe200078e00ff */
[----:B------:R-:W-:Y:S01]  /*5060*/  I2FP.F32.U32 R65, R65 ;  /* 0x0000004100417245 */ /* 0x000fe20000201000 */
[----:B------:R-:W-:Y:S01]  /*5070*/  BSSY.RECONVERGENT B1, `(.L_x_6366) ;  /* 0x000004a000017945 */ /* 0x000fe20003800200 */
[----:B------:R-:W-:Y:S02]  /*5080*/  HFMA2 R64, -RZ, RZ, 0, 1.1920928955078125e-07 ;  /* 0x00000002ff407431 */ /* 0x000fe400000001ff */
[----:B------:R-:W-:Y:S01]  /*5090*/  FMUL.FTZ R68, R4, UR4 ;  /* 0x0000000404447c20 */ /* 0x000fe20008410000 */
[----:B------:R-:W-:Y:S01]  /*50a0*/  PRMT R66, R66, 0x7632, R66 ;  /* 0x0000763242427816 */ /* 0x000fe20000000042 */
[----:B------:R-:W-:Y:S01]  /*50b0*/  FFMA.FTZ R65, R65, R20, 1.1641532182693481445e-10 ;  /* 0x2f00000041417423 */ /* 0x000fe20000010014 */
[----:B------:R-:W-:Y:S02]  /*50c0*/  IMAD.MOV.U32 R4, RZ, RZ, R82 ;  /* 0x000000ffff047224 */ /* 0x000fe400078e0052 */
[----:B------:R-:W-:-:S02]  /*50d0*/  FMUL.FTZ R68, R68, R21 ;  /* 0x0000001544447220 */ /* 0x000fc40000410000 */
        /* <DEDUP_REMOVED lines=10> */
.L_x_6368:
        /* <DEDUP_REMOVED lines=13> */
.L_x_6370:
[----:B------:R-:W-:Y:S05]  /*5250*/  BSYNC.RECONVERGENT B2 ;  /* 0x0000000000027941 */ /* 0x000fea0003800200 */
.L_x_6369:
        /* <DEDUP_REMOVED lines=43> */
.L_x_6367:
[----:B------:R-:W-:Y:S05]  /*5510*/  BSYNC.RECONVERGENT B1 ;  /* 0x0000000000017941 */ /* 0x000fea0003800200 */
.L_x_6366:
        /* <DEDUP_REMOVED lines=19> */
.L_x_6373:
        /* <DEDUP_REMOVED lines=13> */
.L_x_6375:
[----:B------:R-:W-:Y:S05]  /*5720*/  BSYNC.RECONVERGENT B2 ;  /* 0x0000000000027941 */ /* 0x000fea0003800200 */
.L_x_6374:
        /* <DEDUP_REMOVED lines=43> */
.L_x_6372:
[----:B------:R-:W-:Y:S05]  /*59e0*/  BSYNC.RECONVERGENT B1 ;  /* 0x0000000000017941 */ /* 0x000fea0003800200 */
.L_x_6371:
[----:B------:R-:W-:Y:S01]  /*59f0*/  ISETP.NE.AND P6, PT, R90, 0x1, PT ;  /* 0x000000015a00780c */ /* 0x000fe20003fc5270 */
[----:B------:R-:W-:Y:S01]  /*5a00*/  BSSY.RECONVERGENT B1, `(.L_x_6376) ;  /* 0x000004e000017945 */ /* 0x000fe20003800200 */
[----:B------:R-:W-:Y:S01]  /*5a10*/  I2FP.F32.U32 R65, R4 ;  /* 0x0000000400417245 */ /* 0x000fe20000201000 */
[C---:B------:R-:W-:Y:S01]  /*5a20*/  IMAD.U32 R4, R67.reuse, 0x10000, RZ ;  /* 0x0001000043047824 */ /* 0x040fe200078e00ff */
[----:B------:R-:W-:Y:S01]  /*5a30*/  PRMT R93, R67, 0x7632, R93 ;  /* 0x00007632435d7816 */ /* 0x000fe2000000005d */
[----:B------:R-:W-:Y:S02]  /*5a40*/  IMAD.MOV.U32 R66, RZ, RZ, R82 ;  /* 0x000000ffff427224 */ /* 0x000fe400078e0052 */
[----:B------:R-:W-:Y:S01]  /*5a50*/  FFMA.FTZ R65, R65, R20, 1.1641532182693481445e-10 ;  /* 0x2f00000041417423 */ /* 0x000fe20000010014 */
[----:B------:R-:W-:Y:S01]  /*5a60*/  FMUL.FTZ R70, R4, UR4 ;  /* 0x0000000404467c20 */ /* 0x000fe20008410000 */
[----:B------:R-:W-:-:S03]  /*5a70*/  HFMA2 R4, -RZ, RZ, 0, 1.1920928955078125e-07 ;  /* 0x00000002ff047431 */ /* 0x000fc600000001ff */
[----:B------:R-:W-:Y:S01]  /*5a80*/  FMUL.FTZ R70, R70, R21 ;  /* 0x0000001546467220 */ /* 0x000fe20000410000 */
        /* <DEDUP_REMOVED lines=10> */
.L_x_6378:
        /* <DEDUP_REMOVED lines=15> */
.L_x_6380:
[----:B------:R-:W-:Y:S05]  /*5c20*/  BSYNC.RECONVERGENT B2 ;  /* 0x0000000000027941 */ /* 0x000fea0003800200 */
.L_x_6379:
        /* <DEDUP_REMOVED lines=43> */
.L_x_6377:
[----:B------:R-:W-:Y:S05]  /*5ee0*/  BSYNC.RECONVERGENT B1 ;  /* 0x0000000000017941 */ /* 0x000fea0003800200 */
.L_x_6376:
[----:B------:R-:W-:Y:S01]  /*5ef0*/  I2FP.F32.U32 R65, R66 ;  /* 0x0000004200417245 */ /* 0x000fe20000201000 */
[----:B------:R-:W-:Y:S01]  /*5f00*/  IMAD.U32 R93, R93, 0x10000, RZ ;  /* 0x000100005d5d7824 */ /* 0x000fe200078e00ff */
[----:B------:R-:W-:Y:S02]  /*5f10*/  ISETP.NE.AND P6, PT, R80, RZ, PT ;  /* 0x000000ff5000720c */ /* 0x000fe40003fc5270 */
[----:B------:R-:W-:Y:S01]  /*5f20*/  FSEL R23, R23, RZ, P2 ;  /* 0x000000ff17177208 */ /* 0x000fe20001000000 */
[----:B------:R-:W-:Y:S01]  /*5f30*/  FFMA.FTZ R65, R65, R20, 1.1641532182693481445e-10 ;  /* 0x2f00000041417423 */ /* 0x000fe20000010014 */
[----:B------:R-:W-:Y:S01]  /*5f40*/  FMUL.FTZ R64, R93, UR4 ;  /* 0x000000045d407c20 */ /* 0x000fe20008410000 */
[----:B------:R-:W-:Y:S02]  /*5f50*/  FSEL R20, R71, RZ, P6 ;  /* 0x000000ff47147208 */ /* 0x000fe40003000000 */
[----:B------:R-:W-:Y:S01]  /*5f60*/  FSEL R68, R68, RZ, P3 ;  /* 0x000000ff44447208 */ /* 0x000fe20001800000 */
[----:B------:R-:W-:Y:S01]  /*5f70*/  FMUL.FTZ R64, R64, R21 ;  /* 0x0000001540407220 */ /* 0x000fe20000410000 */
[----:B------:R-:W-:-:S02]  /*5f80*/  FSETP.GTU.FTZ.AND P6, PT, R65, R22, PT ;  /* 0x000000164100720b */ /* 0x000fc40003fdc000 */
[----:B------:R-:W-:Y:S02]  /*5f90*/  FSEL R21, R89, RZ, P0 ;  /* 0x000000ff59157208 */ /* 0x000fe40000000000 */
[----:B------:R-:W-:Y:S02]  /*5fa0*/  FSEL R71, R64, RZ, !P6 ;  /* 0x000000ff40477208 */ /* 0x000fe40007000000 */
[----:B------:R-:W-:Y:S02]  /*5fb0*/  PLOP3.LUT P6, PT, P6, PT, PT, 0x8, 0x80 ;  /* 0x000000000080781c */ /* 0x000fe400037ce170 */
[----:B------:R-:W-:Y:S02]  /*5fc0*/  FSEL R22, R92, RZ, P1 ;  /* 0x000000ff5c167208 */ /* 0x000fe40000800000 */
[----:B------:R-:W-:Y:S02]  /*5fd0*/  FSEL R69, R69, RZ, P4 ;  /* 0x000000ff45457208 */ /* 0x000fe40002000000 */
[----:B------:R-:W-:-:S07]  /*5fe0*/  FSEL R70, R70, RZ, P5 ;  /* 0x000000ff46467208 */ /* 0x000fce0002800000 */
.L_x_6340:
        /* <DEDUP_REMOVED lines=10> */
[----:B------:R-:W-:Y:S02]  /*6090*/  LOP3.LUT R66, R66, R80, R67, 0xfe, !PT ;  /* 0x0000005042427212 */ /* 0x000fe400078efe43 */
[----:B------:R-:W-:Y:S02]  /*60a0*/  SEL R67, RZ, 0x1, !P3 ;  /* 0x00000001ff437807 */ /* 0x000fe40005800000 */
[----:B------:R-:W-:Y:S02]  /*60b0*/  SEL R89, RZ, 0x1, !P6 ;  /* 0x00000001ff597807 */ /* 0x000fe40007000000 */
[----:B------:R-:W-:Y:S01]  /*60c0*/  LOP3.LUT R67, R92, R67, RZ, 0xfc, !PT ;  /* 0x000000435c437212 */ /* 0x000fe200078efcff */
[----:B0-----:R-:W-:Y:S01]  /*60d0*/  IMAD.WIDE.U32 R90, R86, 0x20, R90 ;  /* 0x00000020565a7825 */ /* 0x001fe200078e005a */
[----:B------:R-:W-:-:S02]  /*60e0*/  LOP3.LUT R66, R66, R89, RZ, 0xfc, !PT ;  /* 0x0000005942427212 */ /* 0x000fc400078efcff */
[----:B------:R-:W-:Y:S01]  /*60f0*/  MOV R80, R88 ;  /* 0x0000005800507202 */ /* 0x000fe20000000f00 */
[C---:B------:R-:W-:Y:S01]  /*6100*/  VIADD R89, R86.reuse, 0x80 ;  /* 0x0000008056597836 */ /* 0x040fe20000000000 */
[----:B------:R0:W-:Y:S01]  /*6110*/  STG.E.128 desc[UR6][R90.64], R20 ;  /* 0x000000145a007986 */ /* 0x0001e2000c101d06 */
[----:B-1----:R-:W-:-:S03]  /*6120*/  IMAD.WIDE.U32 R64, R86, 0x8, R64 ;  /* 0x0000000856407825 */ /* 0x002fc600078e0040 */
[----:B------:R0:W-:Y:S04]  /*6130*/  STG.E.128 desc[UR6][R90.64+0x10], R68 ;  /* 0x000010445a007986 */ /* 0x0001e8000c101d06 */
[----:B------:R0:W-:Y:S02]  /*6140*/  STG.E.64 desc[UR6][R64.64], R66 ;  /* 0x0000004240007986 */ /* 0x0001e4000c101b06 */
.L_x_6299:
[----:B------:R-:W-:Y:S05]  /*6150*/  BSYNC.RECONVERGENT B0 ;  /* 0x0000000000007941 */ /* 0x000fea0003800200 */
.L_x_6298:
[----:B------:R-:W-:Y:S01]  /*6160*/  ISETP.GE.U32.AND P0, PT, R2, 0x100, PT ;  /* 0x000001000200780c */ /* 0x000fe20003f06070 */
[----:B------:R-:W-:Y:S03]  /*6170*/  BSSY.RECONVERGENT B0, `(.L_x_6381) ;  /* 0x000052e000007945 */ /* 0x000fe60003800200 */
[----:B------:R-:W-:-:S09]  /*6180*/  P2R R88, PR, RZ, 0x1 ;  /* 0x00000001ff587803 */ /* 0x000fd20000000000 */
[----:B------:R-:W-:Y:S05]  /*6190*/  @!P0 BRA `(.L_x_6382) ;  /* 0x0000005000ac8947 */ /* 0x000fea0003800000 */
[----:B------:R-:W1:Y:S02]  /*61a0*/  LDC.64 R52, c[0x0][0x390] ;  /* 0x0000e400ff347b82 */ /* 0x000e640000000a00 */
[----:B-1----:R-:W-:-:S06]  /*61b0*/  IMAD.WIDE.U32 R52, R89, 0x10, R52 ;  /* 0x0000001059347825 */ /* 0x002fcc00078e0034 */
[----:B------:R-:W5:Y:S01]  /*61c0*/  LDG.E.128 R52, desc[UR6][R52.64] ;  /* 0x0000000634347981 */ /* 0x000f62000c1e1d00 */
[----:B------:R-:W-:-:S04]  /*61d0*/  UISETP.NE.U32.AND UP1, UPT, UR12, URZ, UPT ;  /* 0x000000ff0c00728c */ /* 0x000fc8000bf25070 */
[----:B------:R-:W-:-:S09]  /*61e0*/  UISETP.NE.AND.EX UP1, UPT, UR13, URZ, UPT, UP1 ;  /* 0x000000ff0d00728c */ /* 0x000fd2000bf25310 */
[----:B------:R-:W-:Y:S05]  /*61f0*/  BRA.U !UP1, `(.L_x_6383) ;  /* 0x0000002909447547 */ /* 0x000fea000b800000 */
[----:B------:R-:W1:Y:S02]  /*6200*/  LDC.64 R92, c[0x0][0x3a0] ;  /* 0x0000e800ff5c7b82 */ /* 0x000e640000000a00 */
[----:B-1----:R-:W-:-:S05]  /*6210*/  IMAD.WIDE.U32 R92, R89, 0x20, R92 ;  /* 0x00000020595c7825 */ /* 0x002fca00078e005c */
[----:B------:R1:W5:Y:S04]  /*6220*/  LDG.E.128 R48, desc[UR6][R92.64] ;  /* 0x000000065c307981 */ /* 0x000368000c1e1d00 */
[----:B0-----:R1:W5:Y:S01]  /*6230*/  LDG.E.128 R64, desc[UR6][R92.64+0x10] ;  /* 0x000010065c407981 */ /* 0x001362000c1e1d00 */
[----:B------:R-:W-:Y:S01]  /*6240*/  ISETP.NE.AND P0, PT, R4, 0x1, PT ;  /* 0x000000010400780c */ /* 0x000fe20003f05270 */
[----:B------:R-:W-:Y:S01]  /*6250*/  BSSY.RECONVERGENT B1, `(.L_x_6384) ;  /* 0x0000047000017945 */ /* 0x000fe20003800200 */
[----:B------:R-:W-:Y:S01]  /*6260*/  IMAD.MOV.U32 R94, RZ, RZ, 0x2 ;  /* 0x00000002ff5e7424 */ /* 0x000fe200078e00ff */
[----:B------:R-:W-:Y:S01]  /*6270*/  MOV R95, R82 ;  /* 0x00000052005f7202 */ /* 0x000fe20000000f00 */
[----:B------:R-:W-:-:S09]  /*6280*/  IMAD.MOV.U32 R90, RZ, RZ, R80 ;  /* 0x000000ffff5a7224 */ /* 0x000fd200078e0050 */
[----:B-1----:R-:W-:Y:S05]  /*6290*/  @!P0 BRA `(.L_x_6385) ;  /* 0x0000000400088947 */ /* 0x002fea0003800000 */
        /* <DEDUP_REMOVED lines=10> */
.L_x_6386:
        /* <DEDUP_REMOVED lines=13> */
.L_x_6388:
[----:B------:R-:W-:Y:S05]  /*6410*/  BSYNC.RECONVERGENT B2 ;  /* 0x0000000000027941 */ /* 0x000fea0003800200 */
.L_x_6387:
        /* <DEDUP_REMOVED lines=42> */
.L_x_6385:
[----:B------:R-:W-:Y:S05]  /*66c0*/  BSYNC.RECONVERGENT B1 ;  /* 0x0000000000017941 */ /* 0x000fea0003800200 */
.L_x_6384:
        /* <DEDUP_REMOVED lines=10> */
[----:B------:R-:W-:Y:S01]  /*6770*/  FFMA.FTZ R93, R4, R99, 1.1641532182693481445e-10 ;  /* 0x2f000000045d7423 */ /* 0x000fe20000010063 */
[----:B------:R-:W-:Y:S01]  /*6780*/  MOV R4, R82 ;  /* 0x0000005200047202 */ /* 0x000fe20000000f00 */
[----:B0-----:R-:W-:-:S03]  /*6790*/  FMUL.FTZ R80, R80, R91 ;  /* 0x0000005b50507220 */ /* 0x001fc60000410000 */
        /* <DEDUP_REMOVED lines=14> */
.L_x_6391:
        /* <DEDUP_REMOVED lines=13> */
.L_x_6393:
[----:B------:R-:W-:Y:S05]  /*6950*/  BSYNC.RECONVERGENT B2 ;  /* 0x0000000000027941 */ /* 0x000fea0003800200 */
.L_x_6392:
        /* <DEDUP_REMOVED lines=43> */
.L_x_6390:
[----:B------:R-:W-:Y:S05]  /*6c10*/  BSYNC.RECONVERGENT B1 ;  /* 0x0000000000017941 */ /* 0x000fea0003800200 */
.L_x_6389:
        /* <DEDUP_REMOVED lines=22> */
.L_x_6396:
        /* <DEDUP_REMOVED lines=13> */
.L_x_6398:
[----:B------:R-:W-:Y:S05]  /*6e50*/  BSYNC.RECONVERGENT B2 ;  /* 0x0000000000027941 */ /* 0x000fea0003800200 */
.L_x_6397:
        /* <DEDUP_REMOVED lines=39> */
[----:B------:R-:W-:Y:S02]  /*70d0*/  LOP3.LUT R5, R96, UR34, R95, 0x96, !PT ;  /* 0x0000002260057c12 */ /* 0x000fe4000f8e965f */
[----:B------:R-:W-:Y:S01]  /*70e0*/  LOP3.LUT R6, R4, UR35, R93, 0x96, !PT ;  /* 0x0000002304067c12 */ /* 0x000fe2000f8e965d */
[----:B------:R-:W-:Y:S02]  /*70f0*/  IMAD.MOV.U32 R4, RZ, RZ, R90 ;  /* 0x000000ffff047224 */ /* 0x000fe400078e005a */
[----:B------:R-:W-:-:S07]  /*7100*/  IMAD.MOV.U32 R90, RZ, RZ, R92 ;  /* 0x000000ffff5a7224 */ /* 0x000fce00078e005c */
.L_x_6395:
[----:B------:R-:W-:Y:S05]  /*7110*/  BSYNC.RECONVERGENT B1 ;  /* 0x0000000000017941 */ /* 0x000fea0003800200 */
.L_x_6394:
[----:B------:R-:W-:Y:S01]  /*7120*/  I2FP.F32.U32 R4, R4 ;  /* 0x0000000400047245 */ /* 0x000fe20000201000 */
[C---:B------:R-:W-:Y:S01]  /*7130*/  IMAD.U32 R52, R53.reuse, 0x10000, RZ ;  /* 0x0001000035347824 */ /* 0x040fe200078e00ff */
[----:B------:R-:W-:Y:S01]  /*7140*/  ISETP.NE.AND P2, PT, R94, 0x1, PT ;  /* 0x000000015e00780c */ /* 0x000fe20003f45270 */
[----:B------:R-:W-:Y:S01]  /*7150*/  BSSY.RECONVERGENT B1, `(.L_x_6399) ;  /* 0x000004d000017945 */ /* 0x000fe20003800200 */
[----:B------:R-:W-:Y:S01]  /*7160*/  PRMT R96, R53, 0x7632, R96 ;  /* 0x0000763235607816 */ /* 0x000fe20000000060 */
[----:B------:R-:W-:Y:S01]  /*7170*/  FFMA.FTZ R93, R4, R99, 1.1641532182693481445e-10 ;  /* 0x2f000000045d7423 */ /* 0x000fe20000010063 */
[----:B------:R-:W-:Y:S01]  /*7180*/  FMUL.FTZ R52, R52, UR4 ;  /* 0x0000000434347c20 */ /* 0x000fe20008410000 */
[----:B------:R-:W-:-:S03]  /*7190*/  MOV R4, R82 ;  /* 0x0000005200047202 */ /* 0x000fc60000000f00 */
        /* <DEDUP_REMOVED lines=15> */
.L_x_6401:
        /* <DEDUP_REMOVED lines=13> */
.L_x_6403:
[----:B------:R-:W-:Y:S05]  /*7360*/  BSYNC.RECONVERGENT B2 ;  /* 0x0000000000027941 */ /* 0x000fea0003800200 */
.L_x_6402:
        /* <DEDUP_REMOVED lines=43> */
.L_x_6400:
[----:B------:R-:W-:Y:S05]  /*7620*/  BSYNC.RECONVERGENT B1 ;  /* 0x0000000000017941 */ /* 0x000fea0003800200 */
.L_x_6399:
        /* <DEDUP_REMOVED lines=22> */
.L_x_6406:
        /* <DEDUP_REMOVED lines=13> */
.L_x_6408:
[----:B------:R-:W-:Y:S05]  /*7860*/  BSYNC.RECONVERGENT B2 ;  /* 0x0000000000027941 */ /* 0x000fea0003800200 */
.L_x_6407:
        /* <DEDUP_REMOVED lines=43> */
.L_x_6405:
[----:B------:R-:W-:Y:S05]  /*7b20*/  BSYNC.RECONVERGENT B1 ;  /* 0x0000000000017941 */ /* 0x000fea0003800200 */
.L_x_6404:
        /* <DEDUP_REMOVED lines=23> */
.L_x_6411:
        /* <DEDUP_REMOVED lines=13> */
.L_x_6413:
[----:B------:R-:W-:Y:S05]  /*7d70*/  BSYNC.RECONVERGENT B2 ;  /* 0x0000000000027941 */ /* 0x000fea0003800200 */
.L_x_6412:
        /* <DEDUP_REMOVED lines=43> */
.L_x_6410:
[----:B------:R-:W-:Y:S05]  /*8030*/  BSYNC.RECONVERGENT B1 ;  /* 0x0000000000017941 */ /* 0x000fea0003800200 */
.L_x_6409:
        /* <DEDUP_REMOVED lines=22> */
.L_x_6416:
        /* <DEDUP_REMOVED lines=13> */
.L_x_6418:
[----:B------:R-:W-:Y:S05]  /*8270*/  BSYNC.RECONVERGENT B2 ;  /* 0x0000000000027941 */ /* 0x000fea0003800200 */
.L_x_6417:
        /* <DEDUP_REMOVED lines=43> */
.L_x_6415:
[----:B------:R-:W-:Y:S05]  /*8530*/  BSYNC.RECONVERGENT B1 ;  /* 0x0000000000017941 */ /* 0x000fea0003800200 */
.L_x_6414:
[----:B------:R-:W-:Y:S01]  /*8540*/  I2FP.F32.U32 R4, R4 ;  /* 0x0000000400047245 */ /* 0x000fe20000201000 */
[C---:B------:R-:W-:Y:S01]  /*8550*/  IMAD.U32 R54, R55.reuse, 0x10000, RZ ;  /* 0x0001000037367824 */ /* 0x040fe200078e00ff */
[----:B------:R-:W-:Y:S01]  /*8560*/  ISETP.NE.AND P6, PT, R64, 0x1, PT ;  /* 0x000000014000780c */ /* 0x000fe20003fc5270 */
[----:B------:R-:W-:Y:S01]  /*8570*/  BSSY.RECONVERGENT B1, `(.L_x_6419) ;  /* 0x000004f000017945 */ /* 0x000fe20003800200 */
[----:B------:R-:W-:Y:S01]  /*8580*/  PRMT R55, R55, 0x7632, R55 ;  /* 0x0000763237377816 */ /* 0x000fe20000000037 */
        /* <DEDUP_REMOVED lines=18> */
.L_x_6421:
        /* <DEDUP_REMOVED lines=15> */
.L_x_6423:
[----:B------:R-:W-:Y:S05]  /*87a0*/  BSYNC.RECONVERGENT B2 ;  /* 0x0000000000027941 */ /* 0x000fea0003800200 */
.L_x_6422:
        /* <DEDUP_REMOVED lines=43> */
.L_x_6420:
[----:B------:R-:W-:Y:S05]  /*8a60*/  BSYNC.RECONVERGENT B1 ;  /* 0x0000000000017941 */ /* 0x000fea0003800200 */
.L_x_6419:
        /* <DEDUP_REMOVED lines=10> */
.L_x_6383:
        /* <DEDUP_REMOVED lines=16> */
.L_x_6427:
        /* <DEDUP_REMOVED lines=13> */
.L_x_6429:
[----:B------:R-:W-:Y:S05]  /*8ce0*/  BSYNC.RECONVERGENT B2 ;  /* 0x0000000000027941 */ /* 0x000fea0003800200 */
.L_x_6428:
        /* <DEDUP_REMOVED lines=42> */
.L_x_6426:
[----:B------:R-:W-:Y:S05]  /*8f90*/  BSYNC.RECONVERGENT B1 ;  /* 0x0000000000017941 */ /* 0x000fea0003800200 */
.L_x_6425:
[----:B------:R-:W0:Y:S01]  /*8fa0*/  LDC R91, c[0x0][0x404] ;  /* 0x00010100ff5b7b82 */ /* 0x000e220000000800 */
[----:B------:R-:W-:Y:S01]  /*8fb0*/  HFMA2 R94, -RZ, RZ, 0.1171875, 0 ;  /* 0x2f800000ff5e7431 */ /* 0x000fe200000001ff */
[----:B------:R-:W-:Y:S01]  /*8fc0*/  ISETP.NE.AND P0, PT, R51, 0x1, PT ;  /* 0x000000013300780c */ /* 0x000fe20003f05270 */
[----:B------:R-:W-:Y:S01]  /*8fd0*/  BSSY.RECONVERGENT B1, `(.L_x_6430) ;  /* 0x000004e000017945 */ /* 0x000fe20003800200 */
[----:B------:R-:W-:Y:S01]  /*8fe0*/  I2FP.F32.U32 R49, R48 ;  /* 0x0000003000317245 */ /* 0x000fe20000201000 */
[C---:B-----5:R-:W-:Y:S01]  /*8ff0*/  IMAD.U32 R48, R52.reuse, 0x10000, RZ ;  /* 0x0001000034307824 */ /* 0x060fe200078e00ff */
[----:B------:R-:W-:Y:S02]  /*9000*/  PRMT R52, R52, 0x7632, R52 ;  /* 0x0000763234347816 */ /* 0x000fe40000000034 */
[----:B------:R-:W1:Y:S01]  /*9010*/  LDC R50, c[0x0][0x408] ;  /* 0x00010200ff327b82 */ /* 0x000e620000000800 */
[----:B------:R-:W-:Y:S01]  /*9020*/  FMUL.FTZ R95, R48, UR4 ;  /* 0x00000004305f7c20 */ /* 0x000fe20008410000 */
[----:B------:R-:W-:-:S02]  /*9030*/  IMAD.MOV.U32 R48, RZ, RZ, 0x2 ;  /* 0x00000002ff307424 */ /* 0x000fc400078e00ff */
[----:B------:R-:W-:-:S05]  /*9040*/  FFMA.FTZ R4, R49, R94, 1.1641532182693481445e-10 ;  /* 0x2f00000031047423 */ /* 0x000fca000001005e */
[----:B0-----:R-:W-:Y:S02]  /*9050*/  FSETP.LE.FTZ.AND P1, PT, R4, R91, PT ;  /* 0x0000005b0400720b */ /* 0x001fe40003f33000 */
[----:B------:R-:W-:Y:S02]  /*9060*/  MOV R4, R82 ;  /* 0x0000005200047202 */ /* 0x000fe40000000f00 */
[----:B------:R-:W-:Y:S01]  /*9070*/  P2R R80, PR, RZ, 0x2 ;  /* 0x00000002ff507803 */ /* 0x000fe20000000000 */
[----:B-1----:R-:W-:Y:S01]  /*9080*/  FMUL.FTZ R95, R95, R50 ;  /* 0x000000325f5f7220 */ /* 0x002fe20000410000 */
        /* <DEDUP_REMOVED lines=9> */
.L_x_6432:
        /* <DEDUP_REMOVED lines=13> */
.L_x_6434:
[----:B------:R-:W-:Y:S05]  /*91f0*/  BSYNC.RECONVERGENT B2 ;  /* 0x0000000000027941 */ /* 0x000fea0003800200 */
.L_x_6433:
        /* <DEDUP_REMOVED lines=43> */
.L_x_6431:
[----:B------:R-:W-:Y:S05]  /*94b0*/  BSYNC.RECONVERGENT B1 ;  /* 0x0000000000017941 */ /* 0x000fea0003800200 */
.L_x_6430:
[----:B------:R-:W-:Y:S01]  /*94c0*/  ISETP.NE.AND P1, PT, R48, 0x1, PT ;  /* 0x000000013000780c */ /* 0x000fe20003f25270 */
[----:B------:R-:W-:Y:S01]  /*94d0*/  IMAD.U32 R52, R52, 0x10000, RZ ;  /* 0x0001000034347824 */ /* 0x000fe200078e00ff */
[----:B------:R-:W-:Y:S01]  /*94e0*/  I2FP.F32.U32 R49, R4 ;  /* 0x0000000400317245 */ /* 0x000fe20000201000 */
[----:B------:R-:W-:Y:S04]  /*94f0*/  BSSY.RECONVERGENT B1, `(.L_x_6435) ;  /* 0x0000049000017945 */ /* 0x000fe80003800200 */
[----:B------:R-:W-:Y:S01]  /*9500*/  FFMA.FTZ R4, R49, R94, 1.1641532182693481445e-10 ;  /* 0x2f00000031047423 */ /* 0x000fe2000001005e */
[----:B------:R-:W-:Y:S01]  /*9510*/  FMUL.FTZ R49, R52, UR4 ;  /* 0x0000000434317c20 */ /* 0x000fe20008410000 */
[----:B------:R-:W-:-:S03]  /*9520*/  IMAD.MOV.U32 R52, RZ, RZ, 0x2 ;  /* 0x00000002ff347424 */ /* 0x000fc600078e00ff */
[----:B------:R-:W-:Y:S01]  /*9530*/  FSETP.LE.FTZ.AND P0, PT, R4, R91, PT ;  /* 0x0000005b0400720b */ /* 0x000fe20003f13000 */
[----:B------:R-:W-:Y:S01]  /*9540*/  FMUL.FTZ R92, R49, R50 ;  /* 0x00000032315c7220 */ /* 0x000fe20000410000 */
        /* <DEDUP_REMOVED lines=10> */
.L_x_6437:
        /* <DEDUP_REMOVED lines=13> */
.L_x_6439:
[----:B------:R-:W-:Y:S05]  /*96c0*/  BSYNC.RECONVERGENT B2 ;  /* 0x0000000000027941 */ /* 0x000fea0003800200 */
.L_x_6438:
        /* <DEDUP_REMOVED lines=43> */
.L_x_6436:
[----:B------:R-:W-:Y:S05]  /*9980*/  BSYNC.RECONVERGENT B1 ;  /* 0x0000000000017941 */ /* 0x000fea0003800200 */
.L_x_6435:
[----:B------:R-:W-:Y:S01]  /*9990*/  ISETP.NE.AND P2, PT, R52, 0x1, PT ;  /* 0x000000013400780c */ /* 0x000fe20003f45270 */
[C---:B------:R-:W-:Y:S01]  /*99a0*/  IMAD.U32 R48, R53.reuse, 0x10000, RZ ;  /* 0x0001000035307824 */ /* 0x040fe200078e00ff */
[----:B------:R-:W-:Y:S01]  /*99b0*/  I2FP.F32.U32 R49, R4 ;  /* 0x0000000400317245 */ /* 0x000fe20000201000 */
[----:B------:R-:W-:Y:S01]  /*99c0*/  BSSY.RECONVERGENT B1, `(.L_x_6440) ;  /* 0x000004a000017945 */ /* 0x000fe20003800200 */
[----:B------:R-:W-:Y:S01]  /*99d0*/  PRMT R51, R53, 0x7632, R51 ;  /* 0x0000763235337816 */ /* 0x000fe20000000033 */
[----:B------:R-:W-:Y:S01]  /*99e0*/  FMUL.FTZ R93, R48, UR4 ;  /* 0x00000004305d7c20 */ /* 0x000fe20008410000 */
[----:B------:R-:W-:Y:S02]  /*99f0*/  IMAD.MOV.U32 R48, RZ, RZ, 0x2 ;  /* 0x00000002ff307424 */ /* 0x000fe400078e00ff */
[----:B------:R-:W-:Y:S01]  /*9a00*/  FFMA.FTZ R4, R49, R94, 1.1641532182693481445e-10 ;  /* 0x2f00000031047423 */ /* 0x000fe2000001005e */
[----:B------:R-:W-:-:S04]  /*9a10*/  FMUL.FTZ R93, R93, R50 ;  /* 0x000000325d5d7220 */ /* 0x000fc80000410000 */
[----:B------:R-:W-:Y:S02]  /*9a20*/  FSETP.LE.FTZ.AND P1, PT, R4, R91, PT ;  /* 0x0000005b0400720b */ /* 0x000fe40003f33000 */
        /* <DEDUP_REMOVED lines=10> */
.L_x_6442:
        /* <DEDUP_REMOVED lines=13> */
.L_x_6444:
[----:B------:R-:W-:Y:S05]  /*9ba0*/  BSYNC.RECONVERGENT B2 ;  /* 0x0000000000027941 */ /* 0x000fea0003800200 */
.L_x_6443:
        /* <DEDUP_REMOVED lines=43> */
.L_x_6441:
[----:B------:R-:W-:Y:S05]  /*9e60*/  BSYNC.RECONVERGENT B1 ;  /* 0x0000000000017941 */ /* 0x000fea0003800200 */
.L_x_6440:
        /* <DEDUP_REMOVED lines=19> */
.L_x_6447:
        /* <DEDUP_REMOVED lines=13> */
.L_x_6449:
[----:B------:R-:W-:Y:S05]  /*a070*/  BSYNC.RECONVERGENT B2 ;  /* 0x0000000000027941 */ /* 0x000fea0003800200 */
.L_x_6448:
        /* <DEDUP_REMOVED lines=41> */
[----:B------:R-:W-:Y:S02]  /*a310*/  IMAD.MOV.U32 R4, RZ, RZ, R90 ;  /* 0x000000ffff047224 */ /* 0x000fe400078e005a */
[----:B------:R-:W-:-:S07]  /*a320*/  IMAD.MOV.U32 R90, RZ, RZ, R48 ;  /* 0x000000ffff5a7224 */ /* 0x000fce00078e0030 */
.L_x_6446:
[----:B------:R-:W-:Y:S05]  /*a330*/  BSYNC.RECONVERGENT B1 ;  /* 0x0000000000017941 */ /* 0x000fea0003800200 */
.L_x_6445:
[----:B------:R-:W-:Y:S01]  /*a340*/  ISETP.NE.AND P4, PT, R53, 0x1, PT ;  /* 0x000000013500780c */ /* 0x000fe20003f85270 */
[C---:B------:R-:W-:Y:S01]  /*a350*/  IMAD.U32 R48, R54.reuse, 0x10000, RZ ;  /* 0x0001000036307824 */ /* 0x040fe200078e00ff */
[----:B------:R-:W-:Y:S01]  /*a360*/  I2FP.F32.U32 R49, R4 ;  /* 0x0000000400317245 */ /* 0x000fe20000201000 */
[----:B------:R-:W-:Y:S01]  /*a370*/  BSSY.RECONVERGENT B1, `(.L_x_6450) ;  /* 0x000004a000017945 */ /* 0x000fe20003800200 */
[----:B------:R-:W-:-:S03]  /*a380*/  PRMT R54, R54, 0x7632, R54 ;  /* 0x0000763236367816 */ /* 0x000fc60000000036 */
        /* <DEDUP_REMOVED lines=15> */
.L_x_6452:
        /* <DEDUP_REMOVED lines=13> */
.L_x_6454:
[----:B------:R-:W-:Y:S05]  /*a550*/  BSYNC.RECONVERGENT B2 ;  /* 0x0000000000027941 */ /* 0x000fea0003800200 */
.L_x_6453:
        /* <DEDUP_REMOVED lines=43> */
.L_x_6451:
[----:B------:R-:W-:Y:S05]  /*a810*/  BSYNC.RECONVERGENT B1 ;  /* 0x0000000000017941 */ /* 0x000fea0003800200 */
.L_x_6450:
[----:B------:R-:W-:Y:S01]  /*a820*/  ISETP.NE.AND P5, PT, R48, 0x1, PT ;  /* 0x000000013000780c */ /* 0x000fe20003fa5270 */
[----:B------:R-:W-:Y:S01]  /*a830*/  IMAD.U32 R54, R54, 0x10000, RZ ;  /* 0x0001000036367824 */ /* 0x000fe200078e00ff */
[----:B------:R-:W-:Y:S01]  /*a840*/  I2FP.F32.U32 R49, R4 ;  /* 0x0000000400317245 */ /* 0x000fe20000201000 */
[----:B------:R-:W-:Y:S01]  /*a850*/  BSSY.RECONVERGENT B1, `(.L_x_6455) ;  /* 0x0000049000017945 */ /* 0x000fe20003800200 */
[----:B------:R-:W-:Y:S02]  /*a860*/  IMAD.MOV.U32 R64, RZ, RZ, 0x2 ;  /* 0x00000002ff407424 */ /* 0x000fe400078e00ff */
[----:B------:R-:W-:Y:S01]  /*a870*/  FMUL.FTZ R53, R54, UR4 ;  /* 0x0000000436357c20 */ /* 0x000fe20008410000 */
[----:B------:R-:W-:Y:S01]  /*a880*/  FFMA.FTZ R4, R49, R94, 1.1641532182693481445e-10 ;  /* 0x2f00000031047423 */ /* 0x000fe2000001005e */
[----:B------:R-:W-:Y:S02]  /*a890*/  MOV R49, R82 ;  /* 0x0000005200317202 */ /* 0x000fe40000000f00 */
[----:B------:R-:W-:-:S02]  /*a8a0*/  FMUL.FTZ R53, R53, R50 ;  /* 0x0000003235357220 */ /* 0x000fc40000410000 */
[----:B------:R-:W-:Y:S01]  /*a8b0*/  FSETP.LE.FTZ.AND P4, PT, R4, R91, PT ;  /* 0x0000005b0400720b */ /* 0x000fe20003f93000 */
        /* <DEDUP_REMOVED lines=9> */
.L_x_6457:
        /* <DEDUP_REMOVED lines=13> */
.L_x_6459:
[----:B------:R-:W-:Y:S05]  /*aa20*/  BSYNC.RECONVERGENT B2 ;  /* 0x0000000000027941 */ /* 0x000fea0003800200 */
.L_x_6458:
        /* <DEDUP_REMOVED lines=43> */
.L_x_6456:
[----:B------:R-:W-:Y:S05]  /*ace0*/  BSYNC.RECONVERGENT B1 ;  /* 0x0000000000017941 */ /* 0x000fea0003800200 */
.L_x_6455:
        /* <DEDUP_REMOVED lines=8> */
[----:B------:R-:W-:Y:S01]  /*ad70*/  MOV R49, R82 ;  /* 0x0000005200317202 */ /* 0x000fe20000000f00 */
[----:B------:R-:W-:-:S03]  /*ad80*/  FMUL.FTZ R54, R65, R50 ;  /* 0x0000003241367220 */ /* 0x000fc60000410000 */
        /* <DEDUP_REMOVED lines=10> */
.L_x_6462:
        /* <DEDUP_REMOVED lines=15> */
.L_x_6464:
[----:B------:R-:W-:Y:S05]  /*af20*/  BSYNC.RECONVERGENT B2 ;  /* 0x0000000000027941 */ /* 0x000fea0003800200 */
.L_x_6463:
        /* <DEDUP_REMOVED lines=43> */
.L_x_6461:
[----:B------:R-:W-:Y:S05]  /*b1e0*/  BSYNC.RECONVERGENT B1 ;  /* 0x0000000000017941 */ /* 0x000fea0003800200 */
.L_x_6460:
        /* <DEDUP_REMOVED lines=16> */
.L_x_6424:
        /* <DEDUP_REMOVED lines=10> */
[----:B------:R-:W-:Y:S01]  /*b390*/  LOP3.LUT R66, R66, R80, R67, 0xfe, !PT ;  /* 0x0000005042427212 */ /* 0x000fe200078efe43 */
[----:B------:R-:W-:Y:S01]  /*b3a0*/  IMAD.MOV.U32 R80, RZ, RZ, R90 ;  /* 0x000000ffff507224 */ /* 0x000fe200078e005a */
[----:B------:R-:W-:Y:S02]  /*b3b0*/  SEL R67, RZ, 0x1, !P3 ;  /* 0x00000001ff437807 */ /* 0x000fe40005800000 */
[----:B------:R-:W-:Y:S02]  /*b3c0*/  SEL R91, RZ, 0x1, !P6 ;  /* 0x00000001ff5b7807 */ /* 0x000fe40007000000 */
[----:B------:R-:W-:Y:S01]  /*b3d0*/  LOP3.LUT R67, R94, R67, RZ, 0xfc, !PT ;  /* 0x000000435e437212 */ /* 0x000fe200078efcff */
[----:B0-----:R-:W-:Y:S01]  /*b3e0*/  IMAD.WIDE.U32 R92, R89, 0x20, R92 ;  /* 0x00000020595c7825 */ /* 0x001fe200078e005c */
[----:B------:R-:W-:-:S04]  /*b3f0*/  LOP3.LUT R66, R66, R91, RZ, 0xfc, !PT ;  /* 0x0000005b42427212 */ /* 0x000fc800078efcff */
[----:B------:R2:W-:Y:S01]  /*b400*/  STG.E.128 desc[UR6][R92.64], R48 ;  /* 0x000000305c007986 */ /* 0x0005e2000c101d06 */
[----:B-1----:R-:W-:-:S03]  /*b410*/  IMAD.WIDE.U32 R64, R89, 0x8, R64 ;  /* 0x0000000859407825 */ /* 0x002fc600078e0040 */
[----:B------:R2:W-:Y:S01]  /*b420*/  STG.E.128 desc[UR6][R92.64+0x10], R52 ;  /* 0x000010345c007986 */ /* 0x0005e2000c101d06 */
[----:B------:R-:W-:-:S03]  /*b430*/  IADD3 R89, PT, PT, R89, 0x80, RZ ;  /* 0x0000008059597810 */ /* 0x000fc60007ffe0ff */
[----:B------:R2:W-:Y:S04]  /*b440*/  STG.E.64 desc[UR6][R64.64], R66 ;  /* 0x0000004240007986 */ /* 0x0005e8000c101b06 */
.L_x_6382:
[----:B------:R-:W-:Y:S05]  /*b450*/  BSYNC.RECONVERGENT B0 ;  /* 0x0000000000007941 */ /* 0x000fea0003800200 */
.L_x_6381:
[----:B------:R-:W-:Y:S01]  /*b460*/  ISETP.GE.U32.AND P0, PT, R2, 0x180, PT ;  /* 0x000001800200780c */ /* 0x000fe20003f06070 */
[----:B------:R-:W-:Y:S03]  /*b470*/  BSSY.RECONVERGENT B0, `(.L_x_6465) ;  /* 0x000052d000007945 */ /* 0x000fe60003800200 */
[----:B0-----:R-:W-:-:S09]  /*b480*/  P2R R90, PR, RZ, 0x1 ;  /* 0x00000001ff5a7803 */ /* 0x001fd20000000000 */
[----:B------:R-:W-:Y:S05]  /*b490*/  @!P0 BRA `(.L_x_6466) ;  /* 0x0000005000a88947 */ /* 0x000fea0003800000 */
        /* <DEDUP_REMOVED lines=9> */
[----:B--2---:R0:W5:Y:S01]  /*b530*/  LDG.E.128 R64, desc[UR6][R94.64+0x10] ;  /* 0x000010065e407981 */ /* 0x004162000c1e1d00 */
[----:B------:R-:W-:Y:S01]  /*b540*/  ISETP.NE.AND P0, PT, R4, 0x1, PT ;  /* 0x000000010400780c */ /* 0x000fe20003f05270 */
[----:B------:R-:W-:Y:S01]  /*b550*/  BSSY.RECONVERGENT B1, `(.L_x_6468) ;  /* 0x0000047000017945 */ /* 0x000fe20003800200 */
[----:B------:R-:W-:Y:S01]  /*b560*/  IMAD.MOV.U32 R96, RZ, RZ, 0x2 ;  /* 0x00000002ff607424 */ /* 0x000fe200078e00ff */
[----:B------:R-:W-:Y:S01]  /*b570*/  MOV R92, R80 ;  /* 0x00000050005c7202 */ /* 0x000fe20000000f00 */
[----:B------:R-:W-:-:S09]  /*b580*/  IMAD.MOV.U32 R97, RZ, RZ, R82 ;  /* 0x000000ffff617224 */ /* 0x000fd200078e0052 */
[----:B0-----:R-:W-:Y:S05]  /*b590*/  @!P0 BRA `(.L_x_6469) ;  /* 0x0000000400088947 */ /* 0x001fea0003800000 */
        /* <DEDUP_REMOVED lines=10> */
.L_x_6470:
        /* <DEDUP_REMOVED lines=13> */
.L_x_6472:
[----:B------:R-:W-:Y:S05]  /*b710*/  BSYNC.RECONVERGENT B2 ;  /* 0x0000000000027941 */ /* 0x000fea0003800200 */
.L_x_6471:
        /* <DEDUP_REMOVED lines=39> */
[----:B------:R-:W-:Y:S01]  /*b990*/  IMAD.MOV.U32 R82, RZ, RZ, R94 ;  /* 0x000000ffff527224 */ /* 0x000fe200078e005e */
[----:B------:R-:W-:Y:S01]  /*b9a0*/  LOP3.LUT R6, R4, UR35, R93, 0x96, !PT ;  /* 0x0000002304067c12 */ /* 0x000fe2000f8e965d */
[----:B------:R-:W-:-:S07]  /*b9b0*/  IMAD.MOV.U32 R96, RZ, RZ, RZ ;  /* 0x000000ffff607224 */ /* 0x000fce00078e00ff */
.L_x_6469:
[----:B------:R-:W-:Y:S05]  /*b9c0*/  BSYNC.RECONVERGENT B1 ;  /* 0x0000000000017941 */ /* 0x000fea0003800200 */
.L_x_6468:
        /* <DEDUP_REMOVED lines=10> */
[----:B------:R-:W-:-:S03]  /*ba70*/  IMAD.MOV.U32 R94, RZ, RZ, 0x2 ;  /* 0x00000002ff5e7424 */ /* 0x000fc600078e00ff */
[----:B0-----:R-:W-:Y:S01]  /*ba80*/  FMUL.FTZ R80, R80, R91 ;  /* 0x0000005b50507220 */ /* 0x001fe20000410000 */
        /* <DEDUP_REMOVED lines=15> */
.L_x_6475:
        /* <DEDUP_REMOVED lines=13> */
.L_x_6477:
[----:B------:R-:W-:Y:S05]  /*bc50*/  BSYNC.RECONVERGENT B2 ;  /* 0x0000000000027941 */ /* 0x000fea0003800200 */
.L_x_6476:
        /* <DEDUP_REMOVED lines=43> */
.L_x_6474:
[----:B------:R-:W-:Y:S05]  /*bf10*/  BSYNC.RECONVERGENT B1 ;  /* 0x0000000000017941 */ /* 0x000fea0003800200 */
.L_x_6473:
        /* <DEDUP_REMOVED lines=9> */
[----:B------:R-:W-:-:S04]  /*bfb0*/  IMAD.MOV.U32 R4, RZ, RZ, R82 ;  /* 0x000000ffff047224 */ /* 0x000fc800078e0052 */
        /* <DEDUP_REMOVED lines=12> */
.L_x_6480:
        /* <DEDUP_REMOVED lines=13> */
.L_x_6482:
[----:B------:R-:W-:Y:S05]  /*c150*/  BSYNC.RECONVERGENT B2 ;  /* 0x0000000000027941 */ /* 0x000fea0003800200 */
.L_x_6481:
        /* <DEDUP_REMOVED lines=43> */
.L_x_6479:
[----:B------:R-:W-:Y:S05]  /*c410*/  BSYNC.RECONVERGENT B1 ;  /* 0x0000000000017941 */ /* 0x000fea0003800200 */
.L_x_6478:
        /* <DEDUP_REMOVED lines=9> */
[----:B------:R-:W-:-:S04]  /*c4b0*/  IMAD.MOV.U32 R4, RZ, RZ, R82 ;  /* 0x000000ffff047224 */ /* 0x000fc800078e0052 */
        /* <DEDUP_REMOVED lines=13> */
.L_x_6485:
        /* <DEDUP_REMOVED lines=13> */
.L_x_6487:
[----:B------:R-:W-:Y:S05]  /*c660*/  BSYNC.RECONVERGENT B2 ;  /* 0x0000000000027941 */ /* 0x000fea0003800200 */
.L_x_6486:
        /* <DEDUP_REMOVED lines=43> */
.L_x_6484:
[----:B------:R-:W-:Y:S05]  /*c920*/  BSYNC.RECONVERGENT B1 ;  /* 0x0000000000017941 */ /* 0x000fea0003800200 */
.L_x_6483:
        /* <DEDUP_REMOVED lines=22> */
.L_x_6490:
        /* <DEDUP_REMOVED lines=13> */
.L_x_6492:
[----:B------:R-:W-:Y:S05]  /*cb60*/  BSYNC.RECONVERGENT B2 ;  /* 0x0000000000027941 */ /* 0x000fea0003800200 */
.L_x_6491:
        /* <DEDUP_REMOVED lines=43> */
.L_x_6489:
[----:B------:R-:W-:Y:S05]  /*ce20*/  BSYNC.RECONVERGENT B1 ;  /* 0x0000000000017941 */ /* 0x000fea0003800200 */
.L_x_6488:
        /* <DEDUP_REMOVED lines=23> */
.L_x_6495:
        /* <DEDUP_REMOVED lines=13> */
.L_x_6497:
[----:B------:R-:W-:Y:S05]  /*d070*/  BSYNC.RECONVERGENT B2 ;  /* 0x0000000000027941 */ /* 0x000fea0003800200 */
.L_x_6496:
        /* <DEDUP_REMOVED lines=43> */
.L_x_6494:
[----:B------:R-:W-:Y:S05]  /*d330*/  BSYNC.RECONVERGENT B1 ;  /* 0x0000000000017941 */ /* 0x000fea0003800200 */
.L_x_6493:
        /* <DEDUP_REMOVED lines=22> */
.L_x_6500:
        /* <DEDUP_REMOVED lines=13> */
.L_x_6502:
[----:B------:R-:W-:Y:S05]  /*d570*/  BSYNC.RECONVERGENT B2 ;  /* 0x0000000000027941 */ /* 0x000fea0003800200 */
.L_x_6501:
        /* <DEDUP_REMOVED lines=43> */
.L_x_6499:
[----:B------:R-:W-:Y:S05]  /*d830*/  BSYNC.RECONVERGENT B1 ;  /* 0x0000000000017941 */ /* 0x000fea0003800200 */
.L_x_6498:
        /* <DEDUP_REMOVED lines=23> */
.L_x_6505:
        /* <DEDUP_REMOVED lines=15> */
.L_x_6507:
[----:B------:R-:W-:Y:S05]  /*daa0*/  BSYNC.RECONVERGENT B2 ;  /* 0x0000000000027941 */ /* 0x000fea0003800200 */
.L_x_6506:
        /* <DEDUP_REMOVED lines=43> */
.L_x_6504:
[----:B------:R-:W-:Y:S05]  /*dd60*/  BSYNC.RECONVERGENT B1 ;  /* 0x0000000000017941 */ /* 0x000fea0003800200 */
.L_x_6503:
        /* <DEDUP_REMOVED lines=10> */
.L_x_6467:
[----:B------:R-:W-:Y:S01]  /*de10*/  ISETP.NE.AND P0, PT, R4, 0x1, PT ;  /* 0x000000010400780c */ /* 0x000fe20003f05270 */
[----:B------:R-:W-:Y:S01]  /*de20*/  BSSY.RECONVERGENT B1, `(.L_x_6509) ;  /* 0x0000047000017945 */ /* 0x000fe20003800200 */
[----:B------:R-:W-:Y:S02]  /*de30*/  HFMA2 R59, -RZ, RZ, 0, 1.1920928955078125e-07 ;  /* 0x00000002ff3b7431 */ /* 0x000fe400000001ff */
[----:B------:R-:W-:Y:S01]  /*de40*/  IMAD.MOV.U32 R56, RZ, RZ, R82 ;  /* 0x000000ffff387224 */ /* 0x000fe200078e0052 */
[----:B--2---:R-:W-:-:S08]  /*de50*/  MOV R92, R80 ;  /* 0x00000050005c7202 */ /* 0x004fd00000000f00 */
        /* <DEDUP_REMOVED lines=11> */
.L_x_6511:
        /* <DEDUP_REMOVED lines=13> */
.L_x_6513:
[----:B------:R-:W-:Y:S05]  /*dfe0*/  BSYNC.RECONVERGENT B2 ;  /* 0x0000000000027941 */ /* 0x000fea0003800200 */
.L_x_6512:
        /* <DEDUP_REMOVED lines=38> */
[----:B------:R-:W-:Y:S02]  /*e250*/  MOV R82, R56 ;  /* 0x0000003800527202 */ /* 0x000fe40000000f00 */
[----:B------:R-:W-:Y:S01]  /*e260*/  LOP3.LUT R5, R58, UR34, R57, 0x96, !PT ;  /* 0x000000223a057c12 */ /* 0x000fe2000f8e9639 */
[----:B------:R-:W-:Y:S01]  /*e270*/  IMAD.MOV.U32 R56, RZ, RZ, R80 ;  /* 0x000000ffff387224 */ /* 0x000fe200078e0050 */
[----:B------:R-:W-:-:S07]  /*e280*/  LOP3.LUT R6, R4, UR35, R93, 0x96, !PT ;  /* 0x0000002304067c12 */ /* 0x000fce000f8e965d */
.L_x_6510:
[----:B------:R-:W-:Y:S05]  /*e290*/  BSYNC.RECONVERGENT B1 ;  /* 0x0000000000017941 */ /* 0x000fea0003800200 */
.L_x_6509:
[----:B------:R-:W0:Y:S01]  /*e2a0*/  LDC R91, c[0x0][0x404] ;  /* 0x00010100ff5b7b82 */ /* 0x000e220000000800 */
[----:B------:R-:W-:Y:S01]  /*e2b0*/  ISETP.NE.AND P0, PT, R59, 0x1, PT ;  /* 0x000000013b00780c */ /* 0x000fe20003f05270 */
[----:B------:R-:W-:Y:S01]  /*e2c0*/  IMAD.MOV.U32 R95, RZ, RZ, 0x2f800000 ;  /* 0x2f800000ff5f7424 */ /* 0x000fe200078e00ff */
[----:B------:R-:W-:Y:S01]  /*e2d0*/  I2FP.F32.U32 R4, R56 ;  /* 0x0000003800047245 */ /* 0x000fe20000201000 */
[----:B------:R-:W-:Y:S01]  /*e2e0*/  BSSY.RECONVERGENT B1, `(.L_x_6514) ;  /* 0x000004d000017945 */ /* 0x000fe20003800200 */
[C---:B-----5:R-:W-:Y:S02]  /*e2f0*/  SHF.L.U32 R56, R60.reuse, 0x10, RZ ;  /* 0x000000103c387819 */ /* 0x060fe400000006ff */
[----:B------:R-:W-:Y:S01]  /*e300*/  PRMT R60, R60, 0x7632, R60 ;  /* 0x000076323c3c7816 */ /* 0x000fe2000000003c */
[----:B------:R-:W1:Y:S01]  /*e310*/  LDC R58, c[0x0][0x408] ;  /* 0x00010200ff3a7b82 */ /* 0x000e620000000800 */
[----:B------:R-:W-:Y:S01]  /*e320*/  FFMA.FTZ R4, R4, R95, 1.1641532182693481445e-10 ;  /* 0x2f00000004047423 */ /* 0x000fe2000001005f */
[----:B------:R-:W-:Y:S01]  /*e330*/  FMUL.FTZ R57, R56, UR4 ;  /* 0x0000000438397c20 */ /* 0x000fe20008410000 */
[----:B------:R-:W-:-:S03]  /*e340*/  IMAD.MOV.U32 R56, RZ, RZ, 0x2 ;  /* 0x00000002ff387424 */ /* 0x000fc600078e00ff */
        /* <DEDUP_REMOVED lines=13> */
.L_x_6516:
        /* <DEDUP_REMOVED lines=13> */
.L_x_6518:
[----:B------:R-:W-:Y:S05]  /*e4f0*/  BSYNC.RECONVERGENT B2 ;  /* 0x0000000000027941 */ /* 0x000fea0003800200 */
.L_x_6517:
        /* <DEDUP_REMOVED lines=43> */
.L_x_6515:
[----:B------:R-:W-:Y:S05]  /*e7b0*/  BSYNC.RECONVERGENT B1 ;  /* 0x0000000000017941 */ /* 0x000fea0003800200 */
.L_x_6514:
[----:B------:R-:W-:Y:S01]  /*e7c0*/  ISETP.NE.AND P1, PT, R56, 0x1, PT ;  /* 0x000000013800780c */ /* 0x000fe20003f25270 */
[----:B------:R-:W-:Y:S01]  /*e7d0*/  BSSY.RECONVERGENT B1, `(.L_x_6519) ;  /* 0x000004b000017945 */ /* 0x000fe20003800200 */
[----:B------:R-:W-:Y:S02]  /*e7e0*/  I2FP.F32.U32 R4, R4 ;  /* 0x0000000400047245 */ /* 0x000fe40000201000 */
[----:B------:R-:W-:-:S03]  /*e7f0*/  SHF.L.U32 R60, R60, 0x10, RZ ;  /* 0x000000103c3c7819 */ /* 0x000fc600000006ff */
[----:B------:R-:W-:Y:S02]  /*e800*/  FFMA.FTZ R4, R4, R95, 1.1641532182693481445e-10 ;  /* 0x2f00000004047423 */ /* 0x000fe4000001005f */
[----:B------:R-:W-:Y:S01]  /*e810*/  FMUL.FTZ R93, R60, UR4 ;  /* 0x000000043c5d7c20 */ /* 0x000fe20008410000 */
[----:B------:R-:W-:Y:S02]  /*e820*/  IMAD.MOV.U32 R60, RZ, RZ, 0x2 ;  /* 0x00000002ff3c7424 */ /* 0x000fe400078e00ff */
        /* <DEDUP_REMOVED lines=12> */
.L_x_6521:
        /* <DEDUP_REMOVED lines=13> */
.L_x_6523:
[----:B------:R-:W-:Y:S05]  /*e9c0*/  BSYNC.RECONVERGENT B2 ;  /* 0x0000000000027941 */ /* 0x000fea0003800200 */
.L_x_6522:
        /* <DEDUP_REMOVED lines=43> */
.L_x_6520:
[----:B------:R-:W-:Y:S05]  /*ec80*/  BSYNC.RECONVERGENT B1 ;  /* 0x0000000000017941 */ /* 0x000fea0003800200 */
.L_x_6519:
[----:B------:R-:W-:Y:S01]  /*ec90*/  ISETP.NE.AND P2, PT, R60, 0x1, PT ;  /* 0x000000013c00780c */ /* 0x000fe20003f45270 */
[----:B------:R-:W-:Y:S01]  /*eca0*/  BSSY.RECONVERGENT B1, `(.L_x_6524) ;  /* 0x000004c000017945 */ /* 0x000fe20003800200 */
[----:B------:R-:W-:Y:S02]  /*ecb0*/  I2FP.F32.U32 R4, R4 ;  /* 0x0000000400047245 */ /* 0x000fe40000201000 */
[C---:B------:R-:W-:Y:S02]  /*ecc0*/  SHF.L.U32 R56, R61.reuse, 0x10, RZ ;  /* 0x000000103d387819 */ /* 0x040fe400000006ff */
[----:B------:R-:W-:Y:S01]  /*ecd0*/  PRMT R59, R61, 0x7632, R59 ;  /* 0x000076323d3b7816 */ /* 0x000fe2000000003b */
[----:B------:R-:W-:Y:S02]  /*ece0*/  FFMA.FTZ R4, R4, R95, 1.1641532182693481445e-10 ;  /* 0x2f00000004047423 */ /* 0x000fe4000001005f */
[----:B------:R-:W-:Y:S01]  /*ecf0*/  FMUL.FTZ R57, R56, UR4 ;  /* 0x0000000438397c20 */ /* 0x000fe20008410000 */
[----:B------:R-:W-:-:S02]  /*ed00*/  IMAD.MOV.U32 R56, RZ, RZ, 0x2 ;  /* 0x00000002ff387424 */ /* 0x000fc400078e00ff */
        /* <DEDUP_REMOVED lines=12> */
.L_x_6526:
        /* <DEDUP_REMOVED lines=13> */
.L_x_6528:
[----:B------:R-:W-:Y:S05]  /*eea0*/  BSYNC.RECONVERGENT B2 ;  /* 0x0000000000027941 */ /* 0x000fea0003800200 */
.L_x_6527:
        /* <DEDUP_REMOVED lines=43> */
.L_x_6525:
[----:B------:R-:W-:Y:S05]  /*f160*/  BSYNC.RECONVERGENT B1 ;  /* 0x0000000000017941 */ /* 0x000fea0003800200 */
.L_x_6524:
[----:B------:R-:W-:Y:S01]  /*f170*/  ISETP.NE.AND P3, PT, R56, 0x1, PT ;  /* 0x000000013800780c */ /* 0x000fe20003f65270 */
[----:B------:R-:W-:Y:S01]  /*f180*/  BSSY.RECONVERGENT B1, `(.L_x_6529) ;  /* 0x000004b000017945 */ /* 0x000fe20003800200 */
[----:B------:R-:W-:Y:S01]  /*f190*/  I2FP.F32.U32 R4, R4 ;  /* 0x0000000400047245 */ /* 0x000fe20000201000 */
[----:B------:R-:W-:Y:S01]  /*f1a0*/  IMAD.MOV.U32 R64, RZ, RZ, 0x2 ;  /* 0x00000002ff407424 */ /* 0x000fe200078e00ff */
[----:B------:R-:W-:-:S03]  /*f1b0*/  SHF.L.U32 R59, R59, 0x10, RZ ;  /* 0x000000103b3b7819 */ /* 0x000fc600000006ff */
[----:B------:R-:W-:Y:S02]  /*f1c0*/  FFMA.FTZ R4, R4, R95, 1.1641532182693481445e-10 ;  /* 0x2f00000004047423 */ /* 0x000fe4000001005f */
[----:B------:R-:W-:-:S03]  /*f1d0*/  FMUL.FTZ R59, R59, UR4 ;  /* 0x000000043b3b7c20 */ /* 0x000fc60008410000 */
        /* <DEDUP_REMOVED lines=12> */
.L_x_6531:
        /* <DEDUP_REMOVED lines=13> */
.L_x_6533:
[----:B------:R-:W-:Y:S05]  /*f370*/  BSYNC.RECONVERGENT B2 ;  /* 0x0000000000027941 */ /* 0x000fea0003800200 */
.L_x_6532:
        /* <DEDUP_REMOVED lines=43> */
.L_x_6530:
[----:B------:R-:W-:Y:S05]  /*f630*/  BSYNC.RECONVERGENT B1 ;  /* 0x0000000000017941 */ /* 0x000fea0003800200 */
.L_x_6529:
[----:B------:R-:W-:Y:S01]  /*f640*/  ISETP.NE.AND P4, PT, R64, 0x1, PT ;  /* 0x000000014000780c */ /* 0x000fe20003f85270 */
[----:B------:R-:W-:Y:S01]  /*f650*/  BSSY.RECONVERGENT B1, `(.L_x_6534) ;  /* 0x000004c000017945 */ /* 0x000fe20003800200 */
[----:B------:R-:W-:Y:S02]  /*f660*/  I2FP.F32.U32 R4, R4 ;  /* 0x0000000400047245 */ /* 0x000fe40000201000 */
[C---:B------:R-:W-:Y:S02]  /*f670*/  SHF.L.U32 R56, R62.reuse, 0x10, RZ ;  /* 0x000000103e387819 */ /* 0x040fe400000006ff */
[----:B------:R-:W-:Y:S01]  /*f680*/  PRMT R62, R62, 0x7632, R62 ;  /* 0x000076323e3e7816 */ /* 0x000fe2000000003e */
[----:B------:R-:W-:Y:S01]  /*f690*/  FFMA.FTZ R4, R4, R95, 1.1641532182693481445e-10 ;  /* 0x2f00000004047423 */ /* 0x000fe2000001005f */
[----:B------:R-:W-:Y:S01]  /*f6a0*/  MOV R57, R82 ;  /* 0x0000005200397202 */ /* 0x000fe20000000f00 */
[----:B------:R-:W-:Y:S01]  /*f6b0*/  FMUL.FTZ R61, R56, UR4 ;  /* 0x00000004383d7c20 */ /* 0x000fe20008410000 */
[----:B------:R-:W-:-:S02]  /*f6c0*/  IMAD.MOV.U32 R56, RZ, RZ, 0x2 ;  /* 0x00000002ff387424 */ /* 0x000fc400078e00ff */
[----:B------:R-:W-:Y:S01]  /*f6d0*/  FSETP.LE.FTZ.AND P3, PT, R4, R91, PT ;  /* 0x0000005b0400720b */ /* 0x000fe20003f73000 */
        /* <DEDUP_REMOVED lines=10> */
.L_x_6536:
        /* <DEDUP_REMOVED lines=13> */
.L_x_6538:
[----:B------:R-:W-:Y:S05]  /*f850*/  BSYNC.RECONVERGENT B2 ;  /* 0x0000000000027941 */ /* 0x000fea0003800200 */
.L_x_6537:
        /* <DEDUP_REMOVED lines=43> */
.L_x_6535:
[----:B------:R-:W-:Y:S05]  /*fb10*/  BSYNC.RECONVERGENT B1 ;  /* 0x0000000000017941 */ /* 0x000fea0003800200 */
.L_x_6534:
[----:B------:R-:W-:Y:S01]  /*fb20*/  ISETP.NE.AND P5, PT, R56, 0x1, PT ;  /* 0x000000013800780c */ /* 0x000fe20003fa5270 */
[----:B------:R-:W-:Y:S01]  /*fb30*/  BSSY.RECONVERGENT B1, `(.L_x_6539) ;  /* 0x000004b000017945 */ /* 0x000fe20003800200 */
[----:B------:R-:W-:Y:S01]  /*fb40*/  I2FP.F32.U32 R4, R57 ;  /* 0x0000003900047245 */ /* 0x000fe20000201000 */
[----:B------:R-:W-:Y:S01]  /*fb50*/  IMAD.MOV.U32 R64, RZ, RZ, 0x2 ;  /* 0x00000002ff407424 */ /* 0x000fe200078e00ff */
[----:B------:R-:W-:Y:S02]  /*fb60*/  SHF.L.U32 R62, R62, 0x10, RZ ;  /* 0x000000103e3e7819 */ /* 0x000fe400000006ff */
[----:B------:R-:W-:Y:S01]  /*fb70*/  MOV R57, R82 ;  /* 0x0000005200397202 */ /* 0x000fe20000000f00 */
[----:B------:R-:W-:Y:S02]  /*fb80*/  FFMA.FTZ R4, R4, R95, 1.1641532182693481445e-10 ;  /* 0x2f00000004047423 */ /* 0x000fe4000001005f */
[----:B------:R-:W-:-:S03]  /*fb90*/  FMUL.FTZ R61, R62, UR4 ;  /* 0x000000043e3d7c20 */ /* 0x000fc60008410000 */
        /* <DEDUP_REMOVED lines=11> */
.L_x_6541:
        /* <DEDUP_REMOVED lines=13> */
.L_x_6543:
[----:B------:R-:W-:Y:S05]  /*fd20*/  BSYNC.RECONVERGENT B2 ;  /* 0x0000000000027941 */ /* 0x000fea0003800200 */
.L_x_6542:
        /* <DEDUP_REMOVED lines=43> */
.L_x_6540:
[----:B------:R-:W-:Y:S05]  /*ffe0*/  BSYNC.RECONVERGENT B1 ;  /* 0x0000000000017941 */ /* 0x000fea0003800200 */
.L_x_6539:
[----:B------:R-:W-:Y:S01]  /*fff0*/  ISETP.NE.AND P6, PT, R64, 0x1, PT ;  /* 0x000000014000780c */ /* 0x000fe20003fc5270 */
[----:B------:R-:W-:Y:S01]  /*10000*/  BSSY.RECONVERGENT B1, `(.L_x_6544) ;  /* 0x000004e000017945 */ /* 0x000fe20003800200 */
[----:B------:R-:W-:Y:S02]  /*10010*/  I2FP.F32.U32 R4, R57 ;  /* 0x0000003900047245 */ /* 0x000fe40000201000 */
[C---:B------:R-:W-:Y:S02]  /*10020*/  SHF.L.U32 R57, R63.reuse, 0x10, RZ ;  /* 0x000000103f397819 */ /* 0x040fe400000006ff */
[----:B------:R-:W-:Y:S01]  /*10030*/  PRMT R63, R63, 0x7632, R63 ;  /* 0x000076323f3f7816 */ /* 0x000fe2000000003f */
[----:B------:R-:W-:Y:S01]  /*10040*/  FFMA.FTZ R56, R4, R95, 1.1641532182693481445e-10 ;  /* 0x2f00000004387423 */ /* 0x000fe2000001005f */
[----:B------:R-:W-:Y:S02]  /*10050*/  IMAD.MOV.U32 R4, RZ, RZ, 0x2 ;  /* 0x00000002ff047424 */ /* 0x000fe400078e00ff */
[----:B------:R-:W-:Y:S01]  /*10060*/  FMUL.FTZ R65, R57, UR4 ;  /* 0x0000000439417c20 */ /* 0x000fe20008410000 */
[----:B------:R-:W-:-:S02]  /*10070*/  MOV R57, R82 ;  /* 0x0000005200397202 */ /* 0x000fc40000000f00 */
        /* <DEDUP_REMOVED lines=11> */
.L_x_6546:
        /* <DEDUP_REMOVED lines=15> */
.L_x_6548:
[----:B------:R-:W-:Y:S05]  /*10220*/  BSYNC.RECONVERGENT B2 ;  /* 0x0000000000027941 */ /* 0x000fea0003800200 */
.L_x_6547:
        /* <DEDUP_REMOVED lines=43> */
.L_x_6545:
[----:B------:R-:W-:Y:S05]  /*104e0*/  BSYNC.RECONVERGENT B1 ;  /* 0x0000000000017941 */ /* 0x000fea0003800200 */
.L_x_6544:
[----:B------:R-:W-:Y:S02]  /*104f0*/  I2FP.F32.U32 R56, R57 ;  /* 0x0000003900387245 */ /* 0x000fe40000201000 */
[----:B------:R-:W-:Y:S02]  /*10500*/  SHF.L.U32 R63, R63, 0x10, RZ ;  /* 0x000000103f3f7819 */ /* 0x000fe400000006ff */
[----:B------:R-:W-:Y:S01]  /*10510*/  ISETP.NE.AND P6, PT, R80, RZ, PT ;  /* 0x000000ff5000720c */ /* 0x000fe20003fc5270 */
[----:B------:R-:W-:Y:S01]  /*10520*/  FFMA.FTZ R64, R56, R95, 1.1641532182693481445e-10 ;  /* 0x2f00000038407423 */ /* 0x000fe2000001005f */
[----:B------:R-:W-:Y:S01]  /*10530*/  FSEL R57, R93, RZ, P0 ;  /* 0x000000ff5d397208 */ /* 0x000fe20000000000 */
[----:B------:R-:W-:Y:S01]  /*10540*/  FMUL.FTZ R63, R63, UR4 ;  /* 0x000000043f3f7c20 */ /* 0x000fe20008410000 */
[----:B------:R-:W-:Y:S02]  /*10550*/  FSEL R56, R96, RZ, P6 ;  /* 0x000000ff60387208 */ /* 0x000fe40003000000 */
[----:B------:R-:W-:Y:S01]  /*10560*/  FSETP.GTU.FTZ.AND P6, PT, R64, R91, PT ;  /* 0x0000005b4000720b */ /* 0x000fe20003fdc000 */
[----:B------:R-:W-:Y:S01]  /*10570*/  FMUL.FTZ R63, R63, R58 ;  /* 0x0000003a3f3f7220 */ /* 0x000fe20000410000 */
[----:B------:R-:W-:-:S02]  /*10580*/  FSEL R58, R94, RZ, P1 ;  /* 0x000000ff5e3a7208 */ /* 0x000fc40000800000 */
[----:B------:R-:W-:Y:S02]  /*10590*/  FSEL R59, R59, RZ, P2 ;  /* 0x000000ff3b3b7208 */ /* 0x000fe40001000000 */
[----:B------:R-:W-:Y:S02]  /*105a0*/  FSEL R63, R63, RZ, !P6 ;  /* 0x000000ff3f3f7208 */ /* 0x000fe40007000000 */
[----:B------:R-:W-:Y:S02]  /*105b0*/  PLOP3.LUT P6, PT, P6, PT, PT, 0x8, 0x80 ;  /* 0x000000000080781c */ /* 0x000fe400037ce170 */
[----:B------:R-:W-:Y:S02]  /*105c0*/  FSEL R60, R60, RZ, P3 ;  /* 0x000000ff3c3c7208 */ /* 0x000fe40001800000 */
[----:B------:R-:W-:Y:S02]  /*105d0*/  FSEL R61, R61, RZ, P4 ;  /* 0x000000ff3d3d7208 */ /* 0x000fe40002000000 */
[----:B------:R-:W-:-:S07]  /*105e0*/  FSEL R62, R62, RZ, P5 ;  /* 0x000000ff3e3e7208 */ /* 0x000fce0002800000 */
.L_x_6508:
        /* <DEDUP_REMOVED lines=19> */
[----:B------:R0:W-:Y:S04]  /*10720*/  STG.E.128 desc[UR6][R94.64+0x10], R60 ;  /* 0x0000103c5e007986 */ /* 0x0001e8000c101d06 */
[----:B------:R0:W-:Y:S02]  /*10730*/  STG.E.64 desc[UR6][R64.64], R66 ;  /* 0x0000004240007986 */ /* 0x0001e4000c101b06 */
.L_x_6466:
[----:B------:R-:W-:Y:S05]  /*10740*/  BSYNC.RECONVERGENT B0 ;  /* 0x0000000000007941 */ /* 0x000fea0003800200 */
.L_x_6465:
[----:B0-2---:R-:W-:Y:S01]  /*10750*/  FADD.FTZ R64, RZ, R20 ;  /* 0x00000014ff407221 */ /* 0x005fe20000010000 */
[----:B------:R-:W-:Y:S01]  /*10760*/  ISETP.NE.AND P2, PT, R87, RZ, PT ;  /* 0x000000ff5700720c */ /* 0x000fe20003f45270 */
[----:B------:R-:W0:Y:S01]  /*10770*/  S2UR UR5, SR_CgaCtaId ;  /* 0x00000000000579c3 */ /* 0x000e220000008800 */
[C---:B------:R-:W-:Y:S01]  /*10780*/  ISETP.GT.U32.AND P1, PT, R2.reuse, 0xff, PT ;  /* 0x000000ff0200780c */ /* 0x040fe20003f24070 */
        /* <DEDUP_REMOVED lines=37> */
[----:B------:R-:W-:-:S04]  /*109e0*/  LOP3.LUT R89, R0, 0x1f, RZ, 0xc0, !PT ;  /* 0x0000001f00597812 */ /* 0x000fc800078ec0ff */
        /* <DEDUP_REMOVED lines=44> */
[--C-:B------:R-:W-:Y:S02]  /*10cb0*/  FADD.FTZ R94, R60, -R66.reuse ;  /* 0x800000423c5e7221 */ /* 0x100fe40000010000 */
[----:B------:R-:W-:Y:S01]  /*10cc0*/  @!P1 SHF.L.U32 R89, R0, 0x3, RZ ;  /* 0x0000000300599819 */ /* 0x000fe200000006ff */
[----:B------:R-:W-:Y:S01]  /*10cd0*/  FFMA.FTZ R67, R92, R92, R67 ;  /* 0x0000005c5c437223 */ /* 0x000fe20000010043 */
[--C-:B------:R-:W-:Y:S02]  /*10ce0*/  FADD.FTZ R92, R61, -R66.reuse ;  /* 0x800000423d5c7221 */ /* 0x100fe40000010000 */
[----:B------:R-:W-:Y:S01]  /*10cf0*/  @!P1 LOP3.LUT R91, R89, 0xf8, RZ, 0xc0, !PT ;  /* 0x000000f8595b9812 */ /* 0x000fe200078ec0ff */
[----:B------:R-:W-:Y:S01]  /*10d00*/  FFMA.FTZ R67, R94, R94, R67 ;  /* 0x0000005e5e437223 */ /* 0x000fe20000010043 */
[--C-:B------:R-:W-:Y:S01]  /*10d10*/  FADD.FTZ R94, R62, -R66.reuse ;  /* 0x800000423e5e7221 */ /* 0x100fe20000010000 */
[----:B------:R-:W-:Y:S01]  /*10d20*/  IMAD.MOV.U32 R89, RZ, RZ, RZ ;  /* 0x000000ffff597224 */ /* 0x000fe200078e00ff */
[----:B------:R-:W-:Y:S01]  /*10d30*/  @!P1 MOV R89, R3 ;  /* 0x0000000300599202 */ /* 0x000fe20000000f00 */
[----:B------:R-:W-:Y:S01]  /*10d40*/  FFMA.FTZ R67, R92, R92, R67 ;  /* 0x0000005c5c437223 */ /* 0x000fe20000010043 */
[----:B------:R-:W-:-:S03]  /*10d50*/  FADD.FTZ R92, R63, -R66 ;  /* 0x800000423f5c7221 */ /* 0x000fc60000010000 */
[----:B------:R-:W-:-:S04]  /*10d60*/  FFMA.FTZ R67, R94, R94, R67 ;  /* 0x0000005e5e437223 */ /* 0x000fc80000010043 */
[----:B------:R-:W-:Y:S01]  /*10d70*/  @P0 FFMA.FTZ R64, R92, R92, R67 ;  /* 0x0000005c5c400223 */ /* 0x000fe20000010043 */
[----:B------:R-:W-:-:S04]  /*10d80*/  LOP3.LUT P0, RZ, R0, 0x1f, RZ, 0xc0, !PT ;  /* 0x0000001f00ff7812 */ /* 0x000fc8000780c0ff */
[----:B------:R-:W0:Y:S02]  /*10d90*/  SHFL.BFLY PT, R65, R64, 0x1, 0x1f ;  /* 0x0c201f0040417f89 */ /* 0x000e2400000e0000 */
[----:B0-----:R-:W-:-:S07]  /*10da0*/  FADD.FTZ R65, R64, R65 ;  /* 0x0000004140417221 */ /* 0x001fce0000010000 */
[----:B------:R-:W-:Y:S01]  /*10db0*/  @!P0 SHF.R.U32.HI R64, RZ, 0x2, R0 ;  /* 0x00000002ff408819 */ /* 0x000fe20000011600 */
[----:B------:R-:W0:Y:S02]  /*10dc0*/  SHFL.BFLY PT, R92, R65, 0x2, 0x1f ;  /* 0x0c401f00415c7f89 */ /* 0x000e2400000e0000 */
[----:B0-----:R-:W-:-:S05]  /*10dd0*/  FADD.FTZ R92, R65, R92 ;  /* 0x0000005c415c7221 */ /* 0x001fca0000010000 */
[----:B------:R-:W0:Y:S02]  /*10de0*/  SHFL.BFLY PT, R67, R92, 0x4, 0x1f ;  /* 0x0c801f005c437f89 */ /* 0x000e2400000e0000 */
[----:B0-----:R-:W-:Y:S02]  /*10df0*/  FADD.FTZ R67, R92, R67 ;  /* 0x000000435c437221 */ /* 0x001fe40000010000 */
[----:B------:R-:W0:Y:S04]  /*10e00*/  SHFL.DOWN PT, R92, R89, 0x2, 0x1f ;  /* 0x08401f00595c7f89 */ /* 0x000e2800000e0000 */
[----:B------:R-:W1:Y:S01]  /*10e10*/  SHFL.BFLY PT, R94, R67, 0x8, 0x1f ;  /* 0x0d001f00435e7f89 */ /* 0x000e6200000e0000 */
[----:B0-----:R-:W-:Y:S01]  /*10e20*/  IMAD.IADD R95, R92, 0x1, R89 ;  /* 0x000000015c5f7824 */ /* 0x001fe200078e0259 */
[----:B------:R-:W-:Y:S01]  /*10e30*/  I2FP.F32.S32 R92, R92 ;  /* 0x0000005c005c7245 */ /* 0x000fe20000201400 */
[----:B-1----:R-:W-:-:S03]  /*10e40*/  FADD.FTZ R94, R67, R94 ;  /* 0x0000005e435e7221 */ /* 0x002fc60000010000 */
[----:B------:R-:W-:Y:S01]  /*10e50*/  I2FP.F32.S32 R96, R95 ;  /* 0x0000005f00607245 */ /* 0x000fe20000201400 */
[----:B------:R-:W0:Y:S03]  /*10e60*/  SHFL.DOWN PT, R100, R95, 0x1, 0x1f ;  /* 0x08201f005f647f89 */ /* 0x000e2600000e0000 */
[----:B------:R-:W1:Y:S01]  /*10e70*/  MUFU.RCP R97, R96 ;  /* 0x0000006000617308 */ /* 0x000e620000001000 */
[----:B------:R-:W2:Y:S01]  /*10e80*/  SHFL.BFLY PT, R87, R94, 0x10, 0x1f ;  /* 0x0e001f005e577f89 */ /* 0x000ea200000e0000 */
[-C--:B0-----:R-:W-:Y:S02]  /*10e90*/  IADD3 R95, PT, PT, R95, R100.reuse, RZ ;  /* 0x000000645f5f7210 */ /* 0x081fe40007ffe0ff */
[----:B------:R-:W-:Y:S01]  /*10ea0*/  I2FP.F32.S32 R100, R100 ;  /* 0x0000006400647245 */ /* 0x000fe20000201400 */
[----:B--2---:R-:W-:Y:S01]  /*10eb0*/  FADD.FTZ R67, R94, R87 ;  /* 0x000000575e437221 */ /* 0x004fe20000010000 */
[----:B------:R-:W-:-:S02]  /*10ec0*/  @!P0 LOP3.LUT R87, R64, 0x18, RZ, 0xc0, !PT ;  /* 0x0000001840578812 */ /* 0x000fc400078ec0ff */
[----:B------:R-:W-:Y:S02]  /*10ed0*/  CS2R R64, SRZ ;  /* 0x0000000000407805 */ /* 0x000fe4000001ff00 */
[----:B------:R-:W-:Y:S01]  /*10ee0*/  I2FP.F32.S32 R95, R95 ;  /* 0x0000005f005f7245 */ /* 0x000fe20000201400 */
[----:B------:R0:W-:Y:S01]  /*10ef0*/  @!P0 STS.64 [R87+UR4], R66 ;  /* 0x0000004257008988 */ /* 0x0001e20008000a04 */
[----:B------:R-:W-:Y:S01]  /*10f00*/  BAR.SYNC.DEFER_BLOCKING 0x0 ;  /* 0x0000000000007b1d */ /* 0x000fe20000010000 */
[----:B------:R-:W-:-:S05]  /*10f10*/  ISETP.NE.AND P0, PT, RZ, UR14, PT ;  /* 0x0000000eff007c0c */ /* 0x000fca000bf05270 */
[----:B------:R-:W2:Y:S01]  /*10f20*/  MUFU.RCP R95, R95 ;  /* 0x0000005f005f7308 */ /* 0x000ea20000001000 */
[----:B0-----:R-:W-:Y:S01]  /*10f30*/  I2FP.F32.S32 R66, R89 ;  /* 0x0000005900427245 */ /* 0x001fe20000201400 */
[----:B------:R0:W3:Y:S01]  /*10f40*/  @!P1 LDS.64 R64, [R91+UR4] ;  /* 0x000000045b409984 */ /* 0x0000e20008000a00 */
[----:B------:R-:W-:Y:S01]  /*10f50*/  ISETP.NE.AND P1, PT, R0, RZ, PT ;  /* 0x000000ff0000720c */ /* 0x000fe20003f25270 */
[----:B0-----:R-:W0:Y:S02]  /*10f60*/  LDC R91, c[0x0][0x448] ;  /* 0x00011200ff5b7b82 */ /* 0x001e240000000800 */
[----:B---3--:R-:W3:Y:S04]  /*10f70*/  SHFL.DOWN PT, R93, R64, 0x2, 0x1f ;  /* 0x08401f00405d7f89 */ /* 0x008ee800000e0000 */
[----:B------:R-:W4:Y:S01]  /*10f80*/  SHFL.DOWN PT, R94, R65, 0x2, 0x1f ;  /* 0x08401f00415e7f89 */ /* 0x000f2200000e0000 */
[C---:B---3--:R-:W-:Y:S01]  /*10f90*/  FMUL.FTZ R67, R93.reuse, R92 ;  /* 0x0000005c5d437220 */ /* 0x048fe20000410000 */
[----:B------:R-:W-:-:S03]  /*10fa0*/  FADD.FTZ R93, -R93, R64 ;  /* 0x000000405d5d7221 */ /* 0x000fc60000010100 */
[----:B------:R-:W-:Y:S01]  /*10fb0*/  FFMA.FTZ R98, R66, R64, R67 ;  /* 0x0000004042627223 */ /* 0x000fe20000010043 */
[----:B------:R-:W-:Y:S01]  /*10fc0*/  FMUL.FTZ R93, R93, R93 ;  /* 0x0000005d5d5d7220 */ /* 0x000fe20000410000 */
[----:B----4-:R-:W-:Y:S02]  /*10fd0*/  FADD.FTZ R94, R94, R65 ;  /* 0x000000415e5e7221 */ /* 0x010fe40000010000 */
[----:B-1----:R-:W-:Y:S01]  /*10fe0*/  FMUL.FTZ R67, R97, R98 ;  /* 0x0000006261437220 */ /* 0x002fe20000410000 */
[----:B------:R-:W-:-:S04]  /*10ff0*/  FMUL.FTZ R93, R93, R66 ;  /* 0x000000425d5d7220 */ /* 0x000fc80000410000 */
[----:B------:R-:W1:Y:S01]  /*11000*/  SHFL.DOWN PT, R64, R67, 0x1, 0x1f ;  /* 0x08201f0043407f89 */ /* 0x000e6200000e0000 */
[----:B------:R-:W-:-:S04]  /*11010*/  FMUL.FTZ R93, R93, R92 ;  /* 0x0000005c5d5d7220 */ /* 0x000fc80000410000 */
[----:B------:R-:W-:-:S05]  /*11020*/  FFMA.FTZ R93, R97, R93, R94 ;  /* 0x0000005d615d7223 */ /* 0x000fca000001005e */
[----:B------:R-:W3:Y:S01]  /*11030*/  SHFL.DOWN PT, R66, R93, 0x1, 0x1f ;  /* 0x08201f005d427f89 */ /* 0x000ee200000e0000 */
[----:B-1----:R-:W-:Y:S01]  /*11040*/  FADD.FTZ R65, R67, -R64 ;  /* 0x8000004043417221 */ /* 0x002fe20000010000 */
[----:B------:R-:W-:-:S03]  /*11050*/  FMUL.FTZ R87, R64, R100 ;  /* 0x0000006440577220 */ /* 0x000fc60000410000 */
[----:B------:R-:W-:Y:S01]  /*11060*/  FMUL.FTZ R65, R65, R65 ;  /* 0x0000004141417220 */ /* 0x000fe20000410000 */
[----:B------:R-:W-:-:S03]  /*11070*/  FFMA.FTZ R64, R96, R67, R87 ;  /* 0x0000004360407223 */ /* 0x000fc60000010057 */
[----:B------:R-:W-:Y:S01]  /*11080*/  FMUL.FTZ R65, R96, R65 ;  /* 0x0000004160417220 */ /* 0x000fe20000410000 */
[----:B--2---:R-:W-:Y:S01]  /*11090*/  FMUL.FTZ R87, R95, R64 ;  /* 0x000000405f577220 */ /* 0x004fe20000410000 */
[----:B---3--:R-:W-:Y:S02]  /*110a0*/  FADD.FTZ R66, R93, R66 ;  /* 0x000000425d427221 */ /* 0x008fe40000010000 */
[----:B------:R-:W-:Y:S02]  /*110b0*/  FMUL.FTZ R65, R65, R100 ;  /* 0x0000006441417220 */ /* 0x000fe40000410000 */
[----:B------:R-:W1:Y:S02]  /*110c0*/  SHFL.IDX PT, R93, R87, RZ, 0x1f ;  /* 0x00001fff575d7589 */ /* 0x000e6400000e0000 */
[----:B------:R-:W-:Y:S02]  /*110d0*/  FFMA.FTZ R95, R95, R65, R66 ;  /* 0x000000415f5f7223 */ /* 0x000fe40000010042 */
[----:B------:R-:W2:Y:S03]  /*110e0*/  @!P1 LDC.64 R66, c[0x0][0x3c0] ;  /* 0x0000f000ff429b82 */ /* 0x000ea60000000a00 */
[----:B------:R-:W0:Y:S05]  /*110f0*/  SHFL.IDX PT, R94, R95, RZ, 0x1f ;  /* 0x00001fff5f5e7589 */ /* 0x000e2a00000e0000 */
[----:B------:R-:W3:Y:S01]  /*11100*/  @!P1 LDC.64 R64, c[0x0][0x3c8] ;  /* 0x0000f200ff409b82 */ /* 0x000ee20000000a00 */
[----:B-1----:R-:W-:-:S05]  /*11110*/  FMUL.FTZ R89, R93, R93 ;  /* 0x0000005d5d597220 */ /* 0x002fca0000410000 */
[----:B------:R-:W-:Y:S01]  /*11120*/  FSEL R92, R89, RZ, P0 ;  /* 0x000000ff595c7208 */ /* 0x000fe20000000000 */
[----:B0-----:R-:W-:Y:S01]  /*11130*/  FFMA.FTZ R89, R94, UR15, R91 ;  /* 0x0000000f5e597c23 */ /* 0x001fe2000801005b */
[----:B------:R-:W-:-:S03]  /*11140*/  MOV R91, UR10 ;  /* 0x0000000a005b7c02 */ /* 0x000fc60008000f00 */
[----:B------:R-:W-:Y:S01]  /*11150*/  FADD.FTZ R87, R89, R92 ;  /* 0x0000005c59577221 */ /* 0x000fe20000010000 */
[----:B------:R-:W-:Y:S02]  /*11160*/  IMAD.U32 R89, RZ, RZ, UR10 ;  /* 0x0000000aff597e24 */ /* 0x000fe4000f8e00ff */
[----:B---3--:R-:W-:Y:S01]  /*11170*/  @!P1 IMAD.WIDE R64, R91, 0x4, R64 ;  /* 0x000000045b409825 */ /* 0x008fe200078e0240 */
[----:B------:R-:W-:Y:S02]  /*11180*/  FSEL R91, R93, RZ, !P0 ;  /* 0x000000ff5d5b7208 */ /* 0x000fe40004000000 */
[----:B------:R-:W0:Y:S01]  /*11190*/  MUFU.RSQ R87, R87 ;  /* 0x0000005700577308 */ /* 0x000e220000001400 */
[----:B--2---:R-:W-:-:S05]  /*111a0*/  @!P1 IMAD.WIDE R66, R89, 0x4, R66 ;  /* 0x0000000459429825 */ /* 0x004fca00078e0242 */
[----:B------:R1:W-:Y:S04]  /*111b0*/  @!P1 STG.E desc[UR6][R66.64], R93 ;  /* 0x0000005d42009986 */ /* 0x0003e8000c101906 */
[----:B0-----:R1:W-:Y:S01]  /*111c0*/  @!P1 STG.E desc[UR6][R64.64], R87 ;  /* 0x0000005740009986 */ /* 0x0013e2000c101906 */
[----:B------:R-:W-:Y:S05]  /*111d0*/  @!P2 BRA `(.L_x_6550) ;  /* 0x0000000000c0a947 */ /* 0x000fea0003800000 */
[--C-:B------:R-:W-:Y:S01]  /*111e0*/  FADD.FTZ R92, R68, -R91.reuse ;  /* 0x8000005b445c7221 */ /* 0x100fe20000010000 */
[--C-:B-1----:R-:W-:Y:S01]  /*111f0*/  FADD.FTZ R66, R22, -R91.reuse ;  /* 0x8000005b16427221 */ /* 0x102fe20000010000 */
[----:B------:R-:W-:Y:S01]  /*11200*/  SHF.L.U32 R93, R41, 0x10, RZ ;  /* 0x00000010295d7819 */ /* 0x000fe200000006ff */
[----:B------:R-:W-:Y:S01]  /*11210*/  FADD.FTZ R94, R70, -R91 ;  /* 0x8000005b465e7221 */ /* 0x000fe20000010000 */
[----:B------:R-:W-:Y:S01]  /*11220*/  SHF.L.U32 R97, R42, 0x10, RZ ;  /* 0x000000102a617819 */ /* 0x000fe200000006ff */
[----:B------:R-:W-:Y:S01]  /*11230*/  FMUL.FTZ R92, R87, R92 ;  /* 0x0000005c575c7220 */ /* 0x000fe20000410000 */
[----:B------:R-:W-:Y:S02]  /*11240*/  IMAD.U32 R89, R45, 0x10000, RZ ;  /* 0x000100002d597824 */ /* 0x000fe400078e00ff */
[C---:B------:R-:W-:Y:S01]  /*11250*/  FMUL.FTZ R66, R87.reuse, R66 ;  /* 0x0000004257427220 */ /* 0x040fe20000410000 */
[----:B------:R-:W-:Y:S02]  /*11260*/  IMAD.U32 R95, R46, 0x10000, RZ ;  /* 0x000100002e5f7824 */ /* 0x000fe400078e00ff */
[----:B------:R-:W-:Y:S01]  /*11270*/  FMUL.FTZ R96, R87, R94 ;  /* 0x0000005e57607220 */ /* 0x000fe20000410000 */
[----:B------:R-:W-:Y:S01]  /*11280*/  SHF.L.U32 R101, R43, 0x10, RZ ;  /* 0x000000102b657819 */ /* 0x000fe200000006ff */
[----:B------:R-:W-:Y:S01]  /*11290*/  FFMA.FTZ R94, R66, R89, R93 ;  /* 0x00000059425e7223 */ /* 0x000fe2000001005d */
[----:B------:R-:W-:Y:S01]  /*112a0*/  FFMA.FTZ R97, R92, R95, R97 ;  /* 0x0000005f5c617223 */ /* 0x000fe20000010061 */
[----:B------:R-:W-:Y:S01]  /*112b0*/  FADD.FTZ R64, R20, -R91 ;  /* 0x8000005b14407221 */ /* 0x000fe20000010000 */
[----:B------:R-:W0:Y:S01]  /*112c0*/  LDC.64 R92, c[0x0][0x428] ;  /* 0x00010a00ff5c7b82 */ /* 0x000e220000000a00 */
[----:B------:R-:W-:Y:S01]  /*112d0*/  IMAD.U32 R99, R47, 0x10000, RZ ;  /* 0x000100002f637824 */ /* 0x000fe200078e00ff */
[----:B------:R-:W-:Y:S01]  /*112e0*/  SHF.L.U32 R67, R40, 0x10, RZ ;  /* 0x0000001028437819 */ /* 0x000fe200000006ff */
[----:B------:R-:W-:-:S02]  /*112f0*/  IMAD.U32 R65, R44, 0x10000, RZ ;  /* 0x000100002c417824 */ /* 0x000fc400078e00ff */
[----:B------:R-:W-:Y:S01]  /*11300*/  FMUL.FTZ R64, R87, R64 ;  /* 0x0000004057407220 */ /* 0x000fe20000410000 */
        /* <DEDUP_REMOVED lines=29> */
.L_x_6550:
[----:B------:R-:W-:Y:S05]  /*114e0*/  BSYNC.RECONVERGENT B0 ;  /* 0x0000000000007941 */ /* 0x000fea0003800200 */
.L_x_6549:
[----:B------:R-:W-:Y:S01]  /*114f0*/  ISETP.NE.AND P0, PT, R88, RZ, PT ;  /* 0x000000ff5800720c */ /* 0x000fe20003f05270 */
[----:B------:R-:W-:-:S12]  /*11500*/  BSSY.RECONVERGENT B0, `(.L_x_6551) ;  /* 0x0000032000007945 */ /* 0x000fd80003800200 */
[----:B------:R-:W-:Y:S05]  /*11510*/  @!P0 BRA `(.L_x_6552) ;  /* 0x0000000000c08947 */ /* 0x000fea0003800000 */
[--C-:B------:R-:W-:Y:S01]  /*11520*/  FADD.FTZ R88, R52, -R91.reuse ;  /* 0x8000005b34587221 */ /* 0x100fe20000010000 */
[--C-:B01----:R-:W-:Y:S01]  /*11530*/  FADD.FTZ R66, R50, -R91.reuse ;  /* 0x8000005b32427221 */ /* 0x103fe20000010000 */
        /* <DEDUP_REMOVED lines=46> */
.L_x_6552:
[----:B------:R-:W-:Y:S05]  /*11820*/  BSYNC.RECONVERGENT B0 ;  /* 0x0000000000007941 */ /* 0x000fea0003800200 */
.L_x_6551:
[----:B------:R-:W-:Y:S01]  /*11830*/  ISETP.NE.AND P0, PT, R90, RZ, PT ;  /* 0x000000ff5a00720c */ /* 0x000fe20003f05270 */
[----:B------:R-:W-:-:S12]  /*11840*/  BSSY.RECONVERGENT B0, `(.L_x_6553) ;  /* 0x0000035000007945 */ /* 0x000fd80003800200 */
        /* <DEDUP_REMOVED lines=19> */
[----:B------:R-:W-:Y:S01]  /*11980*/  PRMT R97, R30, 0x7632, R97 ;  /* 0x000076321e617816 */ /* 0x000fe20000000061 */
[----:B------:R-:W-:Y:S01]  /*11990*/  FFMA.FTZ R91, R94, R89, R91 ;  /* 0x000000595e5b7223 */ /* 0x000fe2000001005b */
[----:B------:R-:W-:Y:S01]  /*119a0*/  PRMT R99, R26, 0x7632, R99 ;  /* 0x000076321a637816 */ /* 0x000fe20000000063 */
[----:B------:R-:W-:Y:S01]  /*119b0*/  FMUL.FTZ R66, R87, R92 ;  /* 0x0000005c57427220 */ /* 0x000fe20000410000 */
[----:B------:R-:W-:Y:S01]  /*119c0*/  PRMT R105, R31, 0x7632, R105 ;  /* 0x000076321f697816 */ /* 0x000fe20000000069 */
[----:B------:R-:W-:Y:S01]  /*119d0*/  FMUL.FTZ R96, R87, R96 ;  /* 0x0000006057607220 */ /* 0x000fe20000410000 */
[----:B------:R-:W-:Y:S01]  /*119e0*/  PRMT R107, R27, 0x7632, R107 ;  /* 0x000076321b6b7816 */ /* 0x000fe2000000006b */
[C---:B------:R-:W-:Y:S01]  /*119f0*/  FMUL.FTZ R100, R87.reuse, R100 ;  /* 0x0000006457647220 */ /* 0x040fe20000410000 */
[C---:B------:R-:W-:Y:S01]  /*11a00*/  FMUL.FTZ R102, R87.reuse, R102 ;  /* 0x0000006657667220 */ /* 0x040fe20000410000 */
[----:B------:R-:W-:Y:S01]  /*11a10*/  FMUL.FTZ R104, R87, R104 ;  /* 0x0000006857687220 */ /* 0x000fe20000410000 */
[----:B------:R-:W-:Y:S01]  /*11a20*/  FFMA.FTZ R95, R98, R93, R95 ;  /* 0x0000005d625f7223 */ /* 0x000fe2000001005f */
[----:B------:R-:W-:Y:S01]  /*11a30*/  SHF.L.U32 R89, R7, 0x10, RZ ;  /* 0x0000001007597819 */ /* 0x000fe200000006ff */
        /* <DEDUP_REMOVED lines=19> */
[----:B------:R-:W-:-:S05]  /*11b70*/  F2FP.BF16.F32.PACK_AB R64, R89, R88 ;  /* 0x000000585940723e */ /* 0x000fca00000010ff */
[----:B------:R3:W-:Y:S02]  /*11b80*/  STG.E.128 desc[UR6][R86.64], R64 ;  /* 0x0000004056007986 */ /* 0x0007e4000c101d06 */
.L_x_6554:
[----:B------:R-:W-:Y:S05]  /*11b90*/  BSYNC.RECONVERGENT B0 ;  /* 0x0000000000007941 */ /* 0x000fea0003800200 */
.L_x_6553:
[----:B------:R-:W-:Y:S02]  /*11ba0*/  UIADD3 UR10, UPT, UPT, UR10, UR16, URZ ;  /* 0x000000100a0a7290 */ /* 0x000fe4000fffe0ff */
[----:B------:R-:W-:Y:S02]  /*11bb0*/  UPLOP3.LUT UP2, UPT, UPT, UPT, UP2, 0x40, 0x4 ;  /* 0x000000000004789c */ /* 0x000fe40003f4e820 */
[----:B------:R-:W-:-:S09]  /*11bc0*/  UISETP.GE.AND UP1, UPT, UR10, UR17, UPT ;  /* 0x000000110a00728c */ /* 0x000fd2000bf26270 */
[----:B------:R-:W-:Y:S05]  /*11bd0*/  BRA.U !UP1, `(.L_x_6555) ;  /* 0xfffffef109507547 */ /* 0x000fea000b83ffff */
[----:B------:R-:W-:Y:S05]  /*11be0*/  EXIT ;  /* 0x000000000000794d */ /* 0x000fea0003800000 */
.L_x_6556:
        /* <DEDUP_REMOVED lines=9> */
.L_x_20787:


//--------------------- .text._ZN10layer_norm13ln_fwd_kernelINS_13Kernel_traitsI13__nv_bfloat16S2_fS2_fjLj3072ELj1ELj1ELj4ELj16ENS_18Kernel_traits_baseILj3072ES2_S2_fS2_fjLj128EEEEELb1ELb0ELb0ELb1EEEvNS_9FwdParamsE --------------------------
	.section	.text._ZN10layer_norm13ln_fwd_kernelINS_13Kernel_traitsI13__nv_bfloat16S2_fS2_fjLj3072ELj1ELj1ELj4ELj16ENS_18Kernel_traits_baseILj3072ES2_S2_fS2_fjLj128EEEEELb1ELb0ELb0ELb1EEEvNS_9FwdParamsE,"ax",@progbits
	.align	128
        .global         _ZN10layer_norm13ln_fwd_kernelINS_13Kernel_traitsI13__nv_bfloat16S2_fS2_fjLj3072ELj1ELj1ELj4ELj16ENS_18Kernel_traits_baseILj3072ES2_S2_fS2_fjLj128EEEEELb1ELb0ELb0ELb1EEEvNS_9FwdParamsE
        .type           _ZN10layer_norm13ln_fwd_kernelINS_13Kernel_traitsI13__nv_bfloat16S2_fS2_fjLj3072ELj1ELj1ELj4ELj16ENS_18Kernel_traits_baseILj3072ES2_S2_fS2_fjLj128EEEEELb1ELb0ELb0ELb1EEEvNS_9FwdParamsE,@function
        .size           _ZN10layer_norm13ln_fwd_kernelINS_13Kernel_traitsI13__nv_bfloat16S2_fS2_fjLj3072ELj1ELj1ELj4ELj16ENS_18Kernel_traits_baseILj3072ES2_S2_fS2_fjLj128EEEEELb1ELb0ELb0ELb1EEEvNS_9FwdParamsE,(.L_x_20788 - _ZN10layer_norm13ln_fwd_kernelINS_13Kernel_traitsI13__nv_bfloat16S2_fS2_fjLj3072ELj1ELj1ELj4ELj16ENS_18Kernel_traits_baseILj3072ES2_S2_fS2_fjLj128EEEEELb1ELb0ELb0ELb1EEEvNS_9FwdParamsE)
        .other          _ZN10layer_norm13ln_fwd_kernelINS_13Kernel_traitsI13__nv_bfloat16S2_fS2_fjLj3072ELj1ELj1ELj4ELj16ENS_18Kernel_traits_baseILj3072ES2_S2_fS2_fjLj128EEEEELb1ELb0ELb0ELb1EEEvNS_9FwdParamsE,@"STO_CUDA_ENTRY STV_DEFAULT"
_ZN10layer_norm13ln_fwd_kernelINS_13Kernel_traitsI13__nv_bfloat16S2_fS2_fjLj3072ELj1ELj1ELj4ELj16ENS_18Kernel_traits_baseILj3072ES2_S2_fS2_fjLj128EEEEELb1ELb0ELb0ELb1EEEvNS_9FwdParamsE:
.text._ZN10layer_norm13ln_fwd_kernelINS_13Kernel_traitsI13__nv_bfloat16S2_fS2_fjLj3072ELj1ELj1ELj4ELj16ENS_18Kernel_traits_baseILj3072ES2_S2_fS2_fjLj128EEEEELb1ELb0ELb0ELb1EEEvNS_9FwdParamsE:
        /* <DEDUP_REMOVED lines=9> */
[----:B------:R-:W4:Y:S01]  /*0090*/  S2UR UR16, SR_CTAID.X ;  /* 0x00000000001079c3 */ /* 0x000f220000002500 */
[----:B--2---:R-:W-:-:S02]  /*00a0*/  IMAD.U32 R2, RZ, RZ, UR10 ;  /* 0x0000000aff027e24 */ /* 0x004fc4000f8e00ff */
[----:B------:R-:W-:-:S05]  /*00b0*/  IMAD.U32 R3, RZ, RZ, UR11 ;  /* 0x0000000bff037e24 */ /* 0x000fca000f8e00ff */
[----:B------:R-:W4:Y:S01]  /*00c0*/  LDC R95, c[0x0][0x45c] ;  /* 0x00011700ff5f7b82 */ /* 0x000f220000000800 */
[----:B---3--:R-:W5:Y:S07]  /*00d0*/  @P1 LDG.E.64 R2, desc[UR8][R2.64] ;  /* 0x0000000802021981 */ /* 0x008f6e000c1e1b00 */
[----:B------:R-:W2:Y:S01]  /*00e0*/  @P1 LDC R37, c[0x0][0x460] ;  /* 0x00011800ff251b82 */ /* 0x000ea20000000800 */
[----:B0-----:R-:W-:Y:S01]  /*00f0*/  ISETP.NE.U32.AND P0, PT, RZ, UR4, PT ;  /* 0x00000004ff007c0c */ /* 0x001fe2000bf05070 */
[----:B------:R-:W0:Y:S03]  /*0100*/  LDCU UR4, c[0x0][0x384] ;  /* 0x00007080ff0477ac */ /* 0x000e260008000800 */
[----:B------:R-:W-:Y:S01]  /*0110*/  ISETP.NE.AND.EX P0, PT, RZ, UR5, PT, P0 ;  /* 0x00000005ff007c0c */ /* 0x000fe2000bf05300 */
[----:B-1----:R-:W-:-:S05]  /*0120*/  IMAD.WIDE.U32 R32, R13, 0x10, R32 ;  /* 0x000000100d207825 */ /* 0x002fca00078e0020 */
[----:B------:R1:W5:Y:S04]  /*0130*/  LDG.E.128 R28, desc[UR8][R32.64] ;  /* 0x00000008201c7981 */ /* 0x000368000c1e1d00 */
[----:B------:R1:W5:Y:S03]  /*0140*/  LDG.E.128 R24, desc[UR8][R32.64+0x800] ;  /* 0x0008000820187981 */ /* 0x000366000c1e1d00 */
[----:B------:R-:W3:Y:S01]  /*0150*/  @P0 LDC.64 R34, c[0x0][0x438] ;  /* 0x00010e00ff220b82 */ /* 0x000ee20000000a00 */
[----:B----4-:R1:W5:Y:S01]  /*0160*/  @P1 LDG.E.64 R14, desc[UR8][R94.64] ;  /* 0x000000085e0e1981 */ /* 0x010362000c1e1b00 */
[----:B0-----:R-:W-:-:S03]  /*0170*/  UISETP.GE.AND UP0, UPT, UR16, UR4, UPT ;  /* 0x000000041000728c */ /* 0x001fc6000bf06270 */
[----:B------:R1:W5:Y:S03]  /*0180*/  LDG.E.128 R20, desc[UR8][R32.64+0x1000] ;  /* 0x0010000820147981 */ /* 0x000366000c1e1d00 */
[----:B------:R-:W-:Y:S01]  /*0190*/  PLOP3.LUT P2, PT, PT, PT, UP0, 0x80, 0x8 ;  /* 0x000000000008781c */ /* 0x000fe20003f4f008 */
[----:B---3--:R-:W-:-:S05]  /*01a0*/  @P0 IMAD.WIDE.U32 R34, R13, 0x10, R34 ;  /* 0x000000100d220825 */ /* 0x008fca00078e0022 */
[----:B------:R1:W5:Y:S04]  /*01b0*/  @P0 LDG.E.128 R8, desc[UR8][R34.64+0x800] ;  /* 0x0008000822080981 */ /* 0x000368000c1e1d00 */
[----:B------:R1:W5:Y:S04]  /*01c0*/  @P0 LDG.E.128 R4, desc[UR8][R34.64+0x1000] ;  /* 0x0010000822040981 */ /* 0x000368000c1e1d00 */
[----:B------:R1:W5:Y:S01]  /*01d0*/  @P0 LDG.E.128 R16, desc[UR8][R34.64] ;  /* 0x0000000822100981 */ /* 0x000362000c1e1d00 */
[----:B--2---:R-:W-:Y:S05]  /*01e0*/  @P2 EXIT ;  /* 0x000000000000294d */ /* 0x004fea0003800000 */
[----:B------:R-:W0:Y:S01]  /*01f0*/  LDC R84, c[0x0][0x360] ;  /* 0x0000d800ff547b82 */ /* 0x000e220000000800 */
[----:B-1---5:R-:W-:Y:S01]  /*0200*/  @P1 IADD3 R94, P2, PT, R14, R37, RZ ;  /* 0x000000250e5e1210 */ /* 0x022fe20007f5e0ff */
[----:B------:R-:W1:Y:S01]  /*0210*/  LDCU.64 UR4, c[0x0][0x3e0] ;  /* 0x00007c00ff0477ac */ /* 0x000e620008000a00 */
[----:B------:R-:W-:Y:S02]  /*0220*/  @P1 R2UR UR10, R2 ;  /* 0x00000000020a12ca */ /* 0x000fe400000e0000 */
[----:B------:R-:W-:Y:S02]  /*0230*/  @!P0 CS2R R10, SRZ ;  /* 0x00000000000a8805 */ /* 0x000fe4000001ff00 */
[----:B------:R-:W-:Y:S02]  /*0240*/  @P1 IADD3.X R95, PT, PT, RZ, R15, RZ, P2, !PT ;  /* 0x0000000fff5f1210 */ /* 0x000fe400017fe4ff */
[----:B------:R-:W-:Y:S02]  /*0250*/  @!P0 CS2R R8, SRZ ;  /* 0x0000000000088805 */ /* 0x000fe4000001ff00 */
[----:B------:R-:W-:Y:S01]  /*0260*/  @P1 R2UR UR11, R3 ;  /* 0x00000000030b12ca */ /* 0x000fe200000e0000 */
[--C-:B------:R-:W-:Y:S01]  /*0270*/  @P0 IMAD.MOV.U32 R32, RZ, RZ, R20.reuse ;  /* 0x000000ffff200224 */ /* 0x100fe200078e0014 */
[--C-:B------:R-:W-:Y:S01]  /*0280*/  SHF.R.U64 R83, R94, 0x2, R95.reuse ;  /* 0x000000025e537819 */ /* 0x100fe2000000125f */
[----:B------:R-:W-:Y:S01]  /*0290*/  @!P0 IMAD.MOV.U32 R32, RZ, RZ, R20 ;  /* 0x000000ffff208224 */ /* 0x000fe200078e0014 */
[----:B------:R-:W-:-:S02]  /*02a0*/  SHF.R.U32.HI R82, RZ, 0x2, R95 ;  /* 0x00000002ff527819 */ /* 0x000fc4000001165f */
[----:B------:R-:W-:Y:S02]  /*02b0*/  @!P0 CS2R R6, SRZ ;  /* 0x0000000000068805 */ /* 0x000fe4000001ff00 */
[----:B------:R-:W-:Y:S01]  /*02c0*/  @!P0 CS2R R4, SRZ ;  /* 0x0000000000048805 */ /* 0x000fe2000001ff00 */
[C---:B------:R-:W-:Y:S01]  /*02d0*/  IMAD.HI.U32 R0, R83.reuse, -0x2daee0ad, RZ ;  /* 0xd2511f5353007827 */ /* 0x040fe200078e00ff */
[----:B------:R-:W-:Y:S01]  /*02e0*/  @!P0 CS2R R18, SRZ ;  /* 0x0000000000128805 */ /* 0x000fe2000001ff00 */
[----:B------:R-:W-:Y:S01]  /*02f0*/  UIADD3 UR20, UPT, UPT, UR10, -0x61c88647, URZ ;  /* 0x9e3779b90a147890 */ /* 0x000fe2000fffe0ff */
[----:B------:R-:W-:Y:S01]  /*0300*/  @!P0 CS2R R16, SRZ ;  /* 0x0000000000108805 */ /* 0x000fe2000001ff00 */
        /* <DEDUP_REMOVED lines=10> */
[----:B------:R-:W-:Y:S01]  /*03b0*/  @!P0 MOV R20, R23 ;  /* 0x0000001700148202 */ /* 0x000fe20000000f00 */
[----:B------:R-:W-:Y:S01]  /*03c0*/  UIADD3 UR26, UPT, UPT, UR10, 0x78dde6e4, URZ ;  /* 0x78dde6e40a1a7890 */ /* 0x000fe2000fffe0ff */
[C---:B------:R-:W-:Y:S01]  /*03d0*/  IMAD.HI.U32 R3, R84.reuse, -0x326172a9, RZ ;  /* 0xcd9e8d5754037827 */ /* 0x040fe200078e00ff */
[----:B------:R-:W-:Y:S01]  /*03e0*/  UIADD3 UR27, UPT, UPT, UR11, -0x126145ec, URZ ;  /* 0xed9eba140b1b7890 */ /* 0x000fe2000fffe0ff */
[----:B------:R-:W-:Y:S01]  /*03f0*/  PRMT R73, R11, 0x7632, R73 ;  /* 0x000076320b497816 */ /* 0x000fe20000000049 */
[----:B------:R-:W-:Y:S01]  /*0400*/  UIADD3 UR28, UPT, UPT, UR10, 0x1715609d, URZ ;  /* 0x1715609d0a1c7890 */ /* 0x000fe2000fffe0ff */
[----:B------:R-:W-:Y:S01]  /*0410*/  IMAD R15, R84, -0x326172a9, RZ ;  /* 0xcd9e8d57540f7824 */ /* 0x000fe200078e02ff */
[----:B------:R-:W-:Y:S01]  /*0420*/  LOP3.LUT R3, R82, UR10, R3, 0x96, !PT ;  /* 0x0000000a52037c12 */ /* 0x000fe2000f8e9603 */
[----:B------:R-:W-:Y:S01]  /*0430*/  UIADD3 UR29, UPT, UPT, UR11, -0x56f99767, URZ ;  /* 0xa90668990b1d7890 */ /* 0x000fe2000fffe0ff */
[----:B------:R-:W-:Y:S01]  /*0440*/  PRMT R68, R10, 0x7632, R68 ;  /* 0x000076320a447816 */ /* 0x000fe20000000044 */
        /* <DEDUP_REMOVED lines=23> */
[----:B------:R-:W-:Y:S01]  /*05c0*/  PRMT R72, R6, 0x7632, R72 ;  /* 0x0000763206487816 */ /* 0x000fe20000000048 */
[----:B-1----:R-:W-:Y:S01]  /*05d0*/  UISETP.NE.U32.AND UP0, UPT, UR4, URZ, UPT ;  /* 0x000000ff0400728c */ /* 0x002fe2000bf05070 */
[----:B------:R-:W-:Y:S01]  /*05e0*/  PRMT R74, R4, 0x7632, R74 ;  /* 0x00007632044a7816 */ /* 0x000fe2000000004a */
[----:B------:R-:W-:Y:S01]  /*05f0*/  IMAD.HI.U32 R2, R0, -0x2daee0ad, RZ ;  /* 0xd2511f5300027827 */ /* 0x000fe200078e00ff */
[----:B------:R-:W-:Y:S01]  /*0600*/  LOP3.LUT R3, R12, UR24, R3, 0x96, !PT ;  /* 0x000000180c037c12 */ /* 0x000fe2000f8e9603 */
[----:B------:R-:W-:Y:S01]  /*0610*/  UISETP.NE.AND.EX UP0, UPT, UR5, URZ, UPT, UP0 ;  /* 0x000000ff0500728c */ /* 0x000fe2000bf05300 */
[----:B------:R-:W-:Y:S01]  /*0620*/  PRMT R67, R19, 0x7632, R67 ;  /* 0x0000763213437816 */ /* 0x000fe20000000043 */
[----:B------:R-:W-:Y:S01]  /*0630*/  IMAD R33, R0, -0x2daee0ad, RZ ;  /* 0xd2511f5300217824 */ /* 0x000fe200078e02ff */
[----:B------:R-:W-:Y:S01]  /*0640*/  LOP3.LUT R2, R15, UR25, R2, 0x96, !PT ;  /* 0x000000190f027c12 */ /* 0x000fe2000f8e9602 */
[----:B------:R-:W-:Y:S01]  /*0650*/  IMAD.HI.U32 R12, R3, -0x2daee0ad, RZ ;  /* 0xd2511f53030c7827 */ /* 0x000fe200078e00ff */
[----:B------:R-:W-:Y:S01]  /*0660*/  PRMT R71, R17, 0x7632, R71 ;  /* 0x0000763211477816 */ /* 0x000fe20000000047 */
[----:B------:R-:W-:Y:S01]  /*0670*/  UPLOP3.LUT UP2, UPT, UPT, UPT, UPT, 0x40, 0x4 ;  /* 0x000000000004789c */ /* 0x000fe20003f4e870 */
[----:B------:R-:W-:Y:S01]  /*0680*/  PRMT R66, R16, 0x7632, R66 ;  /* 0x0000763210427816 */ /* 0x000fe20000000042 */
[----:B------:R-:W-:Y:S01]  /*0690*/  IMAD R15, R14, -0x326172a9, RZ ;  /* 0xcd9e8d570e0f7824 */ /* 0x000fe200078e02ff */
[----:B------:R-:W-:Y:S01]  /*06a0*/  LOP3.LUT R12, R33, UR27, R12, 0x96, !PT ;  /* 0x0000001b210c7c12 */ /* 0x000fe2000f8e960c */
[C---:B------:R-:W-:Y:S01]  /*06b0*/  IMAD.HI.U32 R0, R2.reuse, -0x326172a9, RZ ;  /* 0xcd9e8d5702007827 */ /* 0x040fe200078e00ff */
[----:B------:R-:W-:Y:S01]  /*06c0*/  PRMT R34, R31, 0x7632, R34 ;  /* 0x000076321f227816 */ /* 0x000fe20000000022 */
[----:B------:R-:W0:Y:S01]  /*06d0*/  LDCU UR6, c[0x0][0x404] ;  /* 0x00008080ff0677ac */ /* 0x000e220008000800 */
[----:B------:R-:W-:Y:S01]  /*06e0*/  PRMT R56, R29, 0x7632, R56 ;  /* 0x000076321d387816 */ /* 0x000fe20000000038 */
[----:B------:R-:W-:Y:S01]  /*06f0*/  IMAD R14, R3, -0x2daee0ad, RZ ;  /* 0xd2511f53030e7824 */ /* 0x000fe200078e02ff */
[----:B------:R-:W-:Y:S01]  /*0700*/  LOP3.LUT R0, R15, UR26, R0, 0x96, !PT ;  /* 0x0000001a0f007c12 */ /* 0x000fe2000f8e9600 */
[----:B------:R-:W-:Y:S01]  /*0710*/  IMAD R15, R2, -0x326172a9, RZ ;  /* 0xcd9e8d57020f7824 */ /* 0x000fe200078e02ff */
[----:B------:R-:W-:Y:S01]  /*0720*/  PRMT R57, R28, 0x7632, R57 ;  /* 0x000076321c397816 */ /* 0x000fe20000000039 */
[----:B------:R-:W-:Y:S01]  /*0730*/  IMAD.HI.U32 R2, R12, -0x326172a9, RZ ;  /* 0xcd9e8d570c027827 */ /* 0x000fe200078e00ff */
[----:B------:R-:W-:Y:S01]  /*0740*/  PRMT R59, R26, 0x7632, R59 ;  /* 0x000076321a3b7816 */ /* 0x000fe2000000003b */
        /* <DEDUP_REMOVED lines=8> */
[----:B------:R-:W-:Y:S01]  /*07d0*/  IMAD.HI.U32 R14, R2, -0x2daee0ad, RZ ;  /* 0xd2511f53020e7827 */ /* 0x000fe200078e00ff */
[----:B------:R-:W-:Y:S01]  /*07e0*/  PRMT R63, R22, 0x7632, R63 ;  /* 0x00007632163f7816 */ /* 0x000fe2000000003f */
[----:B------:R-:W3:Y:S01]  /*07f0*/  LDCU.U8 UR38, c[0x0][0x410] ;  /* 0x00008200ff2677ac */ /* 0x000ee20008000000 */
[----:B------:R-:W-:Y:S01]  /*0800*/  PRMT R65, R32, 0x7632, R65 ;  /* 0x0000763220417816 */ /* 0x000fe20000000041 */
[----:B------:R-:W-:Y:S01]  /*0810*/  IMAD R15, R12, -0x326172a9, RZ ;  /* 0xcd9e8d570c0f7824 */ /* 0x000fe200078e02ff */
[----:B------:R-:W-:Y:S01]  /*0820*/  LOP3.LUT R14, R33, UR31, R14, 0x96, !PT ;  /* 0x0000001f210e7c12 */ /* 0x000fe2000f8e960e */
[----:B------:R-:W-:Y:S01]  /*0830*/  IMAD.HI.U32 R0, R3, -0x326172a9, RZ ;  /* 0xcd9e8d5703007827 */ /* 0x000fe200078e00ff */
[----:B------:R-:W-:Y:S01]  /*0840*/  PRMT R79, R5, 0x7632, R79 ;  /* 0x00007632054f7816 */ /* 0x000fe2000000004f */
[----:B------:R-:W4:Y:S01]  /*0850*/  LDCU UR19, c[0x0][0x400] ;  /* 0x00008000ff1377ac */ /* 0x000f220008000800 */
[----:B------:R-:W-:Y:S01]  /*0860*/  PRMT R69, R18, 0x7632, R69 ;  /* 0x0000763212457816 */ /* 0x000fe20000000045 */
[----:B------:R-:W-:Y:S01]  /*0870*/  IMAD R12, R3, -0x326172a9, RZ ;  /* 0xcd9e8d57030c7824 */ /* 0x000fe200078e02ff */
[----:B------:R-:W-:Y:S01]  /*0880*/  LOP3.LUT R0, R15, UR30, R0, 0x96, !PT ;  /* 0x0000001e0f007c12 */ /* 0x000fe2000f8e9600 */
[----:B------:R-:W-:Y:S01]  /*0890*/  IMAD R15, R2, -0x2daee0ad, RZ ;  /* 0xd2511f53020f7824 */ /* 0x000fe200078e02ff */
[----:B------:R-:W-:Y:S01]  /*08a0*/  PRMT R58, R27, 0x7632, R58 ;  /* 0x000076321b3a7816 */ /* 0x000fe2000000003a */
[----:B------:R-:W-:Y:S01]  /*08b0*/  IMAD.HI.U32 R3, R14, -0x326172a9, RZ ;  /* 0xcd9e8d570e037827 */ /* 0x000fe200078e00ff */
[----:B------:R-:W-:Y:S01]  /*08c0*/  PRMT R61, R24, 0x7632, R61 ;  /* 0x00007632183d7816 */ /* 0x000fe2000000003d */
[----:B------:R-:W0:Y:S01]  /*08d0*/  LDCU.64 UR12, c[0x0][0x3a0] ;  /* 0x00007400ff0c77ac */ /* 0x000e220008000a00 */
[----:B------:R-:W-:Y:S01]  /*08e0*/  LOP3.LUT R94, R94, 0x3, RZ, 0xc0, !PT ;  /* 0x000000035e5e7812 */ /* 0x000fe200078ec0ff */
[----:B------:R-:W-:Y:S01]  /*08f0*/  IMAD.HI.U32 R2, R0, -0x2daee0ad, RZ ;  /* 0xd2511f5300027827 */ /* 0x000fe200078e00ff */
[----:B------:R-:W-:Y:S01]  /*0900*/  LOP3.LUT R3, R12, UR32, R3, 0x96, !PT ;  /* 0x000000200c037c12 */ /* 0x000fe2000f8e9603 */
[----:B------:R-:W0:Y:S01]  /*0910*/  LDCU.64 UR14, c[0x0][0x380] ;  /* 0x00007000ff0e77ac */ /* 0x000e220008000a00 */
[----:B------:R-:W-:Y:S01]  /*0920*/  SHF.L.U32 R58, R58, 0x10, RZ ;  /* 0x000000103a3a7819 */ /* 0x000fe200000006ff */
[----:B------:R-:W-:Y:S01]  /*0930*/  IMAD R33, R0, -0x2daee0ad, RZ ;  /* 0xd2511f5300217824 */ /* 0x000fe200078e02ff */
[----:B------:R-:W-:Y:S01]  /*0940*/  LOP3.LUT R2, R15, UR33, R2, 0x96, !PT ;  /* 0x000000210f027c12 */ /* 0x000fe2000f8e9602 */
[----:B------:R-:W-:Y:S01]  /*0950*/  IMAD R15, R14, -0x326172a9, RZ ;  /* 0xcd9e8d570e0f7824 */ /* 0x000fe200078e02ff */
[----:B------:R-:W-:Y:S01]  /*0960*/  SHF.L.U32 R14, R30, 0x10, RZ ;  /* 0x000000101e0e7819 */ /* 0x000fe200000006ff */
[----:B------:R-:W-:Y:S01]  /*0970*/  IMAD.HI.U32 R78, R3, -0x2daee0ad, RZ ;  /* 0xd2511f53034e7827 */ /* 0x000fe200078e00ff */
[----:B------:R-:W-:-:S02]  /*0980*/  SHF.L.U32 R61, R61, 0x10, RZ ;  /* 0x000000103d3d7819 */ /* 0x000fc400000006ff */
[----:B------:R-:W-:Y:S01]  /*0990*/  SHF.L.U32 R69, R69, 0x10, RZ ;  /* 0x0000001045457819 */ /* 0x000fe200000006ff */
[C---:B------:R-:W-:Y:S01]  /*09a0*/  IMAD.HI.U32 R88, R2.reuse, -0x326172a9, RZ ;  /* 0xcd9e8d5702587827 */ /* 0x040fe200078e00ff */
[----:B------:R-:W-:Y:S02]  /*09b0*/  LOP3.LUT R78, R33, UR35, R78, 0x96, !PT ;  /* 0x00000023214e7c12 */ /* 0x000fe4000f8e964e */
[----:B------:R-:W-:Y:S01]  /*09c0*/  @P0 MOV R33, R21 ;  /* 0x0000001500210202 */ /* 0x000fe20000000f00 */
[----:B------:R-:W-:Y:S01]  /*09d0*/  IMAD R0, R3, -0x2daee0ad, RZ ;  /* 0xd2511f5303007824 */ /* 0x000fe200078e02ff */
[----:B------:R-:W-:Y:S01]  /*09e0*/  LOP3.LUT R88, R15, UR34, R88, 0x96, !PT ;  /* 0x000000220f587c12 */ /* 0x000fe2000f8e9658 */
[----:B------:R-:W-:Y:S01]  /*09f0*/  @!P0 IMAD.MOV.U32 R33, RZ, RZ, R21 ;  /* 0x000000ffff218224 */ /* 0x000fe200078e0015 */
[----:B------:R-:W-:Y:S01]  /*0a00*/  SHF.L.U32 R21, R27, 0x10, RZ ;  /* 0x000000101b157819 */ /* 0x000fe200000006ff */
[----:B------:R-:W-:Y:S01]  /*0a10*/  IMAD.U32 R12, R11, 0x10000, RZ ;  /* 0x000100000b0c7824 */ /* 0x000fe200078e00ff */
[----:B------:R-:W-:Y:S01]  /*0a20*/  SHF.L.U32 R73, R73, 0x10, RZ ;  /* 0x0000001049497819 */ /* 0x000fe200000006ff */
[----:B------:R-:W-:Y:S01]  /*0a30*/  IMAD R3, R2, -0x326172a9, RZ ;  /* 0xcd9e8d5702037824 */ /* 0x000fe200078e02ff */
[C---:B------:R-:W-:Y:S01]  /*0a40*/  PRMT R64, R33.reuse, 0x7632, R64 ;  /* 0x0000763221407816 */ /* 0x040fe20000000040 */
[----:B------:R-:W-:Y:S01]  /*0a50*/  IMAD.HI.U32 R80, R78, -0x326172a9, RZ ;  /* 0xcd9e8d574e507827 */ /* 0x000fe200078e00ff */
[----:B------:R-:W-:-:S02]  /*0a60*/  SHF.L.U32 R27, R33, 0x10, RZ ;  /* 0x00000010211b7819 */ /* 0x000fc400000006ff */
[----:B------:R-:W-:Y:S01]  /*0a70*/  SHF.L.U32 R64, R64, 0x10, RZ ;  /* 0x0000001040407819 */ /* 0x000fe200000006ff */
[----:B------:R-:W-:Y:S01]  /*0a80*/  IMAD.HI.U32 R81, R88, -0x2daee0ad, RZ ;  /* 0xd2511f5358517827 */ /* 0x000fe200078e00ff */
[----:B------:R-:W-:Y:S02]  /*0a90*/  LOP3.LUT R80, R3, UR36, R80, 0x96, !PT ;  /* 0x0000002403507c12 */ /* 0x000fe4000f8e9650 */
[----:B------:R-:W-:Y:S01]  /*0aa0*/  SHF.L.U32 R70, R70, 0x10, RZ ;  /* 0x0000001046467819 */ /* 0x000fe200000006ff */
[----:B------:R-:W-:Y:S01]  /*0ab0*/  IMAD.U32 R11, R10, 0x10000, RZ ;  /* 0x000100000a0b7824 */ /* 0x000fe200078e00ff */
[----:B------:R-:W-:Y:S01]  /*0ac0*/  SHF.L.U32 R10, R9, 0x10, RZ ;  /* 0x00000010090a7819 */ /* 0x000fe200000006ff */
[----:B------:R-:W-:Y:S01]  /*0ad0*/  IMAD.U32 R9, R8, 0x10000, RZ ;  /* 0x0001000008097824 */ /* 0x000fe200078e00ff */
[----:B------:R-:W-:Y:S01]  /*0ae0*/  LOP3.LUT R81, R0, UR37, R81, 0x96, !PT ;  /* 0x0000002500517c12 */ /* 0x000fe2000f8e9651 */
[----:B------:R-:W-:Y:S01]  /*0af0*/  IMAD.U32 R8, R7, 0x10000, RZ ;  /* 0x0001000007087824 */ /* 0x000fe200078e00ff */
[----:B------:R-:W-:Y:S01]  /*0b00*/  SHF.L.U32 R7, R6, 0x10, RZ ;  /* 0x0000001006077819 */ /* 0x000fe200000006ff */
        /* <DEDUP_REMOVED lines=11> */
[----:B------:R-:W-:Y:S02]  /*0bc0*/  IMAD.U32 R2, R17, 0x10000, RZ ;  /* 0x0001000011027824 */ /* 0x000fe400078e00ff */
[----:B------:R-:W-:Y:S01]  /*0bd0*/  IMAD.U32 R16, R26, 0x10000, RZ ;  /* 0x000100001a107824 */ /* 0x000fe200078e00ff */
[----:B------:R-:W-:Y:S01]  /*0be0*/  SHF.L.U32 R26, R31, 0x10, RZ ;  /* 0x000000101f1a7819 */ /* 0x000fe200000006ff */
[----:B------:R-:W-:Y:S02]  /*0bf0*/  IMAD.U32 R20, R22, 0x10000, RZ ;  /* 0x0001000016147824 */ /* 0x000fe400078e00ff */
[----:B------:R-:W-:Y:S02]  /*0c00*/  IMAD.MOV.U32 R76, RZ, RZ, RZ ;  /* 0x000000ffff4c7224 */ /* 0x000fe400078e00ff */
[----:B------:R-:W-:Y:S02]  /*0c10*/  IMAD.U32 R17, R29, 0x10000, RZ ;  /* 0x000100001d117824 */ /* 0x000fe400078e00ff */
        /* <DEDUP_REMOVED lines=20> */
.L_x_6706:
        /* <DEDUP_REMOVED lines=27> */
[----:B0-----:R-:W-:-:S05]  /*0f10*/  IMAD.WIDE.U32 R34, R85, 0x20, R34 ;  /* 0x0000002055227825 */ /* 0x001fca00078e0022 */
[----:B------:R0:W5:Y:S04]  /*0f20*/  LDG.E.128 R48, desc[UR8][R34.64] ;  /* 0x0000000822307981 */ /* 0x000168000c1e1d00 */
[----:B------:R0:W5:Y:S01]  /*0f30*/  LDG.E.128 R44, desc[UR8][R34.64+0x10] ;  /* 0x00001008222c7981 */ /* 0x000162000c1e1d00 */
[----:B------:R-:W-:Y:S05]  /*0f40*/  @!P0 BRA `(.L_x_6558) ;  /* 0x0000000400108947 */ /* 0x000fea0003800000 */
[----:B0-----:R-:W-:-:S04]  /*0f50*/  MOV R35, 0x2 ;  /* 0x0000000200237802 */ /* 0x001fc80000000f00 */
[----:B------:R-:W-:-:S05]  /*0f60*/  VIADDMNMX.U32 R34, R94, 0xfffffffe, R35, PT ;  /* 0xfffffffe5e227846 */ /* 0x000fca0003800023 */
[----:B------:R-:W-:-:S04]  /*0f70*/  IMAD.SHL.U32 R36, R34, 0x4, RZ ;  /* 0x0000000422247824 */ /* 0x000fc800078e00ff */
[----:B------:R-:W0:Y:S02]  /*0f80*/  LDC R34, c[0x2][R36] ;  /* 0x0080000024227b82 */ /* 0x000e240000000800 */
[----:B0-----:R-:W-:-:S04]  /*0f90*/  SHF.R.S32.HI R35, RZ, 0x1f, R34 ;  /* 0x0000001fff237819 */ /* 0x001fc80000011422 */
.L_x_20623:
[----:B------:R-:W-:Y:S05]  /*0fa0*/  BRX R34 -0xfb0                                         (*"BRANCH_TARGETS .L_x_20624,.L_x_20625,.L_x_20626"*) ;  /* 0xfffffff022147949 */ /* 0x000fea000383ffff */
.L_x_20626:
[----:B------:R-:W-:Y:S01]  /*0fb0*/  VIADD R36, R94, 0x1 ;  /* 0x000000015e247836 */ /* 0x000fe20000000000 */
[----:B------:R-:W-:Y:S01]  /*0fc0*/  MOV R96, R88 ;  /* 0x0000005800607202 */ /* 0x000fe20000000f00 */
[----:B------:R-:W-:Y:S01]  /*0fd0*/  IMAD.MOV.U32 R37, RZ, RZ, R80 ;  /* 0x000000ffff257224 */ /* 0x000fe200078e0050 */
[----:B------:R-:W-:Y:S06]  /*0fe0*/  BRA `(.L_x_6558) ;  /* 0x0000000000e87947 */ /* 0x000fec0003800000 */
.L_x_20624:
[----:B------:R-:W-:Y:S02]  /*0ff0*/  HFMA2 R36, -RZ, RZ, 0, 1.78813934326171875e-07 ;  /* 0x00000003ff247431 */ /* 0x000fe400000001ff */
[----:B------:R-:W-:Y:S02]  /*1000*/  IMAD.MOV.U32 R96, RZ, RZ, R88 ;  /* 0x000000ffff607224 */ /* 0x000fe400078e0058 */
[----:B------:R-:W-:Y:S01]  /*1010*/  IMAD.MOV.U32 R37, RZ, RZ, R81 ;  /* 0x000000ffff257224 */ /* 0x000fe200078e0051 */
[----:B------:R-:W-:Y:S06]  /*1020*/  BRA `(.L_x_6558) ;  /* 0x0000000000d87947 */ /* 0x000fec0003800000 */
.L_x_20625:
        /* <DEDUP_REMOVED lines=12> */
.L_x_6559:
        /* <DEDUP_REMOVED lines=42> */
.L_x_6558:
[----:B0-----:R-:W-:Y:S01]  /*1390*/  I2FP.F32.U32 R34, R37 ;  /* 0x0000002500227245 */ /* 0x001fe20000201000 */
[----:B------:R-:W-:Y:S01]  /*13a0*/  UMOV UR5, UR7 ;  /* 0x0000000700057c82 */ /* 0x000fe20008000000 */
[----:B-----5:R-:W-:Y:S01]  /*13b0*/  SHF.L.U32 R35, R28, 0x10, RZ ;  /* 0x000000101c237819 */ /* 0x020fe200000006ff */
[----:B------:R-:W-:Y:S01]  /*13c0*/  UMOV UR4, UR6 ;  /* 0x0000000600047c82 */ /* 0x000fe20008000000 */
[----:B------:R-:W-:Y:S01]  /*13d0*/  ISETP.NE.AND P1, PT, R36, 0x1, PT ;  /* 0x000000012400780c */ /* 0x000fe20003f25270 */
[----:B------:R-:W-:Y:S01]  /*13e0*/  FFMA.FTZ R34, R34, R89, 1.1641532182693481445e-10 ;  /* 0x2f00000022227423 */ /* 0x000fe20000010059 */
[----:B------:R-:W-:Y:S01]  /*13f0*/  PRMT R28, R28, 0x7632, R28 ;  /* 0x000076321c1c7816 */ /* 0x000fe2000000001c */
[----:B------:R-:W-:Y:S01]  /*1400*/  FMUL.FTZ R35, R35, UR17 ;  /* 0x0000001123237c20 */ /* 0x000fe20008410000 */
[----:B------:R-:W-:Y:S02]  /*1410*/  IMAD.MOV.U32 R37, RZ, RZ, 0x2 ;  /* 0x00000002ff257424 */ /* 0x000fe400078e00ff */
[----:B------:R-:W-:Y:S01]  /*1420*/  FSETP.GTU.FTZ.AND P0, PT, R34, UR4, PT ;  /* 0x0000000422007c0b */ /* 0x000fe2000bf1c000 */
[----:B------:R-:W-:-:S05]  /*1430*/  FMUL.FTZ R35, R35, UR5 ;  /* 0x0000000523237c20 */ /* 0x000fca0008410000 */
        /* <DEDUP_REMOVED lines=14> */
.L_x_6561:
        /* <DEDUP_REMOVED lines=12> */
.L_x_6562:
        /* <DEDUP_REMOVED lines=43> */
.L_x_6560:
        /* <DEDUP_REMOVED lines=21> */
.L_x_6564:
        /* <DEDUP_REMOVED lines=12> */
.L_x_6565:
        /* <DEDUP_REMOVED lines=43> */
.L_x_6563:
[----:B------:R-:W-:Y:S02]  /*1d50*/  I2FP.F32.U32 R28, R28 ;  /* 0x0000001c001c7245 */ /* 0x000fe40000201000 */
[C---:B------:R-:W-:Y:S02]  /*1d60*/  SHF.L.U32 R34, R29.reuse, 0x10, RZ ;  /* 0x000000101d227819 */ /* 0x040fe400000006ff */
[----:B------:R-:W-:Y:S01]  /*1d70*/  ISETP.NE.AND P2, PT, R36, 0x1, PT ;  /* 0x000000012400780c */ /* 0x000fe20003f45270 */
[----:B------:R-:W-:Y:S01]  /*1d80*/  FFMA.FTZ R28, R28, R89, 1.1641532182693481445e-10 ;  /* 0x2f0000001c1c7423 */ /* 0x000fe20000010059 */
[----:B------:R-:W-:Y:S01]  /*1d90*/  PRMT R40, R29, 0x7632, R40 ;  /* 0x000076321d287816 */ /* 0x000fe20000000028 */
[----:B------:R-:W-:Y:S01]  /*1da0*/  FMUL.FTZ R34, R34, UR17 ;  /* 0x0000001122227c20 */ /* 0x000fe20008410000 */
[----:B------:R-:W-:Y:S02]  /*1db0*/  IMAD.MOV.U32 R29, RZ, RZ, R78 ;  /* 0x000000ffff1d7224 */ /* 0x000fe400078e004e */
[----:B------:R-:W-:Y:S01]  /*1dc0*/  FSETP.GTU.FTZ.AND P1, PT, R28, UR4, PT ;  /* 0x000000041c007c0b */ /* 0x000fe2000bf3c000 */
[----:B------:R-:W-:-:S05]  /*1dd0*/  FMUL.FTZ R34, R34, UR5 ;  /* 0x0000000522227c20 */ /* 0x000fca0008410000 */
        /* <DEDUP_REMOVED lines=13> */
.L_x_6567:
        /* <DEDUP_REMOVED lines=12> */
.L_x_6568:
        /* <DEDUP_REMOVED lines=43> */
.L_x_6566:
        /* <DEDUP_REMOVED lines=21> */
.L_x_6570:
        /* <DEDUP_REMOVED lines=12> */
.L_x_6571:
        /* <DEDUP_REMOVED lines=43> */
.L_x_6569:
        /* <DEDUP_REMOVED lines=22> */
.L_x_6573:
        /* <DEDUP_REMOVED lines=12> */
.L_x_6574:
        /* <DEDUP_REMOVED lines=43> */
.L_x_6572:
        /* <DEDUP_REMOVED lines=21> */
.L_x_6576:
        /* <DEDUP_REMOVED lines=12> */
.L_x_6577:
        /* <DEDUP_REMOVED lines=43> */
.L_x_6575:
[----:B------:R-:W-:Y:S01]  /*3070*/  I2FP.F32.U32 R28, R29 ;  /* 0x0000001d001c7245 */ /* 0x000fe20000201000 */
[----:B------:R-:W-:Y:S01]  /*3080*/  IMAD.MOV.U32 R52, RZ, RZ, 0x2 ;  /* 0x00000002ff347424 */ /* 0x000fe200078e00ff */
[C---:B------:R-:W-:Y:S02]  /*3090*/  SHF.L.U32 R29, R31.reuse, 0x10, RZ ;  /* 0x000000101f1d7819 */ /* 0x040fe400000006ff */
        /* <DEDUP_REMOVED lines=19> */
.L_x_6579:
        /* <DEDUP_REMOVED lines=14> */
.L_x_6580:
        /* <DEDUP_REMOVED lines=43> */
.L_x_6578:
[----:B------:R-:W-:Y:S02]  /*3560*/  I2FP.F32.U32 R28, R29 ;  /* 0x0000001d001c7245 */ /* 0x000fe40000201000 */
[----:B------:R-:W-:-:S03]  /*3570*/  SHF.L.U32 R38, R38, 0x10, RZ ;  /* 0x0000001026267819 */ /* 0x000fc600000006ff */
[----:B------:R-:W-:Y:S02]  /*3580*/  FFMA.FTZ R28, R28, R89, 1.1641532182693481445e-10 ;  /* 0x2f0000001c1c7423 */ /* 0x000fe40000010059 */
[----:B------:R-:W-:-:S03]  /*3590*/  FMUL.FTZ R38, R38, UR17 ;  /* 0x0000001126267c20 */ /* 0x000fc60008410000 */
[----:B------:R-:W-:Y:S01]  /*35a0*/  FSETP.GTU.FTZ.AND P6, PT, R28, UR4, PT ;  /* 0x000000041c007c0b */ /* 0x000fe2000bfdc000 */
[----:B------:R-:W-:-:S05]  /*35b0*/  FMUL.FTZ R38, R38, UR5 ;  /* 0x0000000526267c20 */ /* 0x000fca0008410000 */
[----:B------:R-:W-:Y:S02]  /*35c0*/  FSEL R38, R38, RZ, !P6 ;  /* 0x000000ff26267208 */ /* 0x000fe40007000000 */
[----:B------:R-:W-:-:S03]  /*35d0*/  PLOP3.LUT P6, PT, P6, PT, PT, 0x8, 0x80 ;  /* 0x000000000080781c */ /* 0x000fc600037ce170 */
[----:B------:R-:W-:Y:S01]  /*35e0*/  FADD.FTZ R47, R47, R38 ;  /* 0x000000262f2f7221 */ /* 0x000fe20000010000 */
[----:B------:R-:W-:Y:S09]  /*35f0*/  BRA `(.L_x_6581) ;  /* 0x0000002400747947 */ /* 0x000ff20003800000 */
.L_x_6557:
        /* <DEDUP_REMOVED lines=15> */
.L_x_6583:
        /* <DEDUP_REMOVED lines=12> */
.L_x_6584:
        /* <DEDUP_REMOVED lines=42> */
.L_x_6582:
[----:B------:R-:W-:Y:S01]  /*3a50*/  ISETP.NE.AND P0, PT, R36, 0x1, PT ;  /* 0x000000012400780c */ /* 0x000fe20003f05270 */
[----:B-----5:R-:W-:Y:S01]  /*3a60*/  IMAD.U32 R35, R28, 0x10000, RZ ;  /* 0x000100001c237824 */ /* 0x020fe200078e00ff */
[----:B------:R-:W-:Y:S01]  /*3a70*/  I2FP.F32.U32 R34, R34 ;  /* 0x0000002200227245 */ /* 0x000fe20000201000 */
[----:B------:R-:W-:Y:S01]  /*3a80*/  UMOV UR4, UR6 ;  /* 0x0000000600047c82 */ /* 0x000fe20008000000 */
[----:B------:R-:W-:Y:S01]  /*3a90*/  UMOV UR5, UR7 ;  /* 0x0000000700057c82 */ /* 0x000fe20008000000 */
[----:B------:R-:W-:Y:S01]  /*3aa0*/  FMUL.FTZ R48, R35, UR17 ;  /* 0x0000001123307c20 */ /* 0x000fe20008410000 */
[----:B------:R-:W-:Y:S02]  /*3ab0*/  HFMA2 R37, -RZ, RZ, 0, 1.1920928955078125e-07 ;  /* 0x00000002ff257431 */ /* 0x000fe400000001ff */
[----:B------:R-:W-:Y:S01]  /*3ac0*/  FFMA.FTZ R34, R34, R89, 1.1641532182693481445e-10 ;  /* 0x2f00000022227423 */ /* 0x000fe20000010059 */
[----:B------:R-:W-:Y:S01]  /*3ad0*/  PRMT R28, R28, 0x7632, R28 ;  /* 0x000076321c1c7816 */ /* 0x000fe2000000001c */
[----:B------:R-:W-:Y:S01]  /*3ae0*/  FMUL.FTZ R48, R48, UR5 ;  /* 0x0000000530307c20 */ /* 0x000fe20008410000 */
[----:B------:R-:W-:-:S02]  /*3af0*/  IMAD.MOV.U32 R35, RZ, RZ, R78 ;  /* 0x000000ffff237224 */ /* 0x000fc400078e004e */
[----:B------:R-:W-:-:S04]  /*3b00*/  FSETP.LE.FTZ.AND P1, PT, R34, UR4, PT ;  /* 0x0000000422007c0b */ /* 0x000fc8000bf33000 */
        /* <DEDUP_REMOVED lines=10> */
.L_x_6586:
        /* <DEDUP_REMOVED lines=12> */
.L_x_6587:
        /* <DEDUP_REMOVED lines=43> */
.L_x_6585:
[----:B------:R-:W-:Y:S01]  /*3f20*/  ISETP.NE.AND P1, PT, R37, 0x1, PT ;  /* 0x000000012500780c */ /* 0x000fe20003f25270 */
[----:B------:R-:W-:Y:S01]  /*3f30*/  IMAD.U32 R28, R28, 0x10000, RZ ;  /* 0x000100001c1c7824 */ /* 0x000fe200078e00ff */
[----:B------:R-:W-:Y:S01]  /*3f40*/  I2FP.F32.U32 R34, R35 ;  /* 0x0000002300227245 */ /* 0x000fe20000201000 */
[----:B------:R-:W-:Y:S01]  /*3f50*/  IMAD.MOV.U32 R35, RZ, RZ, R78 ;  /* 0x000000ffff237224 */ /* 0x000fe200078e004e */
[----:B------:R-:W-:Y:S01]  /*3f60*/  MOV R36, 0x2 ;  /* 0x0000000200247802 */ /* 0x000fe20000000f00 */
[----:B------:R-:W-:Y:S02]  /*3f70*/  FMUL.FTZ R28, R28, UR17 ;  /* 0x000000111c1c7c20 */ /* 0x000fe40008410000 */
[----:B------:R-:W-:Y:S02]  /*3f80*/  FFMA.FTZ R34, R34, R89, 1.1641532182693481445e-10 ;  /* 0x2f00000022227423 */ /* 0x000fe40000010059 */
[----:B------:R-:W-:-:S03]  /*3f90*/  FMUL.FTZ R49, R28, UR5 ;  /* 0x000000051c317c20 */ /* 0x000fc60008410000 */
[----:B------:R-:W-:Y:S01]  /*3fa0*/  FSETP.LE.FTZ.AND P0, PT, R34, UR4, PT ;  /* 0x0000000422007c0b */ /* 0x000fe2000bf13000 */
        /* <DEDUP_REMOVED lines=9> */
.L_x_6589:
        /* <DEDUP_REMOVED lines=12> */
.L_x_6590:
        /* <DEDUP_REMOVED lines=43> */
.L_x_6588:
[----:B------:R-:W-:Y:S01]  /*43b0*/  ISETP.NE.AND P2, PT, R36, 0x1, PT ;  /* 0x000000012400780c */ /* 0x000fe20003f45270 */
[C---:B------:R-:W-:Y:S01]  /*43c0*/  IMAD.U32 R34, R29.reuse, 0x10000, RZ ;  /* 0x000100001d227824 */ /* 0x040fe200078e00ff */
[----:B------:R-:W-:Y:S01]  /*43d0*/  I2FP.F32.U32 R28, R35 ;  /* 0x00000023001c7245 */ /* 0x000fe20000201000 */
[----:B------:R-:W-:Y:S01]  /*43e0*/  HFMA2 R35, -RZ, RZ, 0, 1.1920928955078125e-07 ;  /* 0x00000002ff237431 */ /* 0x000fe200000001ff */
[----:B------:R-:W-:Y:S01]  /*43f0*/  PRMT R40, R29, 0x7632, R40 ;  /* 0x000076321d287816 */ /* 0x000fe20000000028 */
[----:B------:R-:W-:Y:S01]  /*4400*/  FMUL.FTZ R34, R34, UR17 ;  /* 0x0000001122227c20 */ /* 0x000fe20008410000 */
[----:B------:R-:W-:Y:S02]  /*4410*/  IMAD.MOV.U32 R29, RZ, RZ, R78 ;  /* 0x000000ffff1d7224 */ /* 0x000fe400078e004e */
[----:B------:R-:W-:Y:S01]  /*4420*/  FFMA.FTZ R28, R28, R89, 1.1641532182693481445e-10 ;  /* 0x2f0000001c1c7423 */ /* 0x000fe20000010059 */
[----:B------:R-:W-:-:S04]  /*4430*/  FMUL.FTZ R50, R34, UR5 ;  /* 0x0000000522327c20 */ /* 0x000fc80008410000 */
        /* <DEDUP_REMOVED lines=10> */
.L_x_6592:
        /* <DEDUP_REMOVED lines=12> */
.L_x_6593:
        /* <DEDUP_REMOVED lines=43> */
.L_x_6591:
        /* <DEDUP_REMOVED lines=18> */
.L_x_6595:
        /* <DEDUP_REMOVED lines=12> */
.L_x_6596:
        /* <DEDUP_REMOVED lines=43> */
.L_x_6594:
[----:B------:R-:W-:Y:S01]  /*4ce0*/  ISETP.NE.AND P4, PT, R34, 0x1, PT ;  /* 0x000000012200780c */ /* 0x000fe20003f85270 */
[----:B------:R-:W-:Y:S01]  /*4cf0*/  HFMA2 R35, -RZ, RZ, 0, 1.1920928955078125e-07 ;  /* 0x00000002ff237431 */ /* 0x000fe200000001ff */
[----:B------:R-:W-:Y:S01]  /*4d00*/  I2FP.F32.U32 R28, R29 ;  /* 0x0000001d001c7245 */ /* 0x000fe20000201000 */
[C---:B------:R-:W-:Y:S01]  /*4d10*/  IMAD.U32 R29, R30.reuse, 0x10000, RZ ;  /* 0x000100001e1d7824 */ /* 0x040fe200078e00ff */
[----:B------:R-:W-:-:S03]  /*4d20*/  PRMT R30, R30, 0x7632, R30 ;  /* 0x000076321e1e7816 */ /* 0x000fc6000000001e */
[----:B------:R-:W-:Y:S01]  /*4d30*/  FFMA.FTZ R28, R28, R89, 1.1641532182693481445e-10 ;  /* 0x2f0000001c1c7423 */ /* 0x000fe20000010059 */
[----:B------:R-:W-:Y:S01]  /*4d40*/  FMUL.FTZ R44, R29, UR17 ;  /* 0x000000111d2c7c20 */ /* 0x000fe20008410000 */
[----:B------:R-:W-:-:S03]  /*4d50*/  IMAD.MOV.U32 R29, RZ, RZ, R78 ;  /* 0x000000ffff1d7224 */ /* 0x000fc600078e004e */
[----:B------:R-:W-:Y:S01]  /*4d60*/  FSETP.LE.FTZ.AND P3, PT, R28, UR4, PT ;  /* 0x000000041c007c0b */ /* 0x000fe2000bf73000 */
[----:B------:R-:W-:Y:S01]  /*4d70*/  FMUL.FTZ R44, R44, UR5 ;  /* 0x000000052c2c7c20 */ /* 0x000fe20008410000 */
        /* <DEDUP_REMOVED lines=9> */
.L_x_6598:
        /* <DEDUP_REMOVED lines=12> */
.L_x_6599:
        /* <DEDUP_REMOVED lines=43> */
.L_x_6597:
        /* <DEDUP_REMOVED lines=18> */
.L_x_6601:
        /* <DEDUP_REMOVED lines=12> */
.L_x_6602:
        /* <DEDUP_REMOVED lines=43> */
.L_x_6600:
        /* <DEDUP_REMOVED lines=19> */
.L_x_6604:
        /* <DEDUP_REMOVED lines=14> */
.L_x_6605:
        /* <DEDUP_REMOVED lines=43> */
.L_x_6603:
        /* <DEDUP_REMOVED lines=8> */
[----:B------:R-:W-:Y:S01]  /*5b50*/  FMUL.FTZ R38, R38, UR5 ;  /* 0x0000000526267c20 */ /* 0x000fe20008410000 */
[----:B------:R-:W-:-:S02]  /*5b60*/  FSETP.GTU.FTZ.AND P6, PT, R28, UR4, PT ;  /* 0x000000041c007c0b */ /* 0x000fc4000bfdc000 */
[----:B------:R-:W-:Y:S02]  /*5b70*/  FSEL R51, R51, RZ, P2 ;  /* 0x000000ff33337208 */ /* 0x000fe40001000000 */
[----:B------:R-:W-:Y:S02]  /*5b80*/  FSEL R47, R38, RZ, !P6 ;  /* 0x000000ff262f7208 */ /* 0x000fe40007000000 */
[----:B------:R-:W-:Y:S02]  /*5b90*/  PLOP3.LUT P6, PT, P6, PT, PT, 0x8, 0x80 ;  /* 0x000000000080781c */ /* 0x000fe400037ce170 */
[----:B------:R-:W-:Y:S02]  /*5ba0*/  FSEL R44, R44, RZ, P3 ;  /* 0x000000ff2c2c7208 */ /* 0x000fe40001800000 */
[----:B------:R-:W-:Y:S02]  /*5bb0*/  FSEL R45, R45, RZ, P4 ;  /* 0x000000ff2d2d7208 */ /* 0x000fe40002000000 */
[----:B------:R-:W-:-:S07]  /*5bc0*/  FSEL R46, R46, RZ, P5 ;  /* 0x000000ff2e2e7208 */ /* 0x000fce0002800000 */
.L_x_6581:
        /* <DEDUP_REMOVED lines=10> */
[----:B------:R-:W-:Y:S02]  /*5c70*/  LOP3.LUT R28, R28, R30, R29, 0xfe, !PT ;  /* 0x0000001e1c1c7212 */ /* 0x000fe400078efe1d */
[----:B------:R-:W-:Y:S02]  /*5c80*/  SEL R34, RZ, 0x1, !P3 ;  /* 0x00000001ff227807 */ /* 0x000fe40005800000 */
[----:B------:R-:W-:Y:S02]  /*5c90*/  SEL R29, RZ, 0x1, !P6 ;  /* 0x00000001ff1d7807 */ /* 0x000fe40007000000 */
[C---:B------:R-:W-:Y:S01]  /*5ca0*/  IADD3 R93, PT, PT, R85.reuse, 0x80, RZ ;  /* 0x00000080555d7810 */ /* 0x040fe20007ffe0ff */
[----:B0-----:R-:W-:Y:S01]  /*5cb0*/  IMAD.WIDE.U32 R38, R85, 0x20, R90 ;  /* 0x0000002055267825 */ /* 0x001fe200078e005a */
[----:B------:R-:W-:-:S02]  /*5cc0*/  LOP3.LUT R35, R35, R34, RZ, 0xfc, !PT ;  /* 0x0000002223237212 */ /* 0x000fc400078efcff */
[----:B------:R-:W-:Y:S01]  /*5cd0*/  LOP3.LUT R34, R28, R29, RZ, 0xfc, !PT ;  /* 0x0000001d1c227212 */ /* 0x000fe200078efcff */
[----:B------:R-:W-:Y:S01]  /*5ce0*/  IMAD.WIDE.U32 R28, R93, 0x10, R32 ;  /* 0x000000105d1c7825 */ /* 0x000fe200078e0020 */
[----:B------:R0:W-:Y:S03]  /*5cf0*/  STG.E.128 desc[UR8][R38.64], R48 ;  /* 0x0000003026007986 */ /* 0x0001e6000c101d08 */
[----:B-1----:R-:W-:Y:S01]  /*5d00*/  IMAD.WIDE.U32 R36, R85, 0x8, R86 ;  /* 0x0000000855247825 */ /* 0x002fe200078e0056 */
[----:B------:R0:W-:Y:S04]  /*5d10*/  STG.E.128 desc[UR8][R38.64+0x10], R44 ;  /* 0x0000102c26007986 */ /* 0x0001e8000c101d08 */
[----:B------:R0:W-:Y:S04]  /*5d20*/  STG.E.64 desc[UR8][R36.64], R34 ;  /* 0x0000002224007986 */ /* 0x0001e8000c101b08 */
[----:B------:R-:W5:Y:S01]  /*5d30*/  LDG.E.128 R28, desc[UR8][R28.64] ;  /* 0x000000081c1c7981 */ /* 0x000f62000c1e1d00 */
[----:B------:R-:W-:Y:S05]  /*5d40*/  BRA.U !UP1, `(.L_x_6606) ;  /* 0x0000002509bc7547 */ /* 0x000fea000b800000 */
[----:B0-----:R-:W0:Y:S01]  /*5d50*/  LDC.64 R34, c[0x0][0x3a0] ;  /* 0x0000e800ff227b82 */ /* 0x001e220000000a00 */
[----:B------:R-:W-:Y:S01]  /*5d60*/  ISETP.NE.AND P0, PT, R52, 0x1, PT ;  /* 0x000000013400780c */ /* 0x000fe20003f05270 */
[----:B------:R-:W-:Y:S01]  /*5d70*/  IMAD.MOV.U32 R53, RZ, RZ, 0x2 ;  /* 0x00000002ff357424 */ /* 0x000fe200078e00ff */
[----:B------:R-:W-:Y:S01]  /*5d80*/  MOV R92, R96 ;  /* 0x00000060005c7202 */ /* 0x000fe20000000f00 */
[----:B------:R-:W-:Y:S02]  /*5d90*/  IMAD.MOV.U32 R54, RZ, RZ, R78 ;  /* 0x000000ffff367224 */ /* 0x000fe400078e004e */
[----:B0-----:R-:W-:-:S05]  /*5da0*/  IMAD.WIDE.U32 R34, R93, 0x20, R34 ;  /* 0x000000205d227825 */ /* 0x001fca00078e0022 */
[----:B------:R0:W5:Y:S04]  /*5db0*/  LDG.E.128 R40, desc[UR8][R34.64] ;  /* 0x0000000822287981 */ /* 0x000168000c1e1d00 */
[----:B------:R0:W5:Y:S01]  /*5dc0*/  LDG.E.128 R36, desc[UR8][R34.64+0x10] ;  /* 0x0000100822247981 */ /* 0x000162000c1e1d00 */
        /* <DEDUP_REMOVED lines=11> */
.L_x_6608:
[----:B------:R-:W-:-:S04]  /*5e80*/  VIADD R83, R83, 0x1 ;  /* 0x0000000153537836 */ /* 0x000fc80000000000 */
[C---:B------:R-:W-:Y:S01]  /*5e90*/  IMAD.WIDE.U32 R80, R83.reuse, -0x2daee0ad, RZ ;  /* 0xd2511f5353507825 */ /* 0x040fe200078e00ff */
[----:B------:R-:W-:-:S13]  /*5ea0*/  ISETP.NE.AND P0, PT, R83, RZ, PT ;  /* 0x000000ff5300720c */ /* 0x000fda0003f05270 */
[----:B------:R-:W-:Y:S05]  /*5eb0*/  @P0 BRA `(.L_x_6609) ;  /* 0x0000000000200947 */ /* 0x000fea0003800000 */
[----:B------:R-:W-:-:S05]  /*5ec0*/  VIADD R82, R82, 0x1 ;  /* 0x0000000152527836 */ /* 0x000fca0000000000 */
[----:B------:R-:W-:-:S13]  /*5ed0*/  ISETP.NE.AND P0, PT, R82, RZ, PT ;  /* 0x000000ff5200720c */ /* 0x000fda0003f05270 */
[----:B------:R-:W-:Y:S01]  /*5ee0*/  @!P0 IADD3 R84, PT, PT, R84, 0x1, RZ ;  /* 0x0000000154548810 */ /* 0x000fe20007ffe0ff */
[----:B0-----:R-:W-:Y:S01]  /*5ef0*/  @!P0 VIADD R34, R76, 0x1 ;  /* 0x000000014c228836 */ /* 0x001fe20000000000 */
[----:B------:R-:W-:Y:S02]  /*5f00*/  @!P0 MOV R82, RZ ;  /* 0x000000ff00528202 */ /* 0x000fe40000000f00 */
[----:B------:R-:W-:-:S13]  /*5f10*/  ISETP.NE.AND P1, PT, R84, RZ, !P0 ;  /* 0x000000ff5400720c */ /* 0x000fda0004725270 */
[----:B------:R-:W-:-:S04]  /*5f20*/  @P1 IMAD.MOV R34, RZ, RZ, R76 ;  /* 0x000000ffff221224 */ /* 0x000fc800078e024c */
[----:B------:R-:W-:-:S07]  /*5f30*/  @!P0 IMAD.MOV.U32 R76, RZ, RZ, R34 ;  /* 0x000000ffff4c8224 */ /* 0x000fce00078e0022 */
.L_x_6609:
[----:B------:R-:W-:Y:S01]  /*5f40*/  IMAD.WIDE.U32 R52, R84, -0x326172a9, RZ ;  /* 0xcd9e8d5754347825 */ /* 0x000fe200078e00ff */
[----:B0-----:R-:W-:-:S04]  /*5f50*/  LOP3.LUT R34, R76, UR11, R81, 0x96, !PT ;  /* 0x0000000b4c227c12 */ /* 0x001fc8000f8e9651 */
        /* <DEDUP_REMOVED lines=41> */
.L_x_6607:
[----:B0-----:R-:W-:Y:S01]  /*61f0*/  I2FP.F32.U32 R34, R54 ;  /* 0x0000003600227245 */ /* 0x001fe20000201000 */
[----:B------:R-:W-:Y:S01]  /*6200*/  IMAD.MOV.U32 R52, RZ, RZ, 0x2 ;  /* 0x00000002ff347424 */ /* 0x000fe200078e00ff */
[----:B-----5:R-:W-:Y:S02]  /*6210*/  SHF.L.U32 R35, R28, 0x10, RZ ;  /* 0x000000101c237819 */ /* 0x020fe400000006ff */
        /* <DEDUP_REMOVED lines=20> */
.L_x_6611:
        /* <DEDUP_REMOVED lines=12> */
.L_x_6612:
        /* <DEDUP_REMOVED lines=43> */
.L_x_6610:
        /* <DEDUP_REMOVED lines=21> */
.L_x_6614:
        /* <DEDUP_REMOVED lines=12> */
.L_x_6615:
        /* <DEDUP_REMOVED lines=43> */
.L_x_6613:
        /* <DEDUP_REMOVED lines=22> */
.L_x_6617:
        /* <DEDUP_REMOVED lines=12> */
.L_x_6618:
        /* <DEDUP_REMOVED lines=43> */
.L_x_6616:
        /* <DEDUP_REMOVED lines=8> */
[----:B------:R-:W-:Y:S01]  /*70e0*/  FSEL R34, R29, RZ, !P2 ;  /* 0x000000ff1d227208 */ /* 0x000fe20005000000 */
[----:B------:R-:W-:Y:S01]  /*70f0*/  IMAD.MOV.U32 R29, RZ, RZ, R78 ;  /* 0x000000ffff1d7224 */ /* 0x000fe200078e004e */
        /* <DEDUP_REMOVED lines=11> */
.L_x_6620:
        /* <DEDUP_REMOVED lines=12> */
.L_x_6621:
        /* <DEDUP_REMOVED lines=43> */
.L_x_6619:
        /* <DEDUP_REMOVED lines=22> */
.L_x_6623:
        /* <DEDUP_REMOVED lines=12> */
.L_x_6624:
        /* <DEDUP_REMOVED lines=43> */
.L_x_6622:
[----:B------:R-:W-:Y:S01]  /*79f0*/  I2FP.F32.U32 R34, R29 ;  /* 0x0000001d00227245 */ /* 0x000fe20000201000 */
[----:B------:R-:W-:Y:S01]  /*7a00*/  IMAD.MOV.U32 R29, RZ, RZ, R78 ;  /* 0x000000ffff1d7224 */ /* 0x000fe200078e004e */
[----:B------:R-:W-:Y:S02]  /*7a10*/  SHF.L.U32 R30, R30, 0x10, RZ ;  /* 0x000000101e1e7819 */ /* 0x000fe400000006ff */
[----:B------:R-:W-:Y:S01]  /*7a20*/  ISETP.NE.AND P5, PT, R52, 0x1, PT ;  /* 0x000000013400780c */ /* 0x000fe20003fa5270 */
[----:B------:R-:W-:Y:S02]  /*7a30*/  FFMA.FTZ R34, R34, R89, 1.1641532182693481445e-10 ;  /* 0x2f00000022227423 */ /* 0x000fe40000010059 */
[----:B------:R-:W-:-:S03]  /*7a40*/  FMUL.FTZ R30, R30, UR17 ;  /* 0x000000111e1e7c20 */ /* 0x000fc60008410000 */
[----:B------:R-:W-:Y:S01]  /*7a50*/  FSETP.GTU.FTZ.AND P4, PT, R34, UR4, PT ;  /* 0x0000000422007c0b */ /* 0x000fe2000bf9c000 */
[----:B------:R-:W-:Y:S01]  /*7a60*/  FMUL.FTZ R30, R30, UR5 ;  /* 0x000000051e1e7c20 */ /* 0x000fe20008410000 */
[----:B------:R-:W-:-:S04]  /*7a70*/  IMAD.MOV.U32 R34, RZ, RZ, 0x2 ;  /* 0x00000002ff227424 */ /* 0x000fc800078e00ff */
        /* <DEDUP_REMOVED lines=12> */
.L_x_6626:
        /* <DEDUP_REMOVED lines=12> */
.L_x_6627:
        /* <DEDUP_REMOVED lines=43> */
.L_x_6625:
        /* <DEDUP_REMOVED lines=9> */
[----:B------:R-:W-:Y:S01]  /*7f40*/  PRMT R29, R31, 0x7632, R29 ;  /* 0x000076321f1d7816 */ /* 0x000fe2000000001d */
[----:B------:R-:W-:Y:S01]  /*7f50*/  IMAD.MOV.U32 R31, RZ, RZ, R78 ;  /* 0x000000ffff1f7224 */ /* 0x000fe200078e004e */
[----:B------:R-:W-:Y:S01]  /*7f60*/  PLOP3.LUT P5, PT, P5, PT, PT, 0x8, 0x80 ;  /* 0x000000000080781c */ /* 0x000fe20002fae170 */
[----:B------:R-:W-:Y:S01]  /*7f70*/  FADD.FTZ R38, R38, R35 ;  /* 0x0000002326267221 */ /* 0x000fe20000010000 */
        /* <DEDUP_REMOVED lines=9> */
.L_x_6629:
        /* <DEDUP_REMOVED lines=14> */
.L_x_6630:
        /* <DEDUP_REMOVED lines=43> */
.L_x_6628:
        /* <DEDUP_REMOVED lines=10> */
.L_x_6606:
        /* <DEDUP_REMOVED lines=15> */
.L_x_6633:
        /* <DEDUP_REMOVED lines=12> */
.L_x_6634:
        /* <DEDUP_REMOVED lines=43> */
.L_x_6632:
[----:B------:R-:W-:Y:S01]  /*88a0*/  ISETP.NE.AND P0, PT, R36, 0x1, PT ;  /* 0x000000012400780c */ /* 0x000fe20003f05270 */
[----:B------:R-:W-:Y:S01]  /*88b0*/  IMAD.MOV.U32 R37, RZ, RZ, 0x2 ;  /* 0x00000002ff257424 */ /* 0x000fe200078e00ff */
[----:B------:R-:W-:Y:S02]  /*88c0*/  I2FP.F32.U32 R34, R34 ;  /* 0x0000002200227245 */ /* 0x000fe40000201000 */
[C---:B-----5:R-:W-:Y:S02]  /*88d0*/  SHF.L.U32 R35, R28.reuse, 0x10, RZ ;  /* 0x000000101c237819 */ /* 0x060fe400000006ff */
[----:B------:R-:W-:Y:S01]  /*88e0*/  PRMT R41, R28, 0x7632, R41 ;  /* 0x000076321c297816 */ /* 0x000fe20000000029 */
[----:B------:R-:W-:Y:S02]  /*88f0*/  FFMA.FTZ R34, R34, R89, 1.1641532182693481445e-10 ;  /* 0x2f00000022227423 */ /* 0x000fe40000010059 */
[----:B------:R-:W-:Y:S01]  /*8900*/  FMUL.FTZ R40, R35, UR17 ;  /* 0x0000001123287c20 */ /* 0x000fe20008410000 */
[----:B------:R-:W-:-:S02]  /*8910*/  IMAD.MOV.U32 R35, RZ, RZ, R78 ;  /* 0x000000ffff237224 */ /* 0x000fc400078e004e */
[----:B------:R-:W-:Y:S01]  /*8920*/  FSETP.LE.FTZ.AND P1, PT, R34, UR4, PT ;  /* 0x0000000422007c0b */ /* 0x000fe2000bf33000 */
[----:B------:R-:W-:-:S03]  /*8930*/  FMUL.FTZ R40, R40, UR5 ;  /* 0x0000000528287c20 */ /* 0x000fc60008410000 */
        /* <DEDUP_REMOVED lines=10> */
.L_x_6636:
        /* <DEDUP_REMOVED lines=12> */
.L_x_6637:
        /* <DEDUP_REMOVED lines=43> */
.L_x_6635:
[----:B------:R-:W-:Y:S01]  /*8d50*/  ISETP.NE.AND P1, PT, R37, 0x1, PT ;  /* 0x000000012500780c */ /* 0x000fe20003f25270 */
[----:B------:R-:W-:Y:S01]  /*8d60*/  IMAD.MOV.U32 R36, RZ, RZ, 0x2 ;  /* 0x00000002ff247424 */ /* 0x000fe200078e00ff */
[----:B------:R-:W-:Y:S01]  /*8d70*/  I2FP.F32.U32 R34, R35 ;  /* 0x0000002300227245 */ /* 0x000fe20000201000 */
[----:B------:R-:W-:Y:S01]  /*8d80*/  IMAD.MOV.U32 R35, RZ, RZ, R78 ;  /* 0x000000ffff237224 */ /* 0x000fe200078e004e */
[----:B------:R-:W-:-:S03]  /*8d90*/  SHF.L.U32 R41, R41, 0x10, RZ ;  /* 0x0000001029297819 */ /* 0x000fc600000006ff */
[----:B------:R-:W-:Y:S02]  /*8da0*/  FFMA.FTZ R34, R34, R89, 1.1641532182693481445e-10 ;  /* 0x2f00000022227423 */ /* 0x000fe40000010059 */
[----:B------:R-:W-:-:S03]  /*8db0*/  FMUL.FTZ R41, R41, UR17 ;  /* 0x0000001129297c20 */ /* 0x000fc60008410000 */
[----:B------:R-:W-:Y:S01]  /*8dc0*/  FSETP.LE.FTZ.AND P0, PT, R34, UR4, PT ;  /* 0x0000000422007c0b */ /* 0x000fe2000bf13000 */
[----:B------:R-:W-:Y:S01]  /*8dd0*/  FMUL.FTZ R41, R41, UR5 ;  /* 0x0000000529297c20 */ /* 0x000fe20008410000 */
        /* <DEDUP_REMOVED lines=9> */
.L_x_6639:
        /* <DEDUP_REMOVED lines=12> */
.L_x_6640:
        /* <DEDUP_REMOVED lines=43> */
.L_x_6638:
[----:B------:R-:W-:Y:S01]  /*91e0*/  ISETP.NE.AND P2, PT, R36, 0x1, PT ;  /* 0x000000012400780c */ /* 0x000fe20003f45270 */
[----:B------:R-:W-:Y:S01]  /*91f0*/  IMAD.MOV.U32 R37, RZ, RZ, 0x2 ;  /* 0x00000002ff257424 */ /* 0x000fe200078e00ff */
[----:B------:R-:W-:Y:S02]  /*9200*/  I2FP.F32.U32 R34, R35 ;  /* 0x0000002300227245 */ /* 0x000fe40000201000 */
[C---:B------:R-:W-:Y:S02]  /*9210*/  SHF.L.U32 R35, R29.reuse, 0x10, RZ ;  /* 0x000000101d237819 */ /* 0x040fe400000006ff */
[----:B------:R-:W-:Y:S01]  /*9220*/  PRMT R29, R29, 0x7632, R29 ;  /* 0x000076321d1d7816 */ /* 0x000fe2000000001d */
[----:B------:R-:W-:Y:S02]  /*9230*/  FFMA.FTZ R34, R34, R89, 1.1641532182693481445e-10 ;  /* 0x2f00000022227423 */ /* 0x000fe40000010059 */
[----:B------:R-:W-:Y:S01]  /*9240*/  FMUL.FTZ R42, R35, UR17 ;  /* 0x00000011232a7c20 */ /* 0x000fe20008410000 */
[----:B------:R-:W-:-:S02]  /*9250*/  IMAD.MOV.U32 R35, RZ, RZ, R78 ;  /* 0x000000ffff237224 */ /* 0x000fc400078e004e */
        /* <DEDUP_REMOVED lines=11> */
.L_x_6642:
        /* <DEDUP_REMOVED lines=12> */
.L_x_6643:
        /* <DEDUP_REMOVED lines=43> */
.L_x_6641:
        /* <DEDUP_REMOVED lines=18> */
.L_x_6645:
        /* <DEDUP_REMOVED lines=12> */
.L_x_6646:
        /* <DEDUP_REMOVED lines=43> */
.L_x_6644:
[----:B------:R-:W-:Y:S02]  /*9b10*/  ISETP.NE.AND P4, PT, R36, 0x1, PT ;  /* 0x000000012400780c */ /* 0x000fe40003f85270 */
[----:B------:R-:W-:Y:S01]  /*9b20*/  I2FP.F32.U32 R34, R35 ;  /* 0x0000002300227245 */ /* 0x000fe20000201000 */
[----:B------:R-:W-:Y:S01]  /*9b30*/  IMAD.MOV.U32 R35, RZ, RZ, 0x2 ;  /* 0x00000002ff237424 */ /* 0x000fe200078e00ff */
        /* <DEDUP_REMOVED lines=16> */
.L_x_6648:
        /* <DEDUP_REMOVED lines=12> */
.L_x_6649:
        /* <DEDUP_REMOVED lines=43> */
.L_x_6647:
[----:B------:R-:W-:Y:S01]  /*9fb0*/  ISETP.NE.AND P5, PT, R35, 0x1, PT ;  /* 0x000000012300780c */ /* 0x000fe20003fa5270 */
[----:B------:R-:W-:Y:S01]  /*9fc0*/  IMAD.MOV.U32 R36, RZ, RZ, 0x2 ;  /* 0x00000002ff247424 */ /* 0x000fe200078e00ff */
[----:B------:R-:W-:Y:S02]  /*9fd0*/  I2FP.F32.U32 R34, R29 ;  /* 0x0000001d00227245 */ /* 0x000fe40000201000 */
[----:B------:R-:W-:-:S03]  /*9fe0*/  SHF.L.U32 R30, R30, 0x10, RZ ;  /* 0x000000101e1e7819 */ /* 0x000fc600000006ff */
[----:B------:R-:W-:Y:S02]  /*9ff0*/  FFMA.FTZ R34, R34, R89, 1.1641532182693481445e-10 ;  /* 0x2f00000022227423 */ /* 0x000fe40000010059 */
[----:B------:R-:W-:Y:S01]  /*a000*/  FMUL.FTZ R29, R30, UR17 ;  /* 0x000000111e1d7c20 */ /* 0x000fe20008410000 */
[----:B------:R-:W-:Y:S02]  /*a010*/  IMAD.MOV.U32 R30, RZ, RZ, R78 ;  /* 0x000000ffff1e7224 */ /* 0x000fe400078e004e */
        /* <DEDUP_REMOVED lines=11> */
.L_x_6651:
        /* <DEDUP_REMOVED lines=12> */
.L_x_6652:
        /* <DEDUP_REMOVED lines=43> */
.L_x_6650:
[----:B------:R-:W-:Y:S01]  /*a440*/  ISETP.NE.AND P6, PT, R36, 0x1, PT ;  /* 0x000000012400780c */ /* 0x000fe20003fc5270 */
[----:B------:R-:W-:Y:S01]  /*a450*/  IMAD.MOV.U32 R94, RZ, RZ, 0x2 ;  /* 0x00000002ff5e7424 */ /* 0x000fe200078e00ff */
[----:B------:R-:W-:Y:S02]  /*a460*/  I2FP.F32.U32 R30, R30 ;  /* 0x0000001e001e7245 */ /* 0x000fe40000201000 */
[C---:B------:R-:W-:Y:S02]  /*a470*/  SHF.L.U32 R34, R31.reuse, 0x10, RZ ;  /* 0x000000101f227819 */ /* 0x040fe400000006ff */
[----:B------:R-:W-:Y:S01]  /*a480*/  PRMT R54, R31, 0x7632, R54 ;  /* 0x000076321f367816 */ /* 0x000fe20000000036 */
[----:B------:R-:W-:Y:S01]  /*a490*/  FFMA.FTZ R30, R30, R89, 1.1641532182693481445e-10 ;  /* 0x2f0000001e1e7423 */ /* 0x000fe20000010059 */
[----:B------:R-:W-:Y:S02]  /*a4a0*/  IMAD.MOV.U32 R31, RZ, RZ, R78 ;  /* 0x000000ffff1f7224 */ /* 0x000fe400078e004e */
[----:B------:R-:W-:-:S02]  /*a4b0*/  FMUL.FTZ R34, R34, UR17 ;  /* 0x0000001122227c20 */ /* 0x000fc40008410000 */
[----:B------:R-:W-:Y:S02]  /*a4c0*/  FSETP.LE.FTZ.AND P5, PT, R30, UR4, PT ;  /* 0x000000041e007c0b */ /* 0x000fe4000bfb3000 */
[----:B------:R-:W-:Y:S01]  /*a4d0*/  FMUL.FTZ R52, R34, UR5 ;  /* 0x0000000522347c20 */ /* 0x000fe20008410000 */
        /* <DEDUP_REMOVED lines=9> */
.L_x_6654:
        /* <DEDUP_REMOVED lines=14> */
.L_x_6655:
        /* <DEDUP_REMOVED lines=43> */
.L_x_6653:
[----:B------:R-:W-:Y:S02]  /*a900*/  I2FP.F32.U32 R30, R31 ;  /* 0x0000001f001e7245 */ /* 0x000fe40000201000 */
[----:B------:R-:W-:Y:S02]  /*a910*/  SHF.L.U32 R54, R54, 0x10, RZ ;  /* 0x0000001036367819 */ /* 0x000fe400000006ff */
[----:B------:R-:W-:Y:S01]  /*a920*/  ISETP.NE.AND P6, PT, R28, RZ, PT ;  /* 0x000000ff1c00720c */ /* 0x000fe20003fc5270 */
[----:B------:R-:W-:Y:S01]  /*a930*/  FFMA.FTZ R30, R30, R89, 1.1641532182693481445e-10 ;  /* 0x2f0000001e1e7423 */ /* 0x000fe20000010059 */
[----:B------:R-:W-:Y:S01]  /*a940*/  FSEL R41, R41, RZ, P0 ;  /* 0x000000ff29297208 */ /* 0x000fe20000000000 */
[----:B------:R-:W-:Y:S01]  /*a950*/  FMUL.FTZ R54, R54, UR17 ;  /* 0x0000001136367c20 */ /* 0x000fe20008410000 */
[----:B------:R-:W-:Y:S02]  /*a960*/  FSEL R40, R40, RZ, P6 ;  /* 0x000000ff28287208 */ /* 0x000fe40003000000 */
[----:B------:R-:W-:Y:S01]  /*a970*/  FSETP.GTU.FTZ.AND P6, PT, R30, UR4, PT ;  /* 0x000000041e007c0b */ /* 0x000fe2000bfdc000 */
[----:B------:R-:W-:Y:S01]  /*a980*/  FMUL.FTZ R54, R54, UR5 ;  /* 0x0000000536367c20 */ /* 0x000fe20008410000 */
[----:B------:R-:W-:-:S02]  /*a990*/  FSEL R42, R42, RZ, P1 ;  /* 0x000000ff2a2a7208 */ /* 0x000fc40000800000 */
[----:B------:R-:W-:Y:S02]  /*a9a0*/  FSEL R43, R43, RZ, P2 ;  /* 0x000000ff2b2b7208 */ /* 0x000fe40001000000 */
[----:B------:R-:W-:Y:S02]  /*a9b0*/  FSEL R39, R54, RZ, !P6 ;  /* 0x000000ff36277208 */ /* 0x000fe40007000000 */
[----:B------:R-:W-:Y:S02]  /*a9c0*/  PLOP3.LUT P6, PT, P6, PT, PT, 0x8, 0x80 ;  /* 0x000000000080781c */ /* 0x000fe400037ce170 */
[----:B------:R-:W-:Y:S02]  /*a9d0*/  FSEL R36, R53, RZ, P3 ;  /* 0x000000ff35247208 */ /* 0x000fe40001800000 */
[----:B------:R-:W-:Y:S02]  /*a9e0*/  FSEL R37, R29, RZ, P4 ;  /* 0x000000ff1d257208 */ /* 0x000fe40002000000 */
[----:B------:R-:W-:-:S07]  /*a9f0*/  FSEL R38, R52, RZ, P5 ;  /* 0x000000ff34267208 */ /* 0x000fce0002800000 */
.L_x_6631:
        /* <DEDUP_REMOVED lines=10> */
[----:B------:R-:W-:Y:S01]  /*aaa0*/  SEL R28, RZ, 0x100, !P0 ;  /* 0x00000100ff1c7807 */ /* 0x000fe20004000000 */
[----:B------:R0:W-:Y:S01]  /*aab0*/  STG.E.128 desc[UR8][R54.64+0x10], R36 ;  /* 0x0000102436007986 */ /* 0x0001e2000c101d08 */
        /* <DEDUP_REMOVED lines=10> */
[----:B------:R-:W1:Y:S01]  /*ab60*/  LDC.64 R96, c[0x0][0x3a0] ;  /* 0x0000e800ff607b82 */ /* 0x000e620000000a00 */
[----:B------:R-:W-:Y:S01]  /*ab70*/  ISETP.NE.AND P0, PT, R94, 0x1, PT ;  /* 0x000000015e00780c */ /* 0x000fe20003f05270 */
[----:B------:R-:W-:Y:S01]  /*ab80*/  IMAD.MOV.U32 R98, RZ, RZ, 0x2 ;  /* 0x00000002ff627424 */ /* 0x000fe200078e00ff */
[----:B------:R-:W-:Y:S01]  /*ab90*/  MOV R99, R78 ;  /* 0x0000004e00637202 */ /* 0x000fe20000000f00 */
[----:B------:R-:W-:Y:S02]  /*aba0*/  IMAD.MOV.U32 R88, RZ, RZ, R92 ;  /* 0x000000ffff587224 */ /* 0x000fe400078e005c */
[----:B-1----:R-:W-:-:S05]  /*abb0*/  IMAD.WIDE.U32 R96, R95, 0x20, R96 ;  /* 0x000000205f607825 */ /* 0x002fca00078e0060 */
[----:B0-----:R0:W5:Y:S04]  /*abc0*/  LDG.E.128 R52, desc[UR8][R96.64] ;  /* 0x0000000860347981 */ /* 0x001168000c1e1d00 */
[----:B------:R0:W5:Y:S01]  /*abd0*/  LDG.E.128 R32, desc[UR8][R96.64+0x10] ;  /* 0x0000100860207981 */ /* 0x000162000c1e1d00 */
        /* <DEDUP_REMOVED lines=11> */
.L_x_6658:
        /* <DEDUP_REMOVED lines=12> */
.L_x_6659:
        /* <DEDUP_REMOVED lines=43> */
.L_x_6657:
[----:B------:R-:W-:Y:S01]  /*b000*/  I2FP.F32.U32 R92, R99 ;  /* 0x00000063005c7245 */ /* 0x000fe20000201000 */
[----:B-----5:R-:W-:Y:S01]  /*b010*/  IMAD.U32 R94, R28, 0x10000, RZ ;  /* 0x000100001c5e7824 */ /* 0x020fe200078e00ff */
[----:B------:R-:W-:Y:S01]  /*b020*/  ISETP.NE.AND P1, PT, R98, 0x1, PT ;  /* 0x000000016200780c */ /* 0x000fe20003f25270 */
[----:B0-----:R-:W-:Y:S01]  /*b030*/  IMAD.MOV.U32 R96, RZ, RZ, 0x2 ;  /* 0x00000002ff607424 */ /* 0x001fe200078e00ff */
        /* <DEDUP_REMOVED lines=19> */
.L_x_6661:
        /* <DEDUP_REMOVED lines=12> */
.L_x_6662:
        /* <DEDUP_REMOVED lines=43> */
.L_x_6660:
        /* <DEDUP_REMOVED lines=21> */
.L_x_6664:
        /* <DEDUP_REMOVED lines=12> */
.L_x_6665:
        /* <DEDUP_REMOVED lines=43> */
.L_x_6663:
        /* <DEDUP_REMOVED lines=11> */
[----:B------:R-:W-:Y:S01]  /*ba50*/  FADD.FTZ R54, R54, R97 ;  /* 0x0000006136367221 */ /* 0x000fe20000010000 */
        /* <DEDUP_REMOVED lines=10> */
.L_x_6667:
        /* <DEDUP_REMOVED lines=12> */
.L_x_6668:
        /* <DEDUP_REMOVED lines=43> */
.L_x_6666:
[----:B------:R-:W-:Y:S02]  /*be70*/  I2FP.F32.U32 R28, R29 ;  /* 0x0000001d001c7245 */ /* 0x000fe40000201000 */
        /* <DEDUP_REMOVED lines=20> */
.L_x_6670:
        /* <DEDUP_REMOVED lines=12> */
.L_x_6671:
        /* <DEDUP_REMOVED lines=43> */
.L_x_6669:
        /* <DEDUP_REMOVED lines=22> */
.L_x_6673:
        /* <DEDUP_REMOVED lines=12> */
.L_x_6674:
        /* <DEDUP_REMOVED lines=43> */
.L_x_6672:
        /* <DEDUP_REMOVED lines=21> */
.L_x_6676:
        /* <DEDUP_REMOVED lines=12> */
.L_x_6677:
        /* <DEDUP_REMOVED lines=43> */
.L_x_6675:
        /* <DEDUP_REMOVED lines=22> */
.L_x_6679:
        /* <DEDUP_REMOVED lines=14> */
.L_x_6680:
        /* <DEDUP_REMOVED lines=43> */
.L_x_6678:
        /* <DEDUP_REMOVED lines=10> */
.L_x_6656:
        /* <DEDUP_REMOVED lines=15> */
.L_x_6683:
        /* <DEDUP_REMOVED lines=12> */
.L_x_6684:
        /* <DEDUP_REMOVED lines=43> */
.L_x_6682:
[----:B------:R-:W-:Y:S01]  /*d6b0*/  ISETP.NE.AND P0, PT, R34, 0x1, PT ;  /* 0x000000012200780c */ /* 0x000fe20003f05270 */
[C---:B-----5:R-:W-:Y:S01]  /*d6c0*/  IMAD.U32 R33, R28.reuse, 0x10000, RZ ;  /* 0x000100001c217824 */ /* 0x060fe200078e00ff */
[----:B------:R-:W-:Y:S02]  /*d6d0*/  I2FP.F32.U32 R32, R32 ;  /* 0x0000002000207245 */ /* 0x000fe40000201000 */
[----:B------:R-:W-:Y:S01]  /*d6e0*/  PRMT R28, R28, 0x7632, R28 ;  /* 0x000076321c1c7816 */ /* 0x000fe2000000001c */
[----:B------:R-:W-:Y:S01]  /*d6f0*/  FMUL.FTZ R52, R33, UR17 ;  /* 0x0000001121347c20 */ /* 0x000fe20008410000 */
[----:B------:R-:W-:Y:S01]  /*d700*/  MOV R35, 0x2 ;  /* 0x0000000200237802 */ /* 0x000fe20000000f00 */
[----:B------:R-:W-:Y:S01]  /*d710*/  FFMA.FTZ R32, R32, R89, 1.1641532182693481445e-10 ;  /* 0x2f00000020207423 */ /* 0x000fe20000010059 */
[----:B------:R-:W-:Y:S02]  /*d720*/  IMAD.MOV.U32 R33, RZ, RZ, R78 ;  /* 0x000000ffff217224 */ /* 0x000fe400078e004e */
[----:B------:R-:W-:-:S02]  /*d730*/  FMUL.FTZ R52, R52, UR5 ;  /* 0x0000000534347c20 */ /* 0x000fc40008410000 */
[----:B------:R-:W-:-:S04]  /*d740*/  FSETP.LE.FTZ.AND P1, PT, R32, UR4, PT ;  /* 0x0000000420007c0b */ /* 0x000fc8000bf33000 */
        /* <DEDUP_REMOVED lines=10> */
.L_x_6686:
        /* <DEDUP_REMOVED lines=12> */
.L_x_6687:
        /* <DEDUP_REMOVED lines=43> */
.L_x_6685:
        /* <DEDUP_REMOVED lines=18> */
.L_x_6689:
        /* <DEDUP_REMOVED lines=12> */
.L_x_6690:
        /* <DEDUP_REMOVED lines=43> */
.L_x_6688:
[----:B------:R-:W-:Y:S01]  /*dff0*/  ISETP.NE.AND P2, PT, R34, 0x1, PT ;  /* 0x000000012200780c */ /* 0x000fe20003f45270 */
[C---:B------:R-:W-:Y:S01]  /*e000*/  IMAD.U32 R32, R29.reuse, 0x10000, RZ ;  /* 0x000100001d207824 */ /* 0x040fe200078e00ff */
[----:B------:R-:W-:Y:S02]  /*e010*/  I2FP.F32.U32 R28, R33 ;  /* 0x00000021001c7245 */ /* 0x000fe40000201000 */
[----:B------:R-:W-:Y:S01]  /*e020*/  PRMT R55, R29, 0x7632, R55 ;  /* 0x000076321d377816 */ /* 0x000fe20000000037 */
[----:B------:R-:W-:Y:S01]  /*e030*/  FMUL.FTZ R32, R32, UR17 ;  /* 0x0000001120207c20 */ /* 0x000fe20008410000 */
[----:B------:R-:W-:Y:S01]  /*e040*/  MOV R33, 0x2 ;  /* 0x0000000200217802 */ /* 0x000fe20000000f00 */
[----:B------:R-:W-:Y:S01]  /*e050*/  FFMA.FTZ R28, R28, R89, 1.1641532182693481445e-10 ;  /* 0x2f0000001c1c7423 */ /* 0x000fe20000010059 */
[----:B------:R-:W-:Y:S02]  /*e060*/  IMAD.MOV.U32 R29, RZ, RZ, R78 ;  /* 0x000000ffff1d7224 */ /* 0x000fe400078e004e */
[----:B------:R-:W-:-:S02]  /*e070*/  FMUL.FTZ R54, R32, UR5 ;  /* 0x0000000520367c20 */ /* 0x000fc40008410000 */
        /* <DEDUP_REMOVED lines=10> */
.L_x_6692:
        /* <DEDUP_REMOVED lines=12> */
.L_x_6693:
        /* <DEDUP_REMOVED lines=43> */
.L_x_6691:
        /* <DEDUP_REMOVED lines=18> */
.L_x_6695:
        /* <DEDUP_REMOVED lines=12> */
.L_x_6696:
        /* <DEDUP_REMOVED lines=43> */
.L_x_6694:
[----:B------:R-:W-:Y:S02]  /*e920*/  ISETP.NE.AND P4, PT, R32, 0x1, PT ;  /* 0x000000012000780c */ /* 0x000fe40003f85270 */
[----:B------:R-:W-:Y:S01]  /*e930*/  I2FP.F32.U32 R28, R29 ;  /* 0x0000001d001c7245 */ /* 0x000fe20000201000 */
[C---:B------:R-:W-:Y:S01]  /*e940*/  IMAD.U32 R29, R30.reuse, 0x10000, RZ ;  /* 0x000100001e1d7824 */ /* 0x040fe200078e00ff */
[----:B------:R-:W-:Y:S02]  /*e950*/  PRMT R30, R30, 0x7632, R30 ;  /* 0x000076321e1e7816 */ /* 0x000fe4000000001e */
[----:B------:R-:W-:Y:S01]  /*e960*/  MOV R33, 0x2 ;  /* 0x0000000200217802 */ /* 0x000fe20000000f00 */
        /* <DEDUP_REMOVED lines=14> */
.L_x_6698:
        /* <DEDUP_REMOVED lines=12> */
.L_x_6699:
        /* <DEDUP_REMOVED lines=43> */
.L_x_6697:
        /* <DEDUP_REMOVED lines=18> */
.L_x_6701:
        /* <DEDUP_REMOVED lines=12> */
.L_x_6702:
        /* <DEDUP_REMOVED lines=43> */
.L_x_6700:
        /* <DEDUP_REMOVED lines=19> */
.L_x_6704:
        /* <DEDUP_REMOVED lines=14> */
.L_x_6705:
        /* <DEDUP_REMOVED lines=43> */
.L_x_6703:
        /* <DEDUP_REMOVED lines=16> */
.L_x_6681:
[----:B------:R-:W-:Y:S01]  /*f810*/  FADD.FTZ R28, RZ, R48 ;  /* 0x00000030ff1c7221 */ /* 0x000fe20000010000 */
[----:B------:R-:W-:Y:S01]  /*f820*/  SEL R30, RZ, 0x1000000, !P6 ;  /* 0x01000000ff1e7807 */ /* 0x000fe20007000000 */
[----:B------:R-:W0:Y:S01]  /*f830*/  S2UR UR5, SR_CgaCtaId ;  /* 0x00000000000579c3 */ /* 0x000e220000008800 */
[----:B------:R-:W-:Y:S01]  /*f840*/  ISETP.NE.AND P6, PT, R92, RZ, PT ;  /* 0x000000ff5c00720c */ /* 0x000fe20003fc5270 */
[----:B------:R-:W-:Y:S01]  /*f850*/  FADD.FTZ R29, R28, R49 ;  /* 0x000000311c1d7221 */ /* 0x000fe20000010000 */
[----:B------:R-:W-:Y:S01]  /*f860*/  SEL R99, RZ, 0x100, !P4 ;  /* 0x00000100ff637807 */ /* 0x000fe20006000000 */
[----:B------:R-:W-:Y:S01]  /*f870*/  IMAD.WIDE.U32 R90, R95, 0x20, R90 ;  /* 0x000000205f5a7825 */ /* 0x000fe200078e005a */
[----:B------:R-:W-:-:S03]  /*f880*/  SEL R100, RZ, 0x10000, !P5 ;  /* 0x00010000ff647807 */ /* 0x000fc60006800000 */
[----:B------:R-:W-:Y:S01]  /*f890*/  FADD.FTZ R28, R29, R50 ;  /* 0x000000321d1c7221 */ /* 0x000fe20000010000 */
[----:B------:R-:W-:Y:S01]  /*f8a0*/  UMOV UR4, 0x400 ;  /* 0x0000040000047882 */ /* 0x000fe20000000000 */
[----:B------:R-:W-:Y:S01]  /*f8b0*/  IMAD.WIDE.U32 R86, R95, 0x8, R86 ;  /* 0x000000085f567825 */ /* 0x000fe200078e0056 */
[----:B------:R-:W-:-:S03]  /*f8c0*/  LOP3.LUT R99, R99, R30, R100, 0xfe, !PT ;  /* 0x0000001e63637212 */ /* 0x000fc600078efe64 */
[----:B------:R-:W-:Y:S01]  /*f8d0*/  FADD.FTZ R29, R28, R51 ;  /* 0x000000331c1d7221 */ /* 0x000fe20000010000 */
[----:B------:R-:W-:Y:S01]  /*f8e0*/  SEL R30, RZ, 0x1, !P6 ;  /* 0x00000001ff1e7807 */ /* 0x000fe20007000000 */
[----:B------:R-:W-:Y:S02]  /*f8f0*/  STG.E.128 desc[UR8][R90.64], R52 ;  /* 0x000000345a007986 */ /* 0x000fe4000c101d08 */
[----:B------:R-:W-:Y:S02]  /*f900*/  FADD.FTZ R28, R29, R44 ;  /* 0x0000002c1d1c7221 */ /* 0x000fe40000010000 */
[----:B------:R-:W-:Y:S02]  /*f910*/  STG.E.128 desc[UR8][R90.64+0x10], R32 ;  /* 0x000010205a007986 */ /* 0x000fe4000c101d08 */
[----:B------:R-:W-:-:S04]  /*f920*/  FADD.FTZ R29, R28, R45 ;  /* 0x0000002d1c1d7221 */ /* 0x000fc80000010000 */
[----:B------:R-:W-:Y:S01]  /*f930*/  FADD.FTZ R28, R29, R46 ;  /* 0x0000002e1d1c7221 */ /* 0x000fe20000010000 */
[----:B0-----:R-:W-:-:S03]  /*f940*/  ULEA UR4, UR5, UR4, 0x18 ;  /* 0x0000000405047291 */ /* 0x001fc6000f8ec0ff */
[----:B------:R-:W-:Y:S01]  /*f950*/  FADD.FTZ R29, R28, R47 ;  /* 0x0000002f1c1d7221 */ /* 0x000fe20000010000 */
[----:B------:R-:W-:-:S03]  /*f960*/  @UP2 UIADD3 UR4, UPT, UPT, UR4, 0x20, URZ ;  /* 0x0000002004042890 */ /* 0x000fc6000fffe0ff */
[----:B------:R-:W-:Y:S01]  /*f970*/  FADD.FTZ R28, R29, R40 ;  /* 0x000000281d1c7221 */ /* 0x000fe20000010000 */
[----:B------:R-:W-:-:S03]  /*f980*/  UPLOP3.LUT UP2, UPT, UPT, UPT, UP2, 0x40, 0x4 ;  /* 0x000000000004789c */ /* 0x000fc60003f4e820 */
        /* <DEDUP_REMOVED lines=77> */
[----:B------:R-:W-:-:S04]  /*fe60*/  LOP3.LUT P4, R29, R13, 0x1f, RZ, 0xc0, !PT ;  /* 0x0000001f0d1d7812 */ /* 0x000fc8000788c0ff */
[----:B------:R-:W0:Y:S02]  /*fe70*/  SHFL.BFLY PT, R31, R92, 0x2, 0x1f ;  /* 0x0c401f005c1f7f89 */ /* 0x000e2400000e0000 */
[----:B0-----:R-:W-:Y:S01]  /*fe80*/  FADD.FTZ R31, R92, R31 ;  /* 0x0000001f5c1f7221 */ /* 0x001fe20000010000 */
[----:B------:R-:W-:Y:S02]  /*fe90*/  SEL R92, RZ, 0x10000, !P1 ;  /* 0x00010000ff5c7807 */ /* 0x000fe40004800000 */
[----:B------:R-:W-:Y:S02]  /*fea0*/  ISETP.NE.AND P1, PT, RZ, UR38, PT ;  /* 0x00000026ff007c0c */ /* 0x000fe4000bf25270 */
[----:B------:R-:W0:Y:S02]  /*feb0*/  SHFL.BFLY PT, R96, R31, 0x4, 0x1f ;  /* 0x0c801f001f607f89 */ /* 0x000e2400000e0000 */
[----:B0-----:R-:W-:Y:S01]  /*fec0*/  FADD.FTZ R96, R31, R96 ;  /* 0x000000601f607221 */ /* 0x001fe20000010000 */
[----:B------:R-:W-:-:S02]  /*fed0*/  SEL R31, RZ, 0x100, !P0 ;  /* 0x00000100ff1f7807 */ /* 0x000fc40004000000 */
[----:B------:R-:W-:Y:S02]  /*fee0*/  ISETP.GT.U32.AND P0, PT, R29, 0x3, PT ;  /* 0x000000031d00780c */ /* 0x000fe40003f04070 */
[----:B------:R-:W0:Y:S01]  /*fef0*/  SHFL.BFLY PT, R89, R96, 0x8, 0x1f ;  /* 0x0d001f0060597f89 */ /* 0x000e2200000e0000 */
[----:B------:R-:W-:-:S04]  /*ff00*/  LOP3.LUT R29, R31, R97, R92, 0xfe, !PT ;  /* 0x000000611f1d7212 */ /* 0x000fc800078efe5c */
[----:B------:R-:W-:Y:S02]  /*ff10*/  LOP3.LUT R90, R29, R30, RZ, 0xfc, !PT ;  /* 0x0000001e1d5a7212 */ /* 0x000fe400078efcff */
[----:B------:R-:W-:-:S04]  /*ff20*/  @!P4 SHF.R.U32.HI R30, RZ, 0x2, R13 ;  /* 0x00000002ff1ec819 */ /* 0x000fc8000001160d */
[----:B------:R-:W-:Y:S01]  /*ff30*/  @!P0 SHF.L.U32 R92, R13, 0x3, RZ ;  /* 0x000000030d5c8819 */ /* 0x000fe200000006ff */
[----:B0-----:R-:W-:Y:S01]  /*ff40*/  FADD.FTZ R89, R96, R89 ;  /* 0x0000005960597221 */ /* 0x001fe20000010000 */
[----:B------:R-:W-:-:S04]  /*ff50*/  SEL R96, RZ, 0x1, !P3 ;  /* 0x00000001ff607807 */ /* 0x000fc80005800000 */
[----:B------:R-:W0:Y:S01]  /*ff60*/  SHFL.BFLY PT, R98, R89, 0x10, 0x1f ;  /* 0x0e001f0059627f89 */ /* 0x000e2200000e0000 */
[----:B------:R-:W-:Y:S02]  /*ff70*/  LOP3.LUT R91, R99, R96, RZ, 0xfc, !PT ;  /* 0x00000060635b7212 */ /* 0x000fe400078efcff */
[----:B------:R-:W-:Y:S01]  /*ff80*/  @!P0 LOP3.LUT R96, R92, 0xf8, RZ, 0xc0, !PT ;  /* 0x000000f85c608812 */ /* 0x000fe200078ec0ff */
[----:B------:R-:W-:Y:S01]  /*ff90*/  IMAD.MOV.U32 R92, RZ, RZ, RZ ;  /* 0x000000ffff5c7224 */ /* 0x000fe200078e00ff */
[----:B------:R-:W-:Y:S01]  /*ffa0*/  @!P0 MOV R92, 0x300 ;  /* 0x00000300005c8802 */ /* 0x000fe20000000f00 */
[----:B------:R-:W-:Y:S04]  /*ffb0*/  STG.E.64 desc[UR8][R86.64], R90 ;  /* 0x0000005a56007986 */ /* 0x000fe8000c101b08 */
[----:B------:R-:W1:Y:S01]  /*ffc0*/  SHFL.DOWN PT, R97, R92, 0x2, 0x1f ;  /* 0x08401f005c617f89 */ /* 0x000e6200000e0000 */
[----:B0-----:R-:W-:Y:S01]  /*ffd0*/  FADD.FTZ R29, R89, R98 ;  /* 0x00000062591d7221 */ /* 0x001fe20000010000 */
[----:B------:R-:W-:-:S02]  /*ffe0*/  @!P4 LOP3.LUT R89, R30, 0x18, RZ, 0xc0, !PT ;  /* 0x000000181e59c812 */ /* 0x000fc400078ec0ff */
[----:B------:R-:W-:-:S03]  /*fff0*/  CS2R R30, SRZ ;  /* 0x00000000001e7805 */ /* 0x000fc6000001ff00 */
[----:B------:R0:W-:Y:S01]  /*10000*/  @!P4 STS.64 [R89+UR4], R28 ;  /* 0x0000001c5900c988 */ /* 0x0001e20008000a04 */
[----:B------:R-:W-:Y:S01]  /*10010*/  BAR.SYNC.DEFER_BLOCKING 0x0 ;  /* 0x0000000000007b1d */ /* 0x000fe20000010000 */
[----:B-1----:R-:W-:Y:S01]  /*10020*/  IMAD.IADD R98, R97, 0x1, R92 ;  /* 0x0000000161627824 */ /* 0x002fe200078e025c */
[----:B------:R-:W-:-:S04]  /*10030*/  I2FP.F32.S32 R90, R97 ;  /* 0x00000061005a7245 */ /* 0x000fc80000201400 */
[----:B------:R-:W-:Y:S01]  /*10040*/  I2FP.F32.S32 R100, R98 ;  /* 0x0000006200647245 */ /* 0x000fe20000201400 */
[----:B------:R-:W1:Y:S01]  /*10050*/  SHFL.DOWN PT, R87, R98, 0x1, 0x1f ;  /* 0x08201f0062577f89 */ /* 0x000e6200000e0000 */
[----:B0-----:R-:W-:Y:S02]  /*10060*/  I2FP.F32.U32 R28, R92 ;  /* 0x0000005c001c7245 */ /* 0x001fe40000201000 */
[----:B------:R-:W0:Y:S01]  /*10070*/  MUFU.RCP R101, R100 ;  /* 0x0000006400657308 */ /* 0x000e220000001000 */
[----:B------:R-:W2:Y:S01]  /*10080*/  @!P0 LDS.64 R30, [R96+UR4] ;  /* 0x00000004601e8984 */ /* 0x000ea20008000a00 */
[----:B------:R-:W-:Y:S02]  /*10090*/  ISETP.NE.AND P0, PT, R13, RZ, PT ;  /* 0x000000ff0d00720c */ /* 0x000fe40003f05270 */
[-C--:B-1----:R-:W-:Y:S02]  /*100a0*/  IADD3 R98, PT, PT, R98, R87.reuse, RZ ;  /* 0x0000005762627210 */ /* 0x082fe40007ffe0ff */
[----:B------:R-:W-:-:S02]  /*100b0*/  I2FP.F32.S32 R89, R87 ;  /* 0x0000005700597245 */ /* 0x000fc40000201400 */
[----:B------:R-:W-:-:S06]  /*100c0*/  I2FP.F32.S32 R98, R98 ;  /* 0x0000006200627245 */ /* 0x000fcc0000201400 */
[----:B------:R-:W1:Y:S01]  /*100d0*/  MUFU.RCP R98, R98 ;  /* 0x0000006200627308 */ /* 0x000e620000001000 */
[----:B--2---:R-:W2:Y:S04]  /*100e0*/  SHFL.DOWN PT, R99, R30, 0x2, 0x1f ;  /* 0x08401f001e637f89 */ /* 0x004ea800000e0000 */
        /* <DEDUP_REMOVED lines=13> */
[----:B------:R-:W-:Y:S02]  /*101c0*/  FMUL.FTZ R91, R28, R89 ;  /* 0x000000591c5b7220 */ /* 0x000fe40000410000 */
[----:B------:R-:W0:Y:S01]  /*101d0*/  LDC R28, c[0x0][0x448] ;  /* 0x00011200ff1c7b82 */ /* 0x000e220000000800 */
[----:B------:R-:W-:Y:S01]  /*101e0*/  FMUL.FTZ R87, R30, R30 ;  /* 0x0000001e1e577220 */ /* 0x000fe20000410000 */
[----:B------:R-:W-:-:S03]  /*101f0*/  FFMA.FTZ R91, R100, R29, R91 ;  /* 0x0000001d645b7223 */ /* 0x000fc6000001005b */
[----:B------:R-:W-:Y:S01]  /*10200*/  FMUL.FTZ R87, R100, R87 ;  /* 0x0000005764577220 */ /* 0x000fe20000410000 */
[----:B-1----:R-:W-:Y:S01]  /*10210*/  FMUL.FTZ R91, R98, R91 ;  /* 0x0000005b625b7220 */ /* 0x002fe20000410000 */
[----:B--2---:R-:W-:Y:S02]  /*10220*/  FADD.FTZ R31, R86, R31 ;  /* 0x0000001f561f7221 */ /* 0x004fe40000010000 */
[----:B------:R-:W-:Y:S02]  /*10230*/  FMUL.FTZ R89, R87, R89 ;  /* 0x0000005957597220 */ /* 0x000fe40000410000 */
[----:B------:R-:W1:Y:S02]  /*10240*/  SHFL.IDX PT, R87, R91, RZ, 0x1f ;  /* 0x00001fff5b577589 */ /* 0x000e6400000e0000 */
[----:B------:R-:W-:Y:S02]  /*10250*/  FFMA.FTZ R98, R98, R89, R31 ;  /* 0x0000005962627223 */ /* 0x000fe4000001001f */
[----:B------:R-:W2:Y:S03]  /*10260*/  @!P0 LDC.64 R30, c[0x0][0x3c0] ;  /* 0x0000f000ff1e8b82 */ /* 0x000ea60000000a00 */
[----:B------:R-:W0:Y:S01]  /*10270*/  SHFL.IDX PT, R29, R98, RZ, 0x1f ;  /* 0x00001fff621d7589 */ /* 0x000e2200000e0000 */
[C---:B-1----:R-:W-:Y:S01]  /*10280*/  FSEL R110, R87.reuse, RZ, !P1 ;  /* 0x000000ff576e7208 */ /* 0x042fe20004800000 */
[----:B------:R-:W-:-:S04]  /*10290*/  FMUL.FTZ R90, R87, R87 ;  /* 0x00000057575a7220 */ /* 0x000fc80000410000 */
[C---:B------:R-:W-:Y:S01]  /*102a0*/  FADD.FTZ R86, -R110.reuse, R48 ;  /* 0x000000306e567221 */ /* 0x040fe20000010100 */
[----:B------:R-:W-:Y:S01]  /*102b0*/  FADD.FTZ R89, -R110, R49 ;  /* 0x000000316e597221 */ /* 0x000fe20000010100 */
[----:B0-----:R-:W-:Y:S01]  /*102c0*/  FFMA.FTZ R48, R29, UR19, R28 ;  /* 0x000000131d307c23 */ /* 0x001fe2000801001c */
[----:B------:R-:W-:Y:S01]  /*102d0*/  FSEL R49, R90, RZ, P1 ;  /* 0x000000ff5a317208 */ /* 0x000fe20000800000 */
[----:B------:R-:W0:Y:S01]  /*102e0*/  @!P0 LDC.64 R28, c[0x0][0x3c8] ;  /* 0x0000f200ff1c8b82 */ /* 0x000e220000000a00 */
[C---:B------:R-:W-:Y:S01]  /*102f0*/  FADD.FTZ R116, -R110.reuse, R45 ;  /* 0x0000002d6e747221 */ /* 0x040fe20000010100 */
[----:B------:R-:W-:Y:S01]  /*10300*/  MOV R45, UR16 ;  /* 0x00000010002d7c02 */ /* 0x000fe20008000f00 */
[----:B------:R-:W-:Y:S01]  /*10310*/  FADD.FTZ R46, -R110, R46 ;  /* 0x0000002e6e2e7221 */ /* 0x000fe20000010100 */
[----:B------:R-:W-:Y:S01]  /*10320*/  FADD.FTZ R48, R48, R49 ;  /* 0x0000003130307221 */ /* 0x000fe20000010000 */
[C---:B------:R-:W-:Y:S01]  /*10330*/  FADD.FTZ R114, -R110.reuse, R44 ;  /* 0x0000002c6e727221 */ /* 0x040fe20000010100 */
[C---:B------:R-:W-:Y:S01]  /*10340*/  FADD.FTZ R98, -R110.reuse, R43 ;  /* 0x0000002b6e627221 */ /* 0x040fe20000010100 */
[----:B------:R-:W-:Y:S01]  /*10350*/  IMAD.U32 R43, RZ, RZ, UR16 ;  /* 0x00000010ff2b7e24 */ /* 0x000fe2000f8e00ff */
[----:B------:R-:W1:Y:S01]  /*10360*/  MUFU.RSQ R91, R48 ;  /* 0x00000030005b7308 */ /* 0x000e620000001400 */
[C---:B------:R-:W-:Y:S01]  /*10370*/  FADD.FTZ R90, -R110.reuse, R40 ;  /* 0x000000286e5a7221 */ /* 0x040fe20000010100 */
[C---:B------:R-:W-:Y:S01]  /*10380*/  FADD.FTZ R92, -R110.reuse, R41 ;  /* 0x000000296e5c7221 */ /* 0x040fe20000010100 */
[----:B------:R-:W-:Y:S01]  /*10390*/  FADD.FTZ R96, -R110, R42 ;  /* 0x0000002a6e607221 */ /* 0x000fe20000010100 */
[----:B------:R-:W3:Y:S01]  /*103a0*/  LDC.64 R40, c[0x0][0x428] ;  /* 0x00010a00ff287b82 */ /* 0x000ee20000000a00 */
[----:B--2---:R-:W-:-:S04]  /*103b0*/  @!P0 IMAD.WIDE R42, R43, 0x4, R30 ;  /* 0x000000042b2a8825 */ /* 0x004fc800078e021e */
        /* <DEDUP_REMOVED lines=18> */
[C---:B------:R-:W-:Y:S01]  /*104e0*/  FMUL.FTZ R34, R91.reuse, R51 ;  /* 0x000000335b227220 */ /* 0x040fe20000410000 */
[C---:B------:R-:W-:Y:S01]  /*104f0*/  FMUL.FTZ R100, R91.reuse, R100 ;  /* 0x000000645b647220 */ /* 0x040fe20000410000 */
[----:B------:R-:W-:Y:S01]  /*10500*/  FMUL.FTZ R37, R91, R104 ;  /* 0x000000685b257220 */ /* 0x000fe20000410000 */
[C---:B------:R-:W-:Y:S01]  /*10510*/  FADD.FTZ R36, -R110.reuse, R53 ;  /* 0x000000356e247221 */ /* 0x040fe20000010100 */
[----:B------:R-:W-:Y:S01]  /*10520*/  F2FP.BF16.F32.PACK_AB R30, R29, R30 ;  /* 0x0000001e1d1e723e */ /* 0x000fe200000010ff */
[----:B------:R-:W-:Y:S01]  /*10530*/  FMUL.FTZ R29, R91, R86 ;  /* 0x000000565b1d7220 */ /* 0x000fe20000410000 */
[C---:B------:R-:W-:Y:S01]  /*10540*/  FADD.FTZ R54, -R110.reuse, R54 ;  /* 0x000000366e367221 */ /* 0x040fe20000010100 */
[C---:B------:R-:W-:Y:S01]  /*10550*/  FADD.FTZ R38, -R110.reuse, R55 ;  /* 0x000000376e267221 */ /* 0x040fe20000010100 */
[----:B------:R-:W-:Y:S01]  /*10560*/  FADD.FTZ R32, -R110, R32 ;  /* 0x000000206e207221 */ /* 0x000fe20000010100 */
[----:B------:R-:W-:Y:S01]  /*10570*/  FFMA.FTZ R28, R29, R19, R0 ;  /* 0x000000131d1c7223 */ /* 0x000fe20000010000 */
[----:B------:R-:W-:Y:S01]  /*10580*/  FFMA.FTZ R29, R33, R17, R2 ;  /* 0x00000011211d7223 */ /* 0x000fe20000010002 */
[----:B------:R-:W-:Y:S01]  /*10590*/  FFMA.FTZ R34, R34, R56, R71 ;  /* 0x0000003822227223 */ /* 0x000fe20000010047 */
[----:B------:R-:W-:Y:S01]  /*105a0*/  FADD.FTZ R110, -R110, R35 ;  /* 0x000000236e6e7221 */ /* 0x000fe20000010100 */
[----:B------:R-:W-:Y:S01]  /*105b0*/  FFMA.FTZ R100, R100, R16, R11 ;  /* 0x0000001064647223 */ /* 0x000fe2000001000b */
[----:B------:R-:W-:Y:S01]  /*105c0*/  FFMA.FTZ R37, R37, R59, R68 ;  /* 0x0000003b25257223 */ /* 0x000fe20000010044 */
[C---:B------:R-:W-:Y:S01]  /*105d0*/  FMUL.FTZ R35, R91.reuse, R96 ;  /* 0x000000605b237220 */ /* 0x040fe20000410000 */
[C---:B------:R-:W-:Y:S01]  /*105e0*/  FMUL.FTZ R39, R91.reuse, R108 ;  /* 0x0000006c5b277220 */ /* 0x040fe20000410000 */
[----:B------:R-:W-:Y:S01]  /*105f0*/  F2FP.BF16.F32.PACK_AB R29, R34, R29 ;  /* 0x0000001d221d723e */ /* 0x000fe200000010ff */
[C---:B------:R-:W-:Y:S01]  /*10600*/  FMUL.FTZ R52, R91.reuse, R52 ;  /* 0x000000345b347220 */ /* 0x040fe20000410000 */
[C---:B------:R-:W-:Y:S01]  /*10610*/  FMUL.FTZ R118, R91.reuse, R118 ;  /* 0x000000765b767220 */ /* 0x040fe20000410000 */
[----:B------:R-:W-:Y:S01]  /*10620*/  FMUL.FTZ R89, R91, R89 ;  /* 0x000000595b597220 */ /* 0x000fe20000410000 */
[----:B------:R-:W-:Y:S01]  /*10630*/  FFMA.FTZ R33, R35, R23, R10 ;  /* 0x0000001723217223 */ /* 0x000fe2000001000a */
[----:B------:R-:W-:Y:S01]  /*10640*/  F2FP.BF16.F32.PACK_AB R34, R37, R100 ;  /* 0x000000642522723e */ /* 0x000fe200000010ff */
        /* <DEDUP_REMOVED lines=16> */
[----:B---3--:R-:W-:-:S04]  /*10750*/  IMAD.WIDE.U32 R46, R85, 0x10, R40 ;  /* 0x00000010552e7825 */ /* 0x008fc800078e0028 */
        /* <DEDUP_REMOVED lines=11> */
[--C-:B------:R-:W-:Y:S01]  /*10810*/  IMAD.WIDE.U32 R48, R93, 0x10, R40.reuse ;  /* 0x000000105d307825 */ /* 0x100fe200078e0028 */
[----:B------:R-:W-:Y:S01]  /*10820*/  F2FP.BF16.F32.PACK_AB R28, R89, R28 ;  /* 0x0000001c591c723e */ /* 0x000fe200000010ff */
[----:B------:R0:W-:Y:S01]  /*10830*/  @!P0 STG.E desc[UR8][R42.64], R87 ;  /* 0x000000572a008986 */ /* 0x0001e2000c101908 */
[----:B------:R-:W-:Y:S01]  /*10840*/  F2FP.BF16.F32.PACK_AB R35, R112, R35 ;  /* 0x000000237023723e */ /* 0x000fe200000010ff */
[----:B------:R-:W-:Y:S01]  /*10850*/  IMAD.WIDE.U32 R40, R95, 0x10, R40 ;  /* 0x000000105f287825 */ /* 0x000fe200078e0028 */
[----:B------:R-:W-:Y:S01]  /*10860*/  F2FP.BF16.F32.PACK_AB R33, R98, R33 ;  /* 0x000000216221723e */ /* 0x000fe200000010ff */
[----:B------:R0:W-:Y:S01]  /*10870*/  @!P0 STG.E desc[UR8][R44.64], R91 ;  /* 0x0000005b2c008986 */ /* 0x0001e2000c101908 */
[----:B------:R-:W-:Y:S01]  /*10880*/  F2FP.BF16.F32.PACK_AB R32, R37, R32 ;  /* 0x000000202520723e */ /* 0x000fe200000010ff */
[----:B------:R-:W-:Y:S01]  /*10890*/  UIADD3 UR16, UPT, UPT, UR16, UR14, URZ ;  /* 0x0000000e10107290 */ /* 0x000fe2000fffe0ff */
[----:B------:R-:W-:Y:S01]  /*108a0*/  F2FP.BF16.F32.PACK_AB R39, R85, R52 ;  /* 0x000000345527723e */ /* 0x000fe200000010ff */
[----:B------:R0:W-:Y:S01]  /*108b0*/  STG.E.128 desc[UR8][R46.64], R28 ;  /* 0x0000001c2e007986 */ /* 0x0001e2000c101d08 */
[----:B------:R-:W-:Y:S01]  /*108c0*/  F2FP.BF16.F32.PACK_AB R38, R55, R54 ;  /* 0x000000363726723e */ /* 0x000fe200000010ff */
[----:B------:R-:W-:Y:S01]  /*108d0*/  UISETP.GE.AND UP1, UPT, UR16, UR15, UPT ;  /* 0x0000000f1000728c */ /* 0x000fe2000bf26270 */
[----:B------:R-:W-:Y:S01]  /*108e0*/  F2FP.BF16.F32.PACK_AB R37, R53, R50 ;  /* 0x000000323525723e */ /* 0x000fe200000010ff */
[----:B------:R0:W-:Y:S01]  /*108f0*/  STG.E.128 desc[UR8][R48.64], R32 ;  /* 0x0000002030007986 */ /* 0x0001e2000c101d08 */
[----:B------:R-:W-:-:S05]  /*10900*/  F2FP.BF16.F32.PACK_AB R36, R51, R36 ;  /* 0x000000243324723e */ /* 0x000fca00000010ff */
[----:B------:R0:W-:Y:S01]  /*10910*/  STG.E.128 desc[UR8][R40.64], R36 ;  /* 0x0000002428007986 */ /* 0x0001e2000c101d08 */
[----:B------:R-:W-:Y:S05]  /*10920*/  BRA.U !UP1, `(.L_x_6706) ;  /* 0xffffff05090c7547 */ /* 0x000fea000b83ffff */
[----:B------:R-:W-:Y:S05]  /*10930*/  EXIT ;  /* 0x000000000000794d */ /* 0x000fea0003800000 */
.L_x_6707:
        /* <DEDUP_REMOVED lines=12> */
.L_x_20788:


//--------------------- .text._ZN10layer_norm13ln_fwd_kernelINS_13Kernel_traitsI13__nv_bfloat16S2_fS2_fjLj3072ELj1ELj1ELj4ELj16ENS_18Kernel_traits_baseILj3072ES2_S2_fS2_fjLj128EEEEELb1ELb0ELb1ELb0EEEvNS_9FwdParamsE --------------------------
	.section	.text._ZN10layer_norm13ln_fwd_kernelINS_13Kernel_traitsI13__nv_bfloat16S2_fS2_fjLj3072ELj1ELj1ELj4ELj16ENS_18Kernel_traits_baseILj3072ES2_S2_fS2_fjLj128EEEEELb1ELb0ELb1ELb0EEEvNS_9FwdParamsE,"ax",@progbits
	.align	128
        .global         _ZN10layer_norm13ln_fwd_kernelINS_13Kernel_traitsI13__nv_bfloat16S2_fS2_fjLj3072ELj1ELj1ELj4ELj16ENS_18Kernel_traits_baseILj3072ES2_S2_fS2_fjLj128EEEEELb1ELb0ELb1ELb0EEEvNS_9FwdParamsE
        .type           _ZN10layer_norm13ln_fwd_kernelINS_13Kernel_traitsI13__nv_bfloat16S2_fS2_fjLj3072ELj1ELj1ELj4ELj16ENS_18Kernel_traits_baseILj3072ES2_S2_fS2_fjLj128EEEEELb1ELb0ELb1ELb0EEEvNS_9FwdParamsE,@function
        .size           _ZN10layer_norm13ln_fwd_kernelINS_13Kernel_traitsI13__nv_bfloat16S2_fS2_fjLj3072ELj1ELj1ELj4ELj16ENS_18Kernel_traits_baseILj3072ES2_S2_fS2_fjLj128EEEEELb1ELb0ELb1ELb0EEEvNS_9FwdParamsE,(.L_x_20789 - _ZN10layer_norm13ln_fwd_kernelINS_13Kernel_traitsI13__nv_bfloat16S2_fS2_fjLj3072ELj1ELj1ELj4ELj16ENS_18Kernel_traits_baseILj3072ES2_S2_fS2_fjLj128EEEEELb1ELb0ELb1ELb0EEEvNS_9FwdParamsE)
        .other          _ZN10layer_norm13ln_fwd_kernelINS_13Kernel_traitsI13__nv_bfloat16S2_fS2_fjLj3072ELj1ELj1ELj4ELj16ENS_18Kernel_traits_baseILj3072ES2_S2_fS2_fjLj128EEEEELb1ELb0ELb1ELb0EEEvNS_9FwdParamsE,@"STO_CUDA_ENTRY STV_DEFAULT"
_ZN10layer_norm13ln_fwd_kernelINS_13Kernel_traitsI13__nv_bfloat16S2_fS2_fjLj3072ELj1ELj1ELj4ELj16ENS_18Kernel_traits_baseILj3072ES2_S2_fS2_fjLj128EEEEELb1ELb0ELb1ELb0EEEvNS_9FwdParamsE:
.text._ZN10layer_norm13ln_fwd_kernelINS_13Kernel_traitsI13__nv_bfloat16S2_fS2_fjLj3072ELj1ELj1ELj4ELj16ENS_18Kernel_traits_baseILj3072ES2_S2_fS2_fjLj128EEEEELb1ELb0ELb1ELb0EEEvNS_9FwdParamsE:
        /* <DEDUP_REMOVED lines=81> */
.L_x_6709:
        /* <DEDUP_REMOVED lines=22> */
.L_x_6710:
[----:B------:R-:W-:Y:S05]  /*0670*/  BSYNC.RECONVERGENT B0 ;  /* 0x0000000000007941 */ /* 0x000fea0003800200 */
.L_x_6708:
        /* <DEDUP_REMOVED lines=8> */
[----:B------:R-:W-:Y:S01]  /*0700*/  IMAD.HI.U32 R5, R96, -0x326172a9, RZ ;  /* 0xcd9e8d5760057827 */ /* 0x000fe200078e00ff */
[----:B------:R-:W-:Y:S01]  /*0710*/  LOP3.LUT R4, R4, UR15, RZ, 0x3c, !PT ;  /* 0x0000000f04047c12 */ /* 0x000fe2000f8e3cff */
[----:B------:R-:W0:Y:S01]  /*0720*/  LDCU UR35, c[0x0][0x404] ;  /* 0x00008080ff2377ac */ /* 0x000e220008000800 */
[----:B------:R-:W-:Y:S01]  /*0730*/  VIADDMNMX R2, R11, -R2, RZ, !PT ;  /* 0x800000020b027246 */ /* 0x000fe200078001ff */
[----:B------:R-:W-:Y:S01]  /*0740*/  IMAD R7, R96, -0x326172a9, RZ ;  /* 0xcd9e8d5760077824 */ /* 0x000fe200078e02ff */
[----:B------:R-:W-:Y:S01]  /*0750*/  LOP3.LUT R5, R94, UR14, R5, 0x96, !PT ;  /* 0x0000000e5e057c12 */ /* 0x000fe2000f8e9605 */
        /* <DEDUP_REMOVED lines=18> */
[----:B------:R-:W-:Y:S01]  /*0880*/  IMAD.HI.U32 R4, R8, -0x326172a9, RZ ;  /* 0xcd9e8d5708047827 */ /* 0x000fe200078e00ff */
[----:B------:R-:W-:Y:S01]  /*0890*/  PRMT R83, R31, 0x7632, R83 ;  /* 0x000076321f537816 */ /* 0x000fe20000000053 */
        /* <DEDUP_REMOVED lines=43> */
[----:B------:R-:W-:Y:S01]  /*0b50*/  IMAD R7, R7, -0x326172a9, RZ ;  /* 0xcd9e8d5707077824 */ /* 0x000fe200078e02ff */
[----:B------:R-:W-:Y:S01]  /*0b60*/  LOP3.LUT R3, R3, 0xffffff00, RZ, 0xc0, !PT ;  /* 0xffffff0003037812 */ /* 0x000fe200078ec0ff */
[----:B------:R-:W-:-:S04]  /*0b70*/  IMAD.HI.U32 R6, R5, -0x326172a9, RZ ;  /* 0xcd9e8d5705067827 */ /* 0x000fc800078e00ff */
[----:B------:R-:W-:Y:S01]  /*0b80*/  IMAD.HI.U32 R8, R4, -0x2daee0ad, RZ ;  /* 0xd2511f5304087827 */ /* 0x000fe200078e00ff */
[----:B------:R-:W-:-:S03]  /*0b90*/  LOP3.LUT R6, R7, UR30, R6, 0x96, !PT ;  /* 0x0000001e07067c12 */ /* 0x000fc6000f8e9606 */
[----:B------:R-:W-:Y:S01]  /*0ba0*/  IMAD R2, R2, 0x8, R3 ;  /* 0x0000000802027824 */ /* 0x000fe200078e0203 */
[----:B------:R-:W-:Y:S01]  /*0bb0*/  LOP3.LUT R8, R9, UR31, R8, 0x96, !PT ;  /* 0x0000001f09087c12 */ /* 0x000fe2000f8e9608 */
[----:B------:R-:W-:Y:S02]  /*0bc0*/  IMAD R7, R4, -0x2daee0ad, RZ ;  /* 0xd2511f5304077824 */ /* 0x000fe400078e02ff */
[----:B------:R-:W-:Y:S01]  /*0bd0*/  IMAD.HI.U32 R4, R6, -0x2daee0ad, RZ ;  /* 0xd2511f5306047827 */ /* 0x000fe200078e00ff */
[----:B------:R-:W-:-:S03]  /*0be0*/  I2FP.F32.U32 R2, R2 ;  /* 0x0000000200027245 */ /* 0x000fc60000201000 */
[--C-:B------:R-:W-:Y:S01]  /*0bf0*/  IMAD R12, R12, -0x20, R11.reuse ;  /* 0xffffffe00c0c7824 */ /* 0x100fe200078e020b */
[----:B------:R0:W0:Y:S01]  /*0c00*/  MUFU.RCP R19, R2 ;  /* 0x0000000200137308 */ /* 0x0000220000001000 */
[----:B------:R-:W-:Y:S01]  /*0c10*/  IMAD R10, R5, -0x326172a9, RZ ;  /* 0xcd9e8d57050a7824 */ /* 0x000fe200078e02ff */
[----:B------:R-:W-:Y:S01]  /*0c20*/  LOP3.LUT R4, R7, UR33, R4, 0x96, !PT ;  /* 0x0000002107047c12 */ /* 0x000fe2000f8e9604 */
[----:B------:R-:W-:Y:S01]  /*0c30*/  IMAD.HI.U32 R5, R8, -0x326172a9, RZ ;  /* 0xcd9e8d5708057827 */ /* 0x000fe200078e00ff */
[----:B------:R-:W-:Y:S02]  /*0c40*/  VIMNMX R12, PT, PT, RZ, R12, !PT ;  /* 0x0000000cff0c7248 */ /* 0x000fe40007fe0100 */
[----:B------:R-:W-:Y:S01]  /*0c50*/  PRMT R11, R20, 0x7632, R11 ;  /* 0x00007632140b7816 */ /* 0x000fe2000000000b */
[----:B------:R-:W-:Y:S01]  /*0c60*/  IMAD R7, R8, -0x326172a9, RZ ;  /* 0xcd9e8d5708077824 */ /* 0x000fe200078e02ff */
[----:B------:R-:W-:Y:S01]  /*0c70*/  LOP3.LUT R5, R10, UR32, R5, 0x96, !PT ;  /* 0x000000200a057c12 */ /* 0x000fe2000f8e9605 */
[----:B------:R-:W-:Y:S01]  /*0c80*/  IMAD.HI.U32 R88, R4, -0x326172a9, RZ ;  /* 0xcd9e8d5704587827 */ /* 0x000fe200078e00ff */
[----:B------:R-:W-:-:S03]  /*0c90*/  VIMNMX R12, PT, PT, R12, 0x20, PT ;  /* 0x000000200c0c7848 */ /* 0x000fc60003fe0100 */
[----:B------:R-:W-:Y:S01]  /*0ca0*/  IMAD R6, R6, -0x2daee0ad, RZ ;  /* 0xd2511f5306067824 */ /* 0x000fe200078e02ff */
[----:B------:R-:W-:Y:S01]  /*0cb0*/  LEA R90, R12, R3, 0x3 ;  /* 0x000000030c5a7211 */ /* 0x000fe200078e18ff */
[----:B------:R-:W-:Y:S01]  /*0cc0*/  IMAD.HI.U32 R89, R5, -0x2daee0ad, RZ ;  /* 0xd2511f5305597827 */ /* 0x000fe200078e00ff */
[----:B------:R-:W-:-:S03]  /*0cd0*/  LOP3.LUT R88, R7, UR34, R88, 0x96, !PT ;  /* 0x0000002207587c12 */ /* 0x000fc6000f8e9658 */
[----:B------:R-:W-:Y:S01]  /*0ce0*/  IMAD.MOV.U32 R9, RZ, RZ, RZ ;  /* 0x000000ffff097224 */ /* 0x000fe200078e00ff */
[----:B------:R-:W-:Y:S01]  /*0cf0*/  LOP3.LUT R89, R6, UR10, R89, 0x96, !PT ;  /* 0x0000000a06597c12 */ /* 0x000fe2000f8e9659 */
[----:B------:R-:W-:Y:S01]  /*0d00*/  IMAD R12, R5, -0x2daee0ad, RZ ;  /* 0xd2511f53050c7824 */ /* 0x000fe200078e02ff */
[----:B------:R-:W0:Y:S01]  /*0d10*/  LDCU.128 UR8, c[0x0][0x3f0] ;  /* 0x00007e00ff0877ac */ /* 0x000e220008000c00 */
[----:B-1234-:R-:W-:-:S07]  /*0d20*/  IMAD R10, R4, -0x326172a9, RZ ;  /* 0xcd9e8d57040a7824 */ /* 0x01efce00078e02ff */
.L_x_7020:
[----:B0-----:R-:W-:-:S06]  /*0d30*/  UIMAD.WIDE UR4, UR23, 0x4, UR8 ;  /* 0x00000004170478a5 */ /* 0x001fcc000f8e0208 */
[----:B-12---:R-:W-:Y:S01]  /*0d40*/  IMAD.U32 R74, RZ, RZ, UR4 ;  /* 0x00000004ff4a7e24 */ /* 0x006fe2000f8e00ff */
        /* <DEDUP_REMOVED lines=32> */
.L_x_6713:
[----:B------:R-:W-:Y:S05]  /*0f50*/  BRA.U !UP0, `(.L_x_6714) ;  /* 0x0000002d08c07547 */ /* 0x000fea000b800000 */
[----:B------:R-:W0:Y:S02]  /*0f60*/  LDC.64 R72, c[0x0][0x3a0] ;  /* 0x0000e800ff487b82 */ /* 0x000e240000000a00 */
[----:B0-----:R-:W-:-:S05]  /*0f70*/  IMAD.WIDE.U32 R72, R100, 0x20, R72 ;  /* 0x0000002064487825 */ /* 0x001fca00078e0048 */
[----:B------:R0:W5:Y:S04]  /*0f80*/  LDG.E.128 R48, desc[UR12][R72.64] ;  /* 0x0000000c48307981 */ /* 0x000168000c1e1d00 */
[----:B------:R0:W5:Y:S01]  /*0f90*/  LDG.E.128 R52, desc[UR12][R72.64+0x10] ;  /* 0x0000100c48347981 */ /* 0x000162000c1e1d00 */
[----:B------:R-:W-:-:S13]  /*0fa0*/  ISETP.LT.AND P1, PT, RZ, UR39, PT ;  /* 0x00000027ff007c0c */ /* 0x000fda000bf21270 */
[----:B------:R-:W-:Y:S01]  /*0fb0*/  @!P1 MOV R74, R87 ;  /* 0x00000057004a9202 */ /* 0x000fe20000000f00 */
[----:B------:R-:W-:Y:S01]  /*0fc0*/  @!P1 IMAD.MOV.U32 R102, RZ, RZ, R12 ;  /* 0x000000ffff669224 */ /* 0x000fe200078e000c */
[----:B0-----:R-:W-:Y:S06]  /*0fd0*/  @!P1 BRA `(.L_x_6715) ;  /* 0x0000000400649947 */ /* 0x001fec0003800000 */
        /* <DEDUP_REMOVED lines=16> */
.L_x_6718:
        /* <DEDUP_REMOVED lines=13> */
.L_x_6720:
[----:B------:R-:W-:Y:S05]  /*11b0*/  BSYNC.RECONVERGENT B2 ;  /* 0x0000000000027941 */ /* 0x000fea0003800200 */
.L_x_6719:
[----:B------:R-:W-:Y:S01]  /*11c0*/  IMAD.WIDE.U32 R72, R96, -0x326172a9, RZ ;  /* 0xcd9e8d5760487825 */ /* 0x000fe200078e00ff */
[----:B------:R-:W-:Y:S01]  /*11d0*/  LOP3.LUT R74, R9, UR15, R89, 0x96, !PT ;  /* 0x0000000f094a7c12 */ /* 0x000fe2000f8e9659 */
[----:B------:R-:W-:Y:S02]  /*11e0*/  UIADD3 UR5, UPT, UPT, UR14, -0x61c88647, URZ ;  /* 0x9e3779b90e057890 */ /* 0x000fe4000fffe0ff */
[----:B------:R-:W-:Y:S01]  /*11f0*/  IMAD.MOV.U32 R8, RZ, RZ, R12 ;  /* 0x000000ffff087224 */ /* 0x000fe200078e000c */
        /* <DEDUP_REMOVED lines=44> */
.L_x_6717:
[----:B------:R-:W-:Y:S05]  /*14c0*/  BSYNC.RECONVERGENT B1 ;  /* 0x0000000000017941 */ /* 0x000fea0003800200 */
.L_x_6716:
        /* <DEDUP_REMOVED lines=9> */
[----:B------:R-:W-:-:S07]  /*1560*/  FADD.FTZ R48, R48, R73 ;  /* 0x0000004930307221 */ /* 0x000fce0000010000 */
.L_x_6715:
[----:B------:R-:W-:Y:S01]  /*1570*/  @!P1 IMAD.MOV.U32 R72, RZ, RZ, R74 ;  /* 0x000000ffff489224 */ /* 0x000fe200078e004a */
        /* <DEDUP_REMOVED lines=18> */
.L_x_6724:
        /* <DEDUP_REMOVED lines=13> */
.L_x_6726:
[----:B------:R-:W-:Y:S05]  /*1770*/  BSYNC.RECONVERGENT B2 ;  /* 0x0000000000027941 */ /* 0x000fea0003800200 */
.L_x_6725:
        /* <DEDUP_REMOVED lines=49> */
.L_x_6723:
[----:B------:R-:W-:Y:S05]  /*1a90*/  BSYNC.RECONVERGENT B1 ;  /* 0x0000000000017941 */ /* 0x000fea0003800200 */
.L_x_6722:
        /* <DEDUP_REMOVED lines=10> */
[----:B------:R-:W-:-:S07]  /*1b40*/  FADD.FTZ R49, R49, R12 ;  /* 0x0000000c31317221 */ /* 0x000fce0000010000 */
.L_x_6721:
        /* <DEDUP_REMOVED lines=19> */
.L_x_6730:
        /* <DEDUP_REMOVED lines=13> */
.L_x_6732:
[----:B------:R-:W-:Y:S05]  /*1d50*/  BSYNC.RECONVERGENT B2 ;  /* 0x0000000000027941 */ /* 0x000fea0003800200 */
.L_x_6731:
        /* <DEDUP_REMOVED lines=49> */
.L_x_6729:
[----:B------:R-:W-:Y:S05]  /*2070*/  BSYNC.RECONVERGENT B1 ;  /* 0x0000000000017941 */ /* 0x000fea0003800200 */
.L_x_6728:
        /* <DEDUP_REMOVED lines=10> */
.L_x_6727:
        /* <DEDUP_REMOVED lines=19> */
.L_x_6736:
        /* <DEDUP_REMOVED lines=13> */
.L_x_6738:
[----:B------:R-:W-:Y:S05]  /*2320*/  BSYNC.RECONVERGENT B2 ;  /* 0x0000000000027941 */ /* 0x000fea0003800200 */
.L_x_6737:
        /* <DEDUP_REMOVED lines=49> */
.L_x_6735:
[----:B------:R-:W-:Y:S05]  /*2640*/  BSYNC.RECONVERGENT B1 ;  /* 0x0000000000017941 */ /* 0x000fea0003800200 */
.L_x_6734:
        /* <DEDUP_REMOVED lines=11> */
.L_x_6733:
        /* <DEDUP_REMOVED lines=19> */
.L_x_6742:
        /* <DEDUP_REMOVED lines=13> */
.L_x_6744:
[----:B------:R-:W-:Y:S05]  /*2900*/  BSYNC.RECONVERGENT B2 ;  /* 0x0000000000027941 */ /* 0x000fea0003800200 */
.L_x_6743:
        /* <DEDUP_REMOVED lines=49> */
.L_x_6741:
[----:B------:R-:W-:Y:S05]  /*2c20*/  BSYNC.RECONVERGENT B1 ;  /* 0x0000000000017941 */ /* 0x000fea0003800200 */
.L_x_6740:
        /* <DEDUP_REMOVED lines=10> */
.L_x_6739:
        /* <DEDUP_REMOVED lines=19> */
.L_x_6748:
        /* <DEDUP_REMOVED lines=13> */
.L_x_6750:
[----:B------:R-:W-:Y:S05]  /*2ed0*/  BSYNC.RECONVERGENT B2 ;  /* 0x0000000000027941 */ /* 0x000fea0003800200 */
.L_x_6749:
        /* <DEDUP_REMOVED lines=49> */
.L_x_6747:
[----:B------:R-:W-:Y:S05]  /*31f0*/  BSYNC.RECONVERGENT B1 ;  /* 0x0000000000017941 */ /* 0x000fea0003800200 */
.L_x_6746:
        /* <DEDUP_REMOVED lines=11> */
.L_x_6745:
        /* <DEDUP_REMOVED lines=19> */
.L_x_6754:
        /* <DEDUP_REMOVED lines=13> */
.L_x_6756:
[----:B------:R-:W-:Y:S05]  /*34b0*/  BSYNC.RECONVERGENT B2 ;  /* 0x0000000000027941 */ /* 0x000fea0003800200 */
.L_x_6755:
        /* <DEDUP_REMOVED lines=49> */
.L_x_6753:
[----:B------:R-:W-:Y:S05]  /*37d0*/  BSYNC.RECONVERGENT B1 ;  /* 0x0000000000017941 */ /* 0x000fea0003800200 */
.L_x_6752:
        /* <DEDUP_REMOVED lines=10> */
.L_x_6751:
        /* <DEDUP_REMOVED lines=19> */
.L_x_6760:
        /* <DEDUP_REMOVED lines=13> */
.L_x_6762:
[----:B------:R-:W-:Y:S05]  /*3a80*/  BSYNC.RECONVERGENT B2 ;  /* 0x0000000000027941 */ /* 0x000fea0003800200 */
.L_x_6761:
[----:B------:R-:W-:Y:S01]  /*3a90*/  IMAD.WIDE.U32 R72, R96, -0x326172a9, RZ ;  /* 0xcd9e8d5760487825 */ /* 0x000fe200078e00ff */
[----:B------:R-:W-:Y:S01]  /*3aa0*/  LOP3.LUT R74, R9, UR15, R89, 0x96, !PT ;  /* 0x0000000f094a7c12 */ /* 0x000fe2000f8e9659 */
[----:B------:R-:W-:Y:S01]  /*3ab0*/  UIADD3 UR5, UPT, UPT, UR14, -0x61c88647, URZ ;  /* 0x9e3779b90e057890 */ /* 0x000fe2000fffe0ff */
[----:B------:R-:W-:Y:S01]  /*3ac0*/  MOV R0, R12 ;  /* 0x0000000c00007202 */ /* 0x000fe20000000f00 */
[----:B------:R-:W-:Y:S01]  /*3ad0*/  IMAD.MOV.U32 R87, RZ, RZ, RZ ;  /* 0x000000ffff577224 */ /* 0x000fe200078e00ff */
        /* <DEDUP_REMOVED lines=43> */
.L_x_6759:
[----:B------:R-:W-:Y:S05]  /*3d90*/  BSYNC.RECONVERGENT B1 ;  /* 0x0000000000017941 */ /* 0x000fea0003800200 */
.L_x_6758:
        /* <DEDUP_REMOVED lines=10> */
[----:B------:R-:W-:Y:S01]  /*3e40*/  FADD.FTZ R55, R55, R12 ;  /* 0x0000000c37377221 */ /* 0x000fe20000010000 */
[----:B------:R-:W-:Y:S06]  /*3e50*/  BRA `(.L_x_6757) ;  /* 0x0000002c00107947 */ /* 0x000fec0003800000 */
.L_x_6714:
[----:B------:R-:W-:Y:S01]  /*3e60*/  IMAD.U32 R105, RZ, RZ, UR14 ;  /* 0x0000000eff697e24 */ /* 0x000fe2000f8e00ff */
[----:B------:R-:W-:Y:S01]  /*3e70*/  MOV R50, R87 ;  /* 0x0000005700327202 */ /* 0x000fe20000000f00 */
[----:B------:R-:W-:Y:S02]  /*3e80*/  IMAD.U32 R103, RZ, RZ, UR15 ;  /* 0x0000000fff677e24 */ /* 0x000fe4000f8e00ff */
[----:B------:R-:W-:Y:S01]  /*3e90*/  IMAD.MOV.U32 R102, RZ, RZ, R12 ;  /* 0x000000ffff667224 */ /* 0x000fe200078e000c */
[----:B------:R-:W-:Y:S01]  /*3ea0*/  IADD3 R105, PT, PT, R105, -0x61c88647, RZ ;  /* 0x9e3779b969697810 */ /* 0x000fe20007ffe0ff */
[----:B------:R-:W-:Y:S02]  /*3eb0*/  IMAD.MOV.U32 R48, RZ, RZ, RZ ;  /* 0x000000ffff307224 */ /* 0x000fe400078e00ff */
        /* <DEDUP_REMOVED lines=18> */
.L_x_6766:
        /* <DEDUP_REMOVED lines=13> */
.L_x_6768:
[----:B------:R-:W-:Y:S05]  /*40b0*/  BSYNC.RECONVERGENT B2 ;  /* 0x0000000000027941 */ /* 0x000fea0003800200 */
.L_x_6767:
[----:B------:R-:W-:Y:S01]  /*40c0*/  IMAD.WIDE.U32 R50, R96, -0x326172a9, RZ ;  /* 0xcd9e8d5760327825 */ /* 0x000fe200078e00ff */
[----:B------:R-:W-:Y:S01]  /*40d0*/  LOP3.LUT R48, R9, UR15, R55, 0x96, !PT ;  /* 0x0000000f09307c12 */ /* 0x000fe2000f8e9637 */
[----:B------:R-:W-:Y:S02]  /*40e0*/  UIADD3 UR5, UPT, UPT, UR14, 0x78dde6e4, URZ ;  /* 0x78dde6e40e057890 */ /* 0x000fe4000fffe0ff */
[----:B------:R-:W-:Y:S01]  /*40f0*/  IMAD.MOV.U32 R8, RZ, RZ, R12 ;  /* 0x000000ffff087224 */ /* 0x000fe200078e000c */
[----:B------:R-:W-:Y:S01]  /*4100*/  LOP3.LUT R52, R94, UR14, R51, 0x96, !PT ;  /* 0x0000000e5e347c12 */ /* 0x000fe2000f8e9633 */
[----:B------:R-:W-:-:S04]  /*4110*/  IMAD.WIDE.U32 R48, R48, -0x326172a9, RZ ;  /* 0xcd9e8d5730307825 */ /* 0x000fc800078e00ff */
[----:B------:R-:W-:Y:S01]  /*4120*/  IMAD.WIDE.U32 R52, R52, -0x2daee0ad, RZ ;  /* 0xd2511f5334347825 */ /* 0x000fe200078e00ff */
[----:B------:R-:W-:-:S04]  /*4130*/  LOP3.LUT R55, R105, R50, R49, 0x96, !PT ;  /* 0x0000003269377212 */ /* 0x000fc800078e9631 */
        /* <DEDUP_REMOVED lines=8> */
[----:B------:R-:W-:Y:S01]  /*41c0*/  LOP3.LUT R50, R103, R54, R49, 0x96, !PT ;  /* 0x0000003667327212 */ /* 0x000fe200078e9631 */
        /* <DEDUP_REMOVED lines=30> */
.L_x_6765:
[----:B------:R-:W-:Y:S05]  /*43b0*/  BSYNC.RECONVERGENT B1 ;  /* 0x0000000000017941 */ /* 0x000fea0003800200 */
.L_x_6764:
        /* <DEDUP_REMOVED lines=9> */
.L_x_6763:
[----:B------:R-:W-:Y:S01]  /*4450*/  MOV R12, R50 ;  /* 0x00000032000c7202 */ /* 0x000fe20000000f00 */
[----:B------:R-:W-:Y:S01]  /*4460*/  IMAD.MOV.U32 R49, RZ, RZ, RZ ;  /* 0x000000ffff317224 */ /* 0x000fe200078e00ff */
        /* <DEDUP_REMOVED lines=14> */
.L_x_6772:
        /* <DEDUP_REMOVED lines=13> */
.L_x_6774:
[----:B------:R-:W-:Y:S05]  /*4620*/  BSYNC.RECONVERGENT B2 ;  /* 0x0000000000027941 */ /* 0x000fea0003800200 */
.L_x_6773:
[----:B------:R-:W-:Y:S01]  /*4630*/  IMAD.WIDE.U32 R52, R96, -0x326172a9, RZ ;  /* 0xcd9e8d5760347825 */ /* 0x000fe200078e00ff */
[----:B------:R-:W-:Y:S01]  /*4640*/  LOP3.LUT R50, R9, UR15, R73, 0x96, !PT ;  /* 0x0000000f09327c12 */ /* 0x000fe2000f8e9649 */
[----:B------:R-:W-:Y:S02]  /*4650*/  UIADD3 UR5, UPT, UPT, UR14, 0x78dde6e4, URZ ;  /* 0x78dde6e40e057890 */ /* 0x000fe4000fffe0ff */
[----:B------:R-:W-:Y:S02]  /*4660*/  HFMA2 R12, -RZ, RZ, 0, 0 ;  /* 0x00000000ff0c7431 */ /* 0x000fe400000001ff */
        /* <DEDUP_REMOVED lines=43> */
.L_x_6771:
[----:B------:R-:W-:Y:S05]  /*4920*/  BSYNC.RECONVERGENT B1 ;  /* 0x0000000000017941 */ /* 0x000fea0003800200 */
.L_x_6770:
        /* <DEDUP_REMOVED lines=10> */
.L_x_6769:
        /* <DEDUP_REMOVED lines=16> */
.L_x_6778:
        /* <DEDUP_REMOVED lines=13> */
.L_x_6780:
[----:B------:R-:W-:Y:S05]  /*4ba0*/  BSYNC.RECONVERGENT B2 ;  /* 0x0000000000027941 */ /* 0x000fea0003800200 */
.L_x_6779:
        /* <DEDUP_REMOVED lines=47> */
.L_x_6777:
[----:B------:R-:W-:Y:S05]  /*4ea0*/  BSYNC.RECONVERGENT B1 ;  /* 0x0000000000017941 */ /* 0x000fea0003800200 */
.L_x_6776:
        /* <DEDUP_REMOVED lines=9> */
.L_x_6775:
        /* <DEDUP_REMOVED lines=16> */
.L_x_6784:
        /* <DEDUP_REMOVED lines=13> */
.L_x_6786:
[----:B------:R-:W-:Y:S05]  /*5110*/  BSYNC.RECONVERGENT B2 ;  /* 0x0000000000027941 */ /* 0x000fea0003800200 */
.L_x_6785:
        /* <DEDUP_REMOVED lines=47> */
.L_x_6783:
[----:B------:R-:W-:Y:S05]  /*5410*/  BSYNC.RECONVERGENT B1 ;  /* 0x0000000000017941 */ /* 0x000fea0003800200 */
.L_x_6782:
        /* <DEDUP_REMOVED lines=10> */
.L_x_6781:
        /* <DEDUP_REMOVED lines=16> */
.L_x_6790:
        /* <DEDUP_REMOVED lines=13> */
.L_x_6792:
[----:B------:R-:W-:Y:S05]  /*5690*/  BSYNC.RECONVERGENT B2 ;  /* 0x0000000000027941 */ /* 0x000fea0003800200 */
.L_x_6791:
        /* <DEDUP_REMOVED lines=47> */
.L_x_6789:
[----:B------:R-:W-:Y:S05]  /*5990*/  BSYNC.RECONVERGENT B1 ;  /* 0x0000000000017941 */ /* 0x000fea0003800200 */
.L_x_6788:
        /* <DEDUP_REMOVED lines=9> */
.L_x_6787:
        /* <DEDUP_REMOVED lines=16> */
.L_x_6796:
        /* <DEDUP_REMOVED lines=13> */
.L_x_6798:
[----:B------:R-:W-:Y:S05]  /*5c00*/  BSYNC.RECONVERGENT B2 ;  /* 0x0000000000027941 */ /* 0x000fea0003800200 */
.L_x_6797:
        /* <DEDUP_REMOVED lines=47> */
.L_x_6795:
[----:B------:R-:W-:Y:S05]  /*5f00*/  BSYNC.RECONVERGENT B1 ;  /* 0x0000000000017941 */ /* 0x000fea0003800200 */
.L_x_6794:
        /* <DEDUP_REMOVED lines=10> */
.L_x_6793:
        /* <DEDUP_REMOVED lines=16> */
.L_x_6802:
        /* <DEDUP_REMOVED lines=13> */
.L_x_6804:
[----:B------:R-:W-:Y:S05]  /*6180*/  BSYNC.RECONVERGENT B2 ;  /* 0x0000000000027941 */ /* 0x000fea0003800200 */
.L_x_6803:
        /* <DEDUP_REMOVED lines=47> */
.L_x_6801:
[----:B------:R-:W-:Y:S05]  /*6480*/  BSYNC.RECONVERGENT B1 ;  /* 0x0000000000017941 */ /* 0x000fea0003800200 */
.L_x_6800:
        /* <DEDUP_REMOVED lines=9> */
.L_x_6799:
        /* <DEDUP_REMOVED lines=16> */
.L_x_6807:
        /* <DEDUP_REMOVED lines=13> */
.L_x_6809:
[----:B------:R-:W-:Y:S05]  /*66f0*/  BSYNC.RECONVERGENT B2 ;  /* 0x0000000000027941 */ /* 0x000fea0003800200 */
.L_x_6808:
        /* <DEDUP_REMOVED lines=47> */
.L_x_6806:
[----:B------:R-:W-:Y:S05]  /*69f0*/  BSYNC.RECONVERGENT B1 ;  /* 0x0000000000017941 */ /* 0x000fea0003800200 */
.L_x_6805:
        /* <DEDUP_REMOVED lines=10> */
.L_x_6757:
[----:B------:R-:W0:Y:S01]  /*6aa0*/  LDC.64 R72, c[0x0][0x3a8] ;  /* 0x0000ea00ff487b82 */ /* 0x000e220000000a00 */
[----:B------:R-:W-:Y:S01]  /*6ab0*/  MOV R12, R102 ;  /* 0x00000066000c7202 */ /* 0x000fe20000000f00 */
[----:B0-----:R-:W-:-:S05]  /*6ac0*/  IMAD.WIDE.U32 R72, R100, 0x20, R72 ;  /* 0x0000002064487825 */ /* 0x001fca00078e0048 */
[----:B-----5:R0:W-:Y:S04]  /*6ad0*/  STG.E.128 desc[UR12][R72.64], R48 ;  /* 0x0000003048007986 */ /* 0x0201e8000c101d0c */
[----:B------:R0:W-:Y:S01]  /*6ae0*/  STG.E.128 desc[UR12][R72.64+0x10], R52 ;  /* 0x0000103448007986 */ /* 0x0001e2000c101d0c */
[----:B------:R-:W-:Y:S05]  /*6af0*/  BRA.U !UP2, `(.L_x_6810) ;  /* 0x000000010a507547 */ /* 0x000fea000b800000 */
[----:B------:R-:W-:Y:S01]  /*6b00*/  IMAD.U32 R75, R2, 0x10000, RZ ;  /* 0x00010000024b7824 */ /* 0x000fe200078e00ff */
[----:B0-----:R-:W0:Y:S01]  /*6b10*/  LDC.64 R72, c[0x0][0x3b0] ;  /* 0x0000ec00ff487b82 */ /* 0x001e220000000a00 */
        /* <DEDUP_REMOVED lines=18> */
.L_x_6810:
[----:B------:R-:W-:Y:S01]  /*6c40*/  VIADD R100, R100, 0x80 ;  /* 0x0000008064647836 */ /* 0x000fe20000000000 */
[----:B------:R-:W-:-:S07]  /*6c50*/  IADD3 R101, PT, PT, R101, 0x80, RZ ;  /* 0x0000008065657810 */ /* 0x000fce0007ffe0ff */
.L_x_6712:
[----:B------:R-:W-:Y:S05]  /*6c60*/  BSYNC.RECONVERGENT B0 ;  /* 0x0000000000007941 */ /* 0x000fea0003800200 */
.L_x_6711:
        /* <DEDUP_REMOVED lines=9> */
.L_x_6813:
[----:B------:R-:W-:Y:S05]  /*6d00*/  BRA.U !UP0, `(.L_x_6814) ;  /* 0x0000002d08c07547 */ /* 0x000fea000b800000 */
[----:B01----:R-:W0:Y:S02]  /*6d10*/  LDC.64 R72, c[0x0][0x3a0] ;  /* 0x0000e800ff487b82 */ /* 0x003e240000000a00 */
[----:B0-----:R-:W-:-:S05]  /*6d20*/  IMAD.WIDE.U32 R72, R100, 0x20, R72 ;  /* 0x0000002064487825 */ /* 0x001fca00078e0048 */
[----:B------:R0:W5:Y:S04]  /*6d30*/  LDG.E.128 R56, desc[UR12][R72.64] ;  /* 0x0000000c48387981 */ /* 0x000168000c1e1d00 */
[----:B------:R0:W5:Y:S01]  /*6d40*/  LDG.E.128 R60, desc[UR12][R72.64+0x10] ;  /* 0x0000100c483c7981 */ /* 0x000162000c1e1d00 */
[----:B------:R-:W-:-:S13]  /*6d50*/  ISETP.LT.AND P2, PT, RZ, UR39, PT ;  /* 0x00000027ff007c0c */ /* 0x000fda000bf41270 */
[----:B------:R-:W-:Y:S02]  /*6d60*/  @!P2 IMAD.MOV.U32 R74, RZ, RZ, R87 ;  /* 0x000000ffff4aa224 */ /* 0x000fe400078e0057 */
[----:B------:R-:W-:Y:S01]  /*6d70*/  @!P2 IMAD.MOV.U32 R102, RZ, RZ, R12 ;  /* 0x000000ffff66a224 */ /* 0x000fe200078e000c */
[----:B0-----:R-:W-:Y:S06]  /*6d80*/  @!P2 BRA `(.L_x_6815) ;  /* 0x000000040064a947 */ /* 0x001fec0003800000 */
        /* <DEDUP_REMOVED lines=16> */
.L_x_6818:
        /* <DEDUP_REMOVED lines=13> */
.L_x_6820:
[----:B------:R-:W-:Y:S05]  /*6f60*/  BSYNC.RECONVERGENT B2 ;  /* 0x0000000000027941 */ /* 0x000fea0003800200 */
.L_x_6819:
        /* <DEDUP_REMOVED lines=48> */
.L_x_6817:
[----:B------:R-:W-:Y:S05]  /*7270*/  BSYNC.RECONVERGENT B1 ;  /* 0x0000000000017941 */ /* 0x000fea0003800200 */
.L_x_6816:
        /* <DEDUP_REMOVED lines=10> */
.L_x_6815:
        /* <DEDUP_REMOVED lines=19> */
.L_x_6824:
        /* <DEDUP_REMOVED lines=13> */
.L_x_6826:
[----:B------:R-:W-:Y:S05]  /*7520*/  BSYNC.RECONVERGENT B2 ;  /* 0x0000000000027941 */ /* 0x000fea0003800200 */
.L_x_6825:
        /* <DEDUP_REMOVED lines=49> */
.L_x_6823:
[----:B------:R-:W-:Y:S05]  /*7840*/  BSYNC.RECONVERGENT B1 ;  /* 0x0000000000017941 */ /* 0x000fea0003800200 */
.L_x_6822:
        /* <DEDUP_REMOVED lines=11> */
.L_x_6821:
        /* <DEDUP_REMOVED lines=19> */
.L_x_6830:
        /* <DEDUP_REMOVED lines=13> */
.L_x_6832:
[----:B------:R-:W-:Y:S05]  /*7b00*/  BSYNC.RECONVERGENT B2 ;  /* 0x0000000000027941 */ /* 0x000fea0003800200 */
.L_x_6831:
        /* <DEDUP_REMOVED lines=49> */
.L_x_6829:
[----:B------:R-:W-:Y:S05]  /*7e20*/  BSYNC.RECONVERGENT B1 ;  /* 0x0000000000017941 */ /* 0x000fea0003800200 */
.L_x_6828:
        /* <DEDUP_REMOVED lines=10> */
.L_x_6827:
        /* <DEDUP_REMOVED lines=19> */
.L_x_6836:
        /* <DEDUP_REMOVED lines=13> */
.L_x_6838:
[----:B------:R-:W-:Y:S05]  /*80d0*/  BSYNC.RECONVERGENT B2 ;  /* 0x0000000000027941 */ /* 0x000fea0003800200 */
.L_x_6837:
        /* <DEDUP_REMOVED lines=49> */
.L_x_6835:
[----:B------:R-:W-:Y:S05]  /*83f0*/  BSYNC.RECONVERGENT B1 ;  /* 0x0000000000017941 */ /* 0x000fea0003800200 */
.L_x_6834:
        /* <DEDUP_REMOVED lines=11> */
.L_x_6833:
        /* <DEDUP_REMOVED lines=19> */
.L_x_6842:
        /* <DEDUP_REMOVED lines=13> */
.L_x_6844:
[----:B------:R-:W-:Y:S05]  /*86b0*/  BSYNC.RECONVERGENT B2 ;  /* 0x0000000000027941 */ /* 0x000fea0003800200 */
.L_x_6843:
        /* <DEDUP_REMOVED lines=49> */
.L_x_6841:
[----:B------:R-:W-:Y:S05]  /*89d0*/  BSYNC.RECONVERGENT B1 ;  /* 0x0000000000017941 */ /* 0x000fea0003800200 */
.L_x_6840:
        /* <DEDUP_REMOVED lines=10> */
.L_x_6839:
        /* <DEDUP_REMOVED lines=19> */
.L_x_6848:
        /* <DEDUP_REMOVED lines=13> */
.L_x_6850:
[----:B------:R-:W-:Y:S05]  /*8c80*/  BSYNC.RECONVERGENT B2 ;  /* 0x0000000000027941 */ /* 0x000fea0003800200 */
.L_x_6849:
        /* <DEDUP_REMOVED lines=49> */
.L_x_6847:
[----:B------:R-:W-:Y:S05]  /*8fa0*/  BSYNC.RECONVERGENT B1 ;  /* 0x0000000000017941 */ /* 0x000fea0003800200 */
.L_x_6846:
        /* <DEDUP_REMOVED lines=11> */
.L_x_6845:
        /* <DEDUP_REMOVED lines=19> */
.L_x_6854:
        /* <DEDUP_REMOVED lines=13> */
.L_x_6856:
[----:B------:R-:W-:Y:S05]  /*9260*/  BSYNC.RECONVERGENT B2 ;  /* 0x0000000000027941 */ /* 0x000fea0003800200 */
.L_x_6855:
        /* <DEDUP_REMOVED lines=49> */
.L_x_6853:
[----:B------:R-:W-:Y:S05]  /*9580*/  BSYNC.RECONVERGENT B1 ;  /* 0x0000000000017941 */ /* 0x000fea0003800200 */
.L_x_6852:
        /* <DEDUP_REMOVED lines=10> */
.L_x_6851:
        /* <DEDUP_REMOVED lines=19> */
.L_x_6860:
        /* <DEDUP_REMOVED lines=13> */
.L_x_6862:
[----:B------:R-:W-:Y:S05]  /*9830*/  BSYNC.RECONVERGENT B2 ;  /* 0x0000000000027941 */ /* 0x000fea0003800200 */
.L_x_6861:
        /* <DEDUP_REMOVED lines=48> */
.L_x_6859:
[----:B------:R-:W-:Y:S05]  /*9b40*/  BSYNC.RECONVERGENT B1 ;  /* 0x0000000000017941 */ /* 0x000fea0003800200 */
.L_x_6858:
        /* <DEDUP_REMOVED lines=10> */
[----:B------:R-:W-:Y:S01]  /*9bf0*/  FADD.FTZ R63, R63, R12 ;  /* 0x0000000c3f3f7221 */ /* 0x000fe20000010000 */
[----:B------:R-:W-:Y:S06]  /*9c00*/  BRA `(.L_x_6857) ;  /* 0x0000002c00107947 */ /* 0x000fec0003800000 */
.L_x_6814:
[----:B------:R-:W-:Y:S01]  /*9c10*/  MOV R103, UR15 ;  /* 0x0000000f00677c02 */ /* 0x000fe20008000f00 */
[----:B------:R-:W-:Y:S01]  /*9c20*/  IMAD.U32 R105, RZ, RZ, UR14 ;  /* 0x0000000eff697e24 */ /* 0x000fe2000f8e00ff */
[----:B------:R-:W-:Y:S01]  /*9c30*/  MOV R56, RZ ;  /* 0x000000ff00387202 */ /* 0x000fe20000000f00 */
[----:B------:R-:W-:Y:S02]  /*9c40*/  IMAD.MOV.U32 R58, RZ, RZ, R87 ;  /* 0x000000ffff3a7224 */ /* 0x000fe400078e0057 */
[----:B------:R-:W-:Y:S02]  /*9c50*/  IMAD.MOV.U32 R102, RZ, RZ, R12 ;  /* 0x000000ffff667224 */ /* 0x000fe400078e000c */
[----:B------:R-:W-:Y:S02]  /*9c60*/  VIADD R105, R105, 0x9e3779b9 ;  /* 0x9e3779b969697836 */ /* 0x000fe40000000000 */
        /* <DEDUP_REMOVED lines=18> */
.L_x_6866:
        /* <DEDUP_REMOVED lines=13> */
.L_x_6868:
[----:B------:R-:W-:Y:S05]  /*9e60*/  BSYNC.RECONVERGENT B2 ;  /* 0x0000000000027941 */ /* 0x000fea0003800200 */
.L_x_6867:
[----:B------:R-:W-:Y:S01]  /*9e70*/  IMAD.WIDE.U32 R58, R96, -0x326172a9, RZ ;  /* 0xcd9e8d57603a7825 */ /* 0x000fe200078e00ff */
[----:B------:R-:W-:Y:S01]  /*9e80*/  LOP3.LUT R56, R9, UR15, R63, 0x96, !PT ;  /* 0x0000000f09387c12 */ /* 0x000fe2000f8e963f */
[----:B------:R-:W-:Y:S01]  /*9e90*/  UIADD3 UR5, UPT, UPT, UR14, 0x78dde6e4, URZ ;  /* 0x78dde6e40e057890 */ /* 0x000fe2000fffe0ff */
[----:B------:R-:W-:Y:S02]  /*9ea0*/  MOV R8, R12 ;  /* 0x0000000c00087202 */ /* 0x000fe40000000f00 */
        /* <DEDUP_REMOVED lines=43> */
.L_x_6865:
[----:B------:R-:W-:Y:S05]  /*a160*/  BSYNC.RECONVERGENT B1 ;  /* 0x0000000000017941 */ /* 0x000fea0003800200 */
.L_x_6864:
        /* <DEDUP_REMOVED lines=9> */
.L_x_6863:
[----:B------:R-:W-:Y:S02]  /*a200*/  IMAD.MOV.U32 R12, RZ, RZ, R58 ;  /* 0x000000ffff0c7224 */ /* 0x000fe400078e003a */
[----:B------:R-:W-:Y:S01]  /*a210*/  IMAD.MOV.U32 R57, RZ, RZ, RZ ;  /* 0x000000ffff397224 */ /* 0x000fe200078e00ff */
        /* <DEDUP_REMOVED lines=14> */
.L_x_6872:
[----:B------:R-:W-:Y:S01]  /*a300*/  IADD3 R95, PT, PT, R95, 0x1, RZ ;  /* 0x000000015f5f7810 */ /* 0x000fe20007ffe0ff */
[----:B------:R-:W-:Y:S03]  /*a310*/  BSSY.RECONVERGENT B2, `(.L_x_6873) ;  /* 0x000000c000027945 */ /* 0x000fe60003800200 */
[C---:B------:R-:W-:Y:S01]  /*a320*/  ISETP.NE.AND P2, PT, R95.reuse, RZ, PT ;  /* 0x000000ff5f00720c */ /* 0x040fe20003f45270 */
[----:B01----:R-:W-:-:S12]  /*a330*/  IMAD.WIDE.U32 R72, R95, -0x2daee0ad, RZ ;  /* 0xd2511f535f487825 */ /* 0x003fd800078e00ff */
        /* <DEDUP_REMOVED lines=9> */
.L_x_6874:
[----:B------:R-:W-:Y:S05]  /*a3d0*/  BSYNC.RECONVERGENT B2 ;  /* 0x0000000000027941 */ /* 0x000fea0003800200 */
.L_x_6873:
[----:B------:R-:W-:Y:S01]  /*a3e0*/  IMAD.WIDE.U32 R60, R96, -0x326172a9, RZ ;  /* 0xcd9e8d57603c7825 */ /* 0x000fe200078e00ff */
[----:B------:R-:W-:Y:S01]  /*a3f0*/  LOP3.LUT R58, R9, UR15, R73, 0x96, !PT ;  /* 0x0000000f093a7c12 */ /* 0x000fe2000f8e9649 */
[----:B------:R-:W-:Y:S02]  /*a400*/  UIADD3 UR5, UPT, UPT, UR14, 0x78dde6e4, URZ ;  /* 0x78dde6e40e057890 */ /* 0x000fe4000fffe0ff */
[----:B------:R-:W-:Y:S01]  /*a410*/  IMAD.MOV.U32 R7, RZ, RZ, R102 ;  /* 0x000000ffff077224 */ /* 0x000fe200078e0066 */
[----:B------:R-:W-:Y:S01]  /*a420*/  LOP3.LUT R62, R94, UR14, R61, 0x96, !PT ;  /* 0x0000000e5e3e7c12 */ /* 0x000fe2000f8e963d */
[----:B------:R-:W-:-:S04]  /*a430*/  IMAD.WIDE.U32 R58, R58, -0x326172a9, RZ ;  /* 0xcd9e8d573a3a7825 */ /* 0x000fc800078e00ff */
[----:B------:R-:W-:Y:S01]  /*a440*/  IMAD.WIDE.U32 R62, R62, -0x2daee0ad, RZ ;  /* 0xd2511f533e3e7825 */ /* 0x000fe200078e00ff */
[----:B------:R-:W-:-:S03]  /*a450*/  LOP3.LUT R73, R105, R60, R59, 0x96, !PT ;  /* 0x0000003c69497212 */ /* 0x000fc600078e963b */
        /* <DEDUP_REMOVED lines=39> */
.L_x_6871:
[----:B------:R-:W-:Y:S05]  /*a6d0*/  BSYNC.RECONVERGENT B1 ;  /* 0x0000000000017941 */ /* 0x000fea0003800200 */
.L_x_6870:
        /* <DEDUP_REMOVED lines=10> */
.L_x_6869:
        /* <DEDUP_REMOVED lines=16> */
.L_x_6878:
        /* <DEDUP_REMOVED lines=13> */
.L_x_6880:
[----:B------:R-:W-:Y:S05]  /*a950*/  BSYNC.RECONVERGENT B2 ;  /* 0x0000000000027941 */ /* 0x000fea0003800200 */
.L_x_6879:
        /* <DEDUP_REMOVED lines=47> */
.L_x_6877:
[----:B------:R-:W-:Y:S05]  /*ac50*/  BSYNC.RECONVERGENT B1 ;  /* 0x0000000000017941 */ /* 0x000fea0003800200 */
.L_x_6876:
        /* <DEDUP_REMOVED lines=9> */
.L_x_6875:
        /* <DEDUP_REMOVED lines=16> */
.L_x_6884:
[----:B------:R-:W-:Y:S01]  /*adf0*/  IADD3 R95, PT, PT, R95, 0x1, RZ ;  /* 0x000000015f5f7810 */ /* 0x000fe20007ffe0ff */
[----:B------:R-:W-:Y:S03]  /*ae00*/  BSSY.RECONVERGENT B2, `(.L_x_6885) ;  /* 0x000000c000027945 */ /* 0x000fe60003800200 */
        /* <DEDUP_REMOVED lines=11> */
.L_x_6886:
[----:B------:R-:W-:Y:S05]  /*aec0*/  BSYNC.RECONVERGENT B2 ;  /* 0x0000000000027941 */ /* 0x000fea0003800200 */
.L_x_6885:
[----:B------:R-:W-:Y:S01]  /*aed0*/  IMAD.WIDE.U32 R62, R96, -0x326172a9, RZ ;  /* 0xcd9e8d57603e7825 */ /* 0x000fe200078e00ff */
[----:B------:R-:W-:Y:S01]  /*aee0*/  LOP3.LUT R60, R9, UR15, R75, 0x96, !PT ;  /* 0x0000000f093c7c12 */ /* 0x000fe2000f8e964b */
[----:B------:R-:W-:Y:S02]  /*aef0*/  UIADD3 UR5, UPT, UPT, UR14, 0x78dde6e4, URZ ;  /* 0x78dde6e40e057890 */ /* 0x000fe4000fffe0ff */
[----:B------:R-:W-:Y:S01]  /*af00*/  IMAD.MOV.U32 R5, RZ, RZ, R102 ;  /* 0x000000ffff057224 */ /* 0x000fe200078e0066 */
[----:B0-----:R-:W-:Y:S01]  /*af10*/  LOP3.LUT R72, R94, UR14, R63, 0x96, !PT ;  /* 0x0000000e5e487c12 */ /* 0x001fe2000f8e963f */
        /* <DEDUP_REMOVED lines=42> */
.L_x_6883:
[----:B------:R-:W-:Y:S05]  /*b1c0*/  BSYNC.RECONVERGENT B1 ;  /* 0x0000000000017941 */ /* 0x000fea0003800200 */
.L_x_6882:
        /* <DEDUP_REMOVED lines=10> */
.L_x_6881:
        /* <DEDUP_REMOVED lines=16> */
.L_x_6890:
        /* <DEDUP_REMOVED lines=13> */
.L_x_6892:
[----:B------:R-:W-:Y:S05]  /*b440*/  BSYNC.RECONVERGENT B2 ;  /* 0x0000000000027941 */ /* 0x000fea0003800200 */
.L_x_6891:
[----:B------:R-:W-:Y:S01]  /*b450*/  IMAD.WIDE.U32 R62, R96, -0x326172a9, RZ ;  /* 0xcd9e8d57603e7825 */ /* 0x000fe200078e00ff */
[----:B------:R-:W-:Y:S01]  /*b460*/  LOP3.LUT R60, R9, UR15, R75, 0x96, !PT ;  /* 0x0000000f093c7c12 */ /* 0x000fe2000f8e964b */
[----:B------:R-:W-:Y:S02]  /*b470*/  UIADD3 UR5, UPT, UPT, UR14, 0x78dde6e4, URZ ;  /* 0x78dde6e40e057890 */ /* 0x000fe4000fffe0ff */
[----:B------:R-:W-:Y:S01]  /*b480*/  IMAD.MOV.U32 R4, RZ, RZ, R102 ;  /* 0x000000ffff047224 */ /* 0x000fe200078e0066 */
[----:B0-----:R-:W-:Y:S01]  /*b490*/  LOP3.LUT R72, R94, UR14, R63, 0x96, !PT ;  /* 0x0000000e5e487c12 */ /* 0x001fe2000f8e963f */
        /* <DEDUP_REMOVED lines=42> */
.L_x_6889:
[----:B------:R-:W-:Y:S05]  /*b740*/  BSYNC.RECONVERGENT B1 ;  /* 0x0000000000017941 */ /* 0x000fea0003800200 */
.L_x_6888:
        /* <DEDUP_REMOVED lines=9> */
.L_x_6887:
        /* <DEDUP_REMOVED lines=16> */
.L_x_6896:
        /* <DEDUP_REMOVED lines=13> */
.L_x_6898:
[----:B------:R-:W-:Y:S05]  /*b9b0*/  BSYNC.RECONVERGENT B2 ;  /* 0x0000000000027941 */ /* 0x000fea0003800200 */
.L_x_6897:
[----:B01----:R-:W-:Y:S01]  /*b9c0*/  IMAD.WIDE.U32 R72, R96, -0x326172a9, RZ ;  /* 0xcd9e8d5760487825 */ /* 0x003fe200078e00ff */
        /* <DEDUP_REMOVED lines=46> */
.L_x_6895:
[----:B------:R-:W-:Y:S05]  /*bcb0*/  BSYNC.RECONVERGENT B1 ;  /* 0x0000000000017941 */ /* 0x000fea0003800200 */
.L_x_6894:
        /* <DEDUP_REMOVED lines=10> */
.L_x_6893:
[----:B01----:R-:W-:Y:S02]  /*bd60*/  IMAD.MOV.U32 R72, RZ, RZ, R12 ;  /* 0x000000ffff487224 */ /* 0x003fe400078e000c */
        /* <DEDUP_REMOVED lines=15> */
.L_x_6902:
        /* <DEDUP_REMOVED lines=13> */
.L_x_6904:
[----:B------:R-:W-:Y:S05]  /*bf30*/  BSYNC.RECONVERGENT B2 ;  /* 0x0000000000027941 */ /* 0x000fea0003800200 */
.L_x_6903:
        /* <DEDUP_REMOVED lines=47> */
.L_x_6901:
[----:B------:R-:W-:Y:S05]  /*c230*/  BSYNC.RECONVERGENT B1 ;  /* 0x0000000000017941 */ /* 0x000fea0003800200 */
.L_x_6900:
        /* <DEDUP_REMOVED lines=9> */
.L_x_6899:
        /* <DEDUP_REMOVED lines=16> */
.L_x_6907:
        /* <DEDUP_REMOVED lines=13> */
.L_x_6909:
[----:B------:R-:W-:Y:S05]  /*c4a0*/  BSYNC.RECONVERGENT B2 ;  /* 0x0000000000027941 */ /* 0x000fea0003800200 */
.L_x_6908:
        /* <DEDUP_REMOVED lines=47> */
.L_x_6906:
[----:B------:R-:W-:Y:S05]  /*c7a0*/  BSYNC.RECONVERGENT B1 ;  /* 0x0000000000017941 */ /* 0x000fea0003800200 */
.L_x_6905:
        /* <DEDUP_REMOVED lines=10> */
.L_x_6857:
        /* <DEDUP_REMOVED lines=26> */
.L_x_6910:
[----:B------:R-:W-:Y:S01]  /*c9f0*/  IADD3 R100, PT, PT, R100, 0x80, RZ ;  /* 0x0000008064647810 */ /* 0x000fe20007ffe0ff */
[----:B------:R-:W-:-:S07]  /*ca00*/  VIADD R101, R101, 0x80 ;  /* 0x0000008065657836 */ /* 0x000fce0000000000 */
.L_x_6812:
[----:B------:R-:W-:Y:S05]  /*ca10*/  BSYNC.RECONVERGENT B0 ;  /* 0x0000000000007941 */ /* 0x000fea0003800200 */
.L_x_6811:
        /* <DEDUP_REMOVED lines=9> */
.L_x_6913:
[----:B------:R-:W-:Y:S05]  /*cab0*/  BRA.U !UP0, `(.L_x_6914) ;  /* 0x0000002d08c07547 */ /* 0x000fea000b800000 */
[----:B01----:R-:W0:Y:S02]  /*cac0*/  LDC.64 R72, c[0x0][0x3a0] ;  /* 0x0000e800ff487b82 */ /* 0x003e240000000a00 */
        /* <DEDUP_REMOVED lines=23> */
.L_x_6918:
        /* <DEDUP_REMOVED lines=13> */
.L_x_6920:
[----:B------:R-:W-:Y:S05]  /*cd10*/  BSYNC.RECONVERGENT B2 ;  /* 0x0000000000027941 */ /* 0x000fea0003800200 */
.L_x_6919:
        /* <DEDUP_REMOVED lines=47> */
[----:B------:R-:W-:-:S07]  /*d010*/  LOP3.LUT R89, R72, UR5, R103, 0x96, !PT ;  /* 0x0000000548597c12 */ /* 0x000fce000f8e9667 */
.L_x_6917:
[----:B------:R-:W-:Y:S05]  /*d020*/  BSYNC.RECONVERGENT B1 ;  /* 0x0000000000017941 */ /* 0x000fea0003800200 */
.L_x_6916:
        /* <DEDUP_REMOVED lines=9> */
[----:B------:R-:W-:-:S07]  /*d0c0*/  FADD.FTZ R64, R64, R73 ;  /* 0x0000004940407221 */ /* 0x000fce0000010000 */
.L_x_6915:
        /* <DEDUP_REMOVED lines=19> */
.L_x_6924:
        /* <DEDUP_REMOVED lines=13> */
.L_x_6926:
[----:B------:R-:W-:Y:S05]  /*d2d0*/  BSYNC.RECONVERGENT B2 ;  /* 0x0000000000027941 */ /* 0x000fea0003800200 */
.L_x_6925:
        /* <DEDUP_REMOVED lines=49> */
.L_x_6923:
[----:B------:R-:W-:Y:S05]  /*d5f0*/  BSYNC.RECONVERGENT B1 ;  /* 0x0000000000017941 */ /* 0x000fea0003800200 */
.L_x_6922:
        /* <DEDUP_REMOVED lines=10> */
[----:B------:R-:W-:-:S07]  /*d6a0*/  FADD.FTZ R65, R65, R12 ;  /* 0x0000000c41417221 */ /* 0x000fce0000010000 */
.L_x_6921:
        /* <DEDUP_REMOVED lines=19> */
.L_x_6930:
        /* <DEDUP_REMOVED lines=13> */
.L_x_6932:
[----:B------:R-:W-:Y:S05]  /*d8b0*/  BSYNC.RECONVERGENT B2 ;  /* 0x0000000000027941 */ /* 0x000fea0003800200 */
.L_x_6931:
        /* <DEDUP_REMOVED lines=49> */
.L_x_6929:
[----:B------:R-:W-:Y:S05]  /*dbd0*/  BSYNC.RECONVERGENT B1 ;  /* 0x0000000000017941 */ /* 0x000fea0003800200 */
.L_x_6928:
        /* <DEDUP_REMOVED lines=10> */
.L_x_6927:
        /* <DEDUP_REMOVED lines=19> */
.L_x_6936:
        /* <DEDUP_REMOVED lines=13> */
.L_x_6938:
[----:B------:R-:W-:Y:S05]  /*de80*/  BSYNC.RECONVERGENT B2 ;  /* 0x0000000000027941 */ /* 0x000fea0003800200 */
.L_x_6937:
        /* <DEDUP_REMOVED lines=49> */
.L_x_6935:
[----:B------:R-:W-:Y:S05]  /*e1a0*/  BSYNC.RECONVERGENT B1 ;  /* 0x0000000000017941 */ /* 0x000fea0003800200 */
.L_x_6934:
        /* <DEDUP_REMOVED lines=11> */
.L_x_6933:
        /* <DEDUP_REMOVED lines=19> */
.L_x_6942:
        /* <DEDUP_REMOVED lines=13> */
.L_x_6944:
[----:B------:R-:W-:Y:S05]  /*e460*/  BSYNC.RECONVERGENT B2 ;  /* 0x0000000000027941 */ /* 0x000fea0003800200 */
.L_x_6943:
        /* <DEDUP_REMOVED lines=49> */
.L_x_6941:
[----:B------:R-:W-:Y:S05]  /*e780*/  BSYNC.RECONVERGENT B1 ;  /* 0x0000000000017941 */ /* 0x000fea0003800200 */
.L_x_6940:
        /* <DEDUP_REMOVED lines=10> */
.L_x_6939:
        /* <DEDUP_REMOVED lines=19> */
.L_x_6948:
        /* <DEDUP_REMOVED lines=13> */
.L_x_6950:
[----:B------:R-:W-:Y:S05]  /*ea30*/  BSYNC.RECONVERGENT B2 ;  /* 0x0000000000027941 */ /* 0x000fea0003800200 */
.L_x_6949:
        /* <DEDUP_REMOVED lines=49> */
.L_x_6947:
[----:B------:R-:W-:Y:S05]  /*ed50*/  BSYNC.RECONVERGENT B1 ;  /* 0x0000000000017941 */ /* 0x000fea0003800200 */
.L_x_6946:
        /* <DEDUP_REMOVED lines=11> */
.L_x_6945:
        /* <DEDUP_REMOVED lines=19> */
.L_x_6954:
        /* <DEDUP_REMOVED lines=13> */
.L_x_6956:
[----:B------:R-:W-:Y:S05]  /*f010*/  BSYNC.RECONVERGENT B2 ;  /* 0x0000000000027941 */ /* 0x000fea0003800200 */
.L_x_6955:
[----:B------:R-:W-:Y:S01]  /*f020*/  IMAD.WIDE.U32 R72, R96, -0x326172a9, RZ ;  /* 0xcd9e8d5760487825 */ /* 0x000fe200078e00ff */
[----:B------:R-:W-:Y:S01]  /*f030*/  LOP3.LUT R74, R9, UR15, R89, 0x96, !PT ;  /* 0x0000000f094a7c12 */ /* 0x000fe2000f8e9659 */
[----:B------:R-:W-:Y:S01]  /*f040*/  UIADD3 UR5, UPT, UPT, UR14, -0x61c88647, URZ ;  /* 0x9e3779b90e057890 */ /* 0x000fe2000fffe0ff */
[----:B------:R-:W-:Y:S02]  /*f050*/  MOV R2, R87 ;  /* 0x0000005700027202 */ /* 0x000fe40000000f00 */
        /* <DEDUP_REMOVED lines=44> */
.L_x_6953:
[----:B------:R-:W-:Y:S05]  /*f320*/  BSYNC.RECONVERGENT B1 ;  /* 0x0000000000017941 */ /* 0x000fea0003800200 */
.L_x_6952:
        /* <DEDUP_REMOVED lines=10> */
.L_x_6951:
[----:B------:R-:W-:Y:S01]  /*f3d0*/  @!P3 MOV R87, R73 ;  /* 0x000000490057b202 */ /* 0x000fe20000000f00 */
[----:B------:R-:W-:Y:S01]  /*f3e0*/  @!P3 IMAD.MOV.U32 R12, RZ, RZ, R102 ;  /* 0x000000ffff0cb224 */ /* 0x000fe200078e0066 */
        /* <DEDUP_REMOVED lines=17> */
.L_x_6960:
        /* <DEDUP_REMOVED lines=13> */
.L_x_6962:
[----:B------:R-:W-:Y:S05]  /*f5d0*/  BSYNC.RECONVERGENT B2 ;  /* 0x0000000000027941 */ /* 0x000fea0003800200 */
.L_x_6961:
        /* <DEDUP_REMOVED lines=49> */
.L_x_6959:
[----:B------:R-:W-:Y:S05]  /*f8f0*/  BSYNC.RECONVERGENT B1 ;  /* 0x0000000000017941 */ /* 0x000fea0003800200 */
.L_x_6958:
        /* <DEDUP_REMOVED lines=12> */
.L_x_6914:
[----:B------:R-:W-:Y:S01]  /*f9c0*/  MOV R105, UR14 ;  /* 0x0000000e00697c02 */ /* 0x000fe20008000f00 */
[----:B------:R-:W-:Y:S02]  /*f9d0*/  IMAD.U32 R103, RZ, RZ, UR15 ;  /* 0x0000000fff677e24 */ /* 0x000fe4000f8e00ff */
[----:B------:R-:W-:Y:S01]  /*f9e0*/  HFMA2 R64, -RZ, RZ, 0, 0 ;  /* 0x00000000ff407431 */ /* 0x000fe200000001ff */
[----:B------:R-:W-:Y:S01]  /*f9f0*/  MOV R66, R87 ;  /* 0x0000005700427202 */ /* 0x000fe20000000f00 */
[----:B------:R-:W-:Y:S02]  /*fa00*/  IMAD.MOV.U32 R102, RZ, RZ, R12 ;  /* 0x000000ffff667224 */ /* 0x000fe400078e000c */
[----:B------:R-:W-:Y:S01]  /*fa10*/  VIADD R105, R105, 0x9e3779b9 ;  /* 0x9e3779b969697836 */ /* 0x000fe20000000000 */
        /* <DEDUP_REMOVED lines=18> */
.L_x_6966:
        /* <DEDUP_REMOVED lines=13> */
.L_x_6968:
[----:B------:R-:W-:Y:S05]  /*fc10*/  BSYNC.RECONVERGENT B2 ;  /* 0x0000000000027941 */ /* 0x000fea0003800200 */
.L_x_6967:
        /* <DEDUP_REMOVED lines=47> */
.L_x_6965:
[----:B------:R-:W-:Y:S05]  /*ff10*/  BSYNC.RECONVERGENT B1 ;  /* 0x0000000000017941 */ /* 0x000fea0003800200 */
.L_x_6964:
        /* <DEDUP_REMOVED lines=9> */
.L_x_6963:
        /* <DEDUP_REMOVED lines=16> */
.L_x_6972:
[----:B------:R-:W-:Y:S01]  /*100b0*/  VIADD R95, R95, 0x1 ;  /* 0x000000015f5f7836 */ /* 0x000fe20000000000 */
[----:B------:R-:W-:Y:S03]  /*100c0*/  BSSY.RECONVERGENT B2, `(.L_x_6973) ;  /* 0x000000c000027945 */ /* 0x000fe60003800200 */
[C---:B01----:R-:W-:Y:S01]  /*100d0*/  IMAD.WIDE.U32 R72, R95.reuse, -0x2daee0ad, RZ ;  /* 0xd2511f535f487825 */ /* 0x043fe200078e00ff */
        /* <DEDUP_REMOVED lines=10> */
.L_x_6974:
[----:B------:R-:W-:Y:S05]  /*10180*/  BSYNC.RECONVERGENT B2 ;  /* 0x0000000000027941 */ /* 0x000fea0003800200 */
.L_x_6973:
        /* <DEDUP_REMOVED lines=47> */
.L_x_6971:
[----:B------:R-:W-:Y:S05]  /*10480*/  BSYNC.RECONVERGENT B1 ;  /* 0x0000000000017941 */ /* 0x000fea0003800200 */
.L_x_6970:
        /* <DEDUP_REMOVED lines=10> */
.L_x_6969:
[----:B------:R-:W-:Y:S01]  /*10530*/  MOV R68, R12 ;  /* 0x0000000c00447202 */ /* 0x000fe20000000f00 */
[----:B------:R-:W-:Y:S01]  /*10540*/  IMAD.MOV.U32 R66, RZ, RZ, RZ ;  /* 0x000000ffff427224 */ /* 0x000fe200078e00ff */
        /* <DEDUP_REMOVED lines=14> */
.L_x_6978:
[----:B------:R-:W-:Y:S01]  /*10630*/  IADD3 R95, PT, PT, R95, 0x1, RZ ;  /* 0x000000015f5f7810 */ /* 0x000fe20007ffe0ff */
[----:B------:R-:W-:Y:S03]  /*10640*/  BSSY.RECONVERGENT B2, `(.L_x_6979) ;  /* 0x000000c000027945 */ /* 0x000fe60003800200 */
[C---:B------:R-:W-:Y:S01]  /*10650*/  ISETP.NE.AND P3, PT, R95.reuse, RZ, PT ;  /* 0x000000ff5f00720c */ /* 0x040fe20003f65270 */
[----:B01----:R-:W-:-:S12]  /*10660*/  IMAD.WIDE.U32 R72, R95, -0x2daee0ad, RZ ;  /* 0xd2511f535f487825 */ /* 0x003fd800078e00ff */
        /* <DEDUP_REMOVED lines=9> */
.L_x_6980:
[----:B------:R-:W-:Y:S05]  /*10700*/  BSYNC.RECONVERGENT B2 ;  /* 0x0000000000027941 */ /* 0x000fea0003800200 */
.L_x_6979:
        /* <DEDUP_REMOVED lines=47> */
.L_x_6977:
[----:B------:R-:W-:Y:S05]  /*10a00*/  BSYNC.RECONVERGENT B1 ;  /* 0x0000000000017941 */ /* 0x000fea0003800200 */
.L_x_6976:
        /* <DEDUP_REMOVED lines=9> */
.L_x_6975:
        /* <DEDUP_REMOVED lines=16> */
.L_x_6984:
        /* <DEDUP_REMOVED lines=13> */
.L_x_6986:
[----:B------:R-:W-:Y:S05]  /*10c70*/  BSYNC.RECONVERGENT B2 ;  /* 0x0000000000027941 */ /* 0x000fea0003800200 */
.L_x_6985:
        /* <DEDUP_REMOVED lines=47> */
.L_x_6983:
[----:B------:R-:W-:Y:S05]  /*10f70*/  BSYNC.RECONVERGENT B1 ;  /* 0x0000000000017941 */ /* 0x000fea0003800200 */
.L_x_6982:
        /* <DEDUP_REMOVED lines=10> */
.L_x_6981:
        /* <DEDUP_REMOVED lines=16> */
.L_x_6990:
[----:B------:R-:W-:Y:S01]  /*11120*/  IADD3 R95, PT, PT, R95, 0x1, RZ ;  /* 0x000000015f5f7810 */ /* 0x000fe20007ffe0ff */
[----:B------:R-:W-:Y:S03]  /*11130*/  BSSY.RECONVERGENT B2, `(.L_x_6991) ;  /* 0x000000c000027945 */ /* 0x000fe60003800200 */
        /* <DEDUP_REMOVED lines=11> */
.L_x_6992:
[----:B------:R-:W-:Y:S05]  /*111f0*/  BSYNC.RECONVERGENT B2 ;  /* 0x0000000000027941 */ /* 0x000fea0003800200 */
.L_x_6991:
[----:B------:R-:W-:Y:S01]  /*11200*/  IMAD.WIDE.U32 R70, R96, -0x326172a9, RZ ;  /* 0xcd9e8d5760467825 */ /* 0x000fe200078e00ff */
[----:B------:R-:W-:Y:S01]  /*11210*/  LOP3.LUT R68, R9, UR15, R75, 0x96, !PT ;  /* 0x0000000f09447c12 */ /* 0x000fe2000f8e964b */
[----:B------:R-:W-:Y:S01]  /*11220*/  UIADD3 UR5, UPT, UPT, UR14, 0x78dde6e4, URZ ;  /* 0x78dde6e40e057890 */ /* 0x000fe2000fffe0ff */
[----:B------:R-:W-:Y:S02]  /*11230*/  MOV R4, R102 ;  /* 0x0000006600047202 */ /* 0x000fe40000000f00 */
        /* <DEDUP_REMOVED lines=43> */
.L_x_6989:
[----:B------:R-:W-:Y:S05]  /*114f0*/  BSYNC.RECONVERGENT B1 ;  /* 0x0000000000017941 */ /* 0x000fea0003800200 */
.L_x_6988:
        /* <DEDUP_REMOVED lines=9> */
.L_x_6987:
        /* <DEDUP_REMOVED lines=16> */
.L_x_6996:
        /* <DEDUP_REMOVED lines=13> */
.L_x_6998:
[----:B------:R-:W-:Y:S05]  /*11760*/  BSYNC.RECONVERGENT B2 ;  /* 0x0000000000027941 */ /* 0x000fea0003800200 */
.L_x_6997:
        /* <DEDUP_REMOVED lines=47> */
.L_x_6995:
[----:B------:R-:W-:Y:S05]  /*11a60*/  BSYNC.RECONVERGENT B1 ;  /* 0x0000000000017941 */ /* 0x000fea0003800200 */
.L_x_6994:
        /* <DEDUP_REMOVED lines=10> */
.L_x_6993:
[----:B01----:R-:W-:Y:S01]  /*11b10*/  MOV R72, R12 ;  /* 0x0000000c00487202 */ /* 0x003fe20000000f00 */
        /* <DEDUP_REMOVED lines=15> */
.L_x_7002:
        /* <DEDUP_REMOVED lines=13> */
.L_x_7004:
[----:B------:R-:W-:Y:S05]  /*11ce0*/  BSYNC.RECONVERGENT B2 ;  /* 0x0000000000027941 */ /* 0x000fea0003800200 */
.L_x_7003:
        /* <DEDUP_REMOVED lines=47> */
.L_x_7001:
[----:B------:R-:W-:Y:S05]  /*11fe0*/  BSYNC.RECONVERGENT B1 ;  /* 0x0000000000017941 */ /* 0x000fea0003800200 */
.L_x_7000:
        /* <DEDUP_REMOVED lines=9> */
.L_x_6999:
[----:B------:R-:W-:Y:S01]  /*12080*/  IMAD.MOV.U32 R87, RZ, RZ, R72 ;  /* 0x000000ffff577224 */ /* 0x000fe200078e0048 */
[----:B------:R-:W-:Y:S01]  /*12090*/  MOV R12, R102 ;  /* 0x00000066000c7202 */ /* 0x000fe20000000f00 */
[----:B------:R-:W-:Y:S01]  /*120a0*/  IMAD.MOV.U32 R71, RZ, RZ, RZ ;  /* 0x000000ffff477224 */ /* 0x000fe200078e00ff */
        /* <DEDUP_REMOVED lines=17> */
.L_x_7007:
        /* <DEDUP_REMOVED lines=13> */
.L_x_7009:
[----:B------:R-:W-:Y:S05]  /*12290*/  BSYNC.RECONVERGENT B2 ;  /* 0x0000000000027941 */ /* 0x000fea0003800200 */
.L_x_7008:
[----:B------:R-:W-:Y:S01]  /*122a0*/  IMAD.WIDE.U32 R74, R96, -0x326172a9, RZ ;  /* 0xcd9e8d57604a7825 */ /* 0x000fe200078e00ff */
[----:B------:R-:W-:Y:S01]  /*122b0*/  LOP3.LUT R72, R9, UR15, R89, 0x96, !PT ;  /* 0x0000000f09487c12 */ /* 0x000fe2000f8e9659 */
[----:B------:R-:W-:Y:S01]  /*122c0*/  UIADD3 UR5, UPT, UPT, UR14, 0x78dde6e4, URZ ;  /* 0x78dde6e40e057890 */ /* 0x000fe2000fffe0ff */
[----:B------:R-:W-:Y:S01]  /*122d0*/  MOV R0, R102 ;  /* 0x0000006600007202 */ /* 0x000fe20000000f00 */
[----:B------:R-:W-:Y:S01]  /*122e0*/  IMAD.MOV.U32 R87, RZ, RZ, RZ ;  /* 0x000000ffff577224 */ /* 0x000fe200078e00ff */
        /* <DEDUP_REMOVED lines=42> */
.L_x_7006:
[----:B------:R-:W-:Y:S05]  /*12590*/  BSYNC.RECONVERGENT B1 ;  /* 0x0000000000017941 */ /* 0x000fea0003800200 */
.L_x_7005:
        /* <DEDUP_REMOVED lines=10> */
.L_x_6957:
[----:B------:R-:W0:Y:S02]  /*12640*/  LDC.64 R72, c[0x0][0x3a8] ;  /* 0x0000ea00ff487b82 */ /* 0x000e240000000a00 */
[----:B0-----:R-:W-:-:S05]  /*12650*/  IMAD.WIDE.U32 R72, R100, 0x20, R72 ;  /* 0x0000002064487825 */ /* 0x001fca00078e0048 */
[----:B-----5:R2:W-:Y:S04]  /*12660*/  STG.E.128 desc[UR12][R72.64], R64 ;  /* 0x0000004048007986 */ /* 0x0205e8000c101d0c */
[----:B------:R2:W-:Y:S01]  /*12670*/  STG.E.128 desc[UR12][R72.64+0x10], R68 ;  /* 0x0000104448007986 */ /* 0x0005e2000c101d0c */
[----:B------:R-:W-:Y:S05]  /*12680*/  BRA.U !UP2, `(.L_x_6912) ;  /* 0x000000010a507547 */ /* 0x000fea000b800000 */
[----:B------:R-:W-:Y:S01]  /*12690*/  SHF.L.U32 R75, R2, 0x10, RZ ;  /* 0x00000010024b7819 */ /* 0x000fe200000006ff */
[----:B--2---:R-:W0:Y:S01]  /*126a0*/  LDC.64 R72, c[0x0][0x3b0] ;  /* 0x0000ec00ff487b82 */ /* 0x004e220000000a00 */
        /* <DEDUP_REMOVED lines=18> */
.L_x_6912:
[----:B------:R-:W-:Y:S05]  /*127d0*/  BSYNC.RECONVERGENT B0 ;  /* 0x0000000000007941 */ /* 0x000fea0003800200 */
.L_x_6911:
[----:B0123--:R-:W-:Y:S01]  /*127e0*/  FADD.FTZ R72, RZ, R48 ;  /* 0x00000030ff487221 */ /* 0x00ffe20000010000 */
[C---:B------:R-:W-:Y:S01]  /*127f0*/  ISETP.GT.U32.AND P4, PT, R91.reuse, 0xff, PT ;  /* 0x000000ff5b00780c */ /* 0x040fe20003f84070 */
[----:B------:R-:W-:Y:S01]  /*12800*/  BSSY.RECONVERGENT B0, `(.L_x_7010) ;  /* 0x000006c000007945 */ /* 0x000fe20003800200 */
[----:B------:R-:W-:Y:S01]  /*12810*/  ISETP.GT.U32.AND P3, PT, R91, 0x17f, PT ;  /* 0x0000017f5b00780c */ /* 0x000fe20003f64070 */
[----:B------:R-:W-:Y:S01]  /*12820*/  FADD.FTZ R73, R49, R72 ;  /* 0x0000004831497221 */ /* 0x000fe20000010000 */
[----:B------:R-:W-:-:S03]  /*12830*/  LOP3.LUT R101, R97, 0x1f, RZ, 0xc0, !PT ;  /* 0x0000001f61657812 */ /* 0x000fc600078ec0ff */
        /* <DEDUP_REMOVED lines=70> */
[----:B------:R-:W-:Y:S01]  /*12ca0*/  ISETP.GT.U32.AND P4, PT, R101, 0x3, PT ;  /* 0x000000036500780c */ /* 0x000fe20003f84070 */
[----:B------:R-:W-:Y:S02]  /*12cb0*/  IMAD.MOV.U32 R101, RZ, RZ, RZ ;  /* 0x000000ffff657224 */ /* 0x000fe400078e00ff */
        /* <DEDUP_REMOVED lines=13> */
[----:B------:R-:W-:-:S04]  /*12d90*/  LOP3.LUT P3, RZ, R97, 0x1f, RZ, 0xc0, !PT ;  /* 0x0000001f61ff7812 */ /* 0x000fc8000786c0ff */
        /* <DEDUP_REMOVED lines=18> */
.L_x_7011:
[----:B------:R-:W-:Y:S05]  /*12ec0*/  BSYNC.RECONVERGENT B0 ;  /* 0x0000000000007941 */ /* 0x000fea0003800200 */
.L_x_7010:
        /* <DEDUP_REMOVED lines=12> */
.L_x_7013:
[----:B------:R-:W-:Y:S05]  /*12f90*/  BSYNC.RECONVERGENT B0 ;  /* 0x0000000000007941 */ /* 0x000fea0003800200 */
.L_x_7012:
[----:B------:R-:W1:Y:S01]  /*12fa0*/  SHFL.DOWN PT, R74, R101, 0x2, 0x1f ;  /* 0x08401f00654a7f89 */ /* 0x000e6200000e0000 */
[----:B------:R-:W-:Y:S01]  /*12fb0*/  ISETP.NE.AND P3, PT, R97, RZ, PT ;  /* 0x000000ff6100720c */ /* 0x000fe20003f65270 */
[----:B------:R-:W-:Y:S01]  /*12fc0*/  UISETP.GE.AND UP0, UPT, UR4, 0x1, UPT ;  /* 0x000000010400788c */ /* 0x000fe2000bf06270 */
[----:B------:R-:W-:Y:S01]  /*12fd0*/  ISETP.NE.AND P4, PT, RZ, UR37, PT ;  /* 0x00000025ff007c0c */ /* 0x000fe2000bf85270 */
[----:B0-----:R-:W0:Y:S01]  /*12fe0*/  SHFL.DOWN PT, R75, R72, 0x2, 0x1f ;  /* 0x08401f00484b7f89 */ /* 0x001e2200000e0000 */
[----:B------:R-:W-:-:S03]  /*12ff0*/  MOV R105, UR23 ;  /* 0x0000001700697c02 */ /* 0x000fc60008000f00 */
        /* <DEDUP_REMOVED lines=20> */
[----:B------:R-:W2:Y:S01]  /*13140*/  SHFL.DOWN PT, R74, R73, 0x1, 0x1f ;  /* 0x08201f00494a7f89 */ /* 0x000ea200000e0000 */
[----:B------:R-:W-:-:S06]  /*13150*/  I2FP.F32.S32 R99, R99 ;  /* 0x0000006300637245 */ /* 0x000fcc0000201400 */
[----:B------:R-:W3:Y:S01]  /*13160*/  MUFU.RCP R99, R99 ;  /* 0x0000006300637308 */ /* 0x000ee20000001000 */
[----:B-1----:R-:W-:Y:S01]  /*13170*/  FADD.FTZ R75, R103, -R72 ;  /* 0x80000048674b7221 */ /* 0x002fe20000010000 */
[----:B------:R-:W-:-:S03]  /*13180*/  FMUL.FTZ R101, R72, R106 ;  /* 0x0000006a48657220 */ /* 0x000fc60000410000 */
[----:B------:R-:W-:Y:S01]  /*13190*/  FMUL.FTZ R75, R75, R75 ;  /* 0x0000004b4b4b7220 */ /* 0x000fe20000410000 */
[C---:B------:R-:W-:Y:S01]  /*131a0*/  FFMA.FTZ R72, R100.reuse, R103, R101 ;  /* 0x0000006764487223 */ /* 0x040fe20000010065 */
[----:B--2---:R-:W-:Y:S02]  /*131b0*/  FADD.FTZ R74, R73, R74 ;  /* 0x0000004a494a7221 */ /* 0x004fe40000010000 */
[----:B------:R-:W-:Y:S01]  /*131c0*/  FMUL.FTZ R75, R100, R75 ;  /* 0x0000004b644b7220 */ /* 0x000fe20000410000 */
[----:B---3--:R-:W-:Y:S02]  /*131d0*/  FMUL.FTZ R98, R99, R72 ;  /* 0x0000004863627220 */ /* 0x008fe40000410000 */
[----:B------:R-:W1:Y:S01]  /*131e0*/  @!P3 LDC.64 R72, c[0x0][0x3c8] ;  /* 0x0000f200ff48bb82 */ /* 0x000e620000000a00 */
[----:B------:R-:W-:Y:S02]  /*131f0*/  FMUL.FTZ R75, R75, R106 ;  /* 0x0000006a4b4b7220 */ /* 0x000fe40000410000 */
[----:B------:R-:W2:Y:S02]  /*13200*/  SHFL.IDX PT, R103, R98, RZ, 0x1f ;  /* 0x00001fff62677589 */ /* 0x000ea400000e0000 */
[----:B------:R-:W-:-:S03]  /*13210*/  FFMA.FTZ R99, R99, R75, R74 ;  /* 0x0000004b63637223 */ /* 0x000fc6000001004a */
[----:B------:R-:W3:Y:S03]  /*13220*/  @!P3 LDC.64 R74, c[0x0][0x3c0] ;  /* 0x0000f000ff4abb82 */ /* 0x000ee60000000a00 */
[----:B------:R-:W0:Y:S01]  /*13230*/  SHFL.IDX PT, R99, R99, RZ, 0x1f ;  /* 0x00001fff63637589 */ /* 0x000e2200000e0000 */
[----:B--2---:R-:W-:-:S05]  /*13240*/  FMUL.FTZ R100, R103, R103 ;  /* 0x0000006767647220 */ /* 0x004fca0000410000 */
[----:B------:R-:W-:Y:S01]  /*13250*/  FSEL R101, R100, RZ, P4 ;  /* 0x000000ff64657208 */ /* 0x000fe20002000000 */
[----:B---3--:R-:W-:-:S04]  /*13260*/  @!P3 IMAD.WIDE R74, R105, 0x4, R74 ;  /* 0x00000004694ab825 */ /* 0x008fc800078e024a */
[----:B0-----:R-:W-:Y:S01]  /*13270*/  FFMA.FTZ R100, R99, UR38, R102 ;  /* 0x0000002663647c23 */ /* 0x001fe20008010066 */
[----:B------:R-:W-:Y:S01]  /*13280*/  IMAD.U32 R99, RZ, RZ, UR23 ;  /* 0x00000017ff637e24 */ /* 0x000fe2000f8e00ff */
[----:B------:R0:W-:Y:S02]  /*13290*/  @!P3 STG.E desc[UR12][R74.64], R103 ;  /* 0x000000674a00b986 */ /* 0x0001e4000c10190c */
[----:B------:R-:W-:Y:S01]  /*132a0*/  FADD.FTZ R101, R100, R101 ;  /* 0x0000006564657221 */ /* 0x000fe20000010000 */
[----:B-1----:R-:W-:-:S05]  /*132b0*/  @!P3 IMAD.WIDE R72, R99, 0x4, R72 ;  /* 0x000000046348b825 */ /* 0x002fca00078e0248 */
[----:B------:R-:W1:Y:S02]  /*132c0*/  MUFU.RSQ R101, R101 ;  /* 0x0000006500657308 */ /* 0x000e640000001400 */
        /* <DEDUP_REMOVED lines=8> */
[----:B0-----:R-:W-:-:S04]  /*13350*/  MOV R72, UR5 ;  /* 0x0000000500487c02 */ /* 0x001fc80008000f00 */
[----:B------:R-:W-:Y:S01]  /*13360*/  LEA.HI.SX32 R97, R72, R97, 0x1d ;  /* 0x0000006148617211 */ /* 0x000fe200078feaff */
[----:B------:R-:W-:Y:S06]  /*13370*/  @!P0 BRA `(.L_x_7016) ;  /* 0x0000000000c08947 */ /* 0x000fec0003800000 */
        /* <DEDUP_REMOVED lines=8> */
[C---:B------:R-:W-:Y:S01]  /*13400*/  FMUL.FTZ R72, R101.reuse, R72 ;  /* 0x0000004865487220 */ /* 0x040fe20000410000 */
[----:B------:R-:W-:Y:S01]  /*13410*/  FMUL.FTZ R98, R101, R98 ;  /* 0x0000006265627220 */ /* 0x000fe20000410000 */
[----:B------:R-:W-:-:S02]  /*13420*/  IMAD.U32 R105, R22, 0x10000, RZ ;  /* 0x0001000016697824 */ /* 0x000fc400078e00ff */
[----:B------:R-:W-:Y:S01]  /*13430*/  FMUL.FTZ R74, R101, R74 ;  /* 0x0000004a654a7220 */ /* 0x000fe20000410000 */
[----:B------:R-:W-:Y:S01]  /*13440*/  FFMA.FTZ R72, R72, R73, R75 ;  /* 0x0000004948487223 */ /* 0x000fe2000001004b */
[--C-:B------:R-:W-:Y:S01]  /*13450*/  FADD.FTZ R102, R54, -R100.reuse ;  /* 0x8000006436667221 */ /* 0x100fe20000010000 */
[----:B------:R-:W-:Y:S01]  /*13460*/  FFMA.FTZ R104, R98, R105, R107 ;  /* 0x0000006962687223 */ /* 0x000fe2000001006b */
[----:B------:R-:W-:Y:S01]  /*13470*/  FFMA.FTZ R73, R74, R99, R103 ;  /* 0x000000634a497223 */ /* 0x000fe20000010067 */
[----:B------:R-:W-:Y:S01]  /*13480*/  SHF.L.U32 R111, R27, 0x10, RZ ;  /* 0x000000101b6f7819 */ /* 0x000fe200000006ff */
[----:B------:R-:W0:Y:S01]  /*13490*/  LDC.64 R98, c[0x0][0x428] ;  /* 0x00010a00ff627b82 */ /* 0x000e220000000a00 */
[----:B------:R-:W-:Y:S02]  /*134a0*/  IMAD.U32 R109, R23, 0x10000, RZ ;  /* 0x00010000176d7824 */ /* 0x000fe400078e00ff */
[----:B------:R-:W-:Y:S01]  /*134b0*/  FMUL.FTZ R102, R101, R102 ;  /* 0x0000006665667220 */ /* 0x000fe20000410000 */
[--C-:B------:R-:W-:Y:S01]  /*134c0*/  FADD.FTZ R74, R49, -R100.reuse ;  /* 0x80000064314a7221 */ /* 0x100fe20000010000 */
[--C-:B------:R-:W-:Y:S01]  /*134d0*/  FADD.FTZ R106, R53, -R100.reuse ;  /* 0x80000064356a7221 */ /* 0x100fe20000010000 */
[--C-:B------:R-:W-:Y:S01]  /*134e0*/  FADD.FTZ R110, R55, -R100.reuse ;  /* 0x80000064376e7221 */ /* 0x100fe20000010000 */
[----:B------:R-:W-:Y:S01]  /*134f0*/  FFMA.FTZ R108, R102, R109, R111 ;  /* 0x0000006d666c7223 */ /* 0x000fe2000001006f */
        /* <DEDUP_REMOVED lines=24> */
.L_x_7016:
[----:B------:R-:W-:Y:S05]  /*13680*/  BSYNC.RECONVERGENT B0 ;  /* 0x0000000000007941 */ /* 0x000fea0003800200 */
.L_x_7015:
        /* <DEDUP_REMOVED lines=8> */
[C---:B------:R-:W-:Y:S01]  /*13710*/  FMUL.FTZ R72, R101.reuse, R72 ;  /* 0x0000004865487220 */ /* 0x040fe20000410000 */
[----:B------:R-:W-:Y:S01]  /*13720*/  SHF.L.U32 R105, R30, 0x10, RZ ;  /* 0x000000101e697819 */ /* 0x000fe200000006ff */
[----:B------:R-:W-:Y:S01]  /*13730*/  FMUL.FTZ R98, R101, R98 ;  /* 0x0000006265627220 */ /* 0x000fe20000410000 */
[----:B------:R-:W-:Y:S02]  /*13740*/  IMAD.U32 R103, R33, 0x10000, RZ ;  /* 0x0001000021677824 */ /* 0x000fe400078e00ff */
[----:B------:R-:W-:Y:S01]  /*13750*/  FMUL.FTZ R74, R101, R74 ;  /* 0x0000004a654a7220 */ /* 0x000fe20000410000 */
[----:B------:R-:W-:-:S02]  /*13760*/  IMAD.U32 R107, R34, 0x10000, RZ ;  /* 0x00010000226b7824 */ /* 0x000fc400078e00ff */
        /* <DEDUP_REMOVED lines=36> */
.L_x_7018:
[----:B------:R-:W-:Y:S05]  /*139b0*/  BSYNC.RECONVERGENT B0 ;  /* 0x0000000000007941 */ /* 0x000fea0003800200 */
.L_x_7017:
        /* <DEDUP_REMOVED lines=19> */
[----:B------:R-:W-:Y:S01]  /*13af0*/  SHF.L.U32 R105, R40, 0x10, RZ ;  /* 0x0000001028697819 */ /* 0x000fe200000006ff */
[C---:B------:R-:W-:Y:S01]  /*13b00*/  FMUL.FTZ R73, R101.reuse, R106 ;  /* 0x0000006a65497220 */ /* 0x040fe20000410000 */
[C---:B------:R-:W-:Y:S01]  /*13b10*/  FMUL.FTZ R74, R101.reuse, R110 ;  /* 0x0000006e654a7220 */ /* 0x040fe20000410000 */
[C---:B------:R-:W-:Y:S01]  /*13b20*/  FMUL.FTZ R75, R101.reuse, R112 ;  /* 0x00000070654b7220 */ /* 0x040fe20000410000 */
[----:B------:R-:W-:Y:S01]  /*13b30*/  FMUL.FTZ R102, R101, R114 ;  /* 0x0000007265667220 */ /* 0x000fe20000410000 */
[----:B------:R-:W-:Y:S02]  /*13b40*/  IMAD.U32 R103, R36, 0x10000, RZ ;  /* 0x0001000024677824 */ /* 0x000fe400078e00ff */
[----:B------:R-:W-:Y:S01]  /*13b50*/  FFMA.FTZ R101, R104, R107, R109 ;  /* 0x0000006b68657223 */ /* 0x000fe2000001006d */
[----:B------:R-:W-:Y:S01]  /*13b60*/  FFMA.FTZ R108, R108, R111, R113 ;  /* 0x0000006f6c6c7223 */ /* 0x000fe20000010071 */
[----:B------:R-:W-:Y:S01]  /*13b70*/  PRMT R107, R38, 0x7632, R107 ;  /* 0x00007632266b7816 */ /* 0x000fe2000000006b */
[----:B------:R-:W-:Y:S01]  /*13b80*/  FFMA.FTZ R100, R100, R103, R105 ;  /* 0x0000006764647223 */ /* 0x000fe20000010069 */
[----:B------:R-:W-:Y:S01]  /*13b90*/  PRMT R109, R42, 0x7632, R109 ;  /* 0x000076322a6d7816 */ /* 0x000fe2000000006d */
[----:B------:R-:W-:Y:S01]  /*13ba0*/  IMAD.U32 R103, R85, 0x10000, RZ ;  /* 0x0001000055677824 */ /* 0x000fe200078e00ff */
[C---:B------:R-:W-:Y:S01]  /*13bb0*/  PRMT R111, R39.reuse, 0x7632, R111 ;  /* 0x00007632276f7816 */ /* 0x040fe2000000006f */
        /* <DEDUP_REMOVED lines=8> */
[----:B------:R-:W-:Y:S01]  /*13c40*/  FFMA.FTZ R104, R73, R104, R106 ;  /* 0x0000006849687223 */ /* 0x000fe2000001006a */
[----:B------:R-:W-:Y:S01]  /*13c50*/  SHF.L.U32 R109, R109, 0x10, RZ ;  /* 0x000000106d6d7819 */ /* 0x000fe200000006ff */
[----:B------:R-:W-:Y:S01]  /*13c60*/  FFMA.FTZ R75, R75, R110, R112 ;  /* 0x0000006e4b4b7223 */ /* 0x000fe20000010070 */
[----:B------:R-:W-:Y:S01]  /*13c70*/  SHF.L.U32 R105, R86, 0x10, RZ ;  /* 0x0000001056697819 */ /* 0x000fe200000006ff */
[----:B------:R-:W-:Y:S01]  /*13c80*/  FFMA.FTZ R102, R102, R111, R113 ;  /* 0x0000006f66667223 */ /* 0x000fe20000010071 */
[----:B0-----:R-:W-:-:S04]  /*13c90*/  IMAD.WIDE.U32 R98, R97, 0x10, R98 ;  /* 0x0000001061627825 */ /* 0x001fc800078e0062 */
[----:B------:R-:W-:Y:S01]  /*13ca0*/  FFMA.FTZ R107, R74, R107, R109 ;  /* 0x0000006b4a6b7223 */ /* 0x000fe2000001006d */
[----:B------:R-:W-:Y:S01]  /*13cb0*/  F2FP.BF16.F32.PACK_AB R73, R104, R101 ;  /* 0x000000656849723e */ /* 0x000fe200000010ff */
[----:B------:R-:W-:Y:S01]  /*13cc0*/  FFMA.FTZ R103, R72, R103, R105 ;  /* 0x0000006748677223 */ /* 0x000fe20000010069 */
[----:B------:R-:W-:Y:S02]  /*13cd0*/  F2FP.BF16.F32.PACK_AB R75, R102, R75 ;  /* 0x0000004b664b723e */ /* 0x000fe400000010ff */
[----:B------:R-:W-:Y:S02]  /*13ce0*/  F2FP.BF16.F32.PACK_AB R74, R107, R108 ;  /* 0x0000006c6b4a723e */ /* 0x000fe400000010ff */
[----:B------:R-:W-:-:S05]  /*13cf0*/  F2FP.BF16.F32.PACK_AB R72, R103, R100 ;  /* 0x000000646748723e */ /* 0x000fca00000010ff */
[----:B------:R2:W-:Y:S02]  /*13d00*/  STG.E.128 desc[UR12][R98.64], R72 ;  /* 0x0000004862007986 */ /* 0x0005e4000c101d0c */
.L_x_7019:
[----:B------:R-:W-:Y:S05]  /*13d10*/  BSYNC.RECONVERGENT B0 ;  /* 0x0000000000007941 */ /* 0x000fea0003800200 */
.L_x_7014:
[----:B------:R-:W-:Y:S02]  /*13d20*/  UIADD3 UR23, UPT, UPT, UR23, UR20, URZ ;  /* 0x0000001417177290 */ /* 0x000fe4000fffe0ff */
[----:B------:R-:W-:Y:S02]  /*13d30*/  UPLOP3.LUT UP1, UPT, UPT, UPT, UP1, 0x40, 0x4 ;  /* 0x000000000004789c */ /* 0x000fe40003f2e810 */
[----:B------:R-:W-:-:S09]  /*13d40*/  UISETP.GE.AND UP0, UPT, UR23, UR21, UPT ;  /* 0x000000151700728c */ /* 0x000fd2000bf06270 */
[----:B------:R-:W-:Y:S05]  /*13d50*/  BRA.U !UP0, `(.L_x_7020) ;  /* 0xfffffecd08f47547 */ /* 0x000fea000b83ffff */
[----:B------:R-:W-:Y:S05]  /*13d60*/  EXIT ;  /* 0x000000000000794d */ /* 0x000fea0003800000 */
.L_x_7021:
        /* <DEDUP_REMOVED lines=9> */
.L_x_20789:


//--------------------- .text._ZN10layer_norm13ln_fwd_kernelINS_13Kernel_traitsI13__nv_bfloat16S2_fS2_fjLj3072ELj1ELj1ELj4ELj16ENS_18Kernel_traits_baseILj3072ES2_S2_fS2_fjLj128EEEEELb1ELb0ELb1ELb1EEEvNS_9FwdParamsE --------------------------
	.section	.text._ZN10layer_norm13ln_fwd_kernelINS_13Kernel_traitsI13__nv_bfloat16S2_fS2_fjLj3072ELj1ELj1ELj4ELj16ENS_18Kernel_traits_baseILj3072ES2_S2_fS2_fjLj128EEEEELb1ELb0ELb1ELb1EEEvNS_9FwdParamsE,"ax",@progbits
	.align	128
        .global         _ZN10layer_norm13ln_fwd_kernelINS_13Kernel_traitsI13__nv_bfloat16S2_fS2_fjLj3072ELj1ELj1ELj4ELj16ENS_18Kernel_traits_baseILj3072ES2_S2_fS2_fjLj128EEEEELb1ELb0ELb1ELb1EEEvNS_9FwdParamsE
        .type           _ZN10layer_norm13ln_fwd_kernelINS_13Kernel_traitsI13__nv_bfloat16S2_fS2_fjLj3072ELj1ELj1ELj4ELj16ENS_18Kernel_traits_baseILj3072ES2_S2_fS2_fjLj128EEEEELb1ELb0ELb1ELb1EEEvNS_9FwdParamsE,@function
        .size           _ZN10layer_norm13ln_fwd_kernelINS_13Kernel_traitsI13__nv_bfloat16S2_fS2_fjLj3072ELj1ELj1ELj4ELj16ENS_18Kernel_traits_baseILj3072ES2_S2_fS2_fjLj128EEEEELb1ELb0ELb1ELb1EEEvNS_9FwdParamsE,(.L_x_20790 - _ZN10layer_norm13ln_fwd_kernelINS_13Kernel_traitsI13__nv_bfloat16S2_fS2_fjLj3072ELj1ELj1ELj4ELj16ENS_18Kernel_traits_baseILj3072ES2_S2_fS2_fjLj128EEEEELb1ELb0ELb1ELb1EEEvNS_9FwdParamsE)
        .other          _ZN10layer_norm13ln_fwd_kernelINS_13Kernel_traitsI13__nv_bfloat16S2_fS2_fjLj3072ELj1ELj1ELj4ELj16ENS_18Kernel_traits_baseILj3072ES2_S2_fS2_fjLj128EEEEELb1ELb0ELb1ELb1EEEvNS_9FwdParamsE,@"STO_CUDA_ENTRY STV_DEFAULT"
_ZN10layer_norm13ln_fwd_kernelINS_13Kernel_traitsI13__nv_bfloat16S2_fS2_fjLj3072ELj1ELj1ELj4ELj16ENS_18Kernel_traits_baseILj3072ES2_S2_fS2_fjLj128EEEEELb1ELb0ELb1ELb1EEEvNS_9FwdParamsE:
.text._ZN10layer_norm13ln_fwd_kernelINS_13Kernel_traitsI13__nv_bfloat16S2_fS2_fjLj3072ELj1ELj1ELj4ELj16ENS_18Kernel_traits_baseILj3072ES2_S2_fS2_fjLj128EEEEELb1ELb0ELb1ELb1EEEvNS_9FwdParamsE:
        /* <DEDUP_REMOVED lines=46> */
[----:B------:R-:W-:Y:S01]  /*02e0*/  @!P0 CS2R R40, SRZ ;  /* 0x0000000000288805 */ /* 0x000fe2000001ff00 */
[----:B------:R-:W-:Y:S01]  /*02f0*/  HFMA2 R83, -RZ, RZ, 0, 0 ;  /* 0x00000000ff537431 */ /* 0x000fe200000001ff */
        /* <DEDUP_REMOVED lines=25> */
[----:B------:R-:W-:Y:S01]  /*0490*/  UIADD3 UR34, UPT, UPT, UR12, 0x1715609d, URZ ;  /* 0x1715609d0c227890 */ /* 0x000fe2000fffe0ff */
[----:B------:R-:W-:Y:S01]  /*04a0*/  PRMT R78, R59, 0x7632, R78 ;  /* 0x000076323b4e7816 */ /* 0x000fe2000000004e */
[----:B------:R-:W-:Y:S01]  /*04b0*/  UIADD3 UR35, UPT, UPT, UR13, -0x56f99767, URZ ;  /* 0xa90668990d237890 */ /* 0x000fe2000fffe0ff */
[----:B------:R-:W-:Y:S01]  /*04c0*/  LOP3.LUT R2, R5, UR26, R2, 0x96, !PT ;  /* 0x0000001a05027c12 */ /* 0x000fe2000f8e9602 */
[C---:B------:R-:W-:Y:S01]  /*04d0*/  IMAD.HI.U32 R4, R3.reuse, -0x2daee0ad, RZ ;  /* 0xd2511f5303047827 */ /* 0x040fe200078e00ff */
[----:B------:R-:W-:Y:S01]  /*04e0*/  UIADD3 UR36, UPT, UPT, UR12, -0x4ab325aa, URZ ;  /* 0xb54cda560c247890 */ /* 0x000fe2000fffe0ff */
[----:B------:R-:W-:Y:S01]  /*04f0*/  PRMT R77, R58, 0x7632, R77 ;  /* 0x000076323a4d7816 */ /* 0x000fe2000000004d */
[----:B------:R-:W-:Y:S01]  /*0500*/  UIADD3 UR37, UPT, UPT, UR13, 0x646e171e, URZ ;  /* 0x646e171e0d257890 */ /* 0x000fe2000fffe0ff */
[----:B------:R-:W-:Y:S01]  /*0510*/  IMAD R6, R3, -0x2daee0ad, RZ ;  /* 0xd2511f5303067824 */ /* 0x000fe200078e02ff */
[----:B------:R-:W-:Y:S01]  /*0520*/  LOP3.LUT R4, R7, UR27, R4, 0x96, !PT ;  /* 0x0000001b07047c12 */ /* 0x000fe2000f8e9604 */
[----:B------:R-:W-:Y:S01]  /*0530*/  IMAD R3, R0, -0x326172a9, RZ ;  /* 0xcd9e8d5700037824 */ /* 0x000fe200078e02ff */
[----:B------:R-:W-:Y:S01]  /*0540*/  UIADD3 UR38, UPT, UPT, UR12, 0x5384540f, URZ ;  /* 0x5384540f0c267890 */ /* 0x000fe2000fffe0ff */
[----:B------:R-:W-:Y:S01]  /*0550*/  IMAD.HI.U32 R5, R2, -0x2daee0ad, RZ ;  /* 0xd2511f5302057827 */ /* 0x000fe200078e00ff */
        /* <DEDUP_REMOVED lines=14> */
[----:B------:R-:W0:Y:S01]  /*0640*/  LDCU UR23, c[0x0][0x404] ;  /* 0x00008080ff1777ac */ /* 0x000e220008000800 */
        /* <DEDUP_REMOVED lines=11> */
[C---:B------:R-:W-:Y:S01]  /*0700*/  IMAD.HI.U32 R0, R2.reuse, -0x326172a9, RZ ;  /* 0xcd9e8d5702007827 */ /* 0x040fe200078e00ff */
[----:B------:R-:W-:Y:S01]  /*0710*/  LOP3.LUT R4, R7, UR33, R4, 0x96, !PT ;  /* 0x0000002107047c12 */ /* 0x000fe2000f8e9604 */
        /* <DEDUP_REMOVED lines=10> */
[C---:B------:R-:W-:Y:S01]  /*07c0*/  IMAD.HI.U32 R3, R0.reuse, -0x2daee0ad, RZ ;  /* 0xd2511f5300037827 */ /* 0x040fe200078e00ff */
[----:B------:R-:W-:Y:S01]  /*07d0*/  LOP3.LUT R2, R5, UR34, R2, 0x96, !PT ;  /* 0x0000002205027c12 */ /* 0x000fe2000f8e9602 */
[----:B------:R-:W4:Y:S01]  /*07e0*/  LDCU.64 UR16, c[0x0][0x408] ;  /* 0x00008100ff1077ac */ /* 0x000f220008000a00 */
        /* <DEDUP_REMOVED lines=9> */
[C---:B------:R-:W-:Y:S01]  /*0880*/  IMAD.HI.U32 R0, R3.reuse, -0x326172a9, RZ ;  /* 0xcd9e8d5703007827 */ /* 0x040fe200078e00ff */
[----:B------:R-:W-:Y:S01]  /*0890*/  PRMT R9, R40, 0x7632, R9 ;  /* 0x0000763228097816 */ /* 0x000fe20000000009 */
[----:B------:R-:W0:Y:S02]  /*08a0*/  LDCU.64 UR18, c[0x0][0x3a0] ;  /* 0x00007400ff1277ac */ /* 0x000e240008000a00 */
[----:B------:R-:W-:Y:S01]  /*08b0*/  IMAD R4, R3, -0x326172a9, RZ ;  /* 0xcd9e8d5703047824 */ /* 0x000fe200078e02ff */
[----:B------:R-:W-:Y:S01]  /*08c0*/  LOP3.LUT R0, R5, UR36, R0, 0x96, !PT ;  /* 0x0000002405007c12 */ /* 0x000fe2000f8e9600 */
[----:B------:R-:W-:Y:S01]  /*08d0*/  IMAD R5, R2, -0x2daee0ad, RZ ;  /* 0xd2511f5302057824 */ /* 0x000fe200078e02ff */
[----:B------:R-:W0:Y:S01]  /*08e0*/  LDCU.64 UR20, c[0x0][0x380] ;  /* 0x00007000ff1477ac */ /* 0x000e220008000a00 */
        /* <DEDUP_REMOVED lines=17> */
[----:B01234-:R-:W-:-:S07]  /*0a00*/  IMAD R98, R0, -0x2daee0ad, RZ ;  /* 0xd2511f5300627824 */ /* 0x01ffce00078e02ff */
.L_x_7224:
[----:B------:R-:W-:-:S06]  /*0a10*/  UIMAD.WIDE UR4, UR7, 0x4, UR8 ;  /* 0x00000004070478a5 */ /* 0x000fcc000f8e0208 */
[----:B------:R-:W-:Y:S02]  /*0a20*/  IMAD.U32 R94, RZ, RZ, UR4 ;  /* 0x00000004ff5e7e24 */ /* 0x000fe4000f8e00ff */
[----:B-1----:R-:W-:-:S05]  /*0a30*/  IMAD.U32 R95, RZ, RZ, UR5 ;  /* 0x00000005ff5f7e24 */ /* 0x002fca000f8e00ff */
[----:B------:R-:W2:Y:S01]  /*0a40*/  LDG.E R94, desc[UR14][R94.64] ;  /* 0x0000000e5e5e7981 */ /* 0x000ea2000c1e1900 */
[----:B------:R-:W-:Y:S01]  /*0a50*/  UIMAD.WIDE UR4, UR7, 0x4, UR10 ;  /* 0x00000004070478a5 */ /* 0x000fe2000f8e020a */
[----:B------:R-:W-:Y:S01]  /*0a60*/  IMAD.MOV.U32 R92, RZ, RZ, RZ ;  /* 0x000000ffff5c7224 */ /* 0x000fe200078e00ff */
[----:B--2---:R-:W-:-:S13]  /*0a70*/  ISETP.GE.AND P0, PT, R94, 0x1, PT ;  /* 0x000000015e00780c */ /* 0x004fda0003f06270 */
[----:B0-----:R-:W0:Y:S01]  /*0a80*/  @P0 LDC.64 R22, c[0x0][0x390] ;  /* 0x0000e400ff160b82 */ /* 0x001e220000000a00 */
[----:B------:R-:W-:-:S05]  /*0a90*/  @P0 IADD3 R20, PT, PT, R94, -0x1, RZ ;  /* 0xffffffff5e140810 */ /* 0x000fca0007ffe0ff */
[----:B------:R-:W-:-:S05]  /*0aa0*/  @P0 IMAD R20, R20, UR22, RZ ;  /* 0x0000001614140c24 */ /* 0x000fca000f8e02ff */
[----:B------:R-:W-:-:S04]  /*0ab0*/  @P0 SHF.R.S32.HI R21, RZ, 0x1f, R20 ;  /* 0x0000001fff150819 */ /* 0x000fc80000011414 */
[----:B------:R-:W-:Y:S01]  /*0ac0*/  @P0 LEA.HI R24, R21, R20, RZ, 0x3 ;  /* 0x0000001415180211 */ /* 0x000fe200078f18ff */
[----:B------:R-:W-:Y:S01]  /*0ad0*/  IMAD.U32 R20, RZ, RZ, UR4 ;  /* 0x00000004ff147e24 */ /* 0x000fe2000f8e00ff */
[----:B------:R-:W-:Y:S02]  /*0ae0*/  MOV R21, UR5 ;  /* 0x0000000500157c02 */ /* 0x000fe40008000f00 */
[----:B------:R-:W-:-:S03]  /*0af0*/  @P0 LEA.HI.SX32 R92, R24, R103, 0x1d ;  /* 0x00000067185c0211 */ /* 0x000fc600078feaff */
[----:B------:R-:W2:Y:S02]  /*0b00*/  LDG.E R20, desc[UR14][R20.64] ;  /* 0x0000000e14147981 */ /* 0x000ea4000c1e1900 */
[----:B0-----:R-:W-:-:S05]  /*0b10*/  @P0 IMAD.WIDE.U32 R22, R92, 0x10, R22 ;  /* 0x000000105c160825 */ /* 0x001fca00078e0016 */
[----:B------:R-:W3:Y:S01]  /*0b20*/  @P0 LDG.E.128 R36, desc[UR14][R22.64] ;  /* 0x0000000e16240981 */ /* 0x000ee2000c1e1d00 */
[----:B------:R-:W-:Y:S02]  /*0b30*/  UIMAD UR4, UR7, UR22, URZ ;  /* 0x00000016070472a4 */ /* 0x000fe4000f8e02ff */
[----:B------:R-:W-:Y:S02]  /*0b40*/  UISETP.NE.U32.AND UP0, UPT, UR18, URZ, UPT ;  /* 0x000000ff1200728c */ /* 0x000fe4000bf05070 */
[----:B------:R-:W-:Y:S02]  /*0b50*/  USHF.R.S32.HI UR5, URZ, 0x1f, UR4 ;  /* 0x0000001fff057899 */ /* 0x000fe40008011404 */
[----:B------:R-:W-:Y:S02]  /*0b60*/  UISETP.NE.AND.EX UP0, UPT, UR19, URZ, UPT, UP0 ;  /* 0x000000ff1300728c */ /* 0x000fe4000bf05300 */
[----:B------:R-:W-:Y:S02]  /*0b70*/  ULEA.HI UR5, UR5, UR4, URZ, 0x3 ;  /* 0x0000000405057291 */ /* 0x000fe4000f8f18ff */
[----:B------:R-:W-:-:S04]  /*0b80*/  UIADD3 UR4, UPT, UPT, UR13, -0x24c28bd8, URZ ;  /* 0xdb3d74280d047890 */ /* 0x000fc8000fffe0ff */
[----:B------:R-:W-:-:S05]  /*0b90*/  IMAD.U32 R24, RZ, RZ, UR5 ;  /* 0x00000005ff187e24 */ /* 0x000fca000f8e00ff */
[----:B------:R-:W-:Y:S02]  /*0ba0*/  LEA.HI.SX32 R103, R24, R103, 0x1d ;  /* 0x0000006718677211 */ /* 0x000fe400078feaff */
[----:B--2---:R-:W-:Y:S02]  /*0bb0*/  R2UR UR6, R20 ;  /* 0x00000000140672ca */ /* 0x004fe400000e0000 */
[----:B---3--:R-:W-:Y:S01]  /*0bc0*/  PRMT R20, R36, 0x7632, R20 ;  /* 0x0000763224147816 */ /* 0x008fe20000000014 */
[----:B------:R-:W-:-:S12]  /*0bd0*/  BRA.U !UP0, `(.L_x_7022) ;  /* 0x00000029086c7547 */ /* 0x000fd8000b800000 */
[----:B------:R-:W0:Y:S02]  /*0be0*/  LDC.64 R22, c[0x0][0x3a0] ;  /* 0x0000e800ff167b82 */ /* 0x000e240000000a00 */
[----:B0-----:R-:W-:-:S05]  /*0bf0*/  IMAD.WIDE.U32 R22, R103, 0x20, R22 ;  /* 0x0000002067167825 */ /* 0x001fca00078e0016 */
[----:B------:R0:W5:Y:S04]  /*0c00*/  LDG.E.128 R32, desc[UR14][R22.64] ;  /* 0x0000000e16207981 */ /* 0x000168000c1e1d00 */
[----:B------:R0:W5:Y:S01]  /*0c10*/  LDG.E.128 R28, desc[UR14][R22.64+0x10] ;  /* 0x0000100e161c7981 */ /* 0x000162000c1e1d00 */
[----:B------:R-:W-:-:S13]  /*0c20*/  ISETP.GT.AND P1, PT, R94, RZ, PT ;  /* 0x000000ff5e00720c */ /* 0x000fda0003f24270 */
[----:B------:R-:W-:Y:S01]  /*0c30*/  @!P1 IMAD.MOV.U32 R21, RZ, RZ, R91 ;  /* 0x000000ffff159224 */ /* 0x000fe200078e005b */
[----:B------:R-:W-:Y:S01]  /*0c40*/  @!P1 MOV R20, R98 ;  /* 0x0000006200149202 */ /* 0x000fe20000000f00 */
[----:B0-----:R-:W-:Y:S06]  /*0c50*/  @!P1 BRA `(.L_x_7023) ;  /* 0x00000004003c9947 */ /* 0x001fec0003800000 */
        /* <DEDUP_REMOVED lines=15> */
.L_x_7025:
        /* <DEDUP_REMOVED lines=12> */
.L_x_7026:
        /* <DEDUP_REMOVED lines=42> */
.L_x_7024:
        /* <DEDUP_REMOVED lines=9> */
[----:B-----5:R-:W-:-:S07]  /*1140*/  FADD.FTZ R32, R32, R23 ;  /* 0x0000001720207221 */ /* 0x020fce0000010000 */
.L_x_7023:
[----:B------:R-:W-:Y:S02]  /*1150*/  @!P1 IMAD.MOV.U32 R23, RZ, RZ, R21 ;  /* 0x000000ffff179224 */ /* 0x000fe400078e0015 */
        /* <DEDUP_REMOVED lines=17> */
.L_x_7029:
        /* <DEDUP_REMOVED lines=12> */
.L_x_7030:
        /* <DEDUP_REMOVED lines=42> */
.L_x_7028:
[----:B------:R-:W-:Y:S01]  /*15d0*/  PRMT R20, R36, 0x7632, R20 ;  /* 0x0000763224147816 */ /* 0x000fe20000000014 */
        /* <DEDUP_REMOVED lines=9> */
[----:B-----5:R-:W-:-:S07]  /*1670*/  FADD.FTZ R33, R33, R20 ;  /* 0x0000001421217221 */ /* 0x020fce0000010000 */
.L_x_7027:
        /* <DEDUP_REMOVED lines=18> */
.L_x_7033:
        /* <DEDUP_REMOVED lines=12> */
.L_x_7034:
        /* <DEDUP_REMOVED lines=42> */
.L_x_7032:
        /* <DEDUP_REMOVED lines=9> */
[----:B-----5:R-:W-:-:S07]  /*1b90*/  FADD.FTZ R34, R34, R23 ;  /* 0x0000001722227221 */ /* 0x020fce0000010000 */
.L_x_7031:
[----:B------:R-:W-:Y:S01]  /*1ba0*/  @!P1 IMAD.MOV.U32 R23, RZ, RZ, R21 ;  /* 0x000000ffff179224 */ /* 0x000fe200078e0015 */
        /* <DEDUP_REMOVED lines=17> */
.L_x_7037:
        /* <DEDUP_REMOVED lines=12> */
.L_x_7038:
        /* <DEDUP_REMOVED lines=42> */
.L_x_7036:
[----:B------:R-:W-:Y:S01]  /*2020*/  PRMT R20, R37, 0x7632, R20 ;  /* 0x0000763225147816 */ /* 0x000fe20000000014 */
        /* <DEDUP_REMOVED lines=10> */
.L_x_7035:
        /* <DEDUP_REMOVED lines=18> */
.L_x_7041:
        /* <DEDUP_REMOVED lines=12> */
.L_x_7042:
        /* <DEDUP_REMOVED lines=42> */
.L_x_7040:
        /* <DEDUP_REMOVED lines=10> */
.L_x_7039:
        /* <DEDUP_REMOVED lines=18> */
.L_x_7045:
        /* <DEDUP_REMOVED lines=12> */
.L_x_7046:
        /* <DEDUP_REMOVED lines=42> */
.L_x_7044:
        /* <DEDUP_REMOVED lines=10> */
[----:B-----5:R-:W-:-:S07]  /*2b10*/  FADD.FTZ R29, R29, R20 ;  /* 0x000000141d1d7221 */ /* 0x020fce0000010000 */
.L_x_7043:
        /* <DEDUP_REMOVED lines=18> */
.L_x_7049:
        /* <DEDUP_REMOVED lines=12> */
.L_x_7050:
        /* <DEDUP_REMOVED lines=42> */
.L_x_7048:
        /* <DEDUP_REMOVED lines=10> */
.L_x_7047:
        /* <DEDUP_REMOVED lines=18> */
.L_x_7053:
        /* <DEDUP_REMOVED lines=12> */
.L_x_7054:
        /* <DEDUP_REMOVED lines=43> */
.L_x_7052:
        /* <DEDUP_REMOVED lines=10> */
[----:B-----5:R-:W-:Y:S01]  /*3570*/  FADD.FTZ R31, R31, R20 ;  /* 0x000000141f1f7221 */ /* 0x020fe20000010000 */
[----:B------:R-:W-:Y:S06]  /*3580*/  BRA `(.L_x_7051) ;  /* 0x0000002400fc7947 */ /* 0x000fec0003800000 */
.L_x_7022:
[----:B------:R-:W-:Y:S02]  /*3590*/  HFMA2 R32, -RZ, RZ, 0, 0 ;  /* 0x00000000ff207431 */ /* 0x000fe400000001ff */
[----:B------:R-:W-:Y:S02]  /*35a0*/  IMAD.MOV.U32 R21, RZ, RZ, R91 ;  /* 0x000000ffff157224 */ /* 0x000fe400078e005b */
        /* <DEDUP_REMOVED lines=17> */
.L_x_7057:
        /* <DEDUP_REMOVED lines=12> */
.L_x_7058:
        /* <DEDUP_REMOVED lines=43> */
.L_x_7056:
[----:B------:R-:W-:Y:S01]  /*3a30*/  HFMA2 R23, -RZ, RZ, 0.1171875, 0 ;  /* 0x2f800000ff177431 */ /* 0x000fe200000001ff */
[----:B------:R-:W-:Y:S01]  /*3a40*/  I2FP.F32.U32 R8, R8 ;  /* 0x0000000800087245 */ /* 0x000fe20000201000 */
[----:B------:R-:W-:-:S04]  /*3a50*/  IMAD.U32 R22, R36, 0x10000, RZ ;  /* 0x0001000024167824 */ /* 0x000fc800078e00ff */
[----:B------:R-:W-:Y:S01]  /*3a60*/  FMUL.FTZ R22, R22, UR17 ;  /* 0x0000001116167c20 */ /* 0x000fe20008410000 */
[----:B------:R-:W-:-:S03]  /*3a70*/  FFMA.FTZ R8, R8, R23, 1.1641532182693481445e-10 ;  /* 0x2f00000008087423 */ /* 0x000fc60000010017 */
[----:B------:R-:W-:Y:S02]  /*3a80*/  FMUL.FTZ R22, R22, UR16 ;  /* 0x0000001016167c20 */ /* 0x000fe40008410000 */
[----:B------:R-:W-:-:S04]  /*3a90*/  FSETP.GTU.FTZ.AND P1, PT, R8, UR23, PT ;  /* 0x0000001708007c0b */ /* 0x000fc8000bf3c000 */
[----:B------:R-:W-:Y:S02]  /*3aa0*/  SEL R8, RZ, 0x1, P1 ;  /* 0x00000001ff087807 */ /* 0x000fe40000800000 */
[----:B------:R-:W-:-:S07]  /*3ab0*/  FSEL R32, R22, RZ, !P1 ;  /* 0x000000ff16207208 */ /* 0x000fce0004800000 */
.L_x_7055:
[----:B------:R-:W-:Y:S01]  /*3ac0*/  IMAD.MOV.U32 R22, RZ, RZ, R21 ;  /* 0x000000ffff167224 */ /* 0x000fe200078e0015 */
[----:B------:R-:W-:Y:S01]  /*3ad0*/  MOV R33, RZ ;  /* 0x000000ff00217202 */ /* 0x000fe20000000f00 */
        /* <DEDUP_REMOVED lines=13> */
.L_x_7061:
        /* <DEDUP_REMOVED lines=12> */
.L_x_7062:
        /* <DEDUP_REMOVED lines=43> */
.L_x_7060:
        /* <DEDUP_REMOVED lines=9> */
.L_x_7059:
        /* <DEDUP_REMOVED lines=15> */
.L_x_7065:
        /* <DEDUP_REMOVED lines=12> */
.L_x_7066:
        /* <DEDUP_REMOVED lines=43> */
.L_x_7064:
        /* <DEDUP_REMOVED lines=9> */
.L_x_7063:
        /* <DEDUP_REMOVED lines=15> */
.L_x_7069:
        /* <DEDUP_REMOVED lines=12> */
.L_x_7070:
        /* <DEDUP_REMOVED lines=43> */
.L_x_7068:
        /* <DEDUP_REMOVED lines=10> */
.L_x_7067:
        /* <DEDUP_REMOVED lines=15> */
.L_x_7073:
        /* <DEDUP_REMOVED lines=12> */
.L_x_7074:
        /* <DEDUP_REMOVED lines=43> */
.L_x_7072:
        /* <DEDUP_REMOVED lines=9> */
.L_x_7071:
        /* <DEDUP_REMOVED lines=15> */
.L_x_7077:
        /* <DEDUP_REMOVED lines=12> */
.L_x_7078:
        /* <DEDUP_REMOVED lines=43> */
.L_x_7076:
        /* <DEDUP_REMOVED lines=10> */
.L_x_7075:
        /* <DEDUP_REMOVED lines=15> */
.L_x_7081:
        /* <DEDUP_REMOVED lines=12> */
.L_x_7082:
        /* <DEDUP_REMOVED lines=43> */
.L_x_7080:
        /* <DEDUP_REMOVED lines=9> */
.L_x_7079:
        /* <DEDUP_REMOVED lines=15> */
.L_x_7084:
        /* <DEDUP_REMOVED lines=12> */
.L_x_7085:
        /* <DEDUP_REMOVED lines=43> */
.L_x_7083:
        /* <DEDUP_REMOVED lines=10> */
.L_x_7051:
[----:B------:R-:W0:Y:S02]  /*5d80*/  LDC.64 R88, c[0x0][0x3a8] ;  /* 0x0000ea00ff587b82 */ /* 0x000e240000000a00 */
[----:B0-----:R-:W-:-:S05]  /*5d90*/  IMAD.WIDE.U32 R20, R103, 0x20, R88 ;  /* 0x0000002067147825 */ /* 0x001fca00078e0058 */
[----:B-----5:R0:W-:Y:S04]  /*5da0*/  STG.E.128 desc[UR14][R20.64], R32 ;  /* 0x0000002014007986 */ /* 0x0201e8000c101d0e */
[----:B------:R0:W-:Y:S01]  /*5db0*/  STG.E.128 desc[UR14][R20.64+0x10], R28 ;  /* 0x0000101c14007986 */ /* 0x0001e2000c101d0e */
[----:B------:R-:W-:Y:S05]  /*5dc0*/  @!P0 BRA `(.L_x_7086) ;  /* 0x0000000000508947 */ /* 0x000fea0003800000 */
        /* <DEDUP_REMOVED lines=20> */
.L_x_7086:
[----:B------:R-:W-:Y:S05]  /*5f10*/  @!P0 BRA `(.L_x_7087) ;  /* 0x0000000000108947 */ /* 0x000fea0003800000 */
[----:B------:R-:W2:Y:S01]  /*5f20*/  LDC.64 R36, c[0x0][0x390] ;  /* 0x0000e400ff247b82 */ /* 0x000ea20000000a00 */
[----:B01----:R-:W-:-:S05]  /*5f30*/  IADD3 R21, PT, PT, R92, 0x80, RZ ;  /* 0x000000805c157810 */ /* 0x003fca0007ffe0ff */
[----:B--2---:R-:W-:-:S06]  /*5f40*/  IMAD.WIDE.U32 R36, R21, 0x10, R36 ;  /* 0x0000001015247825 */ /* 0x004fcc00078e0024 */
[----:B------:R-:W5:Y:S02]  /*5f50*/  LDG.E.128 R36, desc[UR14][R36.64] ;  /* 0x0000000e24247981 */ /* 0x000f64000c1e1d00 */
.L_x_7087:
[----:B------:R-:W-:Y:S05]  /*5f60*/  BRA.U !UP0, `(.L_x_7088) ;  /* 0x0000002908787547 */ /* 0x000fea000b800000 */
[----:B------:R-:W2:Y:S01]  /*5f70*/  LDC.64 R64, c[0x0][0x3a0] ;  /* 0x0000e800ff407b82 */ /* 0x000ea20000000a00 */
[----:B01----:R-:W-:-:S04]  /*5f80*/  VIADD R21, R103, 0x80 ;  /* 0x0000008067157836 */ /* 0x003fc80000000000 */
[----:B--2---:R-:W-:-:S05]  /*5f90*/  IMAD.WIDE.U32 R64, R21, 0x20, R64 ;  /* 0x0000002015407825 */ /* 0x004fca00078e0040 */
        /* <DEDUP_REMOVED lines=21> */
.L_x_7091:
        /* <DEDUP_REMOVED lines=12> */
.L_x_7092:
        /* <DEDUP_REMOVED lines=42> */
.L_x_7090:
        /* <DEDUP_REMOVED lines=10> */
.L_x_7089:
        /* <DEDUP_REMOVED lines=18> */
.L_x_7095:
        /* <DEDUP_REMOVED lines=12> */
.L_x_7096:
        /* <DEDUP_REMOVED lines=43> */
.L_x_7094:
        /* <DEDUP_REMOVED lines=11> */
.L_x_7093:
        /* <DEDUP_REMOVED lines=18> */
.L_x_7099:
        /* <DEDUP_REMOVED lines=12> */
.L_x_7100:
        /* <DEDUP_REMOVED lines=41> */
[----:B------:R-:W-:-:S07]  /*6ea0*/  LOP3.LUT R84, R84, UR42, R97, 0x96, !PT ;  /* 0x0000002a54547c12 */ /* 0x000fce000f8e9661 */
.L_x_7098:
        /* <DEDUP_REMOVED lines=10> */
.L_x_7097:
        /* <DEDUP_REMOVED lines=18> */
.L_x_7103:
        /* <DEDUP_REMOVED lines=12> */
.L_x_7104:
        /* <DEDUP_REMOVED lines=43> */
.L_x_7102:
        /* <DEDUP_REMOVED lines=11> */
.L_x_7101:
        /* <DEDUP_REMOVED lines=18> */
.L_x_7107:
        /* <DEDUP_REMOVED lines=12> */
.L_x_7108:
        /* <DEDUP_REMOVED lines=42> */
.L_x_7106:
        /* <DEDUP_REMOVED lines=10> */
.L_x_7105:
        /* <DEDUP_REMOVED lines=18> */
.L_x_7111:
        /* <DEDUP_REMOVED lines=12> */
.L_x_7112:
        /* <DEDUP_REMOVED lines=43> */
.L_x_7110:
        /* <DEDUP_REMOVED lines=11> */
.L_x_7109:
        /* <DEDUP_REMOVED lines=18> */
.L_x_7115:
        /* <DEDUP_REMOVED lines=12> */
.L_x_7116:
        /* <DEDUP_REMOVED lines=42> */
.L_x_7114:
        /* <DEDUP_REMOVED lines=10> */
.L_x_7113:
        /* <DEDUP_REMOVED lines=18> */
.L_x_7119:
        /* <DEDUP_REMOVED lines=12> */
.L_x_7120:
        /* <DEDUP_REMOVED lines=42> */
.L_x_7118:
        /* <DEDUP_REMOVED lines=12> */
.L_x_7088:
[----:B01----:R-:W-:Y:S01]  /*8950*/  MOV R20, R66 ;  /* 0x0000004200147202 */ /* 0x003fe20000000f00 */
[----:B------:R-:W-:Y:S02]  /*8960*/  IMAD.MOV.U32 R100, RZ, RZ, R102 ;  /* 0x000000ffff647224 */ /* 0x000fe400078e0066 */
[----:B------:R-:W-:Y:S01]  /*8970*/  IMAD.MOV.U32 R24, RZ, RZ, RZ ;  /* 0x000000ffff187224 */ /* 0x000fe200078e00ff */
        /* <DEDUP_REMOVED lines=16> */
.L_x_7123:
        /* <DEDUP_REMOVED lines=12> */
.L_x_7124:
        /* <DEDUP_REMOVED lines=42> */
.L_x_7122:
        /* <DEDUP_REMOVED lines=9> */
.L_x_7121:
[----:B------:R-:W-:Y:S01]  /*8e70*/  MOV R21, R20 ;  /* 0x0000001400157202 */ /* 0x000fe20000000f00 */
[----:B------:R-:W-:Y:S01]  /*8e80*/  IMAD.MOV.U32 R25, RZ, RZ, RZ ;  /* 0x000000ffff197224 */ /* 0x000fe200078e00ff */
        /* <DEDUP_REMOVED lines=13> */
.L_x_7127:
        /* <DEDUP_REMOVED lines=12> */
.L_x_7128:
        /* <DEDUP_REMOVED lines=43> */
.L_x_7126:
        /* <DEDUP_REMOVED lines=10> */
.L_x_7125:
        /* <DEDUP_REMOVED lines=15> */
.L_x_7131:
        /* <DEDUP_REMOVED lines=12> */
.L_x_7132:
        /* <DEDUP_REMOVED lines=43> */
.L_x_7130:
        /* <DEDUP_REMOVED lines=9> */
.L_x_7129:
        /* <DEDUP_REMOVED lines=15> */
.L_x_7135:
        /* <DEDUP_REMOVED lines=12> */
.L_x_7136:
        /* <DEDUP_REMOVED lines=43> */
.L_x_7134:
        /* <DEDUP_REMOVED lines=10> */
.L_x_7133:
        /* <DEDUP_REMOVED lines=15> */
.L_x_7139:
        /* <DEDUP_REMOVED lines=12> */
.L_x_7140:
        /* <DEDUP_REMOVED lines=43> */
.L_x_7138:
        /* <DEDUP_REMOVED lines=9> */
.L_x_7137:
        /* <DEDUP_REMOVED lines=15> */
.L_x_7143:
        /* <DEDUP_REMOVED lines=12> */
.L_x_7144:
        /* <DEDUP_REMOVED lines=43> */
.L_x_7142:
        /* <DEDUP_REMOVED lines=10> */
.L_x_7141:
[----:B------:R-:W-:Y:S01]  /*a750*/  MOV R64, R23 ;  /* 0x0000001700407202 */ /* 0x000fe20000000f00 */
[----:B------:R-:W-:Y:S01]  /*a760*/  IMAD.MOV.U32 R22, RZ, RZ, RZ ;  /* 0x000000ffff167224 */ /* 0x000fe200078e00ff */
        /* <DEDUP_REMOVED lines=13> */
.L_x_7147:
        /* <DEDUP_REMOVED lines=12> */
.L_x_7148:
        /* <DEDUP_REMOVED lines=43> */
.L_x_7146:
        /* <DEDUP_REMOVED lines=9> */
.L_x_7145:
        /* <DEDUP_REMOVED lines=15> */
.L_x_7150:
        /* <DEDUP_REMOVED lines=12> */
.L_x_7151:
        /* <DEDUP_REMOVED lines=43> */
.L_x_7149:
        /* <DEDUP_REMOVED lines=10> */
.L_x_7117:
[----:B------:R-:W-:Y:S01]  /*b140*/  IADD3 R65, PT, PT, R103, 0x80, RZ ;  /* 0x0000008067417810 */ /* 0x000fe20007ffe0ff */
[----:B------:R-:W-:-:S04]  /*b150*/  VIADD R101, R92, 0x100 ;  /* 0x000001005c657836 */ /* 0x000fc80000000000 */
[----:B------:R-:W-:-:S05]  /*b160*/  IMAD.WIDE.U32 R64, R65, 0x20, R88 ;  /* 0x0000002041407825 */ /* 0x000fca00078e0058 */
[----:B-----5:R0:W-:Y:S04]  /*b170*/  STG.E.128 desc[UR14][R64.64], R24 ;  /* 0x0000001840007986 */ /* 0x0201e8000c101d0e */
[----:B------:R0:W-:Y:S01]  /*b180*/  STG.E.128 desc[UR14][R64.64+0x10], R20 ;  /* 0x0000101440007986 */ /* 0x0001e2000c101d0e */
[----:B------:R-:W-:Y:S05]  /*b190*/  @!P0 BRA `(.L_x_7152) ;  /* 0x0000000000548947 */ /* 0x000fea0003800000 */
[----:B------:R-:W-:Y:S01]  /*b1a0*/  SHF.L.U32 R67, R2, 0x10, RZ ;  /* 0x0000001002437819 */ /* 0x000fe200000006ff */
[----:B0-----:R-:W0:Y:S01]  /*b1b0*/  LDC.64 R64, c[0x0][0x3b0] ;  /* 0x0000ec00ff407b82 */ /* 0x001e220000000a00 */
        /* <DEDUP_REMOVED lines=19> */
.L_x_7152:
[----:B------:R-:W-:Y:S05]  /*b2f0*/  @!P0 BRA `(.L_x_7153) ;  /* 0x00000000000c8947 */ /* 0x000fea0003800000 */
[----:B------:R-:W2:Y:S02]  /*b300*/  LDC.64 R36, c[0x0][0x390] ;  /* 0x0000e400ff247b82 */ /* 0x000ea40000000a00 */
[----:B--2---:R-:W-:-:S06]  /*b310*/  IMAD.WIDE.U32 R36, R101, 0x10, R36 ;  /* 0x0000001065247825 */ /* 0x004fcc00078e0024 */
[----:B------:R-:W5:Y:S02]  /*b320*/  LDG.E.128 R36, desc[UR14][R36.64] ;  /* 0x0000000e24247981 */ /* 0x000f64000c1e1d00 */
.L_x_7153:
[----:B------:R-:W-:Y:S01]  /*b330*/  IADD3 R103, PT, PT, R103, 0x100, RZ ;  /* 0x0000010067677810 */ /* 0x000fe20007ffe0ff */
[----:B------:R-:W-:Y:S06]  /*b340*/  BRA.U !UP0, `(.L_x_7154) ;  /* 0x0000002908787547 */ /* 0x000fec000b800000 */
[----:B------:R-:W2:Y:S02]  /*b350*/  LDC.64 R92, c[0x0][0x3a0] ;  /* 0x0000e800ff5c7b82 */ /* 0x000ea40000000a00 */
[----:B--2---:R-:W-:-:S05]  /*b360*/  IMAD.WIDE.U32 R92, R103, 0x20, R92 ;  /* 0x00000020675c7825 */ /* 0x004fca00078e005c */
[----:B------:R2:W5:Y:S04]  /*b370*/  LDG.E.128 R68, desc[UR14][R92.64] ;  /* 0x0000000e5c447981 */ /* 0x000568000c1e1d00 */
[----:B01----:R2:W5:Y:S01]  /*b380*/  LDG.E.128 R64, desc[UR14][R92.64+0x10] ;  /* 0x0000100e5c407981 */ /* 0x003562000c1e1d00 */
[----:B------:R-:W-:-:S13]  /*b390*/  ISETP.GT.AND P1, PT, R94, RZ, PT ;  /* 0x000000ff5e00720c */ /* 0x000fda0003f24270 */
[----:B------:R-:W-:Y:S01]  /*b3a0*/  @!P1 IMAD.MOV.U32 R94, RZ, RZ, R91 ;  /* 0x000000ffff5e9224 */ /* 0x000fe200078e005b */
[----:B------:R-:W-:Y:S01]  /*b3b0*/  @!P1 MOV R98, R100 ;  /* 0x0000006400629202 */ /* 0x000fe20000000f00 */
[----:B--2---:R-:W-:Y:S06]  /*b3c0*/  @!P1 BRA `(.L_x_7155) ;  /* 0x00000004003c9947 */ /* 0x004fec0003800000 */
        /* <DEDUP_REMOVED lines=15> */
.L_x_7157:
        /* <DEDUP_REMOVED lines=12> */
.L_x_7158:
        /* <DEDUP_REMOVED lines=42> */
.L_x_7156:
        /* <DEDUP_REMOVED lines=10> */
.L_x_7155:
        /* <DEDUP_REMOVED lines=18> */
.L_x_7161:
        /* <DEDUP_REMOVED lines=12> */
.L_x_7162:
        /* <DEDUP_REMOVED lines=43> */
.L_x_7160:
        /* <DEDUP_REMOVED lines=11> */
.L_x_7159:
        /* <DEDUP_REMOVED lines=18> */
.L_x_7165:
        /* <DEDUP_REMOVED lines=12> */
.L_x_7166:
        /* <DEDUP_REMOVED lines=41> */
[----:B------:R-:W-:-:S07]  /*c270*/  LOP3.LUT R84, R84, UR42, R99, 0x96, !PT ;  /* 0x0000002a54547c12 */ /* 0x000fce000f8e9663 */
.L_x_7164:
        /* <DEDUP_REMOVED lines=10> */
.L_x_7163:
        /* <DEDUP_REMOVED lines=18> */
.L_x_7169:
        /* <DEDUP_REMOVED lines=12> */
.L_x_7170:
        /* <DEDUP_REMOVED lines=43> */
.L_x_7168:
        /* <DEDUP_REMOVED lines=11> */
.L_x_7167:
        /* <DEDUP_REMOVED lines=18> */
.L_x_7173:
        /* <DEDUP_REMOVED lines=12> */
.L_x_7174:
        /* <DEDUP_REMOVED lines=42> */
.L_x_7172:
        /* <DEDUP_REMOVED lines=10> */
.L_x_7171:
        /* <DEDUP_REMOVED lines=18> */
.L_x_7177:
        /* <DEDUP_REMOVED lines=12> */
.L_x_7178:
        /* <DEDUP_REMOVED lines=43> */
.L_x_7176:
        /* <DEDUP_REMOVED lines=11> */
.L_x_7175:
        /* <DEDUP_REMOVED lines=18> */
.L_x_7181:
        /* <DEDUP_REMOVED lines=12> */
.L_x_7182:
        /* <DEDUP_REMOVED lines=43> */
.L_x_7180:
        /* <DEDUP_REMOVED lines=10> */
.L_x_7179:
        /* <DEDUP_REMOVED lines=18> */
.L_x_7185:
        /* <DEDUP_REMOVED lines=12> */
.L_x_7186:
        /* <DEDUP_REMOVED lines=42> */
.L_x_7184:
        /* <DEDUP_REMOVED lines=12> */
.L_x_7154:
[----:B01----:R-:W-:Y:S01]  /*dd30*/  IMAD.MOV.U32 R64, RZ, RZ, R91 ;  /* 0x000000ffff407224 */ /* 0x003fe200078e005b */
[----:B------:R-:W-:Y:S01]  /*dd40*/  MOV R98, R100 ;  /* 0x0000006400627202 */ /* 0x000fe20000000f00 */
[----:B------:R-:W-:Y:S01]  /*dd50*/  IMAD.MOV.U32 R68, RZ, RZ, RZ ;  /* 0x000000ffff447224 */ /* 0x000fe200078e00ff */
        /* <DEDUP_REMOVED lines=16> */
.L_x_7189:
        /* <DEDUP_REMOVED lines=12> */
.L_x_7190:
        /* <DEDUP_REMOVED lines=42> */
.L_x_7188:
        /* <DEDUP_REMOVED lines=9> */
.L_x_7187:
        /* <DEDUP_REMOVED lines=15> */
.L_x_7193:
        /* <DEDUP_REMOVED lines=12> */
.L_x_7194:
        /* <DEDUP_REMOVED lines=43> */
.L_x_7192:
        /* <DEDUP_REMOVED lines=10> */
.L_x_7191:
        /* <DEDUP_REMOVED lines=15> */
.L_x_7197:
        /* <DEDUP_REMOVED lines=12> */
.L_x_7198:
        /* <DEDUP_REMOVED lines=43> */
.L_x_7196:
        /* <DEDUP_REMOVED lines=9> */
.L_x_7195:
        /* <DEDUP_REMOVED lines=15> */
.L_x_7201:
        /* <DEDUP_REMOVED lines=12> */
.L_x_7202:
        /* <DEDUP_REMOVED lines=43> */
.L_x_7200:
        /* <DEDUP_REMOVED lines=10> */
.L_x_7199:
        /* <DEDUP_REMOVED lines=15> */
.L_x_7205:
        /* <DEDUP_REMOVED lines=12> */
.L_x_7206:
        /* <DEDUP_REMOVED lines=43> */
.L_x_7204:
        /* <DEDUP_REMOVED lines=9> */
.L_x_7203:
        /* <DEDUP_REMOVED lines=15> */
.L_x_7209:
        /* <DEDUP_REMOVED lines=12> */
.L_x_7210:
        /* <DEDUP_REMOVED lines=43> */
.L_x_7208:
        /* <DEDUP_REMOVED lines=10> */
.L_x_7207:
        /* <DEDUP_REMOVED lines=15> */
.L_x_7213:
        /* <DEDUP_REMOVED lines=12> */
.L_x_7214:
        /* <DEDUP_REMOVED lines=43> */
.L_x_7212:
        /* <DEDUP_REMOVED lines=9> */
.L_x_7211:
        /* <DEDUP_REMOVED lines=15> */
.L_x_7216:
        /* <DEDUP_REMOVED lines=12> */
.L_x_7217:
        /* <DEDUP_REMOVED lines=43> */
.L_x_7215:
        /* <DEDUP_REMOVED lines=10> */
.L_x_7183:
[----:B------:R-:W-:Y:S01]  /*10520*/  FADD.FTZ R92, RZ, R32 ;  /* 0x00000020ff5c7221 */ /* 0x000fe20000010000 */
[----:B------:R-:W-:-:S04]  /*10530*/  IMAD.WIDE.U32 R88, R103, 0x20, R88 ;  /* 0x0000002067587825 */ /* 0x000fc800078e0058 */
[----:B------:R-:W-:Y:S01]  /*10540*/  FADD.FTZ R93, R92, R33 ;  /* 0x000000215c5d7221 */ /* 0x000fe20000010000 */
[----:B-----5:R0:W-:Y:S03]  /*10550*/  STG.E.128 desc[UR14][R88.64], R68 ;  /* 0x0000004458007986 */ /* 0x0201e6000c101d0e */
        /* <DEDUP_REMOVED lines=44> */
.L_x_7218:
        /* <DEDUP_REMOVED lines=82> */
.L_x_7220:
[----:B------:R-:W-:Y:S05]  /*10d40*/  BSYNC.RECONVERGENT B0 ;  /* 0x0000000000007941 */ /* 0x000fea0003800200 */
.L_x_7219:
        /* <DEDUP_REMOVED lines=12> */
.L_x_7222:
[----:B------:R-:W-:Y:S05]  /*10e10*/  BSYNC.RECONVERGENT B0 ;  /* 0x0000000000007941 */ /* 0x000fea0003800200 */
.L_x_7221:
        /* <DEDUP_REMOVED lines=30> */
[C---:B------:R-:W-:Y:S01]  /*11000*/  FFMA.FTZ R93, R97.reuse, R102, R94 ;  /* 0x00000066615d7223 */ /* 0x040fe2000001005e */
[----:B-1----:R-:W-:Y:S02]  /*11010*/  FADD.FTZ R89, R92, R89 ;  /* 0x000000595c597221 */ /* 0x002fe40000010000 */
[----:B------:R-:W-:Y:S01]  /*11020*/  FMUL.FTZ R88, R97, R88 ;  /* 0x0000005861587220 */ /* 0x000fe20000410000 */
[----:B--2---:R-:W-:Y:S01]  /*11030*/  FMUL.FTZ R94, R96, R93 ;  /* 0x0000005d605e7220 */ /* 0x004fe20000410000 */
[----:B------:R-:W0:Y:S02]  /*11040*/  LDC R97, c[0x0][0x448] ;  /* 0x00011200ff617b82 */ /* 0x000e240000000800 */
[----:B------:R-:W-:Y:S01]  /*11050*/  FMUL.FTZ R88, R88, R101 ;  /* 0x0000006558587220 */ /* 0x000fe20000410000 */
[----:B------:R-:W-:Y:S01]  /*11060*/  IMAD.U32 R101, RZ, RZ, UR7 ;  /* 0x00000007ff657e24 */ /* 0x000fe2000f8e00ff */
[----:B------:R-:W1:Y:S02]  /*11070*/  SHFL.IDX PT, R99, R94, RZ, 0x1f ;  /* 0x00001fff5e637589 */ /* 0x000e6400000e0000 */
[----:B------:R-:W-:-:S02]  /*11080*/  FFMA.FTZ R96, R96, R88, R89 ;  /* 0x0000005860607223 */ /* 0x000fc40000010059 */
[----:B------:R-:W2:Y:S04]  /*11090*/  @!P0 LDC.64 R92, c[0x0][0x3c0] ;  /* 0x0000f000ff5c8b82 */ /* 0x000ea80000000a00 */
[----:B------:R-:W0:Y:S04]  /*110a0*/  SHFL.IDX PT, R96, R96, RZ, 0x1f ;  /* 0x00001fff60607589 */ /* 0x000e2800000e0000 */
[----:B------:R-:W3:Y:S01]  /*110b0*/  @!P0 LDC.64 R88, c[0x0][0x3c8] ;  /* 0x0000f200ff588b82 */ /* 0x000ee20000000a00 */
[----:B-1----:R-:W-:-:S05]  /*110c0*/  FMUL.FTZ R95, R99, R99 ;  /* 0x00000063635f7220 */ /* 0x002fca0000410000 */
[----:B------:R-:W-:Y:S01]  /*110d0*/  FSEL R100, R95, RZ, P1 ;  /* 0x000000ff5f647208 */ /* 0x000fe20000800000 */
[----:B0-----:R-:W-:Y:S01]  /*110e0*/  FFMA.FTZ R95, R96, UR25, R97 ;  /* 0x00000019605f7c23 */ /* 0x001fe20008010061 */
[----:B------:R-:W-:-:S03]  /*110f0*/  MOV R97, UR7 ;  /* 0x0000000700617c02 */ /* 0x000fc60008000f00 */
[----:B------:R-:W-:Y:S01]  /*11100*/  FADD.FTZ R95, R95, R100 ;  /* 0x000000645f5f7221 */ /* 0x000fe20000010000 */
[----:B---3--:R-:W-:-:S04]  /*11110*/  @!P0 IMAD.WIDE R88, R101, 0x4, R88 ;  /* 0x0000000465588825 */ /* 0x008fc800078e0258 */
[----:B--2---:R-:W-:Y:S01]  /*11120*/  @!P0 IMAD.WIDE R92, R97, 0x4, R92 ;  /* 0x00000004615c8825 */ /* 0x004fe200078e025c */
[----:B------:R-:W0:Y:S04]  /*11130*/  MUFU.RSQ R95, R95 ;  /* 0x0000005f005f7308 */ /* 0x000e280000001400 */
        /* <DEDUP_REMOVED lines=32> */
[----:B------:R-:W-:Y:S01]  /*11340*/  FADD.FTZ R88, -R88, R67 ;  /* 0x0000004358587221 */ /* 0x000fe20000010100 */
        /* <DEDUP_REMOVED lines=55> */
[----:B------:R-:W-:Y:S01]  /*116c0*/  UIADD3 UR4, UPT, UPT, UR6, -0x1, URZ ;  /* 0xffffffff06047890 */ /* 0x000fe2000fffe0ff */
[----:B------:R-:W-:Y:S01]  /*116d0*/  SHF.L.U32 R35, R58, 0x10, RZ ;  /* 0x000000103a237819 */ /* 0x000fe200000006ff */
[----:B------:R-:W-:Y:S01]  /*116e0*/  IMAD.U32 R65, R46, 0x10000, RZ ;  /* 0x000100002e417824 */ /* 0x000fe200078e00ff */
[----:B------:R-:W-:Y:S01]  /*116f0*/  SHF.L.U32 R64, R77, 0x10, RZ ;  /* 0x000000104d407819 */ /* 0x000fe200000006ff */
[----:B------:R-:W-:Y:S01]  /*11700*/  IMAD.U32 R94, R14, 0x10000, RZ ;  /* 0x000100000e5e7824 */ /* 0x000fe200078e00ff */
[----:B------:R-:W-:Y:S01]  /*11710*/  SHF.L.U32 R97, R59, 0x10, RZ ;  /* 0x000000103b617819 */ /* 0x000fe200000006ff */
[----:B------:R-:W-:Y:S01]  /*11720*/  UIMAD UR4, UR4, UR22, URZ ;  /* 0x00000016040472a4 */ /* 0x000fe2000f8e02ff */
[----:B------:R-:W-:Y:S01]  /*11730*/  IMAD.U32 R99, R47, 0x10000, RZ ;  /* 0x000100002f637824 */ /* 0x000fe200078e00ff */
[----:B------:R-:W-:Y:S01]  /*11740*/  SHF.L.U32 R101, R52, 0x10, RZ ;  /* 0x0000001034657819 */ /* 0x000fe200000006ff */
[----:B------:R-:W-:-:S02]  /*11750*/  IMAD.U32 R105, R40, 0x10000, RZ ;  /* 0x0001000028697824 */ /* 0x000fc400078e00ff */
[----:B------:R-:W-:Y:S01]  /*11760*/  FFMA.FTZ R92, R34, R35, R65 ;  /* 0x00000023225c7223 */ /* 0x000fe20000010041 */
[----:B------:R-:W-:Y:S01]  /*11770*/  FFMA.FTZ R93, R33, R64, R94 ;  /* 0x00000040215d7223 */ /* 0x000fe2000001005e */
[----:B------:R-:W-:Y:S01]  /*11780*/  SHF.L.U32 R100, R78, 0x10, RZ ;  /* 0x000000104e647819 */ /* 0x000fe200000006ff */
[----:B------:R-:W0:Y:S01]  /*11790*/  LDC.64 R64, c[0x0][0x428] ;  /* 0x00010a00ff407b82 */ /* 0x000e220000000a00 */
[----:B------:R-:W-:Y:S01]  /*117a0*/  IMAD.U32 R102, R15, 0x10000, RZ ;  /* 0x000100000f667824 */ /* 0x000fe200078e00ff */
[----:B------:R-:W-:Y:S01]  /*117b0*/  USHF.R.S32.HI UR5, URZ, 0x1f, UR4 ;  /* 0x0000001fff057899 */ /* 0x000fe20008011404 */
[----:B------:R-:W-:Y:S01]  /*117c0*/  FFMA.FTZ R96, R32, R97, R99 ;  /* 0x0000006120607223 */ /* 0x000fe20000010063 */
[----:B------:R-:W-:Y:S01]  /*117d0*/  FFMA.FTZ R94, R30, R101, R105 ;  /* 0x000000651e5e7223 */ /* 0x000fe20000010069 */
[----:B------:R-:W-:Y:S01]  /*117e0*/  SHF.L.U32 R97, R72, 0x10, RZ ;  /* 0x0000001048617819 */ /* 0x000fe200000006ff */
[----:B------:R-:W-:Y:S01]  /*117f0*/  IMAD.U32 R33, R9, 0x10000, RZ ;  /* 0x0001000009217824 */ /* 0x000fe200078e00ff */
[----:B------:R-:W-:Y:S01]  /*11800*/  SHF.L.U32 R30, R53, 0x10, RZ ;  /* 0x00000010351e7819 */ /* 0x000fe200000006ff */
[----:B------:R-:W-:Y:S01]  /*11810*/  FFMA.FTZ R31, R31, R100, R102 ;  /* 0x000000641f1f7223 */ /* 0x000fe20000010066 */
[----:B------:R-:W-:Y:S01]  /*11820*/  IMAD.U32 R32, R41, 0x10000, RZ ;  /* 0x0001000029207824 */ /* 0x000fe200078e00ff */
[----:B------:R-:W-:Y:S01]  /*11830*/  SHF.L.U32 R34, R54, 0x10, RZ ;  /* 0x0000001036227819 */ /* 0x000fe200000006ff */
[----:B------:R-:W-:Y:S01]  /*11840*/  ULEA.HI UR5, UR5, UR4, URZ, 0x3 ;  /* 0x0000000405057291 */ /* 0x000fe2000f8f18ff */
[----:B------:R-:W-:-:S02]  /*11850*/  IMAD.U32 R100, R42, 0x10000, RZ ;  /* 0x000100002a647824 */ /* 0x000fc400078e00ff */
[----:B------:R-:W-:Y:S01]  /*11860*/  FFMA.FTZ R97, R28, R97, R33 ;  /* 0x000000611c617223 */ /* 0x000fe20000010021 */
[----:B------:R-:W-:Y:S01]  /*11870*/  FFMA.FTZ R28, R27, R30, R32 ;  /* 0x0000001e1b1c7223 */ /* 0x000fe20000010020 */
[----:B------:R-:W-:Y:S01]  /*11880*/  PRMT R27, R42, 0x7632, R27 ;  /* 0x000076322a1b7816 */ /* 0x000fe2000000001b */
[----:B------:R-:W-:Y:S01]  /*11890*/  FFMA.FTZ R30, R23, R34, R100 ;  /* 0x00000022171e7223 */ /* 0x000fe20000010064 */
[----:B------:R-:W-:Y:S01]  /*118a0*/  MOV R100, UR5 ;  /* 0x0000000500647c02 */ /* 0x000fe20008000f00 */
[----:B------:R-:W-:Y:S01]  /*118b0*/  IMAD.U32 R35, R11, 0x10000, RZ ;  /* 0x000100000b237824 */ /* 0x000fe200078e00ff */
[----:B------:R-:W-:Y:S01]  /*118c0*/  SHF.L.U32 R99, R73, 0x10, RZ ;  /* 0x0000001049637819 */ /* 0x000fe200000006ff */
[----:B------:R-:W-:Y:S01]  /*118d0*/  IMAD.U32 R27, R27, 0x10000, RZ ;  /* 0x000100001b1b7824 */ /* 0x000fe200078e00ff */
[----:B------:R-:W-:Y:S02]  /*118e0*/  SHF.L.U32 R23, R74, 0x10, RZ ;  /* 0x000000104a177819 */ /* 0x000fe400000006ff */
[----:B------:R-:W-:Y:S01]  /*118f0*/  PRMT R34, R55, 0x7632, R34 ;  /* 0x0000763237227816 */ /* 0x000fe20000000022 */
[----:B------:R-:W-:Y:S01]  /*11900*/  FFMA.FTZ R99, R24, R99, R35 ;  /* 0x0000006318637223 */ /* 0x000fe20000010023 */
[----:B------:R-:W-:Y:S01]  /*11910*/  PRMT R102, R43, 0x7632, R102 ;  /* 0x000076322b667816 */ /* 0x000fe20000000066 */
[----:B------:R-:W-:Y:S01]  /*11920*/  IMAD.U32 R24, R55, 0x10000, RZ ;  /* 0x0001000037187824 */ /* 0x000fe200078e00ff */
[----:B------:R-:W-:Y:S01]  /*11930*/  LEA.HI.SX32 R33, R100, R103, 0x1d ;  /* 0x0000006764217211 */ /* 0x000fe200078feaff */
[----:B------:R-:W-:Y:S01]  /*11940*/  IMAD.U32 R34, R34, 0x10000, RZ ;  /* 0x0001000022227824 */ /* 0x000fe200078e00ff */
[----:B------:R-:W-:Y:S01]  /*11950*/  SHF.L.U32 R32, R43, 0x10, RZ ;  /* 0x000000102b207819 */ /* 0x000fe200000006ff */
[----:B------:R-:W-:Y:S01]  /*11960*/  FFMA.FTZ R101, R22, R23, R27 ;  /* 0x0000001716657223 */ /* 0x000fe2000001001b */
[----:B------:R-:W-:Y:S01]  /*11970*/  SHF.L.U32 R102, R102, 0x10, RZ ;  /* 0x0000001066667819 */ /* 0x000fe200000006ff */
[C---:B------:R-:W-:Y:S01]  /*11980*/  VIADD R35, R33.reuse, 0x80 ;  /* 0x0000008021237836 */ /* 0x040fe20000000000 */
[----:B------:R-:W-:Y:S01]  /*11990*/  IADD3 R23, PT, PT, R33, 0x100, RZ ;  /* 0x0000010021177810 */ /* 0x000fe20007ffe0ff */
        /* <DEDUP_REMOVED lines=20> */
.L_x_7223:
[----:B------:R-:W-:Y:S02]  /*11ae0*/  UIADD3 UR7, UPT, UPT, UR7, UR20, URZ ;  /* 0x0000001407077290 */ /* 0x000fe4000fffe0ff */
[----:B------:R-:W-:Y:S02]  /*11af0*/  UPLOP3.LUT UP1, UPT, UPT, UPT, UP1, 0x40, 0x4 ;  /* 0x000000000004789c */ /* 0x000fe40003f2e810 */
[----:B------:R-:W-:-:S09]  /*11b00*/  UISETP.GE.AND UP0, UPT, UR7, UR21, UPT ;  /* 0x000000150700728c */ /* 0x000fd2000bf06270 */
[----:B------:R-:W-:Y:S05]  /*11b10*/  BRA.U !UP0, `(.L_x_7224) ;  /* 0xfffffeed08bc7547 */ /* 0x000fea000b83ffff */
[----:B------:R-:W-:Y:S05]  /*11b20*/  EXIT ;  /* 0x000000000000794d */ /* 0x000fea0003800000 */
.L_x_7225:
        /* <DEDUP_REMOVED lines=13> */
.L_x_20790:


//--------------------- .text._ZN10layer_norm13ln_fwd_kernelINS_13Kernel_traitsI13__nv_bfloat16S2_fS2_fjLj3072ELj1ELj1ELj4ELj16ENS_18Kernel_traits_baseILj3072ES2_S2_fS2_fjLj128EEEEELb1ELb1ELb0ELb0EEEvNS_9FwdParamsE --------------------------
	.section	.text._ZN10layer_norm13ln_fwd_kernelINS_13Kernel_traitsI13__nv_bfloat16S2_fS2_fjLj3072ELj1ELj1ELj4ELj16ENS_18Kernel_traits_baseILj3072ES2_S2_fS2_fjLj128EEEEELb1ELb1ELb0ELb0EEEvNS_9FwdParamsE,"ax",@progbits
	.align	128
        .global         _ZN10layer_norm13ln_fwd_kernelINS_13Kernel_traitsI13__nv_bfloat16S2_fS2_fjLj3072ELj1ELj1ELj4ELj16ENS_18Kernel_traits_baseILj3072ES2_S2_fS2_fjLj128EEEEELb1ELb1ELb0ELb0EEEvNS_9FwdParamsE
        .type           _ZN10layer_norm13ln_fwd_kernelINS_13Kernel_traitsI13__nv_bfloat16S2_fS2_fjLj3072ELj1ELj1ELj4ELj16ENS_18Kernel_traits_baseILj3072ES2_S2_fS2_fjLj128EEEEELb1ELb1ELb0ELb0EEEvNS_9FwdParamsE,@function
        .size           _ZN10layer_norm13ln_fwd_kernelINS_13Kernel_traitsI13__nv_bfloat16S2_fS2_fjLj3072ELj1ELj1ELj4ELj16ENS_18Kernel_traits_baseILj3072ES2_S2_fS2_fjLj128EEEEELb1ELb1ELb0ELb0EEEvNS_9FwdParamsE,(.L_x_20791 - _ZN10layer_norm13ln_fwd_kernelINS_13Kernel_traitsI13__nv_bfloat16S2_fS2_fjLj3072ELj1ELj1ELj4ELj16ENS_18Kernel_traits_baseILj3072ES2_S2_fS2_fjLj128EEEEELb1ELb1ELb0ELb0EEEvNS_9FwdParamsE)
        .other          _ZN10layer_norm13ln_fwd_kernelINS_13Kernel_traitsI13__nv_bfloat16S2_fS2_fjLj3072ELj1ELj1ELj4ELj16ENS_18Kernel_traits_baseILj3072ES2_S2_fS2_fjLj128EEEEELb1ELb1ELb0ELb0EEEvNS_9FwdParamsE,@"STO_CUDA_ENTRY STV_DEFAULT"
_ZN10layer_norm13ln_fwd_kernelINS_13Kernel_traitsI13__nv_bfloat16S2_fS2_fjLj3072ELj1ELj1ELj4ELj16ENS_18Kernel_traits_baseILj3072ES2_S2_fS2_fjLj128EEEEELb1ELb1ELb0ELb0EEEvNS_9FwdParamsE:
.text._ZN10layer_norm13ln_fwd_kernelINS_13Kernel_traitsI13__nv_bfloat16S2_fS2_fjLj3072ELj1ELj1ELj4ELj16ENS_18Kernel_traits_baseILj3072ES2_S2_fS2_fjLj128EEEEELb1ELb1ELb0ELb0EEEvNS_9FwdParamsE:
        /* <DEDUP_REMOVED lines=19> */
[----:B--2---:R-:W-:-:S06]  /*0130*/  @P0 R2UR UR9, R3 ;  /* 0x00000000030902ca */ /* 0x004fcc00000e0000 */
[----:B------:R-:W0:Y:S01]  /*0140*/  LDC R3, c[0x0][0x360] ;  /* 0x0000d800ff037b82 */ /* 0x000e220000000800 */
[----:B------:R-:W-:Y:S02]  /*0150*/  @P0 R2UR UR8, R2 ;  /* 0x00000000020802ca */ /* 0x000fe400000e0000 */
[----:B---3--:R-:W-:Y:S02]  /*0160*/  @P0 IADD3 R120, P1, PT, R4, R7, RZ ;  /* 0x0000000704780210 */ /* 0x008fe40007f3e0ff */
[----:B----4-:R-:W-:Y:S02]  /*0170*/  LOP3.LUT R7, R0, 0x60, RZ, 0xc0, !PT ;  /* 0x0000006000077812 */ /* 0x010fe400078ec0ff */
[----:B-----5:R-:W-:Y:S02]  /*0180*/  SHF.R.S32.HI R2, RZ, 0x1f, R9 ;  /* 0x0000001fff027819 */ /* 0x020fe40000011409 */
[--C-:B------:R-:W-:Y:S02]  /*0190*/  LOP3.LUT R61, R7, 0x1f, R0.reuse, 0xf8, !PT ;  /* 0x0000001f073d7812 */ /* 0x100fe400078ef800 */
[----:B------:R-:W-:Y:S01]  /*01a0*/  @P0 IADD3.X R121, PT, PT, RZ, R5, RZ, P1, !PT ;  /* 0x00000005ff790210 */ /* 0x000fe20000ffe4ff */
[----:B------:R-:W-:Y:S01]  /*01b0*/  UIADD3 UR18, UPT, UPT, UR9, -0x4498517b, URZ ;  /* 0xbb67ae8509127890 */ /* 0x000fe2000fffe0ff */
[----:B------:R-:W-:Y:S01]  /*01c0*/  LEA.HI R60, R2, R9, RZ, 0x3 ;  /* 0x00000009023c7211 */ /* 0x000fe200078f18ff */
[----:B------:R-:W-:Y:S01]  /*01d0*/  UIADD3 UR15, UPT, UPT, UR8, -0x61c88647, URZ ;  /* 0x9e3779b9080f7890 */ /* 0x000fe2000fffe0ff */
[----:B------:R-:W-:Y:S01]  /*01e0*/  LOP3.LUT R5, R61, 0x7f, RZ, 0x3c, !PT ;  /* 0x0000007f3d057812 */ /* 0x000fe200078e3cff */
[----:B------:R-:W-:Y:S01]  /*01f0*/  UIADD3 UR19, UPT, UPT, UR8, 0x3c6ef372, URZ ;  /* 0x3c6ef37208137890 */ /* 0x000fe2000fffe0ff */
[--C-:B------:R-:W-:Y:S01]  /*0200*/  SHF.R.U32.HI R6, RZ, 0x2, R121.reuse ;  /* 0x00000002ff067819 */ /* 0x100fe20000011679 */
[----:B------:R-:W-:Y:S01]  /*0210*/  UIADD3 UR20, UPT, UPT, UR9, 0x76cf5d0a, URZ ;  /* 0x76cf5d0a09147890 */ /* 0x000fe2000fffe0ff */
[----:B------:R-:W-:Y:S01]  /*0220*/  LEA.HI.SX32 R4, R60, R5, 0x1d ;  /* 0x000000053c047211 */ /* 0x000fe200078feaff */
[----:B------:R-:W-:Y:S01]  /*0230*/  UIADD3 UR21, UPT, UPT, UR8, -0x255992d5, URZ ;  /* 0xdaa66d2b08157890 */ /* 0x000fe2000fffe0ff */
[----:B------:R-:W-:Y:S01]  /*0240*/  SHF.R.U64 R5, R120, 0x2, R121 ;  /* 0x0000000278057819 */ /* 0x000fe20000001279 */
[----:B------:R-:W-:Y:S01]  /*0250*/  UIADD3 UR22, UPT, UPT, UR9, 0x32370b8f, URZ ;  /* 0x32370b8f09167890 */ /* 0x000fe2000fffe0ff */
[----:B0-----:R-:W-:Y:S01]  /*0260*/  IMAD R2, R3, UR10, R0 ;  /* 0x0000000a03027c24 */ /* 0x001fe2000f8e0200 */
[----:B------:R-:W-:Y:S01]  /*0270*/  LOP3.LUT R3, R0, 0x1f, RZ, 0xc0, !PT ;  /* 0x0000001f00037812 */ /* 0x000fe200078ec0ff */
        /* <DEDUP_REMOVED lines=47> */
.L_x_7227:
        /* <DEDUP_REMOVED lines=31> */
.L_x_7228:
[----:B------:R-:W-:Y:S05]  /*0760*/  BSYNC.RECONVERGENT B0 ;  /* 0x0000000000007941 */ /* 0x000fea0003800200 */
.L_x_7226:
        /* <DEDUP_REMOVED lines=8> */
[C---:B------:R-:W-:Y:S01]  /*07f0*/  IMAD.HI.U32 R8, R5.reuse, -0x2daee0ad, RZ ;  /* 0xd2511f5305087827 */ /* 0x040fe200078e00ff */
[----:B------:R-:W-:Y:S01]  /*0800*/  LOP3.LUT R9, R6, UR8, R9, 0x96, !PT ;  /* 0x0000000806097c12 */ /* 0x000fe2000f8e9609 */
[----:B------:R-:W-:Y:S01]  /*0810*/  UPLOP3.LUT UP2, UPT, UPT, UPT, UPT, 0x40, 0x4 ;  /* 0x000000000004789c */ /* 0x000fe20003f4e870 */
[----:B------:R-:W-:Y:S01]  /*0820*/  LOP3.LUT R16, R60, 0x7f, RZ, 0xc0, !PT ;  /* 0x0000007f3c107812 */ /* 0x000fe200078ec0ff */
[----:B------:R-:W-:Y:S01]  /*0830*/  IMAD R11, R2, -0x326172a9, RZ ;  /* 0xcd9e8d57020b7824 */ /* 0x000fe200078e02ff */
[----:B------:R-:W-:Y:S01]  /*0840*/  LOP3.LUT R8, R8, UR9, RZ, 0x3c, !PT ;  /* 0x0000000908087c12 */ /* 0x000fe2000f8e3cff */
[----:B------:R-:W-:Y:S01]  /*0850*/  IMAD R13, R5, -0x2daee0ad, RZ ;  /* 0xd2511f53050d7824 */ /* 0x000fe200078e02ff */
[----:B------:R-:W-:Y:S01]  /*0860*/  VIADDMNMX R7, R16, -R7, RZ, !PT ;  /* 0x8000000710077246 */ /* 0x000fe200078001ff */
[----:B------:R-:W-:Y:S01]  /*0870*/  IMAD.HI.U32 R12, R9, -0x2daee0ad, RZ ;  /* 0xd2511f53090c7827 */ /* 0x000fe200078e00ff */
[----:B-----5:R-:W-:Y:S01]  /*0880*/  PRMT R17, R39, 0x7632, R17 ;  /* 0x0000763227117816 */ /* 0x020fe20000000011 */
[----:B------:R-:W1:Y:S01]  /*0890*/  LDCU UR35, c[0x0][0x388] ;  /* 0x00007100ff2377ac */ /* 0x000e620008000800 */
[----:B------:R-:W-:Y:S01]  /*08a0*/  VIMNMX R7, PT, PT, R7, 0x20, PT ;  /* 0x0000002007077848 */ /* 0x000fe20003fe0100 */
        /* <DEDUP_REMOVED lines=77> */
[----:B------:R-:W-:Y:S02]  /*0d80*/  PRMT R12, R53, 0x7632, R12 ;  /* 0x00007632350c7816 */ /* 0x000fe4000000000c */
[----:B------:R0:W0:Y:S01]  /*0d90*/  MUFU.RCP R110, R61 ;  /* 0x0000003d006e7308 */ /* 0x0000220000001000 */
[----:B------:R-:W-:Y:S01]  /*0da0*/  IMAD.HI.U32 R8, R9, -0x2daee0ad, RZ ;  /* 0xd2511f5309087827 */ /* 0x000fe200078e00ff */
[----:B------:R-:W-:-:S02]  /*0db0*/  LOP3.LUT R121, R13, UR31, R10, 0x96, !PT ;  /* 0x0000001f0d797c12 */ /* 0x000fc4000f8e960a */
[----:B------:R-:W-:Y:S01]  /*0dc0*/  PRMT R10, R54, 0x7632, R10 ;  /* 0x00007632360a7816 */ /* 0x000fe2000000000a */
[----:B------:R-:W-:Y:S01]  /*0dd0*/  IMAD R14, R3, -0x20, R16 ;  /* 0xffffffe0030e7824 */ /* 0x000fe200078e0210 */
[----:B------:R-:W-:Y:S01]  /*0de0*/  LOP3.LUT R132, R15, UR32, R8, 0x96, !PT ;  /* 0x000000200f847c12 */ /* 0x000fe2000f8e9608 */
[----:B------:R-:W-:Y:S01]  /*0df0*/  IMAD R8, R11, -0x326172a9, RZ ;  /* 0xcd9e8d570b087824 */ /* 0x000fe200078e02ff */
[----:B------:R-:W-:Y:S01]  /*0e00*/  PRMT R11, R50, 0x7632, R11 ;  /* 0x00007632320b7816 */ /* 0x000fe2000000000b */
[----:B------:R-:W-:Y:S01]  /*0e10*/  IMAD R9, R9, -0x2daee0ad, RZ ;  /* 0xd2511f5309097824 */ /* 0x000fe200078e02ff */
[----:B------:R-:W-:Y:S01]  /*0e20*/  VIMNMX R14, PT, PT, RZ, R14, !PT ;  /* 0x0000000eff0e7248 */ /* 0x000fe20007fe0100 */
[----:B------:R-:W-:Y:S01]  /*0e30*/  IMAD.HI.U32 R118, R121, -0x2daee0ad, RZ ;  /* 0xd2511f5379767827 */ /* 0x000fe200078e00ff */
[----:B------:R-:W-:Y:S02]  /*0e40*/  PRMT R15, R48, 0x7632, R15 ;  /* 0x00007632300f7816 */ /* 0x000fe4000000000f */
[----:B------:R-:W-:Y:S01]  /*0e50*/  VIMNMX R13, PT, PT, R14, 0x20, PT ;  /* 0x000000200e0d7848 */ /* 0x000fe20003fe0100 */
[----:B------:R-:W-:Y:S01]  /*0e60*/  IMAD.HI.U32 R119, R132, -0x326172a9, RZ ;  /* 0xcd9e8d5784777827 */ /* 0x000fe200078e00ff */
[----:B------:R-:W-:-:S02]  /*0e70*/  LOP3.LUT R118, R9, UR34, R118, 0x96, !PT ;  /* 0x0000002209767c12 */ /* 0x000fc4000f8e9676 */
[----:B------:R-:W-:Y:S01]  /*0e80*/  LEA R7, R13, R60, 0x3 ;  /* 0x0000003c0d077211 */ /* 0x000fe200078e18ff */
[----:B------:R-:W-:Y:S01]  /*0e90*/  IMAD.MOV.U32 R117, RZ, RZ, RZ ;  /* 0x000000ffff757224 */ /* 0x000fe200078e00ff */
[----:B------:R-:W-:Y:S01]  /*0ea0*/  LOP3.LUT R119, R8, UR33, R119, 0x96, !PT ;  /* 0x0000002108777c12 */ /* 0x000fe2000f8e9677 */
[----:B------:R-:W-:Y:S01]  /*0eb0*/  IMAD R121, R121, -0x2daee0ad, RZ ;  /* 0xd2511f5379797824 */ /* 0x000fe200078e02ff */
[----:B------:R-:W-:Y:S01]  /*0ec0*/  PRMT R8, R55, 0x7632, R8 ;  /* 0x0000763237087816 */ /* 0x000fe20000000008 */
[----:B------:R-:W-:Y:S01]  /*0ed0*/  IMAD R132, R132, -0x326172a9, RZ ;  /* 0xcd9e8d5784847824 */ /* 0x000fe200078e02ff */
[----:B------:R-:W-:Y:S02]  /*0ee0*/  PRMT R9, R51, 0x7632, R9 ;  /* 0x0000763233097816 */ /* 0x000fe40000000009 */
[----:B------:R-:W-:Y:S02]  /*0ef0*/  PRMT R13, R49, 0x7632, R13 ;  /* 0x00007632310d7816 */ /* 0x000fe4000000000d */
[----:B------:R-:W-:-:S02]  /*0f00*/  PRMT R14, R52, 0x7632, R14 ;  /* 0x00007632340e7816 */ /* 0x000fc4000000000e */
[----:B------:R-:W-:Y:S02]  /*0f10*/  PRMT R16, R43, 0x7632, R16 ;  /* 0x000076322b107816 */ /* 0x000fe40000000010 */
[----:B------:R-:W-:Y:S02]  /*0f20*/  PRMT R115, R33, 0x7632, R115 ;  /* 0x0000763221737816 */ /* 0x000fe40000000073 */
[----:B01234-:R-:W-:-:S07]  /*0f30*/  PRMT R116, R32, 0x7632, R116 ;  /* 0x0000763220747816 */ /* 0x01ffce0000000074 */
.L_x_7486:
        /* <DEDUP_REMOVED lines=9> */
[----:B------:R-:W-:Y:S01]  /*0fd0*/  BSSY.RECONVERGENT B0, `(.L_x_7229) ;  /* 0x000054a000007945 */ /* 0x000fe20003800200 */
[----:B------:R-:W-:Y:S01]  /*0fe0*/  LOP3.LUT R95, R0, 0x60, RZ, 0xc0, !PT ;  /* 0x00000060005f7812 */ /* 0x000fe200078ec0ff */
[----:B------:R-:W-:Y:S01]  /*0ff0*/  USHF.R.S32.HI UR5, URZ, 0x1f, UR4 ;  /* 0x0000001fff057899 */ /* 0x000fe20008011404 */
[----:B------:R-:W-:Y:S02]  /*1000*/  P2R R124, PR, RZ, 0x2 ;  /* 0x00000002ff7c7803 */ /* 0x000fe40000000000 */
[----:B------:R-:W-:Y:S01]  /*1010*/  LOP3.LUT R95, R95, 0x1f, R0, 0xf8, !PT ;  /* 0x0000001f5f5f7812 */ /* 0x000fe200078ef800 */
[----:B------:R-:W-:-:S03]  /*1020*/  ULEA.HI UR5, UR5, UR4, URZ, 0x3 ;  /* 0x0000000405057291 */ /* 0x000fc6000f8f18ff */
[----:B------:R-:W-:-:S03]  /*1030*/  UMOV UR4, 0x3f800000 ;  /* 0x3f80000000047882 */ /* 0x000fc60000000000 */
[----:B------:R-:W-:-:S05]  /*1040*/  IMAD.U32 R122, RZ, RZ, UR5 ;  /* 0x00000005ff7a7e24 */ /* 0x000fca000f8e00ff */
[----:B------:R-:W-:-:S05]  /*1050*/  LEA.HI.SX32 R122, R122, R95, 0x1d ;  /* 0x0000005f7a7a7211 */ /* 0x000fca00078feaff */
[----:B------:R-:W-:Y:S01]  /*1060*/  IMAD.MOV.U32 R125, RZ, RZ, R122 ;  /* 0x000000ffff7d7224 */ /* 0x000fe200078e007a */
        /* <DEDUP_REMOVED lines=11> */
[----:B------:R0:W5:Y:S04]  /*1120*/  LDG.E.128 R60, desc[UR6][R68.64] ;  /* 0x00000006443c7981 */ /* 0x000168000c1e1d00 */
[----:B------:R0:W5:Y:S01]  /*1130*/  LDG.E.128 R64, desc[UR6][R68.64+0x10] ;  /* 0x0000100644407981 */ /* 0x000162000c1e1d00 */
[----:B------:R-:W-:Y:S01]  /*1140*/  ISETP.NE.AND P0, PT, R120, 0x1, PT ;  /* 0x000000017800780c */ /* 0x000fe20003f05270 */
[----:B------:R-:W-:Y:S01]  /*1150*/  BSSY.RECONVERGENT B1, `(.L_x_7232) ;  /* 0x000004a000017945 */ /* 0x000fe20003800200 */
[----:B------:R-:W-:Y:S02]  /*1160*/  HFMA2 R70, -RZ, RZ, 0, 1.1920928955078125e-07 ;  /* 0x00000002ff467431 */ /* 0x000fe400000001ff */
[----:B------:R-:W-:Y:S02]  /*1170*/  IMAD.MOV.U32 R71, RZ, RZ, R132 ;  /* 0x000000ffff477224 */ /* 0x000fe400078e0084 */
[----:B------:R-:W-:-:S07]  /*1180*/  IMAD.MOV.U32 R126, RZ, RZ, R121 ;  /* 0x000000ffff7e7224 */ /* 0x000fce00078e0079 */
[----:B0-----:R-:W-:Y:S05]  /*1190*/  @!P0 BRA `(.L_x_7233) ;  /* 0x0000000400148947 */ /* 0x001fea0003800000 */
[----:B------:R-:W-:-:S04]  /*11a0*/  MOV R69, 0x2 ;  /* 0x0000000200457802 */ /* 0x000fc80000000f00 */
[----:B------:R-:W-:-:S05]  /*11b0*/  VIADDMNMX.U32 R68, R120, 0xfffffffe, R69, PT ;  /* 0xfffffffe78447846 */ /* 0x000fca0003800045 */
[----:B------:R-:W-:-:S04]  /*11c0*/  IMAD.SHL.U32 R70, R68, 0x4, RZ ;  /* 0x0000000444467824 */ /* 0x000fc800078e00ff */
[----:B------:R-:W0:Y:S02]  /*11d0*/  LDC R68, c[0x2][R70] ;  /* 0x0080000046447b82 */ /* 0x000e240000000800 */
[----:B0-----:R-:W-:-:S04]  /*11e0*/  SHF.R.S32.HI R69, RZ, 0x1f, R68 ;  /* 0x0000001fff457819 */ /* 0x001fc80000011444 */
.L_x_20627:
[----:B------:R-:W-:Y:S05]  /*11f0*/  BRX R68 -0x1200                                        (*"BRANCH_TARGETS .L_x_20628,.L_x_20629,.L_x_20630"*) ;  /* 0xffffffec44807949 */ /* 0x000fea000383ffff */
.L_x_20630:
[----:B------:R-:W-:Y:S01]  /*1200*/  VIADD R70, R120, 0x1 ;  /* 0x0000000178467836 */ /* 0x000fe20000000000 */
[----:B------:R-:W-:Y:S01]  /*1210*/  MOV R126, R121 ;  /* 0x00000079007e7202 */ /* 0x000fe20000000f00 */
[----:B------:R-:W-:Y:S01]  /*1220*/  IMAD.MOV.U32 R71, RZ, RZ, R119 ;  /* 0x000000ffff477224 */ /* 0x000fe200078e0077 */
[----:B------:R-:W-:Y:S06]  /*1230*/  BRA `(.L_x_7233) ;  /* 0x0000000000ec7947 */ /* 0x000fec0003800000 */
.L_x_20628:
[----:B------:R-:W-:Y:S02]  /*1240*/  HFMA2 R70, -RZ, RZ, 0, 1.78813934326171875e-07 ;  /* 0x00000003ff467431 */ /* 0x000fe400000001ff */
[----:B------:R-:W-:Y:S02]  /*1250*/  IMAD.MOV.U32 R126, RZ, RZ, R121 ;  /* 0x000000ffff7e7224 */ /* 0x000fe400078e0079 */
[----:B------:R-:W-:Y:S01]  /*1260*/  IMAD.MOV.U32 R71, RZ, RZ, R118 ;  /* 0x000000ffff477224 */ /* 0x000fe200078e0076 */
[----:B------:R-:W-:Y:S06]  /*1270*/  BRA `(.L_x_7233) ;  /* 0x0000000000dc7947 */ /* 0x000fec0003800000 */
.L_x_20629:
        /* <DEDUP_REMOVED lines=13> */
.L_x_7235:
[----:B------:R-:W-:Y:S05]  /*1350*/  BSYNC.RECONVERGENT B2 ;  /* 0x0000000000027941 */ /* 0x000fea0003800200 */
.L_x_7234:
        /* <DEDUP_REMOVED lines=41> */
.L_x_7233:
[----:B------:R-:W-:Y:S05]  /*15f0*/  BSYNC.RECONVERGENT B1 ;  /* 0x0000000000017941 */ /* 0x000fea0003800200 */
.L_x_7232:
        /* <DEDUP_REMOVED lines=9> */
[----:B------:R-:W-:-:S04]  /*1690*/  FMUL.FTZ R92, R69, UR4 ;  /* 0x00000004455c7c20 */ /* 0x000fc80008410000 */
[----:B0-----:R-:W-:Y:S01]  /*16a0*/  FMUL.FTZ R92, R92, R127 ;  /* 0x0000007f5c5c7220 */ /* 0x001fe20000410000 */
[----:B-1----:R-:W-:Y:S01]  /*16b0*/  FSETP.GTU.FTZ.AND P0, PT, R68, R125, PT ;  /* 0x0000007d4400720b */ /* 0x002fe20003f1c000 */
[----:B------:R-:W-:-:S03]  /*16c0*/  IMAD.U32 R68, R32, 0x10000, RZ ;  /* 0x0001000020447824 */ /* 0x000fc600078e00ff */
[----:B------:R-:W-:Y:S01]  /*16d0*/  FSEL R69, R92, RZ, !P0 ;  /* 0x000000ff5c457208 */ /* 0x000fe20004000000 */
[----:B------:R-:W-:Y:S01]  /*16e0*/  IMAD.MOV.U32 R92, RZ, RZ, 0x2 ;  /* 0x00000002ff5c7424 */ /* 0x000fe200078e00ff */
        /* <DEDUP_REMOVED lines=13> */
.L_x_7238:
        /* <DEDUP_REMOVED lines=13> */
.L_x_7240:
[----:B------:R-:W-:Y:S05]  /*1890*/  BSYNC.RECONVERGENT B2 ;  /* 0x0000000000027941 */ /* 0x000fea0003800200 */
.L_x_7239:
        /* <DEDUP_REMOVED lines=42> */
.L_x_7237:
[----:B------:R-:W-:Y:S05]  /*1b40*/  BSYNC.RECONVERGENT B1 ;  /* 0x0000000000017941 */ /* 0x000fea0003800200 */
.L_x_7236:
[----:B------:R-:W-:Y:S01]  /*1b50*/  I2FP.F32.U32 R70, R69 ;  /* 0x0000004500467245 */ /* 0x000fe20000201000 */
[----:B------:R-:W-:Y:S01]  /*1b60*/  IMAD.U32 R69, R116, 0x10000, RZ ;  /* 0x0001000074457824 */ /* 0x000fe200078e00ff */
[----:B------:R-:W-:Y:S01]  /*1b70*/  SHF.L.U32 R72, R72, 0x10, RZ ;  /* 0x0000001048487819 */ /* 0x000fe200000006ff */
[----:B------:R-:W-:Y:S01]  /*1b80*/  BSSY.RECONVERGENT B1, `(.L_x_7241) ;  /* 0x000004c000017945 */ /* 0x000fe20003800200 */
[----:B------:R-:W-:Y:S01]  /*1b90*/  ISETP.NE.AND P1, PT, R92, 0x1, PT ;  /* 0x000000015c00780c */ /* 0x000fe20003f25270 */
[----:B------:R-:W-:Y:S01]  /*1ba0*/  FFMA.FTZ R70, R70, R123, 1.1641532182693481445e-10 ;  /* 0x2f00000046467423 */ /* 0x000fe2000001007b */
[----:B------:R-:W-:Y:S02]  /*1bb0*/  IMAD.MOV.U32 R93, RZ, RZ, 0x2 ;  /* 0x00000002ff5d7424 */ /* 0x000fe400078e00ff */
[----:B------:R-:W-:Y:S01]  /*1bc0*/  FMUL.FTZ R72, R72, UR4 ;  /* 0x0000000448487c20 */ /* 0x000fe20008410000 */
[----:B------:R-:W-:Y:S02]  /*1bd0*/  MOV R71, R132 ;  /* 0x0000008400477202 */ /* 0x000fe40000000f00 */
[----:B------:R-:W-:Y:S01]  /*1be0*/  FSETP.GTU.FTZ.AND P0, PT, R70, R125, PT ;  /* 0x0000007d4600720b */ /* 0x000fe20003f1c000 */
[----:B------:R-:W-:-:S05]  /*1bf0*/  FMUL.FTZ R72, R72, R127 ;  /* 0x0000007f48487220 */ /* 0x000fca0000410000 */
        /* <DEDUP_REMOVED lines=12> */
.L_x_7243:
        /* <DEDUP_REMOVED lines=13> */
.L_x_7245:
[----:B------:R-:W-:Y:S05]  /*1d90*/  BSYNC.RECONVERGENT B2 ;  /* 0x0000000000027941 */ /* 0x000fea0003800200 */
.L_x_7244:
        /* <DEDUP_REMOVED lines=42> */
.L_x_7242:
[----:B------:R-:W-:Y:S05]  /*2040*/  BSYNC.RECONVERGENT B1 ;  /* 0x0000000000017941 */ /* 0x000fea0003800200 */
.L_x_7241:
        /* <DEDUP_REMOVED lines=12> */
[----:B------:R-:W-:Y:S01]  /*2110*/  FFMA.FTZ R70, R71, R70, R62 ;  /* 0x0000004647467223 */ /* 0x000fe2000001003e */
        /* <DEDUP_REMOVED lines=11> */
.L_x_7248:
        /* <DEDUP_REMOVED lines=13> */
.L_x_7250:
[----:B------:R-:W-:Y:S05]  /*22a0*/  BSYNC.RECONVERGENT B2 ;  /* 0x0000000000027941 */ /* 0x000fea0003800200 */
.L_x_7249:
        /* <DEDUP_REMOVED lines=42> */
.L_x_7247:
[----:B------:R-:W-:Y:S05]  /*2550*/  BSYNC.RECONVERGENT B1 ;  /* 0x0000000000017941 */ /* 0x000fea0003800200 */
.L_x_7246:
[----:B------:R-:W-:Y:S01]  /*2560*/  I2FP.F32.U32 R72, R73 ;  /* 0x0000004900487245 */ /* 0x000fe20000201000 */
[----:B------:R-:W-:Y:S01]  /*2570*/  BSSY.RECONVERGENT B1, `(.L_x_7251) ;  /* 0x000004e000017945 */ /* 0x000fe20003800200 */
[----:B------:R-:W-:Y:S01]  /*2580*/  SHF.L.U32 R71, R71, 0x10, RZ ;  /* 0x0000001047477819 */ /* 0x000fe200000006ff */
[----:B------:R-:W-:Y:S01]  /*2590*/  IMAD.MOV.U32 R93, RZ, RZ, 0x2 ;  /* 0x00000002ff5d7424 */ /* 0x000fe200078e00ff */
[----:B------:R-:W-:Y:S01]  /*25a0*/  ISETP.NE.AND P3, PT, R94, 0x1, PT ;  /* 0x000000015e00780c */ /* 0x000fe20003f65270 */
[----:B------:R-:W-:Y:S01]  /*25b0*/  FFMA.FTZ R72, R72, R123, 1.1641532182693481445e-10 ;  /* 0x2f00000048487423 */ /* 0x000fe2000001007b */
[----:B------:R-:W-:Y:S01]  /*25c0*/  MOV R73, R132 ;  /* 0x0000008400497202 */ /* 0x000fe20000000f00 */
[----:B------:R-:W-:Y:S01]  /*25d0*/  FMUL.FTZ R92, R71, UR4 ;  /* 0x00000004475c7c20 */ /* 0x000fe20008410000 */
[----:B------:R-:W-:Y:S02]  /*25e0*/  IMAD.U32 R71, R115, 0x10000, RZ ;  /* 0x0001000073477824 */ /* 0x000fe400078e00ff */
        /* <DEDUP_REMOVED lines=14> */
.L_x_7253:
        /* <DEDUP_REMOVED lines=13> */
.L_x_7255:
[----:B------:R-:W-:Y:S05]  /*27a0*/  BSYNC.RECONVERGENT B2 ;  /* 0x0000000000027941 */ /* 0x000fea0003800200 */
.L_x_7254:
        /* <DEDUP_REMOVED lines=42> */
.L_x_7252:
[----:B------:R-:W-:Y:S05]  /*2a50*/  BSYNC.RECONVERGENT B1 ;  /* 0x0000000000017941 */ /* 0x000fea0003800200 */
.L_x_7251:
        /* <DEDUP_REMOVED lines=24> */
.L_x_7258:
        /* <DEDUP_REMOVED lines=13> */
.L_x_7260:
[----:B------:R-:W-:Y:S05]  /*2cb0*/  BSYNC.RECONVERGENT B2 ;  /* 0x0000000000027941 */ /* 0x000fea0003800200 */
.L_x_7259:
        /* <DEDUP_REMOVED lines=42> */
.L_x_7257:
[----:B------:R-:W-:Y:S05]  /*2f60*/  BSYNC.RECONVERGENT B1 ;  /* 0x0000000000017941 */ /* 0x000fea0003800200 */
.L_x_7256:
        /* <DEDUP_REMOVED lines=23> */
.L_x_7263:
        /* <DEDUP_REMOVED lines=13> */
.L_x_7265:
[----:B------:R-:W-:Y:S05]  /*31b0*/  BSYNC.RECONVERGENT B2 ;  /* 0x0000000000027941 */ /* 0x000fea0003800200 */
.L_x_7264:
        /* <DEDUP_REMOVED lines=42> */
.L_x_7262:
[----:B------:R-:W-:Y:S05]  /*3460*/  BSYNC.RECONVERGENT B1 ;  /* 0x0000000000017941 */ /* 0x000fea0003800200 */
.L_x_7261:
        /* <DEDUP_REMOVED lines=8> */
[----:B------:R-:W-:Y:S02]  /*34f0*/  IMAD.MOV.U32 R120, RZ, RZ, 0x2 ;  /* 0x00000002ff787424 */ /* 0x000fe400078e00ff */
        /* <DEDUP_REMOVED lines=15> */
.L_x_7268:
        /* <DEDUP_REMOVED lines=15> */
.L_x_7270:
[----:B------:R-:W-:Y:S05]  /*36e0*/  BSYNC.RECONVERGENT B2 ;  /* 0x0000000000027941 */ /* 0x000fea0003800200 */
.L_x_7269:
        /* <DEDUP_REMOVED lines=42> */
.L_x_7267:
[----:B------:R-:W-:Y:S05]  /*3990*/  BSYNC.RECONVERGENT B1 ;  /* 0x0000000000017941 */ /* 0x000fea0003800200 */
.L_x_7266:
[----:B------:R-:W-:Y:S02]  /*39a0*/  I2FP.F32.U32 R92, R93 ;  /* 0x0000005d005c7245 */ /* 0x000fe40000201000 */
[----:B------:R-:W-:-:S03]  /*39b0*/  SHF.L.U32 R75, R75, 0x10, RZ ;  /* 0x000000104b4b7819 */ /* 0x000fc600000006ff */
[----:B------:R-:W-:Y:S02]  /*39c0*/  FFMA.FTZ R92, R92, R123, 1.1641532182693481445e-10 ;  /* 0x2f0000005c5c7423 */ /* 0x000fe4000001007b */
[----:B------:R-:W-:Y:S01]  /*39d0*/  FMUL.FTZ R94, R75, UR4 ;  /* 0x000000044b5e7c20 */ /* 0x000fe20008410000 */
[----:B------:R-:W-:Y:S02]  /*39e0*/  IMAD.U32 R75, R113, 0x10000, RZ ;  /* 0x00010000714b7824 */ /* 0x000fe400078e00ff */
[----:B------:R-:W-:Y:S01]  /*39f0*/  FSETP.GTU.FTZ.AND P6, PT, R92, R125, PT ;  /* 0x0000007d5c00720b */ /* 0x000fe20003fdc000 */
[----:B------:R-:W-:-:S05]  /*3a00*/  FMUL.FTZ R94, R94, R127 ;  /* 0x0000007f5e5e7220 */ /* 0x000fca0000410000 */
[----:B------:R-:W-:Y:S02]  /*3a10*/  FSEL R94, R94, RZ, !P6 ;  /* 0x000000ff5e5e7208 */ /* 0x000fe40007000000 */
[----:B------:R-:W-:-:S03]  /*3a20*/  PLOP3.LUT P6, PT, P6, PT, PT, 0x8, 0x80 ;  /* 0x000000000080781c */ /* 0x000fc600037ce170 */
[----:B------:R-:W-:Y:S01]  /*3a30*/  FFMA.FTZ R75, R94, R75, R67 ;  /* 0x0000004b5e4b7223 */ /* 0x000fe20000010043 */
[----:B------:R-:W-:Y:S09]  /*3a40*/  BRA `(.L_x_7271) ;  /* 0x0000002800307947 */ /* 0x000ff20003800000 */
.L_x_7231:
        /* <DEDUP_REMOVED lines=16> */
.L_x_7274:
        /* <DEDUP_REMOVED lines=13> */
.L_x_7276:
[----:B------:R-:W-:Y:S05]  /*3c20*/  BSYNC.RECONVERGENT B2 ;  /* 0x0000000000027941 */ /* 0x000fea0003800200 */
.L_x_7275:
        /* <DEDUP_REMOVED lines=41> */
.L_x_7273:
[----:B------:R-:W-:Y:S05]  /*3ec0*/  BSYNC.RECONVERGENT B1 ;  /* 0x0000000000017941 */ /* 0x000fea0003800200 */
.L_x_7272:
        /* <DEDUP_REMOVED lines=10> */
[----:B------:R-:W-:-:S02]  /*3f70*/  IMAD.U32 R69, R32, 0x10000, RZ ;  /* 0x0001000020457824 */ /* 0x000fc400078e00ff */
[----:B------:R-:W-:Y:S02]  /*3f80*/  IMAD.MOV.U32 R92, RZ, RZ, 0x2 ;  /* 0x00000002ff5c7424 */ /* 0x000fe400078e00ff */
[----:B0-----:R-:W-:Y:S01]  /*3f90*/  FMUL.FTZ R70, R70, R127 ;  /* 0x0000007f46467220 */ /* 0x001fe20000410000 */
[----:B-1----:R-:W-:-:S04]  /*3fa0*/  FSETP.GTU.FTZ.AND P0, PT, R68, R125, PT ;  /* 0x0000007d4400720b */ /* 0x002fc80003f1c000 */
        /* <DEDUP_REMOVED lines=14> */
.L_x_7279:
        /* <DEDUP_REMOVED lines=13> */
.L_x_7281:
[----:B------:R-:W-:Y:S05]  /*4160*/  BSYNC.RECONVERGENT B2 ;  /* 0x0000000000027941 */ /* 0x000fea0003800200 */
.L_x_7280:
        /* <DEDUP_REMOVED lines=42> */
.L_x_7278:
[----:B------:R-:W-:Y:S05]  /*4410*/  BSYNC.RECONVERGENT B1 ;  /* 0x0000000000017941 */ /* 0x000fea0003800200 */
.L_x_7277:
        /* <DEDUP_REMOVED lines=23> */
.L_x_7284:
        /* <DEDUP_REMOVED lines=13> */
.L_x_7286:
[----:B------:R-:W-:Y:S05]  /*4660*/  BSYNC.RECONVERGENT B2 ;  /* 0x0000000000027941 */ /* 0x000fea0003800200 */
.L_x_7285:
        /* <DEDUP_REMOVED lines=42> */
.L_x_7283:
[----:B------:R-:W-:Y:S05]  /*4910*/  BSYNC.RECONVERGENT B1 ;  /* 0x0000000000017941 */ /* 0x000fea0003800200 */
.L_x_7282:
        /* <DEDUP_REMOVED lines=24> */
.L_x_7289:
        /* <DEDUP_REMOVED lines=13> */
.L_x_7291:
[----:B------:R-:W-:Y:S05]  /*4b70*/  BSYNC.RECONVERGENT B2 ;  /* 0x0000000000027941 */ /* 0x000fea0003800200 */
.L_x_7290:
        /* <DEDUP_REMOVED lines=42> */
.L_x_7288:
[----:B------:R-:W-:Y:S05]  /*4e20*/  BSYNC.RECONVERGENT B1 ;  /* 0x0000000000017941 */ /* 0x000fea0003800200 */
.L_x_7287:
        /* <DEDUP_REMOVED lines=23> */
.L_x_7294:
        /* <DEDUP_REMOVED lines=13> */
.L_x_7296:
[----:B------:R-:W-:Y:S05]  /*5070*/  BSYNC.RECONVERGENT B2 ;  /* 0x0000000000027941 */ /* 0x000fea0003800200 */
.L_x_7295:
        /* <DEDUP_REMOVED lines=42> */
.L_x_7293:
[----:B------:R-:W-:Y:S05]  /*5320*/  BSYNC.RECONVERGENT B1 ;  /* 0x0000000000017941 */ /* 0x000fea0003800200 */
.L_x_7292:
        /* <DEDUP_REMOVED lines=24> */
.L_x_7299:
        /* <DEDUP_REMOVED lines=13> */
.L_x_7301:
[----:B------:R-:W-:Y:S05]  /*5580*/  BSYNC.RECONVERGENT B2 ;  /* 0x0000000000027941 */ /* 0x000fea0003800200 */
.L_x_7300:
        /* <DEDUP_REMOVED lines=42> */
.L_x_7298:
[----:B------:R-:W-:Y:S05]  /*5830*/  BSYNC.RECONVERGENT B1 ;  /* 0x0000000000017941 */ /* 0x000fea0003800200 */
.L_x_7297:
        /* <DEDUP_REMOVED lines=23> */
.L_x_7304:
        /* <DEDUP_REMOVED lines=13> */
.L_x_7306:
[----:B------:R-:W-:Y:S05]  /*5a80*/  BSYNC.RECONVERGENT B2 ;  /* 0x0000000000027941 */ /* 0x000fea0003800200 */
.L_x_7305:
        /* <DEDUP_REMOVED lines=42> */
.L_x_7303:
[----:B------:R-:W-:Y:S05]  /*5d30*/  BSYNC.RECONVERGENT B1 ;  /* 0x0000000000017941 */ /* 0x000fea0003800200 */
.L_x_7302:
        /* <DEDUP_REMOVED lines=24> */
.L_x_7309:
        /* <DEDUP_REMOVED lines=15> */
.L_x_7311:
[----:B------:R-:W-:Y:S05]  /*5fb0*/  BSYNC.RECONVERGENT B2 ;  /* 0x0000000000027941 */ /* 0x000fea0003800200 */
.L_x_7310:
        /* <DEDUP_REMOVED lines=42> */
.L_x_7308:
[----:B------:R-:W-:Y:S05]  /*6260*/  BSYNC.RECONVERGENT B1 ;  /* 0x0000000000017941 */ /* 0x000fea0003800200 */
.L_x_7307:
        /* <DEDUP_REMOVED lines=9> */
[----:B------:R-:W-:-:S10]  /*6300*/  FMUL.FTZ R75, R94, R75 ;  /* 0x0000004b5e4b7220 */ /* 0x000fd40000410000 */
.L_x_7271:
        /* <DEDUP_REMOVED lines=12> */
[----:B------:R-:W-:Y:S02]  /*63d0*/  SEL R121, RZ, 0x1, !P6 ;  /* 0x00000001ff797807 */ /* 0x000fe40007000000 */
[----:B------:R-:W-:-:S02]  /*63e0*/  LOP3.LUT R95, R130, R95, RZ, 0xfc, !PT ;  /* 0x0000005f825f7212 */ /* 0x000fc400078efcff */
[----:B------:R-:W-:Y:S01]  /*63f0*/  LOP3.LUT R94, R94, R121, RZ, 0xfc, !PT ;  /* 0x000000795e5e7212 */ /* 0x000fe200078efcff */
[C---:B0-----:R-:W-:Y:S01]  /*6400*/  IMAD.WIDE.U32 R92, R122.reuse, 0x8, R92 ;  /* 0x000000087a5c7825 */ /* 0x041fe200078e005c */
[----:B------:R-:W-:-:S03]  /*6410*/  IADD3 R125, PT, PT, R122, 0x80, RZ ;  /* 0x000000807a7d7810 */ /* 0x000fc60007ffe0ff */
[----:B------:R-:W-:Y:S02]  /*6420*/  IMAD.MOV.U32 R121, RZ, RZ, R126 ;  /* 0x000000ffff797224 */ /* 0x000fe400078e007e */
[----:B-1----:R-:W-:-:S05]  /*6430*/  IMAD.WIDE.U32 R128, R122, 0x20, R128 ;  /* 0x000000207a807825 */ /* 0x002fca00078e0080 */
[----:B------:R0:W-:Y:S04]  /*6440*/  STG.E.128 desc[UR6][R128.64], R68 ;  /* 0x0000004480007986 */ /* 0x0001e8000c101d06 */
[----:B------:R0:W-:Y:S04]  /*6450*/  STG.E.128 desc[UR6][R128.64+0x10], R72 ;  /* 0x0000104880007986 */ /* 0x0001e8000c101d06 */
[----:B------:R0:W-:Y:S02]  /*6460*/  STG.E.64 desc[UR6][R92.64], R94 ;  /* 0x0000005e5c007986 */ /* 0x0001e4000c101b06 */
.L_x_7230:
[----:B------:R-:W-:Y:S05]  /*6470*/  BSYNC.RECONVERGENT B0 ;  /* 0x0000000000007941 */ /* 0x000fea0003800200 */
.L_x_7229:
[----:B------:R-:W-:Y:S01]  /*6480*/  ISETP.GE.U32.AND P0, PT, R4, 0x100, PT ;  /* 0x000001000400780c */ /* 0x000fe20003f06070 */
[----:B------:R-:W-:Y:S03]  /*6490*/  BSSY.RECONVERGENT B0, `(.L_x_7312) ;  /* 0x000053c000007945 */ /* 0x000fe60003800200 */
[----:B------:R-:W-:-:S09]  /*64a0*/  P2R R123, PR, RZ, 0x1 ;  /* 0x00000001ff7b7803 */ /* 0x000fd20000000000 */
        /* <DEDUP_REMOVED lines=11> */
[----:B------:R-:W-:Y:S01]  /*6560*/  ISETP.NE.AND P0, PT, R120, 0x1, PT ;  /* 0x000000017800780c */ /* 0x000fe20003f05270 */
[----:B------:R-:W-:Y:S01]  /*6570*/  BSSY.RECONVERGENT B1, `(.L_x_7315) ;  /* 0x0000046000017945 */ /* 0x000fe20003800200 */
[----:B------:R-:W-:Y:S01]  /*6580*/  IMAD.MOV.U32 R79, RZ, RZ, 0x2 ;  /* 0x00000002ff4f7424 */ /* 0x000fe200078e00ff */
[----:B------:R-:W-:Y:S01]  /*6590*/  MOV R126, R121 ;  /* 0x00000079007e7202 */ /* 0x000fe20000000f00 */
[----:B-1----:R-:W-:-:S09]  /*65a0*/  IMAD.MOV.U32 R76, RZ, RZ, R132 ;  /* 0x000000ffff4c7224 */ /* 0x002fd200078e0084 */
        /* <DEDUP_REMOVED lines=11> */
.L_x_7317:
[----:B------:R-:W-:Y:S01]  /*6660*/  VIADD R5, R5, 0x1 ;  /* 0x0000000105057836 */ /* 0x000fe20000000000 */
[----:B------:R-:W-:Y:S03]  /*6670*/  BSSY.RECONVERGENT B2, `(.L_x_7318) ;  /* 0x000000c000027945 */ /* 0x000fe60003800200 */
[C---:B0-----:R-:W-:Y:S01]  /*6680*/  IMAD.WIDE.U32 R94, R5.reuse, -0x2daee0ad, RZ ;  /* 0xd2511f53055e7825 */ /* 0x041fe200078e00ff */
        /* <DEDUP_REMOVED lines=10> */
.L_x_7319:
[----:B------:R-:W-:Y:S05]  /*6730*/  BSYNC.RECONVERGENT B2 ;  /* 0x0000000000027941 */ /* 0x000fea0003800200 */
.L_x_7318:
        /* <DEDUP_REMOVED lines=41> */
.L_x_7316:
[----:B------:R-:W-:Y:S05]  /*69d0*/  BSYNC.RECONVERGENT B1 ;  /* 0x0000000000017941 */ /* 0x000fea0003800200 */
.L_x_7315:
[----:B------:R-:W1:Y:S01]  /*69e0*/  LDC R127, c[0x0][0x408] ;  /* 0x00010200ff7f7b82 */ /* 0x000e620000000800 */
[----:B------:R-:W-:Y:S01]  /*69f0*/  I2FP.F32.U32 R76, R76 ;  /* 0x0000004c004c7245 */ /* 0x000fe20000201000 */
[----:B0-----:R-:W-:Y:S01]  /*6a00*/  IMAD.MOV.U32 R129, RZ, RZ, 0x2f800000 ;  /* 0x2f800000ff817424 */ /* 0x001fe200078e00ff */
[----:B------:R-:W-:Y:S01]  /*6a10*/  ISETP.NE.AND P1, PT, R79, 0x1, PT ;  /* 0x000000014f00780c */ /* 0x000fe20003f25270 */
[----:B-----5:R-:W-:Y:S01]  /*6a20*/  IMAD.U32 R78, R80, 0x10000, RZ ;  /* 0x00010000504e7824 */ /* 0x020fe200078e00ff */
[----:B------:R-:W-:Y:S01]  /*6a30*/  BSSY.RECONVERGENT B1, `(.L_x_7320) ;  /* 0x000004f000017945 */ /* 0x000fe20003800200 */
[----:B------:R-:W-:Y:S01]  /*6a40*/  FFMA.FTZ R77, R76, R129, 1.1641532182693481445e-10 ;  /* 0x2f0000004c4d7423 */ /* 0x000fe20000010081 */
[----:B------:R-:W-:Y:S01]  /*6a50*/  SHF.L.U32 R76, R44, 0x10, RZ ;  /* 0x000000102c4c7819 */ /* 0x000fe200000006ff */
[----:B------:R-:W0:Y:S01]  /*6a60*/  LDC R128, c[0x0][0x404] ;  /* 0x00010100ff807b82 */ /* 0x000e220000000800 */
[----:B------:R-:W-:Y:S01]  /*6a70*/  FMUL.FTZ R78, R78, UR4 ;  /* 0x000000044e4e7c20 */ /* 0x000fe20008410000 */
[----:B------:R-:W-:Y:S01]  /*6a80*/  PRMT R80, R80, 0x7632, R80 ;  /* 0x0000763250507816 */ /* 0x000fe20000000050 */
[----:B------:R-:W-:-:S02]  /*6a90*/  IMAD.MOV.U32 R92, RZ, RZ, 0x2 ;  /* 0x00000002ff5c7424 */ /* 0x000fc400078e00ff */
[----:B-1----:R-:W-:Y:S01]  /*6aa0*/  FMUL.FTZ R78, R78, R127 ;  /* 0x0000007f4e4e7220 */ /* 0x002fe20000410000 */
[----:B0-----:R-:W-:-:S04]  /*6ab0*/  FSETP.GTU.FTZ.AND P0, PT, R77, R128, PT ;  /* 0x000000804d00720b */ /* 0x001fc80003f1c000 */
        /* <DEDUP_REMOVED lines=14> */
.L_x_7322:
        /* <DEDUP_REMOVED lines=13> */
.L_x_7324:
[----:B------:R-:W-:Y:S05]  /*6c70*/  BSYNC.RECONVERGENT B2 ;  /* 0x0000000000027941 */ /* 0x000fea0003800200 */
.L_x_7323:
        /* <DEDUP_REMOVED lines=42> */
.L_x_7321:
[----:B------:R-:W-:Y:S05]  /*6f20*/  BSYNC.RECONVERGENT B1 ;  /* 0x0000000000017941 */ /* 0x000fea0003800200 */
.L_x_7320:
[----:B------:R-:W-:Y:S01]  /*6f30*/  I2FP.F32.U32 R78, R77 ;  /* 0x0000004d004e7245 */ /* 0x000fe20000201000 */
[----:B------:R-:W-:Y:S01]  /*6f40*/  IMAD.U32 R80, R80, 0x10000, RZ ;  /* 0x0001000050507824 */ /* 0x000fe200078e00ff */
[----:B------:R-:W-:Y:S01]  /*6f50*/  ISETP.NE.AND P1, PT, R92, 0x1, PT ;  /* 0x000000015c00780c */ /* 0x000fe20003f25270 */
[----:B------:R-:W-:Y:S01]  /*6f60*/  BSSY.RECONVERGENT B1, `(.L_x_7325) ;  /* 0x000004c000017945 */ /* 0x000fe20003800200 */
[----:B------:R-:W-:Y:S02]  /*6f70*/  IMAD.MOV.U32 R93, RZ, RZ, 0x2 ;  /* 0x00000002ff5d7424 */ /* 0x000fe400078e00ff */
[----:B------:R-:W-:Y:S01]  /*6f80*/  FFMA.FTZ R77, R78, R129, 1.1641532182693481445e-10 ;  /* 0x2f0000004e4d7423 */ /* 0x000fe20000010081 */
[----:B------:R-:W-:Y:S01]  /*6f90*/  FMUL.FTZ R80, R80, UR4 ;  /* 0x0000000450507c20 */ /* 0x000fe20008410000 */
[----:B------:R-:W-:-:S03]  /*6fa0*/  IMAD.MOV.U32 R79, RZ, RZ, R132 ;  /* 0x000000ffff4f7224 */ /* 0x000fc600078e0084 */
[----:B------:R-:W-:Y:S01]  /*6fb0*/  FMUL.FTZ R80, R80, R127 ;  /* 0x0000007f50507220 */ /* 0x000fe20000410000 */
[----:B------:R-:W-:Y:S02]  /*6fc0*/  FSETP.GTU.FTZ.AND P0, PT, R77, R128, PT ;  /* 0x000000804d00720b */ /* 0x000fe40003f1c000 */
[----:B------:R-:W-:Y:S02]  /*6fd0*/  SHF.L.U32 R77, R112, 0x10, RZ ;  /* 0x00000010704d7819 */ /* 0x000fe400000006ff */
        /* <DEDUP_REMOVED lines=12> */
.L_x_7327:
        /* <DEDUP_REMOVED lines=13> */
.L_x_7329:
[----:B------:R-:W-:Y:S05]  /*7170*/  BSYNC.RECONVERGENT B2 ;  /* 0x0000000000027941 */ /* 0x000fea0003800200 */
.L_x_7328:
        /* <DEDUP_REMOVED lines=42> */
.L_x_7326:
[----:B------:R-:W-:Y:S05]  /*7420*/  BSYNC.RECONVERGENT B1 ;  /* 0x0000000000017941 */ /* 0x000fea0003800200 */
.L_x_7325:
        /* <DEDUP_REMOVED lines=12> */
[----:B------:R-:W-:Y:S01]  /*74f0*/  FFMA.FTZ R78, R79, R78, R62 ;  /* 0x0000004e4f4e7223 */ /* 0x000fe2000001003e */
        /* <DEDUP_REMOVED lines=11> */
.L_x_7332:
        /* <DEDUP_REMOVED lines=13> */
.L_x_7334:
[----:B------:R-:W-:Y:S05]  /*7680*/  BSYNC.RECONVERGENT B2 ;  /* 0x0000000000027941 */ /* 0x000fea0003800200 */
.L_x_7333:
        /* <DEDUP_REMOVED lines=42> */
.L_x_7331:
[----:B------:R-:W-:Y:S05]  /*7930*/  BSYNC.RECONVERGENT B1 ;  /* 0x0000000000017941 */ /* 0x000fea0003800200 */
.L_x_7330:
        /* <DEDUP_REMOVED lines=23> */
.L_x_7337:
        /* <DEDUP_REMOVED lines=13> */
.L_x_7339:
[----:B------:R-:W-:Y:S05]  /*7b80*/  BSYNC.RECONVERGENT B2 ;  /* 0x0000000000027941 */ /* 0x000fea0003800200 */
.L_x_7338:
        /* <DEDUP_REMOVED lines=42> */
.L_x_7336:
[----:B------:R-:W-:Y:S05]  /*7e30*/  BSYNC.RECONVERGENT B1 ;  /* 0x0000000000017941 */ /* 0x000fea0003800200 */
.L_x_7335:
        /* <DEDUP_REMOVED lines=24> */
.L_x_7342:
        /* <DEDUP_REMOVED lines=13> */
.L_x_7344:
[----:B------:R-:W-:Y:S05]  /*8090*/  BSYNC.RECONVERGENT B2 ;  /* 0x0000000000027941 */ /* 0x000fea0003800200 */
.L_x_7343:
        /* <DEDUP_REMOVED lines=42> */
.L_x_7341:
[----:B------:R-:W-:Y:S05]  /*8340*/  BSYNC.RECONVERGENT B1 ;  /* 0x0000000000017941 */ /* 0x000fea0003800200 */
.L_x_7340:
        /* <DEDUP_REMOVED lines=23> */
.L_x_7347:
        /* <DEDUP_REMOVED lines=13> */
.L_x_7349:
[----:B------:R-:W-:Y:S05]  /*8590*/  BSYNC.RECONVERGENT B2 ;  /* 0x0000000000027941 */ /* 0x000fea0003800200 */
.L_x_7348:
        /* <DEDUP_REMOVED lines=42> */
.L_x_7346:
[----:B------:R-:W-:Y:S05]  /*8840*/  BSYNC.RECONVERGENT B1 ;  /* 0x0000000000017941 */ /* 0x000fea0003800200 */
.L_x_7345:
        /* <DEDUP_REMOVED lines=24> */
.L_x_7352:
        /* <DEDUP_REMOVED lines=15> */
.L_x_7354:
[----:B------:R-:W-:Y:S05]  /*8ac0*/  BSYNC.RECONVERGENT B2 ;  /* 0x0000000000027941 */ /* 0x000fea0003800200 */
.L_x_7353:
        /* <DEDUP_REMOVED lines=42> */
.L_x_7351:
[----:B------:R-:W-:Y:S05]  /*8d70*/  BSYNC.RECONVERGENT B1 ;  /* 0x0000000000017941 */ /* 0x000fea0003800200 */
.L_x_7350:
[----:B------:R-:W-:Y:S01]  /*8d80*/  I2FP.F32.U32 R92, R93 ;  /* 0x0000005d005c7245 */ /* 0x000fe20000201000 */
[----:B------:R-:W-:-:S04]  /*8d90*/  IMAD.U32 R83, R83, 0x10000, RZ ;  /* 0x0001000053537824 */ /* 0x000fc800078e00ff */
        /* <DEDUP_REMOVED lines=8> */
[----:B------:R-:W-:Y:S09]  /*8e20*/  BRA `(.L_x_7355) ;  /* 0x0000002800307947 */ /* 0x000ff20003800000 */
.L_x_7314:
        /* <DEDUP_REMOVED lines=16> */
.L_x_7358:
        /* <DEDUP_REMOVED lines=13> */
.L_x_7360:
[----:B------:R-:W-:Y:S05]  /*9000*/  BSYNC.RECONVERGENT B2 ;  /* 0x0000000000027941 */ /* 0x000fea0003800200 */
.L_x_7359:
        /* <DEDUP_REMOVED lines=41> */
.L_x_7357:
[----:B------:R-:W-:Y:S05]  /*92a0*/  BSYNC.RECONVERGENT B1 ;  /* 0x0000000000017941 */ /* 0x000fea0003800200 */
.L_x_7356:
[----:B------:R-:W1:Y:S01]  /*92b0*/  LDC R127, c[0x0][0x408] ;  /* 0x00010200ff7f7b82 */ /* 0x000e620000000800 */
[----:B------:R-:W-:Y:S01]  /*92c0*/  I2FP.F32.U32 R76, R76 ;  /* 0x0000004c004c7245 */ /* 0x000fe20000201000 */
[----:B0-----:R-:W-:Y:S01]  /*92d0*/  IMAD.MOV.U32 R129, RZ, RZ, 0x2f800000 ;  /* 0x2f800000ff817424 */ /* 0x001fe200078e00ff */
[----:B------:R-:W-:Y:S01]  /*92e0*/  ISETP.NE.AND P1, PT, R79, 0x1, PT ;  /* 0x000000014f00780c */ /* 0x000fe20003f25270 */
[----:B-----5:R-:W-:Y:S01]  /*92f0*/  IMAD.U32 R78, R80, 0x10000, RZ ;  /* 0x00010000504e7824 */ /* 0x020fe200078e00ff */
[----:B------:R-:W-:Y:S01]  /*9300*/  BSSY.RECONVERGENT B1, `(.L_x_7361) ;  /* 0x000004f000017945 */ /* 0x000fe20003800200 */
[----:B------:R-:W-:Y:S01]  /*9310*/  FFMA.FTZ R77, R76, R129, 1.1641532182693481445e-10 ;  /* 0x2f0000004c4d7423 */ /* 0x000fe20000010081 */
[----:B------:R-:W-:Y:S01]  /*9320*/  PRMT R80, R80, 0x7632, R80 ;  /* 0x0000763250507816 */ /* 0x000fe20000000050 */
[----:B------:R-:W0:Y:S01]  /*9330*/  LDC R128, c[0x0][0x404] ;  /* 0x00010100ff807b82 */ /* 0x000e220000000800 */
[----:B------:R-:W-:Y:S01]  /*9340*/  FMUL.FTZ R78, R78, UR4 ;  /* 0x000000044e4e7c20 */ /* 0x000fe20008410000 */
[----:B------:R-:W-:-:S03]  /*9350*/  IMAD.MOV.U32 R92, RZ, RZ, 0x2 ;  /* 0x00000002ff5c7424 */ /* 0x000fc600078e00ff */
[----:B-1----:R-:W-:Y:S01]  /*9360*/  FMUL.FTZ R76, R78, R127 ;  /* 0x0000007f4e4c7220 */ /* 0x002fe20000410000 */
[----:B0-----:R-:W-:Y:S02]  /*9370*/  FSETP.GTU.FTZ.AND P0, PT, R77, R128, PT ;  /* 0x000000804d00720b */ /* 0x001fe40003f1c000 */
[----:B------:R-:W-:Y:S02]  /*9380*/  SHF.L.U32 R77, R44, 0x10, RZ ;  /* 0x000000102c4d7819 */ /* 0x000fe400000006ff */
        /* <DEDUP_REMOVED lines=14> */
.L_x_7363:
        /* <DEDUP_REMOVED lines=13> */
.L_x_7365:
[----:B------:R-:W-:Y:S05]  /*9540*/  BSYNC.RECONVERGENT B2 ;  /* 0x0000000000027941 */ /* 0x000fea0003800200 */
.L_x_7364:
        /* <DEDUP_REMOVED lines=42> */
.L_x_7362:
[----:B------:R-:W-:Y:S05]  /*97f0*/  BSYNC.RECONVERGENT B1 ;  /* 0x0000000000017941 */ /* 0x000fea0003800200 */
.L_x_7361:
        /* <DEDUP_REMOVED lines=23> */
.L_x_7368:
        /* <DEDUP_REMOVED lines=13> */
.L_x_7370:
[----:B------:R-:W-:Y:S05]  /*9a40*/  BSYNC.RECONVERGENT B2 ;  /* 0x0000000000027941 */ /* 0x000fea0003800200 */
.L_x_7369:
        /* <DEDUP_REMOVED lines=42> */
.L_x_7367:
[----:B------:R-:W-:Y:S05]  /*9cf0*/  BSYNC.RECONVERGENT B1 ;  /* 0x0000000000017941 */ /* 0x000fea0003800200 */
.L_x_7366:
        /* <DEDUP_REMOVED lines=12> */
[----:B------:R-:W-:Y:S01]  /*9dc0*/  FMUL.FTZ R78, R79, R78 ;  /* 0x0000004e4f4e7220 */ /* 0x000fe20000410000 */
        /* <DEDUP_REMOVED lines=11> */
.L_x_7373:
        /* <DEDUP_REMOVED lines=13> */
.L_x_7375:
[----:B------:R-:W-:Y:S05]  /*9f50*/  BSYNC.RECONVERGENT B2 ;  /* 0x0000000000027941 */ /* 0x000fea0003800200 */
.L_x_7374:
        /* <DEDUP_REMOVED lines=42> */
.L_x_7372:
[----:B------:R-:W-:Y:S05]  /*a200*/  BSYNC.RECONVERGENT B1 ;  /* 0x0000000000017941 */ /* 0x000fea0003800200 */
.L_x_7371:
        /* <DEDUP_REMOVED lines=23> */
.L_x_7378:
        /* <DEDUP_REMOVED lines=13> */
.L_x_7380:
[----:B------:R-:W-:Y:S05]  /*a450*/  BSYNC.RECONVERGENT B2 ;  /* 0x0000000000027941 */ /* 0x000fea0003800200 */
.L_x_7379:
        /* <DEDUP_REMOVED lines=42> */
.L_x_7377:
[----:B------:R-:W-:Y:S05]  /*a700*/  BSYNC.RECONVERGENT B1 ;  /* 0x0000000000017941 */ /* 0x000fea0003800200 */
.L_x_7376:
        /* <DEDUP_REMOVED lines=24> */
.L_x_7383:
        /* <DEDUP_REMOVED lines=13> */
.L_x_7385:
[----:B------:R-:W-:Y:S05]  /*a960*/  BSYNC.RECONVERGENT B2 ;  /* 0x0000000000027941 */ /* 0x000fea0003800200 */
.L_x_7384:
        /* <DEDUP_REMOVED lines=42> */
.L_x_7382:
[----:B------:R-:W-:Y:S05]  /*ac10*/  BSYNC.RECONVERGENT B1 ;  /* 0x0000000000017941 */ /* 0x000fea0003800200 */
.L_x_7381:
[----:B------:R-:W-:Y:S01]  /*ac20*/  I2FP.F32.U32 R92, R81 ;  /* 0x00000051005c7245 */ /* 0x000fe20000201000 */
[----:B------:R-:W-:Y:S01]  /*ac30*/  IMAD.U32 R82, R82, 0x10000, RZ ;  /* 0x0001000052527824 */ /* 0x000fe200078e00ff */
[----:B------:R-:W-:Y:S01]  /*ac40*/  ISETP.NE.AND P5, PT, R94, 0x1, PT ;  /* 0x000000015e00780c */ /* 0x000fe20003fa5270 */
[----:B------:R-:W-:Y:S01]  /*ac50*/  BSSY.RECONVERGENT B1, `(.L_x_7386) ;  /* 0x000004c000017945 */ /* 0x000fe20003800200 */
[----:B------:R-:W-:Y:S01]  /*ac60*/  SHF.L.U32 R95, R109, 0x10, RZ ;  /* 0x000000106d5f7819 */ /* 0x000fe200000006ff */
[----:B------:R-:W-:Y:S01]  /*ac70*/  FFMA.FTZ R81, R92, R129, 1.1641532182693481445e-10 ;  /* 0x2f0000005c517423 */ /* 0x000fe20000010081 */
[----:B------:R-:W-:Y:S01]  /*ac80*/  FMUL.FTZ R82, R82, UR4 ;  /* 0x0000000452527c20 */ /* 0x000fe20008410000 */
[----:B------:R-:W-:Y:S02]  /*ac90*/  IMAD.MOV.U32 R121, RZ, RZ, 0x2 ;  /* 0x00000002ff797424 */ /* 0x000fe400078e00ff */
        /* <DEDUP_REMOVED lines=15> */
.L_x_7388:
        /* <DEDUP_REMOVED lines=13> */
.L_x_7390:
[----:B------:R-:W-:Y:S05]  /*ae60*/  BSYNC.RECONVERGENT B2 ;  /* 0x0000000000027941 */ /* 0x000fea0003800200 */
.L_x_7389:
        /* <DEDUP_REMOVED lines=42> */
.L_x_7387:
[----:B------:R-:W-:Y:S05]  /*b110*/  BSYNC.RECONVERGENT B1 ;  /* 0x0000000000017941 */ /* 0x000fea0003800200 */
.L_x_7386:
[----:B------:R-:W-:Y:S01]  /*b120*/  I2FP.F32.U32 R82, R93 ;  /* 0x0000005d00527245 */ /* 0x000fe20000201000 */
[----:B------:R-:W-:Y:S01]  /*b130*/  IMAD.U32 R92, R83, 0x10000, RZ ;  /* 0x00010000535c7824 */ /* 0x000fe200078e00ff */
[----:B------:R-:W-:Y:S01]  /*b140*/  ISETP.NE.AND P6, PT, R121, 0x1, PT ;  /* 0x000000017900780c */ /* 0x000fe20003fc5270 */
[----:B------:R-:W-:Y:S01]  /*b150*/  BSSY.RECONVERGENT B1, `(.L_x_7391) ;  /* 0x000004f000017945 */ /* 0x000fe20003800200 */
[----:B------:R-:W-:Y:S01]  /*b160*/  SHF.L.U32 R95, R47, 0x10, RZ ;  /* 0x000000102f5f7819 */ /* 0x000fe200000006ff */
[----:B------:R-:W-:Y:S01]  /*b170*/  FFMA.FTZ R93, R82, R129, 1.1641532182693481445e-10 ;  /* 0x2f000000525d7423 */ /* 0x000fe20000010081 */
[----:B------:R-:W-:Y:S01]  /*b180*/  FMUL.FTZ R92, R92, UR4 ;  /* 0x000000045c5c7c20 */ /* 0x000fe20008410000 */
[----:B------:R-:W-:Y:S01]  /*b190*/  PRMT R83, R83, 0x7632, R83 ;  /* 0x0000763253537816 */ /* 0x000fe20000000053 */
        /* <DEDUP_REMOVED lines=16> */
.L_x_7393:
        /* <DEDUP_REMOVED lines=15> */
.L_x_7395:
[----:B------:R-:W-:Y:S05]  /*b390*/  BSYNC.RECONVERGENT B2 ;  /* 0x0000000000027941 */ /* 0x000fea0003800200 */
.L_x_7394:
        /* <DEDUP_REMOVED lines=42> */
.L_x_7392:
[----:B------:R-:W-:Y:S05]  /*b640*/  BSYNC.RECONVERGENT B1 ;  /* 0x0000000000017941 */ /* 0x000fea0003800200 */
.L_x_7391:
        /* <DEDUP_REMOVED lines=9> */
[----:B------:R-:W-:-:S10]  /*b6e0*/  FMUL.FTZ R83, R83, R92 ;  /* 0x0000005c53537220 */ /* 0x000fd40000410000 */
.L_x_7355:
        /* <DEDUP_REMOVED lines=15> */
[----:B------:R-:W-:-:S03]  /*b7e0*/  LOP3.LUT R94, R94, R121, RZ, 0xfc, !PT ;  /* 0x000000795e5e7212 */ /* 0x000fc600078efcff */
[----:B------:R-:W-:Y:S01]  /*b7f0*/  IMAD.MOV.U32 R121, RZ, RZ, R126 ;  /* 0x000000ffff797224 */ /* 0x000fe200078e007e */
[----:B------:R2:W-:Y:S01]  /*b800*/  STG.E.128 desc[UR6][R128.64], R76 ;  /* 0x0000004c80007986 */ /* 0x0005e2000c101d06 */
[----:B-1----:R-:W-:-:S03]  /*b810*/  IMAD.WIDE.U32 R92, R125, 0x8, R92 ;  /* 0x000000087d5c7825 */ /* 0x002fc600078e005c */
[----:B------:R2:W-:Y:S01]  /*b820*/  STG.E.128 desc[UR6][R128.64+0x10], R80 ;  /* 0x0000105080007986 */ /* 0x0005e2000c101d06 */
[----:B------:R-:W-:-:S03]  /*b830*/  VIADD R125, R125, 0x80 ;  /* 0x000000807d7d7836 */ /* 0x000fc60000000000 */
[----:B------:R2:W-:Y:S04]  /*b840*/  STG.E.64 desc[UR6][R92.64], R94 ;  /* 0x0000005e5c007986 */ /* 0x0005e8000c101b06 */
.L_x_7313:
[----:B------:R-:W-:Y:S05]  /*b850*/  BSYNC.RECONVERGENT B0 ;  /* 0x0000000000007941 */ /* 0x000fea0003800200 */
.L_x_7312:
[----:B------:R-:W-:Y:S01]  /*b860*/  ISETP.GE.U32.AND P0, PT, R4, 0x180, PT ;  /* 0x000001800400780c */ /* 0x000fe20003f06070 */
[----:B------:R-:W-:-:S12]  /*b870*/  BSSY.RECONVERGENT B0, `(.L_x_7396) ;  /* 0x0000540000007945 */ /* 0x000fd80003800200 */
[----:B------:R-:W-:Y:S05]  /*b880*/  @!P0 BRA `(.L_x_7397) ;  /* 0x0000005000f88947 */ /* 0x000fea0003800000 */
[----:B------:R-:W-:Y:S01]  /*b890*/  ISETP.NE.U32.AND P1, PT, RZ, UR12, PT ;  /* 0x0000000cff007c0c */ /* 0x000fe2000bf25070 */
[----:B------:R-:W1:Y:S03]  /*b8a0*/  LDC.64 R88, c[0x0][0x390] ;  /* 0x0000e400ff587b82 */ /* 0x000e660000000a00 */
[----:B------:R-:W-:-:S13]  /*b8b0*/  ISETP.NE.AND.EX P1, PT, RZ, UR13, PT, P1 ;  /* 0x0000000dff007c0c */ /* 0x000fda000bf25310 */
[----:B------:R-:W3:Y:S01]  /*b8c0*/  @P1 LDC.64 R84, c[0x0][0x3a0] ;  /* 0x0000e800ff541b82 */ /* 0x000ee20000000a00 */
[----:B-1----:R-:W-:-:S06]  /*b8d0*/  IMAD.WIDE.U32 R88, R125, 0x10, R88 ;  /* 0x000000107d587825 */ /* 0x002fcc00078e0058 */
[----:B------:R-:W5:Y:S01]  /*b8e0*/  LDG.E.128 R88, desc[UR6][R88.64] ;  /* 0x0000000658587981 */ /* 0x000f62000c1e1d00 */
[----:B---3--:R-:W-:-:S05]  /*b8f0*/  @P1 IMAD.WIDE.U32 R84, R125, 0x20, R84 ;  /* 0x000000207d541825 */ /* 0x008fca00078e0054 */
[----:B------:R1:W5:Y:S04]  /*b900*/  @P1 LDG.E.128 R60, desc[UR6][R84.64] ;  /* 0x00000006543c1981 */ /* 0x000368000c1e1d00 */
[----:B------:R1:W5:Y:S01]  /*b910*/  @P1 LDG.E.128 R64, desc[UR6][R84.64+0x10] ;  /* 0x0000100654401981 */ /* 0x000362000c1e1d00 */
[----:B------:R-:W-:Y:S05]  /*b920*/  @!P1 BRA `(.L_x_7398) ;  /* 0x00000028003c9947 */ /* 0x000fea0003800000 */
[----:B------:R-:W-:Y:S01]  /*b930*/  ISETP.NE.AND P1, PT, R120, 0x1, PT ;  /* 0x000000017800780c */ /* 0x000fe20003f25270 */
[----:B------:R-:W-:Y:S01]  /*b940*/  BSSY.RECONVERGENT B1, `(.L_x_7399) ;  /* 0x0000046000017945 */ /* 0x000fe20003800200 */
[----:B------:R-:W-:Y:S02]  /*b950*/  HFMA2 R87, -RZ, RZ, 0, 1.1920928955078125e-07 ;  /* 0x00000002ff577431 */ /* 0x000fe400000001ff */
[----:B-1----:R-:W-:Y:S02]  /*b960*/  IMAD.MOV.U32 R84, RZ, RZ, R132 ;  /* 0x000000ffff547224 */ /* 0x002fe400078e0084 */
        /* <DEDUP_REMOVED lines=12> */
.L_x_7401:
[----:B------:R-:W-:Y:S01]  /*ba30*/  IADD3 R5, PT, PT, R5, 0x1, RZ ;  /* 0x0000000105057810 */ /* 0x000fe20007ffe0ff */
[----:B------:R-:W-:Y:S03]  /*ba40*/  BSSY.RECONVERGENT B2, `(.L_x_7402) ;  /* 0x000000c000027945 */ /* 0x000fe60003800200 */
[C---:B------:R-:W-:Y:S01]  /*ba50*/  ISETP.NE.AND P1, PT, R5.reuse, RZ, PT ;  /* 0x000000ff0500720c */ /* 0x040fe20003f25270 */
[----:B0-2---:R-:W-:-:S12]  /*ba60*/  IMAD.WIDE.U32 R94, R5, -0x2daee0ad, RZ ;  /* 0xd2511f53055e7825 */ /* 0x005fd800078e00ff */
        /* <DEDUP_REMOVED lines=9> */
.L_x_7403:
[----:B------:R-:W-:Y:S05]  /*bb00*/  BSYNC.RECONVERGENT B2 ;  /* 0x0000000000027941 */ /* 0x000fea0003800200 */
.L_x_7402:
        /* <DEDUP_REMOVED lines=41> */
.L_x_7400:
[----:B------:R-:W-:Y:S05]  /*bda0*/  BSYNC.RECONVERGENT B1 ;  /* 0x0000000000017941 */ /* 0x000fea0003800200 */
.L_x_7399:
[----:B------:R-:W1:Y:S01]  /*bdb0*/  LDC R127, c[0x0][0x408] ;  /* 0x00010200ff7f7b82 */ /* 0x000e620000000800 */
[----:B0-2---:R-:W-:Y:S01]  /*bdc0*/  HFMA2 R129, -RZ, RZ, 0.1171875, 0 ;  /* 0x2f800000ff817431 */ /* 0x005fe200000001ff */
[----:B------:R-:W-:Y:S01]  /*bdd0*/  I2FP.F32.U32 R84, R84 ;  /* 0x0000005400547245 */ /* 0x000fe20000201000 */
[----:B-----5:R-:W-:Y:S01]  /*bde0*/  IMAD.U32 R86, R88, 0x10000, RZ ;  /* 0x0001000058567824 */ /* 0x020fe200078e00ff */
[----:B------:R-:W-:Y:S01]  /*bdf0*/  ISETP.NE.AND P2, PT, R87, 0x1, PT ;  /* 0x000000015700780c */ /* 0x000fe20003f45270 */
[----:B------:R-:W-:Y:S01]  /*be00*/  BSSY.RECONVERGENT B1, `(.L_x_7404) ;  /* 0x000004f000017945 */ /* 0x000fe20003800200 */
[----:B------:R-:W-:Y:S02]  /*be10*/  HFMA2 R92, -RZ, RZ, 0, 1.1920928955078125e-07 ;  /* 0x00000002ff5c7431 */ /* 0x000fe400000001ff */
[----:B------:R-:W-:Y:S01]  /*be20*/  FMUL.FTZ R86, R86, UR4 ;  /* 0x0000000456567c20 */ /* 0x000fe20008410000 */
[----:B------:R-:W0:Y:S01]  /*be30*/  LDC R128, c[0x0][0x404] ;  /* 0x00010100ff807b82 */ /* 0x000e220000000800 */
[----:B------:R-:W-:Y:S01]  /*be40*/  PRMT R88, R88, 0x7632, R88 ;  /* 0x0000763258587816 */ /* 0x000fe20000000058 */
[----:B------:R-:W-:Y:S01]  /*be50*/  FFMA.FTZ R85, R84, R129, 1.1641532182693481445e-10 ;  /* 0x2f00000054557423 */ /* 0x000fe20000010081 */
[----:B------:R-:W-:-:S02]  /*be60*/  IMAD.U32 R84, R56, 0x10000, RZ ;  /* 0x0001000038547824 */ /* 0x000fc400078e00ff */
[----:B-1----:R-:W-:Y:S02]  /*be70*/  FMUL.FTZ R86, R86, R127 ;  /* 0x0000007f56567220 */ /* 0x002fe40000410000 */
        /* <DEDUP_REMOVED lines=15> */
.L_x_7406:
        /* <DEDUP_REMOVED lines=13> */
.L_x_7408:
[----:B------:R-:W-:Y:S05]  /*c040*/  BSYNC.RECONVERGENT B2 ;  /* 0x0000000000027941 */ /* 0x000fea0003800200 */
.L_x_7407:
        /* <DEDUP_REMOVED lines=42> */
.L_x_7405:
[----:B------:R-:W-:Y:S05]  /*c2f0*/  BSYNC.RECONVERGENT B1 ;  /* 0x0000000000017941 */ /* 0x000fea0003800200 */
.L_x_7404:
        /* <DEDUP_REMOVED lines=24> */
.L_x_7411:
        /* <DEDUP_REMOVED lines=13> */
.L_x_7413:
[----:B------:R-:W-:Y:S05]  /*c550*/  BSYNC.RECONVERGENT B2 ;  /* 0x0000000000027941 */ /* 0x000fea0003800200 */
.L_x_7412:
        /* <DEDUP_REMOVED lines=42> */
.L_x_7410:
[----:B------:R-:W-:Y:S05]  /*c800*/  BSYNC.RECONVERGENT B1 ;  /* 0x0000000000017941 */ /* 0x000fea0003800200 */
.L_x_7409:
        /* <DEDUP_REMOVED lines=24> */
.L_x_7416:
        /* <DEDUP_REMOVED lines=13> */
.L_x_7418:
[----:B------:R-:W-:Y:S05]  /*ca60*/  BSYNC.RECONVERGENT B2 ;  /* 0x0000000000027941 */ /* 0x000fea0003800200 */
.L_x_7417:
        /* <DEDUP_REMOVED lines=40> */
[----:B------:R-:W-:Y:S02]  /*ccf0*/  IMAD.MOV.U32 R89, RZ, RZ, R126 ;  /* 0x000000ffff597224 */ /* 0x000fe400078e007e */
[----:B------:R-:W-:-:S07]  /*cd00*/  IMAD.MOV.U32 R126, RZ, RZ, R88 ;  /* 0x000000ffff7e7224 */ /* 0x000fce00078e0058 */
.L_x_7415:
[----:B------:R-:W-:Y:S05]  /*cd10*/  BSYNC.RECONVERGENT B1 ;  /* 0x0000000000017941 */ /* 0x000fea0003800200 */
.L_x_7414:
[----:B------:R-:W-:Y:S01]  /*cd20*/  I2FP.F32.U32 R88, R89 ;  /* 0x0000005900587245 */ /* 0x000fe20000201000 */
[----:B------:R-:W-:Y:S01]  /*cd30*/  IMAD.U32 R89, R87, 0x10000, RZ ;  /* 0x0001000057597824 */ /* 0x000fe200078e00ff */
[----:B------:R-:W-:Y:S01]  /*cd40*/  ISETP.NE.AND P3, PT, R92, 0x1, PT ;  /* 0x000000015c00780c */ /* 0x000fe20003f65270 */
[----:B------:R-:W-:Y:S01]  /*cd50*/  BSSY.RECONVERGENT B1, `(.L_x_7419) ;  /* 0x000004c000017945 */ /* 0x000fe20003800200 */
[----:B------:R-:W-:Y:S01]  /*cd60*/  MOV R93, 0x2 ;  /* 0x00000002005d7802 */ /* 0x000fe20000000f00 */
        /* <DEDUP_REMOVED lines=18> */
.L_x_7421:
        /* <DEDUP_REMOVED lines=13> */
.L_x_7423:
[----:B------:R-:W-:Y:S05]  /*cf60*/  BSYNC.RECONVERGENT B2 ;  /* 0x0000000000027941 */ /* 0x000fea0003800200 */
.L_x_7422:
        /* <DEDUP_REMOVED lines=42> */
.L_x_7420:
[----:B------:R-:W-:Y:S05]  /*d210*/  BSYNC.RECONVERGENT B1 ;  /* 0x0000000000017941 */ /* 0x000fea0003800200 */
.L_x_7419:
        /* <DEDUP_REMOVED lines=24> */
.L_x_7426:
        /* <DEDUP_REMOVED lines=13> */
.L_x_7428:
[----:B------:R-:W-:Y:S05]  /*d470*/  BSYNC.RECONVERGENT B2 ;  /* 0x0000000000027941 */ /* 0x000fea0003800200 */
.L_x_7427:
        /* <DEDUP_REMOVED lines=42> */
.L_x_7425:
[----:B------:R-:W-:Y:S05]  /*d720*/  BSYNC.RECONVERGENT B1 ;  /* 0x0000000000017941 */ /* 0x000fea0003800200 */
.L_x_7424:
[----:B------:R-:W-:Y:S01]  /*d730*/  I2FP.F32.U32 R92, R89 ;  /* 0x00000059005c7245 */ /* 0x000fe20000201000 */
[----:B------:R-:W-:Y:S01]  /*d740*/  IMAD.U32 R90, R90, 0x10000, RZ ;  /* 0x000100005a5a7824 */ /* 0x000fe200078e00ff */
[----:B------:R-:W-:Y:S01]  /*d750*/  ISETP.NE.AND P5, PT, R94, 0x1, PT ;  /* 0x000000015e00780c */ /* 0x000fe20003fa5270 */
[----:B------:R-:W-:Y:S01]  /*d760*/  BSSY.RECONVERGENT B1, `(.L_x_7429) ;  /* 0x000004c000017945 */ /* 0x000fe20003800200 */
[----:B------:R-:W-:Y:S01]  /*d770*/  MOV R95, 0x2 ;  /* 0x00000002005f7802 */ /* 0x000fe20000000f00 */
[----:B------:R-:W-:Y:S01]  /*d780*/  FFMA.FTZ R89, R92, R129, 1.1641532182693481445e-10 ;  /* 0x2f0000005c597423 */ /* 0x000fe20000010081 */
[----:B------:R-:W-:Y:S01]  /*d790*/  FMUL.FTZ R90, R90, UR4 ;  /* 0x000000045a5a7c20 */ /* 0x000fe20008410000 */
[----:B------:R-:W-:Y:S02]  /*d7a0*/  IMAD.U32 R92, R105, 0x10000, RZ ;  /* 0x00010000695c7824 */ /* 0x000fe400078e00ff */
        /* <DEDUP_REMOVED lines=15> */
.L_x_7431:
        /* <DEDUP_REMOVED lines=13> */
.L_x_7433:
[----:B------:R-:W-:Y:S05]  /*d970*/  BSYNC.RECONVERGENT B2 ;  /* 0x0000000000027941 */ /* 0x000fea0003800200 */
.L_x_7432:
        /* <DEDUP_REMOVED lines=42> */
.L_x_7430:
[----:B------:R-:W-:Y:S05]  /*dc20*/  BSYNC.RECONVERGENT B1 ;  /* 0x0000000000017941 */ /* 0x000fea0003800200 */
.L_x_7429:
        /* <DEDUP_REMOVED lines=24> */
.L_x_7436:
        /* <DEDUP_REMOVED lines=15> */
.L_x_7438:
[----:B------:R-:W-:Y:S05]  /*dea0*/  BSYNC.RECONVERGENT B2 ;  /* 0x0000000000027941 */ /* 0x000fea0003800200 */
.L_x_7437:
        /* <DEDUP_REMOVED lines=43> */
.L_x_7435:
[----:B------:R-:W-:Y:S05]  /*e160*/  BSYNC.RECONVERGENT B1 ;  /* 0x0000000000017941 */ /* 0x000fea0003800200 */
.L_x_7434:
        /* <DEDUP_REMOVED lines=11> */
.L_x_7398:
        /* <DEDUP_REMOVED lines=16> */
.L_x_7442:
[----:B------:R-:W-:Y:S01]  /*e320*/  VIADD R5, R5, 0x1 ;  /* 0x0000000105057836 */ /* 0x000fe20000000000 */
[----:B------:R-:W-:Y:S03]  /*e330*/  BSSY.RECONVERGENT B2, `(.L_x_7443) ;  /* 0x000000c000027945 */ /* 0x000fe60003800200 */
[C---:B0-2---:R-:W-:Y:S01]  /*e340*/  IMAD.WIDE.U32 R94, R5.reuse, -0x2daee0ad, RZ ;  /* 0xd2511f53055e7825 */ /* 0x045fe200078e00ff */
        /* <DEDUP_REMOVED lines=10> */
.L_x_7444:
[----:B------:R-:W-:Y:S05]  /*e3f0*/  BSYNC.RECONVERGENT B2 ;  /* 0x0000000000027941 */ /* 0x000fea0003800200 */
.L_x_7443:
        /* <DEDUP_REMOVED lines=41> */
.L_x_7441:
[----:B------:R-:W-:Y:S05]  /*e690*/  BSYNC.RECONVERGENT B1 ;  /* 0x0000000000017941 */ /* 0x000fea0003800200 */
.L_x_7440:
[----:B0-2---:R-:W0:Y:S01]  /*e6a0*/  LDC R129, c[0x0][0x408] ;  /* 0x00010200ff817b82 */ /* 0x005e220000000800 */
[----:B------:R-:W-:Y:S01]  /*e6b0*/  I2FP.F32.U32 R84, R84 ;  /* 0x0000005400547245 */ /* 0x000fe20000201000 */
[----:B------:R-:W-:Y:S01]  /*e6c0*/  IMAD.MOV.U32 R127, RZ, RZ, 0x2f800000 ;  /* 0x2f800000ff7f7424 */ /* 0x000fe200078e00ff */
[----:B-----5:R-:W-:Y:S01]  /*e6d0*/  SHF.L.U32 R86, R88, 0x10, RZ ;  /* 0x0000001058567819 */ /* 0x020fe200000006ff */
[----:B------:R-:W-:Y:S01]  /*e6e0*/  BSSY.RECONVERGENT B1, `(.L_x_7445) ;  /* 0x0000050000017945 */ /* 0x000fe20003800200 */
[----:B------:R-:W-:Y:S01]  /*e6f0*/  ISETP.NE.AND P2, PT, R87, 0x1, PT ;  /* 0x000000015700780c */ /* 0x000fe20003f45270 */
[----:B------:R-:W-:Y:S01]  /*e700*/  FFMA.FTZ R85, R84, R127, 1.1641532182693481445e-10 ;  /* 0x2f00000054557423 */ /* 0x000fe2000001007f */
[----:B------:R-:W-:Y:S01]  /*e710*/  HFMA2 R92, -RZ, RZ, 0, 1.1920928955078125e-07 ;  /* 0x00000002ff5c7431 */ /* 0x000fe200000001ff */
[----:B------:R-:W1:Y:S01]  /*e720*/  LDC R128, c[0x0][0x404] ;  /* 0x00010100ff807b82 */ /* 0x000e620000000800 */
[----:B------:R-:W-:Y:S01]  /*e730*/  FMUL.FTZ R86, R86, UR4 ;  /* 0x0000000456567c20 */ /* 0x000fe20008410000 */
[----:B------:R-:W-:-:S03]  /*e740*/  PRMT R88, R88, 0x7632, R88 ;  /* 0x0000763258587816 */ /* 0x000fc60000000058 */
[----:B0-----:R-:W-:Y:S01]  /*e750*/  FMUL.FTZ R84, R86, R129 ;  /* 0x0000008156547220 */ /* 0x001fe20000410000 */
[----:B-1----:R-:W-:Y:S01]  /*e760*/  FSETP.GTU.FTZ.AND P1, PT, R85, R128, PT ;  /* 0x000000805500720b */ /* 0x002fe20003f3c000 */
[----:B------:R-:W-:-:S03]  /*e770*/  IMAD.U32 R85, R56, 0x10000, RZ ;  /* 0x0001000038557824 */ /* 0x000fc600078e00ff */
        /* <DEDUP_REMOVED lines=14> */
.L_x_7447:
        /* <DEDUP_REMOVED lines=13> */
.L_x_7449:
[----:B------:R-:W-:Y:S05]  /*e930*/  BSYNC.RECONVERGENT B2 ;  /* 0x0000000000027941 */ /* 0x000fea0003800200 */
.L_x_7448:
        /* <DEDUP_REMOVED lines=42> */
.L_x_7446:
[----:B------:R-:W-:Y:S05]  /*ebe0*/  BSYNC.RECONVERGENT B1 ;  /* 0x0000000000017941 */ /* 0x000fea0003800200 */
.L_x_7445:
[----:B------:R-:W-:Y:S01]  /*ebf0*/  I2FP.F32.U32 R86, R85 ;  /* 0x0000005500567245 */ /* 0x000fe20000201000 */
[----:B------:R-:W-:Y:S01]  /*ec00*/  BSSY.RECONVERGENT B1, `(.L_x_7450) ;  /* 0x000004f000017945 */ /* 0x000fe20003800200 */
[----:B------:R-:W-:Y:S01]  /*ec10*/  SHF.L.U32 R88, R88, 0x10, RZ ;  /* 0x0000001058587819 */ /* 0x000fe200000006ff */
[----:B------:R-:W-:Y:S01]  /*ec20*/  HFMA2 R93, -RZ, RZ, 0, 1.1920928955078125e-07 ;  /* 0x00000002ff5d7431 */ /* 0x000fe200000001ff */
[----:B------:R-:W-:Y:S01]  /*ec30*/  ISETP.NE.AND P2, PT, R92, 0x1, PT ;  /* 0x000000015c00780c */ /* 0x000fe20003f45270 */
[----:B------:R-:W-:Y:S01]  /*ec40*/  FFMA.FTZ R85, R86, R127, 1.1641532182693481445e-10 ;  /* 0x2f00000056557423 */ /* 0x000fe2000001007f */
[----:B------:R-:W-:Y:S02]  /*ec50*/  IMAD.MOV.U32 R87, RZ, RZ, R132 ;  /* 0x000000ffff577224 */ /* 0x000fe400078e0084 */
[----:B------:R-:W-:Y:S02]  /*ec60*/  FMUL.FTZ R88, R88, UR4 ;  /* 0x0000000458587c20 */ /* 0x000fe40008410000 */
[----:B------:R-:W-:-:S02]  /*ec70*/  FSETP.GTU.FTZ.AND P1, PT, R85, R128, PT ;  /* 0x000000805500720b */ /* 0x000fc40003f3c000 */
[----:B------:R-:W-:Y:S01]  /*ec80*/  FMUL.FTZ R88, R88, R129 ;  /* 0x0000008158587220 */ /* 0x000fe20000410000 */
[----:B------:R-:W-:-:S04]  /*ec90*/  IMAD.U32 R85, R107, 0x10000, RZ ;  /* 0x000100006b557824 */ /* 0x000fc800078e00ff */
        /* <DEDUP_REMOVED lines=13> */
.L_x_7452:
        /* <DEDUP_REMOVED lines=13> */
.L_x_7454:
[----:B------:R-:W-:Y:S05]  /*ee40*/  BSYNC.RECONVERGENT B2 ;  /* 0x0000000000027941 */ /* 0x000fea0003800200 */
.L_x_7453:
        /* <DEDUP_REMOVED lines=42> */
.L_x_7451:
[----:B------:R-:W-:Y:S05]  /*f0f0*/  BSYNC.RECONVERGENT B1 ;  /* 0x0000000000017941 */ /* 0x000fea0003800200 */
.L_x_7450:
[----:B------:R-:W-:Y:S01]  /*f100*/  I2FP.F32.U32 R86, R87 ;  /* 0x0000005700567245 */ /* 0x000fe20000201000 */
[----:B------:R-:W-:Y:S01]  /*f110*/  BSSY.RECONVERGENT B1, `(.L_x_7455) ;  /* 0x000004f000017945 */ /* 0x000fe20003800200 */
[----:B------:R-:W-:Y:S01]  /*f120*/  SHF.L.U32 R88, R89, 0x10, RZ ;  /* 0x0000001059587819 */ /* 0x000fe200000006ff */
[----:B------:R-:W-:Y:S01]  /*f130*/  HFMA2 R92, -RZ, RZ, 0, 1.1920928955078125e-07 ;  /* 0x00000002ff5c7431 */ /* 0x000fe200000001ff */
        /* <DEDUP_REMOVED lines=20> */
.L_x_7457:
        /* <DEDUP_REMOVED lines=13> */
.L_x_7459:
[----:B------:R-:W-:Y:S05]  /*f350*/  BSYNC.RECONVERGENT B2 ;  /* 0x0000000000027941 */ /* 0x000fea0003800200 */
.L_x_7458:
        /* <DEDUP_REMOVED lines=42> */
.L_x_7456:
[----:B------:R-:W-:Y:S05]  /*f600*/  BSYNC.RECONVERGENT B1 ;  /* 0x0000000000017941 */ /* 0x000fea0003800200 */
.L_x_7455:
[----:B------:R-:W-:Y:S01]  /*f610*/  I2FP.F32.U32 R88, R89 ;  /* 0x0000005900587245 */ /* 0x000fe20000201000 */
[----:B------:R-:W-:Y:S01]  /*f620*/  BSSY.RECONVERGENT B1, `(.L_x_7460) ;  /* 0x000004e000017945 */ /* 0x000fe20003800200 */
[----:B------:R-:W-:Y:S01]  /*f630*/  SHF.L.U32 R89, R87, 0x10, RZ ;  /* 0x0000001057597819 */ /* 0x000fe200000006ff */
[----:B------:R-:W-:Y:S01]  /*f640*/  HFMA2 R94, -RZ, RZ, 0, 1.1920928955078125e-07 ;  /* 0x00000002ff5e7431 */ /* 0x000fe200000001ff */
[----:B------:R-:W-:Y:S01]  /*f650*/  ISETP.NE.AND P3, PT, R92, 0x1, PT ;  /* 0x000000015c00780c */ /* 0x000fe20003f65270 */
[----:B------:R-:W-:Y:S02]  /*f660*/  FFMA.FTZ R87, R88, R127, 1.1641532182693481445e-10 ;  /* 0x2f00000058577423 */ /* 0x000fe4000001007f */
[----:B------:R-:W-:Y:S01]  /*f670*/  FMUL.FTZ R88, R89, UR4 ;  /* 0x0000000459587c20 */ /* 0x000fe20008410000 */
[----:B------:R-:W-:Y:S02]  /*f680*/  IMAD.MOV.U32 R89, RZ, RZ, R132 ;  /* 0x000000ffff597224 */ /* 0x000fe400078e0084 */
[----:B------:R-:W-:Y:S01]  /*f690*/  FSETP.GTU.FTZ.AND P2, PT, R87, R128, PT ;  /* 0x000000805700720b */ /* 0x000fe20003f5c000 */
[----:B------:R-:W-:Y:S01]  /*f6a0*/  FMUL.FTZ R88, R88, R129 ;  /* 0x0000008158587220 */ /* 0x000fe20000410000 */
[----:B------:R-:W-:-:S04]  /*f6b0*/  IMAD.U32 R87, R106, 0x10000, RZ ;  /* 0x000100006a577824 */ /* 0x000fc800078e00ff */
        /* <DEDUP_REMOVED lines=12> */
.L_x_7462:
        /* <DEDUP_REMOVED lines=13> */
.L_x_7464:
[----:B------:R-:W-:Y:S05]  /*f850*/  BSYNC.RECONVERGENT B2 ;  /* 0x0000000000027941 */ /* 0x000fea0003800200 */
.L_x_7463:
        /* <DEDUP_REMOVED lines=42> */
.L_x_7461:
[----:B------:R-:W-:Y:S05]  /*fb00*/  BSYNC.RECONVERGENT B1 ;  /* 0x0000000000017941 */ /* 0x000fea0003800200 */
.L_x_7460:
        /* <DEDUP_REMOVED lines=24> */
.L_x_7467:
        /* <DEDUP_REMOVED lines=13> */
.L_x_7469:
[----:B------:R-:W-:Y:S05]  /*fd60*/  BSYNC.RECONVERGENT B2 ;  /* 0x0000000000027941 */ /* 0x000fea0003800200 */
.L_x_7468:
        /* <DEDUP_REMOVED lines=42> */
.L_x_7466:
[----:B------:R-:W-:Y:S05]  /*10010*/  BSYNC.RECONVERGENT B1 ;  /* 0x0000000000017941 */ /* 0x000fea0003800200 */
.L_x_7465:
        /* <DEDUP_REMOVED lines=8> */
[----:B------:R-:W-:Y:S01]  /*100a0*/  IMAD.MOV.U32 R92, RZ, RZ, R132 ;  /* 0x000000ffff5c7224 */ /* 0x000fe200078e0084 */
[----:B------:R-:W-:-:S02]  /*100b0*/  FSETP.GTU.FTZ.AND P4, PT, R89, R128, PT ;  /* 0x000000805900720b */ /* 0x000fc40003f9c000 */
        /* <DEDUP_REMOVED lines=13> */
.L_x_7472:
        /* <DEDUP_REMOVED lines=13> */
.L_x_7474:
[----:B------:R-:W-:Y:S05]  /*10260*/  BSYNC.RECONVERGENT B2 ;  /* 0x0000000000027941 */ /* 0x000fea0003800200 */
.L_x_7473:
        /* <DEDUP_REMOVED lines=43> */
.L_x_7471:
[----:B------:R-:W-:Y:S05]  /*10520*/  BSYNC.RECONVERGENT B1 ;  /* 0x0000000000017941 */ /* 0x000fea0003800200 */
.L_x_7470:
        /* <DEDUP_REMOVED lines=24> */
.L_x_7477:
        /* <DEDUP_REMOVED lines=15> */
.L_x_7479:
[----:B------:R-:W-:Y:S05]  /*107a0*/  BSYNC.RECONVERGENT B2 ;  /* 0x0000000000027941 */ /* 0x000fea0003800200 */
.L_x_7478:
        /* <DEDUP_REMOVED lines=38> */
[----:B------:R-:W-:Y:S02]  /*10a10*/  LOP3.LUT R119, R94, UR33, R119, 0x96, !PT ;  /* 0x000000215e777c12 */ /* 0x000fe4000f8e9677 */
[----:B------:R-:W-:Y:S01]  /*10a20*/  LOP3.LUT R118, R92, UR34, R121, 0x96, !PT ;  /* 0x000000225c767c12 */ /* 0x000fe2000f8e9679 */
[----:B------:R-:W-:Y:S01]  /*10a30*/  IMAD.MOV.U32 R92, RZ, RZ, R126 ;  /* 0x000000ffff5c7224 */ /* 0x000fe200078e007e */
[----:B------:R-:W-:Y:S01]  /*10a40*/  MOV R126, R120 ;  /* 0x00000078007e7202 */ /* 0x000fe20000000f00 */
[----:B------:R-:W-:-:S07]  /*10a50*/  IMAD.MOV.U32 R120, RZ, RZ, RZ ;  /* 0x000000ffff787224 */ /* 0x000fce00078e00ff */
.L_x_7476:
[----:B------:R-:W-:Y:S05]  /*10a60*/  BSYNC.RECONVERGENT B1 ;  /* 0x0000000000017941 */ /* 0x000fea0003800200 */
.L_x_7475:
        /* <DEDUP_REMOVED lines=10> */
.L_x_7439:
        /* <DEDUP_REMOVED lines=11> */
[----:B------:R-:W-:Y:S02]  /*10bc0*/  LOP3.LUT R130, R130, R133, R127, 0xfe, !PT ;  /* 0x0000008582827212 */ /* 0x000fe400078efe7f */
[----:B------:R-:W-:Y:S02]  /*10bd0*/  SEL R95, RZ, 0x1, !P3 ;  /* 0x00000001ff5f7807 */ /* 0x000fe40005800000 */
[----:B------:R-:W-:Y:S01]  /*10be0*/  SEL R121, RZ, 0x1, !P6 ;  /* 0x00000001ff797807 */ /* 0x000fe20007000000 */
[----:B0-----:R-:W-:Y:S01]  /*10bf0*/  IMAD.WIDE.U32 R128, R125, 0x20, R128 ;  /* 0x000000207d807825 */ /* 0x001fe200078e0080 */
[----:B------:R-:W-:-:S02]  /*10c00*/  LOP3.LUT R95, R130, R95, RZ, 0xfc, !PT ;  /* 0x0000005f825f7212 */ /* 0x000fc400078efcff */
[----:B------:R-:W-:Y:S02]  /*10c10*/  LOP3.LUT R94, R94, R121, RZ, 0xfc, !PT ;  /* 0x000000795e5e7212 */ /* 0x000fe400078efcff */
[----:B------:R3:W-:Y:S01]  /*10c20*/  STG.E.128 desc[UR6][R128.64], R84 ;  /* 0x0000005480007986 */ /* 0x0007e2000c101d06 */
[----:B------:R-:W-:Y:S01]  /*10c30*/  MOV R121, R126 ;  /* 0x0000007e00797202 */ /* 0x000fe20000000f00 */
[----:B-1----:R-:W-:Y:S02]  /*10c40*/  IMAD.WIDE.U32 R92, R125, 0x8, R92 ;  /* 0x000000087d5c7825 */ /* 0x002fe400078e005c */
[----:B------:R3:W-:Y:S04]  /*10c50*/  STG.E.128 desc[UR6][R128.64+0x10], R88 ;  /* 0x0000105880007986 */ /* 0x0007e8000c101d06 */
[----:B------:R3:W-:Y:S02]  /*10c60*/  STG.E.64 desc[UR6][R92.64], R94 ;  /* 0x0000005e5c007986 */ /* 0x0007e4000c101b06 */
.L_x_7397:
[----:B------:R-:W-:Y:S05]  /*10c70*/  BSYNC.RECONVERGENT B0 ;  /* 0x0000000000007941 */ /* 0x000fea0003800200 */
.L_x_7396:
[----:B0-23--:R-:W-:Y:S01]  /*10c80*/  FADD.FTZ R92, RZ, R68 ;  /* 0x00000044ff5c7221 */ /* 0x00dfe20000010000 */
        /* <DEDUP_REMOVED lines=107> */
[----:B------:R-:W-:Y:S01]  /*11340*/  @!P2 LEA R126, R3, UR4, 0x3 ;  /* 0x00000004037eac11 */ /* 0x000fe2000f8e18ff */
[----:B------:R-:W-:Y:S01]  /*11350*/  IMAD.MOV.U32 R125, RZ, RZ, RZ ;  /* 0x000000ffff7d7224 */ /* 0x000fe200078e00ff */
[----:B------:R-:W-:-:S02]  /*11360*/  @!P2 MOV R125, R7 ;  /* 0x00000007007da202 */ /* 0x000fc40000000f00 */
        /* <DEDUP_REMOVED lines=37> */
[----:B------:R-:W0:Y:S01]  /*115c0*/  LDC R127, c[0x0][0x448] ;  /* 0x00011200ff7f7b82 */ /* 0x000e220000000800 */
[----:B------:R-:W1:Y:S02]  /*115d0*/  SHFL.IDX PT, R131, R126, RZ, 0x1f ;  /* 0x00001fff7e837589 */ /* 0x000e6400000e0000 */
[----:B------:R-:W-:-:S05]  /*115e0*/  FFMA.FTZ R129, R129, R94, R92 ;  /* 0x0000005e81817223 */ /* 0x000fca000001005c */
[----:B------:R2:W0:Y:S01]  /*115f0*/  SHFL.IDX PT, R128, R129, RZ, 0x1f ;  /* 0x00001fff81807589 */ /* 0x00042200000e0000 */
[----:B------:R-:W3:Y:S01]  /*11600*/  @!P1 LDC.64 R94, c[0x0][0x3c0] ;  /* 0x0000f000ff5e9b82 */ /* 0x000ee20000000a00 */
[----:B--2---:R-:W-:-:S07]  /*11610*/  MOV R129, UR10 ;  /* 0x0000000a00817c02 */ /* 0x004fce0008000f00 */
[----:B------:R-:W2:Y:S01]  /*11620*/  @!P1 LDC.64 R92, c[0x0][0x3c8] ;  /* 0x0000f200ff5c9b82 */ /* 0x000ea20000000a00 */
[----:B-1----:R-:W-:-:S05]  /*11630*/  FMUL.FTZ R124, R131, R131 ;  /* 0x00000083837c7220 */ /* 0x002fca0000410000 */
[----:B------:R-:W-:Y:S01]  /*11640*/  FSEL R125, R124, RZ, !P2 ;  /* 0x000000ff7c7d7208 */ /* 0x000fe20005000000 */
[----:B0-----:R-:W-:Y:S01]  /*11650*/  FFMA.FTZ R124, R128, UR14, R127 ;  /* 0x0000000e807c7c23 */ /* 0x001fe2000801007f */
[----:B------:R-:W-:-:S03]  /*11660*/  PLOP3.LUT P2, PT, PT, PT, UP3, 0x40, 0x4 ;  /* 0x000000000004781c */ /* 0x000fc60003f4e838 */
[----:B------:R-:W-:Y:S01]  /*11670*/  FADD.FTZ R124, R124, R125 ;  /* 0x0000007d7c7c7221 */ /* 0x000fe20000010000 */
[----:B------:R-:W-:Y:S01]  /*11680*/  IMAD.U32 R125, RZ, RZ, UR10 ;  /* 0x0000000aff7d7e24 */ /* 0x000fe2000f8e00ff */
[----:B------:R-:W-:Y:S02]  /*11690*/  FSEL R126, R131, RZ, P2 ;  /* 0x000000ff837e7208 */ /* 0x000fe40001000000 */
[----:B------:R-:W0:Y:S01]  /*116a0*/  MUFU.RSQ R127, R124 ;  /* 0x0000007c007f7308 */ /* 0x000e220000001400 */
[----:B---3--:R-:W-:-:S04]  /*116b0*/  @!P1 IMAD.WIDE R94, R125, 0x4, R94 ;  /* 0x000000047d5e9825 */ /* 0x008fc800078e025e */
[----:B--2---:R-:W-:Y:S01]  /*116c0*/  @!P1 IMAD.WIDE R92, R129, 0x4, R92 ;  /* 0x00000004815c9825 */ /* 0x004fe200078e025c */
[----:B------:R1:W-:Y:S04]  /*116d0*/  @!P1 STG.E desc[UR6][R94.64], R131 ;  /* 0x000000835e009986 */ /* 0x0003e8000c101906 */
[----:B0-----:R1:W-:Y:S01]  /*116e0*/  @!P1 STG.E desc[UR6][R92.64], R127 ;  /* 0x0000007f5c009986 */ /* 0x0013e2000c101906 */
[----:B------:R-:W-:Y:S05]  /*116f0*/  @!P3 BRA `(.L_x_7481) ;  /* 0x0000000000c0b947 */ /* 0x000fea0003800000 */
[--C-:B------:R-:W-:Y:S01]  /*11700*/  FADD.FTZ R124, R72, -R126.reuse ;  /* 0x8000007e487c7221 */ /* 0x100fe20000010000 */
[--C-:B-1----:R-:W-:Y:S01]  /*11710*/  FADD.FTZ R94, R70, -R126.reuse ;  /* 0x8000007e465e7221 */ /* 0x102fe20000010000 */
[----:B------:R-:W-:Y:S01]  /*11720*/  IMAD.U32 R125, R25, 0x10000, RZ ;  /* 0x00010000197d7824 */ /* 0x000fe200078e00ff */
[----:B------:R-:W-:Y:S01]  /*11730*/  SHF.L.U32 R129, R29, 0x10, RZ ;  /* 0x000000101d817819 */ /* 0x000fe200000006ff */
[--C-:B------:R-:W-:Y:S01]  /*11740*/  FADD.FTZ R128, R74, -R126.reuse ;  /* 0x8000007e4a807221 */ /* 0x100fe20000010000 */
[----:B------:R-:W-:Y:S01]  /*11750*/  SHF.L.U32 R133, R30, 0x10, RZ ;  /* 0x000000101e857819 */ /* 0x000fe200000006ff */
[C---:B------:R-:W-:Y:S01]  /*11760*/  FMUL.FTZ R124, R127.reuse, R124 ;  /* 0x0000007c7f7c7220 */ /* 0x040fe20000410000 */
[----:B------:R-:W-:Y:S02]  /*11770*/  IMAD.U32 R131, R26, 0x10000, RZ ;  /* 0x000100001a837824 */ /* 0x000fe400078e00ff */
[C---:B------:R-:W-:Y:S01]  /*11780*/  FMUL.FTZ R94, R127.reuse, R94 ;  /* 0x0000005e7f5e7220 */ /* 0x040fe20000410000 */
        /* <DEDUP_REMOVED lines=39> */
.L_x_7481:
[----:B------:R-:W-:Y:S05]  /*11a00*/  BSYNC.RECONVERGENT B0 ;  /* 0x0000000000007941 */ /* 0x000fea0003800200 */
.L_x_7480:
[----:B------:R-:W-:Y:S01]  /*11a10*/  ISETP.NE.AND P1, PT, R123, RZ, PT ;  /* 0x000000ff7b00720c */ /* 0x000fe20003f25270 */
[----:B------:R-:W-:-:S12]  /*11a20*/  BSSY.RECONVERGENT B0, `(.L_x_7482) ;  /* 0x0000032000007945 */ /* 0x000fd80003800200 */
[----:B------:R-:W-:Y:S05]  /*11a30*/  @!P1 BRA `(.L_x_7483) ;  /* 0x0000000000c09947 */ /* 0x000fea0003800000 */
[--C-:B0-----:R-:W-:Y:S01]  /*11a40*/  FADD.FTZ R124, R80, -R126.reuse ;  /* 0x8000007e507c7221 */ /* 0x101fe20000010000 */
[--C-:B-1----:R-:W-:Y:S01]  /*11a50*/  FADD.FTZ R94, R78, -R126.reuse ;  /* 0x8000007e4e5e7221 */ /* 0x102fe20000010000 */
[----:B------:R-:W-:Y:S01]  /*11a60*/  SHF.L.U32 R123, R37, 0x10, RZ ;  /* 0x00000010257b7819 */ /* 0x000fe200000006ff */
[----:B------:R-:W-:Y:S01]  /*11a70*/  IMAD.U32 R125, R41, 0x10000, RZ ;  /* 0x00010000297d7824 */ /* 0x000fe200078e00ff */
[----:B------:R-:W-:Y:S01]  /*11a80*/  SHF.L.U32 R129, R38, 0x10, RZ ;  /* 0x0000001026817819 */ /* 0x000fe200000006ff */
[--C-:B------:R-:W-:Y:S01]  /*11a90*/  FADD.FTZ R128, R82, -R126.reuse ;  /* 0x8000007e52807221 */ /* 0x100fe20000010000 */
        /* <DEDUP_REMOVED lines=42> */
.L_x_7483:
[----:B------:R-:W-:Y:S05]  /*11d40*/  BSYNC.RECONVERGENT B0 ;  /* 0x0000000000007941 */ /* 0x000fea0003800200 */
.L_x_7482:
[----:B------:R-:W-:Y:S04]  /*11d50*/  BSSY.RECONVERGENT B0, `(.L_x_7484) ;  /* 0x0000031000007945 */ /* 0x000fe80003800200 */
[----:B------:R-:W-:Y:S05]  /*11d60*/  @!P0 BRA `(.L_x_7485) ;  /* 0x0000000000bc8947 */ /* 0x000fea0003800000 */
[----:B012---:R-:W0:Y:S01]  /*11d70*/  LDC.64 R92, c[0x0][0x428] ;  /* 0x00010a00ff5c7b82 */ /* 0x007e220000000a00 */
[--C-:B------:R-:W-:Y:S01]  /*11d80*/  FADD.FTZ R128, R86, -R126.reuse ;  /* 0x8000007e56807221 */ /* 0x100fe20000010000 */
[--C-:B------:R-:W-:Y:S01]  /*11d90*/  FADD.FTZ R94, R84, -R126.reuse ;  /* 0x8000007e545e7221 */ /* 0x100fe20000010000 */
[--C-:B------:R-:W-:Y:S01]  /*11da0*/  FADD.FTZ R134, R88, -R126.reuse ;  /* 0x8000007e58867221 */ /* 0x100fe20000010000 */
[----:B------:R-:W-:Y:S01]  /*11db0*/  SHF.L.U32 R131, R53, 0x10, RZ ;  /* 0x0000001035837819 */ /* 0x000fe200000006ff */
[--C-:B------:R-:W-:Y:S01]  /*11dc0*/  FADD.FTZ R124, R85, -R126.reuse ;  /* 0x8000007e557c7221 */ /* 0x100fe20000010000 */
[--C-:B------:R-:W-:Y:S01]  /*11dd0*/  FADD.FTZ R130, R87, -R126.reuse ;  /* 0x8000007e57827221 */ /* 0x100fe20000010000 */
[--C-:B------:R-:W-:Y:S01]  /*11de0*/  FADD.FTZ R136, R89, -R126.reuse ;  /* 0x8000007e59887221 */ /* 0x100fe20000010000 */
[--C-:B------:R-:W-:Y:S01]  /*11df0*/  FADD.FTZ R138, R90, -R126.reuse ;  /* 0x8000007e5a8a7221 */ /* 0x100fe20000010000 */
[----:B------:R-:W-:Y:S01]  /*11e00*/  SHF.L.U32 R123, R52, 0x10, RZ ;  /* 0x00000010347b7819 */ /* 0x000fe200000006ff */
[----:B------:R-:W-:Y:S01]  /*11e10*/  IMAD.U32 R129, R49, 0x10000, RZ ;  /* 0x0001000031817824 */ /* 0x000fe200078e00ff */
[----:B------:R-:W-:Y:S01]  /*11e20*/  SHF.L.U32 R135, R54, 0x10, RZ ;  /* 0x0000001036877819 */ /* 0x000fe200000006ff */
[----:B------:R-:W-:Y:S01]  /*11e30*/  FMUL.FTZ R128, R127, R128 ;  /* 0x000000807f807220 */ /* 0x000fe20000410000 */
[----:B------:R-:W-:Y:S01]  /*11e40*/  FADD.FTZ R126, R91, -R126 ;  /* 0x8000007e5b7e7221 */ /* 0x000fe20000010000 */
[----:B------:R-:W-:-:S02]  /*11e50*/  IMAD.U32 R95, R48, 0x10000, RZ ;  /* 0x00010000305f7824 */ /* 0x000fc400078e00ff */
[C---:B------:R-:W-:Y:S01]  /*11e60*/  FMUL.FTZ R94, R127.reuse, R94 ;  /* 0x0000005e7f5e7220 */ /* 0x040fe20000410000 */
[----:B------:R-:W-:Y:S02]  /*11e70*/  IMAD.U32 R133, R50, 0x10000, RZ ;  /* 0x0001000032857824 */ /* 0x000fe400078e00ff */
[C---:B------:R-:W-:Y:S01]  /*11e80*/  FMUL.FTZ R134, R127.reuse, R134 ;  /* 0x000000867f867220 */ /* 0x040fe20000410000 */
[C---:B------:R-:W-:Y:S01]  /*11e90*/  FMUL.FTZ R125, R127.reuse, R124 ;  /* 0x0000007c7f7d7220 */ /* 0x040fe20000410000 */
[----:B------:R-:W-:Y:S01]  /*11ea0*/  FFMA.FTZ R128, R128, R129, R131 ;  /* 0x0000008180807223 */ /* 0x000fe20000010083 */
        /* <DEDUP_REMOVED lines=27> */
.L_x_7485:
[----:B------:R-:W-:Y:S05]  /*12060*/  BSYNC.RECONVERGENT B0 ;  /* 0x0000000000007941 */ /* 0x000fea0003800200 */
.L_x_7484:
[----:B------:R-:W-:Y:S02]  /*12070*/  UIADD3 UR10, UPT, UPT, UR10, UR16, URZ ;  /* 0x000000100a0a7290 */ /* 0x000fe4000fffe0ff */
[----:B------:R-:W-:Y:S02]  /*12080*/  UPLOP3.LUT UP2, UPT, UPT, UPT, UP2, 0x40, 0x4 ;  /* 0x000000000004789c */ /* 0x000fe40003f4e820 */
[----:B------:R-:W-:-:S09]  /*12090*/  UISETP.GE.AND UP1, UPT, UR10, UR17, UPT ;  /* 0x000000110a00728c */ /* 0x000fd2000bf26270 */
[----:B------:R-:W-:Y:S05]  /*120a0*/  BRA.U !UP1, `(.L_x_7486) ;  /* 0xfffffeed09a47547 */ /* 0x000fea000b83ffff */
[----:B------:R-:W-:Y:S05]  /*120b0*/  EXIT ;  /* 0x000000000000794d */ /* 0x000fea0003800000 */
.L_x_7487:
        /* <DEDUP_REMOVED lines=12> */
.L_x_20791:


//--------------------- .text._ZN10layer_norm13ln_fwd_kernelINS_13Kernel_traitsI13__nv_bfloat16S2_fS2_fjLj3072ELj1ELj1ELj4ELj16ENS_18Kernel_traits_baseILj3072ES2_S2_fS2_fjLj128EEEEELb1ELb1ELb0ELb1EEEvNS_9FwdParamsE --------------------------
	.section	.text._ZN10layer_norm13ln_fwd_kernelINS_13Kernel_traitsI13__nv_bfloat16S2_fS2_fjLj3072ELj1ELj1ELj4ELj16ENS_18Kernel_traits_baseILj3072ES2_S2_fS2_fjLj128EEEEELb1ELb1ELb0ELb1EEEvNS_9FwdParamsE,"ax",@progbits
	.align	128
        .global         _ZN10layer_norm13ln_fwd_kernelINS_13Kernel_traitsI13__nv_bfloat16S2_fS2_fjLj3072ELj1ELj1ELj4ELj16ENS_18Kernel_traits_baseILj3072ES2_S2_fS2_fjLj128EEEEELb1ELb1ELb0ELb1EEEvNS_9FwdParamsE
        .type           _ZN10layer_norm13ln_fwd_kernelINS_13Kernel_traitsI13__nv_bfloat16S2_fS2_fjLj3072ELj1ELj1ELj4ELj16ENS_18Kernel_traits_baseILj3072ES2_S2_fS2_fjLj128EEEEELb1ELb1ELb0ELb1EEEvNS_9FwdParamsE,@function
        .size           _ZN10layer_norm13ln_fwd_kernelINS_13Kernel_traitsI13__nv_bfloat16S2_fS2_fjLj3072ELj1ELj1ELj4ELj16ENS_18Kernel_traits_baseILj3072ES2_S2_fS2_fjLj128EEEEELb1ELb1ELb0ELb1EEEvNS_9FwdParamsE,(.L_x_20792 - _ZN10layer_norm13ln_fwd_kernelINS_13Kernel_traitsI13__nv_bfloat16S2_fS2_fjLj3072ELj1ELj1ELj4ELj16ENS_18Kernel_traits_baseILj3072ES2_S2_fS2_fjLj128EEEEELb1ELb1ELb0ELb1EEEvNS_9FwdParamsE)
        .other          _ZN10layer_norm13ln_fwd_kernelINS_13Kernel_traitsI13__nv_bfloat16S2_fS2_fjLj3072ELj1ELj1ELj4ELj16ENS_18Kernel_traits_baseILj3072ES2_S2_fS2_fjLj128EEEEELb1ELb1ELb0ELb1EEEvNS_9FwdParamsE,@"STO_CUDA_ENTRY STV_DEFAULT"
_ZN10layer_norm13ln_fwd_kernelINS_13Kernel_traitsI13__nv_bfloat16S2_fS2_fjLj3072ELj1ELj1ELj4ELj16ENS_18Kernel_traits_baseILj3072ES2_S2_fS2_fjLj128EEEEELb1ELb1ELb0ELb1EEEvNS_9FwdParamsE:
.text._ZN10layer_norm13ln_fwd_kernelINS_13Kernel_traitsI13__nv_bfloat16S2_fS2_fjLj3072ELj1ELj1ELj4ELj16ENS_18Kernel_traits_baseILj3072ES2_S2_fS2_fjLj128EEEEELb1ELb1ELb0ELb1EEEvNS_9FwdParamsE:
        /* <DEDUP_REMOVED lines=39> */
[----:B------:R-:W-:Y:S01]  /*0270*/  @P1 R2UR UR10, R2 ;  /* 0x00000000020a12ca */ /* 0x000fe200000e0000 */
[----:B------:R-:W-:Y:S01]  /*0280*/  @P0 IMAD.MOV.U32 R82, RZ, RZ, R33 ;  /* 0x000000ffff520224 */ /* 0x000fe200078e0021 */
[----:B------:R-:W-:Y:S02]  /*0290*/  @P1 IADD3.X R101, PT, PT, RZ, R5, RZ, P2, !PT ;  /* 0x00000005ff651210 */ /* 0x000fe400017fe4ff */
[----:B------:R-:W-:Y:S02]  /*02a0*/  @!P0 CS2R R22, SRZ ;  /* 0x0000000000168805 */ /* 0x000fe4000001ff00 */
[----:B------:R-:W-:Y:S02]  /*02b0*/  @P1 R2UR UR11, R3 ;  /* 0x00000000030b12ca */ /* 0x000fe400000e0000 */
[----:B------:R-:W-:-:S02]  /*02c0*/  @!P0 CS2R R20, SRZ ;  /* 0x0000000000148805 */ /* 0x000fc4000001ff00 */
[--C-:B------:R-:W-:Y:S02]  /*02d0*/  SHF.R.U64 R2, R100, 0x2, R101.reuse ;  /* 0x0000000264027819 */ /* 0x100fe40000001265 */
[----:B------:R-:W-:Y:S02]  /*02e0*/  @!P0 CS2R R26, SRZ ;  /* 0x00000000001a8805 */ /* 0x000fe4000001ff00 */
[----:B------:R-:W-:Y:S02]  /*02f0*/  SHF.R.U32.HI R4, RZ, 0x2, R101 ;  /* 0x00000002ff047819 */ /* 0x000fe40000011665 */
[----:B------:R-:W-:Y:S02]  /*0300*/  @!P0 CS2R R24, SRZ ;  /* 0x0000000000188805 */ /* 0x000fe4000001ff00 */
[----:B------:R-:W-:Y:S01]  /*0310*/  @!P0 CS2R R30, SRZ ;  /* 0x00000000001e8805 */ /* 0x000fe2000001ff00 */
[C---:B------:R-:W-:Y:S01]  /*0320*/  IMAD.HI.U32 R6, R2.reuse, -0x2daee0ad, RZ ;  /* 0xd2511f5302067827 */ /* 0x040fe200078e00ff */
[----:B------:R-:W-:Y:S01]  /*0330*/  @!P0 CS2R R28, SRZ ;  /* 0x00000000001c8805 */ /* 0x000fe2000001ff00 */
[----:B------:R-:W-:Y:S01]  /*0340*/  UIADD3 UR20, UPT, UPT, UR10, -0x61c88647, URZ ;  /* 0x9e3779b90a147890 */ /* 0x000fe2000fffe0ff */
[----:B------:R-:W-:Y:S01]  /*0350*/  @P0 MOV R81, R32 ;  /* 0x0000002000510202 */ /* 0x000fe20000000f00 */
[----:B------:R-:W-:Y:S01]  /*0360*/  IMAD R46, R2, -0x2daee0ad, RZ ;  /* 0xd2511f53022e7824 */ /* 0x000fe200078e02ff */
[----:B------:R-:W-:Y:S01]  /*0370*/  UIADD3 UR22, UPT, UPT, UR10, 0x3c6ef372, URZ ;  /* 0x3c6ef3720a167890 */ /* 0x000fe2000fffe0ff */
[----:B------:R-:W-:Y:S01]  /*0380*/  LOP3.LUT R6, R6, UR11, RZ, 0x3c, !PT ;  /* 0x0000000b06067c12 */ /* 0x000fe2000f8e3cff */
[----:B------:R-:W-:Y:S01]  /*0390*/  UIADD3 UR21, UPT, UPT, UR11, -0x4498517b, URZ ;  /* 0xbb67ae850b157890 */ /* 0x000fe2000fffe0ff */
[----:B------:R-:W-:Y:S01]  /*03a0*/  @!P0 IMAD.MOV.U32 R82, RZ, RZ, R33 ;  /* 0x000000ffff528224 */ /* 0x000fe200078e0021 */
[----:B------:R-:W-:Y:S01]  /*03b0*/  UIADD3 UR23, UPT, UPT, UR11, 0x76cf5d0a, URZ ;  /* 0x76cf5d0a0b177890 */ /* 0x000fe2000fffe0ff */
[----:B0-----:R-:W-:Y:S01]  /*03c0*/  IMAD R3, R7, UR16, R0 ;  /* 0x0000001007037c24 */ /* 0x001fe2000f8e0200 */
[----:B------:R-:W-:Y:S01]  /*03d0*/  UIADD3 UR25, UPT, UPT, UR11, 0x32370b8f, URZ ;  /* 0x32370b8f0b197890 */ /* 0x000fe2000fffe0ff */
[----:B------:R-:W-:Y:S01]  /*03e0*/  IMAD.HI.U32 R7, R6, -0x326172a9, RZ ;  /* 0xcd9e8d5706077827 */ /* 0x000fe200078e00ff */
[----:B------:R-:W-:Y:S01]  /*03f0*/  UIADD3 UR24, UPT, UPT, UR10, -0x255992d5, URZ ;  /* 0xdaa66d2b0a187890 */ /* 0x000fe2000fffe0ff */
[-C--:B------:R-:W-:Y:S01]  /*0400*/  @P0 MOV R79, R34.reuse ;  /* 0x00000022004f0202 */ /* 0x080fe20000000f00 */
        /* <DEDUP_REMOVED lines=9> */
[----:B------:R-:W-:Y:S01]  /*04a0*/  @P0 IMAD.MOV.U32 R80, RZ, RZ, R35 ;  /* 0x000000ffff500224 */ /* 0x000fe200078e0023 */
[----:B------:R-:W-:Y:S01]  /*04b0*/  LOP3.LUT R7, R44, UR20, R7, 0x96, !PT ;  /* 0x000000142c077c12 */ /* 0x000fe2000f8e9607 */
[----:B------:R-:W-:Y:S01]  /*04c0*/  IMAD.HI.U32 R45, R5, -0x2daee0ad, RZ ;  /* 0xd2511f53052d7827 */ /* 0x000fe200078e00ff */
[----:B------:R-:W-:Y:S01]  /*04d0*/  UIADD3 UR30, UPT, UPT, UR10, -0x4ab325aa, URZ ;  /* 0xb54cda560a1e7890 */ /* 0x000fe2000fffe0ff */
[----:B------:R-:W-:Y:S01]  /*04e0*/  PRMT R112, R23, 0x7632, R112 ;  /* 0x0000763217707816 */ /* 0x000fe20000000070 */
[----:B------:R-:W-:Y:S01]  /*04f0*/  UIADD3 UR31, UPT, UPT, UR11, 0x646e171e, URZ ;  /* 0x646e171e0b1f7890 */ /* 0x000fe2000fffe0ff */
        /* <DEDUP_REMOVED lines=14> */
[C---:B------:R-:W-:Y:S01]  /*05e0*/  IMAD.HI.U32 R6, R44.reuse, -0x326172a9, RZ ;  /* 0xcd9e8d572c067827 */ /* 0x040fe200078e00ff */
[----:B------:R-:W-:Y:S01]  /*05f0*/  UIADD3 UR35, UPT, UPT, UR11, -0x24c28bd8, URZ ;  /* 0xdb3d74280b237890 */ /* 0x000fe2000fffe0ff */
[----:B------:R-:W-:Y:S01]  /*0600*/  PRMT R116, R27, 0x7632, R116 ;  /* 0x000076321b747816 */ /* 0x000fe20000000074 */
[----:B-1----:R-:W-:Y:S01]  /*0610*/  UISETP.NE.U32.AND UP0, UPT, UR4, URZ, UPT ;  /* 0x000000ff0400728c */ /* 0x002fe2000bf05070 */
[----:B------:R-:W-:Y:S01]  /*0620*/  IMAD.HI.U32 R7, R5, -0x2daee0ad, RZ ;  /* 0xd2511f5305077827 */ /* 0x000fe200078e00ff */
[----:B------:R-:W-:Y:S01]  /*0630*/  LOP3.LUT R6, R45, UR24, R6, 0x96, !PT ;  /* 0x000000182d067c12 */ /* 0x000fe2000f8e9606 */
[----:B------:R-:W0:Y:S01]  /*0640*/  LDCU.U8 UR4, c[0x0][0x410] ;  /* 0x00008200ff0477ac */ /* 0x000e220008000000 */
[----:B------:R-:W-:Y:S01]  /*0650*/  PRMT R118, R25, 0x7632, R118 ;  /* 0x0000763219767816 */ /* 0x000fe20000000076 */
[----:B------:R-:W-:Y:S01]  /*0660*/  IMAD R44, R44, -0x326172a9, RZ ;  /* 0xcd9e8d572c2c7824 */ /* 0x000fe200078e02ff */
[----:B------:R-:W-:Y:S01]  /*0670*/  LOP3.LUT R7, R46, UR25, R7, 0x96, !PT ;  /* 0x000000192e077c12 */ /* 0x000fe2000f8e9607 */
[----:B------:R-:W-:Y:S01]  /*0680*/  IMAD R46, R5, -0x2daee0ad, RZ ;  /* 0xd2511f53052e7824 */ /* 0x000fe200078e02ff */
[----:B------:R-:W-:Y:S01]  /*0690*/  UIADD3 UR36, UPT, UPT, UR10, -0x700cb87f, URZ ;  /* 0x8ff347810a247890 */ /* 0x000fe2000fffe0ff */
[----:B------:R-:W-:Y:S01]  /*06a0*/  IMAD.HI.U32 R45, R6, -0x2daee0ad, RZ ;  /* 0xd2511f53062d7827 */ /* 0x000fe200078e00ff */
[----:B------:R-:W-:Y:S01]  /*06b0*/  PRMT R117, R24, 0x7632, R117 ;  /* 0x0000763218757816 */ /* 0x000fe20000000075 */
[----:B------:R-:W-:Y:S01]  /*06c0*/  UISETP.NE.AND.EX UP0, UPT, UR5, URZ, UPT, UP0 ;  /* 0x000000ff0500728c */ /* 0x000fe2000bf05300 */
[----:B------:R-:W-:Y:S01]  /*06d0*/  PRMT R119, R30, 0x7632, R119 ;  /* 0x000076321e777816 */ /* 0x000fe20000000077 */
[----:B------:R-:W-:Y:S01]  /*06e0*/  IMAD.HI.U32 R5, R7, -0x326172a9, RZ ;  /* 0xcd9e8d5707057827 */ /* 0x000fe200078e00ff */
[----:B------:R-:W-:Y:S01]  /*06f0*/  LOP3.LUT R45, R46, UR27, R45, 0x96, !PT ;  /* 0x0000001b2e2d7c12 */ /* 0x000fe2000f8e962d */
[----:B------:R-:W-:Y:S01]  /*0700*/  UPLOP3.LUT UP1, UPT, UPT, UPT, UPT, 0x40, 0x4 ;  /* 0x000000000004789c */ /* 0x000fe20003f2e870 */
        /* <DEDUP_REMOVED lines=31> */
[----:B------:R-:W1:Y:S01]  /*0900*/  LDCU.64 UR12, c[0x0][0x3a0] ;  /* 0x00007400ff0c77ac */ /* 0x000e620008000a00 */
[----:B------:R-:W-:Y:S01]  /*0910*/  PRMT R120, R31, 0x7632, R120 ;  /* 0x000076321f787816 */ /* 0x000fe20000000078 */
[----:B------:R-:W-:Y:S01]  /*0920*/  IMAD.HI.U32 R7, R5, -0x2daee0ad, RZ ;  /* 0xd2511f5305077827 */ /* 0x000fe200078e00ff */
[----:B------:R-:W-:Y:S01]  /*0930*/  LOP3.LUT R6, R45, UR32, R6, 0x96, !PT ;  /* 0x000000202d067c12 */ /* 0x000fe2000f8e9606 */
[----:B------:R-:W1:Y:S01]  /*0940*/  LDCU.64 UR14, c[0x0][0x380] ;  /* 0x00007000ff0e77ac */ /* 0x000e620008000a00 */
        /* <DEDUP_REMOVED lines=8> */
[----:B------:R-:W-:Y:S01]  /*09d0*/  SHF.L.U32 R20, R20, 0x10, RZ ;  /* 0x0000001014147819 */ /* 0x000fe200000006ff */
[----:B------:R-:W-:Y:S01]  /*09e0*/  IMAD.HI.U32 R5, R7, -0x326172a9, RZ ;  /* 0xcd9e8d5707057827 */ /* 0x000fe200078e00ff */
[----:B------:R-:W-:-:S02]  /*09f0*/  LOP3.LUT R44, R45, UR35, R44, 0x96, !PT ;  /* 0x000000232d2c7c12 */ /* 0x000fc4000f8e962c */
[----:B------:R-:W-:Y:S01]  /*0a00*/  LOP3.LUT R100, R100, 0x3, RZ, 0xc0, !PT ;  /* 0x0000000364647812 */ /* 0x000fe200078ec0ff */
[----:B------:R-:W-:Y:S01]  /*0a10*/  IMAD R6, R6, -0x2daee0ad, RZ ;  /* 0xd2511f5306067824 */ /* 0x000fe200078e02ff */
[----:B------:R-:W-:Y:S01]  /*0a20*/  LOP3.LUT R46, R46, UR34, R5, 0x96, !PT ;  /* 0x000000222e2e7c12 */ /* 0x000fe2000f8e9605 */
[----:B------:R-:W-:Y:S01]  /*0a30*/  IMAD R48, R7, -0x326172a9, RZ ;  /* 0xcd9e8d5707307824 */ /* 0x000fe200078e02ff */
[----:B------:R-:W-:Y:S01]  /*0a40*/  SHF.L.U32 R34, R41, 0x10, RZ ;  /* 0x0000001029227819 */ /* 0x000fe200000006ff */
[----:B------:R-:W-:Y:S01]  /*0a50*/  @P0 IMAD.MOV.U32 R7, RZ, RZ, R10 ;  /* 0x000000ffff070224 */ /* 0x000fe200078e000a */
[----:B------:R-:W-:Y:S01]  /*0a60*/  SHF.L.U32 R71, R38, 0x10, RZ ;  /* 0x0000001026477819 */ /* 0x000fe200000006ff */
[----:B------:R-:W-:Y:S01]  /*0a70*/  IMAD.HI.U32 R101, R46, -0x2daee0ad, RZ ;  /* 0xd2511f532e657827 */ /* 0x000fe200078e00ff */
[----:B------:R-:W-:Y:S02]  /*0a80*/  SHF.L.U32 R89, R89, 0x10, RZ ;  /* 0x0000001059597819 */ /* 0x000fe400000006ff */
[----:B------:R-:W-:Y:S01]  /*0a90*/  SHF.L.U32 R92, R92, 0x10, RZ ;  /* 0x000000105c5c7819 */ /* 0x000fe200000006ff */
[----:B------:R-:W-:Y:S01]  /*0aa0*/  @P0 IMAD.MOV.U32 R5, RZ, RZ, R8 ;  /* 0x000000ffff050224 */ /* 0x000fe200078e0008 */
[----:B------:R-:W-:Y:S01]  /*0ab0*/  LOP3.LUT R101, R6, UR37, R101, 0x96, !PT ;  /* 0x0000002506657c12 */ /* 0x000fe2000f8e9665 */
[--C-:B------:R-:W-:Y:S01]  /*0ac0*/  @P0 IMAD.MOV.U32 R6, RZ, RZ, R9.reuse ;  /* 0x000000ffff060224 */ /* 0x100fe200078e0009 */
[----:B------:R-:W-:Y:S01]  /*0ad0*/  @!P0 MOV R5, R8 ;  /* 0x0000000800058202 */ /* 0x000fe20000000f00 */
[----:B------:R-:W-:Y:S01]  /*0ae0*/  @!P0 IMAD.MOV.U32 R6, RZ, RZ, R9 ;  /* 0x000000ffff068224 */ /* 0x000fe200078e0009 */
[----:B------:R-:W-:Y:S01]  /*0af0*/  @P0 MOV R9, R12 ;  /* 0x0000000c00090202 */ /* 0x000fe20000000f00 */
[----:B------:R-:W-:Y:S01]  /*0b00*/  @!P0 IMAD.MOV.U32 R7, RZ, RZ, R10 ;  /* 0x000000ffff078224 */ /* 0x000fe200078e000a */
[----:B------:R-:W-:Y:S01]  /*0b10*/  @P0 MOV R8, R11 ;  /* 0x0000000b00080202 */ /* 0x000fe20000000f00 */
[----:B------:R-:W-:Y:S01]  /*0b20*/  @P0 IMAD.MOV.U32 R10, RZ, RZ, R13 ;  /* 0x000000ffff0a0224 */ /* 0x000fe200078e000d */
[----:B------:R-:W-:Y:S01]  /*0b30*/  @!P0 MOV R10, R13 ;  /* 0x0000000d000a8202 */ /* 0x000fe20000000f00 */
        /* <DEDUP_REMOVED lines=11> */
[----:B------:R-:W-:Y:S01]  /*0bf0*/  PRMT R107, R80, 0x7632, R107 ;  /* 0x00007632506b7816 */ /* 0x000fe2000000006b */
[----:B------:R-:W-:Y:S01]  /*0c00*/  @P0 IMAD.MOV.U32 R11, RZ, RZ, R14 ;  /* 0x000000ffff0b0224 */ /* 0x000fe200078e000e */
[----:B------:R-:W-:Y:S01]  /*0c10*/  PRMT R35, R8, 0x7632, R35 ;  /* 0x0000763208237816 */ /* 0x000fe20000000023 */
[----:B------:R-:W-:Y:S01]  /*0c20*/  @!P0 IMAD.MOV.U32 R13, RZ, RZ, R16 ;  /* 0x000000ffff0d8224 */ /* 0x000fe200078e0010 */
[----:B------:R-:W-:Y:S01]  /*0c30*/  PRMT R75, R12, 0x7632, R75 ;  /* 0x000076320c4b7816 */ /* 0x000fe2000000004b */
[----:B------:R-:W-:Y:S01]  /*0c40*/  @P0 IMAD.MOV.U32 R15, RZ, RZ, R18 ;  /* 0x000000ffff0f0224 */ /* 0x000fe200078e0012 */
[----:B------:R-:W-:Y:S01]  /*0c50*/  PRMT R77, R10, 0x7632, R77 ;  /* 0x000076320a4d7816 */ /* 0x000fe2000000004d */
[----:B------:R-:W-:Y:S01]  /*0c60*/  @!P0 IMAD.MOV.U32 R11, RZ, RZ, R14 ;  /* 0x000000ffff0b8224 */ /* 0x000fe200078e000e */
[-C--:B------:R-:W-:Y:S01]  /*0c70*/  @P0 MOV R14, R17.reuse ;  /* 0x00000011000e0202 */ /* 0x080fe20000000f00 */
[----:B------:R-:W-:Y:S01]  /*0c80*/  @P0 IMAD.MOV.U32 R16, RZ, RZ, R19 ;  /* 0x000000ffff100224 */ /* 0x000fe200078e0013 */
[----:B------:R-:W-:Y:S01]  /*0c90*/  @!P0 MOV R14, R17 ;  /* 0x00000011000e8202 */ /* 0x000fe20000000f00 */
[----:B------:R-:W-:Y:S01]  /*0ca0*/  @!P0 IMAD.MOV.U32 R15, RZ, RZ, R18 ;  /* 0x000000ffff0f8224 */ /* 0x000fe200078e0012 */
[----:B------:R-:W-:Y:S01]  /*0cb0*/  SHF.L.U32 R17, R23, 0x10, RZ ;  /* 0x0000001017117819 */ /* 0x000fe200000006ff */
[----:B------:R-:W-:Y:S01]  /*0cc0*/  IMAD.HI.U32 R103, R44, -0x326172a9, RZ ;  /* 0xcd9e8d572c677827 */ /* 0x000fe200078e00ff */
[----:B------:R-:W-:-:S02]  /*0cd0*/  SHF.L.U32 R23, R25, 0x10, RZ ;  /* 0x0000001019177819 */ /* 0x000fc400000006ff */
[----:B------:R-:W-:Y:S01]  /*0ce0*/  PRMT R76, R11, 0x7632, R76 ;  /* 0x000076320b4c7816 */ /* 0x000fe2000000004c */
[----:B------:R-:W-:Y:S01]  /*0cf0*/  @!P0 IMAD.MOV.U32 R16, RZ, RZ, R19 ;  /* 0x000000ffff108224 */ /* 0x000fe200078e0013 */
[----:B------:R-:W-:Y:S01]  /*0d00*/  LOP3.LUT R103, R48, UR36, R103, 0x96, !PT ;  /* 0x0000002430677c12 */ /* 0x000fe2000f8e9667 */
[----:B------:R-:W-:Y:S01]  /*0d10*/  IMAD.U32 R18, R22, 0x10000, RZ ;  /* 0x0001000016127824 */ /* 0x000fe200078e00ff */
[----:B------:R-:W-:Y:S01]  /*0d20*/  PRMT R78, R9, 0x7632, R78 ;  /* 0x00007632094e7816 */ /* 0x000fe2000000004e */
[----:B------:R-:W-:Y:S01]  /*0d30*/  IMAD.U32 R22, R26, 0x10000, RZ ;  /* 0x000100001a167824 */ /* 0x000fe200078e00ff */
[----:B------:R-:W-:Y:S01]  /*0d40*/  SHF.L.U32 R26, R30, 0x10, RZ ;  /* 0x000000101e1a7819 */ /* 0x000fe200000006ff */
[----:B------:R-:W-:Y:S02]  /*0d50*/  IMAD.U32 R19, R21, 0x10000, RZ ;  /* 0x0001000015137824 */ /* 0x000fe400078e00ff */
[----:B------:R-:W-:Y:S02]  /*0d60*/  HFMA2 R30, -RZ, RZ, 0, 0 ;  /* 0x00000000ff1e7431 */ /* 0x000fe400000001ff */
[----:B------:R-:W-:Y:S01]  /*0d70*/  IMAD.U32 R21, R27, 0x10000, RZ ;  /* 0x000100001b157824 */ /* 0x000fe200078e00ff */
[----:B------:R-:W-:Y:S01]  /*0d80*/  SHF.L.U32 R80, R80, 0x10, RZ ;  /* 0x0000001050507819 */ /* 0x000fe200000006ff */
[----:B------:R-:W-:Y:S01]  /*0d90*/  IMAD.U32 R25, R31, 0x10000, RZ ;  /* 0x000100001f197824 */ /* 0x000fe200078e00ff */
[----:B------:R-:W-:Y:S01]  /*0da0*/  SHF.L.U32 R81, R81, 0x10, RZ ;  /* 0x0000001051517819 */ /* 0x000fe200000006ff */
[----:B------:R-:W-:Y:S01]  /*0db0*/  IMAD.U32 R27, R29, 0x10000, RZ ;  /* 0x000100001d1b7824 */ /* 0x000fe200078e00ff */
[----:B------:R-:W-:Y:S01]  /*0dc0*/  LOP3.LUT R29, R0, 0x1f, RZ, 0xc0, !PT ;  /* 0x0000001f001d7812 */ /* 0x000fe200078ec0ff */
        /* <DEDUP_REMOVED lines=36> */
[----:B------:R-:W-:Y:S02]  /*1010*/  IMAD R130, R44, -0x326172a9, RZ ;  /* 0xcd9e8d572c827824 */ /* 0x000fe400078e02ff */
[----:B-1234-:R-:W-:-:S07]  /*1020*/  IMAD R124, R46, -0x2daee0ad, RZ ;  /* 0xd2511f532e7c7824 */ /* 0x01efce00078e02ff */
.L_x_7637:
[----:B0-----:R-:W0:Y:S01]  /*1030*/  @UP0 LDCU.64 UR4, c[0x0][0x3e0] ;  /* 0x00007c00ff0407ac */ /* 0x001e220008000a00 */
[----:B------:R-:W-:Y:S01]  /*1040*/  PLOP3.LUT P0, PT, PT, PT, UP0, 0x80, 0x8 ;  /* 0x000000000008781c */ /* 0x000fe20003f0f008 */
[----:B------:R-:W1:Y:S01]  /*1050*/  LDC.64 R64, c[0x0][0x390] ;  /* 0x0000e400ff407b82 */ /* 0x000e620000000a00 */
[----:B0-----:R-:W-:-:S06]  /*1060*/  @UP0 UIMAD.WIDE UR4, UR16, 0x2, UR4 ;  /* 0x00000002100408a5 */ /* 0x001fcc000f8e0204 */
[----:B------:R-:W-:Y:S01]  /*1070*/  IMAD.U32 R40, RZ, RZ, UR4 ;  /* 0x00000004ff287e24 */ /* 0x000fe2000f8e00ff */
[----:B------:R-:W-:Y:S01]  /*1080*/  UIMAD UR4, UR16, UR18, URZ ;  /* 0x00000012100472a4 */ /* 0x000fe2000f8e02ff */
[----:B------:R-:W-:-:S05]  /*1090*/  IMAD.U32 R41, RZ, RZ, UR5 ;  /* 0x00000005ff297e24 */ /* 0x000fca000f8e00ff */
[----:B------:R-:W2:Y:S01]  /*10a0*/  @P0 LDG.E.U16 R40, desc[UR8][R40.64] ;  /* 0x0000000828280981 */ /* 0x000ea2000c1e1500 */
[----:B------:R-:W-:Y:S01]  /*10b0*/  PLOP3.LUT P0, PT, PT, PT, UP0, 0x80, 0x8 ;  /* 0x000000000008781c */ /* 0x000fe20003f0f008 */
[----:B------:R-:W-:Y:S01]  /*10c0*/  USHF.R.S32.HI UR5, URZ, 0x1f, UR4 ;  /* 0x0000001fff057899 */ /* 0x000fe20008011404 */
[----:B------:R-:W-:-:S03]  /*10d0*/  LOP3.LUT R37, R0, 0x60, RZ, 0xc0, !PT ;  /* 0x0000006000257812 */ /* 0x000fc600078ec0ff */
[----:B------:R-:W-:Y:S01]  /*10e0*/  ULEA.HI UR5, UR5, UR4, URZ, 0x3 ;  /* 0x0000000405057291 */ /* 0x000fe2000f8f18ff */
[----:B------:R-:W-:-:S05]  /*10f0*/  LOP3.LUT R37, R37, 0x1f, R0, 0xf8, !PT ;  /* 0x0000001f25257812 */ /* 0x000fca00078ef800 */
[----:B------:R-:W-:-:S04]  /*1100*/  MOV R36, UR5 ;  /* 0x0000000500247c02 */ /* 0x000fc80008000f00 */
[----:B------:R-:W-:-:S05]  /*1110*/  LEA.HI.SX32 R123, R36, R37, 0x1d ;  /* 0x00000025247b7211 */ /* 0x000fca00078feaff */
[----:B-1----:R-:W-:Y:S01]  /*1120*/  IMAD.WIDE.U32 R36, R123, 0x10, R64 ;  /* 0x000000107b247825 */ /* 0x002fe200078e0040 */
[----:B------:R-:W-:-:S05]  /*1130*/  UMOV UR17, 0x3f800000 ;  /* 0x3f80000000117882 */ /* 0x000fca0000000000 */
[----:B------:R-:W5:Y:S01]  /*1140*/  LDG.E.128 R36, desc[UR8][R36.64] ;  /* 0x0000000824247981 */ /* 0x000f62000c1e1d00 */
[----:B------:R-:W-:Y:S01]  /*1150*/  IMAD.MOV.U32 R126, RZ, RZ, 0x2f800000 ;  /* 0x2f800000ff7e7424 */ /* 0x000fe200078e00ff */
[----:B--2---:R-:W-:Y:S02]  /*1160*/  @P0 R2UR UR4, R40 ;  /* 0x00000000280402ca */ /* 0x004fe400000e0000 */
[----:B------:R-:W-:-:S04]  /*1170*/  ISETP.NE.U32.AND P0, PT, RZ, UR12, PT ;  /* 0x0000000cff007c0c */ /* 0x000fc8000bf05070 */
[----:B------:R-:W-:-:S07]  /*1180*/  ISETP.NE.AND.EX P0, PT, RZ, UR13, PT, P0 ;  /* 0x0000000dff007c0c */ /* 0x000fce000bf05300 */
[----:B------:R-:W-:-:S06]  /*1190*/  @UP0 USHF.L.U32 UR17, UR4, 0x10, URZ ;  /* 0x0000001004110899 */ /* 0x000fcc00080006ff */
[----:B------:R-:W-:Y:S06]  /*11a0*/  @!P0 BRA `(.L_x_7488) ;  /* 0x0000002400d48947 */ /* 0x000fec0003800000 */
[----:B------:R-:W0:Y:S01]  /*11b0*/  LDC.64 R40, c[0x0][0x3a0] ;  /* 0x0000e800ff287b82 */ /* 0x000e220000000a00 */
        /* <DEDUP_REMOVED lines=8> */
[----:B0-----:R-:W-:-:S05]  /*1240*/  IMAD.MOV.U32 R41, RZ, RZ, 0x2 ;  /* 0x00000002ff297424 */ /* 0x001fca00078e00ff */
[----:B------:R-:W-:-:S04]  /*1250*/  VIADDMNMX.U32 R40, R100, 0xfffffffe, R41, PT ;  /* 0xfffffffe64287846 */ /* 0x000fc80003800029 */
[----:B------:R-:W-:-:S04]  /*1260*/  SHF.L.U32 R42, R40, 0x2, RZ ;  /* 0x00000002282a7819 */ /* 0x000fc800000006ff */
[----:B------:R-:W0:Y:S02]  /*1270*/  LDC R40, c[0x2][R42] ;  /* 0x008000002a287b82 */ /* 0x000e240000000800 */
[----:B0-----:R-:W-:-:S04]  /*1280*/  SHF.R.S32.HI R41, RZ, 0x1f, R40 ;  /* 0x0000001fff297819 */ /* 0x001fc80000011428 */
.L_x_20631:
[----:B------:R-:W-:Y:S05]  /*1290*/  BRX R40 -0x12a0                                        (*"BRANCH_TARGETS .L_x_20632,.L_x_20633,.L_x_20634"*) ;  /* 0xffffffec28587949 */ /* 0x000fea000383ffff */
.L_x_20634:
[----:B------:R-:W-:Y:S01]  /*12a0*/  VIADD R42, R100, 0x1 ;  /* 0x00000001642a7836 */ /* 0x000fe20000000000 */
[----:B------:R-:W-:Y:S01]  /*12b0*/  MOV R43, R103 ;  /* 0x00000067002b7202 */ /* 0x000fe20000000f00 */
[----:B------:R-:W-:Y:S01]  /*12c0*/  IMAD.MOV.U32 R66, RZ, RZ, R124 ;  /* 0x000000ffff427224 */ /* 0x000fe200078e007c */
[----:B------:R-:W-:Y:S06]  /*12d0*/  BRA `(.L_x_7489) ;  /* 0x0000000000e47947 */ /* 0x000fec0003800000 */
.L_x_20632:
[----:B------:R-:W-:Y:S01]  /*12e0*/  IMAD.MOV.U32 R66, RZ, RZ, R124 ;  /* 0x000000ffff427224 */ /* 0x000fe200078e007c */
[----:B------:R-:W-:Y:S01]  /*12f0*/  MOV R43, R101 ;  /* 0x00000065002b7202 */ /* 0x000fe20000000f00 */
[----:B------:R-:W-:Y:S01]  /*1300*/  IMAD.MOV.U32 R42, RZ, RZ, 0x3 ;  /* 0x00000003ff2a7424 */ /* 0x000fe200078e00ff */
[----:B------:R-:W-:Y:S06]  /*1310*/  BRA `(.L_x_7489) ;  /* 0x0000000000d47947 */ /* 0x000fec0003800000 */
.L_x_20633:
        /* <DEDUP_REMOVED lines=12> */
.L_x_7490:
        /* <DEDUP_REMOVED lines=41> */
.L_x_7489:
[----:B0-----:R-:W-:Y:S01]  /*1670*/  I2FP.F32.U32 R41, R43 ;  /* 0x0000002b00297245 */ /* 0x001fe20000201000 */
[----:B-----5:R-:W-:Y:S01]  /*1680*/  IMAD.U32 R40, R36, 0x10000, RZ ;  /* 0x0001000024287824 */ /* 0x020fe200078e00ff */
[----:B------:R-:W-:Y:S01]  /*1690*/  ISETP.NE.AND P2, PT, R42, 0x1, PT ;  /* 0x000000012a00780c */ /* 0x000fe20003f45270 */
[----:B------:R-:W-:Y:S01]  /*16a0*/  UMOV UR5, UR7 ;  /* 0x0000000700057c82 */ /* 0x000fe20008000000 */
[----:B------:R-:W-:Y:S01]  /*16b0*/  UMOV UR4, UR6 ;  /* 0x0000000600047c82 */ /* 0x000fe20008000000 */
[----:B------:R-:W-:Y:S01]  /*16c0*/  FFMA.FTZ R41, R41, R126, 1.1641532182693481445e-10 ;  /* 0x2f00000029297423 */ /* 0x000fe2000001007e */
[----:B------:R-:W-:Y:S01]  /*16d0*/  FMUL.FTZ R40, R40, UR17 ;  /* 0x0000001128287c20 */ /* 0x000fe20008410000 */
[----:B------:R-:W-:Y:S01]  /*16e0*/  IMAD.U32 R52, R5, 0x10000, RZ ;  /* 0x0001000005347824 */ /* 0x000fe200078e00ff */
[----:B------:R-:W-:Y:S02]  /*16f0*/  PRMT R36, R36, 0x7632, R36 ;  /* 0x0000763224247816 */ /* 0x000fe40000000024 */
[----:B------:R-:W-:Y:S01]  /*1700*/  FMUL.FTZ R40, R40, UR5 ;  /* 0x0000000528287c20 */ /* 0x000fe20008410000 */
[----:B------:R-:W-:-:S04]  /*1710*/  FSETP.GTU.FTZ.AND P1, PT, R41, UR4, PT ;  /* 0x0000000429007c0b */ /* 0x000fc8000bf3c000 */
[----:B------:R-:W-:Y:S02]  /*1720*/  FSEL R41, R40, RZ, !P1 ;  /* 0x000000ff28297208 */ /* 0x000fe40004800000 */
[----:B------:R-:W-:Y:S02]  /*1730*/  PLOP3.LUT P1, PT, P1, PT, PT, 0x8, 0x80 ;  /* 0x000000000080781c */ /* 0x000fe40000f2e170 */
[----:B------:R-:W-:Y:S01]  /*1740*/  MOV R40, 0x2 ;  /* 0x0000000200287802 */ /* 0x000fe20000000f00 */
        /* <DEDUP_REMOVED lines=12> */
.L_x_7492:
        /* <DEDUP_REMOVED lines=12> */
.L_x_7493:
        /* <DEDUP_REMOVED lines=42> */
.L_x_7491:
        /* <DEDUP_REMOVED lines=8> */
[----:B------:R-:W-:-:S04]  /*1bf0*/  FSETP.GTU.FTZ.AND P1, PT, R41, UR4, PT ;  /* 0x0000000429007c0b */ /* 0x000fc8000bf3c000 */
        /* <DEDUP_REMOVED lines=14> */
.L_x_7495:
        /* <DEDUP_REMOVED lines=12> */
.L_x_7496:
        /* <DEDUP_REMOVED lines=42> */
.L_x_7494:
[----:B------:R-:W-:Y:S01]  /*2040*/  I2FP.F32.U32 R41, R36 ;  /* 0x0000002400297245 */ /* 0x000fe20000201000 */
[C---:B------:R-:W-:Y:S01]  /*2050*/  IMAD.U32 R36, R37.reuse, 0x10000, RZ ;  /* 0x0001000025247824 */ /* 0x040fe200078e00ff */
[----:B------:R-:W-:Y:S01]  /*2060*/  ISETP.NE.AND P2, PT, R42, 0x1, PT ;  /* 0x000000012a00780c */ /* 0x000fe20003f45270 */
[----:B------:R-:W-:Y:S01]  /*2070*/  IMAD.U32 R54, R6, 0x10000, RZ ;  /* 0x0001000006367824 */ /* 0x000fe200078e00ff */
        /* <DEDUP_REMOVED lines=19> */
.L_x_7498:
        /* <DEDUP_REMOVED lines=12> */
.L_x_7499:
        /* <DEDUP_REMOVED lines=42> */
.L_x_7497:
        /* <DEDUP_REMOVED lines=22> */
.L_x_7501:
        /* <DEDUP_REMOVED lines=12> */
.L_x_7502:
        /* <DEDUP_REMOVED lines=42> */
.L_x_7500:
        /* <DEDUP_REMOVED lines=9> */
[----:B------:R-:W-:Y:S02]  /*2a60*/  FSEL R37, R36, RZ, !P3 ;  /* 0x000000ff24257208 */ /* 0x000fe40005800000 */
[----:B------:R-:W-:Y:S02]  /*2a70*/  PLOP3.LUT P3, PT, P3, PT, PT, 0x8, 0x80 ;  /* 0x000000000080781c */ /* 0x000fe40001f6e170 */
[----:B------:R-:W-:Y:S01]  /*2a80*/  MOV R36, 0x2 ;  /* 0x0000000200247802 */ /* 0x000fe20000000f00 */
        /* <DEDUP_REMOVED lines=11> */
.L_x_7504:
        /* <DEDUP_REMOVED lines=12> */
.L_x_7505:
        /* <DEDUP_REMOVED lines=42> */
.L_x_7503:
        /* <DEDUP_REMOVED lines=22> */
.L_x_7507:
        /* <DEDUP_REMOVED lines=12> */
.L_x_7508:
        /* <DEDUP_REMOVED lines=42> */
.L_x_7506:
[----:B------:R-:W-:Y:S01]  /*3360*/  I2FP.F32.U32 R37, R37 ;  /* 0x0000002500257245 */ /* 0x000fe20000201000 */
[C---:B------:R-:W-:Y:S01]  /*3370*/  IMAD.U32 R36, R39.reuse, 0x10000, RZ ;  /* 0x0001000027247824 */ /* 0x040fe200078e00ff */
[----:B------:R-:W-:Y:S01]  /*3380*/  ISETP.NE.AND P6, PT, R40, 0x1, PT ;  /* 0x000000012800780c */ /* 0x000fe20003fc5270 */
[----:B------:R-:W-:Y:S01]  /*3390*/  IMAD.U32 R50, R8, 0x10000, RZ ;  /* 0x0001000008327824 */ /* 0x000fe200078e00ff */
        /* <DEDUP_REMOVED lines=19> */
.L_x_7510:
        /* <DEDUP_REMOVED lines=14> */
.L_x_7511:
        /* <DEDUP_REMOVED lines=41> */
[----:B------:R-:W-:-:S07]  /*3840*/  IMAD.MOV.U32 R66, RZ, RZ, R36 ;  /* 0x000000ffff427224 */ /* 0x000fce00078e0024 */
.L_x_7509:
[----:B------:R-:W-:Y:S01]  /*3850*/  I2FP.F32.U32 R37, R37 ;  /* 0x0000002500257245 */ /* 0x000fe20000201000 */
[----:B------:R-:W-:Y:S02]  /*3860*/  IMAD.U32 R44, R44, 0x10000, RZ ;  /* 0x000100002c2c7824 */ /* 0x000fe400078e00ff */
[----:B------:R-:W-:Y:S02]  /*3870*/  IMAD.U32 R51, R35, 0x10000, RZ ;  /* 0x0001000023337824 */ /* 0x000fe400078e00ff */
[----:B------:R-:W-:Y:S01]  /*3880*/  FFMA.FTZ R37, R37, R126, 1.1641532182693481445e-10 ;  /* 0x2f00000025257423 */ /* 0x000fe2000001007e */
[----:B------:R-:W-:-:S04]  /*3890*/  FMUL.FTZ R44, R44, UR17 ;  /* 0x000000112c2c7c20 */ /* 0x000fc80008410000 */
[----:B------:R-:W-:Y:S01]  /*38a0*/  FMUL.FTZ R44, R44, UR5 ;  /* 0x000000052c2c7c20 */ /* 0x000fe20008410000 */
[----:B------:R-:W-:-:S04]  /*38b0*/  FSETP.GTU.FTZ.AND P6, PT, R37, UR4, PT ;  /* 0x0000000425007c0b */ /* 0x000fc8000bfdc000 */
[----:B------:R-:W-:Y:S02]  /*38c0*/  FSEL R44, R44, RZ, !P6 ;  /* 0x000000ff2c2c7208 */ /* 0x000fe40007000000 */
[----:B------:R-:W-:-:S03]  /*38d0*/  PLOP3.LUT P6, PT, P6, PT, PT, 0x8, 0x80 ;  /* 0x000000000080781c */ /* 0x000fc600037ce170 */
[----:B------:R-:W-:Y:S01]  /*38e0*/  FFMA.FTZ R51, R44, R51, R59 ;  /* 0x000000332c337223 */ /* 0x000fe2000001003b */
[----:B------:R-:W-:Y:S09]  /*38f0*/  BRA `(.L_x_7512) ;  /* 0x0000002400b07947 */ /* 0x000ff20003800000 */
.L_x_7488:
        /* <DEDUP_REMOVED lines=15> */
.L_x_7514:
        /* <DEDUP_REMOVED lines=12> */
.L_x_7515:
        /* <DEDUP_REMOVED lines=40> */
[----:B------:R-:W-:-:S07]  /*3d30*/  IMAD.MOV.U32 R40, RZ, RZ, R124 ;  /* 0x000000ffff287224 */ /* 0x000fce00078e007c */
.L_x_7513:
[----:B------:R-:W-:Y:S01]  /*3d40*/  I2FP.F32.U32 R41, R40 ;  /* 0x0000002800297245 */ /* 0x000fe20000201000 */
[----:B------:R-:W-:Y:S01]  /*3d50*/  UMOV UR5, UR7 ;  /* 0x0000000700057c82 */ /* 0x000fe20008000000 */
[----:B-----5:R-:W-:Y:S01]  /*3d60*/  SHF.L.U32 R40, R36, 0x10, RZ ;  /* 0x0000001024287819 */ /* 0x020fe200000006ff */
[----:B------:R-:W-:Y:S01]  /*3d70*/  UMOV UR4, UR6 ;  /* 0x0000000600047c82 */ /* 0x000fe20008000000 */
[----:B------:R-:W-:Y:S01]  /*3d80*/  ISETP.NE.AND P2, PT, R42, 0x1, PT ;  /* 0x000000012a00780c */ /* 0x000fe20003f45270 */
[----:B------:R-:W-:Y:S01]  /*3d90*/  FFMA.FTZ R41, R41, R126, 1.1641532182693481445e-10 ;  /* 0x2f00000029297423 */ /* 0x000fe2000001007e */
[----:B------:R-:W-:Y:S01]  /*3da0*/  PRMT R36, R36, 0x7632, R36 ;  /* 0x0000763224247816 */ /* 0x000fe20000000024 */
[----:B------:R-:W-:-:S03]  /*3db0*/  FMUL.FTZ R40, R40, UR17 ;  /* 0x0000001128287c20 */ /* 0x000fc60008410000 */
[----:B------:R-:W-:Y:S01]  /*3dc0*/  FSETP.GTU.FTZ.AND P1, PT, R41, UR4, PT ;  /* 0x0000000429007c0b */ /* 0x000fe2000bf3c000 */
[----:B------:R-:W-:Y:S01]  /*3dd0*/  FMUL.FTZ R40, R40, UR5 ;  /* 0x0000000528287c20 */ /* 0x000fe20008410000 */
[----:B------:R-:W-:-:S04]  /*3de0*/  IMAD.U32 R41, R5, 0x10000, RZ ;  /* 0x0001000005297824 */ /* 0x000fc800078e00ff */
        /* <DEDUP_REMOVED lines=15> */
.L_x_7517:
        /* <DEDUP_REMOVED lines=12> */
.L_x_7518:
        /* <DEDUP_REMOVED lines=42> */
.L_x_7516:
        /* <DEDUP_REMOVED lines=23> */
.L_x_7520:
        /* <DEDUP_REMOVED lines=12> */
.L_x_7521:
        /* <DEDUP_REMOVED lines=42> */
.L_x_7519:
[----:B------:R-:W-:Y:S02]  /*4710*/  I2FP.F32.U32 R41, R36 ;  /* 0x0000002400297245 */ /* 0x000fe40000201000 */
        /* <DEDUP_REMOVED lines=8> */
[----:B------:R-:W-:-:S04]  /*47a0*/  IMAD.U32 R41, R6, 0x10000, RZ ;  /* 0x0001000006297824 */ /* 0x000fc800078e00ff */
        /* <DEDUP_REMOVED lines=13> */
.L_x_7523:
        /* <DEDUP_REMOVED lines=12> */
.L_x_7524:
        /* <DEDUP_REMOVED lines=42> */
.L_x_7522:
        /* <DEDUP_REMOVED lines=22> */
.L_x_7526:
        /* <DEDUP_REMOVED lines=12> */
.L_x_7527:
        /* <DEDUP_REMOVED lines=42> */
.L_x_7525:
        /* <DEDUP_REMOVED lines=23> */
.L_x_7529:
        /* <DEDUP_REMOVED lines=12> */
.L_x_7530:
        /* <DEDUP_REMOVED lines=42> */
.L_x_7528:
        /* <DEDUP_REMOVED lines=22> */
.L_x_7532:
        /* <DEDUP_REMOVED lines=12> */
.L_x_7533:
        /* <DEDUP_REMOVED lines=42> */
.L_x_7531:
        /* <DEDUP_REMOVED lines=23> */
.L_x_7535:
        /* <DEDUP_REMOVED lines=14> */
.L_x_7536:
        /* <DEDUP_REMOVED lines=42> */
.L_x_7534:
[----:B------:R-:W-:Y:S01]  /*5f20*/  I2FP.F32.U32 R37, R37 ;  /* 0x0000002500257245 */ /* 0x000fe20000201000 */
[----:B------:R-:W-:Y:S01]  /*5f30*/  IMAD.U32 R51, R35, 0x10000, RZ ;  /* 0x0001000023337824 */ /* 0x000fe200078e00ff */
[----:B------:R-:W-:-:S03]  /*5f40*/  SHF.L.U32 R44, R44, 0x10, RZ ;  /* 0x000000102c2c7819 */ /* 0x000fc600000006ff */
[----:B------:R-:W-:Y:S02]  /*5f50*/  FFMA.FTZ R37, R37, R126, 1.1641532182693481445e-10 ;  /* 0x2f00000025257423 */ /* 0x000fe4000001007e */
[----:B------:R-:W-:-:S03]  /*5f60*/  FMUL.FTZ R44, R44, UR17 ;  /* 0x000000112c2c7c20 */ /* 0x000fc60008410000 */
[----:B------:R-:W-:Y:S01]  /*5f70*/  FSETP.GTU.FTZ.AND P6, PT, R37, UR4, PT ;  /* 0x0000000425007c0b */ /* 0x000fe2000bfdc000 */
[----:B------:R-:W-:-:S05]  /*5f80*/  FMUL.FTZ R44, R44, UR5 ;  /* 0x000000052c2c7c20 */ /* 0x000fca0008410000 */
[----:B------:R-:W-:Y:S02]  /*5f90*/  FSEL R44, R44, RZ, !P6 ;  /* 0x000000ff2c2c7208 */ /* 0x000fe40007000000 */
[----:B------:R-:W-:-:S03]  /*5fa0*/  PLOP3.LUT P6, PT, P6, PT, PT, 0x8, 0x80 ;  /* 0x000000000080781c */ /* 0x000fc600037ce170 */
[----:B------:R-:W-:-:S10]  /*5fb0*/  FMUL.FTZ R51, R44, R51 ;  /* 0x000000332c337220 */ /* 0x000fd40000410000 */
.L_x_7512:
[----:B------:R-:W0:Y:S01]  /*5fc0*/  LDC.64 R94, c[0x0][0x3a8] ;  /* 0x0000ea00ff5e7b82 */ /* 0x000e220000000a00 */
[----:B------:R-:W-:Y:S01]  /*5fd0*/  SEL R42, RZ, 0x10000, !P5 ;  /* 0x00010000ff2a7807 */ /* 0x000fe20006800000 */
[----:B------:R-:W-:Y:S01]  /*5fe0*/  VIADD R125, R123, 0x80 ;  /* 0x000000807b7d7836 */ /* 0x000fe20000000000 */
[----:B------:R-:W-:Y:S02]  /*5ff0*/  ISETP.NE.AND P5, PT, R47, RZ, PT ;  /* 0x000000ff2f00720c */ /* 0x000fe40003fa5270 */
[----:B------:R-:W-:Y:S02]  /*6000*/  SEL R40, RZ, 0x1000000, !P2 ;  /* 0x01000000ff287807 */ /* 0x000fe40005000000 */
[----:B------:R-:W-:Y:S01]  /*6010*/  SEL R39, RZ, 0x10000, !P1 ;  /* 0x00010000ff277807 */ /* 0x000fe20004800000 */
[----:B------:R-:W1:Y:S01]  /*6020*/  @P0 LDC.64 R36, c[0x0][0x3a0] ;  /* 0x0000e800ff240b82 */ /* 0x000e620000000a00 */
[----:B------:R-:W-:Y:S02]  /*6030*/  SEL R38, RZ, 0x100, !P5 ;  /* 0x00000100ff267807 */ /* 0x000fe40006800000 */
[----:B------:R-:W-:-:S02]  /*6040*/  SEL R43, RZ, 0x1000000, !P6 ;  /* 0x01000000ff2b7807 */ /* 0x000fc40007000000 */
[----:B------:R-:W-:Y:S02]  /*6050*/  SEL R41, RZ, 0x100, !P4 ;  /* 0x00000100ff297807 */ /* 0x000fe40006000000 */
[----:B------:R-:W-:Y:S01]  /*6060*/  ISETP.NE.AND P6, PT, R46, RZ, PT ;  /* 0x000000ff2e00720c */ /* 0x000fe20003fc5270 */
[----:B------:R-:W2:Y:S01]  /*6070*/  LDC.64 R96, c[0x0][0x3b0] ;  /* 0x0000ec00ff607b82 */ /* 0x000ea20000000a00 */
        /* <DEDUP_REMOVED lines=8> */
[----:B-1----:R-:W-:-:S03]  /*6100*/  @P0 IMAD.WIDE.U32 R46, R125, 0x20, R36 ;  /* 0x000000207d2e0825 */ /* 0x002fc600078e0024 */
[----:B------:R0:W-:Y:S01]  /*6110*/  STG.E.128 desc[UR8][R44.64+0x10], R48 ;  /* 0x000010302c007986 */ /* 0x0001e2000c101d08 */
[----:B------:R-:W-:-:S04]  /*6120*/  IMAD.WIDE.U32 R36, R125, 0x10, R64 ;  /* 0x000000107d247825 */ /* 0x000fc800078e0040 */
[----:B--2---:R-:W-:-:S05]  /*6130*/  IMAD.WIDE.U32 R42, R123, 0x8, R96 ;  /* 0x000000087b2a7825 */ /* 0x004fca00078e0060 */
[----:B------:R0:W-:Y:S04]  /*6140*/  STG.E.64 desc[UR8][R42.64], R40 ;  /* 0x000000282a007986 */ /* 0x0001e8000c101b08 */
[----:B------:R0:W5:Y:S04]  /*6150*/  @P0 LDG.E.128 R60, desc[UR8][R46.64] ;  /* 0x000000082e3c0981 */ /* 0x000168000c1e1d00 */
[----:B------:R0:W5:Y:S04]  /*6160*/  @P0 LDG.E.128 R56, desc[UR8][R46.64+0x10] ;  /* 0x000010082e380981 */ /* 0x000168000c1e1d00 */
[----:B------:R-:W5:Y:S01]  /*6170*/  LDG.E.128 R36, desc[UR8][R36.64] ;  /* 0x0000000824247981 */ /* 0x000f62000c1e1d00 */
[----:B------:R-:W-:Y:S05]  /*6180*/  @!P0 BRA `(.L_x_7537) ;  /* 0x0000002400b08947 */ /* 0x000fea0003800000 */
        /* <DEDUP_REMOVED lines=15> */
.L_x_7539:
        /* <DEDUP_REMOVED lines=12> */
.L_x_7540:
        /* <DEDUP_REMOVED lines=42> */
.L_x_7538:
[----:B------:R-:W-:Y:S01]  /*65e0*/  I2FP.F32.U32 R41, R40 ;  /* 0x0000002800297245 */ /* 0x000fe20000201000 */
[----:B-----5:R-:W-:Y:S01]  /*65f0*/  IMAD.U32 R40, R36, 0x10000, RZ ;  /* 0x0001000024287824 */ /* 0x020fe200078e00ff */
        /* <DEDUP_REMOVED lines=22> */
.L_x_7542:
        /* <DEDUP_REMOVED lines=12> */
.L_x_7543:
        /* <DEDUP_REMOVED lines=42> */
.L_x_7541:
        /* <DEDUP_REMOVED lines=23> */
.L_x_7545:
        /* <DEDUP_REMOVED lines=12> */
.L_x_7546:
        /* <DEDUP_REMOVED lines=42> */
.L_x_7544:
[----:B------:R-:W-:Y:S01]  /*6f90*/  I2FP.F32.U32 R41, R36 ;  /* 0x0000002400297245 */ /* 0x000fe20000201000 */
[C---:B------:R-:W-:Y:S01]  /*6fa0*/  IMAD.U32 R36, R37.reuse, 0x10000, RZ ;  /* 0x0001000025247824 */ /* 0x040fe200078e00ff */
[----:B------:R-:W-:Y:S01]  /*6fb0*/  ISETP.NE.AND P2, PT, R42, 0x1, PT ;  /* 0x000000012a00780c */ /* 0x000fe20003f45270 */
[----:B------:R-:W-:Y:S01]  /*6fc0*/  IMAD.U32 R46, R10, 0x10000, RZ ;  /* 0x000100000a2e7824 */ /* 0x000fe200078e00ff */
[----:B------:R-:W-:Y:S01]  /*6fd0*/  PRMT R47, R37, 0x7632, R47 ;  /* 0x00007632252f7816 */ /* 0x000fe2000000002f */
[----:B------:R-:W-:Y:S01]  /*6fe0*/  FFMA.FTZ R41, R41, R126, 1.1641532182693481445e-10 ;  /* 0x2f00000029297423 */ /* 0x000fe2000001007e */
[----:B------:R-:W-:Y:S01]  /*6ff0*/  FMUL.FTZ R36, R36, UR17 ;  /* 0x0000001124247c20 */ /* 0x000fe20008410000 */
[----:B------:R-:W-:Y:S01]  /*7000*/  MOV R40, 0x2 ;  /* 0x0000000200287802 */ /* 0x000fe20000000f00 */
        /* <DEDUP_REMOVED lines=15> */
.L_x_7548:
        /* <DEDUP_REMOVED lines=12> */
.L_x_7549:
        /* <DEDUP_REMOVED lines=42> */
.L_x_7547:
[----:B------:R-:W-:Y:S01]  /*7460*/  I2FP.F32.U32 R37, R37 ;  /* 0x0000002500257245 */ /* 0x000fe20000201000 */
[----:B------:R-:W-:Y:S01]  /*7470*/  IMAD.U32 R47, R47, 0x10000, RZ ;  /* 0x000100002f2f7824 */ /* 0x000fe200078e00ff */
[----:B------:R-:W-:Y:S02]  /*7480*/  ISETP.NE.AND P3, PT, R40, 0x1, PT ;  /* 0x000000012800780c */ /* 0x000fe40003f65270 */
[----:B------:R-:W-:Y:S01]  /*7490*/  MOV R41, 0x2 ;  /* 0x0000000200297802 */ /* 0x000fe20000000f00 */
        /* <DEDUP_REMOVED lines=18> */
.L_x_7551:
        /* <DEDUP_REMOVED lines=12> */
.L_x_7552:
        /* <DEDUP_REMOVED lines=42> */
.L_x_7550:
[----:B------:R-:W-:Y:S01]  /*7920*/  I2FP.F32.U32 R37, R37 ;  /* 0x0000002500257245 */ /* 0x000fe20000201000 */
[C---:B------:R-:W-:Y:S01]  /*7930*/  IMAD.U32 R36, R38.reuse, 0x10000, RZ ;  /* 0x0001000026247824 */ /* 0x040fe200078e00ff */
        /* <DEDUP_REMOVED lines=21> */
.L_x_7554:
        /* <DEDUP_REMOVED lines=12> */
.L_x_7555:
        /* <DEDUP_REMOVED lines=42> */
.L_x_7553:
        /* <DEDUP_REMOVED lines=22> */
.L_x_7557:
        /* <DEDUP_REMOVED lines=12> */
.L_x_7558:
        /* <DEDUP_REMOVED lines=42> */
.L_x_7556:
        /* <DEDUP_REMOVED lines=23> */
.L_x_7560:
        /* <DEDUP_REMOVED lines=14> */
.L_x_7561:
        /* <DEDUP_REMOVED lines=42> */
.L_x_7559:
[----:B------:R-:W-:Y:S01]  /*87a0*/  I2FP.F32.U32 R37, R37 ;  /* 0x0000002500257245 */ /* 0x000fe20000201000 */
[----:B------:R-:W-:-:S04]  /*87b0*/  IMAD.U32 R43, R43, 0x10000, RZ ;  /* 0x000100002b2b7824 */ /* 0x000fc800078e00ff */
[----:B------:R-:W-:Y:S01]  /*87c0*/  FFMA.FTZ R37, R37, R126, 1.1641532182693481445e-10 ;  /* 0x2f00000025257423 */ /* 0x000fe2000001007e */
[----:B------:R-:W-:-:S04]  /*87d0*/  FMUL.FTZ R43, R43, UR17 ;  /* 0x000000112b2b7c20 */ /* 0x000fc80008410000 */
[----:B------:R-:W-:Y:S01]  /*87e0*/  FMUL.FTZ R43, R43, UR5 ;  /* 0x000000052b2b7c20 */ /* 0x000fe20008410000 */
[----:B------:R-:W-:-:S04]  /*87f0*/  FSETP.GTU.FTZ.AND P6, PT, R37, UR4, PT ;  /* 0x0000000425007c0b */ /* 0x000fc8000bfdc000 */
[----:B------:R-:W-:Y:S01]  /*8800*/  FSEL R36, R43, RZ, !P6 ;  /* 0x000000ff2b247208 */ /* 0x000fe20007000000 */
[----:B------:R-:W-:Y:S01]  /*8810*/  IMAD.U32 R43, R75, 0x10000, RZ ;  /* 0x000100004b2b7824 */ /* 0x000fe200078e00ff */
[----:B------:R-:W-:-:S03]  /*8820*/  PLOP3.LUT P6, PT, P6, PT, PT, 0x8, 0x80 ;  /* 0x000000000080781c */ /* 0x000fc600037ce170 */
[----:B------:R-:W-:Y:S01]  /*8830*/  FFMA.FTZ R43, R36, R43, R59 ;  /* 0x0000002b242b7223 */ /* 0x000fe2000001003b */
[----:B------:R-:W-:Y:S09]  /*8840*/  BRA `(.L_x_7562) ;  /* 0x0000002400ac7947 */ /* 0x000ff20003800000 */
.L_x_7537:
[----:B------:R-:W-:Y:S01]  /*8850*/  ISETP.NE.AND P1, PT, R67, 0x1, PT ;  /* 0x000000014300780c */ /* 0x000fe20003f25270 */
[----:B0-----:R-:W-:Y:S01]  /*8860*/  IMAD.MOV.U32 R40, RZ, RZ, R130 ;  /* 0x000000ffff287224 */ /* 0x001fe200078e0082 */
        /* <DEDUP_REMOVED lines=13> */
.L_x_7564:
        /* <DEDUP_REMOVED lines=12> */
.L_x_7565:
        /* <DEDUP_REMOVED lines=42> */
.L_x_7563:
[----:B------:R-:W-:Y:S01]  /*8ca0*/  I2FP.F32.U32 R41, R40 ;  /* 0x0000002800297245 */ /* 0x000fe20000201000 */
[----:B-----5:R-:W-:Y:S01]  /*8cb0*/  IMAD.U32 R40, R36, 0x10000, RZ ;  /* 0x0001000024287824 */ /* 0x020fe200078e00ff */
[----:B------:R-:W-:Y:S02]  /*8cc0*/  ISETP.NE.AND P2, PT, R42, 0x1, PT ;  /* 0x000000012a00780c */ /* 0x000fe40003f45270 */
[----:B------:R-:W-:Y:S01]  /*8cd0*/  PRMT R36, R36, 0x7632, R36 ;  /* 0x0000763224247816 */ /* 0x000fe20000000024 */
[----:B------:R-:W-:Y:S01]  /*8ce0*/  FFMA.FTZ R41, R41, R126, 1.1641532182693481445e-10 ;  /* 0x2f00000029297423 */ /* 0x000fe2000001007e */
[----:B------:R-:W-:-:S04]  /*8cf0*/  FMUL.FTZ R40, R40, UR17 ;  /* 0x0000001128287c20 */ /* 0x000fc80008410000 */
[----:B------:R-:W-:Y:S01]  /*8d00*/  FMUL.FTZ R40, R40, UR5 ;  /* 0x0000000528287c20 */ /* 0x000fe20008410000 */
[----:B------:R-:W-:Y:S01]  /*8d10*/  FSETP.GTU.FTZ.AND P1, PT, R41, UR4, PT ;  /* 0x0000000429007c0b */ /* 0x000fe2000bf3c000 */
[----:B------:R-:W-:-:S03]  /*8d20*/  IMAD.U32 R41, R9, 0x10000, RZ ;  /* 0x0001000009297824 */ /* 0x000fc600078e00ff */
[----:B------:R-:W-:Y:S02]  /*8d30*/  FSEL R44, R40, RZ, !P1 ;  /* 0x000000ff282c7208 */ /* 0x000fe40004800000 */
[----:B------:R-:W-:Y:S02]  /*8d40*/  PLOP3.LUT P1, PT, P1, PT, PT, 0x8, 0x80 ;  /* 0x000000000080781c */ /* 0x000fe40000f2e170 */
[----:B------:R-:W-:Y:S01]  /*8d50*/  MOV R40, 0x2 ;  /* 0x0000000200287802 */ /* 0x000fe20000000f00 */
[----:B------:R-:W-:Y:S01]  /*8d60*/  FMUL.FTZ R44, R41, R44 ;  /* 0x0000002c292c7220 */ /* 0x000fe20000410000 */
        /* <DEDUP_REMOVED lines=11> */
.L_x_7567:
        /* <DEDUP_REMOVED lines=12> */
.L_x_7568:
        /* <DEDUP_REMOVED lines=42> */
.L_x_7566:
        /* <DEDUP_REMOVED lines=23> */
.L_x_7570:
        /* <DEDUP_REMOVED lines=12> */
.L_x_7571:
        /* <DEDUP_REMOVED lines=42> */
.L_x_7569:
[----:B------:R-:W-:Y:S01]  /*9650*/  I2FP.F32.U32 R41, R36 ;  /* 0x0000002400297245 */ /* 0x000fe20000201000 */
[C---:B------:R-:W-:Y:S01]  /*9660*/  IMAD.U32 R36, R37.reuse, 0x10000, RZ ;  /* 0x0001000025247824 */ /* 0x040fe200078e00ff */
[----:B------:R-:W-:Y:S02]  /*9670*/  ISETP.NE.AND P2, PT, R42, 0x1, PT ;  /* 0x000000012a00780c */ /* 0x000fe40003f45270 */
[----:B------:R-:W-:Y:S01]  /*9680*/  PRMT R47, R37, 0x7632, R47 ;  /* 0x00007632252f7816 */ /* 0x000fe2000000002f */
[----:B------:R-:W-:Y:S01]  /*9690*/  FFMA.FTZ R41, R41, R126, 1.1641532182693481445e-10 ;  /* 0x2f00000029297423 */ /* 0x000fe2000001007e */
[----:B------:R-:W-:Y:S01]  /*96a0*/  FMUL.FTZ R36, R36, UR17 ;  /* 0x0000001124247c20 */ /* 0x000fe20008410000 */
[----:B------:R-:W-:Y:S01]  /*96b0*/  MOV R40, 0x2 ;  /* 0x0000000200287802 */ /* 0x000fe20000000f00 */
[----:B------:R-:W-:Y:S02]  /*96c0*/  IMAD.MOV.U32 R37, RZ, RZ, R130 ;  /* 0x000000ffff257224 */ /* 0x000fe400078e0082 */
[----:B------:R-:W-:Y:S01]  /*96d0*/  FMUL.FTZ R36, R36, UR5 ;  /* 0x0000000524247c20 */ /* 0x000fe20008410000 */
[----:B------:R-:W-:Y:S01]  /*96e0*/  FSETP.GTU.FTZ.AND P1, PT, R41, UR4, PT ;  /* 0x0000000429007c0b */ /* 0x000fe2000bf3c000 */
[----:B------:R-:W-:-:S03]  /*96f0*/  IMAD.U32 R41, R10, 0x10000, RZ ;  /* 0x000100000a297824 */ /* 0x000fc600078e00ff */
        /* <DEDUP_REMOVED lines=12> */
.L_x_7573:
        /* <DEDUP_REMOVED lines=12> */
.L_x_7574:
        /* <DEDUP_REMOVED lines=42> */
.L_x_7572:
        /* <DEDUP_REMOVED lines=22> */
.L_x_7576:
        /* <DEDUP_REMOVED lines=12> */
.L_x_7577:
        /* <DEDUP_REMOVED lines=42> */
.L_x_7575:
[----:B------:R-:W-:Y:S01]  /*9fe0*/  I2FP.F32.U32 R37, R37 ;  /* 0x0000002500257245 */ /* 0x000fe20000201000 */
[C---:B------:R-:W-:Y:S01]  /*9ff0*/  IMAD.U32 R36, R38.reuse, 0x10000, RZ ;  /* 0x0001000026247824 */ /* 0x040fe200078e00ff */
        /* <DEDUP_REMOVED lines=21> */
.L_x_7579:
        /* <DEDUP_REMOVED lines=12> */
.L_x_7580:
        /* <DEDUP_REMOVED lines=42> */
.L_x_7578:
        /* <DEDUP_REMOVED lines=22> */
.L_x_7582:
        /* <DEDUP_REMOVED lines=12> */
.L_x_7583:
        /* <DEDUP_REMOVED lines=42> */
.L_x_7581:
        /* <DEDUP_REMOVED lines=23> */
.L_x_7585:
        /* <DEDUP_REMOVED lines=14> */
.L_x_7586:
        /* <DEDUP_REMOVED lines=42> */
.L_x_7584:
        /* <DEDUP_REMOVED lines=9> */
[----:B------:R-:W-:-:S10]  /*aef0*/  FMUL.FTZ R43, R36, R43 ;  /* 0x0000002b242b7220 */ /* 0x000fd40000410000 */
.L_x_7562:
[----:B------:R-:W0:Y:S01]  /*af00*/  @P0 LDC.64 R36, c[0x0][0x3a0] ;  /* 0x0000e800ff240b82 */ /* 0x000e220000000a00 */
[----:B------:R-:W-:Y:S02]  /*af10*/  SEL R67, RZ, 0x10000, !P5 ;  /* 0x00010000ff437807 */ /* 0x000fe40006800000 */
[----:B------:R-:W-:Y:S01]  /*af20*/  ISETP.NE.AND P5, PT, R104, RZ, PT ;  /* 0x000000ff6800720c */ /* 0x000fe20003fa5270 */
[----:B------:R-:W-:Y:S01]  /*af30*/  IMAD.WIDE.U32 R104, R125, 0x20, R94 ;  /* 0x000000207d687825 */ /* 0x000fe200078e005e */
[----:B------:R-:W-:Y:S02]  /*af40*/  SEL R66, RZ, 0x1000000, !P2 ;  /* 0x01000000ff427807 */ /* 0x000fe40005000000 */
[----:B------:R-:W-:Y:S02]  /*af50*/  SEL R39, RZ, 0x10000, !P1 ;  /* 0x00010000ff277807 */ /* 0x000fe40004800000 */
[----:B------:R-:W-:Y:S01]  /*af60*/  SEL R38, RZ, 0x100, !P5 ;  /* 0x00000100ff267807 */ /* 0x000fe20006800000 */
[----:B------:R1:W-:Y:S01]  /*af70*/  STG.E.128 desc[UR8][R104.64], R44 ;  /* 0x0000002c68007986 */ /* 0x0003e2000c101d08 */
[----:B------:R-:W-:-:S02]  /*af80*/  SEL R99, RZ, 0x1000000, !P6 ;  /* 0x01000000ff637807 */ /* 0x000fc40007000000 */
[----:B------:R-:W-:Y:S01]  /*af90*/  SEL R98, RZ, 0x100, !P4 ;  /* 0x00000100ff627807 */ /* 0x000fe20006000000 */
[----:B------:R1:W-:Y:S01]  /*afa0*/  STG.E.128 desc[UR8][R104.64+0x10], R40 ;  /* 0x0000102868007986 */ /* 0x0003e2000c101d08 */
[----:B------:R-:W-:Y:S02]  /*afb0*/  ISETP.NE.AND P6, PT, R100, RZ, PT ;  /* 0x000000ff6400720c */ /* 0x000fe40003fc5270 */
[----:B------:R-:W-:Y:S02]  /*afc0*/  LOP3.LUT R38, R38, R66, R39, 0xfe, !PT ;  /* 0x0000004226267212 */ /* 0x000fe400078efe27 */
[----:B------:R-:W-:Y:S02]  /*afd0*/  LOP3.LUT R98, R98, R99, R67, 0xfe, !PT ;  /* 0x0000006362627212 */ /* 0x000fe400078efe43 */
[----:B------:R-:W-:Y:S02]  /*afe0*/  SEL R39, RZ, 0x1, !P3 ;  /* 0x00000001ff277807 */ /* 0x000fe40005800000 */
[----:B------:R-:W-:-:S02]  /*aff0*/  IADD3 R127, PT, PT, R123, 0x100, RZ ;  /* 0x000001007b7f7810 */ /* 0x000fc40007ffe0ff */
[----:B------:R-:W-:Y:S02]  /*b000*/  SEL R67, RZ, 0x1, !P6 ;  /* 0x00000001ff437807 */ /* 0x000fe40007000000 */
[----:B------:R-:W-:Y:S01]  /*b010*/  LOP3.LUT R39, R98, R39, RZ, 0xfc, !PT ;  /* 0x0000002762277212 */ /* 0x000fe200078efcff */
[----:B------:R-:W-:Y:S01]  /*b020*/  IMAD.WIDE.U32 R98, R125, 0x8, R96 ;  /* 0x000000087d627825 */ /* 0x000fe200078e0060 */
[----:B------:R-:W-:-:S03]  /*b030*/  LOP3.LUT R38, R38, R67, RZ, 0xfc, !PT ;  /* 0x0000004326267212 */ /* 0x000fc600078efcff */
[C---:B------:R-:W-:Y:S02]  /*b040*/  IMAD.WIDE.U32 R64, R127.reuse, 0x10, R64 ;  /* 0x000000107f407825 */ /* 0x040fe400078e0040 */
[----:B------:R1:W-:Y:S02]  /*b050*/  STG.E.64 desc[UR8][R98.64], R38 ;  /* 0x0000002662007986 */ /* 0x0003e4000c101b08 */
[----:B0-----:R-:W-:Y:S02]  /*b060*/  @P0 IMAD.WIDE.U32 R36, R127, 0x20, R36 ;  /* 0x000000207f240825 */ /* 0x001fe400078e0024 */
[----:B------:R-:W5:Y:S04]  /*b070*/  LDG.E.128 R64, desc[UR8][R64.64] ;  /* 0x0000000840407981 */ /* 0x000f68000c1e1d00 */
[----:B------:R1:W5:Y:S04]  /*b080*/  @P0 LDG.E.128 R60, desc[UR8][R36.64] ;  /* 0x00000008243c0981 */ /* 0x000368000c1e1d00 */
[----:B------:R1:W5:Y:S01]  /*b090*/  @P0 LDG.E.128 R56, desc[UR8][R36.64+0x10] ;  /* 0x0000100824380981 */ /* 0x000362000c1e1d00 */
[----:B------:R-:W-:Y:S05]  /*b0a0*/  @!P0 BRA `(.L_x_7587) ;  /* 0x0000002400ac8947 */ /* 0x000fea0003800000 */
        /* <DEDUP_REMOVED lines=15> */
.L_x_7589:
        /* <DEDUP_REMOVED lines=12> */
.L_x_7590:
        /* <DEDUP_REMOVED lines=42> */
.L_x_7588:
        /* <DEDUP_REMOVED lines=8> */
[----:B------:R-:W-:-:S04]  /*b580*/  FSETP.GTU.FTZ.AND P0, PT, R37, UR4, PT ;  /* 0x0000000425007c0b */ /* 0x000fc8000bf1c000 */
        /* <DEDUP_REMOVED lines=15> */
.L_x_7592:
        /* <DEDUP_REMOVED lines=12> */
.L_x_7593:
        /* <DEDUP_REMOVED lines=42> */
.L_x_7591:
[----:B------:R-:W-:Y:S01]  /*b9e0*/  I2FP.F32.U32 R37, R37 ;  /* 0x0000002500257245 */ /* 0x000fe20000201000 */
[----:B------:R-:W-:Y:S01]  /*b9f0*/  IMAD.U32 R64, R64, 0x10000, RZ ;  /* 0x0001000040407824 */ /* 0x000fe200078e00ff */
[----:B------:R-:W-:Y:S01]  /*ba00*/  ISETP.NE.AND P1, PT, R38, 0x1, PT ;  /* 0x000000012600780c */ /* 0x000fe20003f25270 */
[----:B------:R-:W-:Y:S02]  /*ba10*/  IMAD.MOV.U32 R98, RZ, RZ, 0x2 ;  /* 0x00000002ff627424 */ /* 0x000fe400078e00ff */
[----:B------:R-:W-:Y:S01]  /*ba20*/  FFMA.FTZ R37, R37, R126, 1.1641532182693481445e-10 ;  /* 0x2f00000025257423 */ /* 0x000fe2000001007e */
[----:B------:R-:W-:Y:S01]  /*ba30*/  FMUL.FTZ R64, R64, UR17 ;  /* 0x0000001140407c20 */ /* 0x000fe20008410000 */
[----:B------:R-:W-:-:S03]  /*ba40*/  IMAD.MOV.U32 R39, RZ, RZ, R130 ;  /* 0x000000ffff277224 */ /* 0x000fc600078e0082 */
[----:B------:R-:W-:Y:S01]  /*ba50*/  FMUL.FTZ R64, R64, UR5 ;  /* 0x0000000540407c20 */ /* 0x000fe20008410000 */
[----:B------:R-:W-:Y:S02]  /*ba60*/  FSETP.GTU.FTZ.AND P0, PT, R37, UR4, PT ;  /* 0x0000000425007c0b */ /* 0x000fe4000bf1c000 */
        /* <DEDUP_REMOVED lines=13> */
.L_x_7595:
        /* <DEDUP_REMOVED lines=12> */
.L_x_7596:
        /* <DEDUP_REMOVED lines=42> */
.L_x_7594:
        /* <DEDUP_REMOVED lines=23> */
.L_x_7598:
        /* <DEDUP_REMOVED lines=12> */
.L_x_7599:
        /* <DEDUP_REMOVED lines=39> */
[----:B------:R-:W-:Y:S02]  /*c340*/  LOP3.LUT R101, R98, UR37, R65, 0x96, !PT ;  /* 0x0000002562657c12 */ /* 0x000fe4000f8e9641 */
[----:B------:R-:W-:Y:S01]  /*c350*/  MOV R65, R124 ;  /* 0x0000007c00417202 */ /* 0x000fe20000000f00 */
[----:B------:R-:W-:-:S07]  /*c360*/  IMAD.MOV.U32 R124, RZ, RZ, R64 ;  /* 0x000000ffff7c7224 */ /* 0x000fce00078e0040 */
.L_x_7597:
        /* <DEDUP_REMOVED lines=22> */
.L_x_7601:
        /* <DEDUP_REMOVED lines=12> */
.L_x_7602:
        /* <DEDUP_REMOVED lines=42> */
.L_x_7600:
        /* <DEDUP_REMOVED lines=23> */
.L_x_7604:
        /* <DEDUP_REMOVED lines=12> */
.L_x_7605:
        /* <DEDUP_REMOVED lines=42> */
.L_x_7603:
        /* <DEDUP_REMOVED lines=22> */
.L_x_7607:
        /* <DEDUP_REMOVED lines=12> */
.L_x_7608:
        /* <DEDUP_REMOVED lines=42> */
.L_x_7606:
        /* <DEDUP_REMOVED lines=23> */
.L_x_7610:
        /* <DEDUP_REMOVED lines=14> */
.L_x_7611:
        /* <DEDUP_REMOVED lines=40> */
[----:B------:R-:W-:Y:S01]  /*d690*/  MOV R99, R124 ;  /* 0x0000007c00637202 */ /* 0x000fe20000000f00 */
[----:B------:R-:W-:-:S07]  /*d6a0*/  IMAD.MOV.U32 R124, RZ, RZ, R98 ;  /* 0x000000ffff7c7224 */ /* 0x000fce00078e0062 */
.L_x_7609:
[----:B------:R-:W-:Y:S01]  /*d6b0*/  I2FP.F32.U32 R99, R99 ;  /* 0x0000006300637245 */ /* 0x000fe20000201000 */
[----:B------:R-:W-:-:S04]  /*d6c0*/  IMAD.U32 R67, R67, 0x10000, RZ ;  /* 0x0001000043437824 */ /* 0x000fc800078e00ff */
[----:B------:R-:W-:Y:S01]  /*d6d0*/  FFMA.FTZ R99, R99, R126, 1.1641532182693481445e-10 ;  /* 0x2f00000063637423 */ /* 0x000fe2000001007e */
[----:B------:R-:W-:-:S04]  /*d6e0*/  FMUL.FTZ R67, R67, UR17 ;  /* 0x0000001143437c20 */ /* 0x000fc80008410000 */
[----:B------:R-:W-:Y:S01]  /*d6f0*/  FMUL.FTZ R67, R67, UR5 ;  /* 0x0000000543437c20 */ /* 0x000fe20008410000 */
[----:B------:R-:W-:-:S04]  /*d700*/  FSETP.GTU.FTZ.AND P6, PT, R99, UR4, PT ;  /* 0x0000000463007c0b */ /* 0x000fc8000bfdc000 */
[----:B------:R-:W-:Y:S02]  /*d710*/  FSEL R98, R67, RZ, !P6 ;  /* 0x000000ff43627208 */ /* 0x000fe40007000000 */
[----:B------:R-:W-:Y:S02]  /*d720*/  SHF.L.U32 R67, R83, 0x10, RZ ;  /* 0x0000001053437819 */ /* 0x000fe400000006ff */
[----:B------:R-:W-:-:S03]  /*d730*/  PLOP3.LUT P6, PT, P6, PT, PT, 0x8, 0x80 ;  /* 0x000000000080781c */ /* 0x000fc600037ce170 */
[----:B------:R-:W-:Y:S01]  /*d740*/  FFMA.FTZ R67, R98, R67, R59 ;  /* 0x0000004362437223 */ /* 0x000fe2000001003b */
[----:B------:R-:W-:Y:S09]  /*d750*/  BRA `(.L_x_7612) ;  /* 0x0000002400b47947 */ /* 0x000ff20003800000 */
.L_x_7587:
        /* <DEDUP_REMOVED lines=15> */
.L_x_7614:
        /* <DEDUP_REMOVED lines=12> */
.L_x_7615:
        /* <DEDUP_REMOVED lines=42> */
.L_x_7613:
[----:B------:R-:W-:Y:S01]  /*dbb0*/  I2FP.F32.U32 R37, R36 ;  /* 0x0000002400257245 */ /* 0x000fe20000201000 */
[----:B------:R-:W-:Y:S01]  /*dbc0*/  HFMA2 R98, -RZ, RZ, 0, 1.1920928955078125e-07 ;  /* 0x00000002ff627431 */ /* 0x000fe200000001ff */
[----:B-----5:R-:W-:Y:S02]  /*dbd0*/  SHF.L.U32 R36, R64, 0x10, RZ ;  /* 0x0000001040247819 */ /* 0x020fe400000006ff */
        /* <DEDUP_REMOVED lines=21> */
.L_x_7617:
        /* <DEDUP_REMOVED lines=12> */
.L_x_7618:
        /* <DEDUP_REMOVED lines=42> */
.L_x_7616:
        /* <DEDUP_REMOVED lines=11> */
[----:B------:R-:W-:Y:S01]  /*e140*/  FMUL.FTZ R37, R37, R64 ;  /* 0x0000004025257220 */ /* 0x000fe20000410000 */
[----:B------:R-:W-:Y:S01]  /*e150*/  MOV R64, 0x2 ;  /* 0x0000000200407802 */ /* 0x000fe20000000f00 */
        /* <DEDUP_REMOVED lines=9> */
.L_x_7620:
        /* <DEDUP_REMOVED lines=12> */
.L_x_7621:
        /* <DEDUP_REMOVED lines=42> */
.L_x_7619:
[----:B------:R-:W-:Y:S01]  /*e550*/  I2FP.F32.U32 R39, R39 ;  /* 0x0000002700277245 */ /* 0x000fe20000201000 */
[----:B------:R-:W-:Y:S01]  /*e560*/  HFMA2 R98, -RZ, RZ, 0, 1.1920928955078125e-07 ;  /* 0x00000002ff627431 */ /* 0x000fe200000001ff */
        /* <DEDUP_REMOVED lines=21> */
.L_x_7623:
        /* <DEDUP_REMOVED lines=12> */
.L_x_7624:
        /* <DEDUP_REMOVED lines=42> */
.L_x_7622:
[----:B------:R-:W-:Y:S01]  /*ea20*/  I2FP.F32.U32 R65, R65 ;  /* 0x0000004100417245 */ /* 0x000fe20000201000 */
[----:B------:R-:W-:Y:S01]  /*ea30*/  IMAD.U32 R64, R85, 0x10000, RZ ;  /* 0x0001000055407824 */ /* 0x000fe200078e00ff */
[----:B------:R-:W-:Y:S02]  /*ea40*/  SHF.L.U32 R39, R39, 0x10, RZ ;  /* 0x0000001027277819 */ /* 0x000fe400000006ff */
[----:B------:R-:W-:Y:S01]  /*ea50*/  ISETP.NE.AND P3, PT, R98, 0x1, PT ;  /* 0x000000016200780c */ /* 0x000fe20003f65270 */
[----:B------:R-:W-:Y:S01]  /*ea60*/  FFMA.FTZ R65, R65, R126, 1.1641532182693481445e-10 ;  /* 0x2f00000041417423 */ /* 0x000fe2000001007e */
[----:B------:R-:W-:Y:S01]  /*ea70*/  MOV R99, 0x2 ;  /* 0x0000000200637802 */ /* 0x000fe20000000f00 */
[----:B------:R-:W-:-:S03]  /*ea80*/  FMUL.FTZ R39, R39, UR17 ;  /* 0x0000001127277c20 */ /* 0x000fc60008410000 */
[----:B------:R-:W-:Y:S01]  /*ea90*/  FSETP.GTU.FTZ.AND P2, PT, R65, UR4, PT ;  /* 0x0000000441007c0b */ /* 0x000fe2000bf5c000 */
[----:B------:R-:W-:Y:S01]  /*eaa0*/  FMUL.FTZ R39, R39, UR5 ;  /* 0x0000000527277c20 */ /* 0x000fe20008410000 */
        /* <DEDUP_REMOVED lines=13> */
.L_x_7626:
        /* <DEDUP_REMOVED lines=12> */
.L_x_7627:
        /* <DEDUP_REMOVED lines=42> */
.L_x_7625:
[----:B------:R-:W-:Y:S01]  /*eee0*/  I2FP.F32.U32 R65, R65 ;  /* 0x0000004100417245 */ /* 0x000fe20000201000 */
[----:B------:R-:W-:Y:S01]  /*eef0*/  HFMA2 R98, -RZ, RZ, 0, 1.1920928955078125e-07 ;  /* 0x00000002ff627431 */ /* 0x000fe200000001ff */
[C---:B------:R-:W-:Y:S02]  /*ef00*/  SHF.L.U32 R64, R66.reuse, 0x10, RZ ;  /* 0x0000001042407819 */ /* 0x040fe400000006ff */
        /* <DEDUP_REMOVED lines=20> */
.L_x_7629:
        /* <DEDUP_REMOVED lines=12> */
.L_x_7630:
        /* <DEDUP_REMOVED lines=43> */
.L_x_7628:
        /* <DEDUP_REMOVED lines=22> */
.L_x_7632:
        /* <DEDUP_REMOVED lines=12> */
.L_x_7633:
        /* <DEDUP_REMOVED lines=43> */
.L_x_7631:
[----:B------:R-:W-:Y:S01]  /*f890*/  I2FP.F32.U32 R99, R66 ;  /* 0x0000004200637245 */ /* 0x000fe20000201000 */
[----:B------:R-:W-:Y:S01]  /*f8a0*/  HFMA2 R100, -RZ, RZ, 0, 1.1920928955078125e-07 ;  /* 0x00000002ff647431 */ /* 0x000fe200000001ff */
[----:B------:R-:W-:Y:S01]  /*f8b0*/  SHF.L.U32 R66, R67, 0x10, RZ ;  /* 0x0000001043427819 */ /* 0x000fe200000006ff */
[----:B------:R-:W-:Y:S01]  /*f8c0*/  IMAD.MOV.U32 R98, RZ, RZ, R130 ;  /* 0x000000ffff627224 */ /* 0x000fe200078e0082 */
        /* <DEDUP_REMOVED lines=19> */
.L_x_7635:
        /* <DEDUP_REMOVED lines=14> */
.L_x_7636:
        /* <DEDUP_REMOVED lines=43> */
.L_x_7634:
[----:B------:R-:W-:Y:S01]  /*fd90*/  I2FP.F32.U32 R99, R98 ;  /* 0x0000006200637245 */ /* 0x000fe20000201000 */
[----:B------:R-:W-:Y:S01]  /*fda0*/  IMAD.U32 R67, R67, 0x10000, RZ ;  /* 0x0001000043437824 */ /* 0x000fe200078e00ff */
[----:B------:R-:W-:-:S03]  /*fdb0*/  SHF.L.U32 R98, R83, 0x10, RZ ;  /* 0x0000001053627819 */ /* 0x000fc600000006ff */
[----:B------:R-:W-:Y:S01]  /*fdc0*/  FFMA.FTZ R99, R99, R126, 1.1641532182693481445e-10 ;  /* 0x2f00000063637423 */ /* 0x000fe2000001007e */
[----:B------:R-:W-:-:S04]  /*fdd0*/  FMUL.FTZ R67, R67, UR17 ;  /* 0x0000001143437c20 */ /* 0x000fc80008410000 */
[----:B------:R-:W-:Y:S01]  /*fde0*/  FMUL.FTZ R67, R67, UR5 ;  /* 0x0000000543437c20 */ /* 0x000fe20008410000 */
[----:B------:R-:W-:-:S04]  /*fdf0*/  FSETP.GTU.FTZ.AND P6, PT, R99, UR4, PT ;  /* 0x0000000463007c0b */ /* 0x000fc8000bfdc000 */
[----:B------:R-:W-:Y:S02]  /*fe00*/  FSEL R67, R67, RZ, !P6 ;  /* 0x000000ff43437208 */ /* 0x000fe40007000000 */
[----:B------:R-:W-:-:S03]  /*fe10*/  PLOP3.LUT P6, PT, P6, PT, PT, 0x8, 0x80 ;  /* 0x000000000080781c */ /* 0x000fc600037ce170 */
[----:B------:R-:W-:-:S10]  /*fe20*/  FMUL.FTZ R67, R98, R67 ;  /* 0x0000004362437220 */ /* 0x000fd40000410000 */
.L_x_7612:
[----:B------:R-:W-:Y:S01]  /*fe30*/  FADD.FTZ R98, RZ, R52 ;  /* 0x00000034ff627221 */ /* 0x000fe20000010000 */
[----:B------:R-:W-:Y:S01]  /*fe40*/  SEL R102, RZ, 0x1000000, !P6 ;  /* 0x01000000ff667807 */ /* 0x000fe20007000000 */
[----:B------:R-:W0:Y:S01]  /*fe50*/  S2UR UR5, SR_CgaCtaId ;  /* 0x00000000000579c3 */ /* 0x000e220000008800 */
[----:B------:R-:W-:Y:S01]  /*fe60*/  ISETP.NE.AND P6, PT, R128, RZ, PT ;  /* 0x000000ff8000720c */ /* 0x000fe20003fc5270 */
[----:B------:R-:W-:Y:S01]  /*fe70*/  FADD.FTZ R99, R98, R53 ;  /* 0x0000003562637221 */ /* 0x000fe20000010000 */
[----:B------:R-:W-:Y:S01]  /*fe80*/  SEL R133, RZ, 0x10000, !P5 ;  /* 0x00010000ff857807 */ /* 0x000fe20006800000 */
[----:B------:R-:W-:Y:S01]  /*fe90*/  UMOV UR4, 0x400 ;  /* 0x0000040000047882 */ /* 0x000fe20000000000 */
[----:B------:R-:W-:-:S04]  /*fea0*/  IMAD.WIDE.U32 R96, R127, 0x8, R96 ;  /* 0x000000087f607825 */ /* 0x000fc800078e0060 */
[----:B------:R-:W-:-:S04]  /*feb0*/  FADD.FTZ R98, R99, R54 ;  /* 0x0000003663627221 */ /* 0x000fc80000010000 */
[----:B------:R-:W-:-:S04]  /*fec0*/  FADD.FTZ R99, R98, R55 ;  /* 0x0000003762637221 */ /* 0x000fc80000010000 */
[----:B------:R-:W-:-:S04]  /*fed0*/  FADD.FTZ R98, R99, R48 ;  /* 0x0000003063627221 */ /* 0x000fc80000010000 */
        /* <DEDUP_REMOVED lines=92> */
[----:B------:R-:W-:Y:S01]  /*104a0*/  SEL R104, RZ, 0x1, !P3 ;  /* 0x00000001ff687807 */ /* 0x000fe20005800000 */
[----:B0-----:R-:W-:-:S05]  /*104b0*/  FADD.FTZ R126, R105, R126 ;  /* 0x0000007e697e7221 */ /* 0x001fca0000010000 */
[----:B------:R-:W0:Y:S02]  /*104c0*/  SHFL.BFLY PT, R129, R126, 0x8, 0x1f ;  /* 0x0d001f007e817f89 */ /* 0x000e2400000e0000 */
[----:B0-----:R-:W-:Y:S01]  /*104d0*/  FADD.FTZ R131, R126, R129 ;  /* 0x000000817e837221 */ /* 0x001fe20000010000 */
[----:B------:R-:W-:Y:S01]  /*104e0*/  SEL R129, RZ, 0x100, !P4 ;  /* 0x00000100ff817807 */ /* 0x000fe20006000000 */
[----:B------:R-:W-:Y:S01]  /*104f0*/  IMAD.MOV.U32 R126, RZ, RZ, RZ ;  /* 0x000000ffff7e7224 */ /* 0x000fe200078e00ff */
[----:B------:R-:W-:Y:S02]  /*10500*/  @!P1 MOV R126, 0x300 ;  /* 0x00000300007e9802 */ /* 0x000fe40000000f00 */
[----:B------:R-:W0:Y:S01]  /*10510*/  SHFL.BFLY PT, R132, R131, 0x10, 0x1f ;  /* 0x0e001f0083847f89 */ /* 0x000e2200000e0000 */
[----:B------:R-:W-:Y:S01]  /*10520*/  LOP3.LUT R105, R129, R102, R133, 0xfe, !PT ;  /* 0x0000006681697212 */ /* 0x000fe200078efe85 */
[----:B------:R-:W-:Y:S01]  /*10530*/  IMAD.WIDE.U32 R128, R127, 0x20, R94 ;  /* 0x000000207f807825 */ /* 0x000fe200078e005e */
[----:B------:R-:W-:-:S02]  /*10540*/  SEL R94, RZ, 0x1, !P6 ;  /* 0x00000001ff5e7807 */ /* 0x000fc40007000000 */
[----:B------:R-:W-:Y:S02]  /*10550*/  LOP3.LUT R105, R105, R104, RZ, 0xfc, !PT ;  /* 0x0000006869697212 */ /* 0x000fe400078efcff */
[----:B------:R-:W-:Y:S01]  /*10560*/  LOP3.LUT R104, R99, R94, RZ, 0xfc, !PT ;  /* 0x0000005e63687212 */ /* 0x000fe200078efcff */
[----:B------:R-:W-:Y:S01]  /*10570*/  STG.E.128 desc[UR8][R128.64], R36 ;  /* 0x0000002480007986 */ /* 0x000fe2000c101d08 */
[----:B------:R-:W-:-:S03]  /*10580*/  @!P0 SHF.R.U32.HI R94, RZ, 0x2, R0 ;  /* 0x00000002ff5e8819 */ /* 0x000fc60000011600 */
[----:B------:R1:W-:Y:S01]  /*10590*/  STG.E.128 desc[UR8][R128.64+0x10], R64 ;  /* 0x0000104080007986 */ /* 0x0003e2000c101d08 */
[----:B------:R-:W-:Y:S02]  /*105a0*/  @!P0 LOP3.LUT R102, R94, 0x18, RZ, 0xc0, !PT ;  /* 0x000000185e668812 */ /* 0x000fe400078ec0ff */
[----:B------:R-:W-:Y:S01]  /*105b0*/  CS2R R94, SRZ ;  /* 0x00000000005e7805 */ /* 0x000fe2000001ff00 */
[----:B------:R2:W-:Y:S04]  /*105c0*/  STG.E.64 desc[UR8][R96.64], R104 ;  /* 0x0000006860007986 */ /* 0x0005e8000c101b08 */
[----:B------:R-:W3:Y:S01]  /*105d0*/  SHFL.DOWN PT, R129, R126, 0x2, 0x1f ;  /* 0x08401f007e817f89 */ /* 0x000ee200000e0000 */
[----:B0-----:R-:W-:-:S05]  /*105e0*/  FADD.FTZ R99, R131, R132 ;  /* 0x0000008483637221 */ /* 0x001fca0000010000 */
[----:B------:R0:W-:Y:S01]  /*105f0*/  @!P0 STS.64 [R102+UR4], R98 ;  /* 0x0000006266008988 */ /* 0x0001e20008000a04 */
[----:B-1----:R-:W-:Y:S02]  /*10600*/  @!P1 LEA R128, R29, UR4, 0x3 ;  /* 0x000000041d809c11 */ /* 0x002fe4000f8e18ff */
[----:B--2---:R-:W-:Y:S01]  /*10610*/  I2FP.F32.U32 R97, R126 ;  /* 0x0000007e00617245 */ /* 0x004fe20000201000 */
[----:B------:R-:W-:Y:S01]  /*10620*/  BAR.SYNC.DEFER_BLOCKING 0x0 ;  /* 0x0000000000007b1d */ /* 0x000fe20000010000 */
[----:B------:R-:W-:Y:S01]  /*10630*/  ISETP.NE.AND P0, PT, R0, RZ, PT ;  /* 0x000000ff0000720c */ /* 0x000fe20003f05270 */
[----:B---3--:R-:W-:Y:S01]  /*10640*/  IMAD.IADD R132, R129, 0x1, R126 ;  /* 0x0000000181847824 */ /* 0x008fe200078e027e */
[----:B0-----:R-:W-:-:S04]  /*10650*/  I2FP.F32.S32 R98, R129 ;  /* 0x0000008100627245 */ /* 0x001fc80000201400 */
[----:B------:R-:W-:Y:S01]  /*10660*/  I2FP.F32.S32 R133, R132 ;  /* 0x0000008400857245 */ /* 0x000fe20000201400 */
[----:B------:R-:W0:Y:S03]  /*10670*/  SHFL.DOWN PT, R105, R132, 0x1, 0x1f ;  /* 0x08201f0084697f89 */ /* 0x000e2600000e0000 */
[----:B------:R-:W1:Y:S01]  /*10680*/  MUFU.RCP R134, R133 ;  /* 0x0000008500867308 */ /* 0x000e620000001000 */
[----:B------:R-:W2:Y:S01]  /*10690*/  @!P1 LDS.64 R94, [R128] ;  /* 0x00000000805e9984 */ /* 0x000ea20000000a00 */
[----:B------:R-:W-:Y:S02]  /*106a0*/  PLOP3.LUT P1, PT, PT, PT, UP2, 0x40, 0x4 ;  /* 0x000000000004781c */ /* 0x000fe40003f2e828 */
[-C--:B0-----:R-:W-:Y:S02]  /*106b0*/  IADD3 R132, PT, PT, R132, R105.reuse, RZ ;  /* 0x0000006984847210 */ /* 0x081fe40007ffe0ff */
[----:B------:R-:W-:-:S02]  /*106c0*/  I2FP.F32.S32 R105, R105 ;  /* 0x0000006900697245 */ /* 0x000fc40000201400 */
        /* <DEDUP_REMOVED lines=15> */
[----:B-1----:R-:W-:Y:S01]  /*107c0*/  FMUL.FTZ R98, R99, R105 ;  /* 0x0000006963627220 */ /* 0x002fe20000410000 */
[----:B------:R-:W-:-:S03]  /*107d0*/  FADD.FTZ R99, R94, -R99 ;  /* 0x800000635e637221 */ /* 0x000fc60000010000 */
[----:B------:R-:W-:Y:S01]  /*107e0*/  FFMA.FTZ R95, R133, R94, R98 ;  /* 0x0000005e855f7223 */ /* 0x000fe20000010062 */
[----:B------:R-:W-:-:S03]  /*107f0*/  FMUL.FTZ R94, R99, R99 ;  /* 0x00000063635e7220 */ /* 0x000fc60000410000 */
[----:B0-----:R-:W-:Y:S01]  /*10800*/  FMUL.FTZ R95, R132, R95 ;  /* 0x0000005f845f7220 */ /* 0x001fe20000410000 */
[----:B------:R-:W-:Y:S01]  /*10810*/  FMUL.FTZ R94, R133, R94 ;  /* 0x0000005e855e7220 */ /* 0x000fe20000410000 */
[----:B--2---:R-:W-:Y:S02]  /*10820*/  FADD.FTZ R97, R131, R96 ;  /* 0x0000006083617221 */ /* 0x004fe40000010000 */
[----:B------:R-:W0:Y:S01]  /*10830*/  LDC R96, c[0x0][0x448] ;  /* 0x00011200ff607b82 */ /* 0x000e220000000800 */
[----:B------:R-:W-:Y:S01]  /*10840*/  FMUL.FTZ R94, R94, R105 ;  /* 0x000000695e5e7220 */ /* 0x000fe20000410000 */
[----:B------:R-:W1:Y:S03]  /*10850*/  SHFL.IDX PT, R95, R95, RZ, 0x1f ;  /* 0x00001fff5f5f7589 */ /* 0x000e6600000e0000 */
[----:B------:R-:W-:-:S05]  /*10860*/  FFMA.FTZ R94, R132, R94, R97 ;  /* 0x0000005e845e7223 */ /* 0x000fca0000010061 */
[----:B------:R-:W0:Y:S01]  /*10870*/  SHFL.IDX PT, R99, R94, RZ, 0x1f ;  /* 0x00001fff5e637589 */ /* 0x000e2200000e0000 */
[C---:B-1----:R-:W-:Y:S01]  /*10880*/  FSEL R138, R95.reuse, RZ, P1 ;  /* 0x000000ff5f8a7208 */ /* 0x042fe20000800000 */
[----:B------:R-:W-:Y:S01]  /*10890*/  FMUL.FTZ R97, R95, R95 ;  /* 0x0000005f5f617220 */ /* 0x000fe20000410000 */
[----:B------:R-:W-:-:S03]  /*108a0*/  PLOP3.LUT P1, PT, PT, PT, UP2, 0x40, 0x4 ;  /* 0x000000000004781c */ /* 0x000fc60003f2e828 */
[C---:B------:R-:W-:Y:S01]  /*108b0*/  FADD.FTZ R126, -R138.reuse, R54 ;  /* 0x000000368a7e7221 */ /* 0x040fe20000010100 */
[----:B------:R-:W-:Y:S01]  /*108c0*/  FSEL R97, R97, RZ, !P1 ;  /* 0x000000ff61617208 */ /* 0x000fe20004800000 */
[C---:B------:R-:W-:Y:S01]  /*108d0*/  FADD.FTZ R98, -R138.reuse, R55 ;  /* 0x000000378a627221 */ /* 0x040fe20000010100 */
[----:B0-----:R-:W-:Y:S01]  /*108e0*/  FFMA.FTZ R96, R99, UR19, R96 ;  /* 0x0000001363607c23 */ /* 0x001fe20008010060 */
[----:B------:R-:W0:Y:S01]  /*108f0*/  @!P0 LDC.64 R54, c[0x0][0x3c0] ;  /* 0x0000f000ff368b82 */ /* 0x000e220000000a00 */
[C---:B------:R-:W-:Y:S01]  /*10900*/  FADD.FTZ R102, -R138.reuse, R52 ;  /* 0x000000348a667221 */ /* 0x040fe20000010100 */
[----:B------:R-:W-:Y:S01]  /*10910*/  FADD.FTZ R104, -R138, R53 ;  /* 0x000000358a687221 */ /* 0x000fe20000010100 */
[----:B------:R-:W-:Y:S01]  /*10920*/  FADD.FTZ R97, R96, R97 ;  /* 0x0000006160617221 */ /* 0x000fe20000010000 */
[C---:B------:R-:W-:Y:S01]  /*10930*/  FADD.FTZ R94, -R138.reuse, R44 ;  /* 0x0000002c8a5e7221 */ /* 0x040fe20000010100 */
[C---:B------:R-:W-:Y:S01]  /*10940*/  FADD.FTZ R96, -R138.reuse, R45 ;  /* 0x0000002d8a607221 */ /* 0x040fe20000010100 */
[C---:B------:R-:W-:Y:S01]  /*10950*/  FADD.FTZ R142, -R138.reuse, R46 ;  /* 0x0000002e8a8e7221 */ /* 0x040fe20000010100 */
[----:B------:R-:W-:Y:S01]  /*10960*/  FADD.FTZ R46, -R138, R37 ;  /* 0x000000258a2e7221 */ /* 0x000fe20000010100 */
[----:B------:R-:W1:Y:S01]  /*10970*/  @!P0 LDC.64 R52, c[0x0][0x3c8] ;  /* 0x0000f200ff348b82 */ /* 0x000e620000000a00 */
[----:B------:R-:W2:Y:S01]  /*10980*/  MUFU.RSQ R97, R97 ;  /* 0x0000006100617308 */ /* 0x000ea20000001400 */
[----:B------:R-:W-:-:S02]  /*10990*/  IMAD.U32 R37, RZ, RZ, UR16 ;  /* 0x00000010ff257e24 */ /* 0x000fc4000f8e00ff */
[C---:B------:R-:W-:Y:S01]  /*109a0*/  FADD.FTZ R48, -R138.reuse, R48 ;  /* 0x000000308a307221 */ /* 0x040fe20000010100 */
[C---:B------:R-:W-:Y:S01]  /*109b0*/  FADD.FTZ R150, -R138.reuse, R49 ;  /* 0x000000318a967221 */ /* 0x040fe20000010100 */
[C---:B------:R-:W-:Y:S01]  /*109c0*/  FADD.FTZ R50, -R138.reuse, R50 ;  /* 0x000000328a327221 */ /* 0x040fe20000010100 */
[C---:B------:R-:W-:Y:S01]  /*109d0*/  FADD.FTZ R152, -R138.reuse, R51 ;  /* 0x000000338a987221 */ /* 0x040fe20000010100 */
[C---:B------:R-:W-:Y:S01]  /*109e0*/  FADD.FTZ R132, -R138.reuse, R39 ;  /* 0x000000278a847221 */ /* 0x040fe20000010100 */
[----:B------:R-:W3:Y:S01]  /*109f0*/  LDC.64 R44, c[0x0][0x428] ;  /* 0x00010a00ff2c7b82 */ /* 0x000ee20000000a00 */
[----:B------:R-:W-:Y:S01]  /*10a00*/  MOV R39, UR16 ;  /* 0x0000001000277c02 */ /* 0x000fe20008000f00 */
        /* <DEDUP_REMOVED lines=11> */
[----:B------:R-:W-:Y:S01]  /*10ac0*/  FMUL.FTZ R41, R97, R152 ;  /* 0x0000009861297220 */ /* 0x000fe20000410000 */
[----:B------:R-:W-:Y:S01]  /*10ad0*/  FFMA.FTZ R37, R37, R31, R18 ;  /* 0x0000001f25257223 */ /* 0x000fe20000010012 */
[----:B------:R-:W-:Y:S01]  /*10ae0*/  FFMA.FTZ R38, R150, R88, R111 ;  /* 0x0000005896267223 */ /* 0x000fe2000001006f */
[----:B-1----:R-:W-:-:S04]  /*10af0*/  @!P0 IMAD.WIDE R52, R39, 0x4, R52 ;  /* 0x0000000427348825 */ /* 0x002fc800078e0234 */
[----:B------:R-:W-:Y:S01]  /*10b00*/  FFMA.FTZ R39, R50, R32, R17 ;  /* 0x0000002032277223 */ /* 0x000fe20000010011 */
[----:B------:R-:W-:Y:S01]  /*10b10*/  FFMA.FTZ R36, R41, R87, R112 ;  /* 0x0000005729247223 */ /* 0x000fe20000010070 */
[----:B------:R-:W-:Y:S01]  /*10b20*/  FADD.FTZ R134, -R138, R64 ;  /* 0x000000408a867221 */ /* 0x000fe20000010100 */
[----:B------:R-:W-:Y:S01]  /*10b30*/  F2FP.BF16.F32.PACK_AB R38, R38, R37 ;  /* 0x000000252626723e */ /* 0x000fe200000010ff */
[----:B------:R-:W-:Y:S01]  /*10b40*/  FADD.FTZ R136, -R138, R65 ;  /* 0x000000418a887221 */ /* 0x000fe20000010100 */
[C---:B------:R-:W-:Y:S01]  /*10b50*/  FMUL.FTZ R37, R97.reuse, R102 ;  /* 0x0000006661257220 */ /* 0x040fe20000410000 */
[----:B------:R-:W-:Y:S01]  /*10b60*/  FMUL.FTZ R104, R97, R104 ;  /* 0x0000006861687220 */ /* 0x000fe20000410000 */
[----:B---3--:R-:W-:-:S04]  /*10b70*/  IMAD.WIDE.U32 R48, R123, 0x10, R44 ;  /* 0x000000107b307825 */ /* 0x008fc800078e002c */
[C---:B------:R-:W-:Y:S01]  /*10b80*/  FMUL.FTZ R126, R97.reuse, R126 ;  /* 0x0000007e617e7220 */ /* 0x040fe20000410000 */
[C---:B------:R-:W-:Y:S01]  /*10b90*/  FMUL.FTZ R43, R97.reuse, R98 ;  /* 0x00000062612b7220 */ /* 0x040fe20000410000 */
[----:B------:R-:W-:Y:S01]  /*10ba0*/  FMUL.FTZ R142, R97, R142 ;  /* 0x0000008e618e7220 */ /* 0x000fe20000410000 */
[----:B------:R-:W-:-:S04]  /*10bb0*/  IMAD.WIDE.U32 R50, R125, 0x10, R44 ;  /* 0x000000107d327825 */ /* 0x000fc800078e002c */
[C---:B------:R-:W-:Y:S01]  /*10bc0*/  FMUL.FTZ R47, R97.reuse, R144 ;  /* 0x00000090612f7220 */ /* 0x040fe20000410000 */
[----:B------:R-:W-:Y:S01]  /*10bd0*/  FMUL.FTZ R146, R97, R146 ;  /* 0x0000009261927220 */ /* 0x000fe20000410000 */
[----:B------:R-:W-:Y:S01]  /*10be0*/  F2FP.BF16.F32.PACK_AB R39, R36, R39 ;  /* 0x000000272427723e */ /* 0x000fe200000010ff */
[----:B------:R-:W-:-:S04]  /*10bf0*/  IMAD.WIDE.U32 R64, R127, 0x10, R44 ;  /* 0x000000107f407825 */ /* 0x000fc800078e002c */
[C---:B------:R-:W-:Y:S01]  /*10c00*/  FMUL.FTZ R45, R97.reuse, R140 ;  /* 0x0000008c612d7220 */ /* 0x040fe20000410000 */
[C---:B------:R-:W-:Y:S01]  /*10c10*/  FADD.FTZ R66, -R138.reuse, R66 ;  /* 0x000000428a427221 */ /* 0x040fe20000010100 */
[----:B------:R-:W-:Y:S01]  /*10c20*/  FMUL.FTZ R44, R97, R42 ;  /* 0x0000002a612c7220 */ /* 0x000fe20000410000 */
[----:B------:R-:W-:Y:S01]  /*10c30*/  FFMA.FTZ R36, R37, R33, R20 ;  /* 0x0000002125247223 */ /* 0x000fe20000010014 */
[----:B------:R-:W-:Y:S01]  /*10c40*/  FADD.FTZ R138, -R138, R67 ;  /* 0x000000438a8a7221 */ /* 0x000fe20000010100 */
[----:B------:R-:W-:Y:S01]  /*10c50*/  FFMA.FTZ R41, R104, R90, R113 ;  /* 0x0000005a68297223 */ /* 0x000fe20000010071 */
[----:B------:R-:W-:Y:S01]  /*10c60*/  FFMA.FTZ R37, R126, R34, R19 ;  /* 0x000000227e257223 */ /* 0x000fe20000010013 */
[----:B------:R-:W-:Y:S01]  /*10c70*/  FFMA.FTZ R42, R43, R89, R114 ;  /* 0x000000592b2a7223 */ /* 0x000fe20000010072 */
        /* <DEDUP_REMOVED lines=10> */
[C---:B------:R-:W-:Y:S01]  /*10d20*/  FMUL.FTZ R96, R97.reuse, R96 ;  /* 0x0000006061607220 */ /* 0x040fe20000410000 */
[----:B------:R-:W-:Y:S01]  /*10d30*/  F2FP.BF16.F32.PACK_AB R42, R146, R47 ;  /* 0x0000002f922a723e */ /* 0x000fe200000010ff */
[----:B------:R-:W-:Y:S01]  /*10d40*/  FMUL.FTZ R47, R97, R40 ;  /* 0x00000028612f7220 */ /* 0x000fe20000410000 */
[----:B------:R-:W-:Y:S01]  /*10d50*/  F2FP.BF16.F32.PACK_AB R41, R45, R142 ;  /* 0x0000008e2d29723e */ /* 0x000fe200000010ff */
[C---:B------:R-:W-:Y:S01]  /*10d60*/  FMUL.FTZ R45, R97.reuse, R94 ;  /* 0x0000005e612d7220 */ /* 0x040fe20000410000 */
[C---:B------:R-:W-:Y:S01]  /*10d70*/  FMUL.FTZ R94, R97.reuse, R66 ;  /* 0x00000042615e7220 */ /* 0x040fe20000410000 */
[C---:B------:R-:W-:Y:S01]  /*10d80*/  FMUL.FTZ R67, R97.reuse, R132 ;  /* 0x0000008461437220 */ /* 0x040fe20000410000 */
[C---:B------:R-:W-:Y:S01]  /*10d90*/  FMUL.FTZ R105, R97.reuse, R138 ;  /* 0x0000008a61697220 */ /* 0x040fe20000410000 */
        /* <DEDUP_REMOVED lines=23> */
[----:B------:R0:W-:Y:S04]  /*10f10*/  STG.E.128 desc[UR8][R48.64], R36 ;  /* 0x0000002430007986 */ /* 0x0001e8000c101d08 */
[----:B------:R0:W-:Y:S04]  /*10f20*/  STG.E.128 desc[UR8][R50.64], R40 ;  /* 0x0000002832007986 */ /* 0x0001e8000c101d08 */
[----:B------:R0:W-:Y:S01]  /*10f30*/  STG.E.128 desc[UR8][R64.64], R44 ;  /* 0x0000002c40007986 */ /* 0x0001e2000c101d08 */
[----:B------:R-:W-:Y:S05]  /*10f40*/  BRA.U !UP3, `(.L_x_7637) ;  /* 0xffffff010b387547 */ /* 0x000fea000b83ffff */
[----:B------:R-:W-:Y:S05]  /*10f50*/  EXIT ;  /* 0x000000000000794d */ /* 0x000fea0003800000 */
.L_x_7638:
        /* <DEDUP_REMOVED lines=10> */
.L_x_20792:


//--------------------- .text._ZN10layer_norm13ln_fwd_kernelINS_13Kernel_traitsI13__nv_bfloat16S2_fS2_fjLj3072ELj1ELj1ELj4ELj16ENS_18Kernel_traits_baseILj3072ES2_S2_fS2_fjLj128EEEEELb1ELb1ELb1ELb0EEEvNS_9FwdParamsE --------------------------
	.section	.text._ZN10layer_norm13ln_fwd_kernelINS_13Kernel_traitsI13__nv_bfloat16S2_fS2_fjLj3072ELj1ELj1ELj4ELj16ENS_18Kernel_traits_baseILj3072ES2_S2_fS2_fjLj128EEEEELb1ELb1ELb1ELb0EEEvNS_9FwdParamsE,"ax",@progbits
	.align	128
        .global         _ZN10layer_norm13ln_fwd_kernelINS_13Kernel_traitsI13__nv_bfloat16S2_fS2_fjLj3072ELj1ELj1ELj4ELj16ENS_18Kernel_traits_baseILj3072ES2_S2_fS2_fjLj128EEEEELb1ELb1ELb1ELb0EEEvNS_9FwdParamsE
        .type           _ZN10layer_norm13ln_fwd_kernelINS_13Kernel_traitsI13__nv_bfloat16S2_fS2_fjLj3072ELj1ELj1ELj4ELj16ENS_18Kernel_traits_baseILj3072ES2_S2_fS2_fjLj128EEEEELb1ELb1ELb1ELb0EEEvNS_9FwdParamsE,@function
        .size           _ZN10layer_norm13ln_fwd_kernelINS_13Kernel_traitsI13__nv_bfloat16S2_fS2_fjLj3072ELj1ELj1ELj4ELj16ENS_18Kernel_traits_baseILj3072ES2_S2_fS2_fjLj128EEEEELb1ELb1ELb1ELb0EEEvNS_9FwdParamsE,(.L_x_20793 - _ZN10layer_norm13ln_fwd_kernelINS_13Kernel_traitsI13__nv_bfloat16S2_fS2_fjLj3072ELj1ELj1ELj4ELj16ENS_18Kernel_traits_baseILj3072ES2_S2_fS2_fjLj128EEEEELb1ELb1ELb1ELb0EEEvNS_9FwdParamsE)
        .other          _ZN10layer_norm13ln_fwd_kernelINS_13Kernel_traitsI13__nv_bfloat16S2_fS2_fjLj3072ELj1ELj1ELj4ELj16ENS_18Kernel_traits_baseILj3072ES2_S2_fS2_fjLj128EEEEELb1ELb1ELb1ELb0EEEvNS_9FwdParamsE,@"STO_CUDA_ENTRY STV_DEFAULT"
_ZN10layer_norm13ln_fwd_kernelINS_13Kernel_traitsI13__nv_bfloat16S2_fS2_fjLj3072ELj1ELj1ELj4ELj16ENS_18Kernel_traits_baseILj3072ES2_S2_fS2_fjLj128EEEEELb1ELb1ELb1ELb0EEEvNS_9FwdParamsE:
.text._ZN10layer_norm13ln_fwd_kernelINS_13Kernel_traitsI13__nv_bfloat16S2_fS2_fjLj3072ELj1ELj1ELj4ELj16ENS_18Kernel_traits_baseILj3072ES2_S2_fS2_fjLj128EEEEELb1ELb1ELb1ELb0EEEvNS_9FwdParamsE:
        /* <DEDUP_REMOVED lines=19> */
[----:B-----5:R-:W-:Y:S01]  /*0130*/  SHF.R.S32.HI R0, RZ, 0x1f, R13 ;  /* 0x0000001fff007819 */ /* 0x020fe2000001140d */
[----:B------:R-:W-:Y:S01]  /*0140*/  UISETP.NE.AND.EX UP0, UPT, UR5, URZ, UPT, UP0 ;  /* 0x000000ff0500728c */ /* 0x000fe2000bf05300 */
[----:B---3--:R-:W-:-:S02]  /*0150*/  LOP3.LUT R9, R6, 0x60, RZ, 0xc0, !PT ;  /* 0x0000006006097812 */ /* 0x008fc400078ec0ff */
[----:B------:R-:W-:-:S03]  /*0160*/  LEA.HI R0, R0, R13, RZ, 0x3 ;  /* 0x0000000d00007211 */ /* 0x000fc600078f18ff */
[----:B------:R-:W0:Y:S01]  /*0170*/  LDC R15, c[0x0][0x360] ;  /* 0x0000d800ff0f7b82 */ /* 0x000e220000000800 */
[----:B------:R-:W-:Y:S02]  /*0180*/  LOP3.LUT R61, R9, 0x1f, R6, 0xf8, !PT ;  /* 0x0000001f093d7812 */ /* 0x000fe400078ef806 */
[----:B------:R-:W-:Y:S01]  /*0190*/  SHF.R.S32.HI R60, RZ, 0x3, R0 ;  /* 0x00000003ff3c7819 */ /* 0x000fe20000011400 */
[----:B0-----:R-:W-:Y:S01]  /*01a0*/  IMAD R0, R15, UR22, R6 ;  /* 0x000000160f007c24 */ /* 0x001fe2000f8e0206 */
[----:B--2---:R-:W-:Y:S02]  /*01b0*/  @P0 R2UR UR14, R2 ;  /* 0x00000000020e02ca */ /* 0x004fe400000e0000 */
[----:B------:R-:W-:Y:S02]  /*01c0*/  @P0 R2UR UR15, R3 ;  /* 0x00000000030f02ca */ /* 0x000fe400000e0000 */
[----:B-1----:R-:W-:Y:S02]  /*01d0*/  @P0 IADD3 R8, P1, PT, R4, R11, RZ ;  /* 0x0000000b04080210 */ /* 0x002fe40007f3e0ff */
[----:B------:R-:W-:-:S03]  /*01e0*/  LOP3.LUT R3, R61, 0x7f, RZ, 0x3c, !PT ;  /* 0x0000007f3d037812 */ /* 0x000fc600078e3cff */
[----:B------:R-:W-:Y:S01]  /*01f0*/  @P0 IMAD.X R7, RZ, RZ, R5, P1 ;  /* 0x000000ffff070224 */ /* 0x000fe200008e0605 */
[----:B------:R-:W-:Y:S01]  /*0200*/  LOP3.LUT R5, R6, 0x1f, RZ, 0xc0, !PT ;  /* 0x0000001f06057812 */ /* 0x000fe200078ec0ff */
[----:B------:R-:W-:Y:S02]  /*0210*/  IMAD.IADD R2, R60, 0x1, R3 ;  /* 0x000000013c027824 */ /* 0x000fe400078e0203 */
[----:B------:R-:W-:Y:S01]  /*0220*/  UIADD3 UR26, UPT, UPT, UR14, -0x61c88647, URZ ;  /* 0x9e3779b90e1a7890 */ /* 0x000fe2000fffe0ff */
[--C-:B------:R-:W-:Y:S01]  /*0230*/  SHF.R.U64 R3, R8, 0x2, R7.reuse ;  /* 0x0000000208037819 */ /* 0x100fe20000001207 */
[----:B------:R-:W-:Y:S01]  /*0240*/  UIADD3 UR27, UPT, UPT, UR15, -0x4498517b, URZ ;  /* 0xbb67ae850f1b7890 */ /* 0x000fe2000fffe0ff */
[----:B------:R-:W-:Y:S01]  /*0250*/  SHF.R.U32.HI R4, RZ, 0x2, R7 ;  /* 0x00000002ff047819 */ /* 0x000fe20000011607 */
[----:B------:R-:W-:Y:S02]  /*0260*/  UIADD3 UR28, UPT, UPT, UR14, 0x3c6ef372, URZ ;  /* 0x3c6ef3720e1c7890 */ /* 0x000fe4000fffe0ff */
        /* <DEDUP_REMOVED lines=50> */
.L_x_7640:
        /* <DEDUP_REMOVED lines=31> */
.L_x_7641:
[----:B------:R-:W-:Y:S05]  /*0780*/  BSYNC.RECONVERGENT B0 ;  /* 0x0000000000007941 */ /* 0x000fea0003800200 */
.L_x_7639:
        /* <DEDUP_REMOVED lines=8> */
[C---:B------:R-:W-:Y:S01]  /*0810*/  IMAD.HI.U32 R6, R3.reuse, -0x2daee0ad, RZ ;  /* 0xd2511f5303067827 */ /* 0x040fe200078e00ff */
[----:B------:R-:W-:Y:S01]  /*0820*/  LOP3.LUT R7, R4, UR14, R7, 0x96, !PT ;  /* 0x0000000e04077c12 */ /* 0x000fe2000f8e9607 */
[----:B------:R-:W-:Y:S01]  /*0830*/  UPLOP3.LUT UP1, UPT, UPT, UPT, UPT, 0x40, 0x4 ;  /* 0x000000000004789c */ /* 0x000fe20003f2e870 */
[----:B------:R-:W-:Y:S01]  /*0840*/  VIADDMNMX R9, R16, -R9, RZ, !PT ;  /* 0x8000000910097246 */ /* 0x000fe200078001ff */
[----:B------:R-:W-:Y:S01]  /*0850*/  IMAD R13, R3, -0x2daee0ad, RZ ;  /* 0xd2511f53030d7824 */ /* 0x000fe200078e02ff */
[----:B------:R-:W-:Y:S01]  /*0860*/  LOP3.LUT R6, R6, UR15, RZ, 0x3c, !PT ;  /* 0x0000000f06067c12 */ /* 0x000fe2000f8e3cff */
[----:B------:R-:W-:Y:S01]  /*0870*/  IMAD.HI.U32 R12, R7, -0x2daee0ad, RZ ;  /* 0xd2511f53070c7827 */ /* 0x000fe200078e00ff */
[----:B------:R-:W-:Y:S01]  /*0880*/  LOP3.LUT R60, R60, 0xffffff00, RZ, 0xc0, !PT ;  /* 0xffffff003c3c7812 */ /* 0x000fe200078ec0ff */
[----:B------:R-:W0:Y:S01]  /*0890*/  LDCU UR23, c[0x0][0x404] ;  /* 0x00008080ff1777ac */ /* 0x000e220008000800 */
[----:B------:R-:W-:Y:S01]  /*08a0*/  VIMNMX R9, PT, PT, R9, 0x20, PT ;  /* 0x0000002009097848 */ /* 0x000fe20003fe0100 */
[----:B------:R-:W-:Y:S01]  /*08b0*/  IMAD R11, R0, -0x326172a9, RZ ;  /* 0xcd9e8d57000b7824 */ /* 0x000fe200078e02ff */
[----:B------:R-:W-:Y:S01]  /*08c0*/  LOP3.LUT R12, R13, UR27, R12, 0x96, !PT ;  /* 0x0000001b0d0c7c12 */ /* 0x000fe2000f8e960c */
[----:B------:R-:W-:Y:S01]  /*08d0*/  IMAD.HI.U32 R10, R6, -0x326172a9, RZ ;  /* 0xcd9e8d57060a7827 */ /* 0x000fe200078e00ff */
[----:B------:R-:W-:Y:S01]  /*08e0*/  LOP3.LUT R8, R8, 0x3, RZ, 0xc0, !PT ;  /* 0x0000000308087812 */ /* 0x000fe200078ec0ff */
[----:B------:R-:W1:Y:S01]  /*08f0*/  LDCU UR45, c[0x0][0x388] ;  /* 0x00007100ff2d77ac */ /* 0x000e620008000800 */
[----:B-----5:R-:W-:Y:S01]  /*0900*/  PRMT R15, R43, 0x7632, R15 ;  /* 0x000076322b0f7816 */ /* 0x020fe2000000000f */
[----:B------:R-:W-:Y:S01]  /*0910*/  IMAD R14, R7, -0x2daee0ad, RZ ;  /* 0xd2511f53070e7824 */ /* 0x000fe200078e02ff */
[----:B------:R-:W-:Y:S01]  /*0920*/  LOP3.LUT R10, R11, UR26, R10, 0x96, !PT ;  /* 0x0000001a0b0a7c12 */ /* 0x000fe2000f8e960a */
[----:B------:R-:W-:Y:S01]  /*0930*/  IMAD R11, R6, -0x326172a9, RZ ;  /* 0xcd9e8d57060b7824 */ /* 0x000fe200078e02ff */
[----:B------:R-:W-:Y:S01]  /*0940*/  PRMT R17, R42, 0x7632, R17 ;  /* 0x000076322a117816 */ /* 0x000fe20000000011 */
[----:B------:R-:W-:Y:S01]  /*0950*/  IMAD.HI.U32 R6, R12, -0x326172a9, RZ ;  /* 0xcd9e8d570c067827 */ /* 0x000fe200078e00ff */
[----:B------:R-:W-:Y:S01]  /*0960*/  PRMT R18, R38, 0x7632, R18 ;  /* 0x0000763226127816 */ /* 0x000fe20000000012 */
[----:B------:R-:W2:Y:S01]  /*0970*/  LDCU.U8 UR24, c[0x0][0x410] ;  /* 0x00008200ff1877ac */ /* 0x000ea20008000000 */
[----:B------:R-:W-:Y:S01]  /*0980*/  PRMT R19, R41, 0x7632, R19 ;  /* 0x0000763229137816 */ /* 0x000fe20000000013 */
[----:B------:R-:W-:Y:S01]  /*0990*/  IMAD.HI.U32 R7, R10, -0x2daee0ad, RZ ;  /* 0xd2511f530a077827 */ /* 0x000fe200078e00ff */
[----:B------:R-:W-:Y:S01]  /*09a0*/  LOP3.LUT R6, R11, UR28, R6, 0x96, !PT ;  /* 0x0000001c0b067c12 */ /* 0x000fe2000f8e9606 */
        /* <DEDUP_REMOVED lines=56> */
[----:B------:R-:W-:Y:S01]  /*0d30*/  IMAD R61, R9, 0x8, R60 ;  /* 0x00000008093d7824 */ /* 0x000fe200078e023c */
[----:B------:R-:W-:Y:S01]  /*0d40*/  LOP3.LUT R10, R11, UR38, R10, 0x96, !PT ;  /* 0x000000260b0a7c12 */ /* 0x000fe2000f8e960a */
[----:B------:R-:W-:Y:S01]  /*0d50*/  IMAD R11, R5, -0x20, R16 ;  /* 0xffffffe0050b7824 */ /* 0x000fe200078e0210 */
[----:B------:R-:W-:Y:S01]  /*0d60*/  PRMT R9, R54, 0x7632, R9 ;  /* 0x0000763236097816 */ /* 0x000fe20000000009 */
[----:B------:R-:W-:Y:S01]  /*0d70*/  IMAD R14, R7, -0x326172a9, RZ ;  /* 0xcd9e8d57070e7824 */ /* 0x000fe200078e02ff */
[----:B------:R-:W-:Y:S01]  /*0d80*/  I2FP.F32.U32 R61, R61 ;  /* 0x0000003d003d7245 */ /* 0x000fe20000201000 */
[----:B------:R-:W-:Y:S01]  /*0d90*/  IMAD.HI.U32 R5, R12, -0x326172a9, RZ ;  /* 0xcd9e8d570c057827 */ /* 0x000fe200078e00ff */
[----:B------:R-:W-:Y:S02]  /*0da0*/  VIMNMX R11, PT, PT, RZ, R11, !PT ;  /* 0x0000000bff0b7248 */ /* 0x000fe40007fe0100 */
[----:B------:R0:W0:Y:S01]  /*0db0*/  MUFU.RCP R112, R61 ;  /* 0x0000003d00707308 */ /* 0x0000220000001000 */
[----:B------:R-:W-:Y:S01]  /*0dc0*/  IMAD R7, R6, -0x2daee0ad, RZ ;  /* 0xd2511f5306077824 */ /* 0x000fe200078e02ff */
[----:B------:R-:W-:Y:S01]  /*0dd0*/  LOP3.LUT R126, R14, UR40, R5, 0x96, !PT ;  /* 0x000000280e7e7c12 */ /* 0x000fe2000f8e9605 */
[----:B------:R-:W-:Y:S01]  /*0de0*/  IMAD.HI.U32 R6, R10, -0x2daee0ad, RZ ;  /* 0xd2511f530a067827 */ /* 0x000fe200078e00ff */
[----:B------:R-:W-:-:S02]  /*0df0*/  VIMNMX R5, PT, PT, R11, 0x20, PT ;  /* 0x000000200b057848 */ /* 0x000fc40003fe0100 */
        /* <DEDUP_REMOVED lines=11> */
[----:B------:R-:W-:Y:S01]  /*0eb0*/  IMAD R5, R5, 0x8, R60 ;  /* 0x0000000805057824 */ /* 0x000fe200078e023c */
[--C-:B------:R-:W-:Y:S01]  /*0ec0*/  LOP3.LUT R7, R11, UR42, R10.reuse, 0x96, !PT ;  /* 0x0000002a0b077c12 */ /* 0x100fe2000f8e960a */
[----:B------:R-:W-:Y:S01]  /*0ed0*/  IMAD R126, R126, -0x2daee0ad, RZ ;  /* 0xd2511f537e7e7824 */ /* 0x000fe200078e02ff */
[----:B------:R-:W-:Y:S01]  /*0ee0*/  PRMT R10, R50, 0x7632, R10 ;  /* 0x00007632320a7816 */ /* 0x000fe2000000000a */
[----:B------:R-:W-:Y:S01]  /*0ef0*/  IMAD R128, R128, -0x326172a9, RZ ;  /* 0xcd9e8d5780807824 */ /* 0x000fe200078e02ff */
[----:B------:R-:W-:Y:S02]  /*0f00*/  PRMT R11, R53, 0x7632, R11 ;  /* 0x00007632350b7816 */ /* 0x000fe4000000000b */
[----:B01234-:R-:W-:-:S07]  /*0f10*/  PRMT R119, R32, 0x7632, R119 ;  /* 0x0000763220777816 */ /* 0x01ffce0000000077 */
.L_x_7945:
[----:B------:R-:W-:-:S06]  /*0f20*/  UIMAD.WIDE UR4, UR22, 0x4, UR8 ;  /* 0x00000004160478a5 */ /* 0x000fcc000f8e0208 */
[----:B012---:R-:W-:Y:S02]  /*0f30*/  IMAD.U32 R98, RZ, RZ, UR4 ;  /* 0x00000004ff627e24 */ /* 0x007fe4000f8e00ff */
        /* <DEDUP_REMOVED lines=32> */
.L_x_7644:
[----:B------:R-:W-:Y:S05]  /*1140*/  BRA.U !UP0, `(.L_x_7645) ;  /* 0x0000002908d07547 */ /* 0x000fea000b800000 */
[----:B------:R-:W0:Y:S02]  /*1150*/  LDC.64 R74, c[0x0][0x3a0] ;  /* 0x0000e800ff4a7b82 */ /* 0x000e240000000a00 */
[----:B0-----:R-:W-:-:S05]  /*1160*/  IMAD.WIDE.U32 R74, R139, 0x20, R74 ;  /* 0x000000208b4a7825 */ /* 0x001fca00078e004a */
[----:B------:R-:W2:Y:S04]  /*1170*/  LDG.E.128 R64, desc[UR12][R74.64] ;  /* 0x0000000c4a407981 */ /* 0x000ea8000c1e1d00 */
[----:B------:R0:W5:Y:S01]  /*1180*/  LDG.E.128 R68, desc[UR12][R74.64+0x10] ;  /* 0x0000100c4a447981 */ /* 0x000162000c1e1d00 */
[----:B------:R-:W-:-:S13]  /*1190*/  ISETP.LT.AND P0, PT, RZ, UR44, PT ;  /* 0x0000002cff007c0c */ /* 0x000fda000bf01270 */
[----:B------:R-:W-:Y:S01]  /*11a0*/  @!P0 IMAD.MOV.U32 R76, RZ, RZ, R8 ;  /* 0x000000ffff4c8224 */ /* 0x000fe200078e0008 */
[----:B------:R-:W-:Y:S01]  /*11b0*/  @!P0 MOV R122, R126 ;  /* 0x0000007e007a8202 */ /* 0x000fe20000000f00 */
[----:B--2---:R-:W-:Y:S01]  /*11c0*/  @!P0 IMAD.MOV.U32 R72, RZ, RZ, R64 ;  /* 0x000000ffff488224 */ /* 0x004fe200078e0040 */
        /* <DEDUP_REMOVED lines=17> */
.L_x_7649:
        /* <DEDUP_REMOVED lines=13> */
.L_x_7651:
[----:B------:R-:W-:Y:S05]  /*13b0*/  BSYNC.RECONVERGENT B2 ;  /* 0x0000000000027941 */ /* 0x000fea0003800200 */
.L_x_7650:
        /* <DEDUP_REMOVED lines=42> */
.L_x_7648:
[----:B------:R-:W-:Y:S05]  /*1660*/  BSYNC.RECONVERGENT B1 ;  /* 0x0000000000017941 */ /* 0x000fea0003800200 */
.L_x_7647:
[----:B------:R-:W-:Y:S01]  /*1670*/  HFMA2 R73, -RZ, RZ, 0.1171875, 0 ;  /* 0x2f800000ff497431 */ /* 0x000fe200000001ff */
[----:B------:R-:W-:Y:S01]  /*1680*/  I2FP.F32.U32 R8, R72 ;  /* 0x0000004800087245 */ /* 0x000fe20000201000 */
[----:B-----5:R-:W-:-:S04]  /*1690*/  IMAD.U32 R72, R60, 0x10000, RZ ;  /* 0x000100003c487824 */ /* 0x020fc800078e00ff */
[----:B------:R-:W-:Y:S01]  /*16a0*/  FMUL.FTZ R72, R72, UR17 ;  /* 0x0000001148487c20 */ /* 0x000fe20008410000 */
[----:B------:R-:W-:-:S03]  /*16b0*/  FFMA.FTZ R8, R8, R73, 1.1641532182693481445e-10 ;  /* 0x2f00000008087423 */ /* 0x000fc60000010049 */
[----:B------:R-:W-:Y:S02]  /*16c0*/  FMUL.FTZ R72, R72, UR16 ;  /* 0x0000001048487c20 */ /* 0x000fe40008410000 */
[----:B------:R-:W-:Y:S01]  /*16d0*/  FSETP.GTU.FTZ.AND P2, PT, R8, UR23, PT ;  /* 0x0000001708007c0b */ /* 0x000fe2000bf5c000 */
[----:B------:R-:W-:-:S03]  /*16e0*/  IMAD.U32 R8, R32, 0x10000, RZ ;  /* 0x0001000020087824 */ /* 0x000fc600078e00ff */
[----:B------:R-:W-:Y:S02]  /*16f0*/  FSEL R73, R72, RZ, !P2 ;  /* 0x000000ff48497208 */ /* 0x000fe40005000000 */
[----:B------:R-:W-:-:S03]  /*1700*/  SEL R125, RZ, 0x1, P2 ;  /* 0x00000001ff7d7807 */ /* 0x000fc60001000000 */
[----:B------:R-:W-:-:S07]  /*1710*/  FFMA.FTZ R72, R73, R8, R64 ;  /* 0x0000000849487223 */ /* 0x000fce0000010040 */
.L_x_7646:
[----:B------:R-:W-:Y:S01]  /*1720*/  MOV R8, R76 ;  /* 0x0000004c00087202 */ /* 0x000fe20000000f00 */
[----:B------:R-:W-:Y:S01]  /*1730*/  IMAD.MOV.U32 R73, RZ, RZ, R65 ;  /* 0x000000ffff497224 */ /* 0x000fe200078e0041 */
[----:B------:R-:W-:Y:S06]  /*1740*/  @!P0 BRA `(.L_x_7652) ;  /* 0x00000004004c8947 */ /* 0x000fec0003800000 */
        /* <DEDUP_REMOVED lines=13> */
.L_x_7655:
        /* <DEDUP_REMOVED lines=13> */
.L_x_7657:
[----:B------:R-:W-:Y:S05]  /*18f0*/  BSYNC.RECONVERGENT B2 ;  /* 0x0000000000027941 */ /* 0x000fea0003800200 */
.L_x_7656:
        /* <DEDUP_REMOVED lines=43> */
.L_x_7654:
[----:B------:R-:W-:Y:S05]  /*1bb0*/  BSYNC.RECONVERGENT B1 ;  /* 0x0000000000017941 */ /* 0x000fea0003800200 */
.L_x_7653:
        /* <DEDUP_REMOVED lines=11> */
[----:B------:R-:W-:-:S07]  /*1c70*/  FFMA.FTZ R73, R74, R73, R65 ;  /* 0x000000494a497223 */ /* 0x000fce0000010041 */
.L_x_7652:
[----:B------:R-:W-:Y:S02]  /*1c80*/  IMAD.MOV.U32 R76, RZ, RZ, R8 ;  /* 0x000000ffff4c7224 */ /* 0x000fe400078e0008 */
[----:B------:R-:W-:Y:S01]  /*1c90*/  IMAD.MOV.U32 R74, RZ, RZ, R66 ;  /* 0x000000ffff4a7224 */ /* 0x000fe200078e0042 */
[----:B------:R-:W-:Y:S06]  /*1ca0*/  @!P0 BRA `(.L_x_7658) ;  /* 0x0000000400448947 */ /* 0x000fec0003800000 */
        /* <DEDUP_REMOVED lines=13> */
.L_x_7661:
        /* <DEDUP_REMOVED lines=13> */
.L_x_7663:
[----:B------:R-:W-:Y:S05]  /*1e50*/  BSYNC.RECONVERGENT B2 ;  /* 0x0000000000027941 */ /* 0x000fea0003800200 */
.L_x_7662:
        /* <DEDUP_REMOVED lines=42> */
.L_x_7660:
[----:B------:R-:W-:Y:S05]  /*2100*/  BSYNC.RECONVERGENT B1 ;  /* 0x0000000000017941 */ /* 0x000fea0003800200 */
.L_x_7659:
[----:B------:R-:W-:Y:S01]  /*2110*/  I2FP.F32.U32 R8, R75 ;  /* 0x0000004b00087245 */ /* 0x000fe20000201000 */
[----:B------:R-:W-:Y:S02]  /*2120*/  IMAD.MOV.U32 R75, RZ, RZ, 0x2f800000 ;  /* 0x2f800000ff4b7424 */ /* 0x000fe400078e00ff */
[----:B-----5:R-:W-:Y:S02]  /*2130*/  IMAD.U32 R74, R61, 0x10000, RZ ;  /* 0x000100003d4a7824 */ /* 0x020fe400078e00ff */
        /* <DEDUP_REMOVED lines=8> */
.L_x_7658:
        /* <DEDUP_REMOVED lines=16> */
.L_x_7667:
        /* <DEDUP_REMOVED lines=13> */
.L_x_7669:
[----:B------:R-:W-:Y:S05]  /*2390*/  BSYNC.RECONVERGENT B2 ;  /* 0x0000000000027941 */ /* 0x000fea0003800200 */
.L_x_7668:
        /* <DEDUP_REMOVED lines=43> */
.L_x_7666:
[----:B------:R-:W-:Y:S05]  /*2650*/  BSYNC.RECONVERGENT B1 ;  /* 0x0000000000017941 */ /* 0x000fea0003800200 */
.L_x_7665:
        /* <DEDUP_REMOVED lines=12> */
.L_x_7664:
[----:B------:R-:W-:Y:S01]  /*2720*/  IMAD.MOV.U32 R78, RZ, RZ, R8 ;  /* 0x000000ffff4e7224 */ /* 0x000fe200078e0008 */
[----:B-----5:R-:W-:Y:S01]  /*2730*/  MOV R76, R68 ;  /* 0x00000044004c7202 */ /* 0x020fe20000000f00 */
[----:B------:R-:W-:Y:S06]  /*2740*/  @!P0 BRA `(.L_x_7670) ;  /* 0x0000000400488947 */ /* 0x000fec0003800000 */
        /* <DEDUP_REMOVED lines=13> */
.L_x_7673:
        /* <DEDUP_REMOVED lines=13> */
.L_x_7675:
[----:B------:R-:W-:Y:S05]  /*28f0*/  BSYNC.RECONVERGENT B2 ;  /* 0x0000000000027941 */ /* 0x000fea0003800200 */
.L_x_7674:
        /* <DEDUP_REMOVED lines=43> */
.L_x_7672:
[----:B------:R-:W-:Y:S05]  /*2bb0*/  BSYNC.RECONVERGENT B1 ;  /* 0x0000000000017941 */ /* 0x000fea0003800200 */
.L_x_7671:
[----:B------:R-:W-:Y:S01]  /*2bc0*/  I2FP.F32.U32 R8, R77 ;  /* 0x0000004d00087245 */ /* 0x000fe20000201000 */
[----:B------:R-:W-:Y:S02]  /*2bd0*/  HFMA2 R77, -RZ, RZ, 0.1171875, 0 ;  /* 0x2f800000ff4d7431 */ /* 0x000fe400000001ff */
[----:B------:R-:W-:-:S04]  /*2be0*/  IMAD.U32 R76, R62, 0x10000, RZ ;  /* 0x000100003e4c7824 */ /* 0x000fc800078e00ff */
[----:B------:R-:W-:-:S04]  /*2bf0*/  FMUL.FTZ R76, R76, UR17 ;  /* 0x000000114c4c7c20 */ /* 0x000fc80008410000 */
[----:B------:R-:W-:Y:S01]  /*2c00*/  FMUL.FTZ R76, R76, UR16 ;  /* 0x000000104c4c7c20 */ /* 0x000fe20008410000 */
[----:B------:R-:W-:-:S05]  /*2c10*/  FFMA.FTZ R8, R8, R77, 1.1641532182693481445e-10 ;  /* 0x2f00000008087423 */ /* 0x000fca000001004d */
[----:B------:R-:W-:Y:S01]  /*2c20*/  FSETP.GTU.FTZ.AND P2, PT, R8, UR23, PT ;  /* 0x0000001708007c0b */ /* 0x000fe2000bf5c000 */
[----:B------:R-:W-:-:S03]  /*2c30*/  IMAD.U32 R8, R34, 0x10000, RZ ;  /* 0x0001000022087824 */ /* 0x000fc600078e00ff */
[----:B------:R-:W-:Y:S02]  /*2c40*/  FSEL R77, R76, RZ, !P2 ;  /* 0x000000ff4c4d7208 */ /* 0x000fe40005000000 */
[----:B------:R-:W-:-:S03]  /*2c50*/  SEL R131, RZ, 0x1, P2 ;  /* 0x00000001ff837807 */ /* 0x000fc60001000000 */
[----:B------:R-:W-:-:S07]  /*2c60*/  FFMA.FTZ R76, R77, R8, R68 ;  /* 0x000000084d4c7223 */ /* 0x000fce0000010044 */
.L_x_7670:
        /* <DEDUP_REMOVED lines=16> */
.L_x_7679:
        /* <DEDUP_REMOVED lines=13> */
.L_x_7681:
[----:B------:R-:W-:Y:S05]  /*2e40*/  BSYNC.RECONVERGENT B2 ;  /* 0x0000000000027941 */ /* 0x000fea0003800200 */
.L_x_7680:
        /* <DEDUP_REMOVED lines=43> */
.L_x_7678:
[----:B------:R-:W-:Y:S05]  /*3100*/  BSYNC.RECONVERGENT B1 ;  /* 0x0000000000017941 */ /* 0x000fea0003800200 */
.L_x_7677:
        /* <DEDUP_REMOVED lines=12> */
.L_x_7676:
        /* <DEDUP_REMOVED lines=16> */
.L_x_7685:
        /* <DEDUP_REMOVED lines=13> */
.L_x_7687:
[----:B------:R-:W-:Y:S05]  /*33a0*/  BSYNC.RECONVERGENT B2 ;  /* 0x0000000000027941 */ /* 0x000fea0003800200 */
.L_x_7686:
        /* <DEDUP_REMOVED lines=43> */
.L_x_7684:
[----:B------:R-:W-:Y:S05]  /*3660*/  BSYNC.RECONVERGENT B1 ;  /* 0x0000000000017941 */ /* 0x000fea0003800200 */
.L_x_7683:
[----:B------:R-:W-:Y:S01]  /*3670*/  I2FP.F32.U32 R8, R79 ;  /* 0x0000004f00087245 */ /* 0x000fe20000201000 */
[----:B------:R-:W-:Y:S01]  /*3680*/  IMAD.MOV.U32 R79, RZ, RZ, 0x2f800000 ;  /* 0x2f800000ff4f7424 */ /* 0x000fe200078e00ff */
        /* <DEDUP_REMOVED lines=9> */
.L_x_7682:
[----:B------:R-:W-:Y:S01]  /*3720*/  IMAD.MOV.U32 R8, RZ, RZ, R96 ;  /* 0x000000ffff087224 */ /* 0x000fe200078e0060 */
[----:B------:R-:W-:Y:S01]  /*3730*/  MOV R79, R71 ;  /* 0x00000047004f7202 */ /* 0x000fe20000000f00 */
        /* <DEDUP_REMOVED lines=14> */
.L_x_7691:
        /* <DEDUP_REMOVED lines=13> */
.L_x_7693:
[----:B------:R-:W-:Y:S05]  /*38f0*/  BSYNC.RECONVERGENT B2 ;  /* 0x0000000000027941 */ /* 0x000fea0003800200 */
.L_x_7692:
        /* <DEDUP_REMOVED lines=43> */
.L_x_7690:
[----:B------:R-:W-:Y:S05]  /*3bb0*/  BSYNC.RECONVERGENT B1 ;  /* 0x0000000000017941 */ /* 0x000fea0003800200 */
.L_x_7689:
[----:B------:R-:W-:Y:S01]  /*3bc0*/  HFMA2 R98, -RZ, RZ, 0.1171875, 0 ;  /* 0x2f800000ff627431 */ /* 0x000fe200000001ff */
[----:B------:R-:W-:Y:S02]  /*3bd0*/  PRMT R96, R63, 0x7632, R96 ;  /* 0x000076323f607816 */ /* 0x000fe40000000060 */
        /* <DEDUP_REMOVED lines=9> */
[----:B------:R-:W-:Y:S01]  /*3c70*/  FFMA.FTZ R79, R96, R79, R71 ;  /* 0x0000004f604f7223 */ /* 0x000fe20000010047 */
[----:B------:R-:W-:Y:S06]  /*3c80*/  BRA `(.L_x_7688) ;  /* 0x0000002800b87947 */ /* 0x000fec0003800000 */
.L_x_7645:
[----:B------:R-:W-:Y:S01]  /*3c90*/  MOV R74, R8 ;  /* 0x00000008004a7202 */ /* 0x000fe20000000f00 */
[----:B------:R-:W-:Y:S02]  /*3ca0*/  IMAD.MOV.U32 R122, RZ, RZ, R126 ;  /* 0x000000ffff7a7224 */ /* 0x000fe400078e007e */
[----:B------:R-:W-:Y:S01]  /*3cb0*/  IMAD.MOV.U32 R72, RZ, RZ, RZ ;  /* 0x000000ffff487224 */ /* 0x000fe200078e00ff */
        /* <DEDUP_REMOVED lines=17> */
.L_x_7697:
        /* <DEDUP_REMOVED lines=13> */
.L_x_7699:
[----:B------:R-:W-:Y:S05]  /*3ea0*/  BSYNC.RECONVERGENT B2 ;  /* 0x0000000000027941 */ /* 0x000fea0003800200 */
.L_x_7698:
        /* <DEDUP_REMOVED lines=41> */
[----:B------:R-:W-:-:S07]  /*4140*/  IMAD.MOV.U32 R72, RZ, RZ, R126 ;  /* 0x000000ffff487224 */ /* 0x000fce00078e007e */
.L_x_7696:
[----:B------:R-:W-:Y:S05]  /*4150*/  BSYNC.RECONVERGENT B1 ;  /* 0x0000000000017941 */ /* 0x000fea0003800200 */
.L_x_7695:
        /* <DEDUP_REMOVED lines=11> */
.L_x_7694:
[----:B------:R-:W-:Y:S02]  /*4210*/  IMAD.MOV.U32 R8, RZ, RZ, R74 ;  /* 0x000000ffff087224 */ /* 0x000fe400078e004a */
        /* <DEDUP_REMOVED lines=15> */
.L_x_7703:
        /* <DEDUP_REMOVED lines=13> */
.L_x_7705:
[----:B------:R-:W-:Y:S05]  /*43e0*/  BSYNC.RECONVERGENT B2 ;  /* 0x0000000000027941 */ /* 0x000fea0003800200 */
.L_x_7704:
        /* <DEDUP_REMOVED lines=43> */
.L_x_7702:
[----:B------:R-:W-:Y:S05]  /*46a0*/  BSYNC.RECONVERGENT B1 ;  /* 0x0000000000017941 */ /* 0x000fea0003800200 */
.L_x_7701:
        /* <DEDUP_REMOVED lines=12> */
.L_x_7700:
[----:B------:R-:W-:Y:S02]  /*4770*/  HFMA2 R74, -RZ, RZ, 0, 0 ;  /* 0x00000000ff4a7431 */ /* 0x000fe400000001ff */
[----:B------:R-:W-:Y:S01]  /*4780*/  IMAD.MOV.U32 R76, RZ, RZ, R8 ;  /* 0x000000ffff4c7224 */ /* 0x000fe200078e0008 */
        /* <DEDUP_REMOVED lines=14> */
.L_x_7709:
        /* <DEDUP_REMOVED lines=13> */
.L_x_7711:
[----:B------:R-:W-:Y:S05]  /*4940*/  BSYNC.RECONVERGENT B2 ;  /* 0x0000000000027941 */ /* 0x000fea0003800200 */
.L_x_7710:
        /* <DEDUP_REMOVED lines=42> */
.L_x_7708:
[----:B------:R-:W-:Y:S05]  /*4bf0*/  BSYNC.RECONVERGENT B1 ;  /* 0x0000000000017941 */ /* 0x000fea0003800200 */
.L_x_7707:
        /* <DEDUP_REMOVED lines=11> */
.L_x_7706:
[----:B------:R-:W-:Y:S01]  /*4cb0*/  IMAD.MOV.U32 R8, RZ, RZ, R76 ;  /* 0x000000ffff087224 */ /* 0x000fe200078e004c */
[----:B------:R-:W-:Y:S01]  /*4cc0*/  MOV R75, RZ ;  /* 0x000000ff004b7202 */ /* 0x000fe20000000f00 */
        /* <DEDUP_REMOVED lines=14> */
.L_x_7715:
        /* <DEDUP_REMOVED lines=13> */
.L_x_7717:
[----:B------:R-:W-:Y:S05]  /*4e80*/  BSYNC.RECONVERGENT B2 ;  /* 0x0000000000027941 */ /* 0x000fea0003800200 */
.L_x_7716:
        /* <DEDUP_REMOVED lines=43> */
.L_x_7714:
[----:B------:R-:W-:Y:S05]  /*5140*/  BSYNC.RECONVERGENT B1 ;  /* 0x0000000000017941 */ /* 0x000fea0003800200 */
.L_x_7713:
        /* <DEDUP_REMOVED lines=12> */
.L_x_7712:
        /* <DEDUP_REMOVED lines=16> */
.L_x_7721:
        /* <DEDUP_REMOVED lines=13> */
.L_x_7723:
[----:B------:R-:W-:Y:S05]  /*53e0*/  BSYNC.RECONVERGENT B2 ;  /* 0x0000000000027941 */ /* 0x000fea0003800200 */
.L_x_7722:
        /* <DEDUP_REMOVED lines=43> */
.L_x_7720:
[----:B------:R-:W-:Y:S05]  /*56a0*/  BSYNC.RECONVERGENT B1 ;  /* 0x0000000000017941 */ /* 0x000fea0003800200 */
.L_x_7719:
        /* <DEDUP_REMOVED lines=11> */
.L_x_7718:
        /* <DEDUP_REMOVED lines=16> */
.L_x_7727:
        /* <DEDUP_REMOVED lines=13> */
.L_x_7729:
[----:B------:R-:W-:Y:S05]  /*5930*/  BSYNC.RECONVERGENT B2 ;  /* 0x0000000000027941 */ /* 0x000fea0003800200 */
.L_x_7728:
        /* <DEDUP_REMOVED lines=43> */
.L_x_7726:
[----:B------:R-:W-:Y:S05]  /*5bf0*/  BSYNC.RECONVERGENT B1 ;  /* 0x0000000000017941 */ /* 0x000fea0003800200 */
.L_x_7725:
        /* <DEDUP_REMOVED lines=12> */
.L_x_7724:
        /* <DEDUP_REMOVED lines=16> */
.L_x_7733:
        /* <DEDUP_REMOVED lines=13> */
.L_x_7735:
[----:B------:R-:W-:Y:S05]  /*5e90*/  BSYNC.RECONVERGENT B2 ;  /* 0x0000000000027941 */ /* 0x000fea0003800200 */
.L_x_7734:
        /* <DEDUP_REMOVED lines=43> */
.L_x_7732:
[----:B------:R-:W-:Y:S05]  /*6150*/  BSYNC.RECONVERGENT B1 ;  /* 0x0000000000017941 */ /* 0x000fea0003800200 */
.L_x_7731:
        /* <DEDUP_REMOVED lines=11> */
.L_x_7730:
        /* <DEDUP_REMOVED lines=16> */
.L_x_7738:
        /* <DEDUP_REMOVED lines=13> */
.L_x_7740:
[----:B------:R-:W-:Y:S05]  /*63e0*/  BSYNC.RECONVERGENT B2 ;  /* 0x0000000000027941 */ /* 0x000fea0003800200 */
.L_x_7739:
        /* <DEDUP_REMOVED lines=43> */
.L_x_7737:
[----:B------:R-:W-:Y:S05]  /*66a0*/  BSYNC.RECONVERGENT B1 ;  /* 0x0000000000017941 */ /* 0x000fea0003800200 */
.L_x_7736:
        /* <DEDUP_REMOVED lines=12> */
.L_x_7688:
[----:B------:R-:W0:Y:S01]  /*6770*/  LDC.64 R96, c[0x0][0x3a8] ;  /* 0x0000ea00ff607b82 */ /* 0x000e220000000a00 */
[----:B------:R-:W-:Y:S02]  /*6780*/  IMAD.MOV.U32 R126, RZ, RZ, R122 ;  /* 0x000000ffff7e7224 */ /* 0x000fe400078e007a */
[----:B0-----:R-:W-:-:S05]  /*6790*/  IMAD.WIDE.U32 R96, R139, 0x20, R96 ;  /* 0x000000208b607825 */ /* 0x001fca00078e0060 */
[----:B------:R0:W-:Y:S04]  /*67a0*/  STG.E.128 desc[UR12][R96.64], R72 ;  /* 0x0000004860007986 */ /* 0x0001e8000c101d0c */
        /* <DEDUP_REMOVED lines=22> */
.L_x_7741:
[----:B------:R-:W-:Y:S01]  /*6910*/  IADD3 R139, PT, PT, R139, 0x80, RZ ;  /* 0x000000808b8b7810 */ /* 0x000fe20007ffe0ff */
[----:B------:R-:W-:-:S07]  /*6920*/  VIADD R137, R137, 0x80 ;  /* 0x0000008089897836 */ /* 0x000fce0000000000 */
.L_x_7643:
[----:B------:R-:W-:Y:S05]  /*6930*/  BSYNC.RECONVERGENT B0 ;  /* 0x0000000000007941 */ /* 0x000fea0003800200 */
.L_x_7642:
[----:B------:R-:W-:Y:S01]  /*6940*/  ISETP.GE.U32.AND P2, PT, R2, 0x100, PT ;  /* 0x000001000200780c */ /* 0x000fe20003f46070 */
[----:B------:R-:W-:-:S12]  /*6950*/  BSSY.RECONVERGENT B0, `(.L_x_7742) ;  /* 0x0000587000007945 */ /* 0x000fd80003800200 */
[----:B------:R-:W-:Y:S05]  /*6960*/  @!P2 BRA `(.L_x_7743) ;  /* 0x000000580014a947 */ /* 0x000fea0003800000 */
[----:B------:R-:W-:Y:S01]  /*6970*/  ISETP.NE.U32.AND P0, PT, RZ, UR18, PT ;  /* 0x00000012ff007c0c */ /* 0x000fe2000bf05070 */
[----:B------:R-:W2:Y:S01]  /*6980*/  @UP2 LDCU.64 UR4, c[0x0][0x390] ;  /* 0x00007200ff0427ac */ /* 0x000ea20008000a00 */
[----:B------:R-:W-:Y:S02]  /*6990*/  IMAD.MOV.U32 R82, RZ, RZ, 0x10 ;  /* 0x00000010ff527424 */ /* 0x000fe400078e00ff */
[----:B------:R-:W-:-:S13]  /*69a0*/  ISETP.NE.AND.EX P0, PT, RZ, UR19, PT, P0 ;  /* 0x00000013ff007c0c */ /* 0x000fda000bf05300 */
[----:B------:R-:W3:Y:S01]  /*69b0*/  @P0 LDC.64 R80, c[0x0][0x3a0] ;  /* 0x0000e800ff500b82 */ /* 0x000ee20000000a00 */
[----:B--2---:R-:W-:-:S05]  /*69c0*/  @P3 IMAD.WIDE.U32 R82, R137, R82, UR4 ;  /* 0x0000000489523e25 */ /* 0x004fca000f8e0052 */
[----:B-----5:R2:W5:Y:S01]  /*69d0*/  @P3 LDG.E.128 R60, desc[UR12][R82.64] ;  /* 0x0000000c523c3981 */ /* 0x020562000c1e1d00 */
[----:B---3--:R-:W-:-:S05]  /*69e0*/  @P0 IMAD.WIDE.U32 R80, R139, 0x20, R80 ;  /* 0x000000208b500825 */ /* 0x008fca00078e0050 */
[----:B------:R2:W5:Y:S04]  /*69f0*/  @P0 LDG.E.128 R64, desc[UR12][R80.64] ;  /* 0x0000000c50400981 */ /* 0x000568000c1e1d00 */
[----:B------:R2:W5:Y:S01]  /*6a00*/  @P0 LDG.E.128 R68, desc[UR12][R80.64+0x10] ;  /* 0x0000100c50440981 */ /* 0x000562000c1e1d00 */
[----:B------:R-:W-:Y:S05]  /*6a10*/  @!P0 BRA `(.L_x_7744) ;  /* 0x0000002800c08947 */ /* 0x000fea0003800000 */
[----:B------:R-:W-:Y:S01]  /*6a20*/  ISETP.LT.AND P0, PT, RZ, UR44, PT ;  /* 0x0000002cff007c0c */ /* 0x000fe2000bf01270 */
[----:B------:R-:W-:Y:S01]  /*6a30*/  IMAD.MOV.U32 R122, RZ, RZ, R126 ;  /* 0x000000ffff7a7224 */ /* 0x000fe200078e007e */
[----:B--2---:R-:W-:Y:S01]  /*6a40*/  MOV R82, R8 ;  /* 0x0000000800527202 */ /* 0x004fe20000000f00 */
[----:B-----5:R-:W-:-:S10]  /*6a50*/  IMAD.MOV.U32 R80, RZ, RZ, R64 ;  /* 0x000000ffff507224 */ /* 0x020fd400078e0040 */
        /* <DEDUP_REMOVED lines=17> */
.L_x_7748:
        /* <DEDUP_REMOVED lines=13> */
.L_x_7750:
[----:B------:R-:W-:Y:S05]  /*6c40*/  BSYNC.RECONVERGENT B2 ;  /* 0x0000000000027941 */ /* 0x000fea0003800200 */
.L_x_7749:
        /* <DEDUP_REMOVED lines=42> */
.L_x_7747:
[----:B------:R-:W-:Y:S05]  /*6ef0*/  BSYNC.RECONVERGENT B1 ;  /* 0x0000000000017941 */ /* 0x000fea0003800200 */
.L_x_7746:
        /* <DEDUP_REMOVED lines=11> */
.L_x_7745:
        /* <DEDUP_REMOVED lines=16> */
.L_x_7754:
        /* <DEDUP_REMOVED lines=13> */
.L_x_7756:
[----:B------:R-:W-:Y:S05]  /*7180*/  BSYNC.RECONVERGENT B2 ;  /* 0x0000000000027941 */ /* 0x000fea0003800200 */
.L_x_7755:
        /* <DEDUP_REMOVED lines=43> */
.L_x_7753:
[----:B------:R-:W-:Y:S05]  /*7440*/  BSYNC.RECONVERGENT B1 ;  /* 0x0000000000017941 */ /* 0x000fea0003800200 */
.L_x_7752:
[----:B------:R-:W-:Y:S01]  /*7450*/  PRMT R82, R60, 0x7632, R82 ;  /* 0x000076323c527816 */ /* 0x000fe20000000052 */
        /* <DEDUP_REMOVED lines=11> */
.L_x_7751:
        /* <DEDUP_REMOVED lines=16> */
.L_x_7760:
        /* <DEDUP_REMOVED lines=13> */
.L_x_7762:
[----:B------:R-:W-:Y:S05]  /*76e0*/  BSYNC.RECONVERGENT B2 ;  /* 0x0000000000027941 */ /* 0x000fea0003800200 */
.L_x_7761:
        /* <DEDUP_REMOVED lines=42> */
.L_x_7759:
[----:B------:R-:W-:Y:S05]  /*7990*/  BSYNC.RECONVERGENT B1 ;  /* 0x0000000000017941 */ /* 0x000fea0003800200 */
.L_x_7758:
        /* <DEDUP_REMOVED lines=11> */
.L_x_7757:
        /* <DEDUP_REMOVED lines=16> */
.L_x_7766:
[----:B------:R-:W-:Y:S01]  /*7b50*/  VIADD R3, R3, 0x1 ;  /* 0x0000000103037836 */ /* 0x000fe20000000000 */
[----:B------:R-:W-:Y:S03]  /*7b60*/  BSSY.RECONVERGENT B2, `(.L_x_7767) ;  /* 0x000000c000027945 */ /* 0x000fe60003800200 */
[C---:B01----:R-:W-:Y:S01]  /*7b70*/  IMAD.WIDE.U32 R96, R3.reuse, -0x2daee0ad, RZ ;  /* 0xd2511f5303607825 */ /* 0x043fe200078e00ff */
        /* <DEDUP_REMOVED lines=10> */
.L_x_7768:
[----:B------:R-:W-:Y:S05]  /*7c20*/  BSYNC.RECONVERGENT B2 ;  /* 0x0000000000027941 */ /* 0x000fea0003800200 */
.L_x_7767:
        /* <DEDUP_REMOVED lines=43> */
.L_x_7765:
[----:B------:R-:W-:Y:S05]  /*7ee0*/  BSYNC.RECONVERGENT B1 ;  /* 0x0000000000017941 */ /* 0x000fea0003800200 */
.L_x_7764:
        /* <DEDUP_REMOVED lines=11> */
[----:B------:R-:W-:-:S07]  /*7fa0*/  FFMA.FTZ R83, R84, R83, R67 ;  /* 0x0000005354537223 */ /* 0x000fce0000010043 */
.L_x_7763:
        /* <DEDUP_REMOVED lines=16> */
.L_x_7772:
[----:B------:R-:W-:Y:S01]  /*80b0*/  VIADD R3, R3, 0x1 ;  /* 0x0000000103037836 */ /* 0x000fe20000000000 */
[----:B------:R-:W-:Y:S03]  /*80c0*/  BSSY.RECONVERGENT B2, `(.L_x_7773) ;  /* 0x000000c000027945 */ /* 0x000fe60003800200 */
[C---:B01----:R-:W-:Y:S01]  /*80d0*/  IMAD.WIDE.U32 R96, R3.reuse, -0x2daee0ad, RZ ;  /* 0xd2511f5303607825 */ /* 0x043fe200078e00ff */
        /* <DEDUP_REMOVED lines=10> */
.L_x_7774:
[----:B------:R-:W-:Y:S05]  /*8180*/  BSYNC.RECONVERGENT B2 ;  /* 0x0000000000027941 */ /* 0x000fea0003800200 */
.L_x_7773:
        /* <DEDUP_REMOVED lines=43> */
.L_x_7771:
[----:B------:R-:W-:Y:S05]  /*8440*/  BSYNC.RECONVERGENT B1 ;  /* 0x0000000000017941 */ /* 0x000fea0003800200 */
.L_x_7770:
        /* <DEDUP_REMOVED lines=11> */
.L_x_7769:
        /* <DEDUP_REMOVED lines=16> */
.L_x_7778:
        /* <DEDUP_REMOVED lines=13> */
.L_x_7780:
[----:B------:R-:W-:Y:S05]  /*86d0*/  BSYNC.RECONVERGENT B2 ;  /* 0x0000000000027941 */ /* 0x000fea0003800200 */
.L_x_7779:
[----:B------:R-:W-:Y:S01]  /*86e0*/  IMAD.WIDE.U32 R6, R0, -0x326172a9, RZ ;  /* 0xcd9e8d5700067825 */ /* 0x000fe200078e00ff */
[----:B------:R-:W-:-:S03]  /*86f0*/  LOP3.LUT R86, R124, UR15, R99, 0x96, !PT ;  /* 0x0000000f7c567c12 */ /* 0x000fc6000f8e9663 */
[----:B------:R-:W-:Y:S01]  /*8700*/  IMAD.MOV.U32 R85, RZ, RZ, R122 ;  /* 0x000000ffff557224 */ /* 0x000fe200078e007a */
[----:B0-----:R-:W-:Y:S01]  /*8710*/  LOP3.LUT R96, R4, UR14, R7, 0x96, !PT ;  /* 0x0000000e04607c12 */ /* 0x001fe2000f8e9607 */
        /* <DEDUP_REMOVED lines=39> */
.L_x_7777:
[----:B------:R-:W-:Y:S05]  /*8990*/  BSYNC.RECONVERGENT B1 ;  /* 0x0000000000017941 */ /* 0x000fea0003800200 */
.L_x_7776:
[----:B------:R-:W-:Y:S01]  /*89a0*/  PRMT R86, R62, 0x7632, R86 ;  /* 0x000076323e567816 */ /* 0x000fe20000000056 */
[----:B01----:R-:W-:Y:S01]  /*89b0*/  IMAD.MOV.U32 R96, RZ, RZ, 0x2f800000 ;  /* 0x2f800000ff607424 */ /* 0x003fe200078e00ff */
        /* <DEDUP_REMOVED lines=10> */
.L_x_7775:
[----:B01----:R-:W-:Y:S01]  /*8a60*/  IMAD.MOV.U32 R96, RZ, RZ, R8 ;  /* 0x000000ffff607224 */ /* 0x003fe200078e0008 */
        /* <DEDUP_REMOVED lines=15> */
.L_x_7784:
        /* <DEDUP_REMOVED lines=13> */
.L_x_7786:
[----:B------:R-:W-:Y:S05]  /*8c30*/  BSYNC.RECONVERGENT B2 ;  /* 0x0000000000027941 */ /* 0x000fea0003800200 */
.L_x_7785:
        /* <DEDUP_REMOVED lines=43> */
.L_x_7783:
[----:B------:R-:W-:Y:S05]  /*8ef0*/  BSYNC.RECONVERGENT B1 ;  /* 0x0000000000017941 */ /* 0x000fea0003800200 */
.L_x_7782:
[----:B------:R-:W-:Y:S01]  /*8f00*/  I2FP.F32.U32 R8, R87 ;  /* 0x0000005700087245 */ /* 0x000fe20000201000 */
[----:B------:R-:W-:Y:S02]  /*8f10*/  HFMA2 R87, -RZ, RZ, 0.1171875, 0 ;  /* 0x2f800000ff577431 */ /* 0x000fe400000001ff */
[----:B------:R-:W-:-:S04]  /*8f20*/  IMAD.U32 R86, R63, 0x10000, RZ ;  /* 0x000100003f567824 */ /* 0x000fc800078e00ff */
        /* <DEDUP_REMOVED lines=8> */
.L_x_7781:
        /* <DEDUP_REMOVED lines=16> */
.L_x_7790:
        /* <DEDUP_REMOVED lines=13> */
.L_x_7792:
[----:B------:R-:W-:Y:S05]  /*9180*/  BSYNC.RECONVERGENT B2 ;  /* 0x0000000000027941 */ /* 0x000fea0003800200 */
.L_x_7791:
        /* <DEDUP_REMOVED lines=43> */
.L_x_7789:
[----:B------:R-:W-:Y:S05]  /*9440*/  BSYNC.RECONVERGENT B1 ;  /* 0x0000000000017941 */ /* 0x000fea0003800200 */
.L_x_7788:
        /* <DEDUP_REMOVED lines=11> */
[----:B------:R-:W-:Y:S01]  /*9500*/  FFMA.FTZ R87, R96, R87, R71 ;  /* 0x0000005760577223 */ /* 0x000fe20000010047 */
[----:B------:R-:W-:Y:S06]  /*9510*/  BRA `(.L_x_7787) ;  /* 0x0000002800b87947 */ /* 0x000fec0003800000 */
.L_x_7744:
[----:B--2---:R-:W-:Y:S01]  /*9520*/  IMAD.MOV.U32 R82, RZ, RZ, R8 ;  /* 0x000000ffff527224 */ /* 0x004fe200078e0008 */
[----:B------:R-:W-:Y:S01]  /*9530*/  MOV R80, RZ ;  /* 0x000000ff00507202 */ /* 0x000fe20000000f00 */
        /* <DEDUP_REMOVED lines=18> */
.L_x_7796:
        /* <DEDUP_REMOVED lines=13> */
.L_x_7798:
[----:B------:R-:W-:Y:S05]  /*9730*/  BSYNC.RECONVERGENT B2 ;  /* 0x0000000000027941 */ /* 0x000fea0003800200 */
.L_x_7797:
        /* <DEDUP_REMOVED lines=42> */
.L_x_7795:
[----:B------:R-:W-:Y:S05]  /*99e0*/  BSYNC.RECONVERGENT B1 ;  /* 0x0000000000017941 */ /* 0x000fea0003800200 */
.L_x_7794:
        /* <DEDUP_REMOVED lines=11> */
.L_x_7793:
        /* <DEDUP_REMOVED lines=16> */
.L_x_7802:
        /* <DEDUP_REMOVED lines=13> */
.L_x_7804:
[----:B------:R-:W-:Y:S05]  /*9c70*/  BSYNC.RECONVERGENT B2 ;  /* 0x0000000000027941 */ /* 0x000fea0003800200 */
.L_x_7803:
        /* <DEDUP_REMOVED lines=43> */
.L_x_7801:
[----:B------:R-:W-:Y:S05]  /*9f30*/  BSYNC.RECONVERGENT B1 ;  /* 0x0000000000017941 */ /* 0x000fea0003800200 */
.L_x_7800:
        /* <DEDUP_REMOVED lines=12> */
.L_x_7799:
        /* <DEDUP_REMOVED lines=16> */
.L_x_7808:
        /* <DEDUP_REMOVED lines=13> */
.L_x_7810:
[----:B------:R-:W-:Y:S05]  /*a1d0*/  BSYNC.RECONVERGENT B2 ;  /* 0x0000000000027941 */ /* 0x000fea0003800200 */
.L_x_7809:
        /* <DEDUP_REMOVED lines=42> */
.L_x_7807:
[----:B------:R-:W-:Y:S05]  /*a480*/  BSYNC.RECONVERGENT B1 ;  /* 0x0000000000017941 */ /* 0x000fea0003800200 */
.L_x_7806:
        /* <DEDUP_REMOVED lines=11> */
.L_x_7805:
        /* <DEDUP_REMOVED lines=16> */
.L_x_7814:
        /* <DEDUP_REMOVED lines=13> */
.L_x_7816:
[----:B------:R-:W-:Y:S05]  /*a710*/  BSYNC.RECONVERGENT B2 ;  /* 0x0000000000027941 */ /* 0x000fea0003800200 */
.L_x_7815:
        /* <DEDUP_REMOVED lines=43> */
.L_x_7813:
[----:B------:R-:W-:Y:S05]  /*a9d0*/  BSYNC.RECONVERGENT B1 ;  /* 0x0000000000017941 */ /* 0x000fea0003800200 */
.L_x_7812:
        /* <DEDUP_REMOVED lines=12> */
.L_x_7811:
        /* <DEDUP_REMOVED lines=16> */
.L_x_7820:
        /* <DEDUP_REMOVED lines=13> */
.L_x_7822:
[----:B------:R-:W-:Y:S05]  /*ac70*/  BSYNC.RECONVERGENT B2 ;  /* 0x0000000000027941 */ /* 0x000fea0003800200 */
.L_x_7821:
        /* <DEDUP_REMOVED lines=43> */
.L_x_7819:
[----:B------:R-:W-:Y:S05]  /*af30*/  BSYNC.RECONVERGENT B1 ;  /* 0x0000000000017941 */ /* 0x000fea0003800200 */
.L_x_7818:
        /* <DEDUP_REMOVED lines=11> */
.L_x_7817:
        /* <DEDUP_REMOVED lines=16> */
.L_x_7826:
        /* <DEDUP_REMOVED lines=13> */
.L_x_7828:
[----:B------:R-:W-:Y:S05]  /*b1c0*/  BSYNC.RECONVERGENT B2 ;  /* 0x0000000000027941 */ /* 0x000fea0003800200 */
.L_x_7827:
        /* <DEDUP_REMOVED lines=43> */
.L_x_7825:
[----:B------:R-:W-:Y:S05]  /*b480*/  BSYNC.RECONVERGENT B1 ;  /* 0x0000000000017941 */ /* 0x000fea0003800200 */
.L_x_7824:
[----:B01----:R-:W-:Y:S01]  /*b490*/  HFMA2 R96, -RZ, RZ, 0.1171875, 0 ;  /* 0x2f800000ff607431 */ /* 0x003fe200000001ff */
        /* <DEDUP_REMOVED lines=11> */
.L_x_7823:
[----:B01----:R-:W-:Y:S01]  /*b550*/  IMAD.MOV.U32 R96, RZ, RZ, R8 ;  /* 0x000000ffff607224 */ /* 0x003fe200078e0008 */
        /* <DEDUP_REMOVED lines=15> */
.L_x_7832:
        /* <DEDUP_REMOVED lines=13> */
.L_x_7834:
[----:B------:R-:W-:Y:S05]  /*b720*/  BSYNC.RECONVERGENT B2 ;  /* 0x0000000000027941 */ /* 0x000fea0003800200 */
.L_x_7833:
        /* <DEDUP_REMOVED lines=43> */
.L_x_7831:
[----:B------:R-:W-:Y:S05]  /*b9e0*/  BSYNC.RECONVERGENT B1 ;  /* 0x0000000000017941 */ /* 0x000fea0003800200 */
.L_x_7830:
        /* <DEDUP_REMOVED lines=11> */
.L_x_7829:
        /* <DEDUP_REMOVED lines=16> */
.L_x_7837:
        /* <DEDUP_REMOVED lines=13> */
.L_x_7839:
[----:B------:R-:W-:Y:S05]  /*bc70*/  BSYNC.RECONVERGENT B2 ;  /* 0x0000000000027941 */ /* 0x000fea0003800200 */
.L_x_7838:
        /* <DEDUP_REMOVED lines=43> */
.L_x_7836:
[----:B------:R-:W-:Y:S05]  /*bf30*/  BSYNC.RECONVERGENT B1 ;  /* 0x0000000000017941 */ /* 0x000fea0003800200 */
.L_x_7835:
        /* <DEDUP_REMOVED lines=12> */
.L_x_7787:
[----:B------:R-:W0:Y:S01]  /*c000*/  LDC.64 R96, c[0x0][0x3a8] ;  /* 0x0000ea00ff607b82 */ /* 0x000e220000000a00 */
[----:B------:R-:W-:Y:S02]  /*c010*/  IMAD.MOV.U32 R126, RZ, RZ, R122 ;  /* 0x000000ffff7e7224 */ /* 0x000fe400078e007a */
[----:B0-----:R-:W-:-:S05]  /*c020*/  IMAD.WIDE.U32 R96, R139, 0x20, R96 ;  /* 0x000000208b607825 */ /* 0x001fca00078e0060 */
[----:B------:R0:W-:Y:S04]  /*c030*/  STG.E.128 desc[UR12][R96.64], R80 ;  /* 0x0000005060007986 */ /* 0x0001e8000c101d0c */
[----:B------:R0:W-:Y:S01]  /*c040*/  STG.E.128 desc[UR12][R96.64+0x10], R84 ;  /* 0x0000105460007986 */ /* 0x0001e2000c101d0c */
[----:B------:R-:W-:Y:S05]  /*c050*/  BRA.U !UP2, `(.L_x_7840) ;  /* 0x000000010a507547 */ /* 0x000fea000b800000 */
        /* <DEDUP_REMOVED lines=20> */
.L_x_7840:
[----:B------:R-:W-:Y:S01]  /*c1a0*/  VIADD R139, R139, 0x80 ;  /* 0x000000808b8b7836 */ /* 0x000fe20000000000 */
[----:B------:R-:W-:-:S07]  /*c1b0*/  IADD3 R137, PT, PT, R137, 0x80, RZ ;  /* 0x0000008089897810 */ /* 0x000fce0007ffe0ff */
.L_x_7743:
[----:B------:R-:W-:Y:S05]  /*c1c0*/  BSYNC.RECONVERGENT B0 ;  /* 0x0000000000007941 */ /* 0x000fea0003800200 */
.L_x_7742:
        /* <DEDUP_REMOVED lines=16> */
[----:B--2---:R-:W-:Y:S02]  /*c2d0*/  MOV R90, R8 ;  /* 0x00000008005a7202 */ /* 0x004fe40000000f00 */
[----:B-----5:R-:W-:-:S09]  /*c2e0*/  MOV R88, R64 ;  /* 0x0000004000587202 */ /* 0x020fd20000000f00 */
        /* <DEDUP_REMOVED lines=17> */
.L_x_7847:
        /* <DEDUP_REMOVED lines=13> */
.L_x_7849:
[----:B------:R-:W-:Y:S05]  /*c4d0*/  BSYNC.RECONVERGENT B2 ;  /* 0x0000000000027941 */ /* 0x000fea0003800200 */
.L_x_7848:
        /* <DEDUP_REMOVED lines=42> */
.L_x_7846:
[----:B------:R-:W-:Y:S05]  /*c780*/  BSYNC.RECONVERGENT B1 ;  /* 0x0000000000017941 */ /* 0x000fea0003800200 */
.L_x_7845:
[----:B------:R-:W-:Y:S01]  /*c790*/  HFMA2 R89, -RZ, RZ, 0.1171875, 0 ;  /* 0x2f800000ff597431 */ /* 0x000fe200000001ff */
[----:B------:R-:W-:Y:S01]  /*c7a0*/  I2FP.F32.U32 R8, R88 ;  /* 0x0000005800087245 */ /* 0x000fe20000201000 */
[----:B------:R-:W-:-:S04]  /*c7b0*/  IMAD.U32 R88, R60, 0x10000, RZ ;  /* 0x000100003c587824 */ /* 0x000fc800078e00ff */
        /* <DEDUP_REMOVED lines=8> */
.L_x_7844:
[----:B------:R-:W-:Y:S01]  /*c840*/  IMAD.MOV.U32 R8, RZ, RZ, R90 ;  /* 0x000000ffff087224 */ /* 0x000fe200078e005a */
[----:B------:R-:W-:Y:S01]  /*c850*/  MOV R89, R65 ;  /* 0x0000004100597202 */ /* 0x000fe20000000f00 */
        /* <DEDUP_REMOVED lines=14> */
.L_x_7853:
        /* <DEDUP_REMOVED lines=13> */
.L_x_7855:
[----:B------:R-:W-:Y:S05]  /*ca10*/  BSYNC.RECONVERGENT B2 ;  /* 0x0000000000027941 */ /* 0x000fea0003800200 */
.L_x_7854:
        /* <DEDUP_REMOVED lines=43> */
.L_x_7852:
[----:B------:R-:W-:Y:S05]  /*ccd0*/  BSYNC.RECONVERGENT B1 ;  /* 0x0000000000017941 */ /* 0x000fea0003800200 */
.L_x_7851:
[----:B------:R-:W-:Y:S01]  /*cce0*/  HFMA2 R92, -RZ, RZ, 0.1171875, 0 ;  /* 0x2f800000ff5c7431 */ /* 0x000fe200000001ff */
[----:B------:R-:W-:Y:S02]  /*ccf0*/  PRMT R90, R60, 0x7632, R90 ;  /* 0x000076323c5a7816 */ /* 0x000fe4000000005a */
        /* <DEDUP_REMOVED lines=9> */
[----:B------:R-:W-:-:S07]  /*cd90*/  FFMA.FTZ R89, R90, R89, R65 ;  /* 0x000000595a597223 */ /* 0x000fce0000010041 */
.L_x_7850:
        /* <DEDUP_REMOVED lines=16> */
.L_x_7859:
        /* <DEDUP_REMOVED lines=13> */
.L_x_7861:
[----:B------:R-:W-:Y:S05]  /*cf70*/  BSYNC.RECONVERGENT B2 ;  /* 0x0000000000027941 */ /* 0x000fea0003800200 */
.L_x_7860:
        /* <DEDUP_REMOVED lines=42> */
.L_x_7858:
[----:B------:R-:W-:Y:S05]  /*d220*/  BSYNC.RECONVERGENT B1 ;  /* 0x0000000000017941 */ /* 0x000fea0003800200 */
.L_x_7857:
        /* <DEDUP_REMOVED lines=11> */
.L_x_7856:
[----:B------:R-:W-:Y:S01]  /*d2e0*/  MOV R8, R92 ;  /* 0x0000005c00087202 */ /* 0x000fe20000000f00 */
[----:B------:R-:W-:Y:S01]  /*d2f0*/  IMAD.MOV.U32 R91, RZ, RZ, R67 ;  /* 0x000000ffff5b7224 */ /* 0x000fe200078e0043 */
[----:B------:R-:W-:Y:S06]  /*d300*/  @!P0 BRA `(.L_x_7862) ;  /* 0x00000004004c8947 */ /* 0x000fec0003800000 */
        /* <DEDUP_REMOVED lines=13> */
.L_x_7865:
        /* <DEDUP_REMOVED lines=13> */
.L_x_7867:
[----:B------:R-:W-:Y:S05]  /*d4b0*/  BSYNC.RECONVERGENT B2 ;  /* 0x0000000000027941 */ /* 0x000fea0003800200 */
.L_x_7866:
        /* <DEDUP_REMOVED lines=43> */
.L_x_7864:
[----:B------:R-:W-:Y:S05]  /*d770*/  BSYNC.RECONVERGENT B1 ;  /* 0x0000000000017941 */ /* 0x000fea0003800200 */
.L_x_7863:
        /* <DEDUP_REMOVED lines=12> */
.L_x_7862:
        /* <DEDUP_REMOVED lines=16> */
.L_x_7871:
        /* <DEDUP_REMOVED lines=13> */
.L_x_7873:
[----:B------:R-:W-:Y:S05]  /*da10*/  BSYNC.RECONVERGENT B2 ;  /* 0x0000000000027941 */ /* 0x000fea0003800200 */
.L_x_7872:
        /* <DEDUP_REMOVED lines=43> */
.L_x_7870:
[----:B------:R-:W-:Y:S05]  /*dcd0*/  BSYNC.RECONVERGENT B1 ;  /* 0x0000000000017941 */ /* 0x000fea0003800200 */
.L_x_7869:
        /* <DEDUP_REMOVED lines=11> */
.L_x_7868:
        /* <DEDUP_REMOVED lines=16> */
.L_x_7877:
        /* <DEDUP_REMOVED lines=13> */
.L_x_7879:
[----:B------:R-:W-:Y:S05]  /*df60*/  BSYNC.RECONVERGENT B2 ;  /* 0x0000000000027941 */ /* 0x000fea0003800200 */
.L_x_7878:
[----:B------:R-:W-:Y:S01]  /*df70*/  IMAD.WIDE.U32 R6, R0, -0x326172a9, RZ ;  /* 0xcd9e8d5700067825 */ /* 0x000fe200078e00ff */
[----:B------:R-:W-:-:S03]  /*df80*/  LOP3.LUT R94, R124, UR15, R99, 0x96, !PT ;  /* 0x0000000f7c5e7c12 */ /* 0x000fc6000f8e9663 */
[----:B------:R-:W-:Y:S01]  /*df90*/  HFMA2 R8, -RZ, RZ, 0, 0 ;  /* 0x00000000ff087431 */ /* 0x000fe200000001ff */
[----:B------:R-:W-:Y:S02]  /*dfa0*/  MOV R93, R122 ;  /* 0x0000007a005d7202 */ /* 0x000fe40000000f00 */
[----:B0-----:R-:W-:Y:S01]  /*dfb0*/  LOP3.LUT R96, R4, UR14, R7, 0x96, !PT ;  /* 0x0000000e04607c12 */ /* 0x001fe2000f8e9607 */
        /* <DEDUP_REMOVED lines=38> */
.L_x_7876:
[----:B------:R-:W-:Y:S05]  /*e220*/  BSYNC.RECONVERGENT B1 ;  /* 0x0000000000017941 */ /* 0x000fea0003800200 */
.L_x_7875:
        /* <DEDUP_REMOVED lines=12> */
.L_x_7874:
[----:B01----:R-:W-:Y:S01]  /*e2f0*/  MOV R96, R8 ;  /* 0x0000000800607202 */ /* 0x003fe20000000f00 */
        /* <DEDUP_REMOVED lines=15> */
.L_x_7883:
        /* <DEDUP_REMOVED lines=13> */
.L_x_7885:
[----:B------:R-:W-:Y:S05]  /*e4c0*/  BSYNC.RECONVERGENT B2 ;  /* 0x0000000000027941 */ /* 0x000fea0003800200 */
.L_x_7884:
        /* <DEDUP_REMOVED lines=43> */
.L_x_7882:
[----:B------:R-:W-:Y:S05]  /*e780*/  BSYNC.RECONVERGENT B1 ;  /* 0x0000000000017941 */ /* 0x000fea0003800200 */
.L_x_7881:
        /* <DEDUP_REMOVED lines=11> */
.L_x_7880:
[----:B------:R-:W-:Y:S01]  /*e840*/  MOV R8, R96 ;  /* 0x0000006000087202 */ /* 0x000fe20000000f00 */
[----:B------:R-:W-:Y:S01]  /*e850*/  IMAD.MOV.U32 R126, RZ, RZ, R122 ;  /* 0x000000ffff7e7224 */ /* 0x000fe200078e007a */
[----:B------:R-:W-:Y:S01]  /*e860*/  MOV R95, R71 ;  /* 0x00000047005f7202 */ /* 0x000fe20000000f00 */
        /* <DEDUP_REMOVED lines=17> */
.L_x_7889:
        /* <DEDUP_REMOVED lines=13> */
.L_x_7891:
[----:B------:R-:W-:Y:S05]  /*ea50*/  BSYNC.RECONVERGENT B2 ;  /* 0x0000000000027941 */ /* 0x000fea0003800200 */
.L_x_7890:
        /* <DEDUP_REMOVED lines=43> */
.L_x_7888:
[----:B------:R-:W-:Y:S05]  /*ed10*/  BSYNC.RECONVERGENT B1 ;  /* 0x0000000000017941 */ /* 0x000fea0003800200 */
.L_x_7887:
        /* <DEDUP_REMOVED lines=11> */
[----:B------:R-:W-:Y:S01]  /*edd0*/  FFMA.FTZ R95, R96, R95, R71 ;  /* 0x0000005f605f7223 */ /* 0x000fe20000010047 */
[----:B------:R-:W-:Y:S06]  /*ede0*/  BRA `(.L_x_7886) ;  /* 0x0000002800c87947 */ /* 0x000fec0003800000 */
.L_x_7843:
[----:B--2---:R-:W-:Y:S01]  /*edf0*/  HFMA2 R88, -RZ, RZ, 0, 0 ;  /* 0x00000000ff587431 */ /* 0x004fe200000001ff */
        /* <DEDUP_REMOVED lines=19> */
.L_x_7895:
        /* <DEDUP_REMOVED lines=13> */
.L_x_7897:
[----:B------:R-:W-:Y:S05]  /*f000*/  BSYNC.RECONVERGENT B2 ;  /* 0x0000000000027941 */ /* 0x000fea0003800200 */
.L_x_7896:
        /* <DEDUP_REMOVED lines=42> */
.L_x_7894:
[----:B------:R-:W-:Y:S05]  /*f2b0*/  BSYNC.RECONVERGENT B1 ;  /* 0x0000000000017941 */ /* 0x000fea0003800200 */
.L_x_7893:
        /* <DEDUP_REMOVED lines=11> */
.L_x_7892:
        /* <DEDUP_REMOVED lines=16> */
.L_x_7901:
        /* <DEDUP_REMOVED lines=13> */
.L_x_7903:
[----:B------:R-:W-:Y:S05]  /*f540*/  BSYNC.RECONVERGENT B2 ;  /* 0x0000000000027941 */ /* 0x000fea0003800200 */
.L_x_7902:
        /* <DEDUP_REMOVED lines=43> */
.L_x_7900:
[----:B------:R-:W-:Y:S05]  /*f800*/  BSYNC.RECONVERGENT B1 ;  /* 0x0000000000017941 */ /* 0x000fea0003800200 */
.L_x_7899:
        /* <DEDUP_REMOVED lines=12> */
.L_x_7898:
        /* <DEDUP_REMOVED lines=16> */
.L_x_7907:
        /* <DEDUP_REMOVED lines=13> */
.L_x_7909:
[----:B------:R-:W-:Y:S05]  /*faa0*/  BSYNC.RECONVERGENT B2 ;  /* 0x0000000000027941 */ /* 0x000fea0003800200 */
.L_x_7908:
        /* <DEDUP_REMOVED lines=42> */
.L_x_7906:
[----:B------:R-:W-:Y:S05]  /*fd50*/  BSYNC.RECONVERGENT B1 ;  /* 0x0000000000017941 */ /* 0x000fea0003800200 */
.L_x_7905:
        /* <DEDUP_REMOVED lines=11> */
.L_x_7904:
[----:B------:R-:W-:Y:S01]  /*fe10*/  MOV R8, R92 ;  /* 0x0000005c00087202 */ /* 0x000fe20000000f00 */
        /* <DEDUP_REMOVED lines=15> */
.L_x_7913:
        /* <DEDUP_REMOVED lines=13> */
.L_x_7915:
[----:B------:R-:W-:Y:S05]  /*ffe0*/  BSYNC.RECONVERGENT B2 ;  /* 0x0000000000027941 */ /* 0x000fea0003800200 */
.L_x_7914:
        /* <DEDUP_REMOVED lines=43> */
.L_x_7912:
[----:B------:R-:W-:Y:S05]  /*102a0*/  BSYNC.RECONVERGENT B1 ;  /* 0x0000000000017941 */ /* 0x000fea0003800200 */
.L_x_7911:
        /* <DEDUP_REMOVED lines=12> */
.L_x_7910:
        /* <DEDUP_REMOVED lines=16> */
.L_x_7919:
        /* <DEDUP_REMOVED lines=13> */
.L_x_7921:
[----:B------:R-:W-:Y:S05]  /*10540*/  BSYNC.RECONVERGENT B2 ;  /* 0x0000000000027941 */ /* 0x000fea0003800200 */
.L_x_7920:
        /* <DEDUP_REMOVED lines=43> */
.L_x_7918:
[----:B------:R-:W-:Y:S05]  /*10800*/  BSYNC.RECONVERGENT B1 ;  /* 0x0000000000017941 */ /* 0x000fea0003800200 */
.L_x_7917:
        /* <DEDUP_REMOVED lines=11> */
.L_x_7916:
        /* <DEDUP_REMOVED lines=16> */
.L_x_7925:
        /* <DEDUP_REMOVED lines=13> */
.L_x_7927:
[----:B------:R-:W-:Y:S05]  /*10a90*/  BSYNC.RECONVERGENT B2 ;  /* 0x0000000000027941 */ /* 0x000fea0003800200 */
.L_x_7926:
        /* <DEDUP_REMOVED lines=43> */
.L_x_7924:
[----:B------:R-:W-:Y:S05]  /*10d50*/  BSYNC.RECONVERGENT B1 ;  /* 0x0000000000017941 */ /* 0x000fea0003800200 */
.L_x_7923:
[----:B-----5:R-:W-:Y:S01]  /*10d60*/  PRMT R94, R62, 0x7632, R94 ;  /* 0x000076323e5e7816 */ /* 0x020fe2000000005e */
        /* <DEDUP_REMOVED lines=11> */
.L_x_7922:
[----:B01----:R-:W-:Y:S01]  /*10e20*/  MOV R96, R8 ;  /* 0x0000000800607202 */ /* 0x003fe20000000f00 */
        /* <DEDUP_REMOVED lines=15> */
.L_x_7931:
        /* <DEDUP_REMOVED lines=13> */
.L_x_7933:
[----:B------:R-:W-:Y:S05]  /*10ff0*/  BSYNC.RECONVERGENT B2 ;  /* 0x0000000000027941 */ /* 0x000fea0003800200 */
.L_x_7932:
        /* <DEDUP_REMOVED lines=43> */
.L_x_7930:
[----:B------:R-:W-:Y:S05]  /*112b0*/  BSYNC.RECONVERGENT B1 ;  /* 0x0000000000017941 */ /* 0x000fea0003800200 */
.L_x_7929:
        /* <DEDUP_REMOVED lines=11> */
.L_x_7928:
[----:B------:R-:W-:Y:S01]  /*11370*/  HFMA2 R95, -RZ, RZ, 0, 0 ;  /* 0x00000000ff5f7431 */ /* 0x000fe200000001ff */
        /* <DEDUP_REMOVED lines=19> */
.L_x_7936:
        /* <DEDUP_REMOVED lines=13> */
.L_x_7938:
[----:B------:R-:W-:Y:S05]  /*11580*/  BSYNC.RECONVERGENT B2 ;  /* 0x0000000000027941 */ /* 0x000fea0003800200 */
.L_x_7937:
        /* <DEDUP_REMOVED lines=43> */
.L_x_7935:
[----:B------:R-:W-:Y:S05]  /*11840*/  BSYNC.RECONVERGENT B1 ;  /* 0x0000000000017941 */ /* 0x000fea0003800200 */
.L_x_7934:
        /* <DEDUP_REMOVED lines=12> */
.L_x_7886:
[----:B------:R-:W0:Y:S02]  /*11910*/  LDC.64 R96, c[0x0][0x3a8] ;  /* 0x0000ea00ff607b82 */ /* 0x000e240000000a00 */
[----:B0-----:R-:W-:-:S05]  /*11920*/  IMAD.WIDE.U32 R96, R139, 0x20, R96 ;  /* 0x000000208b607825 */ /* 0x001fca00078e0060 */
[----:B------:R2:W-:Y:S04]  /*11930*/  STG.E.128 desc[UR12][R96.64], R88 ;  /* 0x0000005860007986 */ /* 0x0005e8000c101d0c */
        /* <DEDUP_REMOVED lines=22> */
.L_x_7842:
[----:B------:R-:W-:Y:S05]  /*11aa0*/  BSYNC.RECONVERGENT B0 ;  /* 0x0000000000007941 */ /* 0x000fea0003800200 */
.L_x_7841:
        /* <DEDUP_REMOVED lines=109> */
[----:B------:R-:W-:Y:S01]  /*12180*/  @!P3 IMAD.SHL.U32 R122, R135, 0x8, RZ ;  /* 0x00000008877ab824 */ /* 0x000fe200078e00ff */
[----:B------:R-:W-:Y:S01]  /*12190*/  MOV R121, RZ ;  /* 0x000000ff00797202 */ /* 0x000fe20000000f00 */
[----:B------:R-:W-:-:S02]  /*121a0*/  @!P3 IMAD.MOV.U32 R121, RZ, RZ, R5 ;  /* 0x000000ffff79b224 */ /* 0x000fc400078e0005 */
[----:B------:R0:W-:Y:S01]  /*121b0*/  @!P0 STS.64 [R120+UR4], R96 ;  /* 0x0000006078008988 */ /* 0x0001e20008000a04 */
[----:B------:R-:W-:Y:S01]  /*121c0*/  @!P3 LOP3.LUT R122, R122, 0xf8, RZ, 0xc0, !PT ;  /* 0x000000f87a7ab812 */ /* 0x000fe200078ec0ff */
[----:B------:R-:W-:Y:S01]  /*121d0*/  BAR.SYNC.DEFER_BLOCKING 0x0 ;  /* 0x0000000000007b1d */ /* 0x000fe20000010000 */
[----:B------:R-:W-:-:S05]  /*121e0*/  ISETP.NE.AND P0, PT, R135, RZ, PT ;  /* 0x000000ff8700720c */ /* 0x000fca0003f05270 */
[----:B------:R-:W1:Y:S01]  /*121f0*/  SHFL.DOWN PT, R136, R121, 0x2, 0x1f ;  /* 0x08401f0079887f89 */ /* 0x000e6200000e0000 */
[----:B0-----:R-:W-:-:S03]  /*12200*/  I2FP.F32.S32 R96, R121 ;  /* 0x0000007900607245 */ /* 0x001fc60000201400 */
[----:B------:R-:W-:Y:S01]  /*12210*/  @!P3 LDS.64 R98, [R122+UR4] ;  /* 0x000000047a62b984 */ /* 0x000fe20008000a00 */
[----:B------:R-:W-:Y:S02]  /*12220*/  ISETP.NE.AND P3, PT, RZ, UR24, PT ;  /* 0x00000018ff007c0c */ /* 0x000fe4000bf65270 */
        /* <DEDUP_REMOVED lines=20> */
[----:B------:R-:W-:Y:S02]  /*12370*/  FFMA.FTZ R99, R140, R123, R99 ;  /* 0x0000007b8c637223 */ /* 0x000fe40000010063 */
[----:B------:R-:W1:Y:S03]  /*12380*/  LDC R123, c[0x0][0x448] ;  /* 0x00011200ff7b7b82 */ /* 0x000e660000000800 */
[----:B------:R-:W2:Y:S01]  /*12390*/  SHFL.DOWN PT, R96, R99, 0x1, 0x1f ;  /* 0x08201f0063607f89 */ /* 0x000ea200000e0000 */
[----:B0-----:R-:W-:Y:S01]  /*123a0*/  FADD.FTZ R120, R98, -R97 ;  /* 0x8000006162787221 */ /* 0x001fe20000010000 */
[----:B------:R-:W-:-:S03]  /*123b0*/  FMUL.FTZ R122, R97, R121 ;  /* 0x00000079617a7220 */ /* 0x000fc60000410000 */
[----:B------:R-:W-:Y:S01]  /*123c0*/  FMUL.FTZ R120, R120, R120 ;  /* 0x0000007878787220 */ /* 0x000fe20000410000 */
[----:B------:R-:W-:-:S03]  /*123d0*/  FFMA.FTZ R122, R139, R98, R122 ;  /* 0x000000628b7a7223 */ /* 0x000fc6000001007a */
[----:B------:R-:W-:Y:S01]  /*123e0*/  FMUL.FTZ R120, R139, R120 ;  /* 0x000000788b787220 */ /* 0x000fe20000410000 */
[----:B---3--:R-:W-:Y:S01]  /*123f0*/  FMUL.FTZ R122, R137, R122 ;  /* 0x0000007a897a7220 */ /* 0x008fe20000410000 */
[----:B--2---:R-:W-:Y:S02]  /*12400*/  FADD.FTZ R96, R99, R96 ;  /* 0x0000006063607221 */ /* 0x004fe40000010000 */
[----:B------:R-:W-:Y:S01]  /*12410*/  FMUL.FTZ R120, R120, R121 ;  /* 0x0000007978787220 */ /* 0x000fe20000410000 */
[----:B------:R-:W0:Y:S01]  /*12420*/  @!P0 LDC.64 R98, c[0x0][0x3c0] ;  /* 0x0000f000ff628b82 */ /* 0x000e220000000a00 */
[----:B------:R-:W2:Y:S02]  /*12430*/  SHFL.IDX PT, R139, R122, RZ, 0x1f ;  /* 0x00001fff7a8b7589 */ /* 0x000ea400000e0000 */
[----:B------:R-:W-:Y:S01]  /*12440*/  FFMA.FTZ R120, R137, R120, R96 ;  /* 0x0000007889787223 */ /* 0x000fe20000010060 */
[----:B------:R-:W-:-:S04]  /*12450*/  MOV R137, UR22 ;  /* 0x0000001600897c02 */ /* 0x000fc80008000f00 */
[----:B------:R-:W3:Y:S01]  /*12460*/  @!P0 LDC.64 R96, c[0x0][0x3c8] ;  /* 0x0000f200ff608b82 */ /* 0x000ee20000000a00 */
[----:B------:R-:W1:Y:S01]  /*12470*/  SHFL.IDX PT, R120, R120, RZ, 0x1f ;  /* 0x00001fff78787589 */ /* 0x000e6200000e0000 */
[----:B0-----:R-:W-:-:S04]  /*12480*/  @!P0 IMAD.WIDE R98, R137, 0x4, R98 ;  /* 0x0000000489628825 */ /* 0x001fc800078e0262 */
[----:B--2---:R-:W-:Y:S01]  /*12490*/  FMUL.FTZ R121, R139, R139 ;  /* 0x0000008b8b797220 */ /* 0x004fe20000410000 */
[----:B------:R0:W-:Y:S04]  /*124a0*/  @!P0 STG.E desc[UR12][R98.64], R139 ;  /* 0x0000008b62008986 */ /* 0x0001e8000c10190c */
[----:B------:R-:W-:Y:S01]  /*124b0*/  FSEL R136, R121, RZ, P3 ;  /* 0x000000ff79887208 */ /* 0x000fe20001800000 */
[----:B---3--:R-:W-:-:S04]  /*124c0*/  @!P0 IMAD.WIDE R96, R141, 0x4, R96 ;  /* 0x000000048d608825 */ /* 0x008fc800078e0260 */
[----:B-1----:R-:W-:-:S04]  /*124d0*/  FFMA.FTZ R121, R120, UR25, R123 ;  /* 0x0000001978797c23 */ /* 0x002fc8000801007b */
[----:B------:R-:W-:-:S04]  /*124e0*/  FADD.FTZ R121, R121, R136 ;  /* 0x0000008879797221 */ /* 0x000fc80000010000 */
        /* <DEDUP_REMOVED lines=60> */
.L_x_7941:
[----:B------:R-:W-:Y:S05]  /*128b0*/  BSYNC.RECONVERGENT B0 ;  /* 0x0000000000007941 */ /* 0x000fea0003800200 */
.L_x_7940:
[----:B------:R-:W-:Y:S04]  /*128c0*/  BSSY.RECONVERGENT B0, `(.L_x_7942) ;  /* 0x0000032000007945 */ /* 0x000fe80003800200 */
[----:B------:R-:W-:Y:S05]  /*128d0*/  @!P2 BRA `(.L_x_7943) ;  /* 0x0000000000c0a947 */ /* 0x000fea0003800000 */
[--C-:B0-----:R-:W-:Y:S01]  /*128e0*/  FADD.FTZ R120, R84, -R122.reuse ;  /* 0x8000007a54787221 */ /* 0x101fe20000010000 */
[--C-:B------:R-:W-:Y:S01]  /*128f0*/  FADD.FTZ R98, R82, -R122.reuse ;  /* 0x8000007a52627221 */ /* 0x100fe20000010000 */
[----:B------:R-:W-:Y:S01]  /*12900*/  SHF.L.U32 R121, R37, 0x10, RZ ;  /* 0x0000001025797819 */ /* 0x000fe200000006ff */
[--C-:B------:R-:W-:Y:S01]  /*12910*/  FADD.FTZ R136, R86, -R122.reuse ;  /* 0x8000007a56887221 */ /* 0x100fe20000010000 */
        /* <DEDUP_REMOVED lines=44> */
.L_x_7943:
[----:B------:R-:W-:Y:S05]  /*12be0*/  BSYNC.RECONVERGENT B0 ;  /* 0x0000000000007941 */ /* 0x000fea0003800200 */
.L_x_7942:
        /* <DEDUP_REMOVED lines=10> */
[----:B------:R-:W-:Y:S01]  /*12c90*/  SHF.L.U32 R137, R52, 0x10, RZ ;  /* 0x0000001034897819 */ /* 0x000fe200000006ff */
[----:B------:R-:W-:Y:S01]  /*12ca0*/  FADD.FTZ R122, R95, -R122 ;  /* 0x8000007a5f7a7221 */ /* 0x000fe20000010000 */
        /* <DEDUP_REMOVED lines=8> */
[----:B------:R-:W-:Y:S01]  /*12d30*/  PRMT R147, R51, 0x7632, R147 ;  /* 0x0000763233937816 */ /* 0x000fe20000000093 */
[----:B------:R-:W-:Y:S01]  /*12d40*/  FMUL.FTZ R96, R123, R136 ;  /* 0x000000887b607220 */ /* 0x000fe20000410000 */
[----:B------:R-:W-:Y:S01]  /*12d50*/  PRMT R149, R55, 0x7632, R149 ;  /* 0x0000763237957816 */ /* 0x000fe20000000095 */
        /* <DEDUP_REMOVED lines=28> */
.L_x_7944:
[----:B------:R-:W-:Y:S05]  /*12f20*/  BSYNC.RECONVERGENT B0 ;  /* 0x0000000000007941 */ /* 0x000fea0003800200 */
.L_x_7939:
[----:B------:R-:W-:Y:S02]  /*12f30*/  UIADD3 UR22, UPT, UPT, UR22, UR20, URZ ;  /* 0x0000001416167290 */ /* 0x000fe4000fffe0ff */
[----:B------:R-:W-:Y:S02]  /*12f40*/  UPLOP3.LUT UP1, UPT, UPT, UPT, UP1, 0x40, 0x4 ;  /* 0x000000000004789c */ /* 0x000fe40003f2e810 */
[----:B------:R-:W-:-:S09]  /*12f50*/  UISETP.GE.AND UP0, UPT, UR22, UR21, UPT ;  /* 0x000000151600728c */ /* 0x000fd2000bf06270 */
[----:B------:R-:W-:Y:S05]  /*12f60*/  BRA.U !UP0, `(.L_x_7945) ;  /* 0xfffffedd08ec7547 */ /* 0x000fea000b83ffff */
[----:B------:R-:W-:Y:S05]  /*12f70*/  EXIT ;  /* 0x000000000000794d */ /* 0x000fea0003800000 */
.L_x_7946:
        /* <DEDUP_REMOVED lines=16> */
.L_x_20793:


//--------------------- .text._ZN10layer_norm13ln_fwd_kernelINS_13Kernel_traitsI13__nv_bfloat16S2_fS2_fjLj3072ELj1ELj1ELj4ELj16ENS_18Kernel_traits_baseILj3072ES2_S2_fS2_fjLj128EEEEELb1ELb1ELb1ELb1EEEvNS_9FwdParamsE --------------------------
	.section	.text._ZN10layer_norm13ln_fwd_kernelINS_13Kernel_traitsI13__nv_bfloat16S2_fS2_fjLj3072ELj1ELj1ELj4ELj16ENS_18Kernel_traits_baseILj3072ES2_S2_fS2_fjLj128EEEEELb1ELb1ELb1ELb1EEEvNS_9FwdParamsE,"ax",@progbits
	.align	128
        .global         _ZN10layer_norm13ln_fwd_kernelINS_13Kernel_traitsI13__nv_bfloat16S2_fS2_fjLj3072ELj1ELj1ELj4ELj16ENS_18Kernel_traits_baseILj3072ES2_S2_fS2_fjLj128EEEEELb1ELb1ELb1ELb1EEEvNS_9FwdParamsE
        .type           _ZN10layer_norm13ln_fwd_kernelINS_13Kernel_traitsI13__nv_bfloat16S2_fS2_fjLj3072ELj1ELj1ELj4ELj16ENS_18Kernel_traits_baseILj3072ES2_S2_fS2_fjLj128EEEEELb1ELb1ELb1ELb1EEEvNS_9FwdParamsE,@function
        .size           _ZN10layer_norm13ln_fwd_kernelINS_13Kernel_traitsI13__nv_bfloat16S2_fS2_fjLj3072ELj1ELj1ELj4ELj16ENS_18Kernel_traits_baseILj3072ES2_S2_fS2_fjLj128EEEEELb1ELb1ELb1ELb1EEEvNS_9FwdParamsE,(.L_x_20794 - _ZN10layer_norm13ln_fwd_kernelINS_13Kernel_traitsI13__nv_bfloat16S2_fS2_fjLj3072ELj1ELj1ELj4ELj16ENS_18Kernel_traits_baseILj3072ES2_S2_fS2_fjLj128EEEEELb1ELb1ELb1ELb1EEEvNS_9FwdParamsE)
        .other          _ZN10layer_norm13ln_fwd_kernelINS_13Kernel_traitsI13__nv_bfloat16S2_fS2_fjLj3072ELj1ELj1ELj4ELj16ENS_18Kernel_traits_baseILj3072ES2_S2_fS2_fjLj128EEEEELb1ELb1ELb1ELb1EEEvNS_9FwdParamsE,@"STO_CUDA_ENTRY STV_DEFAULT"
_ZN10layer_norm13ln_fwd_kernelINS_13Kernel_traitsI13__nv_bfloat16S2_fS2_fjLj3072ELj1ELj1ELj4ELj16ENS_18Kernel_traits_baseILj3072ES2_S2_fS2_fjLj128EEEEELb1ELb1ELb1ELb1EEEvNS_9FwdParamsE:
.text._ZN10layer_norm13ln_fwd_kernelINS_13Kernel_traitsI13__nv_bfloat16S2_fS2_fjLj3072ELj1ELj1ELj4ELj16ENS_18Kernel_traits_baseILj3072ES2_S2_fS2_fjLj128EEEEELb1ELb1ELb1ELb1EEEvNS_9FwdParamsE:
        /* <DEDUP_REMOVED lines=9> */
[----:B------:R-:W2:Y:S01]  /*0090*/  S2UR UR7, SR_CTAID.X ;  /* 0x00000000000779c3 */ /* 0x000ea20000002500 */
[----:B---3--:R-:W-:-:S07]  /*00a0*/  IMAD.U32 R2, RZ, RZ, UR14 ;  /* 0x0000000eff027e24 */ /* 0x008fce000f8e00ff */
[----:B------:R-:W3:Y:S01]  /*00b0*/  LDC R137, c[0x0][0x45c] ;  /* 0x00011700ff897b82 */ /* 0x000ee20000000800 */
[----:B------:R-:W-:-:S07]  /*00c0*/  IMAD.U32 R3, RZ, RZ, UR15 ;  /* 0x0000000fff037e24 */ /* 0x000fce000f8e00ff */
[----:B------:R-:W3:Y:S01]  /*00d0*/  LDC.64 R10, c[0x0][0x3e8] ;  /* 0x0000fa00ff0a7b82 */ /* 0x000ee20000000a00 */
[----:B0-----:R-:W-:Y:S01]  /*00e0*/  ISETP.NE.U32.AND P0, PT, RZ, UR4, PT ;  /* 0x00000004ff007c0c */ /* 0x001fe2000bf05070 */
[----:B------:R-:W0:Y:S01]  /*00f0*/  LDCU UR4, c[0x0][0x384] ;  /* 0x00007080ff0477ac */ /* 0x000e220008000800 */
[----:B-1----:R-:W-:Y:S01]  /*0100*/  IMAD.WIDE.U32 R6, R0, 0x10, R6 ;  /* 0x0000001000067825 */ /* 0x002fe200078e0006 */
[----:B----4-:R-:W-:Y:S01]  /*0110*/  @P1 MOV R4, R136 ;  /* 0x0000008800041202 */ /* 0x010fe20000000f00 */
[----:B--2---:R-:W5:Y:S01]  /*0120*/  @P1 LDG.E.64 R2, desc[UR12][R2.64] ;  /* 0x0000000c02021981 */ /* 0x004f62000c1e1b00 */
[----:B------:R-:W-:-:S03]  /*0130*/  ISETP.NE.AND.EX P0, PT, RZ, UR5, PT, P0 ;  /* 0x00000005ff007c0c */ /* 0x000fc6000bf05300 */
[----:B------:R-:W5:Y:S04]  /*0140*/  LDG.E.128 R12, desc[UR12][R6.64] ;  /* 0x0000000c060c7981 */ /* 0x000f68000c1e1d00 */
[----:B------:R-:W5:Y:S01]  /*0150*/  LDG.E.128 R20, desc[UR12][R6.64+0x800] ;  /* 0x0008000c06147981 */ /* 0x000f62000c1e1d00 */
[----:B---3--:R-:W-:-:S03]  /*0160*/  @P1 IMAD.MOV.U32 R5, RZ, RZ, R137 ;  /* 0x000000ffff051224 */ /* 0x008fc600078e0089 */
[----:B------:R1:W5:Y:S02]  /*0170*/  LDG.E.128 R24, desc[UR12][R6.64+0x1000] ;  /* 0x0010000c06187981 */ /* 0x000364000c1e1d00 */
[----:B------:R-:W2:Y:S01]  /*0180*/  @P0 LDC.64 R8, c[0x0][0x438] ;  /* 0x00010e00ff080b82 */ /* 0x000ea20000000a00 */
[----:B0-----:R-:W-:Y:S01]  /*0190*/  UISETP.GE.AND UP0, UPT, UR7, UR4, UPT ;  /* 0x000000040700728c */ /* 0x001fe2000bf06270 */
[----:B------:R-:W5:Y:S06]  /*01a0*/  @P1 LDG.E.64 R4, desc[UR12][R4.64] ;  /* 0x0000000c04041981 */ /* 0x000f6c000c1e1b00 */
[----:B-1----:R-:W0:Y:S01]  /*01b0*/  @P1 LDC R7, c[0x0][0x460] ;  /* 0x00011800ff071b82 */ /* 0x002e220000000800 */
[----:B------:R-:W-:Y:S01]  /*01c0*/  PLOP3.LUT P2, PT, PT, PT, UP0, 0x80, 0x8 ;  /* 0x000000000008781c */ /* 0x000fe20003f4f008 */
[----:B------:R-:W-:-:S05]  /*01d0*/  IMAD.WIDE.U32 R10, R0, 0x10, R10 ;  /* 0x00000010000a7825 */ /* 0x000fca00078e000a */
[----:B------:R1:W5:Y:S04]  /*01e0*/  LDG.E.128 R16, desc[UR12][R10.64] ;  /* 0x0000000c0a107981 */ /* 0x000368000c1e1d00 */
[----:B------:R1:W5:Y:S04]  /*01f0*/  LDG.E.128 R44, desc[UR12][R10.64+0x800] ;  /* 0x0008000c0a2c7981 */ /* 0x000368000c1e1d00 */
[----:B------:R1:W5:Y:S01]  /*0200*/  LDG.E.128 R28, desc[UR12][R10.64+0x1000] ;  /* 0x0010000c0a1c7981 */ /* 0x000362000c1e1d00 */
[----:B--2---:R-:W-:-:S05]  /*0210*/  @P0 IMAD.WIDE.U32 R8, R0, 0x10, R8 ;  /* 0x0000001000080825 */ /* 0x004fca00078e0008 */
[----:B------:R1:W5:Y:S04]  /*0220*/  @P0 LDG.E.128 R40, desc[UR12][R8.64] ;  /* 0x0000000c08280981 */ /* 0x000368000c1e1d00 */
[----:B------:R1:W5:Y:S04]  /*0230*/  @P0 LDG.E.128 R36, desc[UR12][R8.64+0x800] ;  /* 0x0008000c08240981 */ /* 0x000368000c1e1d00 */
[----:B------:R1:W5:Y:S01]  /*0240*/  @P0 LDG.E.128 R32, desc[UR12][R8.64+0x1000] ;  /* 0x0010000c08200981 */ /* 0x000362000c1e1d00 */
[----:B0-----:R-:W-:Y:S05]  /*0250*/  @P2 EXIT ;  /* 0x000000000000294d */ /* 0x001fea0003800000 */
[----:B-1----:R-:W0:Y:S01]  /*0260*/  LDC R9, c[0x0][0x360] ;  /* 0x0000d800ff097b82 */ /* 0x002e220000000800 */
        /* <DEDUP_REMOVED lines=8> */
[----:B------:R-:W-:Y:S02]  /*02f0*/  @!P0 CS2R R34, SRZ ;  /* 0x0000000000228805 */ /* 0x000fe4000001ff00 */
[----:B------:R-:W-:Y:S02]  /*0300*/  @!P0 CS2R R32, SRZ ;  /* 0x0000000000208805 */ /* 0x000fe4000001ff00 */
[C-C-:B------:R-:W-:Y:S01]  /*0310*/  SHF.R.U64 R2, R136.reuse, 0x2, R137.reuse ;  /* 0x0000000288027819 */ /* 0x140fe20000001289 */
[----:B------:R-:W-:Y:S01]  /*0320*/  UPLOP3.LUT UP0, UPT, UPT, UPT, UPT, 0x40, 0x4 ;  /* 0x000000000004789c */ /* 0x000fe20003f0e870 */
[----:B------:R-:W-:Y:S01]  /*0330*/  SHF.R.U32.HI R4, RZ, 0x2, R137 ;  /* 0x00000002ff047819 */ /* 0x000fe20000011689 */
[----:B------:R-:W1:Y:S01]  /*0340*/  LDCU UR23, c[0x0][0x404] ;  /* 0x00008080ff1777ac */ /* 0x000e620008000800 */
[----:B------:R-:W-:Y:S01]  /*0350*/  LOP3.LUT R136, R136, 0x3, RZ, 0xc0, !PT ;  /* 0x0000000388887812 */ /* 0x000fe200078ec0ff */
[----:B------:R-:W-:Y:S01]  /*0360*/  IMAD.HI.U32 R6, R2, -0x2daee0ad, RZ ;  /* 0xd2511f5302067827 */ /* 0x000fe200078e00ff */
[----:B------:R-:W-:Y:S01]  /*0370*/  PRMT R112, R43, 0x7632, R112 ;  /* 0x000076322b707816 */ /* 0x000fe20000000070 */
[----:B------:R-:W-:Y:S01]  /*0380*/  UIADD3 UR27, UPT, UPT, UR15, -0x4498517b, URZ ;  /* 0xbb67ae850f1b7890 */ /* 0x000fe2000fffe0ff */
[----:B------:R-:W-:Y:S01]  /*0390*/  PRMT R113, R42, 0x7632, R113 ;  /* 0x000076322a717816 */ /* 0x000fe20000000071 */
[----:B------:R-:W-:Y:S01]  /*03a0*/  IMAD R10, R2, -0x2daee0ad, RZ ;  /* 0xd2511f53020a7824 */ /* 0x000fe200078e02ff */
[----:B------:R-:W-:Y:S01]  /*03b0*/  LOP3.LUT R6, R6, UR15, RZ, 0x3c, !PT ;  /* 0x0000000f06067c12 */ /* 0x000fe2000f8e3cff */
[----:B------:R-:W-:Y:S01]  /*03c0*/  UIADD3 UR26, UPT, UPT, UR14, -0x61c88647, URZ ;  /* 0x9e3779b90e1a7890 */ /* 0x000fe2000fffe0ff */
[----:B------:R-:W-:Y:S01]  /*03d0*/  PRMT R114, R41, 0x7632, R114 ;  /* 0x0000763229727816 */ /* 0x000fe20000000072 */
[----:B0-----:R-:W-:Y:S01]  /*03e0*/  IMAD R3, R9, UR7, R0 ;  /* 0x0000000709037c24 */ /* 0x001fe2000f8e0200 */
[----:B------:R-:W-:Y:S01]  /*03f0*/  UIADD3 UR28, UPT, UPT, UR14, 0x3c6ef372, URZ ;  /* 0x3c6ef3720e1c7890 */ /* 0x000fe2000fffe0ff */
[----:B------:R-:W-:Y:S01]  /*0400*/  IMAD.HI.U32 R7, R6, -0x326172a9, RZ ;  /* 0xcd9e8d5706077827 */ /* 0x000fe200078e00ff */
[----:B------:R-:W-:Y:S01]  /*0410*/  UIADD3 UR29, UPT, UPT, UR15, 0x76cf5d0a, URZ ;  /* 0x76cf5d0a0f1d7890 */ /* 0x000fe2000fffe0ff */
[----:B------:R-:W-:Y:S01]  /*0420*/  PRMT R115, R40, 0x7632, R115 ;  /* 0x0000763228737816 */ /* 0x000fe20000000073 */
[----:B------:R-:W-:Y:S01]  /*0430*/  UIADD3 UR31, UPT, UPT, UR15, 0x32370b8f, URZ ;  /* 0x32370b8f0f1f7890 */ /* 0x000fe2000fffe0ff */
[----:B------:R-:W-:Y:S01]  /*0440*/  IMAD.HI.U32 R5, R3, -0x326172a9, RZ ;  /* 0xcd9e8d5703057827 */ /* 0x000fe200078e00ff */
[----:B------:R-:W-:Y:S01]  /*0450*/  UIADD3 UR30, UPT, UPT, UR14, -0x255992d5, URZ ;  /* 0xdaa66d2b0e1e7890 */ /* 0x000fe2000fffe0ff */
[----:B------:R-:W-:Y:S01]  /*0460*/  PRMT R116, R39, 0x7632, R116 ;  /* 0x0000763227747816 */ /* 0x000fe20000000074 */
[----:B------:R-:W-:Y:S01]  /*0470*/  UIADD3 UR32, UPT, UPT, UR14, 0x78dde6e4, URZ ;  /* 0x78dde6e40e207890 */ /* 0x000fe2000fffe0ff */
[----:B------:R-:W-:Y:S01]  /*0480*/  IMAD R8, R3, -0x326172a9, RZ ;  /* 0xcd9e8d5703087824 */ /* 0x000fe200078e02ff */
[----:B------:R-:W-:Y:S01]  /*0490*/  LOP3.LUT R5, R4, UR14, R5, 0x96, !PT ;  /* 0x0000000e04057c12 */ /* 0x000fe2000f8e9605 */
[----:B------:R-:W-:Y:S01]  /*04a0*/  IMAD R6, R6, -0x326172a9, RZ ;  /* 0xcd9e8d5706067824 */ /* 0x000fe200078e02ff */
[----:B------:R-:W-:Y:S01]  /*04b0*/  UIADD3 UR33, UPT, UPT, UR15, -0x126145ec, URZ ;  /* 0xed9eba140f217890 */ /* 0x000fe2000fffe0ff */
[----:B------:R-:W-:Y:S01]  /*04c0*/  PRMT R117, R38, 0x7632, R117 ;  /* 0x0000763226757816 */ /* 0x000fe20000000075 */
[----:B------:R-:W-:Y:S01]  /*04d0*/  UIADD3 UR35, UPT, UPT, UR15, -0x56f99767, URZ ;  /* 0xa90668990f237890 */ /* 0x000fe2000fffe0ff */
[----:B------:R-:W-:Y:S01]  /*04e0*/  IMAD.HI.U32 R9, R5, -0x2daee0ad, RZ ;  /* 0xd2511f5305097827 */ /* 0x000fe200078e00ff */
[----:B------:R-:W-:Y:S01]  /*04f0*/  LOP3.LUT R7, R8, UR26, R7, 0x96, !PT ;  /* 0x0000001a08077c12 */ /* 0x000fe2000f8e9607 */
[----:B------:R-:W-:Y:S01]  /*0500*/  UIADD3 UR34, UPT, UPT, UR14, 0x1715609d, URZ ;  /* 0x1715609d0e227890 */ /* 0x000fe2000fffe0ff */
[----:B------:R-:W-:Y:S01]  /*0510*/  PRMT R118, R37, 0x7632, R118 ;  /* 0x0000763225767816 */ /* 0x000fe20000000076 */
[----:B------:R-:W-:Y:S01]  /*0520*/  IMAD R11, R5, -0x2daee0ad, RZ ;  /* 0xd2511f53050b7824 */ /* 0x000fe200078e02ff */
[----:B------:R-:W-:Y:S01]  /*0530*/  LOP3.LUT R9, R10, UR27, R9, 0x96, !PT ;  /* 0x0000001b0a097c12 */ /* 0x000fe2000f8e9609 */
[----:B------:R-:W-:Y:S01]  /*0540*/  IMAD.HI.U32 R8, R7, -0x2daee0ad, RZ ;  /* 0xd2511f5307087827 */ /* 0x000fe200078e00ff */
[----:B------:R-:W-:Y:S01]  /*0550*/  UIADD3 UR36, UPT, UPT, UR14, -0x4ab325aa, URZ ;  /* 0xb54cda560e247890 */ /* 0x000fe2000fffe0ff */
[----:B------:R-:W-:Y:S01]  /*0560*/  PRMT R119, R36, 0x7632, R119 ;  /* 0x0000763224777816 */ /* 0x000fe20000000077 */
[----:B------:R-:W-:Y:S01]  /*0570*/  UIADD3 UR37, UPT, UPT, UR15, 0x646e171e, URZ ;  /* 0x646e171e0f257890 */ /* 0x000fe2000fffe0ff */
[----:B------:R-:W-:Y:S01]  /*0580*/  IMAD.HI.U32 R5, R9, -0x326172a9, RZ ;  /* 0xcd9e8d5709057827 */ /* 0x000fe200078e00ff */
[----:B------:R-:W-:Y:S01]  /*0590*/  LOP3.LUT R8, R11, UR29, R8, 0x96, !PT ;  /* 0x0000001d0b087c12 */ /* 0x000fe2000f8e9608 */
[----:B------:R-:W-:Y:S01]  /*05a0*/  UIADD3 UR39, UPT, UPT, UR15, 0x1fd5c5a3, URZ ;  /* 0x1fd5c5a30f277890 */ /* 0x000fe2000fffe0ff */
[----:B------:R-:W-:Y:S01]  /*05b0*/  PRMT R120, R35, 0x7632, R120 ;  /* 0x0000763223787816 */ /* 0x000fe20000000078 */
        /* <DEDUP_REMOVED lines=18> */
[----:B------:R-:W0:Y:S02]  /*06e0*/  LDCU UR22, c[0x0][0x388] ;  /* 0x00007100ff1677ac */ /* 0x000e240008000800 */
        /* <DEDUP_REMOVED lines=20> */
[----:B------:R-:W-:Y:S01]  /*0830*/  @P0 MOV R11, R18 ;  /* 0x00000012000b0202 */ /* 0x000fe20000000f00 */
        /* <DEDUP_REMOVED lines=11> */
[----:B------:R-:W-:Y:S02]  /*08f0*/  LOP3.LUT R132, R9, UR41, R8, 0x96, !PT ;  /* 0x0000002909847c12 */ /* 0x000fe4000f8e9608 */
[----:B------:R-:W-:Y:S01]  /*0900*/  @P0 MOV R9, R16 ;  /* 0x0000001000090202 */ /* 0x000fe20000000f00 */
[----:B------:R-:W-:Y:S01]  /*0910*/  IMAD R8, R6, -0x2daee0ad, RZ ;  /* 0xd2511f5306087824 */ /* 0x000fe200078e02ff */
[----:B------:R-:W-:Y:S01]  /*0920*/  LOP3.LUT R134, R10, UR40, R5, 0x96, !PT ;  /* 0x000000280a867c12 */ /* 0x000fe2000f8e9605 */
[----:B------:R-:W-:Y:S01]  /*0930*/  IMAD R10, R7, -0x326172a9, RZ ;  /* 0xcd9e8d57070a7824 */ /* 0x000fe200078e02ff */
[----:B------:R-:W-:Y:S01]  /*0940*/  @P0 MOV R5, R12 ;  /* 0x0000000c00050202 */ /* 0x000fe20000000f00 */
[----:B------:R-:W-:-:S04]  /*0950*/  IMAD.HI.U32 R131, R132, -0x326172a9, RZ ;  /* 0xcd9e8d5784837827 */ /* 0x000fc800078e00ff */
[----:B------:R-:W-:Y:S01]  /*0960*/  IMAD.HI.U32 R111, R134, -0x2daee0ad, RZ ;  /* 0xd2511f53866f7827 */ /* 0x000fe200078e00ff */
[----:B------:R-:W-:-:S03]  /*0970*/  LOP3.LUT R131, R10, UR42, R131, 0x96, !PT ;  /* 0x0000002a0a837c12 */ /* 0x000fc6000f8e9683 */
[--C-:B------:R-:W-:Y:S01]  /*0980*/  @P0 IMAD.MOV.U32 R7, RZ, RZ, R14.reuse ;  /* 0x000000ffff070224 */ /* 0x100fe200078e000e */
[----:B------:R-:W-:Y:S01]  /*0990*/  LOP3.LUT R111, R8, UR43, R111, 0x96, !PT ;  /* 0x0000002b086f7c12 */ /* 0x000fe2000f8e966f */
[----:B------:R-:W-:Y:S01]  /*09a0*/  @P0 IMAD.MOV.U32 R8, RZ, RZ, R15 ;  /* 0x000000ffff080224 */ /* 0x000fe200078e000f */
[----:B------:R-:W-:Y:S01]  /*09b0*/  @!P0 MOV R8, R15 ;  /* 0x0000000f00088202 */ /* 0x000fe20000000f00 */
[----:B------:R-:W-:Y:S01]  /*09c0*/  @!P0 IMAD.MOV.U32 R7, RZ, RZ, R14 ;  /* 0x000000ffff078224 */ /* 0x000fe200078e000e */
        /* <DEDUP_REMOVED lines=22> */
[-C--:B------:R-:W-:Y:S01]  /*0b30*/  @P0 MOV R23, R26.reuse ;  /* 0x0000001a00170202 */ /* 0x080fe20000000f00 */
[----:B------:R-:W-:Y:S01]  /*0b40*/  @P0 IMAD.MOV.U32 R24, RZ, RZ, R27 ;  /* 0x000000ffff180224 */ /* 0x000fe200078e001b */
[----:B------:R-:W-:Y:S01]  /*0b50*/  @!P0 MOV R23, R26 ;  /* 0x0000001a00178202 */ /* 0x000fe20000000f00 */
[----:B------:R-:W-:Y:S01]  /*0b60*/  @P0 IMAD.MOV.U32 R25, RZ, RZ, R28 ;  /* 0x000000ffff190224 */ /* 0x000fe200078e001c */
[-C--:B------:R-:W-:Y:S01]  /*0b70*/  @P0 MOV R26, R29.reuse ;  /* 0x0000001d001a0202 */ /* 0x080fe20000000f00 */
[----:B------:R-:W-:Y:S01]  /*0b80*/  @!P0 IMAD.MOV.U32 R10, RZ, RZ, R17 ;  /* 0x000000ffff0a8224 */ /* 0x000fe200078e0011 */
[----:B------:R-:W-:Y:S01]  /*0b90*/  @!P0 MOV R26, R29 ;  /* 0x0000001d001a8202 */ /* 0x000fe20000000f00 */
[----:B------:R-:W-:Y:S01]  /*0ba0*/  @P0 IMAD.MOV.U32 R13, RZ, RZ, R20 ;  /* 0x000000ffff0d0224 */ /* 0x000fe200078e0014 */
[----:B------:R-:W-:Y:S01]  /*0bb0*/  @!P0 MOV R13, R20 ;  /* 0x00000014000d8202 */ /* 0x000fe20000000f00 */
[----:B------:R-:W-:-:S02]  /*0bc0*/  @!P0 IMAD.MOV.U32 R12, RZ, RZ, R19 ;  /* 0x000000ffff0c8224 */ /* 0x000fc400078e0013 */
[----:B------:R-:W-:Y:S02]  /*0bd0*/  HFMA2 R29, -RZ, RZ, 0, 0 ;  /* 0x00000000ff1d7431 */ /* 0x000fe400000001ff */
        /* <DEDUP_REMOVED lines=22> */
[--C-:B------:R-:W-:Y:S01]  /*0d40*/  @!P0 IMAD.MOV.U32 R27, RZ, RZ, R30.reuse ;  /* 0x000000ffff1b8224 */ /* 0x100fe200078e001e */
[----:B------:R-:W-:Y:S01]  /*0d50*/  PRMT R30, R8, 0x7632, R30 ;  /* 0x00007632081e7816 */ /* 0x000fe2000000001e */
[--C-:B------:R-:W-:Y:S01]  /*0d60*/  @!P0 IMAD.MOV.U32 R28, RZ, RZ, R31.reuse ;  /* 0x000000ffff1c8224 */ /* 0x100fe200078e001f */
        /* <DEDUP_REMOVED lines=10> */
.L_x_8143:
[----:B------:R-:W-:-:S06]  /*0e10*/  UIMAD.WIDE UR4, UR7, 0x4, UR8 ;  /* 0x00000004070478a5 */ /* 0x000fcc000f8e0208 */
[----:B0-----:R-:W-:Y:S02]  /*0e20*/  IMAD.U32 R60, RZ, RZ, UR4 ;  /* 0x00000004ff3c7e24 */ /* 0x001fe4000f8e00ff */
[----:B------:R-:W-:-:S05]  /*0e30*/  IMAD.U32 R61, RZ, RZ, UR5 ;  /* 0x00000005ff3d7e24 */ /* 0x000fca000f8e00ff */
[----:B------:R-:W2:Y:S01]  /*0e40*/  LDG.E R108, desc[UR12][R60.64] ;  /* 0x0000000c3c6c7981 */ /* 0x000ea2000c1e1900 */
[----:B------:R-:W-:Y:S01]  /*0e50*/  UIMAD.WIDE UR4, UR7, 0x4, UR10 ;  /* 0x00000004070478a5 */ /* 0x000fe2000f8e020a */
[----:B------:R-:W-:Y:S01]  /*0e60*/  IMAD.MOV.U32 R109, RZ, RZ, RZ ;  /* 0x000000ffff6d7224 */ /* 0x000fe200078e00ff */
[----:B--2---:R-:W-:-:S13]  /*0e70*/  ISETP.GE.AND P1, PT, R108, 0x1, PT ;  /* 0x000000016c00780c */ /* 0x004fda0003f26270 */
[----:B------:R-:W0:Y:S01]  /*0e80*/  @P1 LDC.64 R58, c[0x0][0x390] ;  /* 0x0000e400ff3a1b82 */ /* 0x000e220000000a00 */
        /* <DEDUP_REMOVED lines=15> */
[----:B-1----:R-:W-:-:S05]  /*0f80*/  IMAD.U32 R135, RZ, RZ, UR5 ;  /* 0x00000005ff877e24 */ /* 0x002fca000f8e00ff */
[----:B------:R-:W-:Y:S02]  /*0f90*/  LEA.HI.SX32 R135, R135, R0, 0x1d ;  /* 0x0000000087877211 */ /* 0x000fe400078feaff */
[----:B--2---:R-:W-:Y:S02]  /*0fa0*/  R2UR UR6, R56 ;  /* 0x00000000380672ca */ /* 0x004fe400000e0000 */
[----:B---3--:R-:W-:Y:S02]  /*0fb0*/  PRMT R68, R45, 0x7632, R68 ;  /* 0x000076322d447816 */ /* 0x008fe40000000044 */
[----:B------:R-:W-:Y:S01]  /*0fc0*/  PRMT R66, R44, 0x7632, R66 ;  /* 0x000076322c427816 */ /* 0x000fe20000000042 */
[----:B------:R-:W-:Y:S10]  /*0fd0*/  @!P0 BRA `(.L_x_7947) ;  /* 0x00000028002c8947 */ /* 0x000ff40003800000 */
[----:B------:R-:W0:Y:S02]  /*0fe0*/  LDC.64 R58, c[0x0][0x3a0] ;  /* 0x0000e800ff3a7b82 */ /* 0x000e240000000a00 */
[----:B0-----:R-:W-:-:S05]  /*0ff0*/  IMAD.WIDE.U32 R58, R135, 0x20, R58 ;  /* 0x00000020873a7825 */ /* 0x001fca00078e003a */
[----:B------:R-:W2:Y:S01]  /*1000*/  LDG.E.128 R48, desc[UR12][R58.64] ;  /* 0x0000000c3a307981 */ /* 0x000ea2000c1e1d00 */
[----:B------:R-:W-:-:S03]  /*1010*/  ISETP.GT.AND P2, PT, R108, RZ, PT ;  /* 0x000000ff6c00720c */ /* 0x000fc60003f44270 */
[----:B------:R0:W5:Y:S10]  /*1020*/  LDG.E.128 R52, desc[UR12][R58.64+0x10] ;  /* 0x0000100c3a347981 */ /* 0x000174000c1e1d00 */
[----:B------:R-:W-:Y:S01]  /*1030*/  @!P2 IMAD.MOV.U32 R60, RZ, RZ, R136 ;  /* 0x000000ffff3ca224 */ /* 0x000fe200078e0088 */
[----:B------:R-:W-:Y:S01]  /*1040*/  @!P2 MOV R76, R134 ;  /* 0x00000086004ca202 */ /* 0x000fe20000000f00 */
[----:B--2---:R-:W-:Y:S01]  /*1050*/  @!P2 IMAD.MOV.U32 R56, RZ, RZ, R48 ;  /* 0x000000ffff38a224 */ /* 0x004fe200078e0030 */
        /* <DEDUP_REMOVED lines=16> */
.L_x_7950:
        /* <DEDUP_REMOVED lines=12> */
.L_x_7951:
        /* <DEDUP_REMOVED lines=41> */
.L_x_7949:
        /* <DEDUP_REMOVED lines=11> */
.L_x_7948:
[----:B------:R-:W-:Y:S01]  /*1560*/  IMAD.MOV.U32 R59, RZ, RZ, R60 ;  /* 0x000000ffff3b7224 */ /* 0x000fe200078e003c */
        /* <DEDUP_REMOVED lines=14> */
.L_x_7954:
        /* <DEDUP_REMOVED lines=12> */
.L_x_7955:
        /* <DEDUP_REMOVED lines=42> */
.L_x_7953:
        /* <DEDUP_REMOVED lines=11> */
.L_x_7952:
        /* <DEDUP_REMOVED lines=15> */
.L_x_7958:
        /* <DEDUP_REMOVED lines=12> */
.L_x_7959:
        /* <DEDUP_REMOVED lines=42> */
.L_x_7957:
        /* <DEDUP_REMOVED lines=11> */
.L_x_7956:
        /* <DEDUP_REMOVED lines=15> */
.L_x_7962:
        /* <DEDUP_REMOVED lines=12> */
.L_x_7963:
        /* <DEDUP_REMOVED lines=42> */
.L_x_7961:
        /* <DEDUP_REMOVED lines=11> */
.L_x_7960:
[----:B------:R-:W-:Y:S01]  /*2460*/  IMAD.MOV.U32 R62, RZ, RZ, R61 ;  /* 0x000000ffff3e7224 */ /* 0x000fe200078e003d */
[----:B-----5:R-:W-:Y:S01]  /*2470*/  MOV R60, R52 ;  /* 0x00000034003c7202 */ /* 0x020fe20000000f00 */
        /* <DEDUP_REMOVED lines=13> */
.L_x_7966:
        /* <DEDUP_REMOVED lines=12> */
.L_x_7967:
        /* <DEDUP_REMOVED lines=42> */
.L_x_7965:
        /* <DEDUP_REMOVED lines=11> */
.L_x_7964:
        /* <DEDUP_REMOVED lines=15> */
.L_x_7970:
        /* <DEDUP_REMOVED lines=12> */
.L_x_7971:
        /* <DEDUP_REMOVED lines=42> */
.L_x_7969:
        /* <DEDUP_REMOVED lines=12> */
.L_x_7968:
        /* <DEDUP_REMOVED lines=15> */
.L_x_7974:
        /* <DEDUP_REMOVED lines=12> */
.L_x_7975:
        /* <DEDUP_REMOVED lines=42> */
.L_x_7973:
        /* <DEDUP_REMOVED lines=11> */
.L_x_7972:
        /* <DEDUP_REMOVED lines=15> */
.L_x_7978:
        /* <DEDUP_REMOVED lines=12> */
.L_x_7979:
        /* <DEDUP_REMOVED lines=42> */
.L_x_7977:
        /* <DEDUP_REMOVED lines=13> */
.L_x_7947:
[----:B------:R-:W-:Y:S01]  /*3890*/  IMAD.MOV.U32 R58, RZ, RZ, R136 ;  /* 0x000000ffff3a7224 */ /* 0x000fe200078e0088 */
[----:B------:R-:W-:Y:S01]  /*38a0*/  MOV R76, R134 ;  /* 0x00000086004c7202 */ /* 0x000fe20000000f00 */
[----:B------:R-:W-:Y:S01]  /*38b0*/  IMAD.MOV.U32 R56, RZ, RZ, RZ ;  /* 0x000000ffff387224 */ /* 0x000fe200078e00ff */
        /* <DEDUP_REMOVED lines=16> */
.L_x_7982:
        /* <DEDUP_REMOVED lines=12> */
.L_x_7983:
        /* <DEDUP_REMOVED lines=41> */
.L_x_7981:
        /* <DEDUP_REMOVED lines=11> */
.L_x_7980:
[----:B------:R-:W-:Y:S02]  /*3dc0*/  HFMA2 R57, -RZ, RZ, 0, 0 ;  /* 0x00000000ff397431 */ /* 0x000fe400000001ff */
[----:B------:R-:W-:Y:S01]  /*3dd0*/  IMAD.MOV.U32 R59, RZ, RZ, R58 ;  /* 0x000000ffff3b7224 */ /* 0x000fe200078e003a */
        /* <DEDUP_REMOVED lines=13> */
.L_x_7986:
        /* <DEDUP_REMOVED lines=12> */
.L_x_7987:
        /* <DEDUP_REMOVED lines=42> */
.L_x_7985:
        /* <DEDUP_REMOVED lines=11> */
.L_x_7984:
        /* <DEDUP_REMOVED lines=15> */
.L_x_7990:
        /* <DEDUP_REMOVED lines=12> */
.L_x_7991:
        /* <DEDUP_REMOVED lines=42> */
.L_x_7989:
        /* <DEDUP_REMOVED lines=11> */
.L_x_7988:
        /* <DEDUP_REMOVED lines=15> */
.L_x_7994:
        /* <DEDUP_REMOVED lines=12> */
.L_x_7995:
        /* <DEDUP_REMOVED lines=42> */
.L_x_7993:
        /* <DEDUP_REMOVED lines=11> */
.L_x_7992:
        /* <DEDUP_REMOVED lines=15> */
.L_x_7998:
        /* <DEDUP_REMOVED lines=12> */
.L_x_7999:
        /* <DEDUP_REMOVED lines=42> */
.L_x_7997:
        /* <DEDUP_REMOVED lines=11> */
.L_x_7996:
        /* <DEDUP_REMOVED lines=15> */
.L_x_8002:
        /* <DEDUP_REMOVED lines=12> */
.L_x_8003:
        /* <DEDUP_REMOVED lines=42> */
.L_x_8001:
        /* <DEDUP_REMOVED lines=12> */
.L_x_8000:
        /* <DEDUP_REMOVED lines=15> */
.L_x_8006:
        /* <DEDUP_REMOVED lines=12> */
.L_x_8007:
        /* <DEDUP_REMOVED lines=42> */
.L_x_8005:
        /* <DEDUP_REMOVED lines=11> */
.L_x_8004:
        /* <DEDUP_REMOVED lines=15> */
.L_x_8009:
        /* <DEDUP_REMOVED lines=12> */
.L_x_8010:
        /* <DEDUP_REMOVED lines=42> */
.L_x_8008:
        /* <DEDUP_REMOVED lines=12> */
.L_x_7976:
[----:B------:R-:W0:Y:S01]  /*60e0*/  LDC.64 R106, c[0x0][0x3a8] ;  /* 0x0000ea00ff6a7b82 */ /* 0x000e220000000a00 */
[----:B------:R-:W-:Y:S01]  /*60f0*/  @P0 IADD3 R73, PT, PT, R135, 0x80, RZ ;  /* 0x0000008087490810 */ /* 0x000fe20007ffe0ff */
[----:B------:R-:W-:-:S06]  /*6100*/  @P1 VIADD R71, R109, 0x80 ;  /* 0x000000806d471836 */ /* 0x000fcc0000000000 */
[----:B------:R-:W1:Y:S08]  /*6110*/  @P1 LDC.64 R68, c[0x0][0x390] ;  /* 0x0000e400ff441b82 */ /* 0x000e700000000a00 */
[----:B------:R-:W2:Y:S01]  /*6120*/  @P0 LDC.64 R66, c[0x0][0x3a0] ;  /* 0x0000e800ff420b82 */ /* 0x000ea20000000a00 */
[----:B0-----:R-:W-:-:S05]  /*6130*/  IMAD.WIDE.U32 R64, R135, 0x20, R106 ;  /* 0x0000002087407825 */ /* 0x001fca00078e006a */
[----:B------:R0:W-:Y:S01]  /*6140*/  STG.E.128 desc[UR12][R64.64], R56 ;  /* 0x0000003840007986 */ /* 0x0001e2000c101d0c */
[----:B-1----:R-:W-:-:S03]  /*6150*/  @P1 IMAD.WIDE.U32 R68, R71, 0x10, R68 ;  /* 0x0000001047441825 */ /* 0x002fc600078e0044 */
[----:B------:R0:W-:Y:S01]  /*6160*/  STG.E.128 desc[UR12][R64.64+0x10], R60 ;  /* 0x0000103c40007986 */ /* 0x0001e2000c101d0c */
[----:B--2---:R-:W-:Y:S01]  /*6170*/  @P0 IMAD.WIDE.U32 R66, R73, 0x20, R66 ;  /* 0x0000002049420825 */ /* 0x004fe200078e0042 */
[----:B------:R-:W-:Y:S06]  /*6180*/  @!P1 BRA `(.L_x_8011) ;  /* 0x0000000000509947 */ /* 0x000fec0003800000 */
        /* <DEDUP_REMOVED lines=20> */
.L_x_8011:
[----:B------:R2:W5:Y:S04]  /*62d0*/  @P1 LDG.E.128 R44, desc[UR12][R68.64] ;  /* 0x0000000c442c1981 */ /* 0x000568000c1e1d00 */
[----:B------:R2:W5:Y:S04]  /*62e0*/  @P0 LDG.E.128 R48, desc[UR12][R66.64] ;  /* 0x0000000c42300981 */ /* 0x000568000c1e1d00 */
[----:B------:R2:W5:Y:S01]  /*62f0*/  @P0 LDG.E.128 R52, desc[UR12][R66.64+0x10] ;  /* 0x0000100c42340981 */ /* 0x000562000c1e1d00 */
[----:B------:R-:W-:Y:S05]  /*6300*/  @!P0 BRA `(.L_x_8012) ;  /* 0x0000002800248947 */ /* 0x000fea0003800000 */
[----:B------:R-:W-:Y:S01]  /*6310*/  ISETP.GT.AND P2, PT, R108, RZ, PT ;  /* 0x000000ff6c00720c */ /* 0x000fe20003f44270 */
[----:B--2---:R-:W-:Y:S01]  /*6320*/  IMAD.MOV.U32 R66, RZ, RZ, R77 ;  /* 0x000000ffff427224 */ /* 0x004fe200078e004d */
[----:B------:R-:W-:Y:S01]  /*6330*/  MOV R136, R76 ;  /* 0x0000004c00887202 */ /* 0x000fe20000000f00 */
[----:B01---5:R-:W-:-:S10]  /*6340*/  IMAD.MOV.U32 R64, RZ, RZ, R48 ;  /* 0x000000ffff407224 */ /* 0x023fd400078e0030 */
[----:B------:R-:W-:Y:S05]  /*6350*/  @!P2 BRA `(.L_x_8013) ;  /* 0x00000004003ca947 */ /* 0x000fea0003800000 */
        /* <DEDUP_REMOVED lines=15> */
.L_x_8015:
        /* <DEDUP_REMOVED lines=12> */
.L_x_8016:
        /* <DEDUP_REMOVED lines=41> */
.L_x_8014:
        /* <DEDUP_REMOVED lines=11> */
.L_x_8013:
        /* <DEDUP_REMOVED lines=15> */
.L_x_8019:
        /* <DEDUP_REMOVED lines=12> */
.L_x_8020:
        /* <DEDUP_REMOVED lines=42> */
.L_x_8018:
        /* <DEDUP_REMOVED lines=12> */
.L_x_8017:
        /* <DEDUP_REMOVED lines=15> */
.L_x_8023:
        /* <DEDUP_REMOVED lines=12> */
.L_x_8024:
        /* <DEDUP_REMOVED lines=42> */
.L_x_8022:
        /* <DEDUP_REMOVED lines=11> */
.L_x_8021:
        /* <DEDUP_REMOVED lines=15> */
.L_x_8027:
        /* <DEDUP_REMOVED lines=12> */
.L_x_8028:
        /* <DEDUP_REMOVED lines=42> */
.L_x_8026:
        /* <DEDUP_REMOVED lines=12> */
.L_x_8025:
        /* <DEDUP_REMOVED lines=15> */
.L_x_8031:
        /* <DEDUP_REMOVED lines=12> */
.L_x_8032:
        /* <DEDUP_REMOVED lines=42> */
.L_x_8030:
        /* <DEDUP_REMOVED lines=11> */
.L_x_8029:
        /* <DEDUP_REMOVED lines=15> */
.L_x_8035:
        /* <DEDUP_REMOVED lines=12> */
.L_x_8036:
        /* <DEDUP_REMOVED lines=42> */
.L_x_8034:
        /* <DEDUP_REMOVED lines=12> */
.L_x_8033:
        /* <DEDUP_REMOVED lines=15> */
.L_x_8039:
        /* <DEDUP_REMOVED lines=12> */
.L_x_8040:
        /* <DEDUP_REMOVED lines=42> */
.L_x_8038:
        /* <DEDUP_REMOVED lines=11> */
.L_x_8037:
        /* <DEDUP_REMOVED lines=15> */
.L_x_8043:
        /* <DEDUP_REMOVED lines=12> */
.L_x_8044:
        /* <DEDUP_REMOVED lines=42> */
.L_x_8042:
        /* <DEDUP_REMOVED lines=13> */
.L_x_8012:
[----:B--2---:R-:W-:Y:S01]  /*8ba0*/  IMAD.MOV.U32 R66, RZ, RZ, R77 ;  /* 0x000000ffff427224 */ /* 0x004fe200078e004d */
[----:B------:R-:W-:Y:S01]  /*8bb0*/  MOV R136, R76 ;  /* 0x0000004c00887202 */ /* 0x000fe20000000f00 */
[----:B01----:R-:W-:Y:S01]  /*8bc0*/  IMAD.MOV.U32 R64, RZ, RZ, RZ ;  /* 0x000000ffff407224 */ /* 0x003fe200078e00ff */
        /* <DEDUP_REMOVED lines=16> */
.L_x_8047:
        /* <DEDUP_REMOVED lines=12> */
.L_x_8048:
        /* <DEDUP_REMOVED lines=41> */
.L_x_8046:
        /* <DEDUP_REMOVED lines=11> */
.L_x_8045:
        /* <DEDUP_REMOVED lines=15> */
.L_x_8051:
        /* <DEDUP_REMOVED lines=12> */
.L_x_8052:
        /* <DEDUP_REMOVED lines=42> */
.L_x_8050:
        /* <DEDUP_REMOVED lines=12> */
.L_x_8049:
        /* <DEDUP_REMOVED lines=15> */
.L_x_8055:
        /* <DEDUP_REMOVED lines=12> */
.L_x_8056:
        /* <DEDUP_REMOVED lines=41> */
[----:B------:R-:W-:-:S07]  /*9a20*/  HFMA2 R68, -RZ, RZ, 0, 0 ;  /* 0x00000000ff447431 */ /* 0x000fce00000001ff */
.L_x_8054:
        /* <DEDUP_REMOVED lines=11> */
.L_x_8053:
[----:B------:R-:W-:Y:S01]  /*9ae0*/  MOV R69, R68 ;  /* 0x0000004400457202 */ /* 0x000fe20000000f00 */
[----:B------:R-:W-:Y:S01]  /*9af0*/  IMAD.MOV.U32 R67, RZ, RZ, RZ ;  /* 0x000000ffff437224 */ /* 0x000fe200078e00ff */
        /* <DEDUP_REMOVED lines=13> */
.L_x_8059:
        /* <DEDUP_REMOVED lines=12> */
.L_x_8060:
        /* <DEDUP_REMOVED lines=42> */
.L_x_8058:
[----:B-----5:R-:W-:Y:S02]  /*9f30*/  PRMT R68, R45, 0x7632, R68 ;  /* 0x000076322d447816 */ /* 0x020fe40000000044 */
[----:B------:R-:W-:Y:S02]  /*9f40*/  I2FP.F32.U32 R67, R67 ;  /* 0x0000004300437245 */ /* 0x000fe40000201000 */
[----:B------:R-:W-:Y:S01]  /*9f50*/  MOV R70, 0x2f800000 ;  /* 0x2f80000000467802 */ /* 0x000fe20000000f00 */
[----:B------:R-:W-:-:S04]  /*9f60*/  IMAD.U32 R68, R68, 0x10000, RZ ;  /* 0x0001000044447824 */ /* 0x000fc800078e00ff */
[----:B------:R-:W-:Y:S01]  /*9f70*/  FFMA.FTZ R67, R67, R70, 1.1641532182693481445e-10 ;  /* 0x2f00000043437423 */ /* 0x000fe20000010046 */
[----:B------:R-:W-:-:S04]  /*9f80*/  FMUL.FTZ R68, R68, UR17 ;  /* 0x0000001144447c20 */ /* 0x000fc80008410000 */
[----:B------:R-:W-:Y:S01]  /*9f90*/  FMUL.FTZ R68, R68, UR16 ;  /* 0x0000001044447c20 */ /* 0x000fe20008410000 */
[----:B------:R-:W-:Y:S02]  /*9fa0*/  FSETP.GTU.FTZ.AND P2, PT, R67, UR23, PT ;  /* 0x0000001743007c0b */ /* 0x000fe4000bf5c000 */
[----:B------:R-:W-:Y:S02]  /*9fb0*/  SHF.L.U32 R67, R92, 0x10, RZ ;  /* 0x000000105c437819 */ /* 0x000fe400000006ff */
[----:B------:R-:W-:Y:S02]  /*9fc0*/  FSEL R68, R68, RZ, !P2 ;  /* 0x000000ff44447208 */ /* 0x000fe40005000000 */
[----:B------:R-:W-:-:S03]  /*9fd0*/  SEL R127, RZ, 0x1, P2 ;  /* 0x00000001ff7f7807 */ /* 0x000fc60001000000 */
[----:B------:R-:W-:-:S07]  /*9fe0*/  FMUL.FTZ R67, R67, R68 ;  /* 0x0000004443437220 */ /* 0x000fce0000410000 */
.L_x_8057:
[----:B------:R-:W-:Y:S02]  /*9ff0*/  HFMA2 R68, -RZ, RZ, 0, 0 ;  /* 0x00000000ff447431 */ /* 0x000fe400000001ff */
        /* <DEDUP_REMOVED lines=14> */
.L_x_8063:
        /* <DEDUP_REMOVED lines=12> */
.L_x_8064:
        /* <DEDUP_REMOVED lines=42> */
.L_x_8062:
        /* <DEDUP_REMOVED lines=11> */
.L_x_8061:
        /* <DEDUP_REMOVED lines=15> */
.L_x_8067:
        /* <DEDUP_REMOVED lines=12> */
.L_x_8068:
        /* <DEDUP_REMOVED lines=42> */
.L_x_8066:
        /* <DEDUP_REMOVED lines=12> */
.L_x_8065:
        /* <DEDUP_REMOVED lines=15> */
.L_x_8071:
        /* <DEDUP_REMOVED lines=12> */
.L_x_8072:
        /* <DEDUP_REMOVED lines=42> */
.L_x_8070:
        /* <DEDUP_REMOVED lines=11> */
.L_x_8069:
        /* <DEDUP_REMOVED lines=15> */
.L_x_8074:
        /* <DEDUP_REMOVED lines=12> */
.L_x_8075:
        /* <DEDUP_REMOVED lines=42> */
.L_x_8073:
        /* <DEDUP_REMOVED lines=12> */
.L_x_8041:
[----:B------:R-:W0:Y:S01]  /*b410*/  @P1 LDC.64 R104, c[0x0][0x390] ;  /* 0x0000e400ff681b82 */ /* 0x000e220000000a00 */
[----:B------:R-:W-:Y:S01]  /*b420*/  VIADD R73, R135, 0x80 ;  /* 0x0000008087497836 */ /* 0x000fe20000000000 */
[----:B------:R-:W-:Y:S01]  /*b430*/  IADD3 R133, PT, PT, R109, 0x100, RZ ;  /* 0x000001006d857810 */ /* 0x000fe20007ffe0ff */
[----:B------:R-:W-:Y:S02]  /*b440*/  VIADD R135, R135, 0x100 ;  /* 0x0000010087877836 */ /* 0x000fe40000000000 */
[----:B------:R-:W-:-:S03]  /*b450*/  IMAD.WIDE.U32 R72, R73, 0x20, R106 ;  /* 0x0000002049487825 */ /* 0x000fc600078e006a */
[----:B------:R-:W1:Y:S02]  /*b460*/  @P0 LDC.64 R102, c[0x0][0x3a0] ;  /* 0x0000e800ff660b82 */ /* 0x000e640000000a00 */
[----:B------:R2:W-:Y:S04]  /*b470*/  STG.E.128 desc[UR12][R72.64], R64 ;  /* 0x0000004048007986 */ /* 0x0005e8000c101d0c */
[----:B------:R2:W-:Y:S01]  /*b480*/  STG.E.128 desc[UR12][R72.64+0x10], R68 ;  /* 0x0000104448007986 */ /* 0x0005e2000c101d0c */
[----:B0-----:R-:W-:-:S04]  /*b490*/  @P1 IMAD.WIDE.U32 R104, R133, 0x10, R104 ;  /* 0x0000001085681825 */ /* 0x001fc800078e0068 */
[----:B-1----:R-:W-:Y:S01]  /*b4a0*/  @P0 IMAD.WIDE.U32 R102, R135, 0x20, R102 ;  /* 0x0000002087660825 */ /* 0x002fe200078e0066 */
[----:B--2---:R-:W-:Y:S06]  /*b4b0*/  @!P1 BRA `(.L_x_8076) ;  /* 0x0000000000549947 */ /* 0x004fec0003800000 */
[----:B------:R-:W-:Y:S01]  /*b4c0*/  SHF.L.U32 R75, R130, 0x10, RZ ;  /* 0x00000010824b7819 */ /* 0x000fe200000006ff */
[----:B------:R-:W0:Y:S01]  /*b4d0*/  LDC.64 R72, c[0x0][0x3b0] ;  /* 0x0000ec00ff487b82 */ /* 0x000e220000000a00 */
[----:B------:R-:W-:Y:S01]  /*b4e0*/  LOP3.LUT R74, R110, 0xffff, RZ, 0xc0, !PT ;  /* 0x0000ffff6e4a7812 */ /* 0x000fe200078ec0ff */
[----:B------:R-:W-:Y:S01]  /*b4f0*/  VIADD R109, R109, 0x80 ;  /* 0x000000806d6d7836 */ /* 0x000fe20000000000 */
        /* <DEDUP_REMOVED lines=17> */
.L_x_8076:
[----:B-----5:R1:W5:Y:S04]  /*b610*/  @P1 LDG.E.128 R44, desc[UR12][R104.64] ;  /* 0x0000000c682c1981 */ /* 0x020368000c1e1d00 */
[----:B------:R1:W5:Y:S04]  /*b620*/  @P0 LDG.E.128 R48, desc[UR12][R102.64] ;  /* 0x0000000c66300981 */ /* 0x000368000c1e1d00 */
[----:B------:R1:W5:Y:S01]  /*b630*/  @P0 LDG.E.128 R52, desc[UR12][R102.64+0x10] ;  /* 0x0000100c66340981 */ /* 0x000362000c1e1d00 */
[----:B------:R-:W-:Y:S05]  /*b640*/  @!P0 BRA `(.L_x_8077) ;  /* 0x0000002800488947 */ /* 0x000fea0003800000 */
[----:B------:R-:W-:Y:S01]  /*b650*/  ISETP.GT.AND P0, PT, R108, RZ, PT ;  /* 0x000000ff6c00720c */ /* 0x000fe20003f04270 */
[----:B------:R-:W-:Y:S01]  /*b660*/  IMAD.MOV.U32 R134, RZ, RZ, R136 ;  /* 0x000000ffff867224 */ /* 0x000fe200078e0088 */
[----:B------:R-:W-:Y:S02]  /*b670*/  MOV R74, R137 ;  /* 0x00000089004a7202 */ /* 0x000fe40000000f00 */
[----:B0----5:R-:W-:-:S09]  /*b680*/  MOV R72, R48 ;  /* 0x0000003000487202 */ /* 0x021fd20000000f00 */
        /* <DEDUP_REMOVED lines=16> */
.L_x_8080:
        /* <DEDUP_REMOVED lines=12> */
.L_x_8081:
        /* <DEDUP_REMOVED lines=43> */
.L_x_8079:
        /* <DEDUP_REMOVED lines=11> */
.L_x_8078:
[----:B------:R-:W-:Y:S01]  /*bbb0*/  MOV R75, R74 ;  /* 0x0000004a004b7202 */ /* 0x000fe20000000f00 */
        /* <DEDUP_REMOVED lines=14> */
.L_x_8084:
        /* <DEDUP_REMOVED lines=12> */
.L_x_8085:
        /* <DEDUP_REMOVED lines=43> */
.L_x_8083:
        /* <DEDUP_REMOVED lines=12> */
.L_x_8082:
        /* <DEDUP_REMOVED lines=15> */
.L_x_8088:
        /* <DEDUP_REMOVED lines=12> */
.L_x_8089:
        /* <DEDUP_REMOVED lines=43> */
.L_x_8087:
        /* <DEDUP_REMOVED lines=11> */
.L_x_8086:
        /* <DEDUP_REMOVED lines=15> */
.L_x_8092:
        /* <DEDUP_REMOVED lines=12> */
.L_x_8093:
        /* <DEDUP_REMOVED lines=43> */
.L_x_8091:
        /* <DEDUP_REMOVED lines=12> */
.L_x_8090:
        /* <DEDUP_REMOVED lines=15> */
.L_x_8096:
        /* <DEDUP_REMOVED lines=12> */
.L_x_8097:
        /* <DEDUP_REMOVED lines=43> */
.L_x_8095:
        /* <DEDUP_REMOVED lines=11> */
.L_x_8094:
        /* <DEDUP_REMOVED lines=15> */
.L_x_8100:
        /* <DEDUP_REMOVED lines=12> */
.L_x_8101:
[----:B-1----:R-:W-:Y:S01]  /*d1c0*/  IMAD.WIDE.U32 R102, R3, -0x326172a9, RZ ;  /* 0xcd9e8d5703667825 */ /* 0x002fe200078e00ff */
        /* <DEDUP_REMOVED lines=42> */
.L_x_8099:
[----:B------:R-:W-:Y:S01]  /*d470*/  PRMT R78, R46, 0x7632, R78 ;  /* 0x000076322e4e7816 */ /* 0x000fe2000000004e */
        /* <DEDUP_REMOVED lines=11> */
.L_x_8098:
[----:B-1----:R-:W-:Y:S01]  /*d530*/  MOV R102, R79 ;  /* 0x0000004f00667202 */ /* 0x002fe20000000f00 */
        /* <DEDUP_REMOVED lines=14> */
.L_x_8104:
        /* <DEDUP_REMOVED lines=12> */
.L_x_8105:
        /* <DEDUP_REMOVED lines=43> */
.L_x_8103:
        /* <DEDUP_REMOVED lines=11> */
.L_x_8102:
        /* <DEDUP_REMOVED lines=15> */
.L_x_8108:
        /* <DEDUP_REMOVED lines=12> */
.L_x_8109:
        /* <DEDUP_REMOVED lines=43> */
.L_x_8107:
        /* <DEDUP_REMOVED lines=13> */
.L_x_8077:
[----:B0-----:R-:W-:Y:S01]  /*df70*/  HFMA2 R72, -RZ, RZ, 0, 0 ;  /* 0x00000000ff487431 */ /* 0x001fe200000001ff */
        /* <DEDUP_REMOVED lines=18> */
.L_x_8112:
        /* <DEDUP_REMOVED lines=12> */
.L_x_8113:
        /* <DEDUP_REMOVED lines=43> */
.L_x_8111:
        /* <DEDUP_REMOVED lines=11> */
.L_x_8110:
        /* <DEDUP_REMOVED lines=15> */
.L_x_8116:
        /* <DEDUP_REMOVED lines=12> */
.L_x_8117:
        /* <DEDUP_REMOVED lines=43> */
.L_x_8115:
        /* <DEDUP_REMOVED lines=12> */
.L_x_8114:
        /* <DEDUP_REMOVED lines=15> */
.L_x_8120:
        /* <DEDUP_REMOVED lines=12> */
.L_x_8121:
        /* <DEDUP_REMOVED lines=43> */
.L_x_8119:
        /* <DEDUP_REMOVED lines=11> */
.L_x_8118:
        /* <DEDUP_REMOVED lines=15> */
.L_x_8124:
        /* <DEDUP_REMOVED lines=12> */
.L_x_8125:
        /* <DEDUP_REMOVED lines=43> */
.L_x_8123:
        /* <DEDUP_REMOVED lines=12> */
.L_x_8122:
        /* <DEDUP_REMOVED lines=15> */
.L_x_8128:
        /* <DEDUP_REMOVED lines=12> */
.L_x_8129:
        /* <DEDUP_REMOVED lines=43> */
.L_x_8127:
        /* <DEDUP_REMOVED lines=11> */
.L_x_8126:
        /* <DEDUP_REMOVED lines=15> */
.L_x_8132:
        /* <DEDUP_REMOVED lines=12> */
.L_x_8133:
        /* <DEDUP_REMOVED lines=43> */
.L_x_8131:
        /* <DEDUP_REMOVED lines=12> */
.L_x_8130:
[----:B-1----:R-:W-:Y:S01]  /*fe40*/  MOV R102, R79 ;  /* 0x0000004f00667202 */ /* 0x002fe20000000f00 */
        /* <DEDUP_REMOVED lines=14> */
.L_x_8136:
        /* <DEDUP_REMOVED lines=12> */
.L_x_8137:
        /* <DEDUP_REMOVED lines=43> */
.L_x_8135:
        /* <DEDUP_REMOVED lines=11> */
.L_x_8134:
        /* <DEDUP_REMOVED lines=15> */
.L_x_8139:
        /* <DEDUP_REMOVED lines=12> */
.L_x_8140:
        /* <DEDUP_REMOVED lines=43> */
.L_x_8138:
        /* <DEDUP_REMOVED lines=12> */
.L_x_8106:
[----:B------:R-:W-:Y:S01]  /*10870*/  FADD.FTZ R102, RZ, R56 ;  /* 0x00000038ff667221 */ /* 0x000fe20000010000 */
[----:B------:R-:W-:-:S04]  /*10880*/  IMAD.WIDE.U32 R106, R135, 0x20, R106 ;  /* 0x00000020876a7825 */ /* 0x000fc800078e006a */
[----:B------:R-:W-:Y:S01]  /*10890*/  FADD.FTZ R103, R102, R57 ;  /* 0x0000003966677221 */ /* 0x000fe20000010000 */
[----:B------:R0:W-:Y:S03]  /*108a0*/  STG.E.128 desc[UR12][R106.64], R72 ;  /* 0x000000486a007986 */ /* 0x0001e6000c101d0c */
        /* <DEDUP_REMOVED lines=44> */
.L_x_8141:
[----:B0-----:R-:W0:Y:S01]  /*10b70*/  SHFL.BFLY PT, R102, R135, 0x1, 0x1f ;  /* 0x0c201f0087667f89 */ /* 0x001e2200000e0000 */
[----:B------:R-:W1:Y:S01]  /*10b80*/  S2UR UR5, SR_CgaCtaId ;  /* 0x00000000000579c3 */ /* 0x000e620000008800 */
[----:B------:R-:W-:Y:S01]  /*10b90*/  UMOV UR4, 0x400 ;  /* 0x0000040000047882 */ /* 0x000fe20000000000 */
        /* <DEDUP_REMOVED lines=122> */
[----:B--2---:R-:W-:-:S07]  /*11340*/  IMAD.U32 R133, RZ, RZ, UR7 ;  /* 0x00000007ff857e24 */ /* 0x004fce000f8e00ff */
[----:B------:R-:W2:Y:S01]  /*11350*/  @!P1 LDC.64 R102, c[0x0][0x3c8] ;  /* 0x0000f200ff669b82 */ /* 0x000ea20000000a00 */
[----:B-1----:R-:W-:-:S05]  /*11360*/  FMUL.FTZ R106, R135, R135 ;  /* 0x00000087876a7220 */ /* 0x002fca0000410000 */
[----:B------:R-:W-:Y:S01]  /*11370*/  FSEL R107, R106, RZ, P0 ;  /* 0x000000ff6a6b7208 */ /* 0x000fe20000000000 */
[----:B0-----:R-:W-:Y:S01]  /*11380*/  FFMA.FTZ R106, R138, UR25, R109 ;  /* 0x000000198a6a7c23 */ /* 0x001fe2000801006d */
[----:B------:R-:W-:-:S03]  /*11390*/  MOV R109, UR7 ;  /* 0x00000007006d7c02 */ /* 0x000fc60008000f00 */
[----:B------:R-:W-:Y:S02]  /*113a0*/  FADD.FTZ R107, R106, R107 ;  /* 0x0000006b6a6b7221 */ /* 0x000fe40000010000 */
[----:B---3--:R-:W-:-:S04]  /*113b0*/  @!P1 IMAD.WIDE R104, R109, 0x4, R104 ;  /* 0x000000046d689825 */ /* 0x008fc800078e0268 */
[----:B------:R-:W0:Y:S01]  /*113c0*/  MUFU.RSQ R107, R107 ;  /* 0x0000006b006b7308 */ /* 0x000e220000001400 */
[----:B--2---:R-:W-:Y:S01]  /*113d0*/  @!P1 IMAD.WIDE R102, R133, 0x4, R102 ;  /* 0x0000000485669825 */ /* 0x004fe200078e0266 */
        /* <DEDUP_REMOVED lines=31> */
[----:B------:R-:W-:Y:S01]  /*115d0*/  SHF.L.U32 R61, R5, 0x10, RZ ;  /* 0x00000010053d7819 */ /* 0x000fe200000006ff */
[----:B------:R-:W-:Y:S01]  /*115e0*/  FADD.FTZ R102, -R102, R79 ;  /* 0x0000004f66667221 */ /* 0x000fe20000010100 */
[----:B------:R-:W-:Y:S01]  /*115f0*/  IMAD.U32 R63, R40, 0x10000, RZ ;  /* 0x00010000283f7824 */ /* 0x000fe200078e00ff */
[----:B------:R-:W-:Y:S01]  /*11600*/  SHF.L.U32 R75, R81, 0x10, RZ ;  /* 0x00000010514b7819 */ /* 0x000fe200000006ff */
[----:B------:R-:W-:Y:S01]  /*11610*/  FMUL.FTZ R56, R107, R56 ;  /* 0x000000386b387220 */ /* 0x000fe20000410000 */
[----:B------:R-:W-:-:S02]  /*11620*/  IMAD.U32 R79, R115, 0x10000, RZ ;  /* 0x00010000734f7824 */ /* 0x000fc400078e00ff */
[C---:B------:R-:W-:Y:S01]  /*11630*/  FMUL.FTZ R104, R107.reuse, R104 ;  /* 0x000000686b687220 */ /* 0x040fe20000410000 */
[----:B------:R-:W-:Y:S01]  /*11640*/  FMUL.FTZ R66, R107, R58 ;  /* 0x0000003a6b427220 */ /* 0x000fe20000410000 */
[----:B------:R-:W-:Y:S01]  /*11650*/  FFMA.FTZ R56, R56, R61, R63 ;  /* 0x0000003d38387223 */ /* 0x000fe2000001003f */
[----:B------:R-:W-:Y:S01]  /*11660*/  SHF.L.U32 R63, R6, 0x10, RZ ;  /* 0x00000010063f7819 */ /* 0x000fe200000006ff */
[----:B------:R-:W-:Y:S01]  /*11670*/  FFMA.FTZ R61, R104, R75, R79 ;  /* 0x0000004b683d7223 */ /* 0x000fe2000001004f */
[----:B------:R-:W-:Y:S01]  /*11680*/  IMAD.U32 R75, R41, 0x10000, RZ ;  /* 0x00010000294b7824 */ /* 0x000fe200078e00ff */
[----:B------:R-:W-:Y:S01]  /*11690*/  SHF.L.U32 R79, R80, 0x10, RZ ;  /* 0x00000010504f7819 */ /* 0x000fe200000006ff */
[C---:B------:R-:W-:Y:S01]  /*116a0*/  FMUL.FTZ R106, R107.reuse, R106 ;  /* 0x0000006a6b6a7220 */ /* 0x040fe20000410000 */
[C---:B------:R-:W-:Y:S01]  /*116b0*/  FMUL.FTZ R74, R107.reuse, R60 ;  /* 0x0000003c6b4a7220 */ /* 0x040fe20000410000 */
[----:B------:R-:W-:Y:S01]  /*116c0*/  FMUL.FTZ R78, R107, R62 ;  /* 0x0000003e6b4e7220 */ /* 0x000fe20000410000 */
[----:B------:R-:W-:Y:S01]  /*116d0*/  SHF.L.U32 R133, R31, 0x10, RZ ;  /* 0x000000101f857819 */ /* 0x000fe200000006ff */
[----:B------:R-:W-:-:S02]  /*116e0*/  IMAD.U32 R139, R43, 0x10000, RZ ;  /* 0x000100002b8b7824 */ /* 0x000fc400078e00ff */
[C---:B------:R-:W-:Y:S01]  /*116f0*/  FMUL.FTZ R108, R107.reuse, R108 ;  /* 0x0000006c6b6c7220 */ /* 0x040fe20000410000 */
[C---:B------:R-:W-:Y:S01]  /*11700*/  FMUL.FTZ R72, R107.reuse, R64 ;  /* 0x000000406b487220 */ /* 0x040fe20000410000 */
[----:B------:R-:W-:Y:S01]  /*11710*/  FMUL.FTZ R70, R107, R68 ;  /* 0x000000446b467220 */ /* 0x000fe20000410000 */
[----:B------:R-:W-:Y:S02]  /*11720*/  IMAD.U32 R135, R113, 0x10000, RZ ;  /* 0x0001000071877824 */ /* 0x000fe400078e00ff */
        /* <DEDUP_REMOVED lines=14> */
[----:B------:R-:W-:Y:S01]  /*11810*/  FFMA.FTZ R63, R66, R63, R75 ;  /* 0x0000003f423f7223 */ /* 0x000fe2000001004b */
[----:B------:R-:W-:Y:S01]  /*11820*/  FMUL.FTZ R107, R107, R102 ;  /* 0x000000666b6b7220 */ /* 0x000fe20000410000 */
[----:B------:R-:W-:Y:S01]  /*11830*/  FFMA.FTZ R66, R106, R79, R103 ;  /* 0x0000004f6a427223 */ /* 0x000fe20000010067 */
        /* <DEDUP_REMOVED lines=12> */
[----:B------:R-:W-:Y:S01]  /*11900*/  UIADD3 UR4, UPT, UPT, UR6, -0x1, URZ ;  /* 0xffffffff06047890 */ /* 0x000fe2000fffe0ff */
[----:B------:R-:W-:Y:S01]  /*11910*/  SHF.L.U32 R108, R88, 0x10, RZ ;  /* 0x00000010586c7819 */ /* 0x000fe200000006ff */
[----:B------:R-:W-:Y:S01]  /*11920*/  FFMA.FTZ R78, R72, R103, R105 ;  /* 0x00000067484e7223 */ /* 0x000fe20000010069 */
[----:B------:R-:W-:Y:S01]  /*11930*/  FFMA.FTZ R76, R76, R109, R133 ;  /* 0x0000006d4c4c7223 */ /* 0x000fe20000010085 */
[----:B------:R-:W-:Y:S02]  /*11940*/  IMAD.U32 R138, R118, 0x10000, RZ ;  /* 0x00010000768a7824 */ /* 0x000fe400078e00ff */
[----:B------:R-:W-:Y:S01]  /*11950*/  FFMA.FTZ R103, R73, R104, R106 ;  /* 0x0000006849677223 */ /* 0x000fe2000001006a */
[----:B------:R-:W-:Y:S01]  /*11960*/  SHF.L.U32 R72, R87, 0x10, RZ ;  /* 0x0000001057487819 */ /* 0x000fe200000006ff */
[----:B------:R-:W-:Y:S01]  /*11970*/  IMAD.U32 R106, R117, 0x10000, RZ ;  /* 0x00010000756a7824 */ /* 0x000fe200078e00ff */
[----:B------:R-:W-:Y:S01]  /*11980*/  SHF.L.U32 R109, R16, 0x10, RZ ;  /* 0x00000010106d7819 */ /* 0x000fe200000006ff */
[----:B------:R-:W-:Y:S01]  /*11990*/  IMAD.U32 R133, R39, 0x10000, RZ ;  /* 0x0001000027857824 */ /* 0x000fe200078e00ff */
[----:B------:R-:W-:Y:S01]  /*119a0*/  UIMAD UR4, UR4, UR22, URZ ;  /* 0x00000016040472a4 */ /* 0x000fe2000f8e02ff */
[----:B------:R-:W-:Y:S01]  /*119b0*/  FFMA.FTZ R77, R77, R108, R138 ;  /* 0x0000006c4d4d7223 */ /* 0x000fe2000001008a */
        /* <DEDUP_REMOVED lines=11> */
[----:B------:R-:W-:Y:S01]  /*11a70*/  IMAD.U32 R65, R123, 0x10000, RZ ;  /* 0x000100007b417824 */ /* 0x000fe200078e00ff */
[----:B------:R-:W-:Y:S01]  /*11a80*/  SHF.L.U32 R71, R22, 0x10, RZ ;  /* 0x0000001016477819 */ /* 0x000fe200000006ff */
[----:B------:R-:W-:Y:S01]  /*11a90*/  ULEA.HI UR5, UR5, UR4, URZ, 0x3 ;  /* 0x0000000405057291 */ /* 0x000fe2000f8f18ff */
[----:B------:R-:W-:Y:S01]  /*11aa0*/  IMAD.U32 R73, R33, 0x10000, RZ ;  /* 0x0001000021497824 */ /* 0x000fe200078e00ff */
[----:B------:R-:W-:Y:S01]  /*11ab0*/  SHF.L.U32 R70, R96, 0x10, RZ ;  /* 0x0000001060467819 */ /* 0x000fe200000006ff */
[----:B------:R-:W-:Y:S01]  /*11ac0*/  FFMA.FTZ R109, R64, R109, R65 ;  /* 0x0000006d406d7223 */ /* 0x000fe20000010041 */
[----:B------:R-:W-:-:S02]  /*11ad0*/  IMAD.U32 R72, R122, 0x10000, RZ ;  /* 0x000100007a487824 */ /* 0x000fc400078e00ff */
[----:B------:R-:W-:Y:S01]  /*11ae0*/  FFMA.FTZ R65, R62, R71, R73 ;  /* 0x000000473e417223 */ /* 0x000fe20000010049 */
[----:B------:R-:W-:Y:S01]  /*11af0*/  IMAD.U32 R73, RZ, RZ, UR5 ;  /* 0x00000005ff497e24 */ /* 0x000fe2000f8e00ff */
[----:B------:R-:W-:Y:S01]  /*11b00*/  SHF.L.U32 R138, R86, 0x10, RZ ;  /* 0x00000010568a7819 */ /* 0x000fe200000006ff */
[----:B------:R-:W-:Y:S01]  /*11b10*/  FFMA.FTZ R64, R59, R70, R72 ;  /* 0x000000463b407223 */ /* 0x000fe20000010048 */
[----:B------:R-:W-:Y:S01]  /*11b20*/  SHF.L.U32 R133, R23, 0x10, RZ ;  /* 0x0000001017857819 */ /* 0x000fe200000006ff */
[----:B------:R-:W-:Y:S01]  /*11b30*/  IMAD.U32 R140, R116, 0x10000, RZ ;  /* 0x00010000748c7824 */ /* 0x000fe200078e00ff */
[----:B------:R-:W-:Y:S01]  /*11b40*/  SHF.L.U32 R59, R95, 0x10, RZ ;  /* 0x000000105f3b7819 */ /* 0x000fe200000006ff */
[----:B------:R-:W-:Y:S01]  /*11b50*/  IMAD.U32 R135, R34, 0x10000, RZ ;  /* 0x0001000022877824 */ /* 0x000fe200078e00ff */
[----:B------:R-:W-:Y:S01]  /*11b60*/  SHF.L.U32 R71, R121, 0x10, RZ ;  /* 0x0000001079477819 */ /* 0x000fe200000006ff */
[----:B------:R-:W-:Y:S01]  /*11b70*/  FFMA.FTZ R67, R67, R138, R140 ;  /* 0x0000008a43437223 */ /* 0x000fe2000001008c */
[----:B------:R-:W-:Y:S01]  /*11b80*/  LEA.HI.SX32 R73, R73, R0, 0x1d ;  /* 0x0000000049497211 */ /* 0x000fe200078feaff */
[----:B------:R-:W-:Y:S01]  /*11b90*/  FFMA.FTZ R133, R60, R133, R135 ;  /* 0x000000853c857223 */ /* 0x000fe20000010087 */
[----:B------:R-:W-:Y:S01]  /*11ba0*/  SHF.L.U32 R62, R35, 0x10, RZ ;  /* 0x00000010233e7819 */ /* 0x000fe200000006ff */
[----:B------:R-:W-:Y:S01]  /*11bb0*/  IMAD.U32 R60, R24, 0x10000, RZ ;  /* 0x00010000183c7824 */ /* 0x000fe200078e00ff */
[----:B------:R-:W-:Y:S01]  /*11bc0*/  SHF.L.U32 R72, R120, 0x10, RZ ;  /* 0x0000001078487819 */ /* 0x000fe200000006ff */
[----:B------:R-:W-:-:S02]  /*11bd0*/  IMAD.U32 R70, R94, 0x10000, RZ ;  /* 0x000100005e467824 */ /* 0x000fc400078e00ff */
[----:B------:R-:W-:Y:S01]  /*11be0*/  FFMA.FTZ R138, R58, R59, R71 ;  /* 0x0000003b3a8a7223 */ /* 0x000fe20000010047 */
[C---:B------:R-:W-:Y:S01]  /*11bf0*/  VIADD R71, R73.reuse, 0x80 ;  /* 0x0000008049477836 */ /* 0x040fe20000000000 */
[----:B------:R-:W-:Y:S01]  /*11c00*/  IADD3 R59, PT, PT, R73, 0x100, RZ ;  /* 0x00000100493b7810 */ /* 0x000fe20007ffe0ff */
[----:B------:R-:W-:Y:S01]  /*11c10*/  FFMA.FTZ R135, R57, R60, R62 ;  /* 0x0000003c39877223 */ /* 0x000fe2000001003e */
[----:B------:R-:W-:Y:S01]  /*11c20*/  FFMA.FTZ R140, R107, R70, R72 ;  /* 0x000000466b8c7223 */ /* 0x000fe20000010048 */
[--C-:B0-----:R-:W-:Y:S01]  /*11c30*/  IMAD.WIDE.U32 R72, R73, 0x10, R68.reuse ;  /* 0x0000001049487825 */ /* 0x101fe200078e0044 */
[----:B------:R-:W-:Y:S02]  /*11c40*/  F2FP.BF16.F32.PACK_AB R58, R75, R74 ;  /* 0x0000004a4b3a723e */ /* 0x000fe400000010ff */
[----:B------:R-:W-:Y:S01]  /*11c50*/  F2FP.BF16.F32.PACK_AB R57, R66, R63 ;  /* 0x0000003f4239723e */ /* 0x000fe200000010ff */
[----:B------:R-:W-:Y:S01]  /*11c60*/  IMAD.WIDE.U32 R70, R71, 0x10, R68 ;  /* 0x0000001047467825 */ /* 0x000fe200078e0044 */
[----:B------:R-:W-:-:S02]  /*11c70*/  F2FP.BF16.F32.PACK_AB R56, R61, R56 ;  /* 0x000000383d38723e */ /* 0x000fc400000010ff */
[----:B------:R-:W-:Y:S01]  /*11c80*/  F2FP.BF16.F32.PACK_AB R63, R67, R108 ;  /* 0x0000006c433f723e */ /* 0x000fe200000010ff */
[----:B------:R-:W-:Y:S01]  /*11c90*/  IMAD.WIDE.U32 R68, R59, 0x10, R68 ;  /* 0x000000103b447825 */ /* 0x000fe200078e0044 */
[----:B------:R-:W-:Y:S02]  /*11ca0*/  F2FP.BF16.F32.PACK_AB R59, R102, R79 ;  /* 0x0000004f663b723e */ /* 0x000fe400000010ff */
[----:B------:R-:W-:Y:S02]  /*11cb0*/  F2FP.BF16.F32.PACK_AB R62, R105, R104 ;  /* 0x00000068693e723e */ /* 0x000fe400000010ff */
[----:B------:R-:W-:Y:S01]  /*11cc0*/  F2FP.BF16.F32.PACK_AB R61, R77, R76 ;  /* 0x0000004c4d3d723e */ /* 0x000fe200000010ff */
[----:B------:R0:W-:Y:S01]  /*11cd0*/  STG.E.128 desc[UR12][R72.64], R56 ;  /* 0x0000003848007986 */ /* 0x0001e2000c101d0c */
[----:B------:R-:W-:Y:S02]  /*11ce0*/  F2FP.BF16.F32.PACK_AB R60, R103, R78 ;  /* 0x0000004e673c723e */ /* 0x000fe400000010ff */
[----:B------:R-:W-:-:S02]  /*11cf0*/  F2FP.BF16.F32.PACK_AB R65, R64, R65 ;  /* 0x000000414041723e */ /* 0x000fc400000010ff */
[----:B------:R-:W-:Y:S01]  /*11d00*/  F2FP.BF16.F32.PACK_AB R67, R140, R135 ;  /* 0x000000878c43723e */ /* 0x000fe200000010ff */
[----:B------:R0:W-:Y:S01]  /*11d10*/  STG.E.128 desc[UR12][R70.64], R60 ;  /* 0x0000003c46007986 */ /* 0x0001e2000c101d0c */
[----:B------:R-:W-:Y:S02]  /*11d20*/  F2FP.BF16.F32.PACK_AB R66, R138, R133 ;  /* 0x000000858a42723e */ /* 0x000fe400000010ff */
[----:B------:R-:W-:-:S05]  /*11d30*/  F2FP.BF16.F32.PACK_AB R64, R109, R106 ;  /* 0x0000006a6d40723e */ /* 0x000fca00000010ff */
[----:B------:R0:W-:Y:S02]  /*11d40*/  STG.E.128 desc[UR12][R68.64], R64 ;  /* 0x0000004044007986 */ /* 0x0001e4000c101d0c */
.L_x_8142:
[----:B------:R-:W-:Y:S02]  /*11d50*/  UIADD3 UR7, UPT, UPT, UR7, UR20, URZ ;  /* 0x0000001407077290 */ /* 0x000fe4000fffe0ff */
[----:B------:R-:W-:Y:S02]  /*11d60*/  UPLOP3.LUT UP0, UPT, UPT, UPT, UP0, 0x40, 0x4 ;  /* 0x000000000004789c */ /* 0x000fe40003f0e800 */
[----:B------:R-:W-:-:S09]  /*11d70*/  UISETP.GE.AND UP1, UPT, UR7, UR21, UPT ;  /* 0x000000150700728c */ /* 0x000fd2000bf26270 */
[----:B------:R-:W-:Y:S05]  /*11d80*/  BRA.U !UP1, `(.L_x_8143) ;  /* 0xfffffef109207547 */ /* 0x000fea000b83ffff */
[----:B------:R-:W-:Y:S05]  /*11d90*/  EXIT ;  /* 0x000000000000794d */ /* 0x000fea0003800000 */
.L_x_8144:
        /* <DEDUP_REMOVED lines=14> */
.L_x_20794:


//--------------------- .text._ZN10layer_norm13ln_fwd_kernelINS_13Kernel_traitsIf13__nv_bfloat16fS2_fjLj3072ELj1ELj1ELj4ELj16ENS_18Kernel_traits_baseILj3072EfS2_fS2_fjLj128EEEEELb0ELb0ELb0ELb0EEEvNS_9FwdParamsE --------------------------
	.section	.text._ZN10layer_norm13ln_fwd_kernelINS_13Kernel_traitsIf13__nv_bfloat16fS2_fjLj3072ELj1ELj1ELj4ELj16ENS_18Kernel_traits_baseILj3072EfS2_fS2_fjLj128EEEEELb0ELb0ELb0ELb0EEEvNS_9FwdParamsE,"ax",@progbits
	.align	128
        .global         _ZN10layer_norm13ln_fwd_kernelINS_13Kernel_traitsIf13__nv_bfloat16fS2_fjLj3072ELj1ELj1ELj4ELj16ENS_18Kernel_traits_baseILj3072EfS2_fS2_fjLj128EEEEELb0ELb0ELb0ELb0EEEvNS_9FwdParamsE
        .type           _ZN10layer_norm13ln_fwd_kernelINS_13Kernel_traitsIf13__nv_bfloat16fS2_fjLj3072ELj1ELj1ELj4ELj16ENS_18Kernel_traits_baseILj3072EfS2_fS2_fjLj128EEEEELb0ELb0ELb0ELb0EEEvNS_9FwdParamsE,@function
        .size           _ZN10layer_norm13ln_fwd_kernelINS_13Kernel_traitsIf13__nv_bfloat16fS2_fjLj3072ELj1ELj1ELj4ELj16ENS_18Kernel_traits_baseILj3072EfS2_fS2_fjLj128EEEEELb0ELb0ELb0ELb0EEEvNS_9FwdParamsE,(.L_x_20795 - _ZN10layer_norm13ln_fwd_kernelINS_13Kernel_traitsIf13__nv_bfloat16fS2_fjLj3072ELj1ELj1ELj4ELj16ENS_18Kernel_traits_baseILj3072EfS2_fS2_fjLj128EEEEELb0ELb0ELb0ELb0EEEvNS_9FwdParamsE)
        .other          _ZN10layer_norm13ln_fwd_kernelINS_13Kernel_traitsIf13__nv_bfloat16fS2_fjLj3072ELj1ELj1ELj4ELj16ENS_18Kernel_traits_baseILj3072EfS2_fS2_fjLj128EEEEELb0ELb0ELb0ELb0EEEvNS_9FwdParamsE,@"STO_CUDA_ENTRY STV_DEFAULT"
_ZN10layer_norm13ln_fwd_kernelINS_13Kernel_traitsIf13__nv_bfloat16fS2_fjLj3072ELj1ELj1ELj4ELj16ENS_18Kernel_traits_baseILj3072EfS2_fS2_fjLj128EEEEELb0ELb0ELb0ELb0EEEvNS_9FwdParamsE:
.text._ZN10layer_norm13ln_fwd_kernelINS_13Kernel_traitsIf13__nv_bfloat16fS2_fjLj3072ELj1ELj1ELj4ELj16ENS_18Kernel_traits_baseILj3072EfS2_fS2_fjLj128EEEEELb0ELb0ELb0ELb0EEEvNS_9FwdParamsE:
        /* <DEDUP_REMOVED lines=49> */
.L_x_8146:
        /* <DEDUP_REMOVED lines=10> */
[----:B------:R-:W5:Y:S01]  /*03b0*/  @P1 LDG.E.128 R36, desc[UR8][R4.64] ;  /* 0x0000000804241981 */ /* 0x000f62000c1e1d00 */
[----:B-1----:R-:W-:-:S03]  /*03c0*/  @P0 IMAD.WIDE.U32 R28, R13, 0x20, R6 ;  /* 0x000000200d1c0825 */ /* 0x002fc600078e0006 */
[----:B------:R-:W5:Y:S01]  /*03d0*/  @P1 LDG.E.128 R32, desc[UR8][R4.64+0x10] ;  /* 0x0000100804201981 */ /* 0x000f62000c1e1d00 */
[----:B------:R-:W-:Y:S02]  /*03e0*/  CS2R R30, SRZ ;  /* 0x00000000001e7805 */ /* 0x000fe4000001ff00 */
[----:B------:R-:W-:Y:S02]  /*03f0*/  CS2R R42, SRZ ;  /* 0x00000000002a7805 */ /* 0x000fe4000001ff00 */
[----:B------:R-:W-:Y:S01]  /*0400*/  CS2R R40, SRZ ;  /* 0x0000000000287805 */ /* 0x000fe2000001ff00 */
[----:B------:R-:W5:Y:S01]  /*0410*/  @P0 LDG.E.128 R52, desc[UR8][R28.64] ;  /* 0x000000081c340981 */ /* 0x000f62000c1e1d00 */
[----:B--2---:R-:W-:-:S03]  /*0420*/  @P2 IMAD.WIDE.U32 R6, R27, 0x20, R24 ;  /* 0x000000201b062825 */ /* 0x004fc600078e0018 */
[----:B------:R0:W5:Y:S04]  /*0430*/  @P0 LDG.E.128 R48, desc[UR8][R28.64+0x10] ;  /* 0x000010081c300981 */ /* 0x000168000c1e1d00 */
[----:B------:R1:W5:Y:S04]  /*0440*/  @P2 LDG.E.128 R20, desc[UR8][R6.64] ;  /* 0x0000000806142981 */ /* 0x000368000c1e1d00 */
[----:B------:R1:W5:Y:S01]  /*0450*/  @P2 LDG.E.128 R16, desc[UR8][R6.64+0x10] ;  /* 0x0000100806102981 */ /* 0x000362000c1e1d00 */
[----:B------:R-:W-:Y:S02]  /*0460*/  CS2R R26, SRZ ;  /* 0x00000000001a7805 */ /* 0x000fe4000001ff00 */
[----:B------:R-:W-:-:S02]  /*0470*/  CS2R R24, SRZ ;  /* 0x0000000000187805 */ /* 0x000fc4000001ff00 */
[----:B0-----:R-:W-:Y:S02]  /*0480*/  CS2R R28, SRZ ;  /* 0x00000000001c7805 */ /* 0x001fe4000001ff00 */
[----:B------:R-:W-:Y:S02]  /*0490*/  CS2R R46, SRZ ;  /* 0x00000000002e7805 */ /* 0x000fe4000001ff00 */
[----:B------:R-:W-:Y:S02]  /*04a0*/  CS2R R44, SRZ ;  /* 0x00000000002c7805 */ /* 0x000fe4000001ff00 */
[----:B------:R-:W-:Y:S02]  /*04b0*/  @P2 CS2R R10, SRZ ;  /* 0x00000000000a2805 */ /* 0x000fe4000001ff00 */
[----:B------:R-:W-:Y:S02]  /*04c0*/  @P2 CS2R R8, SRZ ;  /* 0x0000000000082805 */ /* 0x000fe4000001ff00 */
[----:B------:R-:W-:-:S02]  /*04d0*/  @P2 CS2R R14, SRZ ;  /* 0x00000000000e2805 */ /* 0x000fc4000001ff00 */
[----:B-1----:R-:W-:-:S07]  /*04e0*/  @P2 CS2R R12, SRZ ;  /* 0x00000000000c2805 */ /* 0x002fce000001ff00 */
.L_x_8147:
[----:B------:R-:W-:Y:S05]  /*04f0*/  BSYNC.RECONVERGENT B0 ;  /* 0x0000000000007941 */ /* 0x000fea0003800200 */
.L_x_8145:
[----:B------:R-:W1:Y:S02]  /*0500*/  LDCU UR4, c[0x0][0x384] ;  /* 0x00007080ff0477ac */ /* 0x000e640008000800 */
[----:B-1----:R-:W-:-:S06]  /*0510*/  UISETP.GE.AND UP0, UPT, UR6, UR4, UPT ;  /* 0x000000040600728c */ /* 0x002fcc000bf06270 */
[----:B------:R-:W-:-:S13]  /*0520*/  PLOP3.LUT P0, PT, PT, PT, UP0, 0x80, 0x8 ;  /* 0x000000000008781c */ /* 0x000fda0003f0f008 */
[----:B------:R-:W-:Y:S05]  /*0530*/  @P0 EXIT ;  /* 0x000000000000094d */ /* 0x000fea0003800000 */
[----:B------:R-:W-:Y:S01]  /*0540*/  SHF.R.S32.HI R56, RZ, 0x3, R56 ;  /* 0x00000003ff387819 */ /* 0x000fe20000011438 */
[----:B------:R-:W1:Y:S03]  /*0550*/  LDCU.64 UR4, c[0x0][0x3e0] ;  /* 0x00007c00ff0477ac */ /* 0x000e660008000a00 */
[C---:B0-----:R-:W-:Y:S01]  /*0560*/  LOP3.LUT R5, R56.reuse, 0x7f, RZ, 0xc0, !PT ;  /* 0x0000007f38057812 */ /* 0x041fe200078ec0ff */
[----:B------:R-:W0:Y:S01]  /*0570*/  LDCU UR16, c[0x0][0x388] ;  /* 0x00007100ff1077ac */ /* 0x000e220008000800 */
        /* <DEDUP_REMOVED lines=8> */
[----:B------:R-:W-:Y:S01]  /*0600*/  LEA R0, R0, R7, 0x3 ;  /* 0x0000000700007211 */ /* 0x000fe200078e18ff */
[----:B-1----:R-:W-:-:S03]  /*0610*/  UISETP.NE.U32.AND UP0, UPT, UR4, URZ, UPT ;  /* 0x000000ff0400728c */ /* 0x002fc6000bf05070 */
[----:B------:R-:W-:Y:S01]  /*0620*/  I2FP.F32.U32 R4, R0 ;  /* 0x0000000000047245 */ /* 0x000fe20000201000 */
[----:B------:R-:W1:Y:S01]  /*0630*/  LDCU.64 UR10, c[0x0][0x3a0] ;  /* 0x00007400ff0a77ac */ /* 0x000e620008000a00 */
[----:B------:R-:W-:Y:S02]  /*0640*/  VIMNMX R0, PT, PT, R5, 0x20, PT ;  /* 0x0000002005007848 */ /* 0x000fe40003fe0100 */
[----:B------:R4:W0:Y:S01]  /*0650*/  MUFU.RCP R2, R4 ;  /* 0x0000000400027308 */ /* 0x0008220000001000 */
[----:B------:R-:W0:Y:S01]  /*0660*/  LDCU.64 UR14, c[0x0][0x380] ;  /* 0x00007000ff0e77ac */ /* 0x000e220008000a00 */
[----:B------:R-:W-:Y:S01]  /*0670*/  LEA R0, R0, R7, 0x3 ;  /* 0x0000000700007211 */ /* 0x000fe200078e18ff */
[----:B------:R-:W-:Y:S02]  /*0680*/  UISETP.NE.AND.EX UP0, UPT, UR5, URZ, UPT, UP0 ;  /* 0x000000ff0500728c */ /* 0x000fe4000bf05300 */
[----:B--2---:R-:W-:-:S11]  /*0690*/  UPLOP3.LUT UP2, UPT, UPT, UPT, UPT, 0x40, 0x4 ;  /* 0x000000000004789c */ /* 0x004fd60003f4e870 */
.L_x_8168:
[----:B--2---:R-:W2:Y:S01]  /*06a0*/  @UP0 LDCU.64 UR4, c[0x0][0x3e0] ;  /* 0x00007c00ff0407ac */ /* 0x004ea20008000a00 */
[----:B------:R-:W-:Y:S01]  /*06b0*/  PLOP3.LUT P0, PT, PT, PT, UP0, 0x80, 0x8 ;  /* 0x000000000008781c */ /* 0x000fe20003f0f008 */
[----:B--2---:R-:W-:-:S06]  /*06c0*/  @UP0 UIMAD.WIDE UR4, UR6, 0x2, UR4 ;  /* 0x00000002060408a5 */ /* 0x004fcc000f8e0204 */
[----:B01-3--:R-:W-:Y:S02]  /*06d0*/  MOV R72, UR4 ;  /* 0x0000000400487c02 */ /* 0x00bfe40008000f00 */
[----:B------:R-:W-:-:S05]  /*06e0*/  MOV R73, UR5 ;  /* 0x0000000500497c02 */ /* 0x000fca0008000f00 */
[----:B------:R-:W2:Y:S01]  /*06f0*/  @P0 LDG.E.U16 R72, desc[UR8][R72.64] ;  /* 0x0000000848480981 */ /* 0x000ea2000c1e1500 */
[----:B0-----:R-:W-:Y:S01]  /*0700*/  UIMAD UR4, UR6, UR16, URZ ;  /* 0x00000010060472a4 */ /* 0x001fe2000f8e02ff */
[----:B------:R-:W-:Y:S01]  /*0710*/  LOP3.LUT R74, R3, 0x60, RZ, 0xc0, !PT ;  /* 0x00000060034a7812 */ /* 0x000fe200078ec0ff */
[----:B------:R-:W-:Y:S02]  /*0720*/  BSSY.RECONVERGENT B0, `(.L_x_8148) ;  /* 0x0000044000007945 */ /* 0x000fe40003800200 */
[----:B------:R-:W-:Y:S01]  /*0730*/  USHF.R.S32.HI UR5, URZ, 0x1f, UR4 ;  /* 0x0000001fff057899 */ /* 0x000fe20008011404 */
[----:B------:R-:W-:-:S03]  /*0740*/  LOP3.LUT R74, R74, 0x1f, R3, 0xf8, !PT ;  /* 0x0000001f4a4a7812 */ /* 0x000fc600078ef803 */
        /* <DEDUP_REMOVED lines=10> */
[----:B0-----:R-:W-:-:S06]  /*07f0*/  IMAD.WIDE.U32 R72, R81, 0x10, R72 ;  /* 0x0000001051487825 */ /* 0x001fcc00078e0048 */
[----:B------:R-:W5:Y:S01]  /*0800*/  LDG.E.128 R72, desc[UR8][R72.64] ;  /* 0x0000000848487981 */ /* 0x000f62000c1e1d00 */
[----:B-1----:R-:W-:-:S04]  /*0810*/  UISETP.NE.U32.AND UP1, UPT, UR10, URZ, UPT ;  /* 0x000000ff0a00728c */ /* 0x002fc8000bf25070 */
[----:B------:R-:W-:-:S09]  /*0820*/  UISETP.NE.AND.EX UP1, UPT, UR11, URZ, UPT, UP1 ;  /* 0x000000ff0b00728c */ /* 0x000fd2000bf25310 */
[----:B------:R-:W-:Y:S05]  /*0830*/  BRA.U !UP1, `(.L_x_8150) ;  /* 0x0000000109647547 */ /* 0x000fea000b800000 */
[----:B------:R-:W0:Y:S02]  /*0840*/  LDC.64 R82, c[0x0][0x3a0] ;  /* 0x0000e800ff527b82 */ /* 0x000e240000000a00 */
[----:B0-----:R-:W-:-:S05]  /*0850*/  IMAD.WIDE.U32 R82, R81, 0x20, R82 ;  /* 0x0000002051527825 */ /* 0x001fca00078e0052 */
[----:B----4-:R-:W2:Y:S04]  /*0860*/  LDG.E.128 R4, desc[UR8][R82.64] ;  /* 0x0000000852047981 */ /* 0x010ea8000c1e1d00 */
[----:B------:R-:W4:Y:S01]  /*0870*/  LDG.E.128 R76, desc[UR8][R82.64+0x10] ;  /* 0x00001008524c7981 */ /* 0x000f22000c1e1d00 */
        /* <DEDUP_REMOVED lines=14> */
[----:B----4-:R-:W-:Y:S01]  /*0960*/  FFMA.FTZ R76, R85, UR4, R76 ;  /* 0x00000004554c7c23 */ /* 0x010fe2000801004c */
[----:B------:R-:W-:-:S02]  /*0970*/  SHF.L.U32 R84, R84, 0x10, RZ ;  /* 0x0000001054547819 */ /* 0x000fc400000006ff */
[----:B------:R-:W-:Y:S01]  /*0980*/  SHF.L.U32 R74, R74, 0x10, RZ ;  /* 0x000000104a4a7819 */ /* 0x000fe200000006ff */
[----:B------:R-:W-:Y:S02]  /*0990*/  FFMA.FTZ R78, R75, UR4, R78 ;  /* 0x000000044b4e7c23 */ /* 0x000fe4000801004e */
[----:B------:R-:W-:Y:S02]  /*09a0*/  FFMA.FTZ R77, R84, UR4, R77 ;  /* 0x00000004544d7c23 */ /* 0x000fe4000801004d */
[----:B------:R-:W-:Y:S01]  /*09b0*/  FFMA.FTZ R79, R74, UR4, R79 ;  /* 0x000000044a4f7c23 */ /* 0x000fe2000801004f */
[----:B------:R-:W-:Y:S06]  /*09c0*/  BRA `(.L_x_8151) ;  /* 0x0000000000507947 */ /* 0x000fec0003800000 */
.L_x_8150:
[----:B----45:R-:W-:Y:S02]  /*09d0*/  PRMT R4, R72, 0x7632, R4 ;  /* 0x0000763248047816 */ /* 0x030fe40000000004 */
        /* <DEDUP_REMOVED lines=19> */
.L_x_8151:
[----:B------:R-:W0:Y:S01]  /*0b10*/  LDC.64 R72, c[0x0][0x3a8] ;  /* 0x0000ea00ff487b82 */ /* 0x000e220000000a00 */
[C---:B------:R-:W-:Y:S01]  /*0b20*/  IADD3 R82, PT, PT, R81.reuse, 0x80, RZ ;  /* 0x0000008051527810 */ /* 0x040fe20007ffe0ff */
[----:B0-----:R-:W-:-:S05]  /*0b30*/  IMAD.WIDE.U32 R72, R81, 0x20, R72 ;  /* 0x0000002051487825 */ /* 0x001fca00078e0048 */
[----:B------:R0:W-:Y:S04]  /*0b40*/  STG.E.128 desc[UR8][R72.64], R4 ;  /* 0x0000000448007986 */ /* 0x0001e8000c101d08 */
[----:B------:R0:W-:Y:S02]  /*0b50*/  STG.E.128 desc[UR8][R72.64+0x10], R76 ;  /* 0x0000104c48007986 */ /* 0x0001e4000c101d08 */
.L_x_8149:
[----:B-1-3--:R-:W-:Y:S05]  /*0b60*/  BSYNC.RECONVERGENT B0 ;  /* 0x0000000000007941 */ /* 0x00afea0003800200 */
.L_x_8148:
[----:B------:R-:W-:Y:S01]  /*0b70*/  ISETP.GE.U32.AND P1, PT, R80, 0x100, PT ;  /* 0x000001005000780c */ /* 0x000fe20003f26070 */
[----:B------:R-:W-:-:S12]  /*0b80*/  BSSY.RECONVERGENT B0, `(.L_x_8152) ;  /* 0x000003a000007945 */ /* 0x000fd80003800200 */
        /* <DEDUP_REMOVED lines=14> */
[----:B------:R-:W-:-:S02]  /*0c70*/  SHF.L.U32 R83, R61, 0x10, RZ ;  /* 0x000000103d537819 */ /* 0x000fc400000006ff */
[----:B------:R-:W-:Y:S02]  /*0c80*/  PRMT R61, R61, 0x7632, R61 ;  /* 0x000076323d3d7816 */ /* 0x000fe4000000003d */
[C---:B------:R-:W-:Y:S02]  /*0c90*/  PRMT R86, R63.reuse, 0x7632, R86 ;  /* 0x000076323f567816 */ /* 0x040fe40000000056 */
[----:B------:R-:W-:Y:S02]  /*0ca0*/  SHF.L.U32 R63, R63, 0x10, RZ ;  /* 0x000000103f3f7819 */ /* 0x000fe400000006ff */
[----:B------:R-:W-:Y:S01]  /*0cb0*/  SHF.L.U32 R86, R86, 0x10, RZ ;  /* 0x0000001056567819 */ /* 0x000fe200000006ff */
[----:B--2---:R-:W-:Y:S01]  /*0cc0*/  FFMA.FTZ R58, R83, UR4, R58 ;  /* 0x00000004533a7c23 */ /* 0x004fe2000801003a */
[----:B------:R-:W-:Y:S01]  /*0cd0*/  PRMT R83, R62, 0x7632, R83 ;  /* 0x000076323e537816 */ /* 0x000fe20000000053 */
[----:B------:R-:W-:Y:S01]  /*0ce0*/  FFMA.FTZ R57, R60, UR4, R57 ;  /* 0x000000043c397c23 */ /* 0x000fe20008010039 */
[----:B------:R-:W-:Y:S01]  /*0cf0*/  SHF.L.U32 R60, R61, 0x10, RZ ;  /* 0x000000103d3c7819 */ /* 0x000fe200000006ff */
[----:B------:R-:W-:Y:S01]  /*0d00*/  FFMA.FTZ R56, R87, UR4, R56 ;  /* 0x0000000457387c23 */ /* 0x000fe20008010038 */
[----:B------:R-:W-:-:S02]  /*0d10*/  SHF.L.U32 R61, R62, 0x10, RZ ;  /* 0x000000103e3d7819 */ /* 0x000fc400000006ff */
[----:B------:R-:W-:Y:S01]  /*0d20*/  SHF.L.U32 R62, R83, 0x10, RZ ;  /* 0x00000010533e7819 */ /* 0x000fe200000006ff */
[----:B------:R-:W-:Y:S02]  /*0d30*/  FFMA.FTZ R59, R60, UR4, R59 ;  /* 0x000000043c3b7c23 */ /* 0x000fe4000801003b */
[----:B---3--:R-:W-:Y:S02]  /*0d40*/  FFMA.FTZ R60, R61, UR4, R72 ;  /* 0x000000043d3c7c23 */ /* 0x008fe40008010048 */
[----:B------:R-:W-:Y:S01]  /*0d50*/  FFMA.FTZ R61, R62, UR4, R73 ;  /* 0x000000043e3d7c23 */ /* 0x000fe20008010049 */
[----:B------:R-:W-:Y:S01]  /*0d60*/  FFMA.FTZ R62, R63, UR4, R74 ;  /* 0x000000043f3e7c23 */ /* 0x000fe2000801004a */
[----:B------:R-:W-:Y:S01]  /*0d70*/  FFMA.FTZ R63, R86, UR4, R75 ;  /* 0x00000004563f7c23 */ /* 0x000fe2000801004b */
[----:B------:R-:W-:Y:S06]  /*0d80*/  BRA `(.L_x_8155) ;  /* 0x0000000000507947 */ /* 0x000fec0003800000 */
.L_x_8154:
[----:B-----5:R-:W-:Y:S02]  /*0d90*/  PRMT R56, R60, 0x7632, R56 ;  /* 0x000076323c387816 */ /* 0x020fe40000000038 */
[----:B------:R-:W-:Y:S02]  /*0da0*/  PRMT R58, R61, 0x7632, R58 ;  /* 0x000076323d3a7816 */ /* 0x000fe4000000003a */
[----:B0-----:R-:W-:Y:S02]  /*0db0*/  PRMT R72, R62, 0x7632, R72 ;  /* 0x000076323e487816 */ /* 0x001fe40000000048 */
        /* <DEDUP_REMOVED lines=17> */
.L_x_8155:
[----:B------:R-:W0:Y:S02]  /*0ed0*/  LDC.64 R72, c[0x0][0x3a8] ;  /* 0x0000ea00ff487b82 */ /* 0x000e240000000a00 */
[C---:B0-----:R-:W-:Y:S01]  /*0ee0*/  IMAD.WIDE.U32 R72, R82.reuse, 0x20, R72 ;  /* 0x0000002052487825 */ /* 0x041fe200078e0048 */
[----:B------:R-:W-:-:S04]  /*0ef0*/  IADD3 R82, PT, PT, R82, 0x80, RZ ;  /* 0x0000008052527810 */ /* 0x000fc80007ffe0ff */
[----:B------:R1:W-:Y:S04]  /*0f00*/  STG.E.128 desc[UR8][R72.64], R56 ;  /* 0x0000003848007986 */ /* 0x0003e8000c101d08 */
[----:B------:R1:W-:Y:S02]  /*0f10*/  STG.E.128 desc[UR8][R72.64+0x10], R60 ;  /* 0x0000103c48007986 */ /* 0x0003e4000c101d08 */
.L_x_8153:
[----:B------:R-:W-:Y:S05]  /*0f20*/  BSYNC.RECONVERGENT B0 ;  /* 0x0000000000007941 */ /* 0x000fea0003800200 */
.L_x_8152:
[----:B------:R-:W-:Y:S01]  /*0f30*/  ISETP.GE.U32.AND P2, PT, R80, 0x180, PT ;  /* 0x000001805000780c */ /* 0x000fe20003f46070 */
[----:B------:R-:W-:-:S12]  /*0f40*/  BSSY.RECONVERGENT B0, `(.L_x_8156) ;  /* 0x0000039000007945 */ /* 0x000fd80003800200 */
[----:B------:R-:W-:Y:S05]  /*0f50*/  @!P2 BRA `(.L_x_8157) ;  /* 0x0000000000dca947 */ /* 0x000fea0003800000 */
[----:B------:R-:W2:Y:S02]  /*0f60*/  LDC.64 R68, c[0x0][0x390] ;  /* 0x0000e400ff447b82 */ /* 0x000ea40000000a00 */
[----:B--2---:R-:W-:-:S06]  /*0f70*/  IMAD.WIDE.U32 R68, R82, 0x10, R68 ;  /* 0x0000001052447825 */ /* 0x004fcc00078e0044 */
[----:B------:R-:W5:Y:S01]  /*0f80*/  LDG.E.128 R68, desc[UR8][R68.64] ;  /* 0x0000000844447981 */ /* 0x000f62000c1e1d00 */
[----:B------:R-:W-:-:S04]  /*0f90*/  UISETP.NE.U32.AND UP1, UPT, UR10, URZ, UPT ;  /* 0x000000ff0a00728c */ /* 0x000fc8000bf25070 */
[----:B------:R-:W-:-:S09]  /*0fa0*/  UISETP.NE.AND.EX UP1, UPT, UR11, URZ, UPT, UP1 ;  /* 0x000000ff0b00728c */ /* 0x000fd2000bf25310 */
[----:B------:R-:W-:Y:S05]  /*0fb0*/  BRA.U !UP1, `(.L_x_8158) ;  /* 0x0000000109647547 */ /* 0x000fea000b800000 */
[----:B------:R-:W2:Y:S02]  /*0fc0*/  LDC.64 R84, c[0x0][0x3a0] ;  /* 0x0000e800ff547b82 */ /* 0x000ea40000000a00 */
[----:B--2---:R-:W-:-:S05]  /*0fd0*/  IMAD.WIDE.U32 R84, R82, 0x20, R84 ;  /* 0x0000002052547825 */ /* 0x004fca00078e0054 */
[----:B------:R-:W2:Y:S04]  /*0fe0*/  LDG.E.128 R64, desc[UR8][R84.64] ;  /* 0x0000000854407981 */ /* 0x000ea8000c1e1d00 */
[----:B01----:R-:W3:Y:S01]  /*0ff0*/  LDG.E.128 R72, desc[UR8][R84.64+0x10] ;  /* 0x0000100854487981 */ /* 0x003ee2000c1e1d00 */
        /* <DEDUP_REMOVED lines=21> */
.L_x_8158:
        /* <DEDUP_REMOVED lines=20> */
.L_x_8159:
[----:B------:R-:W0:Y:S02]  /*1290*/  LDC.64 R72, c[0x0][0x3a8] ;  /* 0x0000ea00ff487b82 */ /* 0x000e240000000a00 */
[----:B0-----:R-:W-:-:S05]  /*12a0*/  IMAD.WIDE.U32 R72, R82, 0x20, R72 ;  /* 0x0000002052487825 */ /* 0x001fca00078e0048 */
[----:B------:R2:W-:Y:S04]  /*12b0*/  STG.E.128 desc[UR8][R72.64], R64 ;  /* 0x0000004048007986 */ /* 0x0005e8000c101d08 */
[----:B------:R2:W-:Y:S02]  /*12c0*/  STG.E.128 desc[UR8][R72.64+0x10], R68 ;  /* 0x0000104448007986 */ /* 0x0005e4000c101d08 */
.L_x_8157:
[----:B------:R-:W-:Y:S05]  /*12d0*/  BSYNC.RECONVERGENT B0 ;  /* 0x0000000000007941 */ /* 0x000fea0003800200 */
.L_x_8156:
        /* <DEDUP_REMOVED lines=118> */
.L_x_8161:
[----:B------:R-:W-:Y:S05]  /*1a40*/  BSYNC.RECONVERGENT B0 ;  /* 0x0000000000007941 */ /* 0x000fea0003800200 */
.L_x_8160:
[----:B------:R-:W-:Y:S01]  /*1a50*/  BAR.SYNC.DEFER_BLOCKING 0x0 ;  /* 0x0000000000007b1d */ /* 0x000fe20000010000 */
[----:B------:R-:W-:Y:S01]  /*1a60*/  HFMA2 R85, -RZ, RZ, 0, 0 ;  /* 0x00000000ff557431 */ /* 0x000fe200000001ff */
[----:B------:R-:W-:-:S04]  /*1a70*/  ISETP.NE.AND P4, PT, R3, RZ, PT ;  /* 0x000000ff0300720c */ /* 0x000fc80003f85270 */
[----:B------:R-:W-:Y:S01]  /*1a80*/  BSSY.RECONVERGENT B0, `(.L_x_8162) ;  /* 0x0000057000007945 */ /* 0x000fe20003800200 */
[----:B------:R-:W-:-:S04]  /*1a90*/  @!P3 MOV R85, R0 ;  /* 0x000000000055b202 */ /* 0x000fc80000000f00 */
[-C--:B------:R-:W-:Y:S01]  /*1aa0*/  I2FP.F32.S32 R89, R85.reuse ;  /* 0x0000005500597245 */ /* 0x080fe20000201400 */
[----:B0-----:R-:W0:Y:S04]  /*1ab0*/  SHFL.DOWN PT, R82, R85, 0x2, 0x1f ;  /* 0x08401f0055527f89 */ /* 0x001e2800000e0000 */
        /* <DEDUP_REMOVED lines=9> */
[C---:B-1----:R-:W-:Y:S01]  /*1b50*/  FADD.FTZ R88, -R87.reuse, R72 ;  /* 0x0000004857587221 */ /* 0x042fe20000010100 */
[----:B------:R-:W-:-:S03]  /*1b60*/  FMUL.FTZ R86, R87, R83 ;  /* 0x0000005357567220 */ /* 0x000fc60000410000 */
[----:B------:R-:W-:Y:S01]  /*1b70*/  FMUL.FTZ R88, R88, R88 ;  /* 0x0000005858587220 */ /* 0x000fe20000410000 */
[----:B------:R-:W-:Y:S01]  /*1b80*/  FFMA.FTZ R87, R89, R72, R86 ;  /* 0x0000004859577223 */ /* 0x000fe20000010056 */
[----:B--2---:R-:W-:Y:S01]  /*1b90*/  FADD.FTZ R73, R84, R73 ;  /* 0x0000004954497221 */ /* 0x004fe20000010000 */
[----:B------:R-:W-:Y:S01]  /*1ba0*/  IADD3 R84, PT, PT, R74, R85, RZ ;  /* 0x000000554a547210 */ /* 0x000fe20007ffe0ff */
[----:B------:R-:W-:Y:S01]  /*1bb0*/  FMUL.FTZ R88, R88, R89 ;  /* 0x0000005958587220 */ /* 0x000fe20000410000 */
[----:B0-----:R-:W-:Y:S01]  /*1bc0*/  FMUL.FTZ R72, R82, R87 ;  /* 0x0000005752487220 */ /* 0x001fe20000410000 */
[----:B------:R-:W-:Y:S02]  /*1bd0*/  I2FP.F32.S32 R85, R85 ;  /* 0x0000005500557245 */ /* 0x000fe40000201400 */
[----:B------:R-:W-:Y:S01]  /*1be0*/  FMUL.FTZ R88, R88, R83 ;  /* 0x0000005358587220 */ /* 0x000fe20000410000 */
[----:B------:R-:W-:Y:S01]  /*1bf0*/  I2FP.F32.S32 R84, R84 ;  /* 0x0000005400547245 */ /* 0x000fe20000201400 */
[----:B------:R-:W0:Y:S02]  /*1c00*/  SHFL.DOWN PT, R83, R72, 0x1, 0x1f ;  /* 0x08201f0048537f89 */ /* 0x000e2400000e0000 */
[----:B------:R-:W-:-:S03]  /*1c10*/  FFMA.FTZ R73, R82, R88, R73 ;  /* 0x0000005852497223 */ /* 0x000fc60000010049 */
[----:B------:R-:W1:Y:S02]  /*1c20*/  MUFU.RCP R84, R84 ;  /* 0x0000005400547308 */ /* 0x000e640000001000 */
[----:B------:R-:W2:Y:S01]  /*1c30*/  SHFL.DOWN PT, R82, R73, 0x1, 0x1f ;  /* 0x08201f0049527f89 */ /* 0x000ea200000e0000 */
[----:B0-----:R-:W-:Y:S01]  /*1c40*/  FADD.FTZ R86, R72, -R83 ;  /* 0x8000005348567221 */ /* 0x001fe20000010000 */
[----:B------:R-:W-:-:S03]  /*1c50*/  FMUL.FTZ R74, R83, R85 ;  /* 0x00000055534a7220 */ /* 0x000fc60000410000 */
[----:B------:R-:W-:Y:S01]  /*1c60*/  FMUL.FTZ R86, R86, R86 ;  /* 0x0000005656567220 */ /* 0x000fe20000410000 */
[----:B--2---:R-:W-:-:S03]  /*1c70*/  FADD.FTZ R83, R73, R82 ;  /* 0x0000005249537221 */ /* 0x004fc60000010000 */
[C---:B------:R-:W-:Y:S01]  /*1c80*/  FMUL.FTZ R86, R75.reuse, R86 ;  /* 0x000000564b567220 */ /* 0x040fe20000410000 */
[----:B------:R-:W-:Y:S01]  /*1c90*/  FFMA.FTZ R75, R75, R72, R74 ;  /* 0x000000484b4b7223 */ /* 0x000fe2000001004a */
[----:B------:R-:W0:Y:S02]  /*1ca0*/  LDC R82, c[0x0][0x448] ;  /* 0x00011200ff527b82 */ /* 0x000e240000000800 */
[----:B------:R-:W-:Y:S01]  /*1cb0*/  FMUL.FTZ R86, R86, R85 ;  /* 0x0000005556567220 */ /* 0x000fe20000410000 */
[----:B-1----:R-:W-:-:S03]  /*1cc0*/  FMUL.FTZ R85, R84, R75 ;  /* 0x0000004b54557220 */ /* 0x002fc60000410000 */
[----:B------:R-:W-:Y:S02]  /*1cd0*/  FFMA.FTZ R83, R84, R86, R83 ;  /* 0x0000005654537223 */ /* 0x000fe40000010053 */
[----:B------:R1:W2:Y:S01]  /*1ce0*/  SHFL.IDX PT, R84, R85, RZ, 0x1f ;  /* 0x00001fff55547589 */ /* 0x0002a200000e0000 */
[----:B------:R-:W3:Y:S03]  /*1cf0*/  @!P4 LDC.64 R74, c[0x0][0x3c0] ;  /* 0x0000f000ff4acb82 */ /* 0x000ee60000000a00 */
[----:B------:R-:W0:Y:S01]  /*1d00*/  SHFL.IDX PT, R83, R83, RZ, 0x1f ;  /* 0x00001fff53537589 */ /* 0x000e2200000e0000 */
[----:B-1----:R-:W-:-:S04]  /*1d10*/  MOV R85, UR6 ;  /* 0x0000000600557c02 */ /* 0x002fc80008000f00 */
[----:B------:R-:W1:Y:S01]  /*1d20*/  @!P4 LDC.64 R72, c[0x0][0x3c8] ;  /* 0x0000f200ff48cb82 */ /* 0x000e620000000a00 */
[----:B--2---:R-:W-:Y:S01]  /*1d30*/  FMUL.FTZ R86, R84, R84 ;  /* 0x0000005454567220 */ /* 0x004fe20000410000 */
[----:B0-----:R-:W-:-:S04]  /*1d40*/  FFMA.FTZ R82, R83, UR13, R82 ;  /* 0x0000000d53527c23 */ /* 0x001fc80008010052 */
[----:B------:R-:W-:Y:S02]  /*1d50*/  FSEL R87, R86, RZ, P3 ;  /* 0x000000ff56577208 */ /* 0x000fe40001800000 */
[----:B------:R-:W-:Y:S01]  /*1d60*/  MOV R83, UR6 ;  /* 0x0000000600537c02 */ /* 0x000fe20008000f00 */
[----:B-1----:R-:W-:-:S04]  /*1d70*/  @!P4 IMAD.WIDE R72, R85, 0x4, R72 ;  /* 0x000000045548c825 */ /* 0x002fc800078e0248 */
[----:B------:R-:W-:Y:S01]  /*1d80*/  FADD.FTZ R82, R82, R87 ;  /* 0x0000005752527221 */ /* 0x000fe20000010000 */
[----:B---3--:R-:W-:Y:S01]  /*1d90*/  @!P4 IMAD.WIDE R74, R83, 0x4, R74 ;  /* 0x00000004534ac825 */ /* 0x008fe200078e024a */
[----:B------:R-:W-:-:S04]  /*1da0*/  FSEL R83, R84, RZ, !P3 ;  /* 0x000000ff54537208 */ /* 0x000fc80005800000 */
[----:B------:R-:W0:Y:S01]  /*1db0*/  MUFU.RSQ R82, R82 ;  /* 0x0000005200527308 */ /* 0x000e220000001400 */
[----:B------:R1:W-:Y:S04]  /*1dc0*/  @!P4 STG.E desc[UR8][R74.64], R84 ;  /* 0x000000544a00c986 */ /* 0x0003e8000c101908 */
[----:B0-----:R1:W-:Y:S01]  /*1dd0*/  @!P4 STG.E desc[UR8][R72.64], R82 ;  /* 0x000000524800c986 */ /* 0x0013e2000c101908 */
[----:B------:R-:W-:Y:S05]  /*1de0*/  @!P0 BRA `(.L_x_8163) ;  /* 0x0000000000808947 */ /* 0x000fea0003800000 */
[--C-:B-1----:R-:W-:Y:S01]  /*1df0*/  FADD.FTZ R73, R4, -R83.reuse ;  /* 0x8000005304497221 */ /* 0x102fe20000010000 */
        /* <DEDUP_REMOVED lines=31> */
.L_x_8163:
[----:B------:R-:W-:Y:S05]  /*1ff0*/  BSYNC.RECONVERGENT B0 ;  /* 0x0000000000007941 */ /* 0x000fea0003800200 */
.L_x_8162:
        /* <DEDUP_REMOVED lines=34> */
.L_x_8165:
[----:B------:R-:W-:Y:S05]  /*2220*/  BSYNC.RECONVERGENT B0 ;  /* 0x0000000000007941 */ /* 0x000fea0003800200 */
.L_x_8164:
        /* <DEDUP_REMOVED lines=19> */
[C---:B------:R-:W-:Y:S01]  /*2360*/  FMUL.FTZ R73, R82.reuse, R73 ;  /* 0x0000004952497220 */ /* 0x040fe20000410000 */
[C---:B------:R-:W-:Y:S01]  /*2370*/  FMUL.FTZ R72, R82.reuse, R89 ;  /* 0x0000005952487220 */ /* 0x040fe20000410000 */
[C---:B------:R-:W-:Y:S01]  /*2380*/  FMUL.FTZ R87, R82.reuse, R87 ;  /* 0x0000005752577220 */ /* 0x040fe20000410000 */
[----:B------:R-:W-:Y:S01]  /*2390*/  FMUL.FTZ R82, R82, R75 ;  /* 0x0000004b52527220 */ /* 0x000fe20000410000 */
[----:B------:R-:W-:-:S02]  /*23a0*/  F2FP.BF16.F32.PACK_AB R75, R91, R86 ;  /* 0x000000565b4b723e */ /* 0x000fc400000010ff */
[----:B------:R-:W-:Y:S01]  /*23b0*/  F2FP.BF16.F32.PACK_AB R74, R83, R74 ;  /* 0x0000004a534a723e */ /* 0x000fe200000010ff */
[----:B------:R-:W-:Y:S01]  /*23c0*/  FFMA.FTZ R86, R82, R23, R15 ;  /* 0x0000001752567223 */ /* 0x000fe2000001000f */
[----:B------:R-:W-:Y:S01]  /*23d0*/  FFMA.FTZ R87, R87, R22, R14 ;  /* 0x0000001657577223 */ /* 0x000fe2000001000e */
[----:B------:R-:W-:Y:S01]  /*23e0*/  FFMA.FTZ R82, R73, R20, R12 ;  /* 0x0000001449527223 */ /* 0x000fe2000001000c */
[----:B------:R-:W-:Y:S01]  /*23f0*/  FFMA.FTZ R83, R72, R21, R13 ;  /* 0x0000001548537223 */ /* 0x000fe2000001000d */
[----:B0-----:R-:W-:Y:S02]  /*2400*/  IMAD.WIDE.U32 R84, R81, 0x10, R84 ;  /* 0x0000001051547825 */ /* 0x001fe400078e0054 */
[----:B------:R-:W-:Y:S02]  /*2410*/  F2FP.BF16.F32.PACK_AB R73, R86, R87 ;  /* 0x000000575649723e */ /* 0x000fe400000010ff */
[----:B------:R-:W-:-:S05]  /*2420*/  F2FP.BF16.F32.PACK_AB R72, R83, R82 ;  /* 0x000000525348723e */ /* 0x000fca00000010ff */
[----:B------:R3:W-:Y:S02]  /*2430*/  STG.E.128 desc[UR8][R84.64], R72 ;  /* 0x0000004854007986 */ /* 0x0007e4000c101d08 */
.L_x_8167:
[----:B------:R-:W-:Y:S05]  /*2440*/  BSYNC.RECONVERGENT B0 ;  /* 0x0000000000007941 */ /* 0x000fea0003800200 */
.L_x_8166:
[----:B------:R-:W-:Y:S02]  /*2450*/  UIADD3 UR6, UPT, UPT, UR6, UR14, URZ ;  /* 0x0000000e06067290 */ /* 0x000fe4000fffe0ff */
[----:B------:R-:W-:Y:S02]  /*2460*/  UPLOP3.LUT UP2, UPT, UPT, UPT, UP2, 0x40, 0x4 ;  /* 0x000000000004789c */ /* 0x000fe40003f4e820 */
[----:B------:R-:W-:-:S09]  /*2470*/  UISETP.GE.AND UP1, UPT, UR6, UR15, UPT ;  /* 0x0000000f0600728c */ /* 0x000fd2000bf26270 */
[----:B------:R-:W-:Y:S05]  /*2480*/  BRA.U !UP1, `(.L_x_8168) ;  /* 0xffffffe109847547 */ /* 0x000fea000b83ffff */
[----:B------:R-:W-:Y:S05]  /*2490*/  EXIT ;  /* 0x000000000000794d */ /* 0x000fea0003800000 */
.L_x_8169:
        /* <DEDUP_REMOVED lines=14> */
.L_x_20795:


//--------------------- .text._ZN10layer_norm13ln_fwd_kernelINS_13Kernel_traitsIf13__nv_bfloat16fS2_fjLj3072ELj1ELj1ELj4ELj16ENS_18Kernel_traits_baseILj3072EfS2_fS2_fjLj128EEEEELb0ELb0ELb0ELb1EEEvNS_9FwdParamsE --------------------------
	.section	.text._ZN10layer_norm13ln_fwd_kernelINS_13Kernel_traitsIf13__nv_bfloat16fS2_fjLj3072ELj1ELj1ELj4ELj16ENS_18Kernel_traits_baseILj3072EfS2_fS2_fjLj128EEEEELb0ELb0ELb0ELb1EEEvNS_9FwdParamsE,"ax",@progbits
	.align	128
        .global         _ZN10layer_norm13ln_fwd_kernelINS_13Kernel_traitsIf13__nv_bfloat16fS2_fjLj3072ELj1ELj1ELj4ELj16ENS_18Kernel_traits_baseILj3072EfS2_fS2_fjLj128EEEEELb0ELb0ELb0ELb1EEEvNS_9FwdParamsE
        .type           _ZN10layer_norm13ln_fwd_kernelINS_13Kernel_traitsIf13__nv_bfloat16fS2_fjLj3072ELj1ELj1ELj4ELj16ENS_18Kernel_traits_baseILj3072EfS2_fS2_fjLj128EEEEELb0ELb0ELb0ELb1EEEvNS_9FwdParamsE,@function
        .size           _ZN10layer_norm13ln_fwd_kernelINS_13Kernel_traitsIf13__nv_bfloat16fS2_fjLj3072ELj1ELj1ELj4ELj16ENS_18Kernel_traits_baseILj3072EfS2_fS2_fjLj128EEEEELb0ELb0ELb0ELb1EEEvNS_9FwdParamsE,(.L_x_20796 - _ZN10layer_norm13ln_fwd_kernelINS_13Kernel_traitsIf13__nv_bfloat16fS2_fjLj3072ELj1ELj1ELj4ELj16ENS_18Kernel_traits_baseILj3072EfS2_fS2_fjLj128EEEEELb0ELb0ELb0ELb1EEEvNS_9FwdParamsE)
        .other          _ZN10layer_norm13ln_fwd_kernelINS_13Kernel_traitsIf13__nv_bfloat16fS2_fjLj3072ELj1ELj1ELj4ELj16ENS_18Kernel_traits_baseILj3072EfS2_fS2_fjLj128EEEEELb0ELb0ELb0ELb1EEEvNS_9FwdParamsE,@"STO_CUDA_ENTRY STV_DEFAULT"
_ZN10layer_norm13ln_fwd_kernelINS_13Kernel_traitsIf13__nv_bfloat16fS2_fjLj3072ELj1ELj1ELj4ELj16ENS_18Kernel_traits_baseILj3072EfS2_fS2_fjLj128EEEEELb0ELb0ELb0ELb1EEEvNS_9FwdParamsE:
.text._ZN10layer_norm13ln_fwd_kernelINS_13Kernel_traitsIf13__nv_bfloat16fS2_fjLj3072ELj1ELj1ELj4ELj16ENS_18Kernel_traits_baseILj3072EfS2_fS2_fjLj128EEEEELb0ELb0ELb0ELb1EEEvNS_9FwdParamsE:
[----:B------:R-:W-:Y:S01]  /*0000*/  LDC R1, c[0x0][0x37c] ;  /* 0x0000df00ff017b82 */ /* 0x000fe20000000800 */
[----:B------:R-:W0:Y:S01]  /*0010*/  LDCU.64 UR4, c[0x0][0x438] ;  /* 0x00008700ff0477ac */ /* 0x000e220008000a00 */
[----:B------:R-:W1:Y:S06]  /*0020*/  S2R R0, SR_TID.X ;  /* 0x0000000000007919 */ /* 0x000e6c0000002100 */
[----:B------:R-:W2:Y:S01]  /*0030*/  S2UR UR6, SR_CTAID.X ;  /* 0x00000000000679c3 */ /* 0x000ea20000002500 */
[----:B------:R-:W3:Y:S01]  /*0040*/  LDCU.64 UR8, c[0x0][0x358] ;  /* 0x00006b00ff0877ac */ /* 0x000ee20008000a00 */
[----:B0-----:R-:W-:-:S04]  /*0050*/  UISETP.NE.U32.AND UP0, UPT, UR4, URZ, UPT ;  /* 0x000000ff0400728c */ /* 0x001fc8000bf05070 */
[----:B------:R-:W-:Y:S01]  /*0060*/  UISETP.NE.AND.EX UP0, UPT, UR5, URZ, UPT, UP0 ;  /* 0x000000ff0500728c */ /* 0x000fe2000bf05300 */
[----:B-1----:R-:W-:-:S08]  /*0070*/  LOP3.LUT R2, R0, 0x1f, RZ, 0xc0, !PT ;  /* 0x0000001f00027812 */ /* 0x002fd000078ec0ff */
[----:B--23--:R-:W-:Y:S05]  /*0080*/  BRA.U !UP0, `(.L_x_8170) ;  /* 0x0000000108447547 */ /* 0x00cfea000b800000 */
        /* <DEDUP_REMOVED lines=17> */
.L_x_8170:
[----:B------:R-:W0:Y:S01]  /*01a0*/  LDC.64 R4, c[0x0][0x3d0] ;  /* 0x0000f400ff047b82 */ /* 0x000e220000000a00 */
        /* <DEDUP_REMOVED lines=10> */
[----:B------:R-:W-:Y:S01]  /*0250*/  CS2R R30, SRZ ;  /* 0x00000000001e7805 */ /* 0x000fe2000001ff00 */
[----:B0-----:R-:W-:-:S05]  /*0260*/  IMAD.WIDE.U32 R28, R0, 0x20, R4 ;  /* 0x00000020001c7825 */ /* 0x001fca00078e0004 */
[----:B------:R-:W5:Y:S04]  /*0270*/  LDG.E.128 R4, desc[UR8][R28.64] ;  /* 0x000000081c047981 */ /* 0x000f68000c1e1d00 */
[----:B------:R-:W5:Y:S04]  /*0280*/  LDG.E.128 R8, desc[UR8][R28.64+0x10] ;  /* 0x000010081c087981 */ /* 0x000f68000c1e1d00 */
[----:B------:R-:W5:Y:S04]  /*0290*/  LDG.E.128 R12, desc[UR8][R28.64+0x1000] ;  /* 0x001000081c0c7981 */ /* 0x000f68000c1e1d00 */
[----:B------:R-:W5:Y:S04]  /*02a0*/  LDG.E.128 R16, desc[UR8][R28.64+0x1010] ;  /* 0x001010081c107981 */ /* 0x000f68000c1e1d00 */
[----:B------:R-:W5:Y:S04]  /*02b0*/  LDG.E.128 R20, desc[UR8][R28.64+0x2000] ;  /* 0x002000081c147981 */ /* 0x000f68000c1e1d00 */
[----:B------:R0:W5:Y:S02]  /*02c0*/  LDG.E.128 R24, desc[UR8][R28.64+0x2010] ;  /* 0x002010081c187981 */ /* 0x000164000c1e1d00 */
[----:B0-----:R-:W-:-:S07]  /*02d0*/  CS2R R28, SRZ ;  /* 0x00000000001c7805 */ /* 0x001fce000001ff00 */
.L_x_8171:
[----:B------:R-:W1:Y:S02]  /*02e0*/  LDCU UR4, c[0x0][0x384] ;  /* 0x00007080ff0477ac */ /* 0x000e640008000800 */
[----:B-1----:R-:W-:-:S06]  /*02f0*/  UISETP.GE.AND UP0, UPT, UR6, UR4, UPT ;  /* 0x000000040600728c */ /* 0x002fcc000bf06270 */
[----:B------:R-:W-:-:S13]  /*0300*/  PLOP3.LUT P0, PT, PT, PT, UP0, 0x80, 0x8 ;  /* 0x000000000008781c */ /* 0x000fda0003f0f008 */
[----:B------:R-:W-:Y:S05]  /*0310*/  @P0 EXIT ;  /* 0x000000000000094d */ /* 0x000fea0003800000 */
[----:B------:R-:W1:Y:S01]  /*0320*/  LDCU.64 UR4, c[0x0][0x3e0] ;  /* 0x00007c00ff0477ac */ /* 0x000e620008000a00 */
[----:B------:R-:W-:Y:S01]  /*0330*/  LOP3.LUT R3, R0, 0x60, RZ, 0xc0, !PT ;  /* 0x0000006000037812 */ /* 0x000fe200078ec0ff */
[----:B------:R-:W2:Y:S03]  /*0340*/  LDCU UR7, c[0x0][0x388] ;  /* 0x00007100ff0777ac */ /* 0x000ea60008000800 */
[----:B------:R-:W-:Y:S01]  /*0350*/  LOP3.LUT R3, R3, 0x1f, R0, 0xf8, !PT ;  /* 0x0000001f03037812 */ /* 0x000fe200078ef800 */
[----:B------:R-:W3:Y:S01]  /*0360*/  LDCU.U8 UR13, c[0x0][0x410] ;  /* 0x00008200ff0d77ac */ /* 0x000ee20008000000 */
[----:B------:R-:W4:Y:S01]  /*0370*/  LDCU UR12, c[0x0][0x400] ;  /* 0x00008000ff0c77ac */ /* 0x000f220008000800 */
[----:B------:R-:W0:Y:S01]  /*0380*/  LDCU.64 UR10, c[0x0][0x3a0] ;  /* 0x00007400ff0a77ac */ /* 0x000e220008000a00 */
[----:B-1----:R-:W-:Y:S01]  /*0390*/  UISETP.NE.U32.AND UP0, UPT, UR4, URZ, UPT ;  /* 0x000000ff0400728c */ /* 0x002fe2000bf05070 */
[----:B------:R-:W1:Y:S03]  /*03a0*/  LDCU.64 UR14, c[0x0][0x380] ;  /* 0x00007000ff0e77ac */ /* 0x000e660008000a00 */
[----:B------:R-:W-:-:S02]  /*03b0*/  UISETP.NE.AND.EX UP0, UPT, UR5, URZ, UPT, UP0 ;  /* 0x000000ff0500728c */ /* 0x000fc4000bf05300 */
[----:B--23--:R-:W-:-:S11]  /*03c0*/  UPLOP3.LUT UP2, UPT, UPT, UPT, UPT, 0x40, 0x4 ;  /* 0x000000000004789c */ /* 0x00cfd60003f4e870 */
.L_x_8180:
[----:B--2---:R-:W2:Y:S01]  /*03d0*/  @UP0 LDCU.64 UR4, c[0x0][0x3e0] ;  /* 0x00007c00ff0407ac */ /* 0x004ea20008000a00 */
[----:B------:R-:W3:Y:S01]  /*03e0*/  LDC.64 R72, c[0x0][0x390] ;  /* 0x0000e400ff487b82 */ /* 0x000ee20000000a00 */
[----:B------:R-:W-:Y:S01]  /*03f0*/  PLOP3.LUT P0, PT, PT, PT, UP0, 0x80, 0x8 ;  /* 0x000000000008781c */ /* 0x000fe20003f0f008 */
[----:B--2---:R-:W-:-:S06]  /*0400*/  @UP0 UIMAD.WIDE UR4, UR6, 0x2, UR4 ;  /* 0x00000002060408a5 */ /* 0x004fcc000f8e0204 */
[----:B------:R-:W-:Y:S01]  /*0410*/  MOV R56, UR4 ;  /* 0x0000000400387c02 */ /* 0x000fe20008000f00 */
[----:B------:R-:W-:Y:S01]  /*0420*/  UIMAD UR4, UR6, UR7, URZ ;  /* 0x00000007060472a4 */ /* 0x000fe2000f8e02ff */
[----:B------:R-:W-:-:S03]  /*0430*/  MOV R57, UR5 ;  /* 0x0000000500397c02 */ /* 0x000fc60008000f00 */
[----:B------:R-:W-:Y:S02]  /*0440*/  USHF.R.S32.HI UR5, URZ, 0x1f, UR4 ;  /* 0x0000001fff057899 */ /* 0x000fe40008011404 */
[----:B------:R-:W2:Y:S02]  /*0450*/  @P0 LDG.E.U16 R56, desc[UR8][R56.64] ;  /* 0x0000000838380981 */ /* 0x000ea4000c1e1500 */
[----:B------:R-:W-:-:S06]  /*0460*/  ULEA.HI UR5, UR5, UR4, URZ, 0x3 ;  /* 0x0000000405057291 */ /* 0x000fcc000f8f18ff */
[----:B0-----:R-:W-:-:S04]  /*0470*/  MOV R52, UR5 ;  /* 0x0000000500347c02 */ /* 0x001fc80008000f00 */
[----:B------:R-:W-:-:S05]  /*0480*/  LEA.HI.SX32 R81, R52, R3, 0x1d ;  /* 0x0000000334517211 */ /* 0x000fca00078feaff */
[----:B---3--:R-:W-:-:S06]  /*0490*/  IMAD.WIDE.U32 R52, R81, 0x10, R72 ;  /* 0x0000001051347825 */ /* 0x008fcc00078e0048 */
[----:B-----5:R-:W5:Y:S01]  /*04a0*/  LDG.E.128 R52, desc[UR8][R52.64] ;  /* 0x0000000834347981 */ /* 0x020f62000c1e1d00 */
        /* <DEDUP_REMOVED lines=31> */
.L_x_8172:
        /* <DEDUP_REMOVED lines=20> */
.L_x_8173:
        /* <DEDUP_REMOVED lines=8> */
[----:B------:R-:W2:Y:S02]  /*0860*/  LDC.64 R74, c[0x0][0x3a0] ;  /* 0x0000e800ff4a7b82 */ /* 0x000ea40000000a00 */
[----:B--2---:R-:W-:-:S05]  /*0870*/  IMAD.WIDE.U32 R74, R80, 0x20, R74 ;  /* 0x00000020504a7825 */ /* 0x004fca00078e004a */
        /* <DEDUP_REMOVED lines=23> */
.L_x_8174:
        /* <DEDUP_REMOVED lines=20> */
.L_x_8175:
[----:B------:R-:W-:Y:S01]  /*0b30*/  IADD3 R82, PT, PT, R81, 0x100, RZ ;  /* 0x0000010051527810 */ /* 0x000fe20007ffe0ff */
[----:B------:R-:W-:-:S04]  /*0b40*/  IMAD.WIDE.U32 R74, R80, 0x20, R84 ;  /* 0x00000020504a7825 */ /* 0x000fc800078e0054 */
[----:B------:R-:W-:Y:S01]  /*0b50*/  IMAD.WIDE.U32 R68, R82, 0x10, R72 ;  /* 0x0000001052447825 */ /* 0x000fe200078e0048 */
        /* <DEDUP_REMOVED lines=29> */
.L_x_8176:
        /* <DEDUP_REMOVED lines=20> */
.L_x_8177:
        /* <DEDUP_REMOVED lines=106> */
.L_x_8179:
[----:B-1--4-:R-:W-:Y:S05]  /*1510*/  BSYNC.RECONVERGENT B0 ;  /* 0x0000000000007941 */ /* 0x012fea0003800200 */
.L_x_8178:
        /* <DEDUP_REMOVED lines=9> */
[----:B------:R-:W-:-:S04]  /*15b0*/  @!P0 MOV R84, 0x300 ;  /* 0x0000030000548802 */ /* 0x000fc80000000f00 */
[----:B------:R-:W-:Y:S01]  /*15c0*/  I2FP.F32.U32 R89, R84 ;  /* 0x0000005400597245 */ /* 0x000fe20000201000 */
[----:B------:R-:W0:Y:S01]  /*15d0*/  SHFL.DOWN PT, R85, R84, 0x2, 0x1f ;  /* 0x08401f0054557f89 */ /* 0x000e2200000e0000 */
[----:B-1----:R-:W-:Y:S02]  /*15e0*/  @!P0 LEA R87, R69, R68, 0x18 ;  /* 0x0000004445578211 */ /* 0x002fe400078ec0ff */
[----:B------:R-:W-:Y:S02]  /*15f0*/  CS2R R68, SRZ ;  /* 0x0000000000447805 */ /* 0x000fe4000001ff00 */
[----:B0-----:R-:W-:Y:S02]  /*1600*/  IADD3 R71, PT, PT, R85, R84, RZ ;  /* 0x0000005455477210 */ /* 0x001fe40007ffe0ff */
[----:B------:R-:W-:Y:S02]  /*1610*/  @P1 IADD3 R87, PT, PT, R87, 0x20, RZ ;  /* 0x0000002057571810 */ /* 0x000fe40007ffe0ff */
[----:B------:R-:W-:Y:S01]  /*1620*/  I2FP.F32.S32 R70, R71 ;  /* 0x0000004700467245 */ /* 0x000fe20000201400 */
[----:B------:R-:W-:Y:S01]  /*1630*/  SHFL.DOWN PT, R84, R71, 0x1, 0x1f ;  /* 0x08201f0047547f89 */ /* 0x000fe200000e0000 */
[----:B------:R-:W-:-:S02]  /*1640*/  @!P0 LEA R87, R2, R87, 0x3 ;  /* 0x0000005702578211 */ /* 0x000fc400078e18ff */
[----:B------:R-:W0:Y:S01]  /*1650*/  MUFU.RCP R83, R70 ;  /* 0x0000004600537308 */ /* 0x000e220000001000 */
[----:B------:R-:W-:Y:S02]  /*1660*/  I2FP.F32.S32 R85, R85 ;  /* 0x0000005500557245 */ /* 0x000fe40000201400 */
[----:B------:R-:W1:Y:S01]  /*1670*/  @!P0 LDS.64 R68, [R87] ;  /* 0x0000000057448984 */ /* 0x000e620000000a00 */
[----:B------:R-:W-:-:S03]  /*1680*/  ISETP.NE.AND P0, PT, RZ, UR13, PT ;  /* 0x0000000dff007c0c */ /* 0x000fc6000bf05270 */
[----:B-1----:R-:W1:Y:S04]  /*1690*/  SHFL.DOWN PT, R88, R68, 0x2, 0x1f ;  /* 0x08401f0044587f89 */ /* 0x002e6800000e0000 */
        /* <DEDUP_REMOVED lines=22> */
[----:B--2---:R-:W-:-:S03]  /*1800*/  FADD.FTZ R70, R83, R68 ;  /* 0x0000004453467221 */ /* 0x004fc60000010000 */
[----:B------:R-:W-:Y:S01]  /*1810*/  FMUL.FTZ R71, R71, R84 ;  /* 0x0000005447477220 */ /* 0x000fe20000410000 */
[----:B------:R-:W0:Y:S01]  /*1820*/  SHFL.IDX PT, R68, R86, RZ, 0x1f ;  /* 0x00001fff56447589 */ /* 0x000e2200000e0000 */
[----:B------:R-:W1:Y:S02]  /*1830*/  LDC.64 R84, c[0x0][0x428] ;  /* 0x00010a00ff547b82 */ /* 0x000e640000000a00 */
[----:B------:R-:W-:-:S06]  /*1840*/  FFMA.FTZ R71, R69, R71, R70 ;  /* 0x0000004745477223 */ /* 0x000fcc0000010046 */
[----:B------:R-:W2:Y:S01]  /*1850*/  LDC R70, c[0x0][0x448] ;  /* 0x00011200ff467b82 */ /* 0x000ea20000000800 */
[----:B------:R-:W2:Y:S01]  /*1860*/  SHFL.IDX PT, R71, R71, RZ, 0x1f ;  /* 0x00001fff47477589 */ /* 0x000ea200000e0000 */
[----:B0-----:R-:W-:-:S05]  /*1870*/  FMUL.FTZ R69, R68, R68 ;  /* 0x0000004444457220 */ /* 0x001fca0000410000 */
[----:B------:R-:W-:Y:S02]  /*1880*/  FSEL R83, R69, RZ, P0 ;  /* 0x000000ff45537208 */ /* 0x000fe40000000000 */
[----:B------:R-:W-:Y:S02]  /*1890*/  FSEL R69, R68, RZ, !P0 ;  /* 0x000000ff44457208 */ /* 0x000fe40004000000 */
[----:B------:R-:W-:Y:S01]  /*18a0*/  ISETP.NE.AND P0, PT, R0, RZ, PT ;  /* 0x000000ff0000720c */ /* 0x000fe20003f05270 */
[----:B--2---:R-:W-:Y:S02]  /*18b0*/  FFMA.FTZ R70, R71, UR12, R70 ;  /* 0x0000000c47467c23 */ /* 0x004fe40008010046 */
        /* <DEDUP_REMOVED lines=38> */
[----:B------:R-:W0:Y:S01]  /*1b20*/  @!P0 LDC.64 R86, c[0x0][0x3c0] ;  /* 0x0000f000ff568b82 */ /* 0x000e220000000a00 */
[----:B------:R-:W-:Y:S01]  /*1b30*/  F2FP.BF16.F32.PACK_AB R59, R58, R59 ;  /* 0x0000003b3a3b723e */ /* 0x000fe200000010ff */
[----:B-1----:R-:W-:Y:S01]  /*1b40*/  IMAD.WIDE.U32 R64, R81, 0x10, R84 ;  /* 0x0000001051407825 */ /* 0x002fe200078e0054 */
[----:B------:R-:W-:-:S03]  /*1b50*/  F2FP.BF16.F32.PACK_AB R58, R56, R55 ;  /* 0x00000037383a723e */ /* 0x000fc600000010ff */
[----:B------:R-:W-:Y:S01]  /*1b60*/  FMUL.FTZ R55, R70, R52 ;  /* 0x0000003446377220 */ /* 0x000fe20000410000 */
[----:B------:R-:W-:Y:S01]  /*1b70*/  F2FP.BF16.F32.PACK_AB R57, R54, R57 ;  /* 0x000000393639723e */ /* 0x000fe200000010ff */
[----:B------:R-:W-:Y:S01]  /*1b80*/  FMUL.FTZ R54, R70, R53 ;  /* 0x0000003546367220 */ /* 0x000fe20000410000 */
[----:B------:R-:W-:Y:S01]  /*1b90*/  IMAD.WIDE.U32 R80, R80, 0x10, R84 ;  /* 0x0000001050507825 */ /* 0x000fe200078e0054 */
[----:B------:R-:W1:Y:S03]  /*1ba0*/  @!P0 LDC.64 R52, c[0x0][0x3c8] ;  /* 0x0000f200ff348b82 */ /* 0x000e660000000a00 */
[----:B------:R-:W-:Y:S01]  /*1bb0*/  FFMA.FTZ R55, R55, R4, R28 ;  /* 0x0000000437377223 */ /* 0x000fe2000001001c */
[----:B------:R-:W-:Y:S01]  /*1bc0*/  FFMA.FTZ R54, R54, R5, R29 ;  /* 0x0000000536367223 */ /* 0x000fe2000001001d */
[----:B------:R-:W-:Y:S01]  /*1bd0*/  IMAD.WIDE.U32 R84, R82, 0x10, R84 ;  /* 0x0000001052547825 */ /* 0x000fe200078e0054 */
[----:B------:R-:W-:-:S03]  /*1be0*/  MOV R75, UR6 ;  /* 0x00000006004b7c02 */ /* 0x000fc60008000f00 */
[C---:B------:R-:W-:Y:S01]  /*1bf0*/  FMUL.FTZ R71, R70.reuse, R71 ;  /* 0x0000004746477220 */ /* 0x040fe20000410000 */
[----:B------:R-:W-:Y:S01]  /*1c00*/  FMUL.FTZ R82, R70, R83 ;  /* 0x0000005346527220 */ /* 0x000fe20000410000 */
[----:B------:R-:W-:Y:S01]  /*1c10*/  F2FP.BF16.F32.PACK_AB R56, R54, R55 ;  /* 0x000000373638723e */ /* 0x000fe200000010ff */
[C---:B------:R-:W-:Y:S01]  /*1c20*/  FMUL.FTZ R55, R70.reuse, R62 ;  /* 0x0000003e46377220 */ /* 0x040fe20000410000 */
[C---:B------:R-:W-:Y:S01]  /*1c30*/  FMUL.FTZ R54, R70.reuse, R63 ;  /* 0x0000003f46367220 */ /* 0x040fe20000410000 */
[C---:B------:R-:W-:Y:S01]  /*1c40*/  FMUL.FTZ R63, R70.reuse, R66 ;  /* 0x00000042463f7220 */ /* 0x040fe20000410000 */
[----:B------:R-:W-:Y:S01]  /*1c50*/  FMUL.FTZ R66, R70, R67 ;  /* 0x0000004346427220 */ /* 0x000fe20000410000 */
[----:B------:R-:W-:Y:S01]  /*1c60*/  FFMA.FTZ R62, R55, R14, R38 ;  /* 0x0000000e373e7223 */ /* 0x000fe20000010026 */
[----:B------:R-:W-:Y:S01]  /*1c70*/  MOV R67, UR6 ;  /* 0x0000000600437c02 */ /* 0x000fe20008000f00 */
[----:B------:R-:W-:Y:S01]  /*1c80*/  FFMA.FTZ R55, R63, R18, R42 ;  /* 0x000000123f377223 */ /* 0x000fe2000001002a */
[----:B------:R-:W-:Y:S01]  /*1c90*/  FFMA.FTZ R63, R54, R15, R39 ;  /* 0x0000000f363f7223 */ /* 0x000fe20000010027 */
[----:B------:R-:W-:Y:S01]  /*1ca0*/  FFMA.FTZ R71, R71, R16, R40 ;  /* 0x0000001047477223 */ /* 0x000fe20000010028 */
[----:B------:R-:W-:Y:S01]  /*1cb0*/  FFMA.FTZ R88, R66, R19, R43 ;  /* 0x0000001342587223 */ /* 0x000fe2000001002b */
[----:B------:R-:W-:Y:S01]  /*1cc0*/  FFMA.FTZ R82, R82, R17, R41 ;  /* 0x0000001152527223 */ /* 0x000fe20000010029 */
[----:B0-----:R-:W-:-:S04]  /*1cd0*/  @!P0 IMAD.WIDE R86, R75, 0x4, R86 ;  /* 0x000000044b568825 */ /* 0x001fc800078e0256 */
[C---:B------:R-:W-:Y:S01]  /*1ce0*/  FMUL.FTZ R75, R70.reuse, R72 ;  /* 0x00000048464b7220 */ /* 0x040fe20000410000 */
[C---:B------:R-:W-:Y:S01]  /*1cf0*/  FMUL.FTZ R72, R70.reuse, R73 ;  /* 0x0000004946487220 */ /* 0x040fe20000410000 */
[----:B------:R-:W-:Y:S01]  /*1d00*/  FMUL.FTZ R73, R70, R74 ;  /* 0x0000004a46497220 */ /* 0x000fe20000410000 */
[----:B------:R-:W-:Y:S01]  /*1d10*/  F2FP.BF16.F32.PACK_AB R54, R82, R71 ;  /* 0x000000475236723e */ /* 0x000fe200000010ff */
[----:B-1----:R-:W-:Y:S01]  /*1d20*/  @!P0 IMAD.WIDE R66, R67, 0x4, R52 ;  /* 0x0000000443428825 */ /* 0x002fe200078e0234 */
[----:B------:R-:W-:-:S03]  /*1d30*/  F2FP.BF16.F32.PACK_AB R53, R63, R62 ;  /* 0x0000003e3f35723e */ /* 0x000fc600000010ff */
        /* <DEDUP_REMOVED lines=32> */
.L_x_8181:
        /* <DEDUP_REMOVED lines=12> */
.L_x_20796:


//--------------------- .text._ZN10layer_norm13ln_fwd_kernelINS_13Kernel_traitsIf13__nv_bfloat16fS2_fjLj3072ELj1ELj1ELj4ELj16ENS_18Kernel_traits_baseILj3072EfS2_fS2_fjLj128EEEEELb0ELb0ELb1ELb0EEEvNS_9FwdParamsE --------------------------
	.section	.text._ZN10layer_norm13ln_fwd_kernelINS_13Kernel_traitsIf13__nv_bfloat16fS2_fjLj3072ELj1ELj1ELj4ELj16ENS_18Kernel_traits_baseILj3072EfS2_fS2_fjLj128EEEEELb0ELb0ELb1ELb0EEEvNS_9FwdParamsE,"ax",@progbits
	.align	128
        .global         _ZN10layer_norm13ln_fwd_kernelINS_13Kernel_traitsIf13__nv_bfloat16fS2_fjLj3072ELj1ELj1ELj4ELj16ENS_18Kernel_traits_baseILj3072EfS2_fS2_fjLj128EEEEELb0ELb0ELb1ELb0EEEvNS_9FwdParamsE
        .type           _ZN10layer_norm13ln_fwd_kernelINS_13Kernel_traitsIf13__nv_bfloat16fS2_fjLj3072ELj1ELj1ELj4ELj16ENS_18Kernel_traits_baseILj3072EfS2_fS2_fjLj128EEEEELb0ELb0ELb1ELb0EEEvNS_9FwdParamsE,@function
        .size           _ZN10layer_norm13ln_fwd_kernelINS_13Kernel_traitsIf13__nv_bfloat16fS2_fjLj3072ELj1ELj1ELj4ELj16ENS_18Kernel_traits_baseILj3072EfS2_fS2_fjLj128EEEEELb0ELb0ELb1ELb0EEEvNS_9FwdParamsE,(.L_x_20797 - _ZN10layer_norm13ln_fwd_kernelINS_13Kernel_traitsIf13__nv_bfloat16fS2_fjLj3072ELj1ELj1ELj4ELj16ENS_18Kernel_traits_baseILj3072EfS2_fS2_fjLj128EEEEELb0ELb0ELb1ELb0EEEvNS_9FwdParamsE)
        .other          _ZN10layer_norm13ln_fwd_kernelINS_13Kernel_traitsIf13__nv_bfloat16fS2_fjLj3072ELj1ELj1ELj4ELj16ENS_18Kernel_traits_baseILj3072EfS2_fS2_fjLj128EEEEELb0ELb0ELb1ELb0EEEvNS_9FwdParamsE,@"STO_CUDA_ENTRY STV_DEFAULT"
_ZN10layer_norm13ln_fwd_kernelINS_13Kernel_traitsIf13__nv_bfloat16fS2_fjLj3072ELj1ELj1ELj4ELj16ENS_18Kernel_traits_baseILj3072EfS2_fS2_fjLj128EEEEELb0ELb0ELb1ELb0EEEvNS_9FwdParamsE:
.text._ZN10layer_norm13ln_fwd_kernelINS_13Kernel_traitsIf13__nv_bfloat16fS2_fjLj3072ELj1ELj1ELj4ELj16ENS_18Kernel_traits_baseILj3072EfS2_fS2_fjLj128EEEEELb0ELb0ELb1ELb0EEEvNS_9FwdParamsE:
        /* <DEDUP_REMOVED lines=49> */
.L_x_8183:
        /* <DEDUP_REMOVED lines=9> */
[----:B------:R-:W-:-:S02]  /*03a0*/  @P1 IADD3 R29, PT, PT, R29, 0x80, RZ ;  /* 0x000000801d1d1810 */ /* 0x000fc40007ffe0ff */
[----:B------:R-:W-:Y:S02]  /*03b0*/  CS2R R34, SRZ ;  /* 0x0000000000227805 */ /* 0x000fe4000001ff00 */
[----:B------:R-:W-:Y:S02]  /*03c0*/  CS2R R32, SRZ ;  /* 0x0000000000207805 */ /* 0x000fe4000001ff00 */
[----:B------:R-:W-:Y:S01]  /*03d0*/  CS2R R30, SRZ ;  /* 0x00000000001e7805 */ /* 0x000fe2000001ff00 */
[----:B------:R-:W5:Y:S01]  /*03e0*/  @P1 LDG.E.128 R20, desc[UR12][R12.64] ;  /* 0x0000000c0c141981 */ /* 0x000f62000c1e1d00 */
[----:B-1----:R-:W-:-:S03]  /*03f0*/  @P0 IMAD.WIDE.U32 R16, R85, 0x20, R14 ;  /* 0x0000002055100825 */ /* 0x002fc600078e000e */
[----:B------:R0:W5:Y:S01]  /*0400*/  @P1 LDG.E.128 R24, desc[UR12][R12.64+0x10] ;  /* 0x0000100c0c181981 */ /* 0x000162000c1e1d00 */
[----:B------:R-:W-:Y:S02]  /*0410*/  @P2 CS2R R50, SRZ ;  /* 0x0000000000322805 */ /* 0x000fe4000001ff00 */
[----:B------:R-:W-:Y:S02]  /*0420*/  @P2 CS2R R48, SRZ ;  /* 0x0000000000302805 */ /* 0x000fe4000001ff00 */
[----:B------:R-:W-:Y:S01]  /*0430*/  @P2 CS2R R46, SRZ ;  /* 0x00000000002e2805 */ /* 0x000fe2000001ff00 */
[----:B------:R-:W5:Y:S01]  /*0440*/  @P0 LDG.E.128 R4, desc[UR12][R16.64] ;  /* 0x0000000c10040981 */ /* 0x000f62000c1e1d00 */
[----:B--2---:R-:W-:-:S03]  /*0450*/  @P2 IMAD.WIDE.U32 R14, R29, 0x20, R18 ;  /* 0x000000201d0e2825 */ /* 0x004fc600078e0012 */
[----:B------:R1:W5:Y:S01]  /*0460*/  @P0 LDG.E.128 R8, desc[UR12][R16.64+0x10] ;  /* 0x0000100c10080981 */ /* 0x000362000c1e1d00 */
[----:B------:R-:W-:Y:S02]  /*0470*/  CS2R R28, SRZ ;  /* 0x00000000001c7805 */ /* 0x000fe4000001ff00 */
[----:B------:R-:W-:Y:S02]  /*0480*/  CS2R R18, SRZ ;  /* 0x0000000000127805 */ /* 0x000fe4000001ff00 */
[----:B0-----:R-:W-:Y:S01]  /*0490*/  CS2R R12, SRZ ;  /* 0x00000000000c7805 */ /* 0x001fe2000001ff00 */
[----:B------:R-:W5:Y:S01]  /*04a0*/  @P2 LDG.E.128 R36, desc[UR12][R14.64] ;  /* 0x0000000c0e242981 */ /* 0x000f62000c1e1d00 */
[----:B------:R-:W-:-:S03]  /*04b0*/  @P2 CS2R R44, SRZ ;  /* 0x00000000002c2805 */ /* 0x000fc6000001ff00 */
[----:B------:R0:W5:Y:S01]  /*04c0*/  @P2 LDG.E.128 R40, desc[UR12][R14.64+0x10] ;  /* 0x0000100c0e282981 */ /* 0x000162000c1e1d00 */
[----:B-1----:R-:W-:Y:S02]  /*04d0*/  CS2R R16, SRZ ;  /* 0x0000000000107805 */ /* 0x002fe4000001ff00 */
[----:B0-----:R-:W-:-:S07]  /*04e0*/  CS2R R14, SRZ ;  /* 0x00000000000e7805 */ /* 0x001fce000001ff00 */
.L_x_8184:
[----:B------:R-:W-:Y:S05]  /*04f0*/  BSYNC.RECONVERGENT B0 ;  /* 0x0000000000007941 */ /* 0x000fea0003800200 */
.L_x_8182:
        /* <DEDUP_REMOVED lines=16> */
[-C--:B------:R-:W-:Y:S01]  /*0600*/  LEA R3, R3, R56.reuse, 0x3 ;  /* 0x0000003803037211 */ /* 0x080fe200078e18ff */
[----:B------:R-:W4:Y:S03]  /*0610*/  LDCU.128 UR8, c[0x0][0x3f0] ;  /* 0x00007e00ff0877ac */ /* 0x000f260008000c00 */
[----:B------:R-:W-:Y:S02]  /*0620*/  I2FP.F32.U32 R53, R3 ;  /* 0x0000000300357245 */ /* 0x000fe40000201000 */
[----:B------:R-:W-:Y:S01]  /*0630*/  VIMNMX R3, PT, PT, R52, 0x20, PT ;  /* 0x0000002034037848 */ /* 0x000fe20003fe0100 */
[----:B------:R-:W0:Y:S01]  /*0640*/  LDCU.64 UR16, c[0x0][0x380] ;  /* 0x00007000ff1077ac */ /* 0x000e220008000a00 */
[----:B------:R0:W0:Y:S02]  /*0650*/  MUFU.RCP R2, R53 ;  /* 0x0000003500027308 */ /* 0x0000240000001000 */
[----:B------:R-:W-:Y:S01]  /*0660*/  LEA R3, R3, R56, 0x3 ;  /* 0x0000003803037211 */ /* 0x000fe200078e18ff */
[----:B-1----:R-:W-:-:S11]  /*0670*/  UPLOP3.LUT UP1, UPT, UPT, UPT, UPT, 0x40, 0x4 ;  /* 0x000000000004789c */ /* 0x002fd60003f2e870 */
.L_x_8210:
[----:B----4-:R-:W-:-:S06]  /*0680*/  UIMAD.WIDE UR4, UR18, 0x4, UR8 ;  /* 0x00000004120478a5 */ /* 0x010fcc000f8e0208 */
[----:B0123--:R-:W-:Y:S02]  /*0690*/  MOV R80, UR4 ;  /* 0x0000000400507c02 */ /* 0x00ffe40008000f00 */
[----:B------:R-:W-:-:S05]  /*06a0*/  MOV R81, UR5 ;  /* 0x0000000500517c02 */ /* 0x000fca0008000f00 */
[----:B------:R1:W4:Y:S01]  /*06b0*/  LDG.E R80, desc[UR12][R80.64] ;  /* 0x0000000c50507981 */ /* 0x000322000c1e1900 */
[----:B------:R-:W-:-:S06]  /*06c0*/  UIMAD.WIDE UR4, UR18, 0x4, UR10 ;  /* 0x00000004120478a5 */ /* 0x000fcc000f8e020a */
[----:B------:R-:W-:Y:S02]  /*06d0*/  MOV R82, UR4 ;  /* 0x0000000400527c02 */ /* 0x000fe40008000f00 */
[----:B------:R-:W-:-:S05]  /*06e0*/  MOV R83, UR5 ;  /* 0x0000000500537c02 */ /* 0x000fca0008000f00 */
[----:B------:R-:W2:Y:S01]  /*06f0*/  LDG.E R82, desc[UR12][R82.64] ;  /* 0x0000000c52527981 */ /* 0x000ea2000c1e1900 */
[----:B------:R-:W-:Y:S01]  /*0700*/  UIMAD UR4, UR18, UR22, URZ ;  /* 0x00000016120472a4 */ /* 0x000fe2000f8e02ff */
[----:B------:R-:W-:Y:S01]  /*0710*/  ISETP.GE.U32.AND P0, PT, R84, 0x80, PT ;  /* 0x000000805400780c */ /* 0x000fe20003f06070 */
[----:B-1----:R-:W-:Y:S01]  /*0720*/  HFMA2 R81, -RZ, RZ, 0, 0 ;  /* 0x00000000ff517431 */ /* 0x002fe200000001ff */
        /* <DEDUP_REMOVED lines=19> */
[----:B0-----:R-:W0:Y:S02]  /*0860*/  LDC.64 R52, c[0x0][0x390] ;  /* 0x0000e400ff347b82 */ /* 0x001e240000000a00 */
[----:B0-----:R-:W-:-:S06]  /*0870*/  IMAD.WIDE.U32 R52, R81, 0x10, R52 ;  /* 0x0000001051347825 */ /* 0x001fcc00078e0034 */
[----:B------:R-:W5:Y:S02]  /*0880*/  LDG.E.128 R52, desc[UR12][R52.64] ;  /* 0x0000000c34347981 */ /* 0x000f64000c1e1d00 */
.L_x_8187:
[----:B------:R-:W-:Y:S05]  /*0890*/  BRA.U !UP0, `(.L_x_8188) ;  /* 0x0000000108887547 */ /* 0x000fea000b800000 */
[----:B------:R-:W1:Y:S02]  /*08a0*/  LDC.64 R82, c[0x0][0x3a0] ;  /* 0x0000e800ff527b82 */ /* 0x000e640000000a00 */
[----:B-1----:R-:W-:-:S05]  /*08b0*/  IMAD.WIDE.U32 R82, R80, 0x20, R82 ;  /* 0x0000002050527825 */ /* 0x002fca00078e0052 */
[----:B------:R-:W2:Y:S04]  /*08c0*/  LDG.E.128 R56, desc[UR12][R82.64] ;  /* 0x0000000c52387981 */ /* 0x000ea8000c1e1d00 */
[----:B------:R1:W3:Y:S01]  /*08d0*/  LDG.E.128 R60, desc[UR12][R82.64+0x10] ;  /* 0x0000100c523c7981 */ /* 0x0002e2000c1e1d00 */
[----:B------:R-:W-:-:S13]  /*08e0*/  ISETP.LT.AND P1, PT, RZ, UR21, PT ;  /* 0x00000015ff007c0c */ /* 0x000fda000bf21270 */
[----:B------:R-:W2:Y:S01]  /*08f0*/  @P1 LDC R86, c[0x0][0x40c] ;  /* 0x00010300ff561b82 */ /* 0x000ea20000000800 */
[----:B-----5:R-:W-:Y:S02]  /*0900*/  @P1 SHF.L.U32 R87, R52, 0x10, RZ ;  /* 0x0000001034571819 */ /* 0x020fe400000006ff */
[C---:B-1----:R-:W-:Y:S02]  /*0910*/  @P1 PRMT R82, R53.reuse, 0x7632, R82 ;  /* 0x0000763235521816 */ /* 0x042fe40000000052 */
[----:B------:R-:W-:Y:S02]  /*0920*/  @P1 SHF.L.U32 R83, R53, 0x10, RZ ;  /* 0x0000001035531819 */ /* 0x000fe400000006ff */
[----:B------:R-:W-:Y:S01]  /*0930*/  @P1 SHF.L.U32 R82, R82, 0x10, RZ ;  /* 0x0000001052521819 */ /* 0x000fe200000006ff */
[----:B------:R-:W1:Y:S01]  /*0940*/  @P1 LDC R88, c[0x0][0x40c] ;  /* 0x00010300ff581b82 */ /* 0x000e620000000800 */
[----:B--2---:R-:W-:Y:S01]  /*0950*/  @P1 FFMA.FTZ R56, R87, R86, R56 ;  /* 0x0000005657381223 */ /* 0x004fe20000010038 */
[----:B------:R-:W-:-:S06]  /*0960*/  @P1 PRMT R86, R52, 0x7632, R86 ;  /* 0x0000763234561816 */ /* 0x000fcc0000000056 */
[----:B------:R-:W2:Y:S01]  /*0970*/  @P1 LDC R87, c[0x0][0x40c] ;  /* 0x00010300ff571b82 */ /* 0x000ea20000000800 */
[----:B------:R-:W-:-:S05]  /*0980*/  @P1 SHF.L.U32 R86, R86, 0x10, RZ ;  /* 0x0000001056561819 */ /* 0x000fca00000006ff */
[----:B-1----:R-:W-:Y:S02]  /*0990*/  @P1 FFMA.FTZ R57, R86, R88, R57 ;  /* 0x0000005856391223 */ /* 0x002fe40000010039 */
[----:B------:R-:W1:Y:S01]  /*09a0*/  @P1 LDC R86, c[0x0][0x40c] ;  /* 0x00010300ff561b82 */ /* 0x000e620000000800 */
[----:B--2---:R-:W-:Y:S01]  /*09b0*/  @P1 FFMA.FTZ R58, R83, R87, R58 ;  /* 0x00000057533a1223 */ /* 0x004fe2000001003a */
[----:B------:R-:W-:-:S06]  /*09c0*/  @P1 SHF.L.U32 R83, R54, 0x10, RZ ;  /* 0x0000001036531819 */ /* 0x000fcc00000006ff */
[----:B------:R-:W3:Y:S01]  /*09d0*/  @P1 LDC R87, c[0x0][0x40c] ;  /* 0x00010300ff571b82 */ /* 0x000ee20000000800 */
[----:B-1----:R-:W-:Y:S01]  /*09e0*/  @P1 FFMA.FTZ R59, R82, R86, R59 ;  /* 0x00000056523b1223 */ /* 0x002fe2000001003b */
[----:B------:R-:W-:-:S06]  /*09f0*/  @P1 PRMT R82, R54, 0x7632, R82 ;  /* 0x0000763236521816 */ /* 0x000fcc0000000052 */
[----:B------:R-:W1:Y:S01]  /*0a00*/  @P1 LDC R86, c[0x0][0x40c] ;  /* 0x00010300ff561b82 */ /* 0x000e620000000800 */
[----:B------:R-:W-:Y:S01]  /*0a10*/  @P1 SHF.L.U32 R82, R82, 0x10, RZ ;  /* 0x0000001052521819 */ /* 0x000fe200000006ff */
[----:B---3--:R-:W-:Y:S01]  /*0a20*/  @P1 FFMA.FTZ R60, R83, R87, R60 ;  /* 0x00000057533c1223 */ /* 0x008fe2000001003c */
[----:B------:R-:W-:-:S05]  /*0a30*/  @P1 SHF.L.U32 R83, R55, 0x10, RZ ;  /* 0x0000001037531819 */ /* 0x000fca00000006ff */
[----:B------:R-:W2:Y:S01]  /*0a40*/  @P1 LDC R87, c[0x0][0x40c] ;  /* 0x00010300ff571b82 */ /* 0x000ea20000000800 */
[----:B-1----:R-:W-:Y:S01]  /*0a50*/  @P1 FFMA.FTZ R61, R82, R86, R61 ;  /* 0x00000056523d1223 */ /* 0x002fe2000001003d */
[----:B------:R-:W-:-:S06]  /*0a60*/  @P1 PRMT R82, R55, 0x7632, R82 ;  /* 0x0000763237521816 */ /* 0x000fcc0000000052 */
[----:B------:R-:W1:Y:S01]  /*0a70*/  @P1 LDC R86, c[0x0][0x40c] ;  /* 0x00010300ff561b82 */ /* 0x000e620000000800 */
[----:B------:R-:W-:Y:S01]  /*0a80*/  @P1 SHF.L.U32 R82, R82, 0x10, RZ ;  /* 0x0000001052521819 */ /* 0x000fe200000006ff */
[----:B--2---:R-:W-:-:S04]  /*0a90*/  @P1 FFMA.FTZ R62, R83, R87, R62 ;  /* 0x00000057533e1223 */ /* 0x004fc8000001003e */
[----:B-1----:R-:W-:Y:S01]  /*0aa0*/  @P1 FFMA.FTZ R63, R82, R86, R63 ;  /* 0x00000056523f1223 */ /* 0x002fe2000001003f */
[----:B------:R-:W-:Y:S06]  /*0ab0*/  BRA `(.L_x_8189) ;  /* 0x00000000008c7947 */ /* 0x000fec0003800000 */
.L_x_8188:
[----:B------:R-:W1:Y:S01]  /*0ac0*/  @UP2 LDCU UR4, c[0x0][0x40c] ;  /* 0x00008180ff0427ac */ /* 0x000e620008000800 */
[C---:B-----5:R-:W-:Y:S02]  /*0ad0*/  @P3 SHF.L.U32 R61, R52.reuse, 0x10, RZ ;  /* 0x00000010343d3819 */ /* 0x060fe400000006ff */
[----:B------:R-:W-:Y:S02]  /*0ae0*/  CS2R R56, SRZ ;  /* 0x0000000000387805 */ /* 0x000fe4000001ff00 */
[----:B------:R-:W-:Y:S01]  /*0af0*/  @P3 PRMT R58, R52, 0x7632, R58 ;  /* 0x00007632343a3816 */ /* 0x000fe2000000003a */
[----:B------:R-:W2:Y:S01]  /*0b00*/  @UP2 LDCU UR5, c[0x0][0x40c] ;  /* 0x00008180ff0527ac */ /* 0x000ea20008000800 */
[----:B------:R-:W-:Y:S01]  /*0b10*/  @P3 PRMT R60, R53, 0x7632, R60 ;  /* 0x00007632353c3816 */ /* 0x000fe2000000003c */
[----:B------:R-:W-:Y:S01]  /*0b20*/  HFMA2 R63, -RZ, RZ, 0, 0 ;  /* 0x00000000ff3f7431 */ /* 0x000fe200000001ff */
[----:B------:R-:W-:Y:S01]  /*0b30*/  @P3 SHF.L.U32 R58, R58, 0x10, RZ ;  /* 0x000000103a3a3819 */ /* 0x000fe200000006ff */
[----:B------:R-:W3:Y:S01]  /*0b40*/  @UP2 LDCU UR23, c[0x0][0x40c] ;  /* 0x00008180ff1727ac */ /* 0x000ee20008000800 */
[----:B------:R-:W-:-:S02]  /*0b50*/  @P3 SHF.L.U32 R60, R60, 0x10, RZ ;  /* 0x000000103c3c3819 */ /* 0x000fc400000006ff */
[----:B------:R-:W-:Y:S01]  /*0b60*/  @P3 PRMT R62, R55, 0x7632, R62 ;  /* 0x00007632373e3816 */ /* 0x000fe2000000003e */
[----:B------:R-:W4:Y:S01]  /*0b70*/  @UP2 LDCU UR26, c[0x0][0x40c] ;  /* 0x00008180ff1a27ac */ /* 0x000f220008000800 */
[----:B------:R-:W-:Y:S02]  /*0b80*/  MOV R59, RZ ;  /* 0x000000ff003b7202 */ /* 0x000fe40000000f00 */
[----:B------:R-:W-:Y:S01]  /*0b90*/  @P3 SHF.L.U32 R62, R62, 0x10, RZ ;  /* 0x000000103e3e3819 */ /* 0x000fe200000006ff */
[----:B------:R-:W0:Y:S01]  /*0ba0*/  @UP2 LDCU UR7, c[0x0][0x40c] ;  /* 0x00008180ff0727ac */ /* 0x000e220008000800 */
[----:B------:R-:W-:Y:S01]  /*0bb0*/  @P3 SHF.L.U32 R82, R53, 0x10, RZ ;  /* 0x0000001035523819 */ /* 0x000fe200000006ff */
[----:B-1----:R-:W-:Y:S01]  /*0bc0*/  @P3 FMUL.FTZ R56, R61, UR4 ;  /* 0x000000043d383c20 */ /* 0x002fe20008410000 */
[----:B------:R-:W-:Y:S01]  /*0bd0*/  @P3 SHF.L.U32 R83, R55, 0x10, RZ ;  /* 0x0000001037533819 */ /* 0x000fe200000006ff */
[----:B------:R-:W1:Y:S01]  /*0be0*/  @UP2 LDCU UR25, c[0x0][0x40c] ;  /* 0x00008180ff1927ac */ /* 0x000e620008000800 */
[----:B------:R-:W-:Y:S01]  /*0bf0*/  MOV R61, RZ ;  /* 0x000000ff003d7202 */ /* 0x000fe20000000f00 */
[----:B--2---:R-:W-:Y:S01]  /*0c00*/  @P3 FMUL.FTZ R57, R58, UR5 ;  /* 0x000000053a393c20 */ /* 0x004fe20008410000 */
[----:B------:R-:W-:Y:S01]  /*0c10*/  HFMA2 R58, -RZ, RZ, 0, 0 ;  /* 0x00000000ff3a7431 */ /* 0x000fe200000001ff */
[----:B------:R-:W2:Y:S01]  /*0c20*/  @UP2 LDCU UR24, c[0x0][0x40c] ;  /* 0x00008180ff1827ac */ /* 0x000ea20008000800 */
[----:B---3--:R-:W-:Y:S01]  /*0c30*/  @P3 FMUL.FTZ R59, R60, UR23 ;  /* 0x000000173c3b3c20 */ /* 0x008fe20008410000 */
[----:B------:R-:W-:Y:S01]  /*0c40*/  @P3 PRMT R60, R54, 0x7632, R60 ;  /* 0x00007632363c3816 */ /* 0x000fe2000000003c */
[----:B------:R-:W3:Y:S01]  /*0c50*/  @UP2 LDCU UR4, c[0x0][0x40c] ;  /* 0x00008180ff0427ac */ /* 0x000ee20008000800 */
[----:B----4-:R-:W-:-:S02]  /*0c60*/  @P3 FMUL.FTZ R63, R62, UR26 ;  /* 0x0000001a3e3f3c20 */ /* 0x010fc40008410000 */
[----:B------:R-:W-:Y:S01]  /*0c70*/  @P3 SHF.L.U32 R60, R60, 0x10, RZ ;  /* 0x000000103c3c3819 */ /* 0x000fe200000006ff */
[----:B------:R-:W-:Y:S02]  /*0c80*/  HFMA2 R62, -RZ, RZ, 0, 0 ;  /* 0x00000000ff3e7431 */ /* 0x000fe400000001ff */
[----:B0-----:R-:W-:Y:S01]  /*0c90*/  @P3 FMUL.FTZ R58, R82, UR7 ;  /* 0x00000007523a3c20 */ /* 0x001fe20008410000 */
[----:B------:R-:W-:Y:S01]  /*0ca0*/  @P3 SHF.L.U32 R82, R54, 0x10, RZ ;  /* 0x0000001036523819 */ /* 0x000fe200000006ff */
[----:B-1----:R-:W-:Y:S01]  /*0cb0*/  @P3 FMUL.FTZ R61, R60, UR25 ;  /* 0x000000193c3d3c20 */ /* 0x002fe20008410000 */
[----:B------:R-:W-:-:S03]  /*0cc0*/  MOV R60, RZ ;  /* 0x000000ff003c7202 */ /* 0x000fc60000000f00 */
[----:B--2---:R-:W-:Y:S01]  /*0cd0*/  @P3 FMUL.FTZ R60, R82, UR24 ;  /* 0x00000018523c3c20 */ /* 0x004fe20008410000 */
[----:B---3--:R-:W-:-:S07]  /*0ce0*/  @P3 FMUL.FTZ R62, R83, UR4 ;  /* 0x00000004533e3c20 */ /* 0x008fce0008410000 */
.L_x_8189:
[----:B------:R-:W1:Y:S01]  /*0cf0*/  LDC.64 R82, c[0x0][0x3a8] ;  /* 0x0000ea00ff527b82 */ /* 0x000e620000000a00 */
[----:B------:R-:W-:Y:S01]  /*0d00*/  IADD3 R81, PT, PT, R81, 0x80, RZ ;  /* 0x0000008051517810 */ /* 0x000fe20007ffe0ff */
[C---:B-1----:R-:W-:Y:S01]  /*0d10*/  IMAD.WIDE.U32 R82, R80.reuse, 0x20, R82 ;  /* 0x0000002050527825 */ /* 0x042fe200078e0052 */
[----:B------:R-:W-:-:S04]  /*0d20*/  IADD3 R80, PT, PT, R80, 0x80, RZ ;  /* 0x0000008050507810 */ /* 0x000fc80007ffe0ff */
[----:B------:R1:W-:Y:S04]  /*0d30*/  STG.E.128 desc[UR12][R82.64], R56 ;  /* 0x0000003852007986 */ /* 0x0003e8000c101d0c */
[----:B------:R1:W-:Y:S02]  /*0d40*/  STG.E.128 desc[UR12][R82.64+0x10], R60 ;  /* 0x0000103c52007986 */ /* 0x0003e4000c101d0c */
.L_x_8186:
[----:B0--3--:R-:W-:Y:S05]  /*0d50*/  BSYNC.RECONVERGENT B0 ;  /* 0x0000000000007941 */ /* 0x009fea0003800200 */
.L_x_8185:
        /* <DEDUP_REMOVED lines=9> */
.L_x_8192:
        /* <DEDUP_REMOVED lines=8> */
[C---:B0-----:R-:W-:Y:S02]  /*0e70*/  @P2 PRMT R82, R53.reuse, 0x7632, R82 ;  /* 0x0000763235522816 */ /* 0x041fe40000000052 */
[----:B------:R-:W-:Y:S02]  /*0e80*/  @P2 SHF.L.U32 R83, R53, 0x10, RZ ;  /* 0x0000001035532819 */ /* 0x000fe400000006ff */
[----:B------:R-:W-:Y:S01]  /*0e90*/  @P2 SHF.L.U32 R82, R82, 0x10, RZ ;  /* 0x0000001052522819 */ /* 0x000fe200000006ff */
[----:B------:R-:W0:Y:S01]  /*0ea0*/  @P2 LDC R88, c[0x0][0x40c] ;  /* 0x00010300ff582b82 */ /* 0x000e220000000800 */
[----:B--2---:R-:W-:Y:S01]  /*0eb0*/  @P2 FFMA.FTZ R64, R87, R86, R64 ;  /* 0x0000005657402223 */ /* 0x004fe20000010040 */
[----:B------:R-:W-:-:S06]  /*0ec0*/  @P2 PRMT R86, R52, 0x7632, R86 ;  /* 0x0000763234562816 */ /* 0x000fcc0000000056 */
[----:B------:R-:W1:Y:S01]  /*0ed0*/  @P2 LDC R87, c[0x0][0x40c] ;  /* 0x00010300ff572b82 */ /* 0x000e620000000800 */
[----:B------:R-:W-:-:S05]  /*0ee0*/  @P2 SHF.L.U32 R86, R86, 0x10, RZ ;  /* 0x0000001056562819 */ /* 0x000fca00000006ff */
[----:B0-----:R-:W-:Y:S02]  /*0ef0*/  @P2 FFMA.FTZ R65, R86, R88, R65 ;  /* 0x0000005856412223 */ /* 0x001fe40000010041 */
[----:B------:R-:W0:Y:S01]  /*0f00*/  @P2 LDC R86, c[0x0][0x40c] ;  /* 0x00010300ff562b82 */ /* 0x000e220000000800 */
[----:B-1----:R-:W-:Y:S01]  /*0f10*/  @P2 FFMA.FTZ R66, R83, R87, R66 ;  /* 0x0000005753422223 */ /* 0x002fe20000010042 */
[----:B------:R-:W-:-:S06]  /*0f20*/  @P2 SHF.L.U32 R83, R54, 0x10, RZ ;  /* 0x0000001036532819 */ /* 0x000fcc00000006ff */
[----:B------:R-:W3:Y:S01]  /*0f30*/  @P2 LDC R87, c[0x0][0x40c] ;  /* 0x00010300ff572b82 */ /* 0x000ee20000000800 */
[----:B0-----:R-:W-:Y:S01]  /*0f40*/  @P2 FFMA.FTZ R67, R82, R86, R67 ;  /* 0x0000005652432223 */ /* 0x001fe20000010043 */
[----:B------:R-:W-:-:S06]  /*0f50*/  @P2 PRMT R82, R54, 0x7632, R82 ;  /* 0x0000763236522816 */ /* 0x000fcc0000000052 */
[----:B------:R-:W0:Y:S01]  /*0f60*/  @P2 LDC R86, c[0x0][0x40c] ;  /* 0x00010300ff562b82 */ /* 0x000e220000000800 */
[----:B------:R-:W-:Y:S01]  /*0f70*/  @P2 SHF.L.U32 R82, R82, 0x10, RZ ;  /* 0x0000001052522819 */ /* 0x000fe200000006ff */
[----:B---3--:R-:W-:Y:S01]  /*0f80*/  @P2 FFMA.FTZ R68, R83, R87, R68 ;  /* 0x0000005753442223 */ /* 0x008fe20000010044 */
[----:B------:R-:W-:-:S05]  /*0f90*/  @P2 SHF.L.U32 R83, R55, 0x10, RZ ;  /* 0x0000001037532819 */ /* 0x000fca00000006ff */
[----:B------:R-:W1:Y:S01]  /*0fa0*/  @P2 LDC R87, c[0x0][0x40c] ;  /* 0x00010300ff572b82 */ /* 0x000e620000000800 */
[----:B0-----:R-:W-:Y:S01]  /*0fb0*/  @P2 FFMA.FTZ R69, R82, R86, R69 ;  /* 0x0000005652452223 */ /* 0x001fe20000010045 */
[----:B------:R-:W-:-:S06]  /*0fc0*/  @P2 PRMT R82, R55, 0x7632, R82 ;  /* 0x0000763237522816 */ /* 0x000fcc0000000052 */
[----:B------:R-:W0:Y:S01]  /*0fd0*/  @P2 LDC R86, c[0x0][0x40c] ;  /* 0x00010300ff562b82 */ /* 0x000e220000000800 */
[----:B------:R-:W-:Y:S01]  /*0fe0*/  @P2 SHF.L.U32 R82, R82, 0x10, RZ ;  /* 0x0000001052522819 */ /* 0x000fe200000006ff */
[----:B-1----:R-:W-:-:S04]  /*0ff0*/  @P2 FFMA.FTZ R70, R83, R87, R70 ;  /* 0x0000005753462223 */ /* 0x002fc80000010046 */
[----:B0-----:R-:W-:Y:S01]  /*1000*/  @P2 FFMA.FTZ R71, R82, R86, R71 ;  /* 0x0000005652472223 */ /* 0x001fe20000010047 */
[----:B------:R-:W-:Y:S06]  /*1010*/  BRA `(.L_x_8194) ;  /* 0x00000000008c7947 */ /* 0x000fec0003800000 */
.L_x_8193:
[----:B------:R-:W0:Y:S01]  /*1020*/  @UP2 LDCU UR4, c[0x0][0x40c] ;  /* 0x00008180ff0427ac */ /* 0x000e220008000800 */
        /* <DEDUP_REMOVED lines=13> */
[----:B------:R-:W4:Y:S01]  /*1100*/  @UP2 LDCU UR7, c[0x0][0x40c] ;  /* 0x00008180ff0727ac */ /* 0x000f220008000800 */
[----:B-1----:R-:W-:Y:S01]  /*1110*/  @P3 SHF.L.U32 R82, R53, 0x10, RZ ;  /* 0x0000001035523819 */ /* 0x002fe200000006ff */
[----:B0-----:R-:W-:Y:S01]  /*1120*/  @P3 FMUL.FTZ R64, R69, UR4 ;  /* 0x0000000445403c20 */ /* 0x001fe20008410000 */
[----:B------:R-:W-:Y:S01]  /*1130*/  @P3 SHF.L.U32 R83, R55, 0x10, RZ ;  /* 0x0000001037533819 */ /* 0x000fe200000006ff */
[----:B------:R-:W0:Y:S01]  /*1140*/  @UP2 LDCU UR25, c[0x0][0x40c] ;  /* 0x00008180ff1927ac */ /* 0x000e220008000800 */
[----:B------:R-:W-:Y:S01]  /*1150*/  MOV R69, RZ ;  /* 0x000000ff00457202 */ /* 0x000fe20000000f00 */
[----:B--2---:R-:W-:Y:S01]  /*1160*/  @P3 FMUL.FTZ R65, R66, UR5 ;  /* 0x0000000542413c20 */ /* 0x004fe20008410000 */
[----:B------:R-:W-:Y:S01]  /*1170*/  HFMA2 R66, -RZ, RZ, 0, 0 ;  /* 0x00000000ff427431 */ /* 0x000fe200000001ff */
[----:B------:R-:W1:Y:S01]  /*1180*/  @UP2 LDCU UR24, c[0x0][0x40c] ;  /* 0x00008180ff1827ac */ /* 0x000e620008000800 */
[----:B---3--:R-:W-:Y:S01]  /*1190*/  @P3 FMUL.FTZ R67, R68, UR23 ;  /* 0x0000001744433c20 */ /* 0x008fe20008410000 */
[----:B------:R-:W-:Y:S01]  /*11a0*/  @P3 PRMT R68, R54, 0x7632, R68 ;  /* 0x0000763236443816 */ /* 0x000fe20000000044 */
[----:B------:R-:W2:Y:S01]  /*11b0*/  @UP2 LDCU UR4, c[0x0][0x40c] ;  /* 0x00008180ff0427ac */ /* 0x000ea20008000800 */
[----:B----4-:R-:W-:-:S02]  /*11c0*/  @P3 FMUL.FTZ R71, R70, UR26 ;  /* 0x0000001a46473c20 */ /* 0x010fc40008410000 */
[----:B------:R-:W-:Y:S01]  /*11d0*/  @P3 SHF.L.U32 R68, R68, 0x10, RZ ;  /* 0x0000001044443819 */ /* 0x000fe200000006ff */
[----:B------:R-:W-:Y:S02]  /*11e0*/  HFMA2 R70, -RZ, RZ, 0, 0 ;  /* 0x00000000ff467431 */ /* 0x000fe400000001ff */
[----:B------:R-:W-:Y:S01]  /*11f0*/  @P3 FMUL.FTZ R66, R82, UR7 ;  /* 0x0000000752423c20 */ /* 0x000fe20008410000 */
[----:B------:R-:W-:Y:S01]  /*1200*/  @P3 SHF.L.U32 R82, R54, 0x10, RZ ;  /* 0x0000001036523819 */ /* 0x000fe200000006ff */
[----:B0-----:R-:W-:Y:S01]  /*1210*/  @P3 FMUL.FTZ R69, R68, UR25 ;  /* 0x0000001944453c20 */ /* 0x001fe20008410000 */
[----:B------:R-:W-:-:S03]  /*1220*/  MOV R68, RZ ;  /* 0x000000ff00447202 */ /* 0x000fc60000000f00 */
[----:B-1----:R-:W-:Y:S01]  /*1230*/  @P3 FMUL.FTZ R68, R82, UR24 ;  /* 0x0000001852443c20 */ /* 0x002fe20008410000 */
[----:B--2---:R-:W-:-:S07]  /*1240*/  @P3 FMUL.FTZ R70, R83, UR4 ;  /* 0x0000000453463c20 */ /* 0x004fce0008410000 */
.L_x_8194:
[----:B------:R-:W0:Y:S01]  /*1250*/  LDC.64 R82, c[0x0][0x3a8] ;  /* 0x0000ea00ff527b82 */ /* 0x000e220000000a00 */
[----:B------:R-:W-:Y:S01]  /*1260*/  IADD3 R81, PT, PT, R81, 0x80, RZ ;  /* 0x0000008051517810 */ /* 0x000fe20007ffe0ff */
[C---:B0-----:R-:W-:Y:S01]  /*1270*/  IMAD.WIDE.U32 R82, R80.reuse, 0x20, R82 ;  /* 0x0000002050527825 */ /* 0x041fe200078e0052 */
[----:B------:R-:W-:-:S04]  /*1280*/  IADD3 R80, PT, PT, R80, 0x80, RZ ;  /* 0x0000008050507810 */ /* 0x000fc80007ffe0ff */
[----:B------:R0:W-:Y:S04]  /*1290*/  STG.E.128 desc[UR12][R82.64], R64 ;  /* 0x0000004052007986 */ /* 0x0001e8000c101d0c */
[----:B------:R0:W-:Y:S02]  /*12a0*/  STG.E.128 desc[UR12][R82.64+0x10], R68 ;  /* 0x0000104452007986 */ /* 0x0001e4000c101d0c */
.L_x_8191:
[----:B------:R-:W-:Y:S05]  /*12b0*/  BSYNC.RECONVERGENT B0 ;  /* 0x0000000000007941 */ /* 0x000fea0003800200 */
.L_x_8190:
        /* <DEDUP_REMOVED lines=9> */
.L_x_8197:
[----:B------:R-:W-:Y:S05]  /*1350*/  BRA.U !UP0, `(.L_x_8198) ;  /* 0x0000000108887547 */ /* 0x000fea000b800000 */
[----:B01----:R-:W0:Y:S02]  /*1360*/  LDC.64 R82, c[0x0][0x3a0] ;  /* 0x0000e800ff527b82 */ /* 0x003e240000000a00 */
[----:B0-----:R-:W-:-:S05]  /*1370*/  IMAD.WIDE.U32 R82, R80, 0x20, R82 ;  /* 0x0000002050527825 */ /* 0x001fca00078e0052 */
[----:B------:R-:W2:Y:S04]  /*1380*/  LDG.E.128 R72, desc[UR12][R82.64] ;  /* 0x0000000c52487981 */ /* 0x000ea8000c1e1d00 */
[----:B------:R0:W3:Y:S01]  /*1390*/  LDG.E.128 R76, desc[UR12][R82.64+0x10] ;  /* 0x0000100c524c7981 */ /* 0x0000e2000c1e1d00 */
[----:B------:R-:W-:-:S13]  /*13a0*/  ISETP.LT.AND P3, PT, RZ, UR21, PT ;  /* 0x00000015ff007c0c */ /* 0x000fda000bf61270 */
[----:B------:R-:W2:Y:S01]  /*13b0*/  @P3 LDC R86, c[0x0][0x40c] ;  /* 0x00010300ff563b82 */ /* 0x000ea20000000800 */
[----:B-----5:R-:W-:-:S07]  /*13c0*/  @P3 SHF.L.U32 R81, R52, 0x10, RZ ;  /* 0x0000001034513819 */ /* 0x020fce00000006ff */
[----:B------:R-:W1:Y:S08]  /*13d0*/  @P3 LDC R87, c[0x0][0x40c] ;  /* 0x00010300ff573b82 */ /* 0x000e700000000800 */
[----:B------:R-:W4:Y:S08]  /*13e0*/  @P3 LDC R88, c[0x0][0x40c] ;  /* 0x00010300ff583b82 */ /* 0x000f300000000800 */
[----:B0-----:R-:W0:Y:S01]  /*13f0*/  @P3 LDC R83, c[0x0][0x40c] ;  /* 0x00010300ff533b82 */ /* 0x001e220000000800 */
[----:B--2---:R-:W-:Y:S01]  /*1400*/  @P3 FFMA.FTZ R72, R81, R86, R72 ;  /* 0x0000005651483223 */ /* 0x004fe20000010048 */
[----:B------:R-:W-:-:S04]  /*1410*/  @P3 PRMT R81, R52, 0x7632, R81 ;  /* 0x0000763234513816 */ /* 0x000fc80000000051 */
[----:B------:R-:W-:Y:S02]  /*1420*/  @P3 SHF.L.U32 R86, R81, 0x10, RZ ;  /* 0x0000001051563819 */ /* 0x000fe400000006ff */
[----:B------:R-:W-:-:S03]  /*1430*/  @P3 SHF.L.U32 R81, R53, 0x10, RZ ;  /* 0x0000001035513819 */ /* 0x000fc600000006ff */
[----:B-1----:R-:W-:Y:S02]  /*1440*/  @P3 FFMA.FTZ R73, R86, R87, R73 ;  /* 0x0000005756493223 */ /* 0x002fe40000010049 */
[----:B----4-:R-:W-:Y:S01]  /*1450*/  @P3 FFMA.FTZ R74, R81, R88, R74 ;  /* 0x00000058514a3223 */ /* 0x010fe2000001004a */
[----:B------:R-:W3:Y:S01]  /*1460*/  @P3 LDC R86, c[0x0][0x40c] ;  /* 0x00010300ff563b82 */ /* 0x000ee20000000800 */
[----:B------:R-:W-:-:S04]  /*1470*/  @P3 PRMT R81, R53, 0x7632, R81 ;  /* 0x0000763235513816 */ /* 0x000fc80000000051 */
[----:B------:R-:W-:Y:S02]  /*1480*/  @P3 SHF.L.U32 R82, R81, 0x10, RZ ;  /* 0x0000001051523819 */ /* 0x000fe400000006ff */
[----:B------:R-:W-:-:S03]  /*1490*/  @P3 SHF.L.U32 R81, R54, 0x10, RZ ;  /* 0x0000001036513819 */ /* 0x000fc600000006ff */
[----:B0-----:R-:W-:Y:S02]  /*14a0*/  @P3 FFMA.FTZ R75, R82, R83, R75 ;  /* 0x00000053524b3223 */ /* 0x001fe4000001004b */
[----:B------:R-:W0:Y:S01]  /*14b0*/  @P3 LDC R83, c[0x0][0x40c] ;  /* 0x00010300ff533b82 */ /* 0x000e220000000800 */
[----:B---3--:R-:W-:Y:S01]  /*14c0*/  @P3 FFMA.FTZ R76, R81, R86, R76 ;  /* 0x00000056514c3223 */ /* 0x008fe2000001004c */
[----:B------:R-:W-:-:S06]  /*14d0*/  @P3 PRMT R81, R54, 0x7632, R81 ;  /* 0x0000763236513816 */ /* 0x000fcc0000000051 */
[----:B------:R-:W1:Y:S01]  /*14e0*/  @P3 LDC R86, c[0x0][0x40c] ;  /* 0x00010300ff563b82 */ /* 0x000e620000000800 */
[----:B------:R-:W-:Y:S02]  /*14f0*/  @P3 SHF.L.U32 R82, R81, 0x10, RZ ;  /* 0x0000001051523819 */ /* 0x000fe400000006ff */
[----:B------:R-:W-:-:S03]  /*1500*/  @P3 SHF.L.U32 R81, R55, 0x10, RZ ;  /* 0x0000001037513819 */ /* 0x000fc600000006ff */
[----:B0-----:R-:W-:Y:S02]  /*1510*/  @P3 FFMA.FTZ R77, R82, R83, R77 ;  /* 0x00000053524d3223 */ /* 0x001fe4000001004d */
[----:B------:R-:W0:Y:S01]  /*1520*/  @P3 LDC R83, c[0x0][0x40c] ;  /* 0x00010300ff533b82 */ /* 0x000e220000000800 */
[----:B-1----:R-:W-:Y:S01]  /*1530*/  @P3 FFMA.FTZ R78, R81, R86, R78 ;  /* 0x00000056514e3223 */ /* 0x002fe2000001004e */
[----:B------:R-:W-:-:S04]  /*1540*/  @P3 PRMT R81, R55, 0x7632, R81 ;  /* 0x0000763237513816 */ /* 0x000fc80000000051 */
[----:B------:R-:W-:-:S05]  /*1550*/  @P3 SHF.L.U32 R82, R81, 0x10, RZ ;  /* 0x0000001051523819 */ /* 0x000fca00000006ff */
[----:B0-----:R-:W-:Y:S01]  /*1560*/  @P3 FFMA.FTZ R79, R82, R83, R79 ;  /* 0x00000053524f3223 */ /* 0x001fe2000001004f */
[----:B------:R-:W-:Y:S06]  /*1570*/  BRA `(.L_x_8199) ;  /* 0x0000000000847947 */ /* 0x000fec0003800000 */
.L_x_8198:
[----:B------:R-:W2:Y:S01]  /*1580*/  @UP2 LDCU UR23, c[0x0][0x40c] ;  /* 0x00008180ff1727ac */ /* 0x000ea20008000800 */
[----:B-----5:R-:W-:Y:S02]  /*1590*/  @P3 PRMT R77, R53, 0x7632, R77 ;  /* 0x00007632354d3816 */ /* 0x020fe4000000004d */
[----:B------:R-:W-:Y:S02]  /*15a0*/  CS2R R74, SRZ ;  /* 0x00000000004a7805 */ /* 0x000fe4000001ff00 */
[----:B------:R-:W-:Y:S01]  /*15b0*/  @P3 PRMT R76, R52, 0x7632, R76 ;  /* 0x00007632344c3816 */ /* 0x000fe2000000004c */
[----:B------:R-:W3:Y:S01]  /*15c0*/  @UP2 LDCU UR5, c[0x0][0x40c] ;  /* 0x00008180ff0527ac */ /* 0x000ee20008000800 */
[----:B------:R-:W-:Y:S02]  /*15d0*/  @P3 SHF.L.U32 R78, R77, 0x10, RZ ;  /* 0x000000104d4e3819 */ /* 0x000fe400000006ff */
[----:B------:R-:W-:Y:S02]  /*15e0*/  CS2R R72, SRZ ;  /* 0x0000000000487805 */ /* 0x000fe4000001ff00 */
[----:B------:R-:W-:Y:S01]  /*15f0*/  @P3 PRMT R79, R54, 0x7632, R79 ;  /* 0x00007632364f3816 */ /* 0x000fe2000000004f */
[----:B------:R-:W4:Y:S01]  /*1600*/  @UP2 LDCU UR4, c[0x0][0x40c] ;  /* 0x00008180ff0427ac */ /* 0x000f220008000800 */
[----:B------:R-:W-:-:S02]  /*1610*/  @P3 SHF.L.U32 R76, R76, 0x10, RZ ;  /* 0x000000104c4c3819 */ /* 0x000fc400000006ff */
[----:B------:R-:W-:Y:S01]  /*1620*/  @P3 SHF.L.U32 R81, R52, 0x10, RZ ;  /* 0x0000001034513819 */ /* 0x000fe200000006ff */
[----:B------:R-:W4:Y:S01]  /*1630*/  @UP2 LDCU UR7, c[0x0][0x40c] ;  /* 0x00008180ff0727ac */ /* 0x000f220008000800 */
[----:B01----:R-:W-:Y:S02]  /*1640*/  @P3 SHF.L.U32 R82, R53, 0x10, RZ ;  /* 0x0000001035523819 */ /* 0x003fe400000006ff */
[----:B------:R-:W-:Y:S01]  /*1650*/  @P3 SHF.L.U32 R79, R79, 0x10, RZ ;  /* 0x000000104f4f3819 */ /* 0x000fe200000006ff */
[----:B------:R-:W0:Y:S01]  /*1660*/  @UP2 LDCU UR25, c[0x0][0x40c] ;  /* 0x00008180ff1927ac */ /* 0x000e220008000800 */
[C---:B------:R-:W-:Y:S01]  /*1670*/  @P3 SHF.L.U32 R83, R55.reuse, 0x10, RZ ;  /* 0x0000001037533819 */ /* 0x040fe200000006ff */
[----:B--2---:R-:W-:Y:S01]  /*1680*/  @P3 FMUL.FTZ R75, R78, UR23 ;  /* 0x000000174e4b3c20 */ /* 0x004fe20008410000 */
[----:B------:R-:W-:Y:S01]  /*1690*/  @P3 PRMT R78, R55, 0x7632, R78 ;  /* 0x00007632374e3816 */ /* 0x000fe2000000004e */
[----:B------:R-:W1:Y:S01]  /*16a0*/  @UP2 LDCU UR24, c[0x0][0x40c] ;  /* 0x00008180ff1827ac */ /* 0x000e620008000800 */
[----:B------:R-:W-:Y:S01]  /*16b0*/  MOV R77, RZ ;  /* 0x000000ff004d7202 */ /* 0x000fe20000000f00 */
[----:B---3--:R-:W-:Y:S01]  /*16c0*/  @P3 FMUL.FTZ R73, R76, UR5 ;  /* 0x000000054c493c20 */ /* 0x008fe20008410000 */
[----:B------:R-:W-:Y:S01]  /*16d0*/  HFMA2 R76, -RZ, RZ, 0, 0 ;  /* 0x00000000ff4c7431 */ /* 0x000fe200000001ff */
[----:B------:R-:W2:Y:S01]  /*16e0*/  @UP2 LDCU UR26, c[0x0][0x40c] ;  /* 0x00008180ff1a27ac */ /* 0x000ea20008000800 */
[----:B----4-:R-:W-:Y:S01]  /*16f0*/  @P3 FMUL.FTZ R72, R81, UR4 ;  /* 0x0000000451483c20 */ /* 0x010fe20008410000 */
[----:B------:R-:W-:Y:S01]  /*1700*/  @P3 SHF.L.U32 R81, R78, 0x10, RZ ;  /* 0x000000104e513819 */ /* 0x000fe200000006ff */
[----:B------:R-:W3:Y:S01]  /*1710*/  @UP2 LDCU UR27, c[0x0][0x40c] ;  /* 0x00008180ff1b27ac */ /* 0x000ee20008000800 */
[----:B------:R-:W-:Y:S01]  /*1720*/  @P3 FMUL.FTZ R74, R82, UR7 ;  /* 0x00000007524a3c20 */ /* 0x000fe20008410000 */
[----:B------:R-:W-:Y:S01]  /*1730*/  @P3 SHF.L.U32 R82, R54, 0x10, RZ ;  /* 0x0000001036523819 */ /* 0x000fe200000006ff */
[----:B0-----:R-:W-:Y:S01]  /*1740*/  @P3 FMUL.FTZ R77, R79, UR25 ;  /* 0x000000194f4d3c20 */ /* 0x001fe20008410000 */
[----:B------:R-:W-:-:S03]  /*1750*/  CS2R R78, SRZ ;  /* 0x00000000004e7805 */ /* 0x000fc6000001ff00 */
[----:B-1----:R-:W-:Y:S01]  /*1760*/  @P3 FMUL.FTZ R76, R82, UR24 ;  /* 0x00000018524c3c20 */ /* 0x002fe20008410000 */
[----:B--2---:R-:W-:Y:S01]  /*1770*/  @P3 FMUL.FTZ R78, R83, UR26 ;  /* 0x0000001a534e3c20 */ /* 0x004fe20008410000 */
[----:B---3--:R-:W-:-:S07]  /*1780*/  @P3 FMUL.FTZ R79, R81, UR27 ;  /* 0x0000001b514f3c20 */ /* 0x008fce0008410000 */
.L_x_8199:
[----:B------:R-:W0:Y:S02]  /*1790*/  LDC.64 R82, c[0x0][0x3a8] ;  /* 0x0000ea00ff527b82 */ /* 0x000e240000000a00 */
[----:B0-----:R-:W-:-:S05]  /*17a0*/  IMAD.WIDE.U32 R80, R80, 0x20, R82 ;  /* 0x0000002050507825 */ /* 0x001fca00078e0052 */
[----:B------:R2:W-:Y:S04]  /*17b0*/  STG.E.128 desc[UR12][R80.64], R72 ;  /* 0x0000004850007986 */ /* 0x0005e8000c101d0c */
[----:B------:R2:W-:Y:S02]  /*17c0*/  STG.E.128 desc[UR12][R80.64+0x10], R76 ;  /* 0x0000104c50007986 */ /* 0x0005e4000c101d0c */
.L_x_8196:
[----:B------:R-:W-:Y:S05]  /*17d0*/  BSYNC.RECONVERGENT B0 ;  /* 0x0000000000007941 */ /* 0x000fea0003800200 */
.L_x_8195:
[----:B--2---:R-:W-:Y:S01]  /*17e0*/  FADD.FTZ R80, RZ, R56 ;  /* 0x00000038ff507221 */ /* 0x004fe20000010000 */
        /* <DEDUP_REMOVED lines=12> */
[----:B01----:R-:W-:-:S04]  /*18b0*/  FADD.FTZ R83, R65, R80 ;  /* 0x0000005041537221 */ /* 0x003fc80000010000 */
        /* <DEDUP_REMOVED lines=94> */
.L_x_8201:
[----:B------:R-:W-:Y:S05]  /*1ea0*/  BSYNC.RECONVERGENT B0 ;  /* 0x0000000000007941 */ /* 0x000fea0003800200 */
.L_x_8200:
        /* <DEDUP_REMOVED lines=13> */
.L_x_8203:
[----:B------:R-:W-:Y:S05]  /*1f80*/  BSYNC.RECONVERGENT B0 ;  /* 0x0000000000007941 */ /* 0x000fea0003800200 */
.L_x_8202:
[----:B------:R-:W1:Y:S01]  /*1f90*/  SHFL.DOWN PT, R82, R87, 0x2, 0x1f ;  /* 0x08401f0057527f89 */ /* 0x000e6200000e0000 */
[-C--:B------:R-:W-:Y:S01]  /*1fa0*/  I2FP.F32.S32 R89, R87.reuse ;  /* 0x0000005700597245 */ /* 0x080fe20000201400 */
[----:B------:R-:W-:Y:S01]  /*1fb0*/  UISETP.GE.AND UP0, UPT, UR6, 0x1, UPT ;  /* 0x000000010600788c */ /* 0x000fe2000bf06270 */
[----:B------:R-:W-:Y:S01]  /*1fc0*/  ISETP.NE.AND P4, PT, R0, RZ, PT ;  /* 0x000000ff0000720c */ /* 0x000fe20003f85270 */
[----:B0-----:R-:W0:Y:S01]  /*1fd0*/  SHFL.DOWN PT, R83, R80, 0x2, 0x1f ;  /* 0x08401f0050537f89 */ /* 0x001e2200000e0000 */
[----:B------:R-:W-:Y:S02]  /*1fe0*/  ISETP.NE.AND P3, PT, RZ, UR19, PT ;  /* 0x00000013ff007c0c */ /* 0x000fe4000bf65270 */
[----:B------:R-:W-:Y:S02]  /*1ff0*/  MOV R93, UR18 ;  /* 0x00000012005d7c02 */ /* 0x000fe40008000f00 */
        /* <DEDUP_REMOVED lines=87> */
.L_x_8206:
[----:B------:R-:W-:Y:S05]  /*2570*/  BSYNC.RECONVERGENT B0 ;  /* 0x0000000000007941 */ /* 0x000fea0003800200 */
.L_x_8205:
        /* <DEDUP_REMOVED lines=34> */
.L_x_8208:
[----:B------:R-:W-:Y:S05]  /*27a0*/  BSYNC.RECONVERGENT B0 ;  /* 0x0000000000007941 */ /* 0x000fea0003800200 */
.L_x_8207:
        /* <DEDUP_REMOVED lines=33> */
.L_x_8209:
[----:B------:R-:W-:Y:S05]  /*29c0*/  BSYNC.RECONVERGENT B0 ;  /* 0x0000000000007941 */ /* 0x000fea0003800200 */
.L_x_8204:
[----:B------:R-:W-:Y:S02]  /*29d0*/  UIADD3 UR18, UPT, UPT, UR18, UR16, URZ ;  /* 0x0000001012127290 */ /* 0x000fe4000fffe0ff */
[----:B------:R-:W-:Y:S02]  /*29e0*/  UPLOP3.LUT UP1, UPT, UPT, UPT, UP1, 0x40, 0x4 ;  /* 0x000000000004789c */ /* 0x000fe40003f2e810 */
[----:B------:R-:W-:-:S09]  /*29f0*/  UISETP.GE.AND UP0, UPT, UR18, UR17, UPT ;  /* 0x000000111200728c */ /* 0x000fd2000bf06270 */
[----:B------:R-:W-:Y:S05]  /*2a00*/  BRA.U !UP0, `(.L_x_8210) ;  /* 0xffffffdd081c7547 */ /* 0x000fea000b83ffff */
[----:B------:R-:W-:Y:S05]  /*2a10*/  EXIT ;  /* 0x000000000000794d */ /* 0x000fea0003800000 */
.L_x_8211:
        /* <DEDUP_REMOVED lines=14> */
.L_x_20797:


//--------------------- .text._ZN10layer_norm13ln_fwd_kernelINS_13Kernel_traitsIf13__nv_bfloat16fS2_fjLj3072ELj1ELj1ELj4ELj16ENS_18Kernel_traits_baseILj3072EfS2_fS2_fjLj128EEEEELb0ELb0ELb1ELb1EEEvNS_9FwdParamsE --------------------------
	.section	.text._ZN10layer_norm13ln_fwd_kernelINS_13Kernel_traitsIf13__nv_bfloat16fS2_fjLj3072ELj1ELj1ELj4ELj16ENS_18Kernel_traits_baseILj3072EfS2_fS2_fjLj128EEEEELb0ELb0ELb1ELb1EEEvNS_9FwdParamsE,"ax",@progbits
	.align	128
        .global         _ZN10layer_norm13ln_fwd_kernelINS_13Kernel_traitsIf13__nv_bfloat16fS2_fjLj3072ELj1ELj1ELj4ELj16ENS_18Kernel_traits_baseILj3072EfS2_fS2_fjLj128EEEEELb0ELb0ELb1ELb1EEEvNS_9FwdParamsE
        .type           _ZN10layer_norm13ln_fwd_kernelINS_13Kernel_traitsIf13__nv_bfloat16fS2_fjLj3072ELj1ELj1ELj4ELj16ENS_18Kernel_traits_baseILj3072EfS2_fS2_fjLj128EEEEELb0ELb0ELb1ELb1EEEvNS_9FwdParamsE,@function
        .size           _ZN10layer_norm13ln_fwd_kernelINS_13Kernel_traitsIf13__nv_bfloat16fS2_fjLj3072ELj1ELj1ELj4ELj16ENS_18Kernel_traits_baseILj3072EfS2_fS2_fjLj128EEEEELb0ELb0ELb1ELb1EEEvNS_9FwdParamsE,(.L_x_20798 - _ZN10layer_norm13ln_fwd_kernelINS_13Kernel_traitsIf13__nv_bfloat16fS2_fjLj3072ELj1ELj1ELj4ELj16ENS_18Kernel_traits_baseILj3072EfS2_fS2_fjLj128EEEEELb0ELb0ELb1ELb1EEEvNS_9FwdParamsE)
        .other          _ZN10layer_norm13ln_fwd_kernelINS_13Kernel_traitsIf13__nv_bfloat16fS2_fjLj3072ELj1ELj1ELj4ELj16ENS_18Kernel_traits_baseILj3072EfS2_fS2_fjLj128EEEEELb0ELb0ELb1ELb1EEEvNS_9FwdParamsE,@"STO_CUDA_ENTRY STV_DEFAULT"
_ZN10layer_norm13ln_fwd_kernelINS_13Kernel_traitsIf13__nv_bfloat16fS2_fjLj3072ELj1ELj1ELj4ELj16ENS_18Kernel_traits_baseILj3072EfS2_fS2_fjLj128EEEEELb0ELb0ELb1ELb1EEEvNS_9FwdParamsE:
.text._ZN10layer_norm13ln_fwd_kernelINS_13Kernel_traitsIf13__nv_bfloat16fS2_fjLj3072ELj1ELj1ELj4ELj16ENS_18Kernel_traits_baseILj3072EfS2_fS2_fjLj128EEEEELb0ELb0ELb1ELb1EEEvNS_9FwdParamsE:
        /* <DEDUP_REMOVED lines=25> */
.L_x_8212:
[----:B------:R-:W1:Y:S01]  /*0190*/  LDC.64 R4, c[0x0][0x3d0] ;  /* 0x0000f400ff047b82 */ /* 0x000e620000000a00 */
        /* <DEDUP_REMOVED lines=11> */
[----:B-1----:R-:W-:-:S05]  /*0250*/  IMAD.WIDE.U32 R28, R2, 0x20, R4 ;  /* 0x00000020021c7825 */ /* 0x002fca00078e0004 */
[----:B------:R-:W5:Y:S04]  /*0260*/  LDG.E.128 R4, desc[UR12][R28.64] ;  /* 0x0000000c1c047981 */ /* 0x000f68000c1e1d00 */
[----:B------:R-:W5:Y:S04]  /*0270*/  LDG.E.128 R8, desc[UR12][R28.64+0x10] ;  /* 0x0000100c1c087981 */ /* 0x000f68000c1e1d00 */
[----:B------:R-:W5:Y:S04]  /*0280*/  LDG.E.128 R12, desc[UR12][R28.64+0x1000] ;  /* 0x0010000c1c0c7981 */ /* 0x000f68000c1e1d00 */
[----:B------:R-:W5:Y:S04]  /*0290*/  LDG.E.128 R16, desc[UR12][R28.64+0x1010] ;  /* 0x0010100c1c107981 */ /* 0x000f68000c1e1d00 */
[----:B------:R-:W5:Y:S04]  /*02a0*/  LDG.E.128 R20, desc[UR12][R28.64+0x2000] ;  /* 0x0020000c1c147981 */ /* 0x000f68000c1e1d00 */
[----:B------:R0:W5:Y:S02]  /*02b0*/  LDG.E.128 R24, desc[UR12][R28.64+0x2010] ;  /* 0x0020100c1c187981 */ /* 0x000164000c1e1d00 */
[----:B0-----:R-:W-:-:S07]  /*02c0*/  CS2R R28, SRZ ;  /* 0x00000000001c7805 */ /* 0x001fce000001ff00 */
.L_x_8213:
        /* <DEDUP_REMOVED lines=11> */
.L_x_8227:
[----:B----4-:R-:W-:-:S06]  /*0380*/  UIMAD.WIDE UR4, UR7, 0x4, UR8 ;  /* 0x00000004070478a5 */ /* 0x010fcc000f8e0208 */
[----:B0-----:R-:W-:Y:S02]  /*0390*/  MOV R56, UR4 ;  /* 0x0000000400387c02 */ /* 0x001fe40008000f00 */
[----:B------:R-:W-:-:S05]  /*03a0*/  MOV R57, UR5 ;  /* 0x0000000500397c02 */ /* 0x000fca0008000f00 */
[----:B------:R-:W4:Y:S01]  /*03b0*/  LDG.E R56, desc[UR12][R56.64] ;  /* 0x0000000c38387981 */ /* 0x000f22000c1e1900 */
[----:B--2---:R-:W-:Y:S01]  /*03c0*/  HFMA2 R0, -RZ, RZ, 0, 0 ;  /* 0x00000000ff007431 */ /* 0x004fe200000001ff */
        /* <DEDUP_REMOVED lines=8> */
[----:B------:R-:W4:Y:S03]  /*0450*/  @UP2 LDCU.64 UR22, c[0x0][0x390] ;  /* 0x00007200ff1627ac */ /* 0x000f260008000a00 */
[----:B0-----:R-:W-:-:S04]  /*0460*/  @UP2 UIMAD UR4, UR4, UR20, URZ ;  /* 0x00000014040422a4 */ /* 0x001fc8000f8e02ff */
[----:B------:R-:W-:-:S04]  /*0470*/  @UP2 USHF.R.S32.HI UR5, URZ, 0x1f, UR4 ;  /* 0x0000001fff052899 */ /* 0x000fc80008011404 */
[----:B------:R-:W-:-:S06]  /*0480*/  @UP2 ULEA.HI UR5, UR5, UR4, URZ, 0x3 ;  /* 0x0000000405052291 */ /* 0x000fcc000f8f18ff */
[----:B------:R-:W-:Y:S02]  /*0490*/  MOV R3, UR5 ;  /* 0x0000000500037c02 */ /* 0x000fe40008000f00 */
[----:B----4-:R-:W-:Y:S02]  /*04a0*/  MOV R56, UR22 ;  /* 0x0000001600387c02 */ /* 0x010fe40008000f00 */
[----:B------:R-:W-:Y:S02]  /*04b0*/  MOV R57, UR23 ;  /* 0x0000001700397c02 */ /* 0x000fe40008000f00 */
[----:B------:R-:W-:-:S05]  /*04c0*/  @P0 LEA.HI.SX32 R0, R3, R2, 0x1d ;  /* 0x0000000203000211 */ /* 0x000fca00078feaff */
[----:B------:R-:W-:-:S05]  /*04d0*/  @P0 IMAD.WIDE.U32 R56, R0, 0x10, R56 ;  /* 0x0000001000380825 */ /* 0x000fca00078e0038 */
[----:B-1----:R-:W4:Y:S01]  /*04e0*/  @P0 LDG.E.128 R52, desc[UR12][R56.64] ;  /* 0x0000000c38340981 */ /* 0x002f22000c1e1d00 */
        /* <DEDUP_REMOVED lines=8> */
[----:B----4-:R-:W-:Y:S02]  /*0570*/  PRMT R58, R55, 0x7632, R58 ;  /* 0x00007632373a7816 */ /* 0x010fe4000000003a */
[----:B------:R-:W-:Y:S02]  /*0580*/  PRMT R59, R54, 0x7632, R59 ;  /* 0x00007632363b7816 */ /* 0x000fe4000000003b */
[----:B------:R-:W-:Y:S02]  /*0590*/  PRMT R56, R53, 0x7632, R56 ;  /* 0x0000763235387816 */ /* 0x000fe40000000038 */
[----:B------:R-:W-:Y:S01]  /*05a0*/  PRMT R57, R52, 0x7632, R57 ;  /* 0x0000763234397816 */ /* 0x000fe20000000039 */
[----:B------:R-:W-:Y:S06]  /*05b0*/  BRA.U !UP0, `(.L_x_8214) ;  /* 0x0000000108887547 */ /* 0x000fec000b800000 */
[----:B------:R-:W0:Y:S02]  /*05c0*/  LDC.64 R56, c[0x0][0x3a0] ;  /* 0x0000e800ff387b82 */ /* 0x000e240000000a00 */
[----:B0-----:R-:W-:-:S05]  /*05d0*/  IMAD.WIDE.U32 R56, R3, 0x20, R56 ;  /* 0x0000002003387825 */ /* 0x001fca00078e0038 */
[----:B------:R-:W2:Y:S04]  /*05e0*/  LDG.E.128 R76, desc[UR12][R56.64] ;  /* 0x0000000c384c7981 */ /* 0x000ea8000c1e1d00 */
[----:B------:R0:W4:Y:S01]  /*05f0*/  LDG.E.128 R72, desc[UR12][R56.64+0x10] ;  /* 0x0000100c38487981 */ /* 0x000122000c1e1d00 */
[----:B------:R-:W-:-:S13]  /*0600*/  ISETP.LT.AND P1, PT, RZ, UR25, PT ;  /* 0x00000019ff007c0c */ /* 0x000fda000bf21270 */
[----:B------:R-:W2:Y:S01]  /*0610*/  @P1 LDC R60, c[0x0][0x40c] ;  /* 0x00010300ff3c1b82 */ /* 0x000ea20000000800 */
[C---:B------:R-:W-:Y:S02]  /*0620*/  @P1 PRMT R58, R52.reuse, 0x7632, R58 ;  /* 0x00007632343a1816 */ /* 0x040fe4000000003a */
[----:B------:R-:W-:Y:S02]  /*0630*/  @P1 SHF.L.U32 R59, R52, 0x10, RZ ;  /* 0x00000010343b1819 */ /* 0x000fe400000006ff */
[----:B------:R-:W-:Y:S02]  /*0640*/  @P1 SHF.L.U32 R58, R58, 0x10, RZ ;  /* 0x000000103a3a1819 */ /* 0x000fe400000006ff */
[C---:B0-----:R-:W-:Y:S01]  /*0650*/  @P1 PRMT R56, R53.reuse, 0x7632, R56 ;  /* 0x0000763235381816 */ /* 0x041fe20000000038 */
[----:B------:R-:W0:Y:S01]  /*0660*/  @P1 LDC R62, c[0x0][0x40c] ;  /* 0x00010300ff3e1b82 */ /* 0x000e220000000800 */
[----:B------:R-:W-:Y:S02]  /*0670*/  @P1 SHF.L.U32 R61, R53, 0x10, RZ ;  /* 0x00000010353d1819 */ /* 0x000fe400000006ff */
[----:B------:R-:W-:-:S02]  /*0680*/  @P1 SHF.L.U32 R57, R54, 0x10, RZ ;  /* 0x0000001036391819 */ /* 0x000fc400000006ff */
[----:B------:R-:W-:-:S03]  /*0690*/  @P1 SHF.L.U32 R56, R56, 0x10, RZ ;  /* 0x0000001038381819 */ /* 0x000fc600000006ff */
[----:B------:R-:W1:Y:S08]  /*06a0*/  @P1 LDC R63, c[0x0][0x40c] ;  /* 0x00010300ff3f1b82 */ /* 0x000e700000000800 */
[----:B------:R-:W3:Y:S08]  /*06b0*/  @P1 LDC R64, c[0x0][0x40c] ;  /* 0x00010300ff401b82 */ /* 0x000ef00000000800 */
[----:B------:R-:W4:Y:S08]  /*06c0*/  @P1 LDC R65, c[0x0][0x40c] ;  /* 0x00010300ff411b82 */ /* 0x000f300000000800 */
[----:B------:R-:W4:Y:S08]  /*06d0*/  @P1 LDC R66, c[0x0][0x40c] ;  /* 0x00010300ff421b82 */ /* 0x000f300000000800 */
[----:B------:R-:W4:Y:S08]  /*06e0*/  @P1 LDC R67, c[0x0][0x40c] ;  /* 0x00010300ff431b82 */ /* 0x000f300000000800 */
[----:B------:R-:W4:Y:S01]  /*06f0*/  @P1 LDC R68, c[0x0][0x40c] ;  /* 0x00010300ff441b82 */ /* 0x000f220000000800 */
[----:B--2---:R-:W-:Y:S01]  /*0700*/  @P1 FFMA.FTZ R76, R59, R60, R76 ;  /* 0x0000003c3b4c1223 */ /* 0x004fe2000001004c */
[----:B0-----:R-:W-:Y:S01]  /*0710*/  @P1 FFMA.FTZ R77, R58, R62, R77 ;  /* 0x0000003e3a4d1223 */ /* 0x001fe2000001004d */
[----:B------:R-:W-:Y:S01]  /*0720*/  @P1 PRMT R58, R54, 0x7632, R58 ;  /* 0x00007632363a1816 */ /* 0x000fe2000000003a */
[----:B-1----:R-:W-:Y:S01]  /*0730*/  @P1 FFMA.FTZ R78, R61, R63, R78 ;  /* 0x0000003f3d4e1223 */ /* 0x002fe2000001004e */
[C---:B------:R-:W-:Y:S01]  /*0740*/  @P1 PRMT R60, R55.reuse, 0x7632, R60 ;  /* 0x00007632373c1816 */ /* 0x040fe2000000003c */
[----:B---3--:R-:W-:Y:S01]  /*0750*/  @P1 FFMA.FTZ R79, R56, R64, R79 ;  /* 0x00000040384f1223 */ /* 0x008fe2000001004f */
[----:B------:R-:W-:Y:S01]  /*0760*/  @P1 SHF.L.U32 R59, R55, 0x10, RZ ;  /* 0x00000010373b1819 */ /* 0x000fe200000006ff */
[----:B----4-:R-:W-:Y:S01]  /*0770*/  @P1 FFMA.FTZ R72, R57, R65, R72 ;  /* 0x0000004139481223 */ /* 0x010fe20000010048 */
[----:B------:R-:W-:-:S02]  /*0780*/  @P1 SHF.L.U32 R58, R58, 0x10, RZ ;  /* 0x000000103a3a1819 */ /* 0x000fc400000006ff */
[----:B------:R-:W-:Y:S01]  /*0790*/  @P1 SHF.L.U32 R60, R60, 0x10, RZ ;  /* 0x000000103c3c1819 */ /* 0x000fe200000006ff */
[----:B------:R-:W-:Y:S02]  /*07a0*/  @P1 FFMA.FTZ R74, R59, R67, R74 ;  /* 0x000000433b4a1223 */ /* 0x000fe4000001004a */
[----:B------:R-:W-:Y:S02]  /*07b0*/  @P1 FFMA.FTZ R73, R58, R66, R73 ;  /* 0x000000423a491223 */ /* 0x000fe40000010049 */
[----:B------:R-:W-:Y:S01]  /*07c0*/  @P1 FFMA.FTZ R75, R60, R68, R75 ;  /* 0x000000443c4b1223 */ /* 0x000fe2000001004b */
[----:B------:R-:W-:Y:S06]  /*07d0*/  BRA `(.L_x_8215) ;  /* 0x0000000000707947 */ /* 0x000fec0003800000 */
.L_x_8214:
[----:B------:R-:W0:Y:S01]  /*07e0*/  @UP2 LDCU UR4, c[0x0][0x40c] ;  /* 0x00008180ff0427ac */ /* 0x000e220008000800 */
[----:B------:R-:W-:Y:S02]  /*07f0*/  @P0 SHF.L.U32 R57, R57, 0x10, RZ ;  /* 0x0000001039390819 */ /* 0x000fe400000006ff */
[----:B------:R-:W-:Y:S02]  /*0800*/  CS2R R76, SRZ ;  /* 0x00000000004c7805 */ /* 0x000fe4000001ff00 */
[----:B------:R-:W-:Y:S01]  /*0810*/  @P0 SHF.L.U32 R60, R52, 0x10, RZ ;  /* 0x00000010343c0819 */ /* 0x000fe200000006ff */
[----:B------:R-:W1:Y:S01]  /*0820*/  @UP2 LDCU UR5, c[0x0][0x40c] ;  /* 0x00008180ff0527ac */ /* 0x000e620008000800 */
[----:B------:R-:W-:Y:S02]  /*0830*/  @P0 SHF.L.U32 R61, R53, 0x10, RZ ;  /* 0x00000010353d0819 */ /* 0x000fe400000006ff */
[----:B------:R-:W-:Y:S02]  /*0840*/  CS2R R78, SRZ ;  /* 0x00000000004e7805 */ /* 0x000fe4000001ff00 */
[----:B------:R-:W-:Y:S01]  /*0850*/  @P0 SHF.L.U32 R56, R56, 0x10, RZ ;  /* 0x0000001038380819 */ /* 0x000fe200000006ff */
[----:B------:R-:W2:Y:S01]  /*0860*/  @UP2 LDCU UR18, c[0x0][0x40c] ;  /* 0x00008180ff1227ac */ /* 0x000ea20008000800 */
[----:B------:R-:W-:-:S02]  /*0870*/  @P0 SHF.L.U32 R59, R59, 0x10, RZ ;  /* 0x000000103b3b0819 */ /* 0x000fc400000006ff */
[----:B------:R-:W-:Y:S02]  /*0880*/  CS2R R72, SRZ ;  /* 0x0000000000487805 */ /* 0x000fe4000001ff00 */
[----:B------:R-:W-:Y:S01]  /*0890*/  @P0 SHF.L.U32 R58, R58, 0x10, RZ ;  /* 0x000000103a3a0819 */ /* 0x000fe200000006ff */
[----:B------:R-:W4:Y:S01]  /*08a0*/  @UP2 LDCU UR19, c[0x0][0x40c] ;  /* 0x00008180ff1327ac */ /* 0x000f220008000800 */
[----:B------:R-:W-:Y:S01]  /*08b0*/  CS2R R74, SRZ ;  /* 0x00000000004a7805 */ /* 0x000fe2000001ff00 */
[----:B------:R-:W3:Y:S01]  /*08c0*/  @UP2 LDCU UR22, c[0x0][0x40c] ;  /* 0x00008180ff1627ac */ /* 0x000ee20008000800 */
[----:B0-----:R-:W-:Y:S01]  /*08d0*/  @P0 FMUL.FTZ R76, R60, UR4 ;  /* 0x000000043c4c0c20 */ /* 0x001fe20008410000 */
[----:B------:R-:W-:Y:S01]  /*08e0*/  @P0 SHF.L.U32 R60, R55, 0x10, RZ ;  /* 0x00000010373c0819 */ /* 0x000fe200000006ff */
[----:B------:R-:W0:Y:S01]  /*08f0*/  @UP2 LDCU UR23, c[0x0][0x40c] ;  /* 0x00008180ff1727ac */ /* 0x000e220008000800 */
[----:B-1----:R-:W-:Y:S01]  /*0900*/  @P0 FMUL.FTZ R77, R57, UR5 ;  /* 0x00000005394d0c20 */ /* 0x002fe20008410000 */
[----:B------:R-:W-:Y:S01]  /*0910*/  @P0 SHF.L.U32 R57, R54, 0x10, RZ ;  /* 0x0000001036390819 */ /* 0x000fe200000006ff */
[----:B------:R-:W1:Y:S01]  /*0920*/  @UP2 LDCU UR26, c[0x0][0x40c] ;  /* 0x00008180ff1a27ac */ /* 0x000e620008000800 */
[----:B--2---:R-:W-:Y:S01]  /*0930*/  @P0 FMUL.FTZ R78, R61, UR18 ;  /* 0x000000123d4e0c20 */ /* 0x004fe20008410000 */
[----:B------:R-:W2:Y:S01]  /*0940*/  @UP2 LDCU UR27, c[0x0][0x40c] ;  /* 0x00008180ff1b27ac */ /* 0x000ea20008000800 */
[----:B----4-:R-:W-:Y:S01]  /*0950*/  @P0 FMUL.FTZ R79, R56, UR19 ;  /* 0x00000013384f0c20 */ /* 0x010fe20008410000 */
[----:B---3--:R-:W-:Y:S01]  /*0960*/  @P0 FMUL.FTZ R72, R57, UR22 ;  /* 0x0000001639480c20 */ /* 0x008fe20008410000 */
[----:B0-----:R-:W-:Y:S01]  /*0970*/  @P0 FMUL.FTZ R73, R59, UR23 ;  /* 0x000000173b490c20 */ /* 0x001fe20008410000 */
[----:B-1----:R-:W-:Y:S01]  /*0980*/  @P0 FMUL.FTZ R74, R60, UR26 ;  /* 0x0000001a3c4a0c20 */ /* 0x002fe20008410000 */
[----:B--2---:R-:W-:-:S07]  /*0990*/  @P0 FMUL.FTZ R75, R58, UR27 ;  /* 0x0000001b3a4b0c20 */ /* 0x004fce0008410000 */
.L_x_8215:
[----:B------:R-:W0:Y:S02]  /*09a0*/  LDC.64 R80, c[0x0][0x3a8] ;  /* 0x0000ea00ff507b82 */ /* 0x000e240000000a00 */
[----:B0-----:R-:W-:-:S05]  /*09b0*/  IMAD.WIDE.U32 R56, R3, 0x20, R80 ;  /* 0x0000002003387825 */ /* 0x001fca00078e0050 */
[----:B------:R0:W-:Y:S04]  /*09c0*/  STG.E.128 desc[UR12][R56.64], R76 ;  /* 0x0000004c38007986 */ /* 0x0001e8000c101d0c */
[----:B------:R0:W-:Y:S01]  /*09d0*/  STG.E.128 desc[UR12][R56.64+0x10], R72 ;  /* 0x0000104838007986 */ /* 0x0001e2000c101d0c */
[----:B------:R-:W-:Y:S05]  /*09e0*/  BRA.U !UP2, `(.L_x_8216) ;  /* 0x000000010a107547 */ /* 0x000fea000b800000 */
[----:B------:R-:W1:Y:S01]  /*09f0*/  LDC.64 R52, c[0x0][0x390] ;  /* 0x0000e400ff347b82 */ /* 0x000e620000000a00 */
[----:B------:R-:W-:-:S05]  /*0a00*/  IADD3 R55, PT, PT, R0, 0x80, RZ ;  /* 0x0000008000377810 */ /* 0x000fca0007ffe0ff */
[----:B-1----:R-:W-:-:S06]  /*0a10*/  IMAD.WIDE.U32 R52, R55, 0x10, R52 ;  /* 0x0000001037347825 */ /* 0x002fcc00078e0034 */
[----:B------:R-:W5:Y:S02]  /*0a20*/  LDG.E.128 R52, desc[UR12][R52.64] ;  /* 0x0000000c34347981 */ /* 0x000f64000c1e1d00 */
.L_x_8216:
[----:B------:R-:W-:Y:S05]  /*0a30*/  BRA.U !UP0, `(.L_x_8217) ;  /* 0x00000001088c7547 */ /* 0x000fea000b800000 */
[----:B------:R-:W1:Y:S01]  /*0a40*/  LDC.64 R58, c[0x0][0x3a0] ;  /* 0x0000e800ff3a7b82 */ /* 0x000e620000000a00 */
[----:B0-----:R-:W-:-:S05]  /*0a50*/  IADD3 R57, PT, PT, R3, 0x80, RZ ;  /* 0x0000008003397810 */ /* 0x001fca0007ffe0ff */
[----:B-1----:R-:W-:-:S05]  /*0a60*/  IMAD.WIDE.U32 R58, R57, 0x20, R58 ;  /* 0x00000020393a7825 */ /* 0x002fca00078e003a */
        /* <DEDUP_REMOVED lines=10> */
[----:B------:R-:W3:Y:S08]  /*0b10*/  @P1 LDC R57, c[0x0][0x40c] ;  /* 0x00010300ff391b82 */ /* 0x000ef00000000800 */
[----:B0-----:R-:W0:Y:S08]  /*0b20*/  @P1 LDC R59, c[0x0][0x40c] ;  /* 0x00010300ff3b1b82 */ /* 0x001e300000000800 */
[----:B------:R-:W0:Y:S01]  /*0b30*/  @P1 LDC R58, c[0x0][0x40c] ;  /* 0x00010300ff3a1b82 */ /* 0x000e220000000800 */
[----:B--2---:R-:W-:Y:S01]  /*0b40*/  @P1 FFMA.FTZ R61, R56, R70, R61 ;  /* 0x00000046383d1223 */ /* 0x004fe2000001003d */
[----:B-1----:R-:W-:-:S06]  /*0b50*/  @P1 FFMA.FTZ R60, R69, R68, R60 ;  /* 0x00000044453c1223 */ /* 0x002fcc000001003c */
[----:B------:R-:W1:Y:S01]  /*0b60*/  @P1 LDC R56, c[0x0][0x40c] ;  /* 0x00010300ff381b82 */ /* 0x000e620000000800 */
[C---:B------:R-:W-:Y:S02]  /*0b70*/  @P1 PRMT R68, R53.reuse, 0x7632, R68 ;  /* 0x0000763235441816 */ /* 0x040fe40000000044 */
[----:B------:R-:W-:Y:S02]  /*0b80*/  @P1 SHF.L.U32 R69, R53, 0x10, RZ ;  /* 0x0000001035451819 */ /* 0x000fe400000006ff */
[----:B------:R-:W-:-:S03]  /*0b90*/  @P1 SHF.L.U32 R68, R68, 0x10, RZ ;  /* 0x0000001044441819 */ /* 0x000fc600000006ff */
[----:B----4-:R-:W-:Y:S01]  /*0ba0*/  @P1 FFMA.FTZ R62, R69, R71, R62 ;  /* 0x00000047453e1223 */ /* 0x010fe2000001003e */
[----:B------:R-:W-:Y:S01]  /*0bb0*/  @P1 SHF.L.U32 R71, R54, 0x10, RZ ;  /* 0x0000001036471819 */ /* 0x000fe200000006ff */
[----:B------:R-:W-:Y:S01]  /*0bc0*/  @P1 FFMA.FTZ R63, R68, R82, R63 ;  /* 0x00000052443f1223 */ /* 0x000fe2000001003f */
[----:B------:R-:W-:Y:S02]  /*0bd0*/  @P1 PRMT R68, R54, 0x7632, R68 ;  /* 0x0000763236441816 */ /* 0x000fe40000000044 */
[----:B------:R-:W-:Y:S01]  /*0be0*/  @P1 PRMT R69, R55, 0x7632, R69 ;  /* 0x0000763237451816 */ /* 0x000fe20000000045 */
[----:B---3--:R-:W-:Y:S01]  /*0bf0*/  @P1 FFMA.FTZ R64, R71, R57, R64 ;  /* 0x0000003947401223 */ /* 0x008fe20000010040 */
[----:B------:R-:W-:Y:S02]  /*0c00*/  @P1 SHF.L.U32 R57, R55, 0x10, RZ ;  /* 0x0000001037391819 */ /* 0x000fe400000006ff */
[----:B------:R-:W-:Y:S02]  /*0c10*/  @P1 SHF.L.U32 R68, R68, 0x10, RZ ;  /* 0x0000001044441819 */ /* 0x000fe400000006ff */
[----:B------:R-:W-:Y:S01]  /*0c20*/  @P1 SHF.L.U32 R70, R69, 0x10, RZ ;  /* 0x0000001045461819 */ /* 0x000fe200000006ff */
[----:B0-----:R-:W-:-:S02]  /*0c30*/  @P1 FFMA.FTZ R66, R57, R59, R66 ;  /* 0x0000003b39421223 */ /* 0x001fc40000010042 */
[----:B-1----:R-:W-:Y:S02]  /*0c40*/  @P1 FFMA.FTZ R65, R68, R56, R65 ;  /* 0x0000003844411223 */ /* 0x002fe40000010041 */
[----:B------:R-:W-:Y:S01]  /*0c50*/  @P1 FFMA.FTZ R67, R70, R58, R67 ;  /* 0x0000003a46431223 */ /* 0x000fe20000010043 */
[----:B------:R-:W-:Y:S06]  /*0c60*/  BRA `(.L_x_8218) ;  /* 0x0000000000807947 */ /* 0x000fec0003800000 */
.L_x_8217:
        /* <DEDUP_REMOVED lines=9> */
[----:B------:R-:W-:-:S02]  /*0d00*/  @P0 PRMT R59, R55, 0x7632, R59 ;  /* 0x00007632373b0816 */ /* 0x000fc4000000003b */
[----:B------:R-:W-:Y:S02]  /*0d10*/  CS2R R66, SRZ ;  /* 0x0000000000427805 */ /* 0x000fe4000001ff00 */
[----:B------:R-:W-:Y:S01]  /*0d20*/  @P0 SHF.L.U32 R68, R55, 0x10, RZ ;  /* 0x0000001037440819 */ /* 0x000fe200000006ff */
        /* <DEDUP_REMOVED lines=15> */
[----:B------:R-:W-:-:S03]  /*0e20*/  @P0 SHF.L.U32 R58, R58, 0x10, RZ ;  /* 0x000000103a3a0819 */ /* 0x000fc600000006ff */
[----:B----4-:R-:W-:Y:S02]  /*0e30*/  @P0 FMUL.FTZ R63, R57, UR19 ;  /* 0x00000013393f0c20 */ /* 0x010fe40008410000 */
[----:B-1----:R-:W-:Y:S01]  /*0e40*/  @P0 FMUL.FTZ R65, R58, UR23 ;  /* 0x000000173a410c20 */ /* 0x002fe20008410000 */
[----:B0-----:R-:W-:Y:S01]  /*0e50*/  @P0 FMUL.FTZ R66, R68, UR26 ;  /* 0x0000001a44420c20 */ /* 0x001fe20008410000 */
[----:B--2---:R-:W-:-:S07]  /*0e60*/  @P0 FMUL.FTZ R67, R59, UR4 ;  /* 0x000000043b430c20 */ /* 0x004fce0008410000 */
.L_x_8218:
[----:B------:R-:W-:-:S05]  /*0e70*/  IADD3 R57, PT, PT, R3, 0x80, RZ ;  /* 0x0000008003397810 */ /* 0x000fca0007ffe0ff */
[----:B------:R-:W-:-:S05]  /*0e80*/  IMAD.WIDE.U32 R56, R57, 0x20, R80 ;  /* 0x0000002039387825 */ /* 0x000fca00078e0050 */
[----:B------:R0:W-:Y:S04]  /*0e90*/  STG.E.128 desc[UR12][R56.64], R60 ;  /* 0x0000003c38007986 */ /* 0x0001e8000c101d0c */
[----:B------:R0:W-:Y:S01]  /*0ea0*/  STG.E.128 desc[UR12][R56.64+0x10], R64 ;  /* 0x0000104038007986 */ /* 0x0001e2000c101d0c */
[----:B------:R-:W-:Y:S05]  /*0eb0*/  BRA.U !UP2, `(.L_x_8219) ;  /* 0x000000010a107547 */ /* 0x000fea000b800000 */
[----:B------:R-:W1:Y:S01]  /*0ec0*/  LDC.64 R52, c[0x0][0x390] ;  /* 0x0000e400ff347b82 */ /* 0x000e620000000a00 */
[----:B------:R-:W-:-:S05]  /*0ed0*/  IADD3 R55, PT, PT, R0, 0x100, RZ ;  /* 0x0000010000377810 */ /* 0x000fca0007ffe0ff */
[----:B-1----:R-:W-:-:S06]  /*0ee0*/  IMAD.WIDE.U32 R52, R55, 0x10, R52 ;  /* 0x0000001037347825 */ /* 0x002fcc00078e0034 */
[----:B------:R-:W5:Y:S02]  /*0ef0*/  LDG.E.128 R52, desc[UR12][R52.64] ;  /* 0x0000000c34347981 */ /* 0x000f64000c1e1d00 */
.L_x_8219:
[----:B------:R-:W-:Y:S01]  /*0f00*/  IADD3 R3, PT, PT, R3, 0x100, RZ ;  /* 0x0000010003037810 */ /* 0x000fe20007ffe0ff */
[----:B------:R-:W-:Y:S06]  /*0f10*/  BRA.U !UP0, `(.L_x_8220) ;  /* 0x0000000108887547 */ /* 0x000fec000b800000 */
[----:B------:R-:W1:Y:S02]  /*0f20*/  LDC.64 R82, c[0x0][0x3a0] ;  /* 0x0000e800ff527b82 */ /* 0x000e640000000a00 */
[----:B-1----:R-:W-:-:S05]  /*0f30*/  IMAD.WIDE.U32 R82, R3, 0x20, R82 ;  /* 0x0000002003527825 */ /* 0x002fca00078e0052 */
[----:B------:R-:W2:Y:S04]  /*0f40*/  LDG.E.128 R68, desc[UR12][R82.64] ;  /* 0x0000000c52447981 */ /* 0x000ea8000c1e1d00 */
[----:B0-----:R0:W3:Y:S01]  /*0f50*/  LDG.E.128 R56, desc[UR12][R82.64+0x10] ;  /* 0x0000100c52387981 */ /* 0x0010e2000c1e1d00 */
[----:B------:R-:W-:-:S13]  /*0f60*/  ISETP.LT.AND P0, PT, RZ, UR25, PT ;  /* 0x00000019ff007c0c */ /* 0x000fda000bf01270 */
[----:B------:R-:W2:Y:S01]  /*0f70*/  @P0 LDC R0, c[0x0][0x40c] ;  /* 0x00010300ff000b82 */ /* 0x000ea20000000800 */
[----:B-----5:R-:W-:Y:S02]  /*0f80*/  @P0 SHF.L.U32 R85, R52, 0x10, RZ ;  /* 0x0000001034550819 */ /* 0x020fe400000006ff */
[----:B0-----:R-:W-:-:S05]  /*0f90*/  @P0 SHF.L.U32 R83, R53, 0x10, RZ ;  /* 0x0000001035530819 */ /* 0x001fca00000006ff */
[----:B------:R-:W0:Y:S08]  /*0fa0*/  @P0 LDC R84, c[0x0][0x40c] ;  /* 0x00010300ff540b82 */ /* 0x000e300000000800 */
[----:B------:R-:W1:Y:S08]  /*0fb0*/  @P0 LDC R86, c[0x0][0x40c] ;  /* 0x00010300ff560b82 */ /* 0x000e700000000800 */
[----:B------:R-:W3:Y:S01]  /*0fc0*/  @P0 LDC R82, c[0x0][0x40c] ;  /* 0x00010300ff520b82 */ /* 0x000ee20000000800 */
[----:B--2---:R-:W-:Y:S01]  /*0fd0*/  @P0 FFMA.FTZ R68, R85, R0, R68 ;  /* 0x0000000055440223 */ /* 0x004fe20000010044 */
[----:B------:R-:W-:-:S06]  /*0fe0*/  @P0 PRMT R0, R52, 0x7632, R0 ;  /* 0x0000763234000816 */ /* 0x000fcc0000000000 */
[----:B------:R-:W2:Y:S01]  /*0ff0*/  @P0 LDC R85, c[0x0][0x40c] ;  /* 0x00010300ff550b82 */ /* 0x000ea20000000800 */
[----:B-1----:R-:W-:Y:S01]  /*1000*/  @P0 FFMA.FTZ R70, R83, R86, R70 ;  /* 0x0000005653460223 */ /* 0x002fe20000010046 */
[----:B------:R-:W-:Y:S02]  /*1010*/  @P0 SHF.L.U32 R83, R54, 0x10, RZ ;  /* 0x0000001036530819 */ /* 0x000fe400000006ff */
[----:B------:R-:W-:-:S03]  /*1020*/  @P0 SHF.L.U32 R0, R0, 0x10, RZ ;  /* 0x0000001000000819 */ /* 0x000fc600000006ff */
[----:B---3--:R-:W-:Y:S01]  /*1030*/  @P0 FFMA.FTZ R56, R83, R82, R56 ;  /* 0x0000005253380223 */ /* 0x008fe20000010038 */
[----:B------:R-:W-:Y:S01]  /*1040*/  @P0 SHF.L.U32 R83, R55, 0x10, RZ ;  /* 0x0000001037530819 */ /* 0x000fe200000006ff */
[----:B0-----:R-:W-:Y:S01]  /*1050*/  @P0 FFMA.FTZ R69, R0, R84, R69 ;  /* 0x0000005400450223 */ /* 0x001fe20000010045 */
[----:B------:R-:W-:Y:S01]  /*1060*/  @P0 PRMT R0, R53, 0x7632, R0 ;  /* 0x0000763235000816 */ /* 0x000fe20000000000 */
[----:B------:R-:W0:Y:S03]  /*1070*/  @P0 LDC R84, c[0x0][0x40c] ;  /* 0x00010300ff540b82 */ /* 0x000e260000000800 */
[----:B------:R-:W-:-:S05]  /*1080*/  @P0 SHF.L.U32 R0, R0, 0x10, RZ ;  /* 0x0000001000000819 */ /* 0x000fca00000006ff */
[----:B------:R-:W1:Y:S01]  /*1090*/  @P0 LDC R82, c[0x0][0x40c] ;  /* 0x00010300ff520b82 */ /* 0x000e620000000800 */
[----:B--2---:R-:W-:Y:S01]  /*10a0*/  @P0 FFMA.FTZ R71, R0, R85, R71 ;  /* 0x0000005500470223 */ /* 0x004fe20000010047 */
[----:B------:R-:W-:-:S06]  /*10b0*/  @P0 PRMT R0, R54, 0x7632, R0 ;  /* 0x0000763236000816 */ /* 0x000fcc0000000000 */
[----:B------:R-:W2:Y:S01]  /*10c0*/  @P0 LDC R85, c[0x0][0x40c] ;  /* 0x00010300ff550b82 */ /* 0x000ea20000000800 */
[----:B------:R-:W-:-:S05]  /*10d0*/  @P0 SHF.L.U32 R0, R0, 0x10, RZ ;  /* 0x0000001000000819 */ /* 0x000fca00000006ff */
[----:B0-----:R-:W-:Y:S01]  /*10e0*/  @P0 FFMA.FTZ R57, R0, R84, R57 ;  /* 0x0000005400390223 */ /* 0x001fe20000010039 */
[----:B------:R-:W-:-:S04]  /*10f0*/  @P0 PRMT R0, R55, 0x7632, R0 ;  /* 0x0000763237000816 */ /* 0x000fc80000000000 */
[----:B------:R-:W-:-:S05]  /*1100*/  @P0 SHF.L.U32 R0, R0, 0x10, RZ ;  /* 0x0000001000000819 */ /* 0x000fca00000006ff */
[----:B-1----:R-:W-:Y:S01]  /*1110*/  @P0 FFMA.FTZ R59, R0, R82, R59 ;  /* 0x00000052003b0223 */ /* 0x002fe2000001003b */
[----:B--2---:R-:W-:Y:S01]  /*1120*/  @P0 FFMA.FTZ R58, R83, R85, R58 ;  /* 0x00000055533a0223 */ /* 0x004fe2000001003a */
[----:B------:R-:W-:Y:S06]  /*1130*/  BRA `(.L_x_8221) ;  /* 0x0000000000847947 */ /* 0x000fec0003800000 */
.L_x_8220:
[----:B------:R-:W1:Y:S01]  /*1140*/  @UP2 LDCU UR4, c[0x0][0x40c] ;  /* 0x00008180ff0427ac */ /* 0x000e620008000800 */
[C---:B0----5:R-:W-:Y:S02]  /*1150*/  @P0 SHF.L.U32 R57, R52.reuse, 0x10, RZ ;  /* 0x0000001034390819 */ /* 0x061fe400000006ff */
[----:B------:R-:W-:Y:S02]  /*1160*/  CS2R R68, SRZ ;  /* 0x0000000000447805 */ /* 0x000fe4000001ff00 */
[----:B------:R-:W-:Y:S01]  /*1170*/  @P0 PRMT R0, R52, 0x7632, R0 ;  /* 0x0000763234000816 */ /* 0x000fe20000000000 */
[----:B------:R-:W0:Y:S01]  /*1180*/  @UP2 LDCU UR5, c[0x0][0x40c] ;  /* 0x00008180ff0527ac */ /* 0x000e220008000800 */
[----:B------:R-:W-:Y:S02]  /*1190*/  @P0 SHF.L.U32 R59, R54, 0x10, RZ ;  /* 0x00000010363b0819 */ /* 0x000fe400000006ff */
[----:B------:R-:W-:Y:S02]  /*11a0*/  CS2R R70, SRZ ;  /* 0x0000000000467805 */ /* 0x000fe4000001ff00 */
[----:B------:R-:W-:Y:S01]  /*11b0*/  @P0 SHF.L.U32 R0, R0, 0x10, RZ ;  /* 0x0000001000000819 */ /* 0x000fe200000006ff */
[----:B------:R-:W2:Y:S01]  /*11c0*/  @UP2 LDCU UR22, c[0x0][0x40c] ;  /* 0x00008180ff1627ac */ /* 0x000ea20008000800 */
[----:B------:R-:W-:-:S02]  /*11d0*/  MOV R56, RZ ;  /* 0x000000ff00387202 */ /* 0x000fc40000000f00 */
[----:B------:R-:W-:Y:S01]  /*11e0*/  @P0 PRMT R83, R55, 0x7632, R83 ;  /* 0x0000763237530816 */ /* 0x000fe20000000053 */
[----:B------:R-:W3:Y:S01]  /*11f0*/  @UP2 LDCU UR18, c[0x0][0x40c] ;  /* 0x00008180ff1227ac */ /* 0x000ee20008000800 */
[----:B------:R-:W-:Y:S02]  /*1200*/  @P0 SHF.L.U32 R58, R53, 0x10, RZ ;  /* 0x00000010353a0819 */ /* 0x000fe400000006ff */
[----:B------:R-:W-:Y:S01]  /*1210*/  @P0 SHF.L.U32 R84, R55, 0x10, RZ ;  /* 0x0000001037540819 */ /* 0x000fe200000006ff */
[----:B------:R-:W4:Y:S01]  /*1220*/  @UP2 LDCU UR19, c[0x0][0x40c] ;  /* 0x00008180ff1327ac */ /* 0x000f220008000800 */
[----:B------:R-:W-:Y:S01]  /*1230*/  @P0 SHF.L.U32 R83, R83, 0x10, RZ ;  /* 0x0000001053530819 */ /* 0x000fe200000006ff */
[----:B-1----:R-:W-:Y:S01]  /*1240*/  @P0 FMUL.FTZ R68, R57, UR4 ;  /* 0x0000000439440c20 */ /* 0x002fe20008410000 */
[----:B------:R-:W-:Y:S01]  /*1250*/  HFMA2 R57, -RZ, RZ, 0, 0 ;  /* 0x00000000ff397431 */ /* 0x000fe200000001ff */
[----:B------:R-:W1:Y:S01]  /*1260*/  @UP2 LDCU UR23, c[0x0][0x40c] ;  /* 0x00008180ff1727ac */ /* 0x000e620008000800 */
[----:B0-----:R-:W-:Y:S01]  /*1270*/  @P0 FMUL.FTZ R69, R0, UR5 ;  /* 0x0000000500450c20 */ /* 0x001fe20008410000 */
[----:B------:R-:W-:Y:S01]  /*1280*/  @P0 PRMT R0, R53, 0x7632, R0 ;  /* 0x0000763235000816 */ /* 0x000fe20000000000 */
[----:B------:R-:W0:Y:S01]  /*1290*/  @UP2 LDCU UR25, c[0x0][0x40c] ;  /* 0x00008180ff1927ac */ /* 0x000e220008000800 */
[----:B--2---:R-:W-:Y:S01]  /*12a0*/  @P0 FMUL.FTZ R56, R59, UR22 ;  /* 0x000000163b380c20 */ /* 0x004fe20008410000 */
[----:B------:R-:W-:Y:S01]  /*12b0*/  @P0 PRMT R59, R54, 0x7632, R59 ;  /* 0x00007632363b0816 */ /* 0x000fe2000000003b */
[----:B------:R-:W2:Y:S01]  /*12c0*/  @UP2 LDCU UR4, c[0x0][0x40c] ;  /* 0x00008180ff0427ac */ /* 0x000ea20008000800 */
[----:B------:R-:W-:Y:S01]  /*12d0*/  @P0 SHF.L.U32 R0, R0, 0x10, RZ ;  /* 0x0000001000000819 */ /* 0x000fe200000006ff */
[----:B---3--:R-:W-:Y:S01]  /*12e0*/  @P0 FMUL.FTZ R70, R58, UR18 ;  /* 0x000000123a460c20 */ /* 0x008fe20008410000 */
[----:B------:R-:W-:-:S02]  /*12f0*/  @P0 SHF.L.U32 R82, R59, 0x10, RZ ;  /* 0x000000103b520819 */ /* 0x000fc400000006ff */
[----:B------:R-:W-:Y:S01]  /*1300*/  CS2R R58, SRZ ;  /* 0x00000000003a7805 */ /* 0x000fe2000001ff00 */
[----:B----4-:R-:W-:Y:S02]  /*1310*/  @P0 FMUL.FTZ R71, R0, UR19 ;  /* 0x0000001300470c20 */ /* 0x010fe40008410000 */
[----:B-1----:R-:W-:Y:S01]  /*1320*/  @P0 FMUL.FTZ R57, R82, UR23 ;  /* 0x0000001752390c20 */ /* 0x002fe20008410000 */
[----:B0-----:R-:W-:Y:S01]  /*1330*/  @P0 FMUL.FTZ R58, R84, UR25 ;  /* 0x00000019543a0c20 */ /* 0x001fe20008410000 */
[----:B--2---:R-:W-:-:S07]  /*1340*/  @P0 FMUL.FTZ R59, R83, UR4 ;  /* 0x00000004533b0c20 */ /* 0x004fce0008410000 */
.L_x_8221:
        /* <DEDUP_REMOVED lines=108> */
.L_x_8223:
[----:B------:R-:W-:Y:S05]  /*1a10*/  BSYNC.RECONVERGENT B0 ;  /* 0x0000000000007941 */ /* 0x000fea0003800200 */
.L_x_8222:
[----:B------:R-:W-:Y:S01]  /*1a20*/  BAR.SYNC.DEFER_BLOCKING 0x0 ;  /* 0x0000000000007b1d */ /* 0x000fe20000010000 */
[----:B------:R-:W-:Y:S02]  /*1a30*/  MOV R85, RZ ;  /* 0x000000ff00557202 */ /* 0x000fe40000000f00 */
[----:B------:R-:W-:-:S03]  /*1a40*/  CS2R R80, SRZ ;  /* 0x0000000000507805 */ /* 0x000fc6000001ff00 */
[----:B------:R-:W-:Y:S04]  /*1a50*/  BSSY.RECONVERGENT B0, `(.L_x_8224) ;  /* 0x000000a000007945 */ /* 0x000fe80003800200 */
[----:B------:R-:W-:Y:S05]  /*1a60*/  @P1 BRA `(.L_x_8225) ;  /* 0x0000000000201947 */ /* 0x000fea0003800000 */
[----:B------:R-:W1:Y:S01]  /*1a70*/  S2UR UR5, SR_CgaCtaId ;  /* 0x00000000000579c3 */ /* 0x000e620000008800 */
[----:B------:R-:W-:Y:S01]  /*1a80*/  UMOV UR4, 0x400 ;  /* 0x0000040000047882 */ /* 0x000fe20000000000 */
[----:B0-----:R-:W-:Y:S01]  /*1a90*/  SHF.L.U32 R0, R2, 0x3, RZ ;  /* 0x0000000302007819 */ /* 0x001fe200000006ff */
[----:B------:R-:W-:-:S03]  /*1aa0*/  HFMA2 R85, -RZ, RZ, 0, 4.57763671875e-05 ;  /* 0x00000300ff557431 */ /* 0x000fc600000001ff */
[----:B------:R-:W-:Y:S01]  /*1ab0*/  LOP3.LUT R0, R0, 0xf8, RZ, 0xc0, !PT ;  /* 0x000000f800007812 */ /* 0x000fe200078ec0ff */
[----:B-1----:R-:W-:-:S04]  /*1ac0*/  ULEA UR4, UR5, UR4, 0x18 ;  /* 0x0000000405047291 */ /* 0x002fc8000f8ec0ff */
[----:B------:R-:W-:-:S09]  /*1ad0*/  @UP1 UIADD3 UR4, UPT, UPT, UR4, 0x20, URZ ;  /* 0x0000002004041890 */ /* 0x000fd2000fffe0ff */
[----:B------:R1:W2:Y:S03]  /*1ae0*/  LDS.64 R80, [R0+UR4] ;  /* 0x0000000400507984 */ /* 0x0002a60008000a00 */
.L_x_8225:
[----:B------:R-:W-:Y:S05]  /*1af0*/  BSYNC.RECONVERGENT B0 ;  /* 0x0000000000007941 */ /* 0x000fea0003800200 */
.L_x_8224:
[----:B0-----:R-:W1:Y:S01]  /*1b00*/  SHFL.DOWN PT, R82, R85, 0x2, 0x1f ;  /* 0x08401f0055527f89 */ /* 0x001e6200000e0000 */
[----:B------:R-:W-:Y:S01]  /*1b10*/  I2FP.F32.U32 R88, R85 ;  /* 0x0000005500587245 */ /* 0x000fe20000201000 */
[----:B------:R-:W-:Y:S01]  /*1b20*/  UISETP.GE.AND UP0, UPT, UR6, 0x1, UPT ;  /* 0x000000010600788c */ /* 0x000fe2000bf06270 */
[----:B------:R-:W-:Y:S01]  /*1b30*/  ISETP.NE.AND P1, PT, R2, RZ, PT ;  /* 0x000000ff0200720c */ /* 0x000fe20003f25270 */
[----:B--2---:R-:W0:Y:S01]  /*1b40*/  SHFL.DOWN PT, R86, R80, 0x2, 0x1f ;  /* 0x08401f0050567f89 */ /* 0x004e2200000e0000 */
[----:B------:R-:W-:-:S03]  /*1b50*/  ISETP.NE.AND P0, PT, RZ, UR21, PT ;  /* 0x00000015ff007c0c */ /* 0x000fc6000bf05270 */
[----:B------:R-:W2:Y:S01]  /*1b60*/  SHFL.DOWN PT, R84, R81, 0x2, 0x1f ;  /* 0x08401f0051547f89 */ /* 0x000ea200000e0000 */
[----:B-1----:R-:W-:Y:S02]  /*1b70*/  IADD3 R0, PT, PT, R82, R85, RZ ;  /* 0x0000005552007210 */ /* 0x002fe40007ffe0ff */
[----:B------:R-:W-:Y:S02]  /*1b80*/  I2FP.F32.S32 R83, R82 ;  /* 0x0000005200537245 */ /* 0x000fe40000201400 */
[----:B------:R-:W-:Y:S01]  /*1b90*/  I2FP.F32.S32 R3, R0 ;  /* 0x0000000000037245 */ /* 0x000fe20000201400 */
[----:B------:R-:W1:Y:S01]  /*1ba0*/  SHFL.DOWN PT, R85, R0, 0x1, 0x1f ;  /* 0x08201f0000557f89 */ /* 0x000e6200000e0000 */
[C---:B0-----:R-:W-:Y:S01]  /*1bb0*/  FADD.FTZ R87, -R86.reuse, R80 ;  /* 0x0000005056577221 */ /* 0x041fe20000010100 */
[----:B------:R-:W-:Y:S01]  /*1bc0*/  FMUL.FTZ R89, R86, R83 ;  /* 0x0000005356597220 */ /* 0x000fe20000410000 */
[----:B------:R-:W0:Y:S01]  /*1bd0*/  MUFU.RCP R82, R3 ;  /* 0x0000000300527308 */ /* 0x000e220000001000 */
[----:B--2---:R-:W-:Y:S01]  /*1be0*/  FADD.FTZ R81, R84, R81 ;  /* 0x0000005154517221 */ /* 0x004fe20000010000 */
[----:B------:R-:W-:Y:S01]  /*1bf0*/  FMUL.FTZ R87, R87, R87 ;  /* 0x0000005757577220 */ /* 0x000fe20000410000 */
[----:B------:R-:W-:-:S03]  /*1c00*/  FFMA.FTZ R89, R88, R80, R89 ;  /* 0x0000005058597223 */ /* 0x000fc60000010059 */
[----:B------:R-:W-:Y:S01]  /*1c10*/  FMUL.FTZ R88, R87, R88 ;  /* 0x0000005857587220 */ /* 0x000fe20000410000 */
[----:B------:R-:W-:-:S03]  /*1c20*/  MOV R87, UR7 ;  /* 0x0000000700577c02 */ /* 0x000fc60008000f00 */
        /* <DEDUP_REMOVED lines=12> */
[----:B-1----:R-:W-:-:S03]  /*1cf0*/  FADD.FTZ R83, R81, R82 ;  /* 0x0000005251537221 */ /* 0x002fc60000010000 */
[C---:B------:R-:W-:Y:S01]  /*1d00*/  FMUL.FTZ R86, R3.reuse, R86 ;  /* 0x0000005603567220 */ /* 0x040fe20000410000 */
[----:B------:R-:W-:Y:S02]  /*1d10*/  FFMA.FTZ R3, R3, R80, R0 ;  /* 0x0000005003037223 */ /* 0x000fe40000010000 */
[----:B------:R-:W0:Y:S01]  /*1d20*/  LDC R0, c[0x0][0x448] ;  /* 0x00011200ff007b82 */ /* 0x000e220000000800 */
[----:B------:R-:W-:Y:S01]  /*1d30*/  FMUL.FTZ R86, R86, R85 ;  /* 0x0000005556567220 */ /* 0x000fe20000410000 */
[----:B--2---:R-:W-:-:S03]  /*1d40*/  FMUL.FTZ R3, R84, R3 ;  /* 0x0000000354037220 */ /* 0x004fc60000410000 */
[----:B------:R-:W-:-:S03]  /*1d50*/  FFMA.FTZ R86, R84, R86, R83 ;  /* 0x0000005654567223 */ /* 0x000fc60000010053 */
[----:B------:R-:W1:Y:S01]  /*1d60*/  SHFL.IDX PT, R3, R3, RZ, 0x1f ;  /* 0x00001fff03037589 */ /* 0x000e6200000e0000 */
[----:B------:R-:W2:Y:S03]  /*1d70*/  @!P1 LDC.64 R82, c[0x0][0x3c0] ;  /* 0x0000f000ff529b82 */ /* 0x000ea60000000a00 */
[----:B------:R-:W0:Y:S01]  /*1d80*/  SHFL.IDX PT, R81, R86, RZ, 0x1f ;  /* 0x00001fff56517589 */ /* 0x000e2200000e0000 */
[----:B-1----:R-:W-:Y:S01]  /*1d90*/  FMUL.FTZ R84, R3, R3 ;  /* 0x0000000303547220 */ /* 0x002fe20000410000 */
[----:B0-----:R-:W-:-:S04]  /*1da0*/  FFMA.FTZ R0, R81, UR24, R0 ;  /* 0x0000001851007c23 */ /* 0x001fc80008010000 */
[----:B------:R-:W-:Y:S01]  /*1db0*/  FSEL R85, R84, RZ, P0 ;  /* 0x000000ff54557208 */ /* 0x000fe20000000000 */
[----:B------:R-:W0:Y:S04]  /*1dc0*/  @!P1 LDC.64 R80, c[0x0][0x3c8] ;  /* 0x0000f200ff509b82 */ /* 0x000e280000000a00 */
[----:B------:R-:W-:Y:S01]  /*1dd0*/  FADD.FTZ R0, R0, R85 ;  /* 0x0000005500007221 */ /* 0x000fe20000010000 */
[----:B------:R-:W-:-:S05]  /*1de0*/  MOV R85, UR7 ;  /* 0x0000000700557c02 */ /* 0x000fca0008000f00 */
[----:B------:R-:W1:Y:S01]  /*1df0*/  MUFU.RSQ R0, R0 ;  /* 0x0000000000007308 */ /* 0x000e620000001400 */
[----:B--2---:R-:W-:-:S05]  /*1e00*/  @!P1 IMAD.WIDE R82, R85, 0x4, R82 ;  /* 0x0000000455529825 */ /* 0x004fca00078e0252 */
[----:B------:R2:W-:Y:S01]  /*1e10*/  @!P1 STG.E desc[UR12][R82.64], R3 ;  /* 0x0000000352009986 */ /* 0x0005e2000c10190c */
[----:B0-----:R-:W-:-:S05]  /*1e20*/  @!P1 IMAD.WIDE R80, R87, 0x4, R80 ;  /* 0x0000000457509825 */ /* 0x001fca00078e0250 */
[----:B-1----:R2:W-:Y:S01]  /*1e30*/  @!P1 STG.E desc[UR12][R80.64], R0 ;  /* 0x0000000050009986 */ /* 0x0025e2000c10190c */
[----:B------:R-:W-:Y:S05]  /*1e40*/  BRA.U !UP0, `(.L_x_8226) ;  /* 0x0000000508907547 */ /* 0x000fea000b800000 */
[----:B--2---:R-:W-:Y:S01]  /*1e50*/  FSEL R80, R3, RZ, !P0 ;  /* 0x000000ff03507208 */ /* 0x004fe20004000000 */
[----:B------:R-:W-:-:S04]  /*1e60*/  UIADD3 UR4, UPT, UPT, UR6, -0x1, URZ ;  /* 0xffffffff06047890 */ /* 0x000fc8000fffe0ff */
[----:B------:R-:W-:Y:S01]  /*1e70*/  UIMAD UR4, UR4, UR20, URZ ;  /* 0x00000014040472a4 */ /* 0x000fe2000f8e02ff */
[C---:B------:R-:W-:Y:S01]  /*1e80*/  FADD.FTZ R89, -R80.reuse, R62 ;  /* 0x0000003e50597221 */ /* 0x040fe20000010100 */
[C---:B------:R-:W-:Y:S01]  /*1e90*/  FADD.FTZ R93, -R80.reuse, R66 ;  /* 0x00000042505d7221 */ /* 0x040fe20000010100 */
[C---:B------:R-:W-:Y:S01]  /*1ea0*/  FADD.FTZ R62, -R80.reuse, R56 ;  /* 0x00000038503e7221 */ /* 0x040fe20000010100 */
[C---:B------:R-:W-:Y:S01]  /*1eb0*/  FADD.FTZ R66, -R80.reuse, R57 ;  /* 0x0000003950427221 */ /* 0x040fe20000010100 */
[----:B------:R-:W-:Y:S01]  /*1ec0*/  USHF.R.S32.HI UR5, URZ, 0x1f, UR4 ;  /* 0x0000001fff057899 */ /* 0x000fe20008011404 */
[----:B------:R-:W0:Y:S01]  /*1ed0*/  LDC.64 R56, c[0x0][0x428] ;  /* 0x00010a00ff387b82 */ /* 0x000e220000000a00 */
[C---:B------:R-:W-:Y:S01]  /*1ee0*/  FADD.FTZ R67, -R80.reuse, R67 ;  /* 0x0000004350437221 */ /* 0x040fe20000010100 */
[C---:B------:R-:W-:Y:S01]  /*1ef0*/  FADD.FTZ R83, -R80.reuse, R72 ;  /* 0x0000004850537221 */ /* 0x040fe20000010100 */
[----:B------:R-:W-:Y:S01]  /*1f00*/  ULEA.HI UR5, UR5, UR4, URZ, 0x3 ;  /* 0x0000000405057291 */ /* 0x000fe2000f8f18ff */
[----:B------:R-:W-:Y:S01]  /*1f10*/  FADD.FTZ R73, -R80, R73 ;  /* 0x0000004950497221 */ /* 0x000fe20000010100 */
[----:B------:R-:W-:Y:S01]  /*1f20*/  FMUL.FTZ R86, R0, R67 ;  /* 0x0000004300567220 */ /* 0x000fe20000410000 */
[C---:B------:R-:W-:Y:S01]  /*1f30*/  FADD.FTZ R77, -R80.reuse, R77 ;  /* 0x0000004d504d7221 */ /* 0x040fe20000010100 */
[C---:B------:R-:W-:Y:S01]  /*1f40*/  FADD.FTZ R81, -R80.reuse, R78 ;  /* 0x0000004e50517221 */ /* 0x040fe20000010100 */
[C---:B------:R-:W-:Y:S01]  /*1f50*/  FADD.FTZ R61, -R80.reuse, R61 ;  /* 0x0000003d503d7221 */ /* 0x040fe20000010100 */
[----:B------:R-:W-:Y:S01]  /*1f60*/  MOV R67, UR5 ;  /* 0x0000000500437c02 */ /* 0x000fe20008000f00 */
[C---:B------:R-:W-:Y:S01]  /*1f70*/  FADD.FTZ R58, -R80.reuse, R58 ;  /* 0x0000003a503a7221 */ /* 0x040fe20000010100 */
[C---:B------:R-:W-:Y:S01]  /*1f80*/  FADD.FTZ R69, -R80.reuse, R69 ;  /* 0x0000004550457221 */ /* 0x040fe20000010100 */
[----:B------:R-:W-:Y:S01]  /*1f90*/  FADD.FTZ R71, -R80, R71 ;  /* 0x0000004750477221 */ /* 0x000fe20000010100 */
[C---:B------:R-:W-:Y:S01]  /*1fa0*/  FMUL.FTZ R83, R0.reuse, R83 ;  /* 0x0000005300537220 */ /* 0x040fe20000410000 */
[----:B------:R-:W-:Y:S01]  /*1fb0*/  FMUL.FTZ R78, R0, R73 ;  /* 0x00000049004e7220 */ /* 0x000fe20000410000 */
[C---:B------:R-:W-:Y:S01]  /*1fc0*/  FADD.FTZ R87, -R80.reuse, R60 ;  /* 0x0000003c50577221 */ /* 0x040fe20000010100 */
[----:B------:R-:W-:Y:S01]  /*1fd0*/  LEA.HI.SX32 R67, R67, R2, 0x1d ;  /* 0x0000000243437211 */ /* 0x000fe200078feaff */
[----:B------:R-:W-:Y:S01]  /*1fe0*/  FADD.FTZ R63, -R80, R63 ;  /* 0x0000003f503f7221 */ /* 0x000fe20000010100 */
[----:B------:R-:W-:Y:S01]  /*1ff0*/  FMUL.FTZ R60, R0, R77 ;  /* 0x0000004d003c7220 */ /* 0x000fe20000410000 */
[----:B------:R-:W-:Y:S01]  /*2000*/  FADD.FTZ R3, -R80, R76 ;  /* 0x0000004c50037221 */ /* 0x000fe20000010100 */
[C---:B------:R-:W-:Y:S01]  /*2010*/  FMUL.FTZ R72, R0.reuse, R61 ;  /* 0x0000003d00487220 */ /* 0x040fe20000410000 */
[----:B------:R-:W-:Y:S01]  /*2020*/  FMUL.FTZ R77, R0, R58 ;  /* 0x0000003a004d7220 */ /* 0x000fe20000410000 */
[----:B------:R-:W-:Y:S01]  /*2030*/  FADD.FTZ R65, -R80, R65 ;  /* 0x0000004150417221 */ /* 0x000fe20000010100 */
[C---:B------:R-:W-:Y:S01]  /*2040*/  FMUL.FTZ R76, R0.reuse, R69 ;  /* 0x00000045004c7220 */ /* 0x040fe20000410000 */
[----:B------:R-:W-:Y:S01]  /*2050*/  FMUL.FTZ R82, R0, R71 ;  /* 0x0000004700527220 */ /* 0x000fe20000410000 */
[----:B------:R-:W-:Y:S01]  /*2060*/  FFMA.FTZ R58, R83, R8, R32 ;  /* 0x00000008533a7223 */ /* 0x000fe20000010020 */
[----:B------:R-:W-:Y:S01]  /*2070*/  FFMA.FTZ R61, R78, R9, R33 ;  /* 0x000000094e3d7223 */ /* 0x000fe20000010021 */
[C---:B------:R-:W-:Y:S01]  /*2080*/  FADD.FTZ R85, -R80.reuse, R74 ;  /* 0x0000004a50557221 */ /* 0x040fe20000010100 */
[C---:B------:R-:W-:Y:S01]  /*2090*/  FADD.FTZ R68, -R80.reuse, R68 ;  /* 0x0000004450447221 */ /* 0x040fe20000010100 */
[----:B------:R-:W-:Y:S01]  /*20a0*/  FADD.FTZ R70, -R80, R70 ;  /* 0x0000004650467221 */ /* 0x000fe20000010100 */
[C---:B------:R-:W-:Y:S01]  /*20b0*/  IADD3 R69, PT, PT, R67.reuse, 0x80, RZ ;  /* 0x0000008043457810 */ /* 0x040fe20007ffe0ff */
[C---:B------:R-:W-:Y:S01]  /*20c0*/  FMUL.FTZ R89, R0.reuse, R89 ;  /* 0x0000005900597220 */ /* 0x040fe20000410000 */
[----:B------:R-:W-:Y:S01]  /*20d0*/  IADD3 R71, PT, PT, R67, 0x100, RZ ;  /* 0x0000010043477810 */ /* 0x000fe20007ffe0ff */
[----:B------:R-:W-:Y:S01]  /*20e0*/  FMUL.FTZ R74, R0, R63 ;  /* 0x0000003f004a7220 */ /* 0x000fe20000410000 */
[C---:B------:R-:W-:Y:S01]  /*20f0*/  FADD.FTZ R79, -R80.reuse, R79 ;  /* 0x0000004f504f7221 */ /* 0x040fe20000010100 */
[C---:B------:R-:W-:Y:S01]  /*2100*/  FADD.FTZ R75, -R80.reuse, R75 ;  /* 0x0000004b504b7221 */ /* 0x040fe20000010100 */
[C---:B------:R-:W-:Y:S01]  /*2110*/  FADD.FTZ R91, -R80.reuse, R64 ;  /* 0x00000040505b7221 */ /* 0x040fe20000010100 */
[----:B------:R-:W-:Y:S01]  /*2120*/  FADD.FTZ R59, -R80, R59 ;  /* 0x0000003b503b7221 */ /* 0x000fe20000010100 */
[C---:B------:R-:W-:Y:S01]  /*2130*/  FMUL.FTZ R3, R0.reuse, R3 ;  /* 0x0000000300037220 */ /* 0x040fe20000410000 */
[C---:B------:R-:W-:Y:S01]  /*2140*/  FMUL.FTZ R80, R0.reuse, R65 ;  /* 0x0000004100507220 */ /* 0x040fe20000410000 */
[C---:B------:R-:W-:Y:S01]  /*2150*/  FMUL.FTZ R65, R0.reuse, R68 ;  /* 0x0000004400417220 */ /* 0x040fe20000410000 */
[C---:B------:R-:W-:Y:S01]  /*2160*/  FMUL.FTZ R73, R0.reuse, R70 ;  /* 0x0000004600497220 */ /* 0x040fe20000410000 */
[----:B------:R-:W-:Y:S01]  /*2170*/  FMUL.FTZ R88, R0, R66 ;  /* 0x0000004200587220 */ /* 0x000fe20000410000 */
[----:B------:R-:W-:Y:S01]  /*2180*/  F2FP.BF16.F32.PACK_AB R58, R61, R58 ;  /* 0x0000003a3d3a723e */ /* 0x000fe200000010ff */
[----:B0-----:R-:W-:-:S04]  /*2190*/  IMAD.WIDE.U32 R66, R67, 0x10, R56 ;  /* 0x0000001043427825 */ /* 0x001fc800078e0038 */
[----:B------:R-:W-:Y:S01]  /*21a0*/  FFMA.FTZ R61, R89, R14, R38 ;  /* 0x0000000e593d7223 */ /* 0x000fe20000010026 */
[----:B------:R-:W-:Y:S01]  /*21b0*/  FFMA.FTZ R74, R74, R15, R39 ;  /* 0x0000000f4a4a7223 */ /* 0x000fe20000010027 */
[----:B------:R-:W-:Y:S01]  /*21c0*/  FMUL.FTZ R84, R0, R75 ;  /* 0x0000004b00547220 */ /* 0x000fe20000410000 */
[----:B------:R-:W-:-:S04]  /*21d0*/  IMAD.WIDE.U32 R68, R69, 0x10, R56 ;  /* 0x0000001045447825 */ /* 0x000fc800078e0038 */
[----:B------:R-:W-:Y:S01]  /*21e0*/  FFMA.FTZ R3, R3, R4, R28 ;  /* 0x0000000403037223 */ /* 0x000fe2000001001c */
[C---:B------:R-:W-:Y:S01]  /*21f0*/  FMUL.FTZ R81, R0.reuse, R81 ;  /* 0x0000005100517220 */ /* 0x040fe20000410000 */
[----:B------:R-:W-:Y:S01]  /*2200*/  FMUL.FTZ R64, R0, R79 ;  /* 0x0000004f00407220 */ /* 0x000fe20000410000 */
[----:B------:R-:W-:-:S04]  /*2210*/  IMAD.WIDE.U32 R70, R71, 0x10, R56 ;  /* 0x0000001047467825 */ /* 0x000fc800078e0038 */
[----:B------:R-:W-:Y:S01]  /*2220*/  FFMA.FTZ R56, R60, R5, R29 ;  /* 0x000000053c387223 */ /* 0x000fe2000001001d */
        /* <DEDUP_REMOVED lines=38> */
.L_x_8226:
[----:B------:R-:W-:Y:S02]  /*2490*/  UIADD3 UR7, UPT, UPT, UR7, UR16, URZ ;  /* 0x0000001007077290 */ /* 0x000fe4000fffe0ff */
[----:B------:R-:W-:Y:S02]  /*24a0*/  UPLOP3.LUT UP1, UPT, UPT, UPT, UP1, 0x40, 0x4 ;  /* 0x000000000004789c */ /* 0x000fe40003f2e810 */
[----:B------:R-:W-:-:S09]  /*24b0*/  UISETP.GE.AND UP0, UPT, UR7, UR17, UPT ;  /* 0x000000110700728c */ /* 0x000fd2000bf06270 */
[----:B------:R-:W-:Y:S05]  /*24c0*/  BRA.U !UP0, `(.L_x_8227) ;  /* 0xffffffdd08ac7547 */ /* 0x000fea000b83ffff */
[----:B------:R-:W-:Y:S05]  /*24d0*/  EXIT ;  /* 0x000000000000794d */ /* 0x000fea0003800000 */
.L_x_8228:
        /* <DEDUP_REMOVED lines=10> */
.L_x_20798:


//--------------------- .text._ZN10layer_norm13ln_fwd_kernelINS_13Kernel_traitsIf13__nv_bfloat16fS2_fjLj3072ELj1ELj1ELj4ELj16ENS_18Kernel_traits_baseILj3072EfS2_fS2_fjLj128EEEEELb0ELb1ELb0ELb0EEEvNS_9FwdParamsE --------------------------
	.section	.text._ZN10layer_norm13ln_fwd_kernelINS_13Kernel_traitsIf13__nv_bfloat16fS2_fjLj3072ELj1ELj1ELj4ELj16ENS_18Kernel_traits_baseILj3072EfS2_fS2_fjLj128EEEEELb0ELb1ELb0ELb0EEEvNS_9FwdParamsE,"ax",@progbits
	.align	128
        .global         _ZN10layer_norm13ln_fwd_kernelINS_13Kernel_traitsIf13__nv_bfloat16fS2_fjLj3072ELj1ELj1ELj4ELj16ENS_18Kernel_traits_baseILj3072EfS2_fS2_fjLj128EEEEELb0ELb1ELb0ELb0EEEvNS_9FwdParamsE
        .type           _ZN10layer_norm13ln_fwd_kernelINS_13Kernel_traitsIf13__nv_bfloat16fS2_fjLj3072ELj1ELj1ELj4ELj16ENS_18Kernel_traits_baseILj3072EfS2_fS2_fjLj128EEEEELb0ELb1ELb0ELb0EEEvNS_9FwdParamsE,@function
        .size           _ZN10layer_norm13ln_fwd_kernelINS_13Kernel_traitsIf13__nv_bfloat16fS2_fjLj3072ELj1ELj1ELj4ELj16ENS_18Kernel_traits_baseILj3072EfS2_fS2_fjLj128EEEEELb0ELb1ELb0ELb0EEEvNS_9FwdParamsE,(.L_x_20799 - _ZN10layer_norm13ln_fwd_kernelINS_13Kernel_traitsIf13__nv_bfloat16fS2_fjLj3072ELj1ELj1ELj4ELj16ENS_18Kernel_traits_baseILj3072EfS2_fS2_fjLj128EEEEELb0ELb1ELb0ELb0EEEvNS_9FwdParamsE)
        .other          _ZN10layer_norm13ln_fwd_kernelINS_13Kernel_traitsIf13__nv_bfloat16fS2_fjLj3072ELj1ELj1ELj4ELj16ENS_18Kernel_traits_baseILj3072EfS2_fS2_fjLj128EEEEELb0ELb1ELb0ELb0EEEvNS_9FwdParamsE,@"STO_CUDA_ENTRY STV_DEFAULT"
_ZN10layer_norm13ln_fwd_kernelINS_13Kernel_traitsIf13__nv_bfloat16fS2_fjLj3072ELj1ELj1ELj4ELj16ENS_18Kernel_traits_baseILj3072EfS2_fS2_fjLj128EEEEELb0ELb1ELb0ELb0EEEvNS_9FwdParamsE:
.text._ZN10layer_norm13ln_fwd_kernelINS_13Kernel_traitsIf13__nv_bfloat16fS2_fjLj3072ELj1ELj1ELj4ELj16ENS_18Kernel_traits_baseILj3072EfS2_fS2_fjLj128EEEEELb0ELb1ELb0ELb0EEEvNS_9FwdParamsE:
[----:B------:R-:W-:Y:S01]  /*0000*/  LDC R1, c[0x0][0x37c] ;  /* 0x0000df00ff017b82 */ /* 0x000fe20000000800 */
[----:B------:R-:W0:Y:S01]  /*0010*/  S2R R114, SR_TID.X ;  /* 0x0000000000727919 */ /* 0x000e220000002100 */
[----:B------:R-:W1:Y:S06]  /*0020*/  LDCU UR5, c[0x0][0x388] ;  /* 0x00007100ff0577ac */ /* 0x000e6c0008000800 */
[----:B------:R-:W2:Y:S01]  /*0030*/  S2UR UR6, SR_CTAID.X ;  /* 0x00000000000679c3 */ /* 0x000ea20000002500 */
[----:B------:R-:W-:Y:S01]  /*0040*/  BSSY.RECONVERGENT B0, `(.L_x_8229) ;  /* 0x0000064000007945 */ /* 0x000fe20003800200 */
[----:B------:R-:W3:Y:S01]  /*0050*/  LDCU.64 UR10, c[0x0][0x438] ;  /* 0x00008700ff0a77ac */ /* 0x000ee20008000a00 */
[----:B------:R-:W4:Y:S01]  /*0060*/  LDCU.64 UR8, c[0x0][0x358] ;  /* 0x00006b00ff0877ac */ /* 0x000f220008000a00 */
[----:B-1----:R-:W-:-:S02]  /*0070*/  USHF.R.S32.HI UR4, URZ, 0x1f, UR5 ;  /* 0x0000001fff047899 */ /* 0x002fc40008011405 */
[----:B---3--:R-:W-:Y:S02]  /*0080*/  UISETP.NE.U32.AND UP0, UPT, UR10, URZ, UPT ;  /* 0x000000ff0a00728c */ /* 0x008fe4000bf05070 */
[----:B------:R-:W-:Y:S02]  /*0090*/  ULEA.HI UR4, UR4, UR5, URZ, 0x3 ;  /* 0x0000000504047291 */ /* 0x000fe4000f8f18ff */
[----:B------:R-:W-:-:S04]  /*00a0*/  UISETP.NE.AND.EX UP0, UPT, UR11, URZ, UPT, UP0 ;  /* 0x000000ff0b00728c */ /* 0x000fc8000bf05300 */
[----:B------:R-:W-:Y:S02]  /*00b0*/  MOV R0, UR4 ;  /* 0x0000000400007c02 */ /* 0x000fe40008000f00 */
[----:B0-----:R-:W-:-:S04]  /*00c0*/  LOP3.LUT R3, R114, 0x60, RZ, 0xc0, !PT ;  /* 0x0000006072037812 */ /* 0x001fc800078ec0ff */
[----:B------:R-:W-:-:S04]  /*00d0*/  LOP3.LUT R17, R3, 0x1f, R114, 0xf8, !PT ;  /* 0x0000001f03117812 */ /* 0x000fc800078ef872 */
[----:B------:R-:W-:-:S04]  /*00e0*/  LOP3.LUT R113, R17, 0x7f, RZ, 0x3c, !PT ;  /* 0x0000007f11717812 */ /* 0x000fc800078e3cff */
[----:B------:R-:W-:Y:S02]  /*00f0*/  LEA.HI.SX32 R113, R0, R113, 0x1d ;  /* 0x0000007100717211 */ /* 0x000fe400078feaff */
[----:B------:R-:W-:Y:S01]  /*0100*/  LOP3.LUT R0, R114, 0x1f, RZ, 0xc0, !PT ;  /* 0x0000001f72007812 */ /* 0x000fe200078ec0ff */
        /* <DEDUP_REMOVED lines=45> */
.L_x_8230:
        /* <DEDUP_REMOVED lines=9> */
[----:B0-----:R-:W-:Y:S01]  /*0470*/  @P1 IMAD.WIDE.U32 R40, R67, 0x20, R40 ;  /* 0x0000002043281825 */ /* 0x001fe200078e0028 */
[----:B------:R-:W-:-:S02]  /*0480*/  @P2 CS2R R14, SRZ ;  /* 0x00000000000e2805 */ /* 0x000fc4000001ff00 */
[----:B------:R-:W-:Y:S02]  /*0490*/  @P2 CS2R R12, SRZ ;  /* 0x00000000000c2805 */ /* 0x000fe4000001ff00 */
[----:B------:R-:W-:Y:S01]  /*04a0*/  @P2 CS2R R18, SRZ ;  /* 0x0000000000122805 */ /* 0x000fe2000001ff00 */
[----:B------:R-:W5:Y:S01]  /*04b0*/  @P1 LDG.E.128 R48, desc[UR8][R40.64] ;  /* 0x0000000828301981 */ /* 0x000f62000c1e1d00 */
[----:B------:R-:W0:Y:S01]  /*04c0*/  @P2 LDC.64 R62, c[0x0][0x3d0] ;  /* 0x0000f400ff3e2b82 */ /* 0x000e220000000a00 */
[C---:B-1----:R-:W-:Y:S01]  /*04d0*/  @P1 IMAD.WIDE.U32 R60, R67.reuse, 0x20, R60 ;  /* 0x00000020433c1825 */ /* 0x042fe200078e003c */
[----:B------:R-:W-:Y:S01]  /*04e0*/  @P1 IADD3 R67, PT, PT, R67, 0x80, RZ ;  /* 0x0000008043431810 */ /* 0x000fe20007ffe0ff */
[----:B------:R1:W5:Y:S04]  /*04f0*/  @P1 LDG.E.128 R44, desc[UR8][R40.64+0x10] ;  /* 0x00001008282c1981 */ /* 0x000368000c1e1d00 */
[----:B------:R-:W5:Y:S01]  /*0500*/  @P1 LDG.E.128 R32, desc[UR8][R60.64] ;  /* 0x000000083c201981 */ /* 0x000f62000c1e1d00 */
[----:B------:R-:W4:Y:S01]  /*0510*/  @P2 LDC.64 R64, c[0x0][0x3e8] ;  /* 0x0000fa00ff402b82 */ /* 0x000f220000000a00 */
[----:B--2---:R-:W-:-:S02]  /*0520*/  @P0 IMAD.WIDE.U32 R36, R17, 0x20, R36 ;  /* 0x0000002011240825 */ /* 0x004fc400078e0024 */
[----:B------:R2:W5:Y:S02]  /*0530*/  @P1 LDG.E.128 R28, desc[UR8][R60.64+0x10] ;  /* 0x000010083c1c1981 */ /* 0x000564000c1e1d00 */
[----:B---3--:R-:W-:Y:S02]  /*0540*/  @P0 IMAD.WIDE.U32 R42, R17, 0x20, R38 ;  /* 0x00000020112a0825 */ /* 0x008fe400078e0026 */
[----:B------:R-:W5:Y:S01]  /*0550*/  @P0 LDG.E.128 R72, desc[UR8][R36.64] ;  /* 0x0000000824480981 */ /* 0x000f62000c1e1d00 */
[----:B------:R-:W-:Y:S01]  /*0560*/  CS2R R38, SRZ ;  /* 0x0000000000267805 */ /* 0x000fe2000001ff00 */
[C---:B0-----:R-:W-:Y:S02]  /*0570*/  @P2 IMAD.WIDE.U32 R62, R67.reuse, 0x20, R62 ;  /* 0x00000020433e2825 */ /* 0x041fe400078e003e */
[----:B------:R0:W5:Y:S01]  /*0580*/  @P0 LDG.E.128 R68, desc[UR8][R36.64+0x10] ;  /* 0x0000100824440981 */ /* 0x000162000c1e1d00 */
[----:B-1----:R-:W-:Y:S01]  /*0590*/  CS2R R40, SRZ ;  /* 0x0000000000287805 */ /* 0x002fe2000001ff00 */
[----:B----4-:R-:W-:-:S02]  /*05a0*/  @P2 IMAD.WIDE.U32 R64, R67, 0x20, R64 ;  /* 0x0000002043402825 */ /* 0x010fc400078e0040 */
[----:B------:R-:W5:Y:S01]  /*05b0*/  @P0 LDG.E.128 R56, desc[UR8][R42.64] ;  /* 0x000000082a380981 */ /* 0x000f62000c1e1d00 */
[----:B--2---:R-:W-:Y:S02]  /*05c0*/  CS2R R60, SRZ ;  /* 0x00000000003c7805 */ /* 0x004fe4000001ff00 */
[----:B0-----:R-:W-:Y:S02]  /*05d0*/  CS2R R36, SRZ ;  /* 0x0000000000247805 */ /* 0x001fe4000001ff00 */
[----:B------:R-:W-:Y:S01]  /*05e0*/  CS2R R66, SRZ ;  /* 0x0000000000427805 */ /* 0x000fe2000001ff00 */
[----:B------:R0:W5:Y:S01]  /*05f0*/  @P0 LDG.E.128 R52, desc[UR8][R42.64+0x10] ;  /* 0x000010082a340981 */ /* 0x000162000c1e1d00 */
[----:B------:R-:W-:-:S03]  /*0600*/  @P2 CS2R R16, SRZ ;  /* 0x0000000000102805 */ /* 0x000fc6000001ff00 */
[----:B------:R-:W5:Y:S04]  /*0610*/  @P2 LDG.E.128 R24, desc[UR8][R62.64] ;  /* 0x000000083e182981 */ /* 0x000f68000c1e1d00 */
[----:B------:R1:W5:Y:S01]  /*0620*/  @P2 LDG.E.128 R20, desc[UR8][R62.64+0x10] ;  /* 0x000010083e142981 */ /* 0x000362000c1e1d00 */
[----:B0-----:R-:W-:-:S03]  /*0630*/  CS2R R42, SRZ ;  /* 0x00000000002a7805 */ /* 0x001fc6000001ff00 */
[----:B------:R-:W5:Y:S04]  /*0640*/  @P2 LDG.E.128 R8, desc[UR8][R64.64] ;  /* 0x0000000840082981 */ /* 0x000f68000c1e1d00 */
[----:B------:R0:W5:Y:S01]  /*0650*/  @P2 LDG.E.128 R4, desc[UR8][R64.64+0x10] ;  /* 0x0000100840042981 */ /* 0x000162000c1e1d00 */
[----:B-1----:R-:W-:Y:S02]  /*0660*/  CS2R R62, SRZ ;  /* 0x00000000003e7805 */ /* 0x002fe4000001ff00 */
[----:B0-----:R-:W-:-:S07]  /*0670*/  CS2R R64, SRZ ;  /* 0x0000000000407805 */ /* 0x001fce000001ff00 */
.L_x_8231:
[----:B------:R-:W-:Y:S05]  /*0680*/  BSYNC.RECONVERGENT B0 ;  /* 0x0000000000007941 */ /* 0x000fea0003800200 */
.L_x_8229:
        /* <DEDUP_REMOVED lines=22> */
[----:B------:R0:W0:Y:S02]  /*07f0*/  MUFU.RCP R112, R2 ;  /* 0x0000000200707308 */ /* 0x0000240000001000 */
[----:B------:R-:W-:Y:S01]  /*0800*/  VIMNMX R0, PT, PT, R0, 0x20, PT ;  /* 0x0000002000007848 */ /* 0x000fe20003fe0100 */
[----:B------:R-:W0:Y:S03]  /*0810*/  LDCU.64 UR16, c[0x0][0x380] ;  /* 0x00007000ff1077ac */ /* 0x000e260008000a00 */
[----:B------:R-:W-:Y:S01]  /*0820*/  LEA R3, R0, UR5, 0x3 ;  /* 0x0000000500037c11 */ /* 0x000fe2000f8e18ff */
[----:B------:R-:W-:-:S02]  /*0830*/  UISETP.NE.AND.EX UP0, UPT, UR11, URZ, UPT, UP0 ;  /* 0x000000ff0b00728c */ /* 0x000fc4000bf05300 */
[----:B--23--:R-:W-:-:S11]  /*0840*/  UPLOP3.LUT UP2, UPT, UPT, UPT, UPT, 0x40, 0x4 ;  /* 0x000000000004789c */ /* 0x00cfd60003f4e870 */
.L_x_8252:
[----:B--2---:R-:W2:Y:S01]  /*0850*/  @UP0 LDCU.64 UR4, c[0x0][0x3e0] ;  /* 0x00007c00ff0407ac */ /* 0x004ea20008000a00 */
[----:B------:R-:W-:Y:S01]  /*0860*/  PLOP3.LUT P0, PT, PT, PT, UP0, 0x80, 0x8 ;  /* 0x000000000008781c */ /* 0x000fe20003f0f008 */
[----:B--2---:R-:W-:-:S06]  /*0870*/  @UP0 UIMAD.WIDE UR4, UR6, 0x2, UR4 ;  /* 0x00000002060408a5 */ /* 0x004fcc000f8e0204 */
[----:B01-3--:R-:W-:Y:S02]  /*0880*/  MOV R108, UR4 ;  /* 0x00000004006c7c02 */ /* 0x00bfe40008000f00 */
[----:B------:R-:W-:-:S05]  /*0890*/  MOV R109, UR5 ;  /* 0x00000005006d7c02 */ /* 0x000fca0008000f00 */
[----:B------:R-:W2:Y:S01]  /*08a0*/  @P0 LDG.E.U16 R108, desc[UR8][R108.64] ;  /* 0x000000086c6c0981 */ /* 0x000ea2000c1e1500 */
[----:B------:R-:W-:Y:S01]  /*08b0*/  UIMAD UR4, UR6, UR18, URZ ;  /* 0x00000012060472a4 */ /* 0x000fe2000f8e02ff */
[----:B------:R-:W-:Y:S01]  /*08c0*/  ISETP.GE.U32.AND P2, PT, R113, 0x80, PT ;  /* 0x000000807100780c */ /* 0x000fe20003f46070 */
[----:B------:R-:W-:Y:S01]  /*08d0*/  BSSY.RECONVERGENT B0, `(.L_x_8232) ;  /* 0x0000054000007945 */ /* 0x000fe20003800200 */
[----:B------:R-:W-:Y:S01]  /*08e0*/  LOP3.LUT R111, R114, 0x60, RZ, 0xc0, !PT ;  /* 0x00000060726f7812 */ /* 0x000fe200078ec0ff */
[----:B------:R-:W-:-:S03]  /*08f0*/  USHF.R.S32.HI UR5, URZ, 0x1f, UR4 ;  /* 0x0000001fff057899 */ /* 0x000fc60008011404 */
[----:B------:R-:W-:Y:S01]  /*0900*/  LOP3.LUT R111, R111, 0x1f, R114, 0xf8, !PT ;  /* 0x0000001f6f6f7812 */ /* 0x000fe200078ef872 */
[----:B------:R-:W-:-:S03]  /*0910*/  ULEA.HI UR5, UR5, UR4, URZ, 0x3 ;  /* 0x0000000405057291 */ /* 0x000fc6000f8f18ff */
[----:B------:R-:W-:-:S03]  /*0920*/  UMOV UR4, 0x3f800000 ;  /* 0x3f80000000047882 */ /* 0x000fc60000000000 */
[----:B0-----:R-:W-:-:S04]  /*0930*/  MOV R2, UR5 ;  /* 0x0000000500027c02 */ /* 0x001fc80008000f00 */
        /* <DEDUP_REMOVED lines=17> */
[----:B------:R-:W-:Y:S02]  /*0a50*/  PRMT R90, R85, 0x7632, R90 ;  /* 0x00007632555a7816 */ /* 0x000fe4000000005a */
[----:B------:R-:W-:-:S02]  /*0a60*/  PRMT R108, R86, 0x7632, R108 ;  /* 0x00007632566c7816 */ /* 0x000fc4000000006c */
[----:B------:R-:W-:Y:S02]  /*0a70*/  PRMT R109, R87, 0x7632, R109 ;  /* 0x00007632576d7816 */ /* 0x000fe4000000006d */
[----:B------:R-:W-:Y:S01]  /*0a80*/  SHF.L.U32 R91, R85, 0x10, RZ ;  /* 0x00000010555b7819 */ /* 0x000fe200000006ff */
[----:B------:R-:W-:Y:S01]  /*0a90*/  FMUL.FTZ R85, R84, UR4 ;  /* 0x0000000454557c20 */ /* 0x000fe20008410000 */
[----:B------:R-:W-:Y:S02]  /*0aa0*/  SHF.L.U32 R86, R86, 0x10, RZ ;  /* 0x0000001056567819 */ /* 0x000fe400000006ff */
[----:B------:R-:W-:Y:S01]  /*0ab0*/  SHF.L.U32 R90, R90, 0x10, RZ ;  /* 0x000000105a5a7819 */ /* 0x000fe200000006ff */
[----:B------:R-:W-:Y:S01]  /*0ac0*/  FMUL.FTZ R91, R91, UR4 ;  /* 0x000000045b5b7c20 */ /* 0x000fe20008410000 */
[----:B------:R-:W-:Y:S01]  /*0ad0*/  SHF.L.U32 R87, R87, 0x10, RZ ;  /* 0x0000001057577819 */ /* 0x000fe200000006ff */
[----:B0-----:R-:W-:Y:S01]  /*0ae0*/  FMUL.FTZ R89, R86, UR4 ;  /* 0x0000000456597c20 */ /* 0x001fe20008410000 */
[----:B------:R-:W-:Y:S01]  /*0af0*/  SHF.L.U32 R0, R0, 0x10, RZ ;  /* 0x0000001000007819 */ /* 0x000fe200000006ff */
[----:B------:R-:W-:Y:S01]  /*0b00*/  FMUL.FTZ R90, R90, UR4 ;  /* 0x000000045a5a7c20 */ /* 0x000fe20008410000 */
[----:B------:R-:W-:-:S02]  /*0b10*/  SHF.L.U32 R108, R108, 0x10, RZ ;  /* 0x000000106c6c7819 */ /* 0x000fc400000006ff */
[----:B------:R-:W-:Y:S01]  /*0b20*/  SHF.L.U32 R84, R109, 0x10, RZ ;  /* 0x000000106d547819 */ /* 0x000fe200000006ff */
[----:B------:R-:W-:Y:S01]  /*0b30*/  FMUL.FTZ R109, R87, UR4 ;  /* 0x00000004576d7c20 */ /* 0x000fe20008410000 */
[----:B------:R-:W-:Y:S01]  /*0b40*/  FMUL.FTZ R0, R0, UR4 ;  /* 0x0000000400007c20 */ /* 0x000fe20008410000 */
[----:B------:R-:W-:Y:S02]  /*0b50*/  FMUL.FTZ R108, R108, UR4 ;  /* 0x000000046c6c7c20 */ /* 0x000fe40008410000 */
[----:B------:R-:W-:Y:S01]  /*0b60*/  FMUL.FTZ R110, R84, UR4 ;  /* 0x00000004546e7c20 */ /* 0x000fe20008410000 */
[----:B--2---:R-:W-:Y:S01]  /*0b70*/  FFMA.FTZ R84, R85, R56, R76 ;  /* 0x0000003855547223 */ /* 0x004fe2000001004c */
[----:B------:R-:W-:Y:S01]  /*0b80*/  FFMA.FTZ R86, R91, R58, R78 ;  /* 0x0000003a5b567223 */ /* 0x000fe2000001004e */
[----:B------:R-:W-:Y:S01]  /*0b90*/  FFMA.FTZ R87, R90, R59, R79 ;  /* 0x0000003b5a577223 */ /* 0x000fe2000001004f */
[----:B------:R-:W-:Y:S01]  /*0ba0*/  FFMA.FTZ R85, R0, R57, R77 ;  /* 0x0000003900557223 */ /* 0x000fe2000001004d */
[----:B---3--:R-:W-:Y:S01]  /*0bb0*/  FFMA.FTZ R88, R89, R52, R80 ;  /* 0x0000003459587223 */ /* 0x008fe20000010050 */
[----:B------:R-:W-:Y:S01]  /*0bc0*/  FFMA.FTZ R89, R108, R53, R81 ;  /* 0x000000356c597223 */ /* 0x000fe20000010051 */
[----:B------:R-:W-:Y:S01]  /*0bd0*/  FFMA.FTZ R90, R109, R54, R82 ;  /* 0x000000366d5a7223 */ /* 0x000fe20000010052 */
[----:B------:R-:W-:Y:S01]  /*0be0*/  FFMA.FTZ R91, R110, R55, R83 ;  /* 0x000000376e5b7223 */ /* 0x000fe20000010053 */
[----:B------:R-:W-:Y:S06]  /*0bf0*/  BRA `(.L_x_8235) ;  /* 0x0000000000707947 */ /* 0x000fec0003800000 */
.L_x_8234:
[C---:B-----5:R-:W-:Y:S02]  /*0c00*/  PRMT R0, R84.reuse, 0x7632, R0 ;  /* 0x0000763254007816 */ /* 0x060fe40000000000 */
[----:B------:R-:W-:Y:S02]  /*0c10*/  SHF.L.U32 R84, R84, 0x10, RZ ;  /* 0x0000001054547819 */ /* 0x000fe400000006ff */
[----:B------:R-:W-:Y:S02]  /*0c20*/  PRMT R88, R85, 0x7632, R88 ;  /* 0x0000763255587816 */ /* 0x000fe40000000058 */
[----:B------:R-:W-:Y:S02]  /*0c30*/  PRMT R90, R86, 0x7632, R90 ;  /* 0x00007632565a7816 */ /* 0x000fe4000000005a */
[----:B------:R-:W-:Y:S02]  /*0c40*/  PRMT R91, R87, 0x7632, R91 ;  /* 0x00007632575b7816 */ /* 0x000fe4000000005b */
[----:B------:R-:W-:Y:S01]  /*0c50*/  SHF.L.U32 R89, R85, 0x10, RZ ;  /* 0x0000001055597819 */ /* 0x000fe200000006ff */
[----:B------:R-:W-:Y:S01]  /*0c60*/  FMUL.FTZ R85, R84, UR4 ;  /* 0x0000000454557c20 */ /* 0x000fe20008410000 */
[----:B------:R-:W-:-:S02]  /*0c70*/  SHF.L.U32 R86, R86, 0x10, RZ ;  /* 0x0000001056567819 */ /* 0x000fc400000006ff */
        /* <DEDUP_REMOVED lines=19> */
[----:B------:R-:W-:-:S07]  /*0db0*/  FMUL.FTZ R91, R116, R55 ;  /* 0x00000037745b7220 */ /* 0x000fce0000410000 */
.L_x_8235:
[----:B------:R-:W0:Y:S01]  /*0dc0*/  LDC.64 R108, c[0x0][0x3a8] ;  /* 0x0000ea00ff6c7b82 */ /* 0x000e220000000a00 */
[C---:B------:R-:W-:Y:S01]  /*0dd0*/  IADD3 R0, PT, PT, R2.reuse, 0x80, RZ ;  /* 0x0000008002007810 */ /* 0x040fe20007ffe0ff */
[----:B0-----:R-:W-:-:S05]  /*0de0*/  IMAD.WIDE.U32 R108, R2, 0x20, R108 ;  /* 0x00000020026c7825 */ /* 0x001fca00078e006c */
[----:B------:R0:W-:Y:S04]  /*0df0*/  STG.E.128 desc[UR8][R108.64], R84 ;  /* 0x000000546c007986 */ /* 0x0001e8000c101d08 */
[----:B------:R0:W-:Y:S02]  /*0e00*/  STG.E.128 desc[UR8][R108.64+0x10], R88 ;  /* 0x000010586c007986 */ /* 0x0001e4000c101d08 */
.L_x_8233:
[----:B-1--4-:R-:W-:Y:S05]  /*0e10*/  BSYNC.RECONVERGENT B0 ;  /* 0x0000000000007941 */ /* 0x012fea0003800200 */
.L_x_8232:
        /* <DEDUP_REMOVED lines=13> */
[C---:B-1---5:R-:W-:Y:S02]  /*0ef0*/  PRMT R96, R92.reuse, 0x7632, R96 ;  /* 0x000076325c607816 */ /* 0x062fe40000000060 */
[----:B------:R-:W-:Y:S02]  /*0f00*/  SHF.L.U32 R92, R92, 0x10, RZ ;  /* 0x000000105c5c7819 */ /* 0x000fe400000006ff */
[----:B------:R-:W-:Y:S02]  /*0f10*/  PRMT R97, R93, 0x7632, R97 ;  /* 0x000076325d617816 */ /* 0x000fe40000000061 */
[----:B------:R-:W-:Y:S02]  /*0f20*/  PRMT R99, R94, 0x7632, R99 ;  /* 0x000076325e637816 */ /* 0x000fe40000000063 */
[----:B0-----:R-:W-:Y:S02]  /*0f30*/  PRMT R108, R95, 0x7632, R108 ;  /* 0x000076325f6c7816 */ /* 0x001fe4000000006c */
        /* <DEDUP_REMOVED lines=12> */
[----:B------:R-:W-:Y:S01]  /*1000*/  FMUL.FTZ R108, R96, UR4 ;  /* 0x00000004606c7c20 */ /* 0x000fe20008410000 */
[----:B------:R-:W-:Y:S01]  /*1010*/  FMUL.FTZ R110, R97, UR4 ;  /* 0x00000004616e7c20 */ /* 0x000fe20008410000 */
[----:B------:R-:W-:Y:S01]  /*1020*/  FMUL.FTZ R116, R99, UR4 ;  /* 0x0000000463747c20 */ /* 0x000fe20008410000 */
[----:B------:R-:W-:Y:S01]  /*1030*/  FFMA.FTZ R96, R109, R28, R80 ;  /* 0x0000001c6d607223 */ /* 0x000fe20000010050 */
[----:B------:R-:W-:Y:S01]  /*1040*/  FMUL.FTZ R118, R92, UR4 ;  /* 0x000000045c767c20 */ /* 0x000fe20008410000 */
[----:B------:R-:W-:Y:S01]  /*1050*/  FFMA.FTZ R92, R93, R32, R76 ;  /* 0x000000205d5c7223 */ /* 0x000fe2000001004c */
[----:B------:R-:W-:Y:S01]  /*1060*/  FFMA.FTZ R98, R111, R30, R82 ;  /* 0x0000001e6f627223 */ /* 0x000fe20000010052 */
[----:B------:R-:W-:Y:S01]  /*1070*/  FFMA.FTZ R93, R108, R33, R77 ;  /* 0x000000216c5d7223 */ /* 0x000fe2000001004d */
[----:B------:R-:W-:Y:S01]  /*1080*/  FFMA.FTZ R95, R110, R35, R79 ;  /* 0x000000236e5f7223 */ /* 0x000fe2000001004f */
[----:B------:R-:W-:Y:S01]  /*1090*/  FFMA.FTZ R97, R116, R29, R81 ;  /* 0x0000001d74617223 */ /* 0x000fe20000010051 */
[----:B------:R-:W-:Y:S01]  /*10a0*/  FFMA.FTZ R99, R118, R31, R83 ;  /* 0x0000001f76637223 */ /* 0x000fe20000010053 */
[----:B------:R-:W-:Y:S06]  /*10b0*/  BRA `(.L_x_8239) ;  /* 0x0000000000707947 */ /* 0x000fec0003800000 */
.L_x_8238:
        /* <DEDUP_REMOVED lines=28> */
.L_x_8239:
[----:B------:R-:W0:Y:S02]  /*1280*/  LDC.64 R108, c[0x0][0x3a8] ;  /* 0x0000ea00ff6c7b82 */ /* 0x000e240000000a00 */
[C---:B0-----:R-:W-:Y:S01]  /*1290*/  IMAD.WIDE.U32 R108, R0.reuse, 0x20, R108 ;  /* 0x00000020006c7825 */ /* 0x041fe200078e006c */
[----:B------:R-:W-:-:S04]  /*12a0*/  IADD3 R0, PT, PT, R0, 0x80, RZ ;  /* 0x0000008000007810 */ /* 0x000fc80007ffe0ff */
[----:B------:R1:W-:Y:S04]  /*12b0*/  STG.E.128 desc[UR8][R108.64], R92 ;  /* 0x0000005c6c007986 */ /* 0x0003e8000c101d08 */
[----:B------:R1:W-:Y:S02]  /*12c0*/  STG.E.128 desc[UR8][R108.64+0x10], R96 ;  /* 0x000010606c007986 */ /* 0x0003e4000c101d08 */
.L_x_8237:
[----:B------:R-:W-:Y:S05]  /*12d0*/  BSYNC.RECONVERGENT B0 ;  /* 0x0000000000007941 */ /* 0x000fea0003800200 */
.L_x_8236:
        /* <DEDUP_REMOVED lines=13> */
[C---:B--2--5:R-:W-:Y:S02]  /*13b0*/  PRMT R104, R100.reuse, 0x7632, R104 ;  /* 0x0000763264687816 */ /* 0x064fe40000000068 */
[----:B------:R-:W-:Y:S02]  /*13c0*/  SHF.L.U32 R100, R100, 0x10, RZ ;  /* 0x0000001064647819 */ /* 0x000fe400000006ff */
[----:B------:R-:W-:Y:S02]  /*13d0*/  PRMT R105, R101, 0x7632, R105 ;  /* 0x0000763265697816 */ /* 0x000fe40000000069 */
[----:B------:R-:W-:Y:S02]  /*13e0*/  PRMT R107, R102, 0x7632, R107 ;  /* 0x00007632666b7816 */ /* 0x000fe4000000006b */
[----:B01----:R-:W-:Y:S02]  /*13f0*/  PRMT R108, R103, 0x7632, R108 ;  /* 0x00007632676c7816 */ /* 0x003fe4000000006c */
        /* <DEDUP_REMOVED lines=24> */
.L_x_8242:
        /* <DEDUP_REMOVED lines=28> */
.L_x_8243:
[----:B------:R-:W0:Y:S02]  /*1740*/  LDC.64 R108, c[0x0][0x3a8] ;  /* 0x0000ea00ff6c7b82 */ /* 0x000e240000000a00 */
[----:B0-----:R-:W-:-:S05]  /*1750*/  IMAD.WIDE.U32 R108, R0, 0x20, R108 ;  /* 0x00000020006c7825 */ /* 0x001fca00078e006c */
[----:B------:R2:W-:Y:S04]  /*1760*/  STG.E.128 desc[UR8][R108.64], R100 ;  /* 0x000000646c007986 */ /* 0x0005e8000c101d08 */
[----:B------:R2:W-:Y:S02]  /*1770*/  STG.E.128 desc[UR8][R108.64+0x10], R104 ;  /* 0x000010686c007986 */ /* 0x0005e4000c101d08 */
.L_x_8241:
[----:B------:R-:W-:Y:S05]  /*1780*/  BSYNC.RECONVERGENT B0 ;  /* 0x0000000000007941 */ /* 0x000fea0003800200 */
.L_x_8240:
[----:B------:R-:W-:Y:S01]  /*1790*/  FADD.FTZ R0, RZ, R84 ;  /* 0x00000054ff007221 */ /* 0x000fe20000010000 */
[C---:B------:R-:W-:Y:S01]  /*17a0*/  ISETP.GT.U32.AND P4, PT, R113.reuse, 0xff, PT ;  /* 0x000000ff7100780c */ /* 0x040fe20003f84070 */
[----:B------:R-:W-:Y:S01]  /*17b0*/  BSSY.RECONVERGENT B0, `(.L_x_8244) ;  /* 0x0000074000007945 */ /* 0x000fe20003800200 */
[----:B------:R-:W-:Y:S01]  /*17c0*/  ISETP.GT.U32.AND P0, PT, R113, 0x17f, PT ;  /* 0x0000017f7100780c */ /* 0x000fe20003f04070 */
[----:B012---:R-:W-:Y:S01]  /*17d0*/  FADD.FTZ R109, R85, R0 ;  /* 0x00000000556d7221 */ /* 0x007fe20000010000 */
        /* <DEDUP_REMOVED lines=70> */
[----:B------:R-:W-:Y:S01]  /*1c40*/  FADD.FTZ R108, R101, -R110 ;  /* 0x8000006e656c7221 */ /* 0x000fe20000010000 */
[----:B------:R-:W-:Y:S02]  /*1c50*/  PLOP3.LUT P4, PT, PT, PT, PT, 0x8, 0x80 ;  /* 0x000000000080781c */ /* 0x000fe40003f8e170 */
        /* <DEDUP_REMOVED lines=25> */
[----:B0-----:R-:W-:-:S05]  /*1df0*/  FADD.FTZ R108, R109, R108 ;  /* 0x0000006c6d6c7221 */ /* 0x001fca0000010000 */
[----:B------:R-:W0:Y:S02]  /*1e00*/  SHFL.BFLY PT, R111, R108, 0x4, 0x1f ;  /* 0x0c801f006c6f7f89 */ /* 0x000e2400000e0000 */
[----:B0-----:R-:W-:Y:S01]  /*1e10*/  FADD.FTZ R111, R108, R111 ;  /* 0x0000006f6c6f7221 */ /* 0x001fe20000010000 */
[----:B------:R-:W-:-:S04]  /*1e20*/  CS2R R108, SRZ ;  /* 0x00000000006c7805 */ /* 0x000fc8000001ff00 */
        /* <DEDUP_REMOVED lines=12> */
.L_x_8245:
[----:B------:R-:W-:Y:S05]  /*1ef0*/  BSYNC.RECONVERGENT B0 ;  /* 0x0000000000007941 */ /* 0x000fea0003800200 */
.L_x_8244:
[----:B------:R-:W-:Y:S01]  /*1f00*/  BAR.SYNC.DEFER_BLOCKING 0x0 ;  /* 0x0000000000007b1d */ /* 0x000fe20000010000 */
[----:B0-----:R-:W-:Y:S01]  /*1f10*/  HFMA2 R111, -RZ, RZ, 0, 0 ;  /* 0x00000000ff6f7431 */ /* 0x001fe200000001ff */
[----:B------:R-:W-:-:S04]  /*1f20*/  ISETP.NE.AND P4, PT, R114, RZ, PT ;  /* 0x000000ff7200720c */ /* 0x000fc80003f85270 */
[----:B------:R-:W-:Y:S01]  /*1f30*/  BSSY.RECONVERGENT B0, `(.L_x_8246) ;  /* 0x0000057000007945 */ /* 0x000fe20003800200 */
[----:B------:R-:W-:-:S04]  /*1f40*/  @!P0 MOV R111, R3 ;  /* 0x00000003006f8202 */ /* 0x000fc80000000f00 */
[-C--:B------:R-:W-:Y:S01]  /*1f50*/  I2FP.F32.S32 R120, R111.reuse ;  /* 0x0000006f00787245 */ /* 0x080fe20000201400 */
[----:B------:R-:W0:Y:S04]  /*1f60*/  SHFL.DOWN PT, R0, R111, 0x2, 0x1f ;  /* 0x08401f006f007f89 */ /* 0x000e2800000e0000 */
[----:B------:R-:W1:Y:S01]  /*1f70*/  @!P0 LDS.64 R108, [R117] ;  /* 0x00000000756c8984 */ /* 0x000e620000000a00 */
[----:B------:R-:W-:Y:S02]  /*1f80*/  ISETP.NE.AND P0, PT, RZ, UR14, PT ;  /* 0x0000000eff007c0c */ /* 0x000fe4000bf05270 */
[----:B0-----:R-:W-:Y:S02]  /*1f90*/  I2FP.F32.S32 R115, R0 ;  /* 0x0000000000737245 */ /* 0x001fe40000201400 */
[----:B------:R-:W-:-:S05]  /*1fa0*/  IADD3 R0, PT, PT, R0, R111, RZ ;  /* 0x0000006f00007210 */ /* 0x000fca0007ffe0ff */
[----:B------:R-:W-:Y:S04]  /*1fb0*/  SHFL.DOWN PT, R111, R0, 0x1, 0x1f ;  /* 0x08201f00006f7f89 */ /* 0x000fe800000e0000 */
[----:B-1----:R-:W0:Y:S04]  /*1fc0*/  SHFL.DOWN PT, R110, R108, 0x2, 0x1f ;  /* 0x08401f006c6e7f89 */ /* 0x002e2800000e0000 */
[----:B------:R-:W1:Y:S01]  /*1fd0*/  SHFL.DOWN PT, R116, R109, 0x2, 0x1f ;  /* 0x08401f006d747f89 */ /* 0x000e6200000e0000 */
[C---:B0-----:R-:W-:Y:S01]  /*1fe0*/  FMUL.FTZ R121, R110.reuse, R115 ;  /* 0x000000736e797220 */ /* 0x041fe20000410000 */
[----:B------:R-:W-:Y:S01]  /*1ff0*/  FADD.FTZ R119, -R110, R108 ;  /* 0x0000006c6e777221 */ /* 0x000fe20000010100 */
[----:B------:R-:W-:-:S02]  /*2000*/  I2FP.F32.S32 R110, R0 ;  /* 0x00000000006e7245 */ /* 0x000fc40000201400 */
[----:B------:R-:W-:Y:S01]  /*2010*/  FFMA.FTZ R121, R120, R108, R121 ;  /* 0x0000006c78797223 */ /* 0x000fe20000010079 */
[----:B------:R-:W-:Y:S01]  /*2020*/  FMUL.FTZ R119, R119, R119 ;  /* 0x0000007777777220 */ /* 0x000fe20000410000 */
[----:B------:R-:W0:Y:S03]  /*2030*/  MUFU.RCP R118, R110 ;  /* 0x0000006e00767308 */ /* 0x000e260000001000 */
[----:B------:R-:W-:-:S04]  /*2040*/  FMUL.FTZ R120, R119, R120 ;  /* 0x0000007877787220 */ /* 0x000fc80000410000 */
[----:B------:R-:W-:Y:S01]  /*2050*/  FMUL.FTZ R120, R120, R115 ;  /* 0x0000007378787220 */ /* 0x000fe20000410000 */
[----:B-1----:R-:W-:Y:S01]  /*2060*/  FADD.FTZ R115, R116, R109 ;  /* 0x0000006d74737221 */ /* 0x002fe20000010000 */
[-C--:B------:R-:W-:Y:S02]  /*2070*/  IADD3 R116, PT, PT, R0, R111.reuse, RZ ;  /* 0x0000006f00747210 */ /* 0x080fe40007ffe0ff */
[----:B------:R-:W-:Y:S01]  /*2080*/  I2FP.F32.S32 R111, R111 ;  /* 0x0000006f006f7245 */ /* 0x000fe20000201400 */
[C---:B0-----:R-:W-:Y:S01]  /*2090*/  FMUL.FTZ R117, R118.reuse, R121 ;  /* 0x0000007976757220 */ /* 0x041fe20000410000 */
[----:B------:R-:W-:Y:S01]  /*20a0*/  FFMA.FTZ R115, R118, R120, R115 ;  /* 0x0000007876737223 */ /* 0x000fe20000010073 */
[----:B------:R-:W-:-:S03]  /*20b0*/  I2FP.F32.S32 R118, R116 ;  /* 0x0000007400767245 */ /* 0x000fc60000201400 */
[----:B------:R-:W0:Y:S01]  /*20c0*/  SHFL.DOWN PT, R108, R117, 0x1, 0x1f ;  /* 0x08201f00756c7f89 */ /* 0x000e2200000e0000 */
[----:B------:R-:W1:Y:S03]  /*20d0*/  MUFU.RCP R0, R118 ;  /* 0x0000007600007308 */ /* 0x000e660000001000 */
[----:B------:R-:W2:Y:S01]  /*20e0*/  SHFL.DOWN PT, R116, R115, 0x1, 0x1f ;  /* 0x08201f0073747f89 */ /* 0x000ea200000e0000 */
[----:B0-----:R-:W-:Y:S01]  /*20f0*/  FADD.FTZ R109, R117, -R108 ;  /* 0x8000006c756d7221 */ /* 0x001fe20000010000 */
[----:B------:R-:W-:Y:S02]  /*2100*/  FMUL.FTZ R119, R108, R111 ;  /* 0x0000006f6c777220 */ /* 0x000fe40000410000 */
[----:B------:R-:W0:Y:S01]  /*2110*/  LDC R108, c[0x0][0x448] ;  /* 0x00011200ff6c7b82 */ /* 0x000e220000000800 */
[----:B------:R-:W-:Y:S01]  /*2120*/  FMUL.FTZ R109, R109, R109 ;  /* 0x0000006d6d6d7220 */ /* 0x000fe20000410000 */
[----:B------:R-:W-:-:S03]  /*2130*/  FFMA.FTZ R119, R110, R117, R119 ;  /* 0x000000756e777223 */ /* 0x000fc60000010077 */
[----:B------:R-:W-:Y:S01]  /*2140*/  FMUL.FTZ R109, R110, R109 ;  /* 0x0000006d6e6d7220 */ /* 0x000fe20000410000 */
[----:B-1----:R-:W-:-:S03]  /*2150*/  FMUL.FTZ R110, R0, R119 ;  /* 0x00000077006e7220 */ /* 0x002fc60000410000 */
[----:B------:R-:W-:Y:S01]  /*2160*/  FMUL.FTZ R111, R109, R111 ;  /* 0x0000006f6d6f7220 */ /* 0x000fe20000410000 */
[----:B--2---:R-:W-:Y:S02]  /*2170*/  FADD.FTZ R109, R115, R116 ;  /* 0x00000074736d7221 */ /* 0x004fe40000010000 */
[----:B------:R-:W1:Y:S01]  /*2180*/  SHFL.IDX PT, R110, R110, RZ, 0x1f ;  /* 0x00001fff6e6e7589 */ /* 0x000e6200000e0000 */
[----:B------:R-:W2:Y:S01]  /*2190*/  @!P4 LDC.64 R116, c[0x0][0x3c0] ;  /* 0x0000f000ff74cb82 */ /* 0x000ea20000000a00 */
[----:B------:R-:W-:-:S06]  /*21a0*/  FFMA.FTZ R111, R0, R111, R109 ;  /* 0x0000006f006f7223 */ /* 0x000fcc000001006d */
[----:B------:R-:W0:Y:S01]  /*21b0*/  SHFL.IDX PT, R111, R111, RZ, 0x1f ;  /* 0x00001fff6f6f7589 */ /* 0x000e2200000e0000 */
[----:B-1----:R-:W-:-:S05]  /*21c0*/  FMUL.FTZ R0, R110, R110 ;  /* 0x0000006e6e007220 */ /* 0x002fca0000410000 */
[----:B------:R-:W-:Y:S01]  /*21d0*/  FSEL R115, R0, RZ, P0 ;  /* 0x000000ff00737208 */ /* 0x000fe20000000000 */
[----:B0-----:R-:W-:Y:S01]  /*21e0*/  FFMA.FTZ R0, R111, UR15, R108 ;  /* 0x0000000f6f007c23 */ /* 0x001fe2000801006c */
[----:B------:R-:W-:Y:S01]  /*21f0*/  MOV R111, UR6 ;  /* 0x00000006006f7c02 */ /* 0x000fe20008000f00 */
[----:B------:R-:W0:Y:S02]  /*2200*/  @!P4 LDC.64 R108, c[0x0][0x3c8] ;  /* 0x0000f200ff6ccb82 */ /* 0x000e240000000a00 */
        /* <DEDUP_REMOVED lines=19> */
[--C-:B------:R-:W-:Y:S01]  /*2340*/  FADD.FTZ R123, R91, -R115.reuse ;  /* 0x800000735b7b7221 */ /* 0x100fe20000010000 */
[C---:B------:R-:W-:Y:S01]  /*2350*/  FMUL.FTZ R111, R0.reuse, R111 ;  /* 0x0000006f006f7220 */ /* 0x040fe20000410000 */
        /* <DEDUP_REMOVED lines=20> */
.L_x_8247:
[----:B------:R-:W-:Y:S05]  /*24a0*/  BSYNC.RECONVERGENT B0 ;  /* 0x0000000000007941 */ /* 0x000fea0003800200 */
.L_x_8246:
[----:B------:R-:W-:Y:S04]  /*24b0*/  BSSY.RECONVERGENT B0, `(.L_x_8248) ;  /* 0x0000022000007945 */ /* 0x000fe80003800200 */
[----:B------:R-:W-:Y:S05]  /*24c0*/  @!P1 BRA `(.L_x_8249) ;  /* 0x0000000000809947 */ /* 0x000fea0003800000 */
[--C-:B0-2---:R-:W-:Y:S01]  /*24d0*/  FADD.FTZ R109, R92, -R115.reuse ;  /* 0x800000735c6d7221 */ /* 0x105fe20000010000 */
        /* <DEDUP_REMOVED lines=31> */
.L_x_8249:
[----:B------:R-:W-:Y:S05]  /*26d0*/  BSYNC.RECONVERGENT B0 ;  /* 0x0000000000007941 */ /* 0x000fea0003800200 */
.L_x_8248:
[----:B------:R-:W-:Y:S04]  /*26e0*/  BSSY.RECONVERGENT B0, `(.L_x_8250) ;  /* 0x0000021000007945 */ /* 0x000fe80003800200 */
[----:B------:R-:W-:Y:S05]  /*26f0*/  @!P3 BRA `(.L_x_8251) ;  /* 0x00000000007cb947 */ /* 0x000fea0003800000 */
[--C-:B012---:R-:W-:Y:S01]  /*2700*/  FADD.FTZ R117, R106, -R115.reuse ;  /* 0x800000736a757221 */ /* 0x107fe20000010000 */
[--C-:B------:R-:W-:Y:S01]  /*2710*/  FADD.FTZ R108, R107, -R115.reuse ;  /* 0x800000736b6c7221 */ /* 0x100fe20000010000 */
[--C-:B------:R-:W-:Y:S01]  /*2720*/  FADD.FTZ R123, R100, -R115.reuse ;  /* 0x80000073647b7221 */ /* 0x100fe20000010000 */
[--C-:B------:R-:W-:Y:S01]  /*2730*/  FADD.FTZ R119, R103, -R115.reuse ;  /* 0x8000007367777221 */ /* 0x100fe20000010000 */
[C---:B------:R-:W-:Y:S01]  /*2740*/  FMUL.FTZ R110, R0.reuse, R117 ;  /* 0x00000075006e7220 */ /* 0x040fe20000410000 */
[----:B------:R-:W-:Y:S01]  /*2750*/  FMUL.FTZ R120, R0, R108 ;  /* 0x0000006c00787220 */ /* 0x000fe20000410000 */
[----:B------:R-:W0:Y:S01]  /*2760*/  LDC.64 R116, c[0x0][0x428] ;  /* 0x00010a00ff747b82 */ /* 0x000e220000000a00 */
[--C-:B------:R-:W-:Y:S01]  /*2770*/  FADD.FTZ R125, R101, -R115.reuse ;  /* 0x80000073657d7221 */ /* 0x100fe20000010000 */
[--C-:B------:R-:W-:Y:S01]  /*2780*/  FADD.FTZ R121, R102, -R115.reuse ;  /* 0x8000007366797221 */ /* 0x100fe20000010000 */
[--C-:B------:R-:W-:Y:S01]  /*2790*/  FADD.FTZ R109, R104, -R115.reuse ;  /* 0x80000073686d7221 */ /* 0x100fe20000010000 */
[----:B------:R-:W-:Y:S01]  /*27a0*/  FADD.FTZ R111, R105, -R115 ;  /* 0x80000073696f7221 */ /* 0x000fe20000010000 */
[----:B------:R-:W-:Y:S01]  /*27b0*/  FMUL.FTZ R115, R0, R123 ;  /* 0x0000007b00737220 */ /* 0x000fe20000410000 */
[----:B-----5:R-:W-:Y:S01]  /*27c0*/  FFMA.FTZ R118, R110, R22, R14 ;  /* 0x000000166e767223 */ /* 0x020fe2000001000e */
[----:B------:R-:W-:Y:S01]  /*27d0*/  FFMA.FTZ R123, R120, R23, R15 ;  /* 0x00000017787b7223 */ /* 0x000fe2000001000f */
        /* <DEDUP_REMOVED lines=11> */
[----:B------:R-:W-:-:S03]  /*2890*/  FFMA.FTZ R108, R108, R25, R17 ;  /* 0x000000196c6c7223 */ /* 0x000fc60000010011 */
[----:B------:R-:W-:Y:S02]  /*28a0*/  F2FP.BF16.F32.PACK_AB R110, R118, R119 ;  /* 0x00000077766e723e */ /* 0x000fe400000010ff */
[----:B------:R-:W-:Y:S01]  /*28b0*/  F2FP.BF16.F32.PACK_AB R109, R0, R109 ;  /* 0x0000006d006d723e */ /* 0x000fe200000010ff */
[----:B0-----:R-:W-:Y:S01]  /*28c0*/  IMAD.WIDE.U32 R116, R2, 0x10, R116 ;  /* 0x0000001002747825 */ /* 0x001fe200078e0074 */
[----:B------:R-:W-:-:S05]  /*28d0*/  F2FP.BF16.F32.PACK_AB R108, R108, R115 ;  /* 0x000000736c6c723e */ /* 0x000fca00000010ff */
[----:B------:R3:W-:Y:S02]  /*28e0*/  STG.E.128 desc[UR8][R116.64], R108 ;  /* 0x0000006c74007986 */ /* 0x0007e4000c101d08 */
.L_x_8251:
[----:B------:R-:W-:Y:S05]  /*28f0*/  BSYNC.RECONVERGENT B0 ;  /* 0x0000000000007941 */ /* 0x000fea0003800200 */
.L_x_8250:
[----:B------:R-:W-:Y:S02]  /*2900*/  UIADD3 UR6, UPT, UPT, UR6, UR16, URZ ;  /* 0x0000001006067290 */ /* 0x000fe4000fffe0ff */
[----:B------:R-:W-:Y:S02]  /*2910*/  UPLOP3.LUT UP2, UPT, UPT, UPT, UP2, 0x40, 0x4 ;  /* 0x000000000004789c */ /* 0x000fe40003f4e820 */
[----:B------:R-:W-:-:S09]  /*2920*/  UISETP.GE.AND UP1, UPT, UR6, UR17, UPT ;  /* 0x000000110600728c */ /* 0x000fd2000bf26270 */
[----:B------:R-:W-:Y:S05]  /*2930*/  BRA.U !UP1, `(.L_x_8252) ;  /* 0xffffffdd09c47547 */ /* 0x000fea000b83ffff */
[----:B------:R-:W-:Y:S05]  /*2940*/  EXIT ;  /* 0x000000000000794d */ /* 0x000fea0003800000 */
.L_x_8253:
        /* <DEDUP_REMOVED lines=11> */
.L_x_20799:


//--------------------- .text._ZN10layer_norm13ln_fwd_kernelINS_13Kernel_traitsIf13__nv_bfloat16fS2_fjLj3072ELj1ELj1ELj4ELj16ENS_18Kernel_traits_baseILj3072EfS2_fS2_fjLj128EEEEELb0ELb1ELb0ELb1EEEvNS_9FwdParamsE --------------------------
	.section	.text._ZN10layer_norm13ln_fwd_kernelINS_13Kernel_traitsIf13__nv_bfloat16fS2_fjLj3072ELj1ELj1ELj4ELj16ENS_18Kernel_traits_baseILj3072EfS2_fS2_fjLj128EEEEELb0ELb1ELb0ELb1EEEvNS_9FwdParamsE,"ax",@progbits
	.align	128
        .global         _ZN10layer_norm13ln_fwd_kernelINS_13Kernel_traitsIf13__nv_bfloat16fS2_fjLj3072ELj1ELj1ELj4ELj16ENS_18Kernel_traits_baseILj3072EfS2_fS2_fjLj128EEEEELb0ELb1ELb0ELb1EEEvNS_9FwdParamsE
        .type           _ZN10layer_norm13ln_fwd_kernelINS_13Kernel_traitsIf13__nv_bfloat16fS2_fjLj3072ELj1ELj1ELj4ELj16ENS_18Kernel_traits_baseILj3072EfS2_fS2_fjLj128EEEEELb0ELb1ELb0ELb1EEEvNS_9FwdParamsE,@function
        .size           _ZN10layer_norm13ln_fwd_kernelINS_13Kernel_traitsIf13__nv_bfloat16fS2_fjLj3072ELj1ELj1ELj4ELj16ENS_18Kernel_traits_baseILj3072EfS2_fS2_fjLj128EEEEELb0ELb1ELb0ELb1EEEvNS_9FwdParamsE,(.L_x_20800 - _ZN10layer_norm13ln_fwd_kernelINS_13Kernel_traitsIf13__nv_bfloat16fS2_fjLj3072ELj1ELj1ELj4ELj16ENS_18Kernel_traits_baseILj3072EfS2_fS2_fjLj128EEEEELb0ELb1ELb0ELb1EEEvNS_9FwdParamsE)
        .other          _ZN10layer_norm13ln_fwd_kernelINS_13Kernel_traitsIf13__nv_bfloat16fS2_fjLj3072ELj1ELj1ELj4ELj16ENS_18Kernel_traits_baseILj3072EfS2_fS2_fjLj128EEEEELb0ELb1ELb0ELb1EEEvNS_9FwdParamsE,@"STO_CUDA_ENTRY STV_DEFAULT"
_ZN10layer_norm13ln_fwd_kernelINS_13Kernel_traitsIf13__nv_bfloat16fS2_fjLj3072ELj1ELj1ELj4ELj16ENS_18Kernel_traits_baseILj3072EfS2_fS2_fjLj128EEEEELb0ELb1ELb0ELb1EEEvNS_9FwdParamsE:
.text._ZN10layer_norm13ln_fwd_kernelINS_13Kernel_traitsIf13__nv_bfloat16fS2_fjLj3072ELj1ELj1ELj4ELj16ENS_18Kernel_traits_baseILj3072EfS2_fS2_fjLj128EEEEELb0ELb1ELb0ELb1EEEvNS_9FwdParamsE:
        /* <DEDUP_REMOVED lines=35> */
.L_x_8254:
[----:B------:R-:W0:Y:S08]  /*0230*/  LDC.64 R6, c[0x0][0x3d0] ;  /* 0x0000f400ff067b82 */ /* 0x000e300000000a00 */
[----:B------:R-:W1:Y:S01]  /*0240*/  LDC.64 R8, c[0x0][0x3e8] ;  /* 0x0000fa00ff087b82 */ /* 0x000e620000000a00 */
[----:B0-----:R-:W-:-:S05]  /*0250*/  IMAD.WIDE.U32 R6, R0, 0x20, R6 ;  /* 0x0000002000067825 */ /* 0x001fca00078e0006 */
[----:B------:R-:W5:Y:S01]  /*0260*/  LDG.E.128 R76, desc[UR6][R6.64] ;  /* 0x00000006064c7981 */ /* 0x000f62000c1e1d00 */
[----:B-1----:R-:W-:-:S03]  /*0270*/  IMAD.WIDE.U32 R40, R0, 0x20, R8 ;  /* 0x0000002000287825 */ /* 0x002fc600078e0008 */
[----:B------:R-:W5:Y:S04]  /*0280*/  LDG.E.128 R72, desc[UR6][R6.64+0x10] ;  /* 0x0000100606487981 */ /* 0x000f68000c1e1d00 */
[----:B------:R-:W5:Y:S04]  /*0290*/  LDG.E.128 R68, desc[UR6][R6.64+0x1000] ;  /* 0x0010000606447981 */ /* 0x000f68000c1e1d00 */
[----:B------:R-:W5:Y:S04]  /*02a0*/  LDG.E.128 R64, desc[UR6][R6.64+0x1010] ;  /* 0x0010100606407981 */ /* 0x000f68000c1e1d00 */
[----:B------:R-:W5:Y:S04]  /*02b0*/  LDG.E.128 R60, desc[UR6][R6.64+0x2000] ;  /* 0x00200006063c7981 */ /* 0x000f68000c1e1d00 */
[----:B------:R-:W5:Y:S01]  /*02c0*/  LDG.E.128 R56, desc[UR6][R6.64+0x2010] ;  /* 0x0020100606387981 */ /* 0x000f62000c1e1d00 */
[----:B------:R-:W-:-:S02]  /*02d0*/  CS2R R34, SRZ ;  /* 0x0000000000227805 */ /* 0x000fc4000001ff00 */
[----:B------:R-:W-:Y:S02]  /*02e0*/  CS2R R32, SRZ ;  /* 0x0000000000207805 */ /* 0x000fe4000001ff00 */
[----:B------:R-:W-:Y:S01]  /*02f0*/  CS2R R38, SRZ ;  /* 0x0000000000267805 */ /* 0x000fe2000001ff00 */
[----:B------:R-:W5:Y:S01]  /*0300*/  LDG.E.128 R28, desc[UR6][R40.64] ;  /* 0x00000006281c7981 */ /* 0x000f62000c1e1d00 */
[----:B------:R-:W-:Y:S02]  /*0310*/  CS2R R36, SRZ ;  /* 0x0000000000247805 */ /* 0x000fe4000001ff00 */
[----:B------:R-:W-:Y:S02]  /*0320*/  CS2R R42, SRZ ;  /* 0x00000000002a7805 */ /* 0x000fe4000001ff00 */
[----:B------:R-:W-:Y:S01]  /*0330*/  CS2R R46, SRZ ;  /* 0x00000000002e7805 */ /* 0x000fe2000001ff00 */
[----:B------:R-:W5:Y:S01]  /*0340*/  LDG.E.128 R24, desc[UR6][R40.64+0x10] ;  /* 0x0000100628187981 */ /* 0x000f62000c1e1d00 */
[----:B------:R-:W-:-:S02]  /*0350*/  CS2R R44, SRZ ;  /* 0x00000000002c7805 */ /* 0x000fc4000001ff00 */
[----:B------:R-:W-:Y:S02]  /*0360*/  CS2R R50, SRZ ;  /* 0x0000000000327805 */ /* 0x000fe4000001ff00 */
[----:B------:R-:W-:Y:S01]  /*0370*/  CS2R R48, SRZ ;  /* 0x0000000000307805 */ /* 0x000fe2000001ff00 */
[----:B------:R-:W5:Y:S01]  /*0380*/  LDG.E.128 R20, desc[UR6][R40.64+0x1000] ;  /* 0x0010000628147981 */ /* 0x000f62000c1e1d00 */
[----:B------:R-:W-:Y:S02]  /*0390*/  CS2R R54, SRZ ;  /* 0x0000000000367805 */ /* 0x000fe4000001ff00 */
[----:B------:R-:W-:Y:S01]  /*03a0*/  CS2R R52, SRZ ;  /* 0x0000000000347805 */ /* 0x000fe2000001ff00 */
[----:B------:R-:W5:Y:S04]  /*03b0*/  LDG.E.128 R16, desc[UR6][R40.64+0x1010] ;  /* 0x0010100628107981 */ /* 0x000f68000c1e1d00 */
[----:B------:R-:W5:Y:S04]  /*03c0*/  LDG.E.128 R12, desc[UR6][R40.64+0x2000] ;  /* 0x00200006280c7981 */ /* 0x000f68000c1e1d00 */
[----:B------:R0:W5:Y:S02]  /*03d0*/  LDG.E.128 R8, desc[UR6][R40.64+0x2010] ;  /* 0x0020100628087981 */ /* 0x000164000c1e1d00 */
[----:B0-----:R-:W-:-:S07]  /*03e0*/  CS2R R40, SRZ ;  /* 0x0000000000287805 */ /* 0x001fce000001ff00 */
.L_x_8255:
[----:B------:R-:W1:Y:S02]  /*03f0*/  LDCU UR4, c[0x0][0x384] ;  /* 0x00007080ff0477ac */ /* 0x000e640008000800 */
[----:B-1----:R-:W-:-:S13]  /*0400*/  ISETP.GE.AND P0, PT, R4, UR4, PT ;  /* 0x0000000404007c0c */ /* 0x002fda000bf06270 */
[----:B------:R-:W-:Y:S05]  /*0410*/  @P0 EXIT ;  /* 0x000000000000094d */ /* 0x000fea0003800000 */
[----:B0-----:R-:W0:Y:S01]  /*0420*/  LDC.64 R6, c[0x0][0x3e0] ;  /* 0x0000f800ff067b82 */ /* 0x001e220000000a00 */
[----:B------:R-:W-:Y:S01]  /*0430*/  LOP3.LUT R3, R0, 0x60, RZ, 0xc0, !PT ;  /* 0x0000006000037812 */ /* 0x000fe200078ec0ff */
[----:B------:R-:W1:Y:S03]  /*0440*/  LDCU UR10, c[0x0][0x388] ;  /* 0x00007100ff0a77ac */ /* 0x000e660008000800 */
[----:B------:R-:W-:Y:S01]  /*0450*/  LOP3.LUT R3, R3, 0x1f, R0, 0xf8, !PT ;  /* 0x0000001f03037812 */ /* 0x000fe200078ef800 */
[----:B------:R-:W2:Y:S01]  /*0460*/  LDCU.U8 UR12, c[0x0][0x410] ;  /* 0x00008200ff0c77ac */ /* 0x000ea20008000000 */
[----:B------:R-:W3:Y:S01]  /*0470*/  LDCU UR11, c[0x0][0x400] ;  /* 0x00008000ff0b77ac */ /* 0x000ee20008000800 */
[----:B------:R-:W4:Y:S01]  /*0480*/  LDCU.64 UR8, c[0x0][0x3a0] ;  /* 0x00007400ff0877ac */ /* 0x000f220008000a00 */
[----:B------:R-:W-:Y:S01]  /*0490*/  UPLOP3.LUT UP0, UPT, UPT, UPT, UPT, 0x40, 0x4 ;  /* 0x000000000004789c */ /* 0x000fe20003f0e870 */
[----:B0-----:R-:W-:-:S04]  /*04a0*/  ISETP.NE.U32.AND P0, PT, R6, RZ, PT ;  /* 0x000000ff0600720c */ /* 0x001fc80003f05070 */
[----:B-1234-:R-:W-:-:S13]  /*04b0*/  ISETP.NE.AND.EX P0, PT, R7, RZ, PT, P0 ;  /* 0x000000ff0700720c */ /* 0x01efda0003f05300 */
.L_x_8264:
[----:B0-----:R-:W0:Y:S01]  /*04c0*/  @P0 LDC.64 R6, c[0x0][0x3e0] ;  /* 0x0000f800ff060b82 */ /* 0x001e220000000a00 */
[----:B------:R-:W-:-:S05]  /*04d0*/  IMAD R5, R4, UR10, RZ ;  /* 0x0000000a04057c24 */ /* 0x000fca000f8e02ff */
[----:B------:R-:W-:Y:S02]  /*04e0*/  SHF.R.S32.HI R88, RZ, 0x1f, R5 ;  /* 0x0000001fff587819 */ /* 0x000fe40000011405 */
[----:B------:R-:W1:Y:S02]  /*04f0*/  LDC.64 R104, c[0x0][0x390] ;  /* 0x0000e400ff687b82 */ /* 0x000e640000000a00 */
        /* <DEDUP_REMOVED lines=14> */
[----:B------:R0:W3:Y:S01]  /*05e0*/  LDG.E.128 R84, desc[UR6][R6.64+0x10] ;  /* 0x0000100606547981 */ /* 0x0000e2000c1e1d00 */
[C---:B-----5:R-:W-:Y:S02]  /*05f0*/  PRMT R92, R88.reuse, 0x7632, R92 ;  /* 0x00007632585c7816 */ /* 0x060fe4000000005c */
[----:B------:R-:W-:Y:S02]  /*0600*/  SHF.L.U32 R93, R88, 0x10, RZ ;  /* 0x00000010585d7819 */ /* 0x000fe400000006ff */
[----:B------:R-:W-:Y:S02]  /*0610*/  PRMT R88, R89, 0x7632, R88 ;  /* 0x0000763259587816 */ /* 0x000fe40000000058 */
[C---:B------:R-:W-:Y:S01]  /*0620*/  PRMT R94, R90.reuse, 0x7632, R94 ;  /* 0x000076325a5e7816 */ /* 0x040fe2000000005e */
[----:B------:R-:W-:Y:S01]  /*0630*/  FMUL.FTZ R93, R93, R108 ;  /* 0x0000006c5d5d7220 */ /* 0x000fe20000410000 */
[----:B------:R-:W-:-:S02]  /*0640*/  SHF.L.U32 R97, R90, 0x10, RZ ;  /* 0x000000105a617819 */ /* 0x000fc400000006ff */
[C---:B------:R-:W-:Y:S02]  /*0650*/  PRMT R90, R91.reuse, 0x7632, R90 ;  /* 0x000076325b5a7816 */ /* 0x040fe4000000005a */
[----:B------:R-:W-:Y:S01]  /*0660*/  SHF.L.U32 R99, R91, 0x10, RZ ;  /* 0x000000105b637819 */ /* 0x000fe200000006ff */
[-C--:B------:R-:W-:Y:S01]  /*0670*/  FMUL.FTZ R97, R97, R108.reuse ;  /* 0x0000006c61617220 */ /* 0x080fe20000410000 */
[----:B------:R-:W-:Y:S02]  /*0680*/  SHF.L.U32 R95, R89, 0x10, RZ ;  /* 0x00000010595f7819 */ /* 0x000fe400000006ff */
[----:B0-----:R-:W-:Y:S01]  /*0690*/  SHF.L.U32 R7, R88, 0x10, RZ ;  /* 0x0000001058077819 */ /* 0x001fe200000006ff */
        /* <DEDUP_REMOVED lines=18> */
.L_x_8256:
        /* <DEDUP_REMOVED lines=27> */
[----:B------:R-:W-:-:S07]  /*0970*/  FMUL.FTZ R95, R100, R27 ;  /* 0x0000001b645f7220 */ /* 0x000fce0000410000 */
.L_x_8257:
        /* <DEDUP_REMOVED lines=11> */
[----:B------:R-:W-:Y:S05]  /*0a30*/  @!P1 BRA `(.L_x_8258) ;  /* 0x0000000000749947 */ /* 0x000fea0003800000 */
[C---:B-----5:R-:W-:Y:S02]  /*0a40*/  PRMT R7, R96.reuse, 0x7632, R7 ;  /* 0x0000763260077816 */ /* 0x060fe40000000007 */
[----:B0-----:R-:W-:Y:S02]  /*0a50*/  SHF.L.U32 R101, R96, 0x10, RZ ;  /* 0x0000001060657819 */ /* 0x001fe400000006ff */
        /* <DEDUP_REMOVED lines=16> */
[----:B------:R-:W-:Y:S01]  /*0b60*/  FFMA.FTZ R96, R101, R20, R80 ;  /* 0x0000001465607223 */ /* 0x000fe20000010050 */
[----:B------:R-:W-:Y:S01]  /*0b70*/  FMUL.FTZ R114, R107, R108 ;  /* 0x0000006c6b727220 */ /* 0x000fe20000410000 */
        /* <DEDUP_REMOVED lines=8> */
[----:B------:R-:W-:Y:S06]  /*0c00*/  BRA `(.L_x_8259) ;  /* 0x0000000000707947 */ /* 0x000fec0003800000 */
.L_x_8258:
        /* <DEDUP_REMOVED lines=28> */
.L_x_8259:
[----:B------:R-:W0:Y:S01]  /*0dd0*/  @P1 LDC.64 R114, c[0x0][0x3a0] ;  /* 0x0000e800ff721b82 */ /* 0x000e220000000a00 */
[----:B------:R-:W-:Y:S01]  /*0de0*/  IADD3 R7, PT, PT, R5, 0x100, RZ ;  /* 0x0000010005077810 */ /* 0x000fe20007ffe0ff */
[----:B------:R-:W-:-:S04]  /*0df0*/  IMAD.WIDE.U32 R110, R6, 0x20, R112 ;  /* 0x00000020066e7825 */ /* 0x000fc800078e0070 */
[C---:B------:R-:W-:Y:S01]  /*0e00*/  IMAD.WIDE.U32 R104, R7.reuse, 0x10, R104 ;  /* 0x0000001007687825 */ /* 0x040fe200078e0068 */
[----:B------:R1:W-:Y:S04]  /*0e10*/  STG.E.128 desc[UR6][R110.64], R96 ;  /* 0x000000606e007986 */ /* 0x0003e8000c101d06 */
[----:B------:R1:W-:Y:S04]  /*0e20*/  STG.E.128 desc[UR6][R110.64+0x10], R100 ;  /* 0x000010646e007986 */ /* 0x0003e8000c101d06 */
[----:B------:R-:W5:Y:S01]  /*0e30*/  LDG.E.128 R104, desc[UR6][R104.64] ;  /* 0x0000000668687981 */ /* 0x000f62000c1e1d00 */
[----:B0-----:R-:W-:-:S05]  /*0e40*/  @P1 IMAD.WIDE.U32 R114, R7, 0x20, R114 ;  /* 0x0000002007721825 */ /* 0x001fca00078e0072 */
[----:B------:R1:W5:Y:S04]  /*0e50*/  @P1 LDG.E.128 R80, desc[UR6][R114.64] ;  /* 0x0000000672501981 */ /* 0x000368000c1e1d00 */
[----:B------:R1:W5:Y:S01]  /*0e60*/  @P1 LDG.E.128 R84, desc[UR6][R114.64+0x10] ;  /* 0x0000100672541981 */ /* 0x000362000c1e1d00 */
[----:B------:R-:W-:Y:S05]  /*0e70*/  @!P1 BRA `(.L_x_8260) ;  /* 0x0000000000749947 */ /* 0x000fea0003800000 */
[C---:B-----5:R-:W-:Y:S02]  /*0e80*/  PRMT R109, R104.reuse, 0x7632, R109 ;  /* 0x00007632686d7816 */ /* 0x060fe4000000006d */
[----:B-1----:R-:W-:Y:S02]  /*0e90*/  SHF.L.U32 R111, R104, 0x10, RZ ;  /* 0x00000010686f7819 */ /* 0x002fe400000006ff */
        /* <DEDUP_REMOVED lines=27> */
.L_x_8260:
        /* <DEDUP_REMOVED lines=28> */
.L_x_8261:
        /* <DEDUP_REMOVED lines=106> */
.L_x_8263:
[----:B------:R-:W-:Y:S05]  /*18b0*/  BSYNC.RECONVERGENT B0 ;  /* 0x0000000000007941 */ /* 0x000fea0003800200 */
.L_x_8262:
        /* <DEDUP_REMOVED lines=47> */
[C---:B-1----:R-:W-:Y:S02]  /*1bb0*/  FMUL.FTZ R112, R113.reuse, R114 ;  /* 0x0000007271707220 */ /* 0x042fe40000410000 */
[----:B------:R-:W0:Y:S01]  /*1bc0*/  LDC R114, c[0x0][0x448] ;  /* 0x00011200ff727b82 */ /* 0x000e220000000800 */
[----:B------:R-:W-:-:S03]  /*1bd0*/  FFMA.FTZ R115, R113, R115, R118 ;  /* 0x0000007371737223 */ /* 0x000fc60000010076 */
[----:B------:R-:W1:Y:S04]  /*1be0*/  SHFL.IDX PT, R112, R112, RZ, 0x1f ;  /* 0x00001fff70707589 */ /* 0x000e6800000e0000 */
[----:B------:R-:W0:Y:S01]  /*1bf0*/  SHFL.IDX PT, R115, R115, RZ, 0x1f ;  /* 0x00001fff73737589 */ /* 0x000e2200000e0000 */
[----:B-1----:R-:W-:Y:S01]  /*1c00*/  FMUL.FTZ R113, R112, R112 ;  /* 0x0000007070717220 */ /* 0x002fe20000410000 */
[----:B0-----:R-:W-:-:S04]  /*1c10*/  FFMA.FTZ R114, R115, UR11, R114 ;  /* 0x0000000b73727c23 */ /* 0x001fc80008010072 */
[----:B------:R-:W-:Y:S02]  /*1c20*/  FSEL R117, R113, RZ, P1 ;  /* 0x000000ff71757208 */ /* 0x000fe40000800000 */
[----:B------:R-:W-:Y:S02]  /*1c30*/  FSEL R113, R112, RZ, !P1 ;  /* 0x000000ff70717208 */ /* 0x000fe40004800000 */
[----:B------:R-:W-:Y:S01]  /*1c40*/  ISETP.NE.AND P1, PT, R0, RZ, PT ;  /* 0x000000ff0000720c */ /* 0x000fe20003f25270 */
[----:B------:R-:W-:Y:S02]  /*1c50*/  FADD.FTZ R114, R114, R117 ;  /* 0x0000007572727221 */ /* 0x000fe40000010000 */
[C---:B------:R-:W-:Y:S01]  /*1c60*/  FADD.FTZ R120, -R113.reuse, R94 ;  /* 0x0000005e71787221 */ /* 0x040fe20000010100 */
[C---:B------:R-:W-:Y:S01]  /*1c70*/  FADD.FTZ R122, -R113.reuse, R95 ;  /* 0x0000005f717a7221 */ /* 0x040fe20000010100 */
[C---:B------:R-:W-:Y:S01]  /*1c80*/  FADD.FTZ R116, -R113.reuse, R99 ;  /* 0x0000006371747221 */ /* 0x040fe20000010100 */
[----:B------:R-:W0:Y:S01]  /*1c90*/  LDC.64 R94, c[0x0][0x428] ;  /* 0x00010a00ff5e7b82 */ /* 0x000e220000000a00 */
[----:B------:R1:W2:Y:S01]  /*1ca0*/  MUFU.RSQ R99, R114 ;  /* 0x0000007200637308 */ /* 0x0002a20000001400 */
        /* <DEDUP_REMOVED lines=8> */
[C---:B-1----:R-:W-:Y:S01]  /*1d30*/  FADD.FTZ R114, -R113.reuse, R109 ;  /* 0x0000006d71727221 */ /* 0x042fe20000010100 */
        /* <DEDUP_REMOVED lines=8> */
[----:B------:R-:W-:Y:S01]  /*1dc0*/  FMUL.FTZ R118, R99, R118 ;  /* 0x0000007663767220 */ /* 0x000fe20000410000 */
[C---:B------:R-:W-:Y:S01]  /*1dd0*/  FADD.FTZ R104, -R113.reuse, R104 ;  /* 0x0000006871687221 */ /* 0x040fe20000010100 */
[C---:B------:R-:W-:Y:S01]  /*1de0*/  FADD.FTZ R106, -R113.reuse, R106 ;  /* 0x0000006a716a7221 */ /* 0x040fe20000010100 */
[C---:B------:R-:W-:Y:S01]  /*1df0*/  FADD.FTZ R108, -R113.reuse, R108 ;  /* 0x0000006c716c7221 */ /* 0x040fe20000010100 */
[----:B------:R-:W-:Y:S01]  /*1e00*/  FADD.FTZ R105, -R113, R110 ;  /* 0x0000006e71697221 */ /* 0x000fe20000010100 */
[C---:B------:R-:W-:Y:S01]  /*1e10*/  FMUL.FTZ R109, R99.reuse, R120 ;  /* 0x00000078636d7220 */ /* 0x040fe20000410000 */
[----:B------:R-:W-:Y:S01]  /*1e20*/  FMUL.FTZ R122, R99, R122 ;  /* 0x0000007a637a7220 */ /* 0x000fe20000410000 */
[----:B------:R-:W-:Y:S01]  /*1e30*/  FADD.FTZ R113, -R113, R111 ;  /* 0x0000006f71717221 */ /* 0x000fe20000010100 */
        /* <DEDUP_REMOVED lines=8> */
[C---:B------:R-:W-:Y:S01]  /*1ec0*/  FMUL.FTZ R89, R99.reuse, R90 ;  /* 0x0000005a63597220 */ /* 0x040fe20000410000 */
[----:B------:R-:W-:Y:S01]  /*1ed0*/  FMUL.FTZ R90, R99, R91 ;  /* 0x0000005b635a7220 */ /* 0x000fe20000410000 */
[----:B------:R-:W-:Y:S01]  /*1ee0*/  IMAD.WIDE.U32 R6, R7, 0x10, R94 ;  /* 0x0000001007067825 */ /* 0x000fe200078e005e */
[----:B------:R-:W-:-:S03]  /*1ef0*/  F2FP.BF16.F32.PACK_AB R94, R92, R107 ;  /* 0x0000006b5c5e723e */ /* 0x000fc600000010ff */
[C---:B------:R-:W-:Y:S01]  /*1f00*/  FMUL.FTZ R120, R99.reuse, R103 ;  /* 0x0000006763787220 */ /* 0x040fe20000410000 */
[C---:B------:R-:W-:Y:S01]  /*1f10*/  FMUL.FTZ R91, R99.reuse, R124 ;  /* 0x0000007c635b7220 */ /* 0x040fe20000410000 */
[C---:B------:R-:W-:Y:S01]  /*1f20*/  FMUL.FTZ R92, R99.reuse, R101 ;  /* 0x00000065635c7220 */ /* 0x040fe20000410000 */
[----:B------:R-:W-:Y:S01]  /*1f30*/  F2FP.BF16.F32.PACK_AB R95, R122, R109 ;  /* 0x0000006d7a5f723e */ /* 0x000fe200000010ff */
        /* <DEDUP_REMOVED lines=14> */
[----:B------:R-:W-:Y:S01]  /*2020*/  FMUL.FTZ R96, R99, R116 ;  /* 0x0000007463607220 */ /* 0x000fe20000410000 */
[----:B------:R-:W0:Y:S01]  /*2030*/  @!P1 LDC.64 R120, c[0x0][0x3c0] ;  /* 0x0000f000ff789b82 */ /* 0x000e220000000a00 */
[----:B------:R-:W-:Y:S01]  /*2040*/  FFMA.FTZ R89, R89, R70, R46 ;  /* 0x0000004659597223 */ /* 0x000fe2000001002e */
[C---:B------:R-:W-:Y:S01]  /*2050*/  FMUL.FTZ R88, R99.reuse, R97 ;  /* 0x0000006163587220 */ /* 0x040fe20000410000 */
[----:B------:R-:W-:Y:S01]  /*2060*/  FFMA.FTZ R96, R96, R71, R47 ;  /* 0x0000004760607223 */ /* 0x000fe2000001002f */
[C---:B------:R-:W-:Y:S01]  /*2070*/  FMUL.FTZ R105, R99.reuse, R105 ;  /* 0x0000006963697220 */ /* 0x040fe20000410000 */
[----:B------:R-:W-:Y:S01]  /*2080*/  FMUL.FTZ R98, R99, R113 ;  /* 0x0000007163627220 */ /* 0x000fe20000410000 */
[----:B------:R-:W-:Y:S01]  /*2090*/  FFMA.FTZ R5, R5, R68, R44 ;  /* 0x0000004405057223 */ /* 0x000fe2000001002c */
[----:B------:R-:W-:Y:S01]  /*20a0*/  FFMA.FTZ R88, R88, R69, R45 ;  /* 0x0000004558587223 */ /* 0x000fe2000001002d */
[----:B------:R-:W1:Y:S01]  /*20b0*/  @!P1 LDC.64 R116, c[0x0][0x3c8] ;  /* 0x0000f200ff749b82 */ /* 0x000e620000000a00 */
[----:B------:R-:W-:Y:S01]  /*20c0*/  F2FP.BF16.F32.PACK_AB R89, R96, R89 ;  /* 0x000000596059723e */ /* 0x000fe200000010ff */
[----:B------:R-:W-:Y:S01]  /*20d0*/  FFMA.FTZ R103, R105, R58, R34 ;  /* 0x0000003a69677223 */ /* 0x000fe20000010022 */
[----:B------:R-:W-:Y:S01]  /*20e0*/  FFMA.FTZ R98, R98, R59, R35 ;  /* 0x0000003b62627223 */ /* 0x000fe20000010023 */
[----:B------:R-:W-:Y:S01]  /*20f0*/  F2FP.BF16.F32.PACK_AB R88, R88, R5 ;  /* 0x000000055858723e */ /* 0x000fe200000010ff */
[C---:B------:R-:W-:Y:S01]  /*2100*/  FMUL.FTZ R5, R99.reuse, R104 ;  /* 0x0000006863057220 */ /* 0x040fe20000410000 */
[C---:B------:R-:W-:Y:S01]  /*2110*/  FMUL.FTZ R100, R99.reuse, R100 ;  /* 0x0000006463647220 */ /* 0x040fe20000410000 */
[C---:B------:R-:W-:Y:S01]  /*2120*/  FMUL.FTZ R101, R99.reuse, R106 ;  /* 0x0000006a63657220 */ /* 0x040fe20000410000 */
[----:B------:R-:W2:Y:S01]  /*2130*/  LDC.64 R96, c[0x0][0x380] ;  /* 0x0000e000ff607b82 */ /* 0x000ea20000000a00 */
        /* <DEDUP_REMOVED lines=25> */
.L_x_8265:
        /* <DEDUP_REMOVED lines=11> */
.L_x_20800:


//--------------------- .text._ZN10layer_norm13ln_fwd_kernelINS_13Kernel_traitsIf13__nv_bfloat16fS2_fjLj3072ELj1ELj1ELj4ELj16ENS_18Kernel_traits_baseILj3072EfS2_fS2_fjLj128EEEEELb0ELb1ELb1ELb0EEEvNS_9FwdParamsE --------------------------
	.section	.text._ZN10layer_norm13ln_fwd_kernelINS_13Kernel_traitsIf13__nv_bfloat16fS2_fjLj3072ELj1ELj1ELj4ELj16ENS_18Kernel_traits_baseILj3072EfS2_fS2_fjLj128EEEEELb0ELb1ELb1ELb0EEEvNS_9FwdParamsE,"ax",@progbits
	.align	128
        .global         _ZN10layer_norm13ln_fwd_kernelINS_13Kernel_traitsIf13__nv_bfloat16fS2_fjLj3072ELj1ELj1ELj4ELj16ENS_18Kernel_traits_baseILj3072EfS2_fS2_fjLj128EEEEELb0ELb1ELb1ELb0EEEvNS_9FwdParamsE
        .type           _ZN10layer_norm13ln_fwd_kernelINS_13Kernel_traitsIf13__nv_bfloat16fS2_fjLj3072ELj1ELj1ELj4ELj16ENS_18Kernel_traits_baseILj3072EfS2_fS2_fjLj128EEEEELb0ELb1ELb1ELb0EEEvNS_9FwdParamsE,@function
        .size           _ZN10layer_norm13ln_fwd_kernelINS_13Kernel_traitsIf13__nv_bfloat16fS2_fjLj3072ELj1ELj1ELj4ELj16ENS_18Kernel_traits_baseILj3072EfS2_fS2_fjLj128EEEEELb0ELb1ELb1ELb0EEEvNS_9FwdParamsE,(.L_x_20801 - _ZN10layer_norm13ln_fwd_kernelINS_13Kernel_traitsIf13__nv_bfloat16fS2_fjLj3072ELj1ELj1ELj4ELj16ENS_18Kernel_traits_baseILj3072EfS2_fS2_fjLj128EEEEELb0ELb1ELb1ELb0EEEvNS_9FwdParamsE)
        .other          _ZN10layer_norm13ln_fwd_kernelINS_13Kernel_traitsIf13__nv_bfloat16fS2_fjLj3072ELj1ELj1ELj4ELj16ENS_18Kernel_traits_baseILj3072EfS2_fS2_fjLj128EEEEELb0ELb1ELb1ELb0EEEvNS_9FwdParamsE,@"STO_CUDA_ENTRY STV_DEFAULT"
_ZN10layer_norm13ln_fwd_kernelINS_13Kernel_traitsIf13__nv_bfloat16fS2_fjLj3072ELj1ELj1ELj4ELj16ENS_18Kernel_traits_baseILj3072EfS2_fS2_fjLj128EEEEELb0ELb1ELb1ELb0EEEvNS_9FwdParamsE:
.text._ZN10layer_norm13ln_fwd_kernelINS_13Kernel_traitsIf13__nv_bfloat16fS2_fjLj3072ELj1ELj1ELj4ELj16ENS_18Kernel_traits_baseILj3072EfS2_fS2_fjLj128EEEEELb0ELb1ELb1ELb0EEEvNS_9FwdParamsE:
        /* <DEDUP_REMOVED lines=45> */
[----:B------:R-:W-:Y:S02]  /*02d0*/  ISETP.GE.U32.AND P0, PT, R0, 0x180, PT ;  /* 0x000001800000780c */ /* 0x000fe40003f06070 */
[----:B------:R-:W-:-:S11]  /*02e0*/  @P1 IADD3 R76, PT, PT, R76, 0x80, RZ ;  /* 0x000000804c4c1810 */ /* 0x000fd60007ffe0ff */
[----:B0-----:R-:W-:Y:S05]  /*02f0*/  @!P0 BRA `(.L_x_8268) ;  /* 0x0000000000d88947 */ /* 0x001fea0003800000 */
[----:B------:R-:W0:Y:S08]  /*0300*/  LDC.64 R78, c[0x0][0x3d0] ;  /* 0x0000f400ff4e7b82 */ /* 0x000e300000000a00 */
[----:B------:R-:W1:Y:S08]  /*0310*/  LDC.64 R80, c[0x0][0x438] ;  /* 0x00010e00ff507b82 */ /* 0x000e700000000a00 */
[----:B------:R-:W2:Y:S01]  /*0320*/  LDC.64 R52, c[0x0][0x3e8] ;  /* 0x0000fa00ff347b82 */ /* 0x000ea20000000a00 */
[----:B0-----:R-:W-:-:S05]  /*0330*/  IMAD.WIDE.U32 R78, R76, 0x20, R78 ;  /* 0x000000204c4e7825 */ /* 0x001fca00078e004e */
[----:B------:R0:W5:Y:S01]  /*0340*/  LDG.E.128 R56, desc[UR12][R78.64+0x10] ;  /* 0x0000100c4e387981 */ /* 0x000162000c1e1d00 */
[----:B-1----:R-:W-:-:S05]  /*0350*/  IMAD.WIDE.U32 R80, R76, 0x20, R80 ;  /* 0x000000204c507825 */ /* 0x002fca00078e0050 */
[----:B------:R0:W5:Y:S01]  /*0360*/  LD.E.128 R60, desc[UR12][R80.64] ;  /* 0x0000000c503c7980 */ /* 0x000162000c101d00 */
[----:B--2---:R-:W-:-:S03]  /*0370*/  IMAD.WIDE.U32 R76, R76, 0x20, R52 ;  /* 0x000000204c4c7825 */ /* 0x004fc600078e0034 */
[----:B------:R0:W5:Y:S04]  /*0380*/  LD.E.128 R64, desc[UR12][R80.64+0x10] ;  /* 0x0000100c50407980 */ /* 0x000168000c101d00 */
[----:B------:R0:W5:Y:S04]  /*0390*/  LDG.E.128 R52, desc[UR12][R78.64] ;  /* 0x0000000c4e347981 */ /* 0x000168000c1e1d00 */
[----:B------:R0:W5:Y:S04]  /*03a0*/  LDG.E.128 R68, desc[UR12][R76.64] ;  /* 0x0000000c4c447981 */ /* 0x000168000c1e1d00 */
[----:B------:R0:W5:Y:S01]  /*03b0*/  LDG.E.128 R72, desc[UR12][R76.64+0x10] ;  /* 0x0000100c4c487981 */ /* 0x000162000c1e1d00 */
[----:B------:R-:W-:Y:S05]  /*03c0*/  BRA `(.L_x_8268) ;  /* 0x0000000000a47947 */ /* 0x000fea0003800000 */
.L_x_8267:
[C---:B------:R-:W-:Y:S02]  /*03d0*/  ISETP.GE.U32.AND P0, PT, R0.reuse, 0x80, PT ;  /* 0x000000800000780c */ /* 0x040fe40003f06070 */
[C---:B------:R-:W-:Y:S02]  /*03e0*/  ISETP.GE.U32.AND P1, PT, R0.reuse, 0x100, PT ;  /* 0x000001000000780c */ /* 0x040fe40003f26070 */
[----:B------:R-:W-:-:S09]  /*03f0*/  ISETP.GE.U32.AND P2, PT, R0, 0x180, PT ;  /* 0x000001800000780c */ /* 0x000fd20003f46070 */
[----:B------:R-:W0:Y:S08]  /*0400*/  @P0 LDC.64 R12, c[0x0][0x3d0] ;  /* 0x0000f400ff0c0b82 */ /* 0x000e300000000a00 */
[----:B------:R-:W1:Y:S08]  /*0410*/  @P0 LDC.64 R16, c[0x0][0x3e8] ;  /* 0x0000fa00ff100b82 */ /* 0x000e700000000a00 */
[----:B------:R-:W2:Y:S08]  /*0420*/  @P1 LDC.64 R18, c[0x0][0x3d0] ;  /* 0x0000f400ff121b82 */ /* 0x000eb00000000a00 */
[----:B------:R-:W3:Y:S01]  /*0430*/  @P1 LDC.64 R36, c[0x0][0x3e8] ;  /* 0x0000fa00ff241b82 */ /* 0x000ee20000000a00 */
[----:B0-----:R-:W-:Y:S01]  /*0440*/  @P0 IMAD.WIDE.U32 R14, R76, 0x20, R12 ;  /* 0x000000204c0e0825 */ /* 0x001fe200078e000c */
[----:B------:R-:W-:-:S02]  /*0450*/  CS2R R42, SRZ ;  /* 0x00000000002a7805 */ /* 0x000fc4000001ff00 */
[----:B------:R-:W-:Y:S02]  /*0460*/  @P2 CS2R R66, SRZ ;  /* 0x0000000000422805 */ /* 0x000fe4000001ff00 */
[----:B------:R-:W-:Y:S02]  /*0470*/  @P2 CS2R R64, SRZ ;  /* 0x0000000000402805 */ /* 0x000fe4000001ff00 */
[----:B------:R-:W-:Y:S01]  /*0480*/  @P2 CS2R R62, SRZ ;  /* 0x00000000003e2805 */ /* 0x000fe2000001ff00 */
[----:B------:R-:W5:Y:S01]  /*0490*/  @P0 LDG.E.128 R4, desc[UR12][R14.64] ;  /* 0x0000000c0e040981 */ /* 0x000f62000c1e1d00 */
[----:B------:R-:W0:Y:S01]  /*04a0*/  @P2 LDC.64 R38, c[0x0][0x3d0] ;  /* 0x0000f400ff262b82 */ /* 0x000e220000000a00 */
[C---:B-1----:R-:W-:Y:S01]  /*04b0*/  @P0 IMAD.WIDE.U32 R16, R76.reuse, 0x20, R16 ;  /* 0x000000204c100825 */ /* 0x042fe200078e0010 */
[----:B------:R-:W-:Y:S01]  /*04c0*/  @P0 LOP3.LUT R76, R76, 0x80, RZ, 0xfc, !PT ;  /* 0x000000804c4c0812 */ /* 0x000fe200078efcff */
[----:B------:R1:W5:Y:S01]  /*04d0*/  @P0 LDG.E.128 R8, desc[UR12][R14.64+0x10] ;  /* 0x0000100c0e080981 */ /* 0x000362000c1e1d00 */
[----:B------:R-:W-:-:S03]  /*04e0*/  @P2 CS2R R60, SRZ ;  /* 0x00000000003c2805 */ /* 0x000fc6000001ff00 */
[----:B------:R-:W5:Y:S01]  /*04f0*/  @P0 LDG.E.128 R20, desc[UR12][R16.64] ;  /* 0x0000000c10140981 */ /* 0x000f62000c1e1d00 */
[----:B------:R-:W4:Y:S01]  /*0500*/  @P2 LDC.64 R40, c[0x0][0x3e8] ;  /* 0x0000fa00ff282b82 */ /* 0x000f220000000a00 */
[C---:B--2---:R-:W-:Y:S02]  /*0510*/  @P1 IMAD.WIDE.U32 R18, R76.reuse, 0x20, R18 ;  /* 0x000000204c121825 */ /* 0x044fe400078e0012 */
[----:B------:R2:W5:Y:S02]  /*0520*/  @P0 LDG.E.128 R24, desc[UR12][R16.64+0x10] ;  /* 0x0000100c10180981 */ /* 0x000564000c1e1d00 */
[C---:B---3--:R-:W-:Y:S01]  /*0530*/  @P1 IMAD.WIDE.U32 R36, R76.reuse, 0x20, R36 ;  /* 0x000000204c241825 */ /* 0x048fe200078e0024 */
[----:B------:R-:W-:Y:S01]  /*0540*/  @P1 IADD3 R76, PT, PT, R76, 0x80, RZ ;  /* 0x000000804c4c1810 */ /* 0x000fe20007ffe0ff */
[----:B------:R-:W5:Y:S01]  /*0550*/  @P1 LDG.E.128 R28, desc[UR12][R18.64] ;  /* 0x0000000c121c1981 */ /* 0x000f62000c1e1d00 */
[----:B-1----:R-:W-:Y:S02]  /*0560*/  CS2R R14, SRZ ;  /* 0x00000000000e7805 */ /* 0x002fe4000001ff00 */
[----:B--2---:R-:W-:Y:S01]  /*0570*/  CS2R R16, SRZ ;  /* 0x0000000000107805 */ /* 0x004fe2000001ff00 */
[----:B------:R-:W5:Y:S01]  /*0580*/  @P1 LDG.E.128 R32, desc[UR12][R18.64+0x10] ;  /* 0x0000100c12201981 */ /* 0x000f62000c1e1d00 */
[----:B0-----:R-:W-:-:S03]  /*0590*/  @P2 IMAD.WIDE.U32 R12, R76, 0x20, R38 ;  /* 0x000000204c0c2825 */ /* 0x001fc600078e0026 */
[----:B------:R-:W5:Y:S04]  /*05a0*/  @P1 LDG.E.128 R44, desc[UR12][R36.64] ;  /* 0x0000000c242c1981 */ /* 0x000f68000c1e1d00 */
[----:B------:R0:W5:Y:S01]  /*05b0*/  @P1 LDG.E.128 R48, desc[UR12][R36.64+0x10] ;  /* 0x0000100c24301981 */ /* 0x000162000c1e1d00 */
[----:B----4-:R-:W-:Y:S01]  /*05c0*/  @P2 IMAD.WIDE.U32 R76, R76, 0x20, R40 ;  /* 0x000000204c4c2825 */ /* 0x010fe200078e0028 */
[----:B------:R-:W-:Y:S02]  /*05d0*/  CS2R R38, SRZ ;  /* 0x0000000000267805 */ /* 0x000fe4000001ff00 */
[----:B------:R-:W5:Y:S04]  /*05e0*/  @P2 LDG.E.128 R52, desc[UR12][R12.64] ;  /* 0x0000000c0c342981 */ /* 0x000f68000c1e1d00 */
[----:B------:R-:W5:Y:S04]  /*05f0*/  @P2 LDG.E.128 R68, desc[UR12][R76.64] ;  /* 0x0000000c4c442981 */ /* 0x000f68000c1e1d00 */
[----:B------:R-:W5:Y:S01]  /*0600*/  @P2 LDG.E.128 R72, desc[UR12][R76.64+0x10] ;  /* 0x0000100c4c482981 */ /* 0x000f62000c1e1d00 */
[----:B------:R-:W-:-:S02]  /*0610*/  CS2R R40, SRZ ;  /* 0x0000000000287805 */ /* 0x000fc4000001ff00 */
[----:B0-----:R-:W-:Y:S02]  /*0620*/  CS2R R36, SRZ ;  /* 0x0000000000247805 */ /* 0x001fe4000001ff00 */
[----:B------:R-:W-:Y:S01]  /*0630*/  CS2R R18, SRZ ;  /* 0x0000000000127805 */ /* 0x000fe2000001ff00 */
[----:B------:R0:W5:Y:S02]  /*0640*/  @P2 LDG.E.128 R56, desc[UR12][R12.64+0x10] ;  /* 0x0000100c0c382981 */ /* 0x000164000c1e1d00 */
[----:B0-----:R-:W-:-:S07]  /*0650*/  CS2R R12, SRZ ;  /* 0x00000000000c7805 */ /* 0x001fce000001ff00 */
.L_x_8268:
[----:B------:R-:W-:Y:S05]  /*0660*/  BSYNC.RECONVERGENT B0 ;  /* 0x0000000000007941 */ /* 0x000fea0003800200 */
.L_x_8266:
        /* <DEDUP_REMOVED lines=9> */
[----:B------:R-:W2:Y:S03]  /*0700*/  LDCU UR22, c[0x0][0x388] ;  /* 0x00007100ff1677ac */ /* 0x000ea60008000800 */
[----:B------:R-:W-:Y:S01]  /*0710*/  VIADDMNMX R2, R2, UR6, RZ, !PT ;  /* 0x0000000602027c46 */ /* 0x000fe2000f8001ff */
[----:B------:R-:W-:Y:S01]  /*0720*/  ULOP3.LUT UR5, UR5, 0xffffff00, URZ, 0xc0, !UPT ;  /* 0xffffff0005057892 */ /* 0x000fe2000f8ec0ff */
[----:B0-----:R-:W-:Y:S01]  /*0730*/  MOV R76, UR6 ;  /* 0x00000006004c7c02 */ /* 0x001fe20008000f00 */
[----:B------:R-:W0:Y:S01]  /*0740*/  LDCU.U8 UR19, c[0x0][0x410] ;  /* 0x00008200ff1377ac */ /* 0x000e220008000000 */
[----:B------:R-:W-:-:S03]  /*0750*/  VIMNMX R2, PT, PT, R2, 0x20, PT ;  /* 0x0000002002027848 */ /* 0x000fc60003fe0100 */
[----:B------:R-:W-:Y:S01]  /*0760*/  IMAD R3, R3, -0x20, R76 ;  /* 0xffffffe003037824 */ /* 0x000fe200078e024c */
[----:B------:R-:W-:Y:S01]  /*0770*/  LEA R2, R2, UR5, 0x3 ;  /* 0x0000000502027c11 */ /* 0x000fe2000f8e18ff */
[----:B------:R-:W3:Y:S03]  /*0780*/  LDCU UR20, c[0x0][0x400] ;  /* 0x00008000ff1477ac */ /* 0x000ee60008000800 */
[----:B------:R-:W-:Y:S01]  /*0790*/  I2FP.F32.U32 R2, R2 ;  /* 0x0000000200027245 */ /* 0x000fe20000201000 */
[----:B------:R-:W4:Y:S01]  /*07a0*/  LDCU.64 UR14, c[0x0][0x3a0] ;  /* 0x00007400ff0e77ac */ /* 0x000f220008000a00 */
[----:B------:R-:W-:Y:S01]  /*07b0*/  VIMNMX R3, PT, PT, RZ, R3, !PT ;  /* 0x00000003ff037248 */ /* 0x000fe20007fe0100 */
[----:B------:R-:W0:Y:S03]  /*07c0*/  LDCU.128 UR8, c[0x0][0x3f0] ;  /* 0x00007e00ff0877ac */ /* 0x000e260008000c00 */
[----:B------:R-:W0:Y:S01]  /*07d0*/  MUFU.RCP R2, R2 ;  /* 0x0000000200027308 */ /* 0x000e220000001000 */
[----:B------:R-:W-:Y:S01]  /*07e0*/  VIMNMX R3, PT, PT, R3, 0x20, PT ;  /* 0x0000002003037848 */ /* 0x000fe20003fe0100 */
[----:B------:R-:W0:Y:S03]  /*07f0*/  LDCU.64 UR16, c[0x0][0x380] ;  /* 0x00007000ff1077ac */ /* 0x000e260008000a00 */
[----:B------:R-:W-:Y:S01]  /*0800*/  LEA R3, R3, UR5, 0x3 ;  /* 0x0000000503037c11 */ /* 0x000fe2000f8e18ff */
[----:B-12---:R-:W-:-:S11]  /*0810*/  UPLOP3.LUT UP1, UPT, UPT, UPT, UPT, 0x40, 0x4 ;  /* 0x000000000004789c */ /* 0x006fd60003f2e870 */
.L_x_8292:
[----:B0-----:R-:W-:-:S06]  /*0820*/  UIMAD.WIDE UR4, UR18, 0x4, UR8 ;  /* 0x00000004120478a5 */ /* 0x001fcc000f8e0208 */
[----:B-12---:R-:W-:Y:S02]  /*0830*/  MOV R112, UR4 ;  /* 0x0000000400707c02 */ /* 0x006fe40008000f00 */
[----:B------:R-:W-:-:S05]  /*0840*/  MOV R113, UR5 ;  /* 0x0000000500717c02 */ /* 0x000fca0008000f00 */
[----:B------:R0:W2:Y:S01]  /*0850*/  LDG.E R112, desc[UR12][R112.64] ;  /* 0x0000000c70707981 */ /* 0x0000a2000c1e1900 */
[----:B------:R-:W-:-:S06]  /*0860*/  UIMAD.WIDE UR4, UR18, 0x4, UR10 ;  /* 0x00000004120478a5 */ /* 0x000fcc000f8e020a */
[----:B------:R-:W-:Y:S02]  /*0870*/  MOV R114, UR4 ;  /* 0x0000000400727c02 */ /* 0x000fe40008000f00 */
[----:B------:R-:W-:-:S05]  /*0880*/  MOV R115, UR5 ;  /* 0x0000000500737c02 */ /* 0x000fca0008000f00 */
[----:B------:R-:W3:Y:S01]  /*0890*/  LDG.E R114, desc[UR12][R114.64] ;  /* 0x0000000c72727981 */ /* 0x000ee2000c1e1900 */
[----:B------:R-:W-:Y:S01]  /*08a0*/  UIMAD UR4, UR18, UR22, URZ ;  /* 0x00000016120472a4 */ /* 0x000fe2000f8e02ff */
[----:B------:R-:W-:Y:S01]  /*08b0*/  ISETP.GE.U32.AND P2, PT, R0, 0x80, PT ;  /* 0x000000800000780c */ /* 0x000fe20003f46070 */
[----:B0-----:R-:W-:Y:S01]  /*08c0*/  HFMA2 R113, -RZ, RZ, 0, 0 ;  /* 0x00000000ff717431 */ /* 0x001fe200000001ff */
        /* <DEDUP_REMOVED lines=14> */
[-C--:B0-----:R-:W-:Y:S02]  /*09b0*/  LEA.HI.SX32 R112, R115, R116.reuse, 0x1d ;  /* 0x0000007473707211 */ /* 0x081fe400078feaff */
        /* <DEDUP_REMOVED lines=8> */
.L_x_8271:
        /* <DEDUP_REMOVED lines=9> */
[----:B------:R-:W-:-:S03]  /*0ad0*/  @P0 SHF.L.U32 R94, R93, 0x10, RZ ;  /* 0x000000105d5e0819 */ /* 0x000fc600000006ff */
[----:B------:R-:W4:Y:S08]  /*0ae0*/  @P0 LDC R114, c[0x0][0x40c] ;  /* 0x00010300ff720b82 */ /* 0x000f300000000800 */
[----:B------:R-:W0:Y:S08]  /*0af0*/  @P0 LDC R115, c[0x0][0x40c] ;  /* 0x00010300ff730b82 */ /* 0x000e300000000800 */
[----:B------:R-:W2:Y:S01]  /*0b00*/  @P0 LDC R92, c[0x0][0x40c] ;  /* 0x00010300ff5c0b82 */ /* 0x000ea20000000800 */
[----:B-1----:R-:W-:Y:S01]  /*0b10*/  @P0 FMUL.FTZ R93, R90, R95 ;  /* 0x0000005f5a5d0220 */ /* 0x002fe20000410000 */
[----:B------:R-:W-:-:S06]  /*0b20*/  @P0 SHF.L.U32 R95, R77, 0x10, RZ ;  /* 0x000000104d5f0819 */ /* 0x000fcc00000006ff */
[----:B------:R-:W1:Y:S01]  /*0b30*/  @P0 LDC R91, c[0x0][0x40c] ;  /* 0x00010300ff5b0b82 */ /* 0x000e620000000800 */
[----:B----4-:R-:W-:Y:S01]  /*0b40*/  @P0 FMUL.FTZ R95, R95, R114 ;  /* 0x000000725f5f0220 */ /* 0x010fe20000410000 */
[----:B------:R-:W-:-:S06]  /*0b50*/  @P0 SHF.L.U32 R114, R78, 0x10, RZ ;  /* 0x000000104e720819 */ /* 0x000fcc00000006ff */
[----:B------:R-:W4:Y:S01]  /*0b60*/  @P0 LDC R118, c[0x0][0x40c] ;  /* 0x00010300ff760b82 */ /* 0x000f220000000800 */
[----:B0-----:R-:W-:Y:S01]  /*0b70*/  @P0 FMUL.FTZ R94, R94, R115 ;  /* 0x000000735e5e0220 */ /* 0x001fe20000410000 */
[----:B--2---:R-:W-:Y:S01]  /*0b80*/  MOV R90, R82 ;  /* 0x00000052005a7202 */ /* 0x004fe20000000f00 */
[----:B------:R-:W-:Y:S01]  /*0b90*/  @P0 FFMA.FTZ R90, R95, R22, R82 ;  /* 0x000000165f5a0223 */ /* 0x000fe20000010052 */
[----:B------:R-:W-:Y:S01]  /*0ba0*/  @!P0 MOV R88, R80 ;  /* 0x0000005000588202 */ /* 0x000fe20000000f00 */
[----:B------:R-:W-:-:S03]  /*0bb0*/  @P0 FFMA.FTZ R88, R93, R20, R80 ;  /* 0x000000145d580223 */ /* 0x000fc60000010050 */
[----:B------:R-:W0:Y:S01]  /*0bc0*/  @P0 LDC R95, c[0x0][0x40c] ;  /* 0x00010300ff5f0b82 */ /* 0x000e220000000800 */
[----:B------:R-:W-:Y:S02]  /*0bd0*/  @P0 PRMT R93, R77, 0x7632, R93 ;  /* 0x000076324d5d0816 */ /* 0x000fe4000000005d */
[----:B------:R-:W-:Y:S01]  /*0be0*/  MOV R89, R81 ;  /* 0x0000005100597202 */ /* 0x000fe20000000f00 */
[----:B------:R-:W-:Y:S01]  /*0bf0*/  @P0 FFMA.FTZ R89, R94, R21, R81 ;  /* 0x000000155e590223 */ /* 0x000fe20000010051 */
[----:B------:R-:W-:-:S05]  /*0c00*/  @P0 SHF.L.U32 R93, R93, 0x10, RZ ;  /* 0x000000105d5d0819 */ /* 0x000fca00000006ff */
[----:B------:R-:W-:Y:S01]  /*0c10*/  @P0 FMUL.FTZ R94, R93, R92 ;  /* 0x0000005c5d5e0220 */ /* 0x000fe20000410000 */
[----:B-1----:R-:W-:Y:S01]  /*0c20*/  @P0 FMUL.FTZ R93, R114, R91 ;  /* 0x0000005b725d0220 */ /* 0x002fe20000410000 */
[----:B---3--:R-:W-:Y:S02]  /*0c30*/  MOV R92, R84 ;  /* 0x00000054005c7202 */ /* 0x008fe40000000f00 */
[----:B------:R-:W-:Y:S01]  /*0c40*/  MOV R91, R83 ;  /* 0x00000053005b7202 */ /* 0x000fe20000000f00 */
[----:B------:R-:W-:Y:S01]  /*0c50*/  @P0 FFMA.FTZ R92, R93, R24, R84 ;  /* 0x000000185d5c0223 */ /* 0x000fe20000010054 */
[----:B------:R-:W-:Y:S01]  /*0c60*/  @P0 PRMT R93, R78, 0x7632, R93 ;  /* 0x000076324e5d0816 */ /* 0x000fe2000000005d */
[----:B------:R-:W-:Y:S01]  /*0c70*/  @P0 FFMA.FTZ R91, R94, R23, R83 ;  /* 0x000000175e5b0223 */ /* 0x000fe20000010053 */
[----:B------:R-:W-:Y:S02]  /*0c80*/  @P0 SHF.L.U32 R94, R79, 0x10, RZ ;  /* 0x000000104f5e0819 */ /* 0x000fe400000006ff */
[----:B------:R-:W-:-:S03]  /*0c90*/  @P0 SHF.L.U32 R93, R93, 0x10, RZ ;  /* 0x000000105d5d0819 */ /* 0x000fc600000006ff */
[----:B0-----:R-:W-:Y:S02]  /*0ca0*/  @P0 FMUL.FTZ R95, R94, R95 ;  /* 0x0000005f5e5f0220 */ /* 0x001fe40000410000 */
[----:B----4-:R-:W-:Y:S01]  /*0cb0*/  @P0 FMUL.FTZ R114, R93, R118 ;  /* 0x000000765d720220 */ /* 0x010fe20000410000 */
[----:B------:R-:W-:Y:S02]  /*0cc0*/  MOV R94, R86 ;  /* 0x00000056005e7202 */ /* 0x000fe40000000f00 */
[----:B------:R-:W-:Y:S01]  /*0cd0*/  MOV R93, R85 ;  /* 0x00000055005d7202 */ /* 0x000fe20000000f00 */
[----:B------:R-:W-:Y:S01]  /*0ce0*/  @P0 FFMA.FTZ R94, R95, R26, R86 ;  /* 0x0000001a5f5e0223 */ /* 0x000fe20000010056 */
[----:B------:R-:W-:Y:S01]  /*0cf0*/  @P0 FFMA.FTZ R93, R114, R25, R85 ;  /* 0x00000019725d0223 */ /* 0x000fe20000010055 */
[----:B------:R-:W-:Y:S01]  /*0d00*/  MOV R95, R87 ;  /* 0x00000057005f7202 */ /* 0x000fe20000000f00 */
[----:B------:R-:W-:Y:S06]  /*0d10*/  @!P0 BRA `(.L_x_8273) ;  /* 0x0000000000c48947 */ /* 0x000fec0003800000 */
[----:B------:R-:W-:-:S04]  /*0d20*/  PRMT R95, R79, 0x7632, R95 ;  /* 0x000076324f5f7816 */ /* 0x000fc8000000005f */
[----:B------:R-:W-:-:S05]  /*0d30*/  SHF.L.U32 R95, R95, 0x10, RZ ;  /* 0x000000105f5f7819 */ /* 0x000fca00000006ff */
[----:B------:R-:W-:-:S04]  /*0d40*/  FMUL.FTZ R114, R95, UR23 ;  /* 0x000000175f727c20 */ /* 0x000fc80008410000 */
[----:B------:R-:W-:Y:S01]  /*0d50*/  FFMA.FTZ R95, R114, R27, R87 ;  /* 0x0000001b725f7223 */ /* 0x000fe20000010057 */
[----:B------:R-:W-:Y:S06]  /*0d60*/  BRA `(.L_x_8273) ;  /* 0x0000000000b07947 */ /* 0x000fec0003800000 */
.L_x_8272:
[----:B------:R-:W0:Y:S01]  /*0d70*/  @UP2 LDCU UR5, c[0x0][0x40c] ;  /* 0x00008180ff0527ac */ /* 0x000e220008000800 */
[----:B-----5:R-:W-:Y:S01]  /*0d80*/  @P1 SHF.L.U32 R91, R77, 0x10, RZ ;  /* 0x000000104d5b1819 */ /* 0x020fe200000006ff */
[----:B------:R-:W-:Y:S01]  /*0d90*/  HFMA2 R88, -RZ, RZ, 0, 0 ;  /* 0x00000000ff587431 */ /* 0x000fe200000001ff */
[----:B------:R-:W-:Y:S01]  /*0da0*/  @P1 SHF.L.U32 R89, R76, 0x10, RZ ;  /* 0x000000104c591819 */ /* 0x000fe200000006ff */
[----:B------:R-:W1:Y:S01]  /*0db0*/  @UP2 LDCU UR4, c[0x0][0x40c] ;  /* 0x00008180ff0427ac */ /* 0x000e620008000800 */
[----:B------:R-:W-:Y:S01]  /*0dc0*/  MOV R90, RZ ;  /* 0x000000ff005a7202 */ /* 0x000fe20000000f00 */
[----:B------:R-:W-:Y:S01]  /*0dd0*/  HFMA2 R92, -RZ, RZ, 0, 0 ;  /* 0x00000000ff5c7431 */ /* 0x000fe200000001ff */
[C---:B------:R-:W-:Y:S01]  /*0de0*/  @P1 SHF.L.U32 R93, R79.reuse, 0x10, RZ ;  /* 0x000000104f5d1819 */ /* 0x040fe200000006ff */
[----:B------:R-:W2:Y:S01]  /*0df0*/  @UP2 LDCU UR7, c[0x0][0x40c] ;  /* 0x00008180ff0727ac */ /* 0x000ea20008000800 */
[----:B------:R-:W-:Y:S02]  /*0e00*/  MOV R94, RZ ;  /* 0x000000ff005e7202 */ /* 0x000fe40000000f00 */
[----:B------:R-:W-:Y:S01]  /*0e10*/  @P1 PRMT R95, R79, 0x7632, R95 ;  /* 0x000076324f5f1816 */ /* 0x000fe2000000005f */
[----:B------:R-:W3:Y:S03]  /*0e20*/  @UP2 LDCU UR24, c[0x0][0x40c] ;  /* 0x00008180ff1827ac */ /* 0x000ee60008000800 */
[----:B------:R-:W-:Y:S01]  /*0e30*/  @P1 SHF.L.U32 R95, R95, 0x10, RZ ;  /* 0x000000105f5f1819 */ /* 0x000fe200000006ff */
[----:B0-----:R-:W-:Y:S01]  /*0e40*/  @P1 FMUL.FTZ R91, R91, UR5 ;  /* 0x000000055b5b1c20 */ /* 0x001fe20008410000 */
[----:B------:R-:W0:Y:S01]  /*0e50*/  @UP2 LDCU UR5, c[0x0][0x40c] ;  /* 0x00008180ff0527ac */ /* 0x000e220008000800 */
[----:B-1----:R-:W-:Y:S01]  /*0e60*/  @P1 FMUL.FTZ R89, R89, UR4 ;  /* 0x0000000459591c20 */ /* 0x002fe20008410000 */
[----:B------:R-:W1:Y:S01]  /*0e70*/  @UP2 LDCU UR4, c[0x0][0x40c] ;  /* 0x00008180ff0427ac */ /* 0x000e620008000800 */
[----:B------:R-:W-:Y:S01]  /*0e80*/  @P1 FMUL.FTZ R90, R91, R22 ;  /* 0x000000165b5a1220 */ /* 0x000fe20000410000 */
[----:B------:R-:W-:Y:S01]  /*0e90*/  @P1 SHF.L.U32 R91, R78, 0x10, RZ ;  /* 0x000000104e5b1819 */ /* 0x000fe200000006ff */
[----:B------:R-:W-:Y:S01]  /*0ea0*/  @P1 FMUL.FTZ R88, R89, R20 ;  /* 0x0000001459581220 */ /* 0x000fe20000410000 */
[----:B------:R-:W-:-:S03]  /*0eb0*/  @P1 PRMT R89, R76, 0x7632, R89 ;  /* 0x000076324c591816 */ /* 0x000fc60000000059 */
[----:B--2---:R-:W-:Y:S01]  /*0ec0*/  @P1 FMUL.FTZ R91, R91, UR7 ;  /* 0x000000075b5b1c20 */ /* 0x004fe20008410000 */
[----:B---3--:R-:W-:Y:S01]  /*0ed0*/  @P1 FMUL.FTZ R93, R93, UR24 ;  /* 0x000000185d5d1c20 */ /* 0x008fe20008410000 */
[----:B------:R-:W2:Y:S02]  /*0ee0*/  @UP2 LDCU UR7, c[0x0][0x40c] ;  /* 0x00008180ff0727ac */ /* 0x000ea40008000800 */
[----:B------:R-:W-:Y:S01]  /*0ef0*/  @P1 FMUL.FTZ R92, R91, R24 ;  /* 0x000000185b5c1220 */ /* 0x000fe20000410000 */
[----:B------:R-:W-:Y:S01]  /*0f00*/  @P1 SHF.L.U32 R91, R89, 0x10, RZ ;  /* 0x00000010595b1819 */ /* 0x000fe200000006ff */
[----:B------:R-:W-:Y:S01]  /*0f10*/  @P1 FMUL.FTZ R94, R93, R26 ;  /* 0x0000001a5d5e1220 */ /* 0x000fe20000410000 */
[----:B------:R-:W-:Y:S01]  /*0f20*/  @P1 PRMT R93, R77, 0x7632, R93 ;  /* 0x000076324d5d1816 */ /* 0x000fe2000000005d */
[----:B------:R-:W-:Y:S02]  /*0f30*/  HFMA2 R89, -RZ, RZ, 0, 0 ;  /* 0x00000000ff597431 */ /* 0x000fe400000001ff */
[----:B-1----:R-:W-:Y:S01]  /*0f40*/  @P1 FMUL.FTZ R114, R91, UR4 ;  /* 0x000000045b721c20 */ /* 0x002fe20008410000 */
[----:B------:R-:W-:Y:S01]  /*0f50*/  @P1 SHF.L.U32 R93, R93, 0x10, RZ ;  /* 0x000000105d5d1819 */ /* 0x000fe200000006ff */
[----:B------:R-:W1:Y:S01]  /*0f60*/  @UP2 LDCU UR4, c[0x0][0x40c] ;  /* 0x00008180ff0427ac */ /* 0x000e620008000800 */
[----:B------:R-:W-:Y:S01]  /*0f70*/  MOV R91, RZ ;  /* 0x000000ff005b7202 */ /* 0x000fe20000000f00 */
[----:B------:R-:W-:-:S02]  /*0f80*/  @P1 FMUL.FTZ R89, R114, R21 ;  /* 0x0000001572591220 */ /* 0x000fc40000410000 */
[----:B0-----:R-:W-:Y:S01]  /*0f90*/  @P1 FMUL.FTZ R114, R93, UR5 ;  /* 0x000000055d721c20 */ /* 0x001fe20008410000 */
[----:B------:R-:W-:-:S03]  /*0fa0*/  @P1 PRMT R93, R78, 0x7632, R93 ;  /* 0x000076324e5d1816 */ /* 0x000fc6000000005d */
[----:B------:R-:W-:Y:S01]  /*0fb0*/  @P1 FMUL.FTZ R91, R114, R23 ;  /* 0x00000017725b1220 */ /* 0x000fe20000410000 */
[----:B------:R-:W-:-:S05]  /*0fc0*/  @P1 SHF.L.U32 R93, R93, 0x10, RZ ;  /* 0x000000105d5d1819 */ /* 0x000fca00000006ff */
[----:B--2---:R-:W-:Y:S01]  /*0fd0*/  @P1 FMUL.FTZ R114, R93, UR7 ;  /* 0x000000075d721c20 */ /* 0x004fe20008410000 */
[----:B------:R-:W-:-:S03]  /*0fe0*/  HFMA2 R93, -RZ, RZ, 0, 0 ;  /* 0x00000000ff5d7431 */ /* 0x000fc600000001ff */
[----:B------:R-:W-:Y:S01]  /*0ff0*/  @P1 FMUL.FTZ R93, R114, R25 ;  /* 0x00000019725d1220 */ /* 0x000fe20000410000 */
[----:B-1----:R-:W-:Y:S01]  /*1000*/  @P1 FMUL.FTZ R114, R95, UR4 ;  /* 0x000000045f721c20 */ /* 0x002fe20008410000 */
[----:B------:R-:W-:-:S03]  /*1010*/  MOV R95, RZ ;  /* 0x000000ff005f7202 */ /* 0x000fc60000000f00 */
[----:B------:R-:W-:-:S07]  /*1020*/  @P1 FMUL.FTZ R95, R114, R27 ;  /* 0x0000001b725f1220 */ /* 0x000fce0000410000 */
.L_x_8273:
[----:B------:R-:W0:Y:S01]  /*1030*/  LDC.64 R114, c[0x0][0x3a8] ;  /* 0x0000ea00ff727b82 */ /* 0x000e220000000a00 */
[----:B------:R-:W-:Y:S01]  /*1040*/  IADD3 R113, PT, PT, R113, 0x80, RZ ;  /* 0x0000008071717810 */ /* 0x000fe20007ffe0ff */
[C---:B0-----:R-:W-:Y:S01]  /*1050*/  IMAD.WIDE.U32 R114, R112.reuse, 0x20, R114 ;  /* 0x0000002070727825 */ /* 0x041fe200078e0072 */
[----:B------:R-:W-:-:S04]  /*1060*/  IADD3 R112, PT, PT, R112, 0x80, RZ ;  /* 0x0000008070707810 */ /* 0x000fc80007ffe0ff */
[----:B------:R0:W-:Y:S04]  /*1070*/  STG.E.128 desc[UR12][R114.64], R88 ;  /* 0x0000005872007986 */ /* 0x0001e8000c101d0c */
[----:B------:R0:W-:Y:S02]  /*1080*/  STG.E.128 desc[UR12][R114.64+0x10], R92 ;  /* 0x0000105c72007986 */ /* 0x0001e4000c101d0c */
.L_x_8270:
[----:B----4-:R-:W-:Y:S05]  /*1090*/  BSYNC.RECONVERGENT B0 ;  /* 0x0000000000007941 */ /* 0x010fea0003800200 */
.L_x_8269:
        /* <DEDUP_REMOVED lines=15> */
[----:B0-----:R-:W0:Y:S01]  /*1190*/  @P0 LDC R114, c[0x0][0x40c] ;  /* 0x00010300ff720b82 */ /* 0x001e220000000800 */
[----:B-----5:R-:W-:Y:S02]  /*11a0*/  @P0 SHF.L.U32 R103, R77, 0x10, RZ ;  /* 0x000000104d670819 */ /* 0x020fe400000006ff */
[C---:B-1----:R-:W-:Y:S02]  /*11b0*/  @P0 SHF.L.U32 R98, R76.reuse, 0x10, RZ ;  /* 0x000000104c620819 */ /* 0x042fe400000006ff */
[----:B------:R-:W-:-:S03]  /*11c0*/  @P0 PRMT R96, R76, 0x7632, R96 ;  /* 0x000076324c600816 */ /* 0x000fc60000000060 */
[----:B------:R-:W1:Y:S01]  /*11d0*/  @P0 LDC R101, c[0x0][0x40c] ;  /* 0x00010300ff650b82 */ /* 0x000e620000000800 */
[----:B------:R-:W-:Y:S02]  /*11e0*/  @P0 SHF.L.U32 R97, R96, 0x10, RZ ;  /* 0x0000001060610819 */ /* 0x000fe400000006ff */
[----:B------:R-:W-:-:S05]  /*11f0*/  MOV R96, R80 ;  /* 0x0000005000607202 */ /* 0x000fca0000000f00 */
[----:B------:R-:W2:Y:S08]  /*1200*/  @P0 LDC R102, c[0x0][0x40c] ;  /* 0x00010300ff660b82 */ /* 0x000eb00000000800 */
[----:B------:R-:W3:Y:S01]  /*1210*/  @P0 LDC R100, c[0x0][0x40c] ;  /* 0x00010300ff640b82 */ /* 0x000ee20000000800 */
[----:B0-----:R-:W-:Y:S01]  /*1220*/  @P0 FMUL.FTZ R103, R103, R114 ;  /* 0x0000007267670220 */ /* 0x001fe20000410000 */
[----:B------:R-:W-:-:S06]  /*1230*/  @P0 SHF.L.U32 R114, R78, 0x10, RZ ;  /* 0x000000104e720819 */ /* 0x000fcc00000006ff */
[----:B------:R-:W0:Y:S01]  /*1240*/  @P0 LDC R99, c[0x0][0x40c] ;  /* 0x00010300ff630b82 */ /* 0x000e220000000800 */
[----:B-1----:R-:W-:Y:S01]  /*1250*/  @P0 FMUL.FTZ R101, R98, R101 ;  /* 0x0000006562650220 */ /* 0x002fe20000410000 */
[----:B------:R-:W-:Y:S01]  /*1260*/  MOV R98, R82 ;  /* 0x0000005200627202 */ /* 0x000fe20000000f00 */
[----:B------:R-:W-:Y:S02]  /*1270*/  @P0 FFMA.FTZ R98, R103, R46, R82 ;  /* 0x0000002e67620223 */ /* 0x000fe40000010052 */
[----:B------:R-:W-:Y:S01]  /*1280*/  @P0 FFMA.FTZ R96, R101, R44, R80 ;  /* 0x0000002c65600223 */ /* 0x000fe20000010050 */
[----:B------:R-:W-:Y:S02]  /*1290*/  @P0 PRMT R101, R77, 0x7632, R101 ;  /* 0x000076324d650816 */ /* 0x000fe40000000065 */
[----:B------:R-:W1:Y:S01]  /*12a0*/  @P0 LDC R103, c[0x0][0x40c] ;  /* 0x00010300ff670b82 */ /* 0x000e620000000800 */
[----:B--2---:R-:W-:Y:S01]  /*12b0*/  @P0 FMUL.FTZ R102, R97, R102 ;  /* 0x0000006661660220 */ /* 0x004fe20000410000 */
[----:B------:R-:W-:-:S02]  /*12c0*/  @P0 SHF.L.U32 R101, R101, 0x10, RZ ;  /* 0x0000001065650819 */ /* 0x000fc400000006ff */
[----:B------:R-:W-:Y:S01]  /*12d0*/  MOV R97, R81 ;  /* 0x0000005100617202 */ /* 0x000fe20000000f00 */
[----:B------:R-:W-:-:S03]  /*12e0*/  @P0 FFMA.FTZ R97, R102, R45, R81 ;  /* 0x0000002d66610223 */ /* 0x000fc60000010051 */
[----:B------:R-:W2:Y:S01]  /*12f0*/  @P0 LDC R118, c[0x0][0x40c] ;  /* 0x00010300ff760b82 */ /* 0x000ea20000000800 */
[----:B---3--:R-:W-:Y:S01]  /*1300*/  @P0 FMUL.FTZ R102, R101, R100 ;  /* 0x0000006465660220 */ /* 0x008fe20000410000 */
[----:B------:R-:W-:Y:S01]  /*1310*/  MOV R100, R84 ;  /* 0x0000005400647202 */ /* 0x000fe20000000f00 */
[----:B0-----:R-:W-:Y:S01]  /*1320*/  @P0 FMUL.FTZ R101, R114, R99 ;  /* 0x0000006372650220 */ /* 0x001fe20000410000 */
[----:B------:R-:W-:Y:S01]  /*1330*/  MOV R99, R83 ;  /* 0x0000005300637202 */ /* 0x000fe20000000f00 */
[----:B------:R-:W-:Y:S01]  /*1340*/  @P0 FFMA.FTZ R99, R102, R47, R83 ;  /* 0x0000002f66630223 */ /* 0x000fe20000010053 */
[----:B------:R-:W-:Y:S01]  /*1350*/  @P0 SHF.L.U32 R102, R79, 0x10, RZ ;  /* 0x000000104f660819 */ /* 0x000fe200000006ff */
[----:B------:R-:W-:Y:S01]  /*1360*/  @P0 FFMA.FTZ R100, R101, R48, R84 ;  /* 0x0000003065640223 */ /* 0x000fe20000010054 */
[----:B------:R-:W-:-:S03]  /*1370*/  @P0 PRMT R101, R78, 0x7632, R101 ;  /* 0x000076324e650816 */ /* 0x000fc60000000065 */
[----:B-1----:R-:W-:Y:S01]  /*1380*/  @P0 FMUL.FTZ R103, R102, R103 ;  /* 0x0000006766670220 */ /* 0x002fe20000410000 */
[----:B------:R-:W-:Y:S02]  /*1390*/  @P0 SHF.L.U32 R101, R101, 0x10, RZ ;  /* 0x0000001065650819 */ /* 0x000fe400000006ff */
[----:B------:R-:W-:Y:S01]  /*13a0*/  MOV R102, R86 ;  /* 0x0000005600667202 */ /* 0x000fe20000000f00 */
[----:B------:R-:W-:Y:S01]  /*13b0*/  @P0 FFMA.FTZ R102, R103, R50, R86 ;  /* 0x0000003267660223 */ /* 0x000fe20000010056 */
[----:B------:R-:W-:Y:S01]  /*13c0*/  MOV R103, R87 ;  /* 0x0000005700677202 */ /* 0x000fe20000000f00 */
[----:B--2---:R-:W-:Y:S01]  /*13d0*/  @P0 FMUL.FTZ R114, R101, R118 ;  /* 0x0000007665720220 */ /* 0x004fe20000410000 */
[----:B------:R-:W-:-:S03]  /*13e0*/  MOV R101, R85 ;  /* 0x0000005500657202 */ /* 0x000fc60000000f00 */
[----:B------:R-:W-:Y:S01]  /*13f0*/  @P0 FFMA.FTZ R101, R114, R49, R85 ;  /* 0x0000003172650223 */ /* 0x000fe20000010055 */
[----:B------:R-:W-:Y:S06]  /*1400*/  @!P0 BRA `(.L_x_8277) ;  /* 0x0000000000c48947 */ /* 0x000fec0003800000 */
[----:B------:R-:W-:-:S04]  /*1410*/  PRMT R103, R79, 0x7632, R103 ;  /* 0x000076324f677816 */ /* 0x000fc80000000067 */
[----:B------:R-:W-:-:S05]  /*1420*/  SHF.L.U32 R103, R103, 0x10, RZ ;  /* 0x0000001067677819 */ /* 0x000fca00000006ff */
[----:B------:R-:W-:-:S04]  /*1430*/  FMUL.FTZ R114, R103, UR23 ;  /* 0x0000001767727c20 */ /* 0x000fc80008410000 */
[----:B------:R-:W-:Y:S01]  /*1440*/  FFMA.FTZ R103, R114, R51, R87 ;  /* 0x0000003372677223 */ /* 0x000fe20000010057 */
[----:B------:R-:W-:Y:S06]  /*1450*/  BRA `(.L_x_8277) ;  /* 0x0000000000b07947 */ /* 0x000fec0003800000 */
.L_x_8276:
[----:B------:R-:W2:Y:S01]  /*1460*/  @UP2 LDCU UR5, c[0x0][0x40c] ;  /* 0x00008180ff0527ac */ /* 0x000ea20008000800 */
[----:B-1---5:R-:W-:Y:S02]  /*1470*/  @P1 SHF.L.U32 R99, R77, 0x10, RZ ;  /* 0x000000104d631819 */ /* 0x022fe400000006ff */
[----:B------:R-:W-:Y:S01]  /*1480*/  @P1 SHF.L.U32 R97, R76, 0x10, RZ ;  /* 0x000000104c611819 */ /* 0x000fe200000006ff */
[----:B------:R-:W1:Y:S01]  /*1490*/  @UP2 LDCU UR4, c[0x0][0x40c] ;  /* 0x00008180ff0427ac */ /* 0x000e620008000800 */
[----:B------:R-:W-:Y:S02]  /*14a0*/  MOV R98, RZ ;  /* 0x000000ff00627202 */ /* 0x000fe40000000f00 */
[----:B------:R-:W-:Y:S01]  /*14b0*/  @P1 SHF.L.U32 R101, R79, 0x10, RZ ;  /* 0x000000104f651819 */ /* 0x000fe200000006ff */
[----:B------:R-:W3:Y:S01]  /*14c0*/  @UP2 LDCU UR7, c[0x0][0x40c] ;  /* 0x00008180ff0727ac */ /* 0x000ee20008000800 */
[----:B------:R-:W-:Y:S02]  /*14d0*/  MOV R96, RZ ;  /* 0x000000ff00607202 */ /* 0x000fe40000000f00 */
[----:B------:R-:W-:Y:S01]  /*14e0*/  MOV R100, RZ ;  /* 0x000000ff00647202 */ /* 0x000fe20000000f00 */
[----:B------:R-:W4:Y:S01]  /*14f0*/  @UP2 LDCU UR24, c[0x0][0x40c] ;  /* 0x00008180ff1827ac */ /* 0x000f220008000800 */
[----:B------:R-:W-:-:S02]  /*1500*/  MOV R102, RZ ;  /* 0x000000ff00667202 */ /* 0x000fc40000000f00 */
[----:B------:R-:W-:Y:S01]  /*1510*/  @P1 PRMT R103, R79, 0x7632, R103 ;  /* 0x000076324f671816 */ /* 0x000fe20000000067 */
[----:B--2---:R-:W-:Y:S01]  /*1520*/  @P1 FMUL.FTZ R99, R99, UR5 ;  /* 0x0000000563631c20 */ /* 0x004fe20008410000 */
[----:B------:R-:W2:Y:S02]  /*1530*/  @UP2 LDCU UR5, c[0x0][0x40c] ;  /* 0x00008180ff0527ac */ /* 0x000ea40008000800 */
[----:B------:R-:W-:Y:S01]  /*1540*/  @P1 SHF.L.U32 R103, R103, 0x10, RZ ;  /* 0x0000001067671819 */ /* 0x000fe200000006ff */
[----:B-1----:R-:W-:Y:S01]  /*1550*/  @P1 FMUL.FTZ R97, R97, UR4 ;  /* 0x0000000461611c20 */ /* 0x002fe20008410000 */
[----:B------:R-:W0:Y:S01]  /*1560*/  @UP2 LDCU UR4, c[0x0][0x40c] ;  /* 0x00008180ff0427ac */ /* 0x000e220008000800 */
[----:B------:R-:W-:Y:S01]  /*1570*/  @P1 FMUL.FTZ R98, R99, R46 ;  /* 0x0000002e63621220 */ /* 0x000fe20000410000 */
[----:B------:R-:W-:Y:S01]  /*1580*/  @P1 SHF.L.U32 R99, R78, 0x10, RZ ;  /* 0x000000104e631819 */ /* 0x000fe200000006ff */
[----:B------:R-:W-:Y:S01]  /*1590*/  @P1 FMUL.FTZ R96, R97, R44 ;  /* 0x0000002c61601220 */ /* 0x000fe20000410000 */
[----:B------:R-:W-:-:S03]  /*15a0*/  @P1 PRMT R97, R76, 0x7632, R97 ;  /* 0x000076324c611816 */ /* 0x000fc60000000061 */
[----:B---3--:R-:W-:Y:S01]  /*15b0*/  @P1 FMUL.FTZ R99, R99, UR7 ;  /* 0x0000000763631c20 */ /* 0x008fe20008410000 */
[----:B----4-:R-:W-:Y:S01]  /*15c0*/  @P1 FMUL.FTZ R101, R101, UR24 ;  /* 0x0000001865651c20 */ /* 0x010fe20008410000 */
[----:B------:R-:W1:Y:S02]  /*15d0*/  @UP2 LDCU UR7, c[0x0][0x40c] ;  /* 0x00008180ff0727ac */ /* 0x000e640008000800 */
[----:B------:R-:W-:Y:S01]  /*15e0*/  @P1 FMUL.FTZ R100, R99, R48 ;  /* 0x0000003063641220 */ /* 0x000fe20000410000 */
[----:B------:R-:W-:Y:S01]  /*15f0*/  @P1 SHF.L.U32 R99, R97, 0x10, RZ ;  /* 0x0000001061631819 */ /* 0x000fe200000006ff */
[----:B------:R-:W-:Y:S01]  /*1600*/  @P1 FMUL.FTZ R102, R101, R50 ;  /* 0x0000003265661220 */ /* 0x000fe20000410000 */
[----:B------:R-:W-:Y:S02]  /*1610*/  @P1 PRMT R101, R77, 0x7632, R101 ;  /* 0x000076324d651816 */ /* 0x000fe40000000065 */
[----:B------:R-:W-:Y:S01]  /*1620*/  MOV R97, RZ ;  /* 0x000000ff00617202 */ /* 0x000fe20000000f00 */
[----:B0-----:R-:W-:Y:S01]  /*1630*/  @P1 FMUL.FTZ R114, R99, UR4 ;  /* 0x0000000463721c20 */ /* 0x001fe20008410000 */
[----:B------:R-:W-:Y:S01]  /*1640*/  @P1 SHF.L.U32 R101, R101, 0x10, RZ ;  /* 0x0000001065651819 */ /* 0x000fe200000006ff */
[----:B------:R-:W0:Y:S01]  /*1650*/  @UP2 LDCU UR4, c[0x0][0x40c] ;  /* 0x00008180ff0427ac */ /* 0x000e220008000800 */
[----:B------:R-:W-:Y:S01]  /*1660*/  MOV R99, RZ ;  /* 0x000000ff00637202 */ /* 0x000fe20000000f00 */
[----:B------:R-:W-:-:S02]  /*1670*/  @P1 FMUL.FTZ R97, R114, R45 ;  /* 0x0000002d72611220 */ /* 0x000fc40000410000 */
[----:B--2---:R-:W-:Y:S01]  /*1680*/  @P1 FMUL.FTZ R114, R101, UR5 ;  /* 0x0000000565721c20 */ /* 0x004fe20008410000 */
[----:B------:R-:W-:-:S03]  /*1690*/  @P1 PRMT R101, R78, 0x7632, R101 ;  /* 0x000076324e651816 */ /* 0x000fc60000000065 */
[----:B------:R-:W-:Y:S01]  /*16a0*/  @P1 FMUL.FTZ R99, R114, R47 ;  /* 0x0000002f72631220 */ /* 0x000fe20000410000 */
[----:B------:R-:W-:-:S05]  /*16b0*/  @P1 SHF.L.U32 R101, R101, 0x10, RZ ;  /* 0x0000001065651819 */ /* 0x000fca00000006ff */
[----:B-1----:R-:W-:Y:S01]  /*16c0*/  @P1 FMUL.FTZ R114, R101, UR7 ;  /* 0x0000000765721c20 */ /* 0x002fe20008410000 */
[----:B------:R-:W-:-:S03]  /*16d0*/  MOV R101, RZ ;  /* 0x000000ff00657202 */ /* 0x000fc60000000f00 */
[----:B------:R-:W-:Y:S01]  /*16e0*/  @P1 FMUL.FTZ R101, R114, R49 ;  /* 0x0000003172651220 */ /* 0x000fe20000410000 */
[----:B0-----:R-:W-:Y:S01]  /*16f0*/  @P1 FMUL.FTZ R114, R103, UR4 ;  /* 0x0000000467721c20 */ /* 0x001fe20008410000 */
[----:B------:R-:W-:-:S03]  /*1700*/  MOV R103, RZ ;  /* 0x000000ff00677202 */ /* 0x000fc60000000f00 */
[----:B------:R-:W-:-:S07]  /*1710*/  @P1 FMUL.FTZ R103, R114, R51 ;  /* 0x0000003372671220 */ /* 0x000fce0000410000 */
.L_x_8277:
[----:B------:R-:W0:Y:S01]  /*1720*/  LDC.64 R114, c[0x0][0x3a8] ;  /* 0x0000ea00ff727b82 */ /* 0x000e220000000a00 */
[----:B------:R-:W-:Y:S01]  /*1730*/  IADD3 R113, PT, PT, R113, 0x80, RZ ;  /* 0x0000008071717810 */ /* 0x000fe20007ffe0ff */
[C---:B0-----:R-:W-:Y:S01]  /*1740*/  IMAD.WIDE.U32 R114, R112.reuse, 0x20, R114 ;  /* 0x0000002070727825 */ /* 0x041fe200078e0072 */
[----:B------:R-:W-:-:S04]  /*1750*/  IADD3 R112, PT, PT, R112, 0x80, RZ ;  /* 0x0000008070707810 */ /* 0x000fc80007ffe0ff */
[----:B------:R1:W-:Y:S04]  /*1760*/  STG.E.128 desc[UR12][R114.64], R96 ;  /* 0x0000006072007986 */ /* 0x0003e8000c101d0c */
[----:B------:R1:W-:Y:S02]  /*1770*/  STG.E.128 desc[UR12][R114.64+0x10], R100 ;  /* 0x0000106472007986 */ /* 0x0003e4000c101d0c */
.L_x_8275:
[----:B------:R-:W-:Y:S05]  /*1780*/  BSYNC.RECONVERGENT B0 ;  /* 0x0000000000007941 */ /* 0x000fea0003800200 */
.L_x_8274:
        /* <DEDUP_REMOVED lines=15> */
[----:B------:R-:W3:Y:S01]  /*1880*/  @P0 LDC R111, c[0x0][0x40c] ;  /* 0x00010300ff6f0b82 */ /* 0x000ee20000000800 */
[----:B-----5:R-:W-:Y:S02]  /*1890*/  @P0 SHF.L.U32 R110, R77, 0x10, RZ ;  /* 0x000000104d6e0819 */ /* 0x020fe400000006ff */
[C---:B--2---:R-:W-:Y:S02]  /*18a0*/  @P0 SHF.L.U32 R106, R76.reuse, 0x10, RZ ;  /* 0x000000104c6a0819 */ /* 0x044fe400000006ff */
[----:B------:R-:W-:Y:S02]  /*18b0*/  @P0 PRMT R104, R76, 0x7632, R104 ;  /* 0x000076324c680816 */ /* 0x000fe40000000068 */
[----:B------:R-:W-:Y:S01]  /*18c0*/  @P0 SHF.L.U32 R113, R79, 0x10, RZ ;  /* 0x000000104f710819 */ /* 0x000fe200000006ff */
[----:B------:R-:W2:Y:S01]  /*18d0*/  @P0 LDC R107, c[0x0][0x40c] ;  /* 0x00010300ff6b0b82 */ /* 0x000ea20000000800 */
[----:B------:R-:W-:Y:S02]  /*18e0*/  @P0 SHF.L.U32 R105, R104, 0x10, RZ ;  /* 0x0000001068690819 */ /* 0x000fe400000006ff */
[----:B------:R-:W-:-:S05]  /*18f0*/  MOV R104, R80 ;  /* 0x0000005000687202 */ /* 0x000fca0000000f00 */
[----:B------:R-:W4:Y:S08]  /*1900*/  @P0 LDC R108, c[0x0][0x40c] ;  /* 0x00010300ff6c0b82 */ /* 0x000f300000000800 */
[----:B01----:R-:W0:Y:S01]  /*1910*/  @P0 LDC R114, c[0x0][0x40c] ;  /* 0x00010300ff720b82 */ /* 0x003e220000000800 */
[----:B---3--:R-:W-:-:S07]  /*1920*/  @P0 FMUL.FTZ R111, R110, R111 ;  /* 0x0000006f6e6f0220 */ /* 0x008fce0000410000 */
[----:B------:R-:W1:Y:S01]  /*1930*/  @P0 LDC R118, c[0x0][0x40c] ;  /* 0x00010300ff760b82 */ /* 0x000e620000000800 */
[----:B--2---:R-:W-:Y:S01]  /*1940*/  @P0 FMUL.FTZ R109, R106, R107 ;  /* 0x0000006b6a6d0220 */ /* 0x004fe20000410000 */
[----:B------:R-:W-:-:S03]  /*1950*/  @P0 PRMT R107, R77, 0x7632, R107 ;  /* 0x000076324d6b0816 */ /* 0x000fc6000000006b */
[----:B------:R-:W-:Y:S01]  /*1960*/  @P0 FFMA.FTZ R104, R109, R68, R80 ;  /* 0x000000446d680223 */ /* 0x000fe20000010050 */
[----:B------:R-:W-:Y:S02]  /*1970*/  @P0 SHF.L.U32 R107, R107, 0x10, RZ ;  /* 0x000000106b6b0819 */ /* 0x000fe400000006ff */
[----:B------:R-:W2:Y:S01]  /*1980*/  @P0 LDC R110, c[0x0][0x40c] ;  /* 0x00010300ff6e0b82 */ /* 0x000ea20000000800 */
[----:B----4-:R-:W-:Y:S01]  /*1990*/  @P0 FMUL.FTZ R106, R105, R108 ;  /* 0x0000006c696a0220 */ /* 0x010fe20000410000 */
[----:B------:R-:W-:Y:S02]  /*19a0*/  @P0 SHF.L.U32 R109, R78, 0x10, RZ ;  /* 0x000000104e6d0819 */ /* 0x000fe400000006ff */
[----:B------:R-:W-:Y:S01]  /*19b0*/  MOV R105, R81 ;  /* 0x0000005100697202 */ /* 0x000fe20000000f00 */
[----:B------:R-:W-:Y:S01]  /*19c0*/  @P0 FFMA.FTZ R105, R106, R69, R81 ;  /* 0x000000456a690223 */ /* 0x000fe20000010051 */
[----:B------:R-:W-:Y:S01]  /*19d0*/  MOV R106, R82 ;  /* 0x00000052006a7202 */ /* 0x000fe20000000f00 */
[----:B------:R-:W-:Y:S01]  /*19e0*/  @P0 FFMA.FTZ R106, R111, R70, R82 ;  /* 0x000000466f6a0223 */ /* 0x000fe20000010052 */
[----:B------:R-:W3:Y:S01]  /*19f0*/  @P0 LDC R120, c[0x0][0x40c] ;  /* 0x00010300ff780b82 */ /* 0x000ee20000000800 */
[----:B0-----:R-:W-:Y:S01]  /*1a00*/  @P0 FMUL.FTZ R108, R107, R114 ;  /* 0x000000726b6c0220 */ /* 0x001fe20000410000 */
[----:B------:R-:W-:-:S03]  /*1a10*/  MOV R107, R83 ;  /* 0x00000053006b7202 */ /* 0x000fc60000000f00 */
[----:B------:R-:W-:Y:S01]  /*1a20*/  @P0 FFMA.FTZ R107, R108, R71, R83 ;  /* 0x000000476c6b0223 */ /* 0x000fe20000010053 */
[----:B------:R-:W-:Y:S01]  /*1a30*/  @P0 PRMT R108, R78, 0x7632, R108 ;  /* 0x000076324e6c0816 */ /* 0x000fe2000000006c */
[----:B-1----:R-:W-:-:S03]  /*1a40*/  @P0 FMUL.FTZ R111, R109, R118 ;  /* 0x000000766d6f0220 */ /* 0x002fc60000410000 */
[----:B------:R-:W-:Y:S02]  /*1a50*/  @P0 SHF.L.U32 R109, R108, 0x10, RZ ;  /* 0x000000106c6d0819 */ /* 0x000fe400000006ff */
[----:B------:R-:W-:Y:S01]  /*1a60*/  MOV R108, R84 ;  /* 0x00000054006c7202 */ /* 0x000fe20000000f00 */
[----:B------:R-:W-:Y:S01]  /*1a70*/  @P0 FFMA.FTZ R108, R111, R72, R84 ;  /* 0x000000486f6c0223 */ /* 0x000fe20000010054 */
[----:B------:R-:W-:Y:S01]  /*1a80*/  MOV R111, R87 ;  /* 0x00000057006f7202 */ /* 0x000fe20000000f00 */
[----:B--2---:R-:W-:Y:S01]  /*1a90*/  @P0 FMUL.FTZ R114, R109, R110 ;  /* 0x0000006e6d720220 */ /* 0x004fe20000410000 */
[----:B------:R-:W-:Y:S02]  /*1aa0*/  MOV R109, R85 ;  /* 0x00000055006d7202 */ /* 0x000fe40000000f00 */
[----:B------:R-:W-:Y:S01]  /*1ab0*/  MOV R110, R86 ;  /* 0x00000056006e7202 */ /* 0x000fe20000000f00 */
[----:B------:R-:W-:Y:S01]  /*1ac0*/  @P0 FFMA.FTZ R109, R114, R73, R85 ;  /* 0x00000049726d0223 */ /* 0x000fe20000010055 */
[----:B---3--:R-:W-:-:S04]  /*1ad0*/  @P0 FMUL.FTZ R113, R113, R120 ;  /* 0x0000007871710220 */ /* 0x008fc80000410000 */
[----:B------:R-:W-:Y:S01]  /*1ae0*/  @P0 FFMA.FTZ R110, R113, R74, R86 ;  /* 0x0000004a716e0223 */ /* 0x000fe20000010056 */
[----:B------:R-:W-:Y:S06]  /*1af0*/  @!P0 BRA `(.L_x_8281) ;  /* 0x0000000000c48947 */ /* 0x000fec0003800000 */
[----:B------:R-:W-:-:S04]  /*1b00*/  PRMT R111, R79, 0x7632, R111 ;  /* 0x000076324f6f7816 */ /* 0x000fc8000000006f */
[----:B------:R-:W-:-:S05]  /*1b10*/  SHF.L.U32 R111, R111, 0x10, RZ ;  /* 0x000000106f6f7819 */ /* 0x000fca00000006ff */
[----:B------:R-:W-:-:S04]  /*1b20*/  FMUL.FTZ R114, R111, UR23 ;  /* 0x000000176f727c20 */ /* 0x000fc80008410000 */
[----:B------:R-:W-:Y:S01]  /*1b30*/  FFMA.FTZ R111, R114, R75, R87 ;  /* 0x0000004b726f7223 */ /* 0x000fe20000010057 */
[----:B------:R-:W-:Y:S06]  /*1b40*/  BRA `(.L_x_8281) ;  /* 0x0000000000b07947 */ /* 0x000fec0003800000 */
.L_x_8280:
[----:B------:R-:W3:Y:S01]  /*1b50*/  @UP2 LDCU UR4, c[0x0][0x40c] ;  /* 0x00008180ff0427ac */ /* 0x000ee20008000800 */
[----:B--2--5:R-:W-:Y:S01]  /*1b60*/  @P1 SHF.L.U32 R105, R76, 0x10, RZ ;  /* 0x000000104c691819 */ /* 0x024fe200000006ff */
[----:B------:R-:W-:Y:S01]  /*1b70*/  HFMA2 R104, -RZ, RZ, 0, 0 ;  /* 0x00000000ff687431 */ /* 0x000fe200000001ff */
[----:B------:R-:W-:Y:S01]  /*1b80*/  @P1 SHF.L.U32 R107, R77, 0x10, RZ ;  /* 0x000000104d6b1819 */ /* 0x000fe200000006ff */
[----:B------:R-:W2:Y:S01]  /*1b90*/  @UP2 LDCU UR7, c[0x0][0x40c] ;  /* 0x00008180ff0727ac */ /* 0x000ea20008000800 */
[----:B------:R-:W-:Y:S01]  /*1ba0*/  @P1 SHF.L.U32 R109, R78, 0x10, RZ ;  /* 0x000000104e6d1819 */ /* 0x000fe200000006ff */
[----:B------:R-:W-:Y:S01]  /*1bb0*/  HFMA2 R108, -RZ, RZ, 0, 0 ;  /* 0x00000000ff6c7431 */ /* 0x000fe200000001ff */
[----:B------:R-:W-:Y:S01]  /*1bc0*/  MOV R106, RZ ;  /* 0x000000ff006a7202 */ /* 0x000fe20000000f00 */
[----:B------:R-:W4:Y:S01]  /*1bd0*/  @UP2 LDCU UR24, c[0x0][0x40c] ;  /* 0x00008180ff1827ac */ /* 0x000f220008000800 */
[C---:B------:R-:W-:Y:S02]  /*1be0*/  @P1 SHF.L.U32 R111, R79.reuse, 0x10, RZ ;  /* 0x000000104f6f1819 */ /* 0x040fe400000006ff */
[----:B------:R-:W-:Y:S01]  /*1bf0*/  @P1 PRMT R113, R79, 0x7632, R113 ;  /* 0x000076324f711816 */ /* 0x000fe20000000071 */
[----:B------:R-:W0:Y:S01]  /*1c00*/  @UP2 LDCU UR5, c[0x0][0x40c] ;  /* 0x00008180ff0527ac */ /* 0x000e220008000800 */
[----:B------:R-:W-:-:S02]  /*1c10*/  MOV R110, RZ ;  /* 0x000000ff006e7202 */ /* 0x000fc40000000f00 */
[----:B------:R-:W-:Y:S01]  /*1c20*/  @P1 SHF.L.U32 R113, R113, 0x10, RZ ;  /* 0x0000001071711819 */ /* 0x000fe200000006ff */
[----:B------:R-:W0:Y:S01]  /*1c30*/  @UP2 LDCU UR25, c[0x0][0x40c] ;  /* 0x00008180ff1927ac */ /* 0x000e220008000800 */
[----:B---3--:R-:W-:Y:S01]  /*1c40*/  @P1 FMUL.FTZ R105, R105, UR4 ;  /* 0x0000000469691c20 */ /* 0x008fe20008410000 */
[----:B------:R-:W3:Y:S01]  /*1c50*/  @UP2 LDCU UR4, c[0x0][0x40c] ;  /* 0x00008180ff0427ac */ /* 0x000ee20008000800 */
[----:B--2---:R-:W-:Y:S02]  /*1c60*/  @P1 FMUL.FTZ R107, R107, UR7 ;  /* 0x000000076b6b1c20 */ /* 0x004fe40008410000 */
[----:B------:R-:W-:Y:S01]  /*1c70*/  @P1 FMUL.FTZ R104, R105, R68 ;  /* 0x0000004469681220 */ /* 0x000fe20000410000 */
[----:B------:R-:W-:Y:S01]  /*1c80*/  @P1 PRMT R105, R76, 0x7632, R105 ;  /* 0x000076324c691816 */ /* 0x000fe20000000069 */
[----:B------:R-:W2:Y:S01]  /*1c90*/  @UP2 LDCU UR7, c[0x0][0x40c] ;  /* 0x00008180ff0727ac */ /* 0x000ea20008000800 */
[----:B----4-:R-:W-:Y:S01]  /*1ca0*/  @P1 FMUL.FTZ R109, R109, UR24 ;  /* 0x000000186d6d1c20 */ /* 0x010fe20008410000 */
[----:B------:R-:W-:Y:S01]  /*1cb0*/  @P1 FMUL.FTZ R106, R107, R70 ;  /* 0x000000466b6a1220 */ /* 0x000fe20000410000 */
[----:B------:R-:W-:Y:S01]  /*1cc0*/  @P1 SHF.L.U32 R107, R105, 0x10, RZ ;  /* 0x00000010696b1819 */ /* 0x000fe200000006ff */
[----:B------:R-:W4:Y:S01]  /*1cd0*/  @UP2 LDCU UR24, c[0x0][0x40c] ;  /* 0x00008180ff1827ac */ /* 0x000f220008000800 */
[----:B------:R-:W-:Y:S01]  /*1ce0*/  @P1 FMUL.FTZ R108, R109, R72 ;  /* 0x000000486d6c1220 */ /* 0x000fe20000410000 */
[----:B------:R-:W-:Y:S01]  /*1cf0*/  @P1 PRMT R109, R77, 0x7632, R109 ;  /* 0x000076324d6d1816 */ /* 0x000fe2000000006d */
[----:B------:R-:W-:-:S02]  /*1d00*/  HFMA2 R105, -RZ, RZ, 0, 0 ;  /* 0x00000000ff697431 */ /* 0x000fc400000001ff */
[----:B01----:R-:W-:Y:S01]  /*1d10*/  @P1 FMUL.FTZ R114, R107, UR5 ;  /* 0x000000056b721c20 */ /* 0x003fe20008410000 */
[----:B------:R-:W-:Y:S01]  /*1d20*/  @P1 FMUL.FTZ R111, R111, UR25 ;  /* 0x000000196f6f1c20 */ /* 0x000fe20008410000 */
[----:B------:R-:W-:Y:S02]  /*1d30*/  @P1 SHF.L.U32 R109, R109, 0x10, RZ ;  /* 0x000000106d6d1819 */ /* 0x000fe400000006ff */
[----:B------:R-:W-:Y:S01]  /*1d40*/  @P1 PRMT R107, R78, 0x7632, R107 ;  /* 0x000076324e6b1816 */ /* 0x000fe2000000006b */
[----:B------:R-:W-:Y:S01]  /*1d50*/  @P1 FMUL.FTZ R110, R111, R74 ;  /* 0x0000004a6f6e1220 */ /* 0x000fe20000410000 */
[----:B------:R-:W-:Y:S01]  /*1d60*/  @P1 FMUL.FTZ R105, R114, R69 ;  /* 0x0000004572691220 */ /* 0x000fe20000410000 */
[----:B---3--:R-:W-:Y:S01]  /*1d70*/  @P1 FMUL.FTZ R114, R109, UR4 ;  /* 0x000000046d721c20 */ /* 0x008fe20008410000 */
[----:B------:R-:W-:Y:S01]  /*1d80*/  @P1 SHF.L.U32 R111, R107, 0x10, RZ ;  /* 0x000000106b6f1819 */ /* 0x000fe200000006ff */
[----:B------:R-:W-:Y:S01]  /*1d90*/  HFMA2 R109, -RZ, RZ, 0, 0 ;  /* 0x00000000ff6d7431 */ /* 0x000fe200000001ff */
[----:B------:R-:W-:Y:S01]  /*1da0*/  MOV R107, RZ ;  /* 0x000000ff006b7202 */ /* 0x000fe20000000f00 */
[----:B------:R-:W-:-:S02]  /*1db0*/  @P1 FMUL.FTZ R107, R114, R71 ;  /* 0x00000047726b1220 */ /* 0x000fc40000410000 */
[----:B--2---:R-:W-:Y:S01]  /*1dc0*/  @P1 FMUL.FTZ R114, R111, UR7 ;  /* 0x000000076f721c20 */ /* 0x004fe20008410000 */
[----:B----4-:R-:W-:Y:S01]  /*1dd0*/  @P1 FMUL.FTZ R118, R113, UR24 ;  /* 0x0000001871761c20 */ /* 0x010fe20008410000 */
[----:B------:R-:W-:Y:S02]  /*1de0*/  MOV R111, RZ ;  /* 0x000000ff006f7202 */ /* 0x000fe40000000f00 */
[----:B------:R-:W-:Y:S01]  /*1df0*/  @P1 FMUL.FTZ R109, R114, R73 ;  /* 0x00000049726d1220 */ /* 0x000fe20000410000 */
[----:B------:R-:W-:-:S07]  /*1e00*/  @P1 FMUL.FTZ R111, R118, R75 ;  /* 0x0000004b766f1220 */ /* 0x000fce0000410000 */
.L_x_8281:
[----:B------:R-:W0:Y:S02]  /*1e10*/  LDC.64 R114, c[0x0][0x3a8] ;  /* 0x0000ea00ff727b82 */ /* 0x000e240000000a00 */
[----:B0-----:R-:W-:-:S05]  /*1e20*/  IMAD.WIDE.U32 R112, R112, 0x20, R114 ;  /* 0x0000002070707825 */ /* 0x001fca00078e0072 */
[----:B------:R2:W-:Y:S04]  /*1e30*/  STG.E.128 desc[UR12][R112.64], R104 ;  /* 0x0000006870007986 */ /* 0x0005e8000c101d0c */
[----:B------:R2:W-:Y:S02]  /*1e40*/  STG.E.128 desc[UR12][R112.64+0x10], R108 ;  /* 0x0000106c70007986 */ /* 0x0005e4000c101d0c */
.L_x_8279:
[----:B------:R-:W-:Y:S05]  /*1e50*/  BSYNC.RECONVERGENT B0 ;  /* 0x0000000000007941 */ /* 0x000fea0003800200 */
.L_x_8278:
        /* <DEDUP_REMOVED lines=108> */
.L_x_8283:
[----:B------:R-:W-:Y:S05]  /*2520*/  BSYNC.RECONVERGENT B0 ;  /* 0x0000000000007941 */ /* 0x000fea0003800200 */
.L_x_8282:
        /* <DEDUP_REMOVED lines=13> */
.L_x_8285:
[----:B------:R-:W-:Y:S05]  /*2600*/  BSYNC.RECONVERGENT B0 ;  /* 0x0000000000007941 */ /* 0x000fea0003800200 */
.L_x_8284:
[----:B------:R-:W1:Y:S01]  /*2610*/  SHFL.DOWN PT, R114, R119, 0x2, 0x1f ;  /* 0x08401f0077727f89 */ /* 0x000e6200000e0000 */
[----:B------:R-:W-:Y:S01]  /*2620*/  I2FP.F32.S32 R122, R119 ;  /* 0x00000077007a7245 */ /* 0x000fe20000201400 */
[----:B------:R-:W-:Y:S01]  /*2630*/  UISETP.GE.AND UP0, UPT, UR6, 0x1, UPT ;  /* 0x000000010600788c */ /* 0x000fe2000bf06270 */
[----:B------:R-:W-:Y:S01]  /*2640*/  ISETP.NE.AND P0, PT, R116, RZ, PT ;  /* 0x000000ff7400720c */ /* 0x000fe20003f05270 */
[----:B0-----:R-:W0:Y:S01]  /*2650*/  SHFL.DOWN PT, R115, R112, 0x2, 0x1f ;  /* 0x08401f0070737f89 */ /* 0x001e2200000e0000 */
[----:B------:R-:W-:-:S03]  /*2660*/  ISETP.NE.AND P1, PT, RZ, UR19, PT ;  /* 0x00000013ff007c0c */ /* 0x000fc6000bf25270 */
[----:B------:R-:W2:Y:S01]  /*2670*/  SHFL.DOWN PT, R120, R113, 0x2, 0x1f ;  /* 0x08401f0071787f89 */ /* 0x000ea200000e0000 */
[----:B-1----:R-:W-:Y:S02]  /*2680*/  I2FP.F32.S32 R117, R114 ;  /* 0x0000007200757245 */ /* 0x002fe40000201400 */
[----:B------:R-:W-:Y:S01]  /*2690*/  IADD3 R114, PT, PT, R114, R119, RZ ;  /* 0x0000007772727210 */ /* 0x000fe20007ffe0ff */
[C---:B0-----:R-:W-:Y:S02]  /*26a0*/  FADD.FTZ R121, -R115.reuse, R112 ;  /* 0x0000007073797221 */ /* 0x041fe40000010100 */
[----:B------:R-:W-:Y:S01]  /*26b0*/  FMUL.FTZ R123, R115, R117 ;  /* 0x00000075737b7220 */ /* 0x000fe20000410000 */
[----:B------:R-:W-:Y:S01]  /*26c0*/  I2FP.F32.S32 R115, R114 ;  /* 0x0000007200737245 */ /* 0x000fe20000201400 */
[----:B------:R-:W0:Y:S01]  /*26d0*/  SHFL.DOWN PT, R119, R114, 0x1, 0x1f ;  /* 0x08201f0072777f89 */ /* 0x000e2200000e0000 */
[----:B------:R-:W-:Y:S01]  /*26e0*/  FMUL.FTZ R121, R121, R121 ;  /* 0x0000007979797220 */ /* 0x000fe20000410000 */
[----:B------:R-:W-:Y:S01]  /*26f0*/  FFMA.FTZ R123, R122, R112, R123 ;  /* 0x000000707a7b7223 */ /* 0x000fe2000001007b */
[----:B------:R-:W1:Y:S02]  /*2700*/  MUFU.RCP R118, R115 ;  /* 0x0000007300767308 */ /* 0x000e640000001000 */
[----:B------:R-:W-:Y:S01]  /*2710*/  FMUL.FTZ R122, R121, R122 ;  /* 0x0000007a797a7220 */ /* 0x000fe20000410000 */
[----:B--2---:R-:W-:-:S03]  /*2720*/  FADD.FTZ R121, R120, R113 ;  /* 0x0000007178797221 */ /* 0x004fc60000010000 */
        /* <DEDUP_REMOVED lines=11> */
[----:B------:R-:W-:-:S02]  /*27e0*/  FMUL.FTZ R120, R117, R119 ;  /* 0x0000007775787220 */ /* 0x000fc40000410000 */
[----:B------:R-:W0:Y:S01]  /*27f0*/  LDC R117, c[0x0][0x448] ;  /* 0x00011200ff757b82 */ /* 0x000e220000000800 */
[----:B------:R-:W-:Y:S01]  /*2800*/  FMUL.FTZ R114, R114, R114 ;  /* 0x0000007272727220 */ /* 0x000fe20000410000 */
[C---:B------:R-:W-:Y:S01]  /*2810*/  FFMA.FTZ R120, R115.reuse, R112, R120 ;  /* 0x0000007073787223 */ /* 0x040fe20000010078 */
[----:B-1----:R-:W-:Y:S01]  /*2820*/  FADD.FTZ R112, R118, R121 ;  /* 0x0000007976707221 */ /* 0x002fe20000010000 */
[----:B------:R-:W-:Y:S01]  /*2830*/  MOV R121, UR18 ;  /* 0x0000001200797c02 */ /* 0x000fe20008000f00 */
[----:B------:R-:W-:-:S04]  /*2840*/  FMUL.FTZ R114, R115, R114 ;  /* 0x0000007273727220 */ /* 0x000fc80000410000 */
[----:B------:R-:W-:Y:S01]  /*2850*/  FMUL.FTZ R114, R114, R119 ;  /* 0x0000007772727220 */ /* 0x000fe20000410000 */
[----:B--2---:R-:W-:-:S03]  /*2860*/  FMUL.FTZ R119, R113, R120 ;  /* 0x0000007871777220 */ /* 0x004fc60000410000 */
[----:B------:R-:W-:Y:S02]  /*2870*/  FFMA.FTZ R118, R113, R114, R112 ;  /* 0x0000007271767223 */ /* 0x000fe40000010070 */
[----:B------:R-:W1:Y:S01]  /*2880*/  @!P0 LDC.64 R114, c[0x0][0x3c0] ;  /* 0x0000f000ff728b82 */ /* 0x000e620000000a00 */
[----:B------:R-:W2:Y:S04]  /*2890*/  SHFL.IDX PT, R119, R119, RZ, 0x1f ;  /* 0x00001fff77777589 */ /* 0x000ea800000e0000 */
[----:B------:R-:W0:Y:S01]  /*28a0*/  SHFL.IDX PT, R118, R118, RZ, 0x1f ;  /* 0x00001fff76767589 */ /* 0x000e2200000e0000 */
[----:B-1----:R-:W-:-:S04]  /*28b0*/  @!P0 IMAD.WIDE R114, R121, 0x4, R114 ;  /* 0x0000000479728825 */ /* 0x002fc800078e0272 */
[----:B--2---:R-:W-:Y:S01]  /*28c0*/  FMUL.FTZ R112, R119, R119 ;  /* 0x0000007777707220 */ /* 0x004fe20000410000 */
[----:B0-----:R-:W-:-:S04]  /*28d0*/  FFMA.FTZ R117, R118, UR20, R117 ;  /* 0x0000001476757c23 */ /* 0x001fc80008010075 */
        /* <DEDUP_REMOVED lines=49> */
.L_x_8288:
[----:B------:R-:W-:Y:S05]  /*2bf0*/  BSYNC.RECONVERGENT B0 ;  /* 0x0000000000007941 */ /* 0x000fea0003800200 */
.L_x_8287:
[----:B------:R-:W-:Y:S04]  /*2c00*/  BSSY.RECONVERGENT B0, `(.L_x_8289) ;  /* 0x0000022000007945 */ /* 0x000fe80003800200 */
[----:B------:R-:W-:Y:S05]  /*2c10*/  @!P3 BRA `(.L_x_8290) ;  /* 0x000000000080b947 */ /* 0x000fea0003800000 */
[--C-:B0-----:R-:W-:Y:S01]  /*2c20*/  FADD.FTZ R112, R96, -R120.reuse ;  /* 0x8000007860707221 */ /* 0x101fe20000010000 */
        /* <DEDUP_REMOVED lines=31> */
.L_x_8290:
[----:B------:R-:W-:Y:S05]  /*2e20*/  BSYNC.RECONVERGENT B0 ;  /* 0x0000000000007941 */ /* 0x000fea0003800200 */
.L_x_8289:
[----:B------:R-:W-:Y:S04]  /*2e30*/  BSSY.RECONVERGENT B0, `(.L_x_8286) ;  /* 0x0000021000007945 */ /* 0x000fe80003800200 */
[----:B------:R-:W-:Y:S05]  /*2e40*/  @!P4 BRA `(.L_x_8291) ;  /* 0x00000000007cc947 */ /* 0x000fea0003800000 */
[--C-:B01----:R-:W-:Y:S01]  /*2e50*/  FADD.FTZ R119, R111, -R120.reuse ;  /* 0x800000786f777221 */ /* 0x103fe20000010000 */
[--C-:B------:R-:W-:Y:S01]  /*2e60*/  FADD.FTZ R113, R110, -R120.reuse ;  /* 0x800000786e717221 */ /* 0x100fe20000010000 */
[--C-:B------:R-:W-:Y:S01]  /*2e70*/  FADD.FTZ R112, R104, -R120.reuse ;  /* 0x8000007868707221 */ /* 0x100fe20000010000 */
[--C-:B------:R-:W-:Y:S01]  /*2e80*/  FADD.FTZ R124, R105, -R120.reuse ;  /* 0x80000078697c7221 */ /* 0x100fe20000010000 */
[--C-:B------:R-:W-:Y:S01]  /*2e90*/  FADD.FTZ R118, R108, -R120.reuse ;  /* 0x800000786c767221 */ /* 0x100fe20000010000 */
[C---:B------:R-:W-:Y:S01]  /*2ea0*/  FMUL.FTZ R119, R117.reuse, R119 ;  /* 0x0000007775777220 */ /* 0x040fe20000410000 */
[C---:B------:R-:W-:Y:S01]  /*2eb0*/  FMUL.FTZ R115, R117.reuse, R113 ;  /* 0x0000007175737220 */ /* 0x040fe20000410000 */
[C---:B------:R-:W-:Y:S01]  /*2ec0*/  FMUL.FTZ R113, R117.reuse, R112 ;  /* 0x0000007075717220 */ /* 0x040fe20000410000 */
[----:B------:R-:W-:Y:S01]  /*2ed0*/  FMUL.FTZ R112, R117, R124 ;  /* 0x0000007c75707220 */ /* 0x000fe20000410000 */
[----:B-----5:R-:W-:Y:S01]  /*2ee0*/  FFMA.FTZ R124, R119, R59, R67 ;  /* 0x0000003b777c7223 */ /* 0x020fe20000010043 */
[----:B------:R-:W-:Y:S01]  /*2ef0*/  FMUL.FTZ R123, R117, R118 ;  /* 0x00000076757b7220 */ /* 0x000fe20000410000 */
[--C-:B------:R-:W-:Y:S01]  /*2f00*/  FADD.FTZ R122, R106, -R120.reuse ;  /* 0x800000786a7a7221 */ /* 0x100fe20000010000 */
[----:B------:R-:W0:Y:S01]  /*2f10*/  LDC.64 R118, c[0x0][0x428] ;  /* 0x00010a00ff767b82 */ /* 0x000e220000000a00 */
[--C-:B------:R-:W-:Y:S01]  /*2f20*/  FADD.FTZ R114, R107, -R120.reuse ;  /* 0x800000786b727221 */ /* 0x100fe20000010000 */
[----:B------:R-:W-:Y:S01]  /*2f30*/  FADD.FTZ R120, R109, -R120 ;  /* 0x800000786d787221 */ /* 0x000fe20000010000 */
        /* <DEDUP_REMOVED lines=14> */
[----:B0-----:R-:W-:-:S05]  /*3020*/  IMAD.WIDE.U32 R118, R116, 0x10, R118 ;  /* 0x0000001074767825 */ /* 0x001fca00078e0076 */
[----:B------:R2:W-:Y:S02]  /*3030*/  STG.E.128 desc[UR12][R118.64], R112 ;  /* 0x0000007076007986 */ /* 0x0005e4000c101d0c */
.L_x_8291:
[----:B------:R-:W-:Y:S05]  /*3040*/  BSYNC.RECONVERGENT B0 ;  /* 0x0000000000007941 */ /* 0x000fea0003800200 */
.L_x_8286:
[----:B------:R-:W-:Y:S02]  /*3050*/  UIADD3 UR18, UPT, UPT, UR18, UR16, URZ ;  /* 0x0000001012127290 */ /* 0x000fe4000fffe0ff */
[----:B------:R-:W-:Y:S02]  /*3060*/  UPLOP3.LUT UP1, UPT, UPT, UPT, UP1, 0x40, 0x4 ;  /* 0x000000000004789c */ /* 0x000fe40003f2e810 */
[----:B------:R-:W-:-:S09]  /*3070*/  UISETP.GE.AND UP0, UPT, UR18, UR17, UPT ;  /* 0x000000111200728c */ /* 0x000fd2000bf06270 */
[----:B------:R-:W-:Y:S05]  /*3080*/  BRA.U !UP0, `(.L_x_8292) ;  /* 0xffffffd508e47547 */ /* 0x000fea000b83ffff */
[----:B------:R-:W-:Y:S05]  /*3090*/  EXIT ;  /* 0x000000000000794d */ /* 0x000fea0003800000 */
.L_x_8293:
        /* <DEDUP_REMOVED lines=14> */
.L_x_20801:


//--------------------- .text._ZN10layer_norm13ln_fwd_kernelINS_13Kernel_traitsIf13__nv_bfloat16fS2_fjLj3072ELj1ELj1ELj4ELj16ENS_18Kernel_traits_baseILj3072EfS2_fS2_fjLj128EEEEELb0ELb1ELb1ELb1EEEvNS_9FwdParamsE --------------------------
	.section	.text._ZN10layer_norm13ln_fwd_kernelINS_13Kernel_traitsIf13__nv_bfloat16fS2_fjLj3072ELj1ELj1ELj4ELj16ENS_18Kernel_traits_baseILj3072EfS2_fS2_fjLj128EEEEELb0ELb1ELb1ELb1EEEvNS_9FwdParamsE,"ax",@progbits
	.align	128
        .global         _ZN10layer_norm13ln_fwd_kernelINS_13Kernel_traitsIf13__nv_bfloat16fS2_fjLj3072ELj1ELj1ELj4ELj16ENS_18Kernel_traits_baseILj3072EfS2_fS2_fjLj128EEEEELb0ELb1ELb1ELb1EEEvNS_9FwdParamsE
        .type           _ZN10layer_norm13ln_fwd_kernelINS_13Kernel_traitsIf13__nv_bfloat16fS2_fjLj3072ELj1ELj1ELj4ELj16ENS_18Kernel_traits_baseILj3072EfS2_fS2_fjLj128EEEEELb0ELb1ELb1ELb1EEEvNS_9FwdParamsE,@function
        .size           _ZN10layer_norm13ln_fwd_kernelINS_13Kernel_traitsIf13__nv_bfloat16fS2_fjLj3072ELj1ELj1ELj4ELj16ENS_18Kernel_traits_baseILj3072EfS2_fS2_fjLj128EEEEELb0ELb1ELb1ELb1EEEvNS_9FwdParamsE,(.L_x_20802 - _ZN10layer_norm13ln_fwd_kernelINS_13Kernel_traitsIf13__nv_bfloat16fS2_fjLj3072ELj1ELj1ELj4ELj16ENS_18Kernel_traits_baseILj3072EfS2_fS2_fjLj128EEEEELb0ELb1ELb1ELb1EEEvNS_9FwdParamsE)
        .other          _ZN10layer_norm13ln_fwd_kernelINS_13Kernel_traitsIf13__nv_bfloat16fS2_fjLj3072ELj1ELj1ELj4ELj16ENS_18Kernel_traits_baseILj3072EfS2_fS2_fjLj128EEEEELb0ELb1ELb1ELb1EEEvNS_9FwdParamsE,@"STO_CUDA_ENTRY STV_DEFAULT"
_ZN10layer_norm13ln_fwd_kernelINS_13Kernel_traitsIf13__nv_bfloat16fS2_fjLj3072ELj1ELj1ELj4ELj16ENS_18Kernel_traits_baseILj3072EfS2_fS2_fjLj128EEEEELb0ELb1ELb1ELb1EEEvNS_9FwdParamsE:
.text._ZN10layer_norm13ln_fwd_kernelINS_13Kernel_traitsIf13__nv_bfloat16fS2_fjLj3072ELj1ELj1ELj4ELj16ENS_18Kernel_traits_baseILj3072EfS2_fS2_fjLj128EEEEELb0ELb1ELb1ELb1EEEvNS_9FwdParamsE:
        /* <DEDUP_REMOVED lines=33> */
.L_x_8294:
[----:B------:R-:W1:Y:S08]  /*0210*/  LDC.64 R4, c[0x0][0x3d0] ;  /* 0x0000f400ff047b82 */ /* 0x000e700000000a00 */
[----:B------:R-:W0:Y:S01]  /*0220*/  LDC.64 R6, c[0x0][0x3e8] ;  /* 0x0000fa00ff067b82 */ /* 0x000e220000000a00 */
        /* <DEDUP_REMOVED lines=9> */
[----:B------:R-:W-:Y:S01]  /*02c0*/  CS2R R32, SRZ ;  /* 0x0000000000207805 */ /* 0x000fe2000001ff00 */
[----:B-1----:R-:W-:-:S05]  /*02d0*/  IMAD.WIDE.U32 R28, R2, 0x20, R4 ;  /* 0x00000020021c7825 */ /* 0x002fca00078e0004 */
[----:B------:R-:W5:Y:S01]  /*02e0*/  LDG.E.128 R8, desc[UR12][R28.64+0x10] ;  /* 0x0000100c1c087981 */ /* 0x000f62000c1e1d00 */
[----:B0-----:R-:W-:-:S03]  /*02f0*/  IMAD.WIDE.U32 R30, R2, 0x20, R6 ;  /* 0x00000020021e7825 */ /* 0x001fc600078e0006 */
[----:B------:R-:W5:Y:S04]  /*0300*/  LDG.E.128 R12, desc[UR12][R28.64+0x1000] ;  /* 0x0010000c1c0c7981 */ /* 0x000f68000c1e1d00 */
[----:B------:R-:W5:Y:S04]  /*0310*/  LDG.E.128 R4, desc[UR12][R28.64] ;  /* 0x0000000c1c047981 */ /* 0x000f68000c1e1d00 */
[----:B------:R-:W5:Y:S04]  /*0320*/  LDG.E.128 R16, desc[UR12][R28.64+0x1010] ;  /* 0x0010100c1c107981 */ /* 0x000f68000c1e1d00 */
[----:B------:R-:W5:Y:S04]  /*0330*/  LDG.E.128 R20, desc[UR12][R28.64+0x2000] ;  /* 0x0020000c1c147981 */ /* 0x000f68000c1e1d00 */
[----:B------:R0:W5:Y:S04]  /*0340*/  LDG.E.128 R24, desc[UR12][R28.64+0x2010] ;  /* 0x0020100c1c187981 */ /* 0x000168000c1e1d00 */
[----:B------:R-:W5:Y:S04]  /*0350*/  LDG.E.128 R52, desc[UR12][R30.64] ;  /* 0x0000000c1e347981 */ /* 0x000f68000c1e1d00 */
[----:B------:R-:W5:Y:S01]  /*0360*/  LDG.E.128 R56, desc[UR12][R30.64+0x10] ;  /* 0x0000100c1e387981 */ /* 0x000f62000c1e1d00 */
[----:B0-----:R-:W-:-:S03]  /*0370*/  CS2R R28, SRZ ;  /* 0x00000000001c7805 */ /* 0x001fc6000001ff00 */
[----:B------:R-:W5:Y:S04]  /*0380*/  LDG.E.128 R60, desc[UR12][R30.64+0x1000] ;  /* 0x0010000c1e3c7981 */ /* 0x000f68000c1e1d00 */
[----:B------:R-:W5:Y:S04]  /*0390*/  LDG.E.128 R64, desc[UR12][R30.64+0x1010] ;  /* 0x0010100c1e407981 */ /* 0x000f68000c1e1d00 */
[----:B------:R-:W5:Y:S04]  /*03a0*/  LDG.E.128 R68, desc[UR12][R30.64+0x2000] ;  /* 0x0020000c1e447981 */ /* 0x000f68000c1e1d00 */
[----:B------:R0:W5:Y:S02]  /*03b0*/  LDG.E.128 R72, desc[UR12][R30.64+0x2010] ;  /* 0x0020100c1e487981 */ /* 0x000164000c1e1d00 */
[----:B0-----:R-:W-:-:S07]  /*03c0*/  CS2R R30, SRZ ;  /* 0x00000000001e7805 */ /* 0x001fce000001ff00 */
.L_x_8295:
[----:B------:R-:W0:Y:S02]  /*03d0*/  LDCU UR4, c[0x0][0x384] ;  /* 0x00007080ff0477ac */ /* 0x000e240008000800 */
[----:B0-----:R-:W-:-:S06]  /*03e0*/  UISETP.GE.AND UP0, UPT, UR7, UR4, UPT ;  /* 0x000000040700728c */ /* 0x001fcc000bf06270 */
[----:B------:R-:W-:-:S13]  /*03f0*/  PLOP3.LUT P0, PT, PT, PT, UP0, 0x80, 0x8 ;  /* 0x000000000008781c */ /* 0x000fda0003f0f008 */
[----:B------:R-:W-:Y:S05]  /*0400*/  @P0 EXIT ;  /* 0x000000000000094d */ /* 0x000fea0003800000 */
[----:B------:R-:W0:Y:S01]  /*0410*/  LDCU UR26, c[0x0][0x40c] ;  /* 0x00008180ff1a77ac */ /* 0x000e220008000800 */
[----:B------:R-:W2:Y:S01]  /*0420*/  LDCU UR20, c[0x0][0x388] ;  /* 0x00007100ff1477ac */ /* 0x000ea20008000800 */
[----:B------:R-:W3:Y:S01]  /*0430*/  LDCU.U8 UR21, c[0x0][0x410] ;  /* 0x00008200ff1577ac */ /* 0x000ee20008000000 */
[----:B------:R-:W4:Y:S01]  /*0440*/  LDCU UR24, c[0x0][0x400] ;  /* 0x00008000ff1877ac */ /* 0x000f220008000800 */
[----:B------:R-:W0:Y:S01]  /*0450*/  LDCU.128 UR8, c[0x0][0x3f0] ;  /* 0x00007e00ff0877ac */ /* 0x000e220008000c00 */
[----:B------:R-:W0:Y:S01]  /*0460*/  LDCU.64 UR14, c[0x0][0x3a0] ;  /* 0x00007400ff0e77ac */ /* 0x000e220008000a00 */
[----:B------:R-:W0:Y:S01]  /*0470*/  LDCU.64 UR16, c[0x0][0x380] ;  /* 0x00007000ff1077ac */ /* 0x000e220008000a00 */
[----:B------:R-:W-:-:S11]  /*0480*/  UPLOP3.LUT UP0, UPT, UPT, UPT, UPT, 0x40, 0x4 ;  /* 0x000000000004789c */ /* 0x000fd60003f0e870 */
.L_x_8307:
[----:B0-----:R-:W-:-:S06]  /*0490*/  UIMAD.WIDE UR4, UR7, 0x4, UR8 ;  /* 0x00000004070478a5 */ /* 0x001fcc000f8e0208 */
[----:B-1----:R-:W-:Y:S02]  /*04a0*/  MOV R88, UR4 ;  /* 0x0000000400587c02 */ /* 0x002fe40008000f00 */
[----:B------:R-:W-:-:S05]  /*04b0*/  MOV R89, UR5 ;  /* 0x0000000500597c02 */ /* 0x000fca0008000f00 */
[----:B------:R0:W2:Y:S01]  /*04c0*/  LDG.E R88, desc[UR12][R88.64] ;  /* 0x0000000c58587981 */ /* 0x0000a2000c1e1900 */
[----:B------:R-:W-:Y:S01]  /*04d0*/  HFMA2 R0, -RZ, RZ, 0, 0 ;  /* 0x00000000ff007431 */ /* 0x000fe200000001ff */
[----:B------:R-:W-:Y:S01]  /*04e0*/  UIMAD.WIDE UR18, UR7, 0x4, UR10 ;  /* 0x00000004071278a5 */ /* 0x000fe2000f8e020a */
[----:B------:R-:W-:-:S05]  /*04f0*/  MOV R91, 0x10 ;  /* 0x00000010005b7802 */ /* 0x000fca0000000f00 */
[----:B0-----:R-:W-:Y:S02]  /*0500*/  MOV R89, UR19 ;  /* 0x0000001300597c02 */ /* 0x001fe40008000f00 */
        /* <DEDUP_REMOVED lines=13> */
[----:B-1----:R-:W3:Y:S01]  /*05e0*/  @P1 LDG.E.128 R76, desc[UR12][R90.64] ;  /* 0x0000000c5a4c1981 */ /* 0x002ee2000c1e1d00 */
        /* <DEDUP_REMOVED lines=12> */
[----:B------:R-:W-:Y:S06]  /*06b0*/  @!P0 BRA `(.L_x_8296) ;  /* 0x0000000000b88947 */ /* 0x000fec0003800000 */
[----:B------:R-:W0:Y:S02]  /*06c0*/  LDC.64 R90, c[0x0][0x3a0] ;  /* 0x0000e800ff5a7b82 */ /* 0x000e240000000a00 */
[----:B0-----:R-:W-:-:S05]  /*06d0*/  IMAD.WIDE.U32 R90, R3, 0x20, R90 ;  /* 0x00000020035a7825 */ /* 0x001fca00078e005a */
[----:B------:R-:W2:Y:S04]  /*06e0*/  LDG.E.128 R80, desc[UR12][R90.64] ;  /* 0x0000000c5a507981 */ /* 0x000ea8000c1e1d00 */
[----:B------:R0:W3:Y:S01]  /*06f0*/  LDG.E.128 R84, desc[UR12][R90.64+0x10] ;  /* 0x0000100c5a547981 */ /* 0x0000e2000c1e1d00 */
[----:B------:R-:W-:-:S13]  /*0700*/  ISETP.LT.AND P2, PT, RZ, UR25, PT ;  /* 0x00000019ff007c0c */ /* 0x000fda000bf41270 */
[----:B------:R-:W0:Y:S01]  /*0710*/  @P2 LDC R96, c[0x0][0x40c] ;  /* 0x00010300ff602b82 */ /* 0x000e220000000800 */
[----:B------:R-:W-:Y:S02]  /*0720*/  @P2 SHF.L.U32 R93, R93, 0x10, RZ ;  /* 0x000000105d5d2819 */ /* 0x000fe400000006ff */
[----:B------:R-:W-:Y:S02]  /*0730*/  @P2 SHF.L.U32 R94, R76, 0x10, RZ ;  /* 0x000000104c5e2819 */ /* 0x000fe400000006ff */
[----:B------:R-:W-:Y:S02]  /*0740*/  @P2 SHF.L.U32 R89, R89, 0x10, RZ ;  /* 0x0000001059592819 */ /* 0x000fe400000006ff */
[----:B------:R-:W-:Y:S01]  /*0750*/  @P2 SHF.L.U32 R95, R77, 0x10, RZ ;  /* 0x000000104d5f2819 */ /* 0x000fe200000006ff */
[----:B------:R-:W1:Y:S01]  /*0760*/  @P2 LDC R97, c[0x0][0x40c] ;  /* 0x00010300ff612b82 */ /* 0x000e620000000800 */
[----:B------:R-:W-:-:S07]  /*0770*/  @P2 SHF.L.U32 R92, R92, 0x10, RZ ;  /* 0x000000105c5c2819 */ /* 0x000fce00000006ff */
[----:B------:R-:W4:Y:S08]  /*0780*/  @P2 LDC R102, c[0x0][0x40c] ;  /* 0x00010300ff662b82 */ /* 0x000f300000000800 */
[----:B------:R-:W4:Y:S01]  /*0790*/  @P2 LDC R98, c[0x0][0x40c] ;  /* 0x00010300ff622b82 */ /* 0x000f220000000800 */
[----:B0-----:R-:W-:Y:S01]  /*07a0*/  @P2 FMUL.FTZ R90, R93, R96 ;  /* 0x000000605d5a2220 */ /* 0x001fe20000410000 */
[----:B------:R-:W-:-:S02]  /*07b0*/  @P2 SHF.L.U32 R93, R78, 0x10, RZ ;  /* 0x000000104e5d2819 */ /* 0x000fc400000006ff */
[----:B------:R-:W-:-:S04]  /*07c0*/  @P2 SHF.L.U32 R96, R79, 0x10, RZ ;  /* 0x000000104f602819 */ /* 0x000fc800000006ff */
[----:B------:R-:W0:Y:S01]  /*07d0*/  @P2 LDC R99, c[0x0][0x40c] ;  /* 0x00010300ff632b82 */ /* 0x000e220000000800 */
[----:B-1----:R-:W-:-:S07]  /*07e0*/  @P2 FMUL.FTZ R91, R94, R97 ;  /* 0x000000615e5b2220 */ /* 0x002fce0000410000 */
[----:B------:R-:W1:Y:S01]  /*07f0*/  @P2 LDC R100, c[0x0][0x40c] ;  /* 0x00010300ff642b82 */ /* 0x000e620000000800 */
[----:B----4-:R-:W-:-:S07]  /*0800*/  @P2 FMUL.FTZ R94, R89, R102 ;  /* 0x00000066595e2220 */ /* 0x010fce0000410000 */
[----:B------:R-:W4:Y:S01]  /*0810*/  @P2 LDC R101, c[0x0][0x40c] ;  /* 0x00010300ff652b82 */ /* 0x000f220000000800 */
[----:B------:R-:W-:Y:S01]  /*0820*/  @P2 FMUL.FTZ R95, R95, R98 ;  /* 0x000000625f5f2220 */ /* 0x000fe20000410000 */
[----:B0-----:R-:W-:Y:S01]  /*0830*/  @P2 FMUL.FTZ R92, R92, R99 ;  /* 0x000000635c5c2220 */ /* 0x001fe20000410000 */
[----:B-1----:R-:W-:Y:S01]  /*0840*/  @P2 FMUL.FTZ R93, R93, R100 ;  /* 0x000000645d5d2220 */ /* 0x002fe20000410000 */
[----:B----4-:R-:W-:Y:S01]  /*0850*/  @P2 FMUL.FTZ R89, R96, R101 ;  /* 0x0000006560592220 */ /* 0x010fe20000410000 */
[----:B--2---:R-:W-:Y:S01]  /*0860*/  @!P2 MOV R108, R80 ;  /* 0x00000050006ca202 */ /* 0x004fe20000000f00 */
[----:B-----5:R-:W-:Y:S01]  /*0870*/  @P2 FFMA.FTZ R108, R91, R52, R80 ;  /* 0x000000345b6c2223 */ /* 0x020fe20000010050 */
[----:B------:R-:W-:Y:S01]  /*0880*/  MOV R109, R81 ;  /* 0x00000051006d7202 */ /* 0x000fe20000000f00 */
        /* <DEDUP_REMOVED lines=11> */
[----:B------:R-:W-:Y:S01]  /*0940*/  MOV R107, R87 ;  /* 0x00000057006b7202 */ /* 0x000fe20000000f00 */
[----:B------:R-:W-:Y:S06]  /*0950*/  @!P2 BRA `(.L_x_8297) ;  /* 0x0000000000a0a947 */ /* 0x000fec0003800000 */
[----:B------:R-:W-:-:S05]  /*0960*/  SHF.L.U32 R88, R88, 0x10, RZ ;  /* 0x0000001058587819 */ /* 0x000fca00000006ff */
[----:B------:R-:W-:-:S04]  /*0970*/  FMUL.FTZ R88, R88, UR26 ;  /* 0x0000001a58587c20 */ /* 0x000fc80008410000 */
[----:B------:R-:W-:Y:S01]  /*0980*/  FFMA.FTZ R107, R88, R59, R87 ;  /* 0x0000003b586b7223 */ /* 0x000fe20000010057 */
[----:B------:R-:W-:Y:S06]  /*0990*/  BRA `(.L_x_8297) ;  /* 0x0000000000907947 */ /* 0x000fec0003800000 */
.L_x_8296:
        /* <DEDUP_REMOVED lines=9> */
[----:B------:R-:W-:-:S02]  /*0a30*/  CS2R R104, SRZ ;  /* 0x0000000000687805 */ /* 0x000fc4000001ff00 */
[----:B------:R-:W-:Y:S01]  /*0a40*/  CS2R R106, SRZ ;  /* 0x00000000006a7805 */ /* 0x000fe2000001ff00 */
[----:B------:R-:W3:Y:S01]  /*0a50*/  @UP1 LDCU UR19, c[0x0][0x40c] ;  /* 0x00008180ff1317ac */ /* 0x000ee20008000800 */
[----:B------:R-:W4:Y:S01]  /*0a60*/  @UP1 LDCU UR22, c[0x0][0x40c] ;  /* 0x00008180ff1617ac */ /* 0x000f220008000800 */
[----:B0-----:R-:W-:Y:S01]  /*0a70*/  @P1 FMUL.FTZ R91, R90, UR4 ;  /* 0x000000045a5b1c20 */ /* 0x001fe20008410000 */
[----:B------:R-:W0:Y:S01]  /*0a80*/  @UP1 LDCU UR23, c[0x0][0x40c] ;  /* 0x00008180ff1717ac */ /* 0x000e220008000800 */
[----:B-1----:R-:W-:Y:S02]  /*0a90*/  @P1 FMUL.FTZ R90, R93, UR5 ;  /* 0x000000055d5a1c20 */ /* 0x002fe40008410000 */
[----:B-----5:R-:W-:Y:S01]  /*0aa0*/  @P1 FMUL.FTZ R108, R91, R52 ;  /* 0x000000345b6c1220 */ /* 0x020fe20000410000 */
[----:B------:R-:W1:Y:S01]  /*0ab0*/  @UP1 LDCU UR27, c[0x0][0x40c] ;  /* 0x00008180ff1b17ac */ /* 0x000e620008000800 */
[----:B------:R-:W-:Y:S01]  /*0ac0*/  @P1 SHF.L.U32 R91, R79, 0x10, RZ ;  /* 0x000000104f5b1819 */ /* 0x000fe200000006ff */
[----:B--2---:R-:W-:Y:S01]  /*0ad0*/  @P1 FMUL.FTZ R93, R92, UR18 ;  /* 0x000000125c5d1c20 */ /* 0x004fe20008410000 */
[----:B------:R-:W-:Y:S01]  /*0ae0*/  @P1 FMUL.FTZ R109, R90, R53 ;  /* 0x000000355a6d1220 */ /* 0x000fe20000410000 */
[----:B------:R-:W2:Y:S01]  /*0af0*/  @UP1 LDCU UR28, c[0x0][0x40c] ;  /* 0x00008180ff1c17ac */ /* 0x000ea20008000800 */
[----:B------:R-:W-:Y:S01]  /*0b00*/  @P1 SHF.L.U32 R92, R88, 0x10, RZ ;  /* 0x00000010585c1819 */ /* 0x000fe200000006ff */
[----:B---3--:R-:W-:Y:S01]  /*0b10*/  @P1 FMUL.FTZ R94, R94, UR19 ;  /* 0x000000135e5e1c20 */ /* 0x008fe20008410000 */
[----:B------:R-:W-:Y:S01]  /*0b20*/  @P1 SHF.L.U32 R90, R89, 0x10, RZ ;  /* 0x00000010595a1819 */ /* 0x000fe200000006ff */
[----:B------:R-:W-:Y:S01]  /*0b30*/  @P1 FMUL.FTZ R110, R93, R54 ;  /* 0x000000365d6e1220 */ /* 0x000fe20000410000 */
[----:B------:R-:W-:Y:S01]  /*0b40*/  @P1 SHF.L.U32 R88, R78, 0x10, RZ ;  /* 0x000000104e581819 */ /* 0x000fe200000006ff */
[----:B------:R-:W-:-:S04]  /*0b50*/  @P1 FMUL.FTZ R111, R94, R55 ;  /* 0x000000375e6f1220 */ /* 0x000fc80000410000 */
[----:B----4-:R-:W-:Y:S01]  /*0b60*/  @P1 FMUL.FTZ R89, R88, UR22 ;  /* 0x0000001658591c20 */ /* 0x010fe20008410000 */
[----:B0-----:R-:W-:Y:S01]  /*0b70*/  @P1 FMUL.FTZ R90, R90, UR23 ;  /* 0x000000175a5a1c20 */ /* 0x001fe20008410000 */
[----:B-1----:R-:W-:Y:S02]  /*0b80*/  @P1 FMUL.FTZ R91, R91, UR27 ;  /* 0x0000001b5b5b1c20 */ /* 0x002fe40008410000 */
[----:B------:R-:W-:Y:S01]  /*0b90*/  @P1 FMUL.FTZ R104, R89, R56 ;  /* 0x0000003859681220 */ /* 0x000fe20000410000 */
[----:B------:R-:W-:Y:S01]  /*0ba0*/  @P1 FMUL.FTZ R105, R90, R57 ;  /* 0x000000395a691220 */ /* 0x000fe20000410000 */
[----:B--2---:R-:W-:Y:S01]  /*0bb0*/  @P1 FMUL.FTZ R92, R92, UR28 ;  /* 0x0000001c5c5c1c20 */ /* 0x004fe20008410000 */
[----:B------:R-:W-:-:S03]  /*0bc0*/  @P1 FMUL.FTZ R106, R91, R58 ;  /* 0x0000003a5b6a1220 */ /* 0x000fc60000410000 */
[----:B------:R-:W-:-:S07]  /*0bd0*/  @P1 FMUL.FTZ R107, R92, R59 ;  /* 0x0000003b5c6b1220 */ /* 0x000fce0000410000 */
.L_x_8297:
        /* <DEDUP_REMOVED lines=15> */
[----:B------:R-:W-:Y:S02]  /*0cd0*/  ISETP.LT.AND P2, PT, RZ, UR25, PT ;  /* 0x00000019ff007c0c */ /* 0x000fe4000bf41270 */
[----:B-----5:R-:W-:-:S11]  /*0ce0*/  MOV R98, R86 ;  /* 0x0000005600627202 */ /* 0x020fd60000000f00 */
[----:B0-----:R-:W0:Y:S01]  /*0cf0*/  @P2 LDC R91, c[0x0][0x40c] ;  /* 0x00010300ff5b2b82 */ /* 0x001e220000000800 */
[C---:B------:R-:W-:Y:S02]  /*0d00*/  @P2 SHF.L.U32 R90, R76.reuse, 0x10, RZ ;  /* 0x000000104c5a2819 */ /* 0x040fe400000006ff */
[----:B------:R-:W-:Y:S02]  /*0d10*/  @P2 PRMT R89, R77, 0x7632, R89 ;  /* 0x000076324d592816 */ /* 0x000fe40000000059 */
[----:B------:R-:W-:Y:S02]  /*0d20*/  @P2 PRMT R88, R76, 0x7632, R88 ;  /* 0x000076324c582816 */ /* 0x000fe40000000058 */
[----:B------:R-:W-:Y:S01]  /*0d30*/  @P2 SHF.L.U32 R89, R89, 0x10, RZ ;  /* 0x0000001059592819 */ /* 0x000fe200000006ff */
[----:B------:R-:W1:Y:S01]  /*0d40*/  @P2 LDC R94, c[0x0][0x40c] ;  /* 0x00010300ff5e2b82 */ /* 0x000e620000000800 */
[----:B------:R-:W-:Y:S02]  /*0d50*/  @P2 SHF.L.U32 R92, R77, 0x10, RZ ;  /* 0x000000104d5c2819 */ /* 0x000fe400000006ff */
[----:B------:R-:W-:-:S05]  /*0d60*/  @P2 SHF.L.U32 R88, R88, 0x10, RZ ;  /* 0x0000001058582819 */ /* 0x000fca00000006ff */
[----:B------:R-:W2:Y:S08]  /*0d70*/  @P2 LDC R97, c[0x0][0x40c] ;  /* 0x00010300ff612b82 */ /* 0x000eb00000000800 */
[----:B------:R-:W3:Y:S01]  /*0d80*/  @P2 LDC R93, c[0x0][0x40c] ;  /* 0x00010300ff5d2b82 */ /* 0x000ee20000000800 */
[----:B0-----:R-:W-:Y:S01]  /*0d90*/  @P2 FMUL.FTZ R95, R90, R91 ;  /* 0x0000005b5a5f2220 */ /* 0x001fe20000410000 */
[----:B------:R-:W-:-:S04]  /*0da0*/  @P2 PRMT R91, R78, 0x7632, R91 ;  /* 0x000076324e5b2816 */ /* 0x000fc8000000005b */
[----:B------:R-:W-:Y:S02]  /*0db0*/  @P2 SHF.L.U32 R91, R91, 0x10, RZ ;  /* 0x000000105b5b2819 */ /* 0x000fe400000006ff */
[----:B------:R-:W0:Y:S01]  /*0dc0*/  @P2 LDC R96, c[0x0][0x40c] ;  /* 0x00010300ff602b82 */ /* 0x000e220000000800 */
[----:B-1----:R-:W-:Y:S01]  /*0dd0*/  @P2 FMUL.FTZ R90, R89, R94 ;  /* 0x0000005e595a2220 */ /* 0x002fe20000410000 */
[----:B------:R-:W-:Y:S02]  /*0de0*/  @P2 SHF.L.U32 R89, R78, 0x10, RZ ;  /* 0x000000104e592819 */ /* 0x000fe400000006ff */
[----:B------:R-:W-:-:S04]  /*0df0*/  @P2 SHF.L.U32 R94, R79, 0x10, RZ ;  /* 0x000000104f5e2819 */ /* 0x000fc800000006ff */
[----:B------:R-:W1:Y:S01]  /*0e00*/  @P2 LDC R100, c[0x0][0x40c] ;  /* 0x00010300ff642b82 */ /* 0x000e620000000800 */
[----:B--2---:R-:W-:Y:S01]  /*0e10*/  @P2 FMUL.FTZ R99, R92, R97 ;  /* 0x000000615c632220 */ /* 0x004fe20000410000 */
[----:B------:R-:W-:Y:S01]  /*0e20*/  MOV R92, R80 ;  /* 0x00000050005c7202 */ /* 0x000fe20000000f00 */
[----:B------:R-:W-:Y:S01]  /*0e30*/  @P2 FFMA.FTZ R92, R95, R60, R80 ;  /* 0x0000003c5f5c2223 */ /* 0x000fe20000010050 */
[----:B------:R-:W-:Y:S01]  /*0e40*/  MOV R95, R83 ;  /* 0x00000053005f7202 */ /* 0x000fe20000000f00 */
[----:B------:R-:W-:Y:S01]  /*0e50*/  @P2 FFMA.FTZ R95, R90, R63, R83 ;  /* 0x0000003f5a5f2223 */ /* 0x000fe20000010053 */
[----:B------:R-:W-:Y:S02]  /*0e60*/  MOV R97, R85 ;  /* 0x0000005500617202 */ /* 0x000fe40000000f00 */
[----:B------:R-:W2:Y:S01]  /*0e70*/  @P2 LDC R101, c[0x0][0x40c] ;  /* 0x00010300ff652b82 */ /* 0x000ea20000000800 */
[----:B---3--:R-:W-:Y:S01]  /*0e80*/  @P2 FMUL.FTZ R88, R88, R93 ;  /* 0x0000005d58582220 */ /* 0x008fe20000410000 */
[----:B------:R-:W-:-:S03]  /*0e90*/  MOV R93, R81 ;  /* 0x00000051005d7202 */ /* 0x000fc60000000f00 */
[----:B------:R-:W-:Y:S01]  /*0ea0*/  @P2 FFMA.FTZ R93, R88, R61, R81 ;  /* 0x0000003d585d2223 */ /* 0x000fe20000010051 */
[----:B0-----:R-:W-:Y:S01]  /*0eb0*/  @P2 FMUL.FTZ R89, R89, R96 ;  /* 0x0000006059592220 */ /* 0x001fe20000410000 */
[----:B------:R-:W-:-:S03]  /*0ec0*/  MOV R96, R84 ;  /* 0x0000005400607202 */ /* 0x000fc60000000f00 */
[----:B------:R-:W-:Y:S01]  /*0ed0*/  @P2 FFMA.FTZ R96, R89, R64, R84 ;  /* 0x0000004059602223 */ /* 0x000fe20000010054 */
[----:B-1----:R-:W-:-:S04]  /*0ee0*/  @P2 FMUL.FTZ R100, R91, R100 ;  /* 0x000000645b642220 */ /* 0x002fc80000410000 */
[----:B------:R-:W-:Y:S01]  /*0ef0*/  @P2 FFMA.FTZ R97, R100, R65, R85 ;  /* 0x0000004164612223 */ /* 0x000fe20000010055 */
[----:B--2---:R-:W-:Y:S01]  /*0f00*/  @P2 FMUL.FTZ R101, R94, R101 ;  /* 0x000000655e652220 */ /* 0x004fe20000410000 */
[----:B------:R-:W-:Y:S01]  /*0f10*/  MOV R94, R82 ;  /* 0x00000052005e7202 */ /* 0x000fe20000000f00 */
[----:B------:R-:W-:Y:S01]  /*0f20*/  @P2 FFMA.FTZ R94, R99, R62, R82 ;  /* 0x0000003e635e2223 */ /* 0x000fe20000010052 */
[----:B------:R-:W-:Y:S01]  /*0f30*/  MOV R99, R87 ;  /* 0x0000005700637202 */ /* 0x000fe20000000f00 */
[----:B------:R-:W-:Y:S01]  /*0f40*/  @P2 FFMA.FTZ R98, R101, R66, R86 ;  /* 0x0000004265622223 */ /* 0x000fe20000010056 */
[----:B------:R-:W-:Y:S06]  /*0f50*/  @!P2 BRA `(.L_x_8299) ;  /* 0x0000000000bca947 */ /* 0x000fec0003800000 */
[----:B------:R-:W-:-:S04]  /*0f60*/  PRMT R88, R79, 0x7632, R88 ;  /* 0x000076324f587816 */ /* 0x000fc80000000058 */
[----:B------:R-:W-:-:S05]  /*0f70*/  SHF.L.U32 R88, R88, 0x10, RZ ;  /* 0x0000001058587819 */ /* 0x000fca00000006ff */
[----:B------:R-:W-:-:S04]  /*0f80*/  FMUL.FTZ R88, R88, UR26 ;  /* 0x0000001a58587c20 */ /* 0x000fc80008410000 */
[----:B------:R-:W-:Y:S01]  /*0f90*/  FFMA.FTZ R99, R88, R67, R87 ;  /* 0x0000004358637223 */ /* 0x000fe20000010057 */
[----:B------:R-:W-:Y:S06]  /*0fa0*/  BRA `(.L_x_8299) ;  /* 0x0000000000a87947 */ /* 0x000fec0003800000 */
.L_x_8298:
[----:B------:R-:W1:Y:S01]  /*0fb0*/  @UP1 LDCU UR4, c[0x0][0x40c] ;  /* 0x00008180ff0417ac */ /* 0x000e620008000800 */
[----:B0----5:R-:W-:Y:S02]  /*0fc0*/  @P1 SHF.L.U32 R88, R76, 0x10, RZ ;  /* 0x000000104c581819 */ /* 0x021fe400000006ff */
[----:B------:R-:W-:Y:S02]  /*0fd0*/  CS2R R94, SRZ ;  /* 0x00000000005e7805 */ /* 0x000fe4000001ff00 */
[----:B------:R-:W-:Y:S01]  /*0fe0*/  MOV R92, RZ ;  /* 0x000000ff005c7202 */ /* 0x000fe20000000f00 */
[----:B------:R-:W0:Y:S01]  /*0ff0*/  @UP1 LDCU UR18, c[0x0][0x40c] ;  /* 0x00008180ff1217ac */ /* 0x000e220008000800 */
[----:B------:R-:W-:Y:S02]  /*1000*/  @P1 SHF.L.U32 R90, R78, 0x10, RZ ;  /* 0x000000104e5a1819 */ /* 0x000fe400000006ff */
[----:B------:R-:W-:Y:S02]  /*1010*/  CS2R R96, SRZ ;  /* 0x0000000000607805 */ /* 0x000fe4000001ff00 */
[C---:B------:R-:W-:Y:S01]  /*1020*/  @P1 PRMT R99, R79.reuse, 0x7632, R99 ;  /* 0x000076324f631816 */ /* 0x040fe20000000063 */
[----:B------:R-:W2:Y:S01]  /*1030*/  @UP1 LDCU UR19, c[0x0][0x40c] ;  /* 0x00008180ff1317ac */ /* 0x000ea20008000800 */
[----:B------:R-:W-:-:S02]  /*1040*/  @P1 SHF.L.U32 R93, R79, 0x10, RZ ;  /* 0x000000104f5d1819 */ /* 0x000fc400000006ff */
[----:B------:R-:W-:Y:S01]  /*1050*/  @P1 SHF.L.U32 R101, R99, 0x10, RZ ;  /* 0x0000001063651819 */ /* 0x000fe200000006ff */
[----:B------:R-:W3:Y:S01]  /*1060*/  @UP1 LDCU UR23, c[0x0][0x40c] ;  /* 0x00008180ff1717ac */ /* 0x000ee20008000800 */
[----:B------:R-:W-:Y:S02]  /*1070*/  MOV R98, RZ ;  /* 0x000000ff00627202 */ /* 0x000fe40000000f00 */
[----:B------:R-:W-:Y:S01]  /*1080*/  MOV R99, RZ ;  /* 0x000000ff00637202 */ /* 0x000fe20000000f00 */
[----:B------:R-:W4:Y:S01]  /*1090*/  @UP1 LDCU UR5, c[0x0][0x40c] ;  /* 0x00008180ff0517ac */ /* 0x000f220008000800 */
[----:B-1----:R-:W-:Y:S01]  /*10a0*/  @P1 FMUL.FTZ R89, R88, UR4 ;  /* 0x0000000458591c20 */ /* 0x002fe20008410000 */
[----:B------:R-:W-:Y:S01]  /*10b0*/  @P1 SHF.L.U32 R88, R77, 0x10, RZ ;  /* 0x000000104d581819 */ /* 0x000fe200000006ff */
[----:B------:R-:W1:Y:S02]  /*10c0*/  @UP1 LDCU UR4, c[0x0][0x40c] ;  /* 0x00008180ff0417ac */ /* 0x000e640008000800 */
[----:B------:R-:W-:-:S02]  /*10d0*/  @P1 FMUL.FTZ R92, R89, R60 ;  /* 0x0000003c595c1220 */ /* 0x000fc40000410000 */
[----:B0-----:R-:W-:Y:S01]  /*10e0*/  @P1 FMUL.FTZ R89, R88, UR18 ;  /* 0x0000001258591c20 */ /* 0x001fe20008410000 */
[----:B------:R-:W0:Y:S01]  /*10f0*/  @UP1 LDCU UR22, c[0x0][0x40c] ;  /* 0x00008180ff1617ac */ /* 0x000e220008000800 */
[----:B--2---:R-:W-:Y:S01]  /*1100*/  @P1 FMUL.FTZ R91, R90, UR19 ;  /* 0x000000135a5b1c20 */ /* 0x004fe20008410000 */
[----:B------:R-:W-:Y:S01]  /*1110*/  @P1 PRMT R88, R76, 0x7632, R88 ;  /* 0x000076324c581816 */ /* 0x000fe20000000058 */
[----:B------:R-:W-:Y:S01]  /*1120*/  @P1 FMUL.FTZ R94, R89, R62 ;  /* 0x0000003e595e1220 */ /* 0x000fe20000410000 */
[----:B------:R-:W2:Y:S01]  /*1130*/  @UP1 LDCU UR18, c[0x0][0x40c] ;  /* 0x00008180ff1217ac */ /* 0x000ea20008000800 */
[----:B------:R-:W-:Y:S01]  /*1140*/  @P1 PRMT R89, R77, 0x7632, R89 ;  /* 0x000076324d591816 */ /* 0x000fe20000000059 */
[----:B------:R-:W-:Y:S01]  /*1150*/  @P1 FMUL.FTZ R96, R91, R64 ;  /* 0x000000405b601220 */ /* 0x000fe20000410000 */
[----:B------:R-:W-:Y:S01]  /*1160*/  @P1 PRMT R90, R78, 0x7632, R90 ;  /* 0x000076324e5a1816 */ /* 0x000fe2000000005a */
[----:B---3--:R-:W-:Y:S01]  /*1170*/  @P1 FMUL.FTZ R93, R93, UR23 ;  /* 0x000000175d5d1c20 */ /* 0x008fe20008410000 */
[----:B------:R-:W-:-:S02]  /*1180*/  @P1 SHF.L.U32 R88, R88, 0x10, RZ ;  /* 0x0000001058581819 */ /* 0x000fc400000006ff */
[----:B------:R-:W-:Y:S01]  /*1190*/  @P1 SHF.L.U32 R89, R89, 0x10, RZ ;  /* 0x0000001059591819 */ /* 0x000fe200000006ff */
[----:B------:R-:W-:Y:S01]  /*11a0*/  @P1 FMUL.FTZ R98, R93, R66 ;  /* 0x000000425d621220 */ /* 0x000fe20000410000 */
[----:B------:R-:W-:Y:S01]  /*11b0*/  @P1 SHF.L.U32 R91, R90, 0x10, RZ ;  /* 0x000000105a5b1819 */ /* 0x000fe200000006ff */
[----:B----4-:R-:W-:Y:S01]  /*11c0*/  @P1 FMUL.FTZ R88, R88, UR5 ;  /* 0x0000000558581c20 */ /* 0x010fe20008410000 */
[----:B------:R-:W-:Y:S01]  /*11d0*/  MOV R93, RZ ;  /* 0x000000ff005d7202 */ /* 0x000fe20000000f00 */
[----:B-1----:R-:W-:Y:S02]  /*11e0*/  @P1 FMUL.FTZ R90, R89, UR4 ;  /* 0x00000004595a1c20 */ /* 0x002fe40008410000 */
[----:B0-----:R-:W-:Y:S01]  /*11f0*/  @P1 FMUL.FTZ R100, R91, UR22 ;  /* 0x000000165b641c20 */ /* 0x001fe20008410000 */
[----:B------:R-:W-:Y:S01]  /*1200*/  @P1 FMUL.FTZ R93, R88, R61 ;  /* 0x0000003d585d1220 */ /* 0x000fe20000410000 */
[----:B------:R-:W-:Y:S01]  /*1210*/  @P1 FMUL.FTZ R95, R90, R63 ;  /* 0x0000003f5a5f1220 */ /* 0x000fe20000410000 */
[----:B--2---:R-:W-:Y:S01]  /*1220*/  @P1 FMUL.FTZ R102, R101, UR18 ;  /* 0x0000001265661c20 */ /* 0x004fe20008410000 */
[----:B------:R-:W-:-:S03]  /*1230*/  @P1 FMUL.FTZ R97, R100, R65 ;  /* 0x0000004164611220 */ /* 0x000fc60000410000 */
[----:B------:R-:W-:-:S07]  /*1240*/  @P1 FMUL.FTZ R99, R102, R67 ;  /* 0x0000004366631220 */ /* 0x000fce0000410000 */
.L_x_8299:
        /* <DEDUP_REMOVED lines=17> */
[C---:B-----5:R-:W-:Y:S02]  /*1360*/  @P0 SHF.L.U32 R89, R76.reuse, 0x10, RZ ;  /* 0x000000104c590819 */ /* 0x060fe400000006ff */
[----:B------:R-:W-:Y:S02]  /*1370*/  @P0 PRMT R88, R76, 0x7632, R88 ;  /* 0x000076324c580816 */ /* 0x000fe40000000058 */
[C---:B------:R-:W-:Y:S02]  /*1380*/  @P0 PRMT R91, R77.reuse, 0x7632, R91 ;  /* 0x000076324d5b0816 */ /* 0x040fe4000000005b */
[----:B------:R-:W-:Y:S01]  /*1390*/  @P0 SHF.L.U32 R100, R77, 0x10, RZ ;  /* 0x000000104d640819 */ /* 0x000fe200000006ff */
[----:B------:R-:W1:Y:S01]  /*13a0*/  @P0 LDC R103, c[0x0][0x40c] ;  /* 0x00010300ff670b82 */ /* 0x000e620000000800 */
[----:B------:R-:W-:-:S07]  /*13b0*/  @P0 SHF.L.U32 R91, R91, 0x10, RZ ;  /* 0x000000105b5b0819 */ /* 0x000fce00000006ff */
[----:B------:R-:W2:Y:S08]  /*13c0*/  @P0 LDC R114, c[0x0][0x40c] ;  /* 0x00010300ff720b82 */ /* 0x000eb00000000800 */
[----:B------:R-:W3:Y:S01]  /*13d0*/  @P0 LDC R101, c[0x0][0x40c] ;  /* 0x00010300ff650b82 */ /* 0x000ee20000000800 */
[----:B0-----:R-:W-:Y:S01]  /*13e0*/  @P0 FMUL.FTZ R89, R89, R90 ;  /* 0x0000005a59590220 */ /* 0x001fe20000410000 */
[----:B------:R-:W-:-:S06]  /*13f0*/  @P0 SHF.L.U32 R90, R88, 0x10, RZ ;  /* 0x00000010585a0819 */ /* 0x000fcc00000006ff */
[----:B------:R-:W0:Y:S01]  /*1400*/  @P0 LDC R0, c[0x0][0x40c] ;  /* 0x00010300ff000b82 */ /* 0x000e220000000800 */
[----:B-1----:R-:W-:Y:S01]  /*1410*/  @P0 FMUL.FTZ R115, R100, R103 ;  /* 0x0000006764730220 */ /* 0x002fe20000410000 */
[----:B------:R-:W-:Y:S02]  /*1420*/  @P0 PRMT R100, R78, 0x7632, R100 ;  /* 0x000076324e640816 */ /* 0x000fe40000000064 */
[----:B------:R-:W-:-:S04]  /*1430*/  MOV R103, R83 ;  /* 0x0000005300677202 */ /* 0x000fc80000000f00 */
[----:B------:R-:W1:Y:S01]  /*1440*/  @P0 LDC R102, c[0x0][0x40c] ;  /* 0x00010300ff660b82 */ /* 0x000e620000000800 */
[----:B--2---:R-:W-:Y:S01]  /*1450*/  @P0 FMUL.FTZ R114, R91, R114 ;  /* 0x000000725b720220 */ /* 0x004fe20000410000 */
[----:B------:R-:W-:Y:S02]  /*1460*/  @P0 SHF.L.U32 R91, R100, 0x10, RZ ;  /* 0x00000010645b0819 */ /* 0x000fe400000006ff */
[----:B------:R-:W-:Y:S01]  /*1470*/  MOV R100, R80 ;  /* 0x0000005000647202 */ /* 0x000fe20000000f00 */
[----:B------:R-:W-:Y:S01]  /*1480*/  @P0 FFMA.FTZ R100, R89, R68, R80 ;  /* 0x0000004459640223 */ /* 0x000fe20000010050 */
[----:B------:R-:W-:Y:S01]  /*1490*/  @P0 SHF.L.U32 R89, R79, 0x10, RZ ;  /* 0x000000104f590819 */ /* 0x000fe200000006ff */
[----:B------:R-:W-:Y:S01]  /*14a0*/  @P0 FFMA.FTZ R103, R114, R71, R83 ;  /* 0x0000004772670223 */ /* 0x000fe20000010053 */
[----:B------:R-:W2:Y:S01]  /*14b0*/  @P0 LDC R88, c[0x0][0x40c] ;  /* 0x00010300ff580b82 */ /* 0x000ea20000000800 */
[----:B---3--:R-:W-:Y:S01]  /*14c0*/  @P0 FMUL.FTZ R90, R90, R101 ;  /* 0x000000655a5a0220 */ /* 0x008fe20000410000 */
[----:B------:R-:W-:Y:S01]  /*14d0*/  @P0 SHF.L.U32 R101, R78, 0x10, RZ ;  /* 0x000000104e650819 */ /* 0x000fe200000006ff */
[----:B0-----:R-:W-:-:S04]  /*14e0*/  @P0 FMUL.FTZ R0, R91, R0 ;  /* 0x000000005b000220 */ /* 0x001fc80000410000 */
[----:B-1----:R-:W-:Y:S01]  /*14f0*/  @P0 FMUL.FTZ R117, R101, R102 ;  /* 0x0000006665750220 */ /* 0x002fe20000410000 */
[----:B------:R-:W-:Y:S01]  /*1500*/  MOV R101, R81 ;  /* 0x0000005100657202 */ /* 0x000fe20000000f00 */
[----:B------:R-:W-:Y:S01]  /*1510*/  @P0 FFMA.FTZ R101, R90, R69, R81 ;  /* 0x000000455a650223 */ /* 0x000fe20000010051 */
[----:B------:R-:W-:Y:S02]  /*1520*/  MOV R90, R86 ;  /* 0x00000056005a7202 */ /* 0x000fe40000000f00 */
[----:B------:R-:W-:Y:S01]  /*1530*/  MOV R102, R82 ;  /* 0x0000005200667202 */ /* 0x000fe20000000f00 */
[----:B------:R-:W-:Y:S01]  /*1540*/  @P0 FFMA.FTZ R102, R115, R70, R82 ;  /* 0x0000004673660223 */ /* 0x000fe20000010052 */
[----:B--2---:R-:W-:Y:S01]  /*1550*/  @P0 FMUL.FTZ R91, R89, R88 ;  /* 0x00000058595b0220 */ /* 0x004fe20000410000 */
[----:B------:R-:W-:Y:S01]  /*1560*/  MOV R88, R84 ;  /* 0x0000005400587202 */ /* 0x000fe20000000f00 */
[----:B------:R-:W-:Y:S01]  /*1570*/  @P0 FFMA.FTZ R88, R117, R72, R84 ;  /* 0x0000004875580223 */ /* 0x000fe20000010054 */
        /* <DEDUP_REMOVED lines=10> */
.L_x_8300:
[----:B------:R-:W0:Y:S01]  /*1620*/  @UP1 LDCU UR18, c[0x0][0x40c] ;  /* 0x00008180ff1217ac */ /* 0x000e220008000800 */
[----:B--2--5:R-:W-:Y:S01]  /*1630*/  @P1 SHF.L.U32 R88, R77, 0x10, RZ ;  /* 0x000000104d581819 */ /* 0x024fe200000006ff */
[----:B------:R-:W-:Y:S01]  /*1640*/  HFMA2 R100, -RZ, RZ, 0, 0 ;  /* 0x00000000ff647431 */ /* 0x000fe200000001ff */
[----:B------:R-:W-:Y:S01]  /*1650*/  @P1 SHF.L.U32 R0, R76, 0x10, RZ ;  /* 0x000000104c001819 */ /* 0x000fe200000006ff */
[----:B------:R-:W1:Y:S01]  /*1660*/  @UP1 LDCU UR4, c[0x0][0x40c] ;  /* 0x00008180ff0417ac */ /* 0x000e620008000800 */
[----:B------:R-:W-:Y:S02]  /*1670*/  MOV R102, RZ ;  /* 0x000000ff00667202 */ /* 0x000fe40000000f00 */
[C---:B------:R-:W-:Y:S01]  /*1680*/  @P1 SHF.L.U32 R101, R79.reuse, 0x10, RZ ;  /* 0x000000104f651819 */ /* 0x040fe200000006ff */
[----:B------:R-:W2:Y:S01]  /*1690*/  @UP1 LDCU UR22, c[0x0][0x40c] ;  /* 0x00008180ff1617ac */ /* 0x000ea20008000800 */
[----:B------:R-:W-:Y:S02]  /*16a0*/  @P1 PRMT R114, R79, 0x7632, R114 ;  /* 0x000076324f721816 */ /* 0x000fe40000000072 */
[----:B------:R-:W-:Y:S01]  /*16b0*/  MOV R90, RZ ;  /* 0x000000ff005a7202 */ /* 0x000fe20000000f00 */
[----:B------:R-:W3:Y:S01]  /*16c0*/  @UP1 LDCU UR23, c[0x0][0x40c] ;  /* 0x00008180ff1717ac */ /* 0x000ee20008000800 */
[----:B------:R-:W-:Y:S01]  /*16d0*/  @P1 SHF.L.U32 R114, R114, 0x10, RZ ;  /* 0x0000001072721819 */ /* 0x000fe200000006ff */
[----:B------:R-:W4:Y:S01]  /*16e0*/  @UP1 LDCU UR5, c[0x0][0x40c] ;  /* 0x00008180ff0517ac */ /* 0x000f220008000800 */
[----:B0-----:R-:W-:Y:S01]  /*16f0*/  @P1 FMUL.FTZ R91, R88, UR18 ;  /* 0x00000012585b1c20 */ /* 0x001fe20008410000 */
[----:B------:R-:W-:Y:S01]  /*1700*/  HFMA2 R88, -RZ, RZ, 0, 0 ;  /* 0x00000000ff587431 */ /* 0x000fe200000001ff */
[----:B------:R-:W0:Y:S01]  /*1710*/  @UP1 LDCU UR19, c[0x0][0x40c] ;  /* 0x00008180ff1317ac */ /* 0x000e220008000800 */
        /* <DEDUP_REMOVED lines=8> */
[----:B------:R-:W-:Y:S01]  /*17a0*/  @P1 PRMT R89, R77, 0x7632, R89 ;  /* 0x000076324d591816 */ /* 0x000fe20000000059 */
[----:B--2---:R-:W-:Y:S01]  /*17b0*/  @P1 FMUL.FTZ R91, R91, UR22 ;  /* 0x000000165b5b1c20 */ /* 0x004fe20008410000 */
[----:B---3--:R-:W-:Y:S01]  /*17c0*/  @P1 FMUL.FTZ R103, R101, UR23 ;  /* 0x0000001765671c20 */ /* 0x008fe20008410000 */
[----:B------:R-:W-:-:S02]  /*17d0*/  HFMA2 R101, -RZ, RZ, 0, 0 ;  /* 0x00000000ff657431 */ /* 0x000fc400000001ff */
[----:B----4-:R-:W-:Y:S01]  /*17e0*/  @P1 FMUL.FTZ R0, R0, UR5 ;  /* 0x0000000500001c20 */ /* 0x010fe20008410000 */
[----:B------:R-:W-:Y:S01]  /*17f0*/  @P1 FMUL.FTZ R88, R91, R72 ;  /* 0x000000485b581220 */ /* 0x000fe20000410000 */
[----:B------:R-:W-:Y:S01]  /*1800*/  @P1 SHF.L.U32 R89, R89, 0x10, RZ ;  /* 0x0000001059591819 */ /* 0x000fe200000006ff */
[----:B------:R-:W-:Y:S01]  /*1810*/  @P1 FMUL.FTZ R90, R103, R74 ;  /* 0x0000004a675a1220 */ /* 0x000fe20000410000 */
[----:B------:R-:W-:Y:S01]  /*1820*/  @P1 PRMT R91, R78, 0x7632, R91 ;  /* 0x000076324e5b1816 */ /* 0x000fe2000000005b */
[----:B------:R-:W-:Y:S01]  /*1830*/  @P1 FMUL.FTZ R101, R0, R69 ;  /* 0x0000004500651220 */ /* 0x000fe20000410000 */
[----:B------:R-:W-:Y:S01]  /*1840*/  MOV R103, RZ ;  /* 0x000000ff00677202 */ /* 0x000fe20000000f00 */
[----:B0-----:R-:W-:Y:S01]  /*1850*/  @P1 FMUL.FTZ R0, R89, UR19 ;  /* 0x0000001359001c20 */ /* 0x001fe20008410000 */
[----:B------:R-:W-:Y:S01]  /*1860*/  @P1 SHF.L.U32 R91, R91, 0x10, RZ ;  /* 0x000000105b5b1819 */ /* 0x000fe200000006ff */
[----:B------:R-:W-:Y:S02]  /*1870*/  HFMA2 R89, -RZ, RZ, 0, 0 ;  /* 0x00000000ff597431 */ /* 0x000fe400000001ff */
[----:B------:R-:W-:-:S02]  /*1880*/  @P1 FMUL.FTZ R103, R0, R71 ;  /* 0x0000004700671220 */ /* 0x000fc40000410000 */
[----:B-1----:R-:W-:Y:S01]  /*1890*/  @P1 FMUL.FTZ R0, R91, UR4 ;  /* 0x000000045b001c20 */ /* 0x002fe20008410000 */
[----:B------:R-:W-:Y:S01]  /*18a0*/  @P1 FMUL.FTZ R114, R114, UR18 ;  /* 0x0000001272721c20 */ /* 0x000fe20008410000 */
[----:B------:R-:W-:Y:S02]  /*18b0*/  MOV R91, RZ ;  /* 0x000000ff005b7202 */ /* 0x000fe40000000f00 */
[----:B------:R-:W-:Y:S01]  /*18c0*/  @P1 FMUL.FTZ R89, R0, R73 ;  /* 0x0000004900591220 */ /* 0x000fe20000410000 */
[----:B------:R-:W-:-:S07]  /*18d0*/  @P1 FMUL.FTZ R91, R114, R75 ;  /* 0x0000004b725b1220 */ /* 0x000fce0000410000 */
.L_x_8301:
        /* <DEDUP_REMOVED lines=108> */
.L_x_8303:
[----:B------:R-:W-:Y:S05]  /*1fa0*/  BSYNC.RECONVERGENT B0 ;  /* 0x0000000000007941 */ /* 0x000fea0003800200 */
.L_x_8302:
[----:B------:R-:W-:Y:S01]  /*1fb0*/  BAR.SYNC.DEFER_BLOCKING 0x0 ;  /* 0x0000000000007b1d */ /* 0x000fe20000010000 */
[----:B0-----:R-:W-:Y:S01]  /*1fc0*/  HFMA2 R115, -RZ, RZ, 0, 0 ;  /* 0x00000000ff737431 */ /* 0x001fe200000001ff */
[----:B------:R-:W-:-:S04]  /*1fd0*/  CS2R R112, SRZ ;  /* 0x0000000000707805 */ /* 0x000fc8000001ff00 */
        /* <DEDUP_REMOVED lines=9> */
[----:B------:R0:W1:Y:S03]  /*2070*/  LDS.64 R112, [R0+UR4] ;  /* 0x0000000400707984 */ /* 0x0000660008000a00 */
.L_x_8305:
[----:B------:R-:W-:Y:S05]  /*2080*/  BSYNC.RECONVERGENT B0 ;  /* 0x0000000000007941 */ /* 0x000fea0003800200 */
.L_x_8304:
[----:B0-----:R-:W0:Y:S01]  /*2090*/  SHFL.DOWN PT, R0, R115, 0x2, 0x1f ;  /* 0x08401f0073007f89 */ /* 0x001e2200000e0000 */
[-C--:B------:R-:W-:Y:S01]  /*20a0*/  I2FP.F32.U32 R119, R115.reuse ;  /* 0x0000007300777245 */ /* 0x080fe20000201000 */
[----:B------:R-:W-:Y:S01]  /*20b0*/  UISETP.GE.AND UP1, UPT, UR6, 0x1, UPT ;  /* 0x000000010600788c */ /* 0x000fe2000bf26270 */
[----:B------:R-:W-:Y:S01]  /*20c0*/  ISETP.NE.AND P1, PT, R2, RZ, PT ;  /* 0x000000ff0200720c */ /* 0x000fe20003f25270 */
[----:B-1----:R-:W1:Y:S01]  /*20d0*/  SHFL.DOWN PT, R3, R112, 0x2, 0x1f ;  /* 0x08401f0070037f89 */ /* 0x002e6200000e0000 */
[----:B------:R-:W-:Y:S02]  /*20e0*/  ISETP.NE.AND P0, PT, RZ, UR21, PT ;  /* 0x00000015ff007c0c */ /* 0x000fe4000bf05270 */
[----:B0-----:R-:W-:Y:S02]  /*20f0*/  I2FP.F32.S32 R114, R0 ;  /* 0x0000000000727245 */ /* 0x001fe40000201400 */
[----:B------:R-:W-:Y:S01]  /*2100*/  IADD3 R0, PT, PT, R0, R115, RZ ;  /* 0x0000007300007210 */ /* 0x000fe20007ffe0ff */
[----:B-1----:R-:W-:-:S02]  /*2110*/  FADD.FTZ R117, -R3, R112 ;  /* 0x0000007003757221 */ /* 0x002fc40000010100 */
        /* <DEDUP_REMOVED lines=12> */
[----:B------:R-:W-:-:S03]  /*21e0*/  IADD3 R116, PT, PT, R0, R115, RZ ;  /* 0x0000007300747210 */ /* 0x000fc60007ffe0ff */
[----:B------:R-:W-:Y:S01]  /*21f0*/  FFMA.FTZ R114, R118, R114, R119 ;  /* 0x0000007276727223 */ /* 0x000fe20000010077 */
[----:B------:R-:W-:Y:S02]  /*2200*/  I2FP.F32.S32 R116, R116 ;  /* 0x0000007400747245 */ /* 0x000fe40000201400 */
[----:B------:R-:W-:Y:S02]  /*2210*/  I2FP.F32.S32 R119, R115 ;  /* 0x0000007300777245 */ /* 0x000fe40000201400 */
[----:B------:R-:W1:Y:S01]  /*2220*/  SHFL.DOWN PT, R113, R114, 0x1, 0x1f ;  /* 0x08201f0072717f89 */ /* 0x000e6200000e0000 */
[----:B------:R2:W3:Y:S01]  /*2230*/  MUFU.RCP R0, R116 ;  /* 0x0000007400007308 */ /* 0x0004e20000001000 */
[----:B0-----:R-:W-:Y:S01]  /*2240*/  FADD.FTZ R115, R112, -R117 ;  /* 0x8000007570737221 */ /* 0x001fe20000010000 */
[----:B------:R-:W-:Y:S02]  /*2250*/  FMUL.FTZ R120, R117, R119 ;  /* 0x0000007775787220 */ /* 0x000fe40000410000 */
[----:B--2---:R-:W0:Y:S01]  /*2260*/  @!P1 LDC.64 R116, c[0x0][0x3c0] ;  /* 0x0000f000ff749b82 */ /* 0x004e220000000a00 */
[----:B------:R-:W-:Y:S01]  /*2270*/  FMUL.FTZ R118, R115, R115 ;  /* 0x0000007373767220 */ /* 0x000fe20000410000 */
[----:B------:R-:W-:-:S03]  /*2280*/  FFMA.FTZ R115, R3, R112, R120 ;  /* 0x0000007003737223 */ /* 0x000fc60000010078 */
[----:B------:R-:W-:Y:S01]  /*2290*/  FMUL.FTZ R118, R3, R118 ;  /* 0x0000007603767220 */ /* 0x000fe20000410000 */
[----:B---3--:R-:W-:-:S03]  /*22a0*/  FMUL.FTZ R112, R0, R115 ;  /* 0x0000007300707220 */ /* 0x008fc60000410000 */
[----:B------:R-:W-:Y:S01]  /*22b0*/  FMUL.FTZ R118, R118, R119 ;  /* 0x0000007776767220 */ /* 0x000fe20000410000 */
[----:B-1----:R-:W-:Y:S02]  /*22c0*/  FADD.FTZ R113, R114, R113 ;  /* 0x0000007172717221 */ /* 0x002fe40000010000 */
[----:B------:R-:W1:Y:S01]  /*22d0*/  SHFL.IDX PT, R112, R112, RZ, 0x1f ;  /* 0x00001fff70707589 */ /* 0x000e6200000e0000 */
[----:B------:R-:W2:Y:S01]  /*22e0*/  LDC R114, c[0x0][0x448] ;  /* 0x00011200ff727b82 */ /* 0x000ea20000000800 */
[----:B------:R-:W-:-:S06]  /*22f0*/  FFMA.FTZ R113, R0, R118, R113 ;  /* 0x0000007600717223 */ /* 0x000fcc0000010071 */
[----:B------:R-:W2:Y:S01]  /*2300*/  SHFL.IDX PT, R113, R113, RZ, 0x1f ;  /* 0x00001fff71717589 */ /* 0x000ea200000e0000 */
[----:B-1----:R-:W-:-:S05]  /*2310*/  FMUL.FTZ R0, R112, R112 ;  /* 0x0000007070007220 */ /* 0x002fca0000410000 */
[----:B------:R-:W-:Y:S01]  /*2320*/  FSEL R3, R0, RZ, P0 ;  /* 0x000000ff00037208 */ /* 0x000fe20000000000 */
[----:B--2---:R-:W-:Y:S01]  /*2330*/  FFMA.FTZ R0, R113, UR24, R114 ;  /* 0x0000001871007c23 */ /* 0x004fe20008010072 */
[----:B------:R-:W-:Y:S01]  /*2340*/  MOV R113, UR7 ;  /* 0x0000000700717c02 */ /* 0x000fe20008000f00 */
[----:B------:R-:W1:Y:S02]  /*2350*/  @!P1 LDC.64 R114, c[0x0][0x3c8] ;  /* 0x0000f200ff729b82 */ /* 0x000e640000000a00 */
[----:B------:R-:W-:Y:S01]  /*2360*/  FADD.FTZ R0, R0, R3 ;  /* 0x0000000300007221 */ /* 0x000fe20000010000 */
[----:B------:R-:W-:-:S05]  /*2370*/  MOV R3, UR7 ;  /* 0x0000000700037c02 */ /* 0x000fca0008000f00 */
[----:B------:R-:W2:Y:S01]  /*2380*/  MUFU.RSQ R0, R0 ;  /* 0x0000000000007308 */ /* 0x000ea20000001400 */
[----:B0-----:R-:W-:-:S05]  /*2390*/  @!P1 IMAD.WIDE R116, R3, 0x4, R116 ;  /* 0x0000000403749825 */ /* 0x001fca00078e0274 */
[----:B------:R0:W-:Y:S01]  /*23a0*/  @!P1 STG.E desc[UR12][R116.64], R112 ;  /* 0x0000007074009986 */ /* 0x0001e2000c10190c */
[----:B-1----:R-:W-:-:S05]  /*23b0*/  @!P1 IMAD.WIDE R114, R113, 0x4, R114 ;  /* 0x0000000471729825 */ /* 0x002fca00078e0272 */
[----:B--2---:R0:W-:Y:S01]  /*23c0*/  @!P1 STG.E desc[UR12][R114.64], R0 ;  /* 0x0000000072009986 */ /* 0x0041e2000c10190c */
[----:B------:R-:W-:Y:S05]  /*23d0*/  BRA.U !UP1, `(.L_x_8306) ;  /* 0x0000000509907547 */ /* 0x000fea000b800000 */
[----:B0-----:R-:W-:Y:S01]  /*23e0*/  FSEL R112, R112, RZ, !P0 ;  /* 0x000000ff70707208 */ /* 0x001fe20004000000 */
[----:B------:R-:W-:-:S04]  /*23f0*/  UIADD3 UR4, UPT, UPT, UR6, -0x1, URZ ;  /* 0xffffffff06047890 */ /* 0x000fc8000fffe0ff */
[C---:B------:R-:W-:Y:S01]  /*2400*/  FADD.FTZ R121, -R112.reuse, R94 ;  /* 0x0000005e70797221 */ /* 0x040fe20000010100 */
        /* <DEDUP_REMOVED lines=18> */
[----:B------:R-:W-:Y:S01]  /*2530*/  MOV R99, UR5 ;  /* 0x0000000500637c02 */ /* 0x000fe20008000f00 */
[C---:B------:R-:W-:Y:S01]  /*2540*/  FADD.FTZ R123, -R112.reuse, R96 ;  /* 0x00000060707b7221 */ /* 0x040fe20000010100 */
[----:B------:R-:W-:Y:S01]  /*2550*/  FADD.FTZ R95, -R112, R95 ;  /* 0x0000005f705f7221 */ /* 0x000fe20000010100 */
        /* <DEDUP_REMOVED lines=8> */
[----:B------:R-:W-:Y:S01]  /*25e0*/  LEA.HI.SX32 R99, R99, R2, 0x1d ;  /* 0x0000000263637211 */ /* 0x000fe200078feaff */
[----:B------:R-:W-:Y:S01]  /*25f0*/  FFMA.FTZ R90, R115, R8, R32 ;  /* 0x00000008735a7223 */ /* 0x000fe20000010020 */
[----:B------:R-:W-:Y:S01]  /*2600*/  FFMA.FTZ R93, R106, R9, R33 ;  /* 0x000000096a5d7223 */ /* 0x000fe20000010021 */
[C---:B------:R-:W-:Y:S01]  /*2610*/  FADD.FTZ R3, -R112.reuse, R108 ;  /* 0x0000006c70037221 */ /* 0x040fe20000010100 */
        /* <DEDUP_REMOVED lines=8> */
[C---:B------:R-:W-:Y:S01]  /*26a0*/  FMUL.FTZ R112, R0.reuse, R103 ;  /* 0x0000006700707220 */ /* 0x040fe20000410000 */
[C---:B------:R-:W-:Y:S01]  /*26b0*/  FMUL.FTZ R97, R0.reuse, R92 ;  /* 0x0000005c00617220 */ /* 0x040fe20000410000 */
[C---:B------:R-:W-:Y:S01]  /*26c0*/  IADD3 R103, PT, PT, R99.reuse, 0x80, RZ ;  /* 0x0000008063677810 */ /* 0x040fe20007ffe0ff */
[C---:B------:R-:W-:Y:S01]  /*26d0*/  FMUL.FTZ R92, R0.reuse, R101 ;  /* 0x00000065005c7220 */ /* 0x040fe20000410000 */
[----:B------:R-:W-:Y:S01]  /*26e0*/  IADD3 R107, PT, PT, R99, 0x100, RZ ;  /* 0x00000100636b7810 */ /* 0x000fe20007ffe0ff */
[C---:B------:R-:W-:Y:S01]  /*26f0*/  FMUL.FTZ R3, R0.reuse, R3 ;  /* 0x0000000300037220 */ /* 0x040fe20000410000 */
        /* <DEDUP_REMOVED lines=12> */
[----:B------:R-:W-:Y:S01]  /*27c0*/  FMUL.FTZ R0, R0, R91 ;  /* 0x0000005b00007220 */ /* 0x000fe20000410000 */
[----:B0-----:R-:W-:-:S04]  /*27d0*/  IMAD.WIDE.U32 R98, R99, 0x10, R88 ;  /* 0x0000001063627825 */ /* 0x001fc800078e0058 */
[----:B------:R-:W-:Y:S01]  /*27e0*/  FFMA.FTZ R91, R117, R10, R34 ;  /* 0x0000000a755b7223 */ /* 0x000fe20000010022 */
[----:B------:R-:W-:Y:S01]  /*27f0*/  FFMA.FTZ R114, R114, R11, R35 ;  /* 0x0000000b72727223 */ /* 0x000fe20000010023 */
[----:B------:R-:W-:Y:S01]  /*2800*/  FFMA.FTZ R3, R3, R4, R28 ;  /* 0x0000000403037223 */ /* 0x000fe2000001001c */
[----:B------:R-:W-:-:S04]  /*2810*/  IMAD.WIDE.U32 R102, R103, 0x10, R88 ;  /* 0x0000001067667825 */ /* 0x000fc800078e0058 */
[----:B------:R-:W-:Y:S01]  /*2820*/  FFMA.FTZ R100, R100, R7, R31 ;  /* 0x0000000764647223 */ /* 0x000fe2000001001f */
[----:B------:R-:W-:Y:S01]  /*2830*/  FFMA.FTZ R94, R123, R16, R40 ;  /* 0x000000107b5e7223 */ /* 0x000fe20000010028 */
[----:B------:R-:W-:Y:S01]  /*2840*/  FFMA.FTZ R111, R110, R17, R41 ;  /* 0x000000116e6f7223 */ /* 0x000fe20000010029 */
[----:B------:R-:W-:-:S04]  /*2850*/  IMAD.WIDE.U32 R106, R107, 0x10, R88 ;  /* 0x000000106b6a7825 */ /* 0x000fc800078e0058 */
        /* <DEDUP_REMOVED lines=28> */
.L_x_8306:
[----:B------:R-:W-:Y:S02]  /*2a20*/  UIADD3 UR7, UPT, UPT, UR7, UR16, URZ ;  /* 0x0000001007077290 */ /* 0x000fe4000fffe0ff */
[----:B------:R-:W-:Y:S02]  /*2a30*/  UPLOP3.LUT UP0, UPT, UPT, UPT, UP0, 0x40, 0x4 ;  /* 0x000000000004789c */ /* 0x000fe40003f0e800 */
[----:B------:R-:W-:-:S09]  /*2a40*/  UISETP.GE.AND UP1, UPT, UR7, UR17, UPT ;  /* 0x000000110700728c */ /* 0x000fd2000bf26270 */
[----:B------:R-:W-:Y:S05]  /*2a50*/  BRA.U !UP1, `(.L_x_8307) ;  /* 0xffffffd9098c7547 */ /* 0x000fea000b83ffff */
[----:B------:R-:W-:Y:S05]  /*2a60*/  EXIT ;  /* 0x000000000000794d */ /* 0x000fea0003800000 */
.L_x_8308:
        /* <DEDUP_REMOVED lines=9> */
.L_x_20802:


//--------------------- .text._ZN10layer_norm13ln_fwd_kernelINS_13Kernel_traitsIf13__nv_bfloat16fS2_fjLj3072ELj1ELj1ELj4ELj16ENS_18Kernel_traits_baseILj3072EfS2_fS2_fjLj128EEEEELb1ELb0ELb0ELb0EEEvNS_9FwdParamsE --------------------------
	.section	.text._ZN10layer_norm13ln_fwd_kernelINS_13Kernel_traitsIf13__nv_bfloat16fS2_fjLj3072ELj1ELj1ELj4ELj16ENS_18Kernel_traits_baseILj3072EfS2_fS2_fjLj128EEEEELb1ELb0ELb0ELb0EEEvNS_9FwdParamsE,"ax",@progbits
	.align	128
        .global         _ZN10layer_norm13ln_fwd_kernelINS_13Kernel_traitsIf13__nv_bfloat16fS2_fjLj3072ELj1ELj1ELj4ELj16ENS_18Kernel_traits_baseILj3072EfS2_fS2_fjLj128EEEEELb1ELb0ELb0ELb0EEEvNS_9FwdParamsE
        .type           _ZN10layer_norm13ln_fwd_kernelINS_13Kernel_traitsIf13__nv_bfloat16fS2_fjLj3072ELj1ELj1ELj4ELj16ENS_18Kernel_traits_baseILj3072EfS2_fS2_fjLj128EEEEELb1ELb0ELb0ELb0EEEvNS_9FwdParamsE,@function
        .size           _ZN10layer_norm13ln_fwd_kernelINS_13Kernel_traitsIf13__nv_bfloat16fS2_fjLj3072ELj1ELj1ELj4ELj16ENS_18Kernel_traits_baseILj3072EfS2_fS2_fjLj128EEEEELb1ELb0ELb0ELb0EEEvNS_9FwdParamsE,(.L_x_20803 - _ZN10layer_norm13ln_fwd_kernelINS_13Kernel_traitsIf13__nv_bfloat16fS2_fjLj3072ELj1ELj1ELj4ELj16ENS_18Kernel_traits_baseILj3072EfS2_fS2_fjLj128EEEEELb1ELb0ELb0ELb0EEEvNS_9FwdParamsE)
        .other          _ZN10layer_norm13ln_fwd_kernelINS_13Kernel_traitsIf13__nv_bfloat16fS2_fjLj3072ELj1ELj1ELj4ELj16ENS_18Kernel_traits_baseILj3072EfS2_fS2_fjLj128EEEEELb1ELb0ELb0ELb0EEEvNS_9FwdParamsE,@"STO_CUDA_ENTRY STV_DEFAULT"
_ZN10layer_norm13ln_fwd_kernelINS_13Kernel_traitsIf13__nv_bfloat16fS2_fjLj3072ELj1ELj1ELj4ELj16ENS_18Kernel_traits_baseILj3072EfS2_fS2_fjLj128EEEEELb1ELb0ELb0ELb0EEEvNS_9FwdParamsE:
.text._ZN10layer_norm13ln_fwd_kernelINS_13Kernel_traitsIf13__nv_bfloat16fS2_fjLj3072ELj1ELj1ELj4ELj16ENS_18Kernel_traits_baseILj3072EfS2_fS2_fjLj128EEEEELb1ELb0ELb0ELb0EEEvNS_9FwdParamsE:
[----:B------:R-:W-:Y:S01]  /*0000*/  LDC R1, c[0x0][0x37c] ;  /* 0x0000df00ff017b82 */ /* 0x000fe20000000800 */
[----:B------:R-:W0:Y:S07]  /*0010*/  LDCU.U8 UR4, c[0x0][0x464] ;  /* 0x00008c80ff0477ac */ /* 0x000e2e0008000000 */
[----:B------:R-:W1:Y:S01]  /*0020*/  LDC R8, c[0x0][0x458] ;  /* 0x00011600ff087b82 */ /* 0x000e620000000800 */
[----:B------:R-:W1:Y:S01]  /*0030*/  LDCU.64 UR6, c[0x0][0x358] ;  /* 0x00006b00ff0677ac */ /* 0x000e620008000a00 */
[----:B------:R-:W2:Y:S06]  /*0040*/  LDCU.64 UR8, c[0x0][0x450] ;  /* 0x00008a00ff0877ac */ /* 0x000eac0008000a00 */
[----:B------:R-:W1:Y:S01]  /*0050*/  LDC R9, c[0x0][0x45c] ;  /* 0x00011700ff097b82 */ /* 0x000e620000000800 */
[----:B------:R-:W3:Y:S07]  /*0060*/  S2R R0, SR_TID.X ;  /* 0x0000000000007919 */ /* 0x000eee0000002100 */
[----:B------:R-:W4:Y:S01]  /*0070*/  LDC R11, c[0x0][0x388] ;  /* 0x0000e200ff0b7b82 */ /* 0x000f220000000800 */
[----:B0-----:R-:W-:Y:S01]  /*0080*/  ISETP.NE.AND P0, PT, RZ, UR4, PT ;  /* 0x00000004ff007c0c */ /* 0x001fe2000bf05270 */
[----:B------:R-:W0:Y:S01]  /*0090*/  LDCU.64 UR4, c[0x0][0x438] ;  /* 0x00008700ff0477ac */ /* 0x000e220008000a00 */
[----:B--2---:R-:W-:-:S02]  /*00a0*/  IMAD.U32 R2, RZ, RZ, UR8 ;  /* 0x00000008ff027e24 */ /* 0x004fc4000f8e00ff */
[----:B------:R-:W-:-:S09]  /*00b0*/  IMAD.U32 R3, RZ, RZ, UR9 ;  /* 0x00000009ff037e24 */ /* 0x000fd2000f8e00ff */
[----:B------:R-:W2:Y:S01]  /*00c0*/  @P0 LDC R7, c[0x0][0x460] ;  /* 0x00011800ff070b82 */ /* 0x000ea20000000800 */
[----:B-1----:R-:W2:Y:S04]  /*00d0*/  @P0 LDG.E.64 R4, desc[UR6][R8.64] ;  /* 0x0000000608040981 */ /* 0x002ea8000c1e1b00 */
[----:B------:R-:W5:Y:S03]  /*00e0*/  @P0 LDG.E.64 R2, desc[UR6][R2.64] ;  /* 0x0000000602020981 */ /* 0x000f66000c1e1b00 */
[----:B------:R-:W3:Y:S08]  /*00f0*/  S2UR UR10, SR_CTAID.X ;  /* 0x00000000000a79c3 */ /* 0x000ef00000002500 */
[----:B------:R-:W3:Y:S01]  /*0100*/  LDC R13, c[0x0][0x360] ;  /* 0x0000d800ff0d7b82 */ /* 0x000ee20000000800 */
[----:B0-----:R-:W-:Y:S01]  /*0110*/  UISETP.NE.U32.AND UP0, UPT, UR4, URZ, UPT ;  /* 0x000000ff0400728c */ /* 0x001fe2000bf05070 */
[----:B----4-:R-:W-:-:S03]  /*0120*/  SHF.R.S32.HI R6, RZ, 0x1f, R11 ;  /* 0x0000001fff067819 */ /* 0x010fc6000001140b */
[----:B------:R-:W-:Y:S01]  /*0130*/  UISETP.NE.AND.EX UP0, UPT, UR5, URZ, UPT, UP0 ;  /* 0x000000ff0500728c */ /* 0x000fe2000bf05300 */
[----:B------:R-:W-:Y:S01]  /*0140*/  LEA.HI R6, R6, R11, RZ, 0x3 ;  /* 0x0000000b06067211 */ /* 0x000fe200078f18ff */
[----:B------:R-:W-:Y:S01]  /*0150*/  BSSY.RECONVERGENT B0, `(.L_x_8309) ;  /* 0x000005c000007945 */ /* 0x000fe20003800200 */
[----:B---3--:R-:W-:Y:S01]  /*0160*/  IMAD R13, R13, UR10, R0 ;  /* 0x0000000a0d0d7c24 */ /* 0x008fe2000f8e0200 */
[----:B--2---:R-:W-:-:S04]  /*0170*/  @P0 IADD3 R8, P1, PT, R4, R7, RZ ;  /* 0x0000000704080210 */ /* 0x004fc80007f3e0ff */
[----:B------:R-:W-:Y:S02]  /*0180*/  @P0 IADD3.X R9, PT, PT, RZ, R5, RZ, P1, !PT ;  /* 0x00000005ff090210 */ /* 0x000fe40000ffe4ff */
[----:B------:R-:W-:Y:S02]  /*0190*/  LOP3.LUT R5, R0, 0x60, RZ, 0xc0, !PT ;  /* 0x0000006000057812 */ /* 0x000fe400078ec0ff */
[----:B-----5:R-:W-:Y:S02]  /*01a0*/  @P0 R2UR UR8, R2 ;  /* 0x00000000020802ca */ /* 0x020fe400000e0000 */
[----:B------:R-:W-:Y:S02]  /*01b0*/  @P0 R2UR UR9, R3 ;  /* 0x00000000030902ca */ /* 0x000fe400000e0000 */
[----:B------:R-:W-:-:S04]  /*01c0*/  LOP3.LUT R7, R5, 0x1f, R0, 0xf8, !PT ;  /* 0x0000001f05077812 */ /* 0x000fc800078ef800 */
[----:B------:R-:W-:Y:S02]  /*01d0*/  LOP3.LUT R3, R7, 0x7f, RZ, 0x3c, !PT ;  /* 0x0000007f07037812 */ /* 0x000fe400078e3cff */
[----:B------:R-:W-:Y:S02]  /*01e0*/  LOP3.LUT R4, R0, 0x1f, RZ, 0xc0, !PT ;  /* 0x0000001f00047812 */ /* 0x000fe400078ec0ff */
[----:B------:R-:W-:Y:S02]  /*01f0*/  LEA.HI.SX32 R2, R6, R3, 0x1d ;  /* 0x0000000306027211 */ /* 0x000fe400078feaff */
[--C-:B------:R-:W-:Y:S02]  /*0200*/  SHF.R.U64 R11, R8, 0x2, R9.reuse ;  /* 0x00000002080b7819 */ /* 0x100fe40000001209 */
[----:B------:R-:W-:Y:S01]  /*0210*/  SHF.R.U32.HI R3, RZ, 0x2, R9 ;  /* 0x00000002ff037819 */ /* 0x000fe20000011609 */
[----:B------:R-:W-:Y:S02]  /*0220*/  UIADD3 UR18, UPT, UPT, UR8, -0x61c88647, URZ ;  /* 0x9e3779b908127890 */ /* 0x000fe4000fffe0ff */
        /* <DEDUP_REMOVED lines=49> */
.L_x_8310:
        /* <DEDUP_REMOVED lines=29> */
.L_x_8311:
[----:B------:R-:W-:Y:S05]  /*0710*/  BSYNC.RECONVERGENT B0 ;  /* 0x0000000000007941 */ /* 0x000fea0003800200 */
.L_x_8309:
[----:B------:R-:W1:Y:S02]  /*0720*/  LDCU UR4, c[0x0][0x384] ;  /* 0x00007080ff0477ac */ /* 0x000e640008000800 */
[----:B-1----:R-:W-:-:S06]  /*0730*/  UISETP.GE.AND UP0, UPT, UR10, UR4, UPT ;  /* 0x000000040a00728c */ /* 0x002fcc000bf06270 */
[----:B------:R-:W-:-:S13]  /*0740*/  PLOP3.LUT P0, PT, PT, PT, UP0, 0x80, 0x8 ;  /* 0x000000000008781c */ /* 0x000fda0003f0f008 */
[----:B------:R-:W-:Y:S05]  /*0750*/  @P0 EXIT ;  /* 0x000000000000094d */ /* 0x000fea0003800000 */
[----:B------:R-:W-:Y:S01]  /*0760*/  IMAD.HI.U32 R10, R13, -0x326172a9, RZ ;  /* 0xcd9e8d570d0a7827 */ /* 0x000fe200078e00ff */
[----:B0-----:R-:W-:Y:S01]  /*0770*/  SHF.R.S32.HI R16, RZ, 0x3, R6 ;  /* 0x00000003ff107819 */ /* 0x001fe20000011406 */
[----:B------:R-:W0:Y:S01]  /*0780*/  LDCU.64 UR4, c[0x0][0x3e0] ;  /* 0x00007c00ff0477ac */ /* 0x000e220008000a00 */
[----:B------:R-:W-:Y:S01]  /*0790*/  LOP3.LUT R8, R8, 0x3, RZ, 0xc0, !PT ;  /* 0x0000000308087812 */ /* 0x000fe200078ec0ff */
[----:B------:R-:W-:Y:S01]  /*07a0*/  IMAD.HI.U32 R7, R11, -0x2daee0ad, RZ ;  /* 0xd2511f530b077827 */ /* 0x000fe200078e00ff */
[----:B------:R-:W-:Y:S01]  /*07b0*/  LOP3.LUT R10, R3, UR8, R10, 0x96, !PT ;  /* 0x00000008030a7c12 */ /* 0x000fe2000f8e960a */
[----:B------:R-:W1:Y:S02]  /*07c0*/  LDCU UR36, c[0x0][0x388] ;  /* 0x00007100ff2477ac */ /* 0x000e640008000800 */
[----:B------:R-:W-:Y:S01]  /*07d0*/  IMAD R15, R11, -0x2daee0ad, RZ ;  /* 0xd2511f530b0f7824 */ /* 0x000fe200078e02ff */
[----:B------:R-:W-:Y:S01]  /*07e0*/  LOP3.LUT R7, R7, UR9, RZ, 0x3c, !PT ;  /* 0x0000000907077c12 */ /* 0x000fe2000f8e3cff */
[C---:B------:R-:W-:Y:S01]  /*07f0*/  IMAD.HI.U32 R14, R10.reuse, -0x2daee0ad, RZ ;  /* 0xd2511f530a0e7827 */ /* 0x040fe200078e00ff */
        /* <DEDUP_REMOVED lines=39> */
[----:B------:R-:W-:-:S04]  /*0a70*/  LOP3.LUT R7, R12, UR28, R7, 0x96, !PT ;  /* 0x0000001c0c077c12 */ /* 0x000fc8000f8e9607 */
[----:B------:R-:W-:Y:S01]  /*0a80*/  LOP3.LUT R10, R15, UR29, R10, 0x96, !PT ;  /* 0x0000001d0f0a7c12 */ /* 0x000fe2000f8e960a */
[----:B------:R-:W-:Y:S02]  /*0a90*/  IMAD R15, R9, -0x2daee0ad, RZ ;  /* 0xd2511f53090f7824 */ /* 0x000fe400078e02ff */
[----:B------:R-:W-:-:S04]  /*0aa0*/  IMAD.HI.U32 R12, R7, -0x2daee0ad, RZ ;  /* 0xd2511f53070c7827 */ /* 0x000fc800078e00ff */
[----:B------:R-:W-:Y:S01]  /*0ab0*/  IMAD R9, R14, -0x326172a9, RZ ;  /* 0xcd9e8d570e097824 */ /* 0x000fe200078e02ff */
[----:B------:R-:W-:Y:S01]  /*0ac0*/  LOP3.LUT R12, R15, UR31, R12, 0x96, !PT ;  /* 0x0000001f0f0c7c12 */ /* 0x000fe2000f8e960c */
[----:B------:R-:W-:Y:S01]  /*0ad0*/  IMAD.HI.U32 R6, R10, -0x326172a9, RZ ;  /* 0xcd9e8d570a067827 */ /* 0x000fe200078e00ff */
[C---:B------:R-:W-:Y:S02]  /*0ae0*/  LOP3.LUT R15, R16.reuse, 0x7f, RZ, 0xc0, !PT ;  /* 0x0000007f100f7812 */ /* 0x040fe400078ec0ff */
[----:B------:R-:W-:Y:S01]  /*0af0*/  SHF.L.U32 R16, R16, 0x1, RZ ;  /* 0x0000000110107819 */ /* 0x000fe200000006ff */
[----:B------:R-:W-:Y:S01]  /*0b00*/  IMAD R10, R10, -0x326172a9, RZ ;  /* 0xcd9e8d570a0a7824 */ /* 0x000fe200078e02ff */
[----:B------:R-:W-:Y:S01]  /*0b10*/  LOP3.LUT R6, R9, UR30, R6, 0x96, !PT ;  /* 0x0000001e09067c12 */ /* 0x000fe2000f8e9606 */
[----:B------:R-:W-:Y:S01]  /*0b20*/  IMAD.HI.U32 R9, R12, -0x326172a9, RZ ;  /* 0xcd9e8d570c097827 */ /* 0x000fe200078e00ff */
[----:B------:R-:W-:Y:S02]  /*0b30*/  VIADDMNMX R17, R15, -R5, RZ, !PT ;  /* 0x800000050f117246 */ /* 0x000fe400078001ff */
[----:B------:R-:W-:Y:S01]  /*0b40*/  LOP3.LUT R16, R16, 0xffffff00, RZ, 0xc0, !PT ;  /* 0xffffff0010107812 */ /* 0x000fe200078ec0ff */
[----:B------:R-:W-:Y:S01]  /*0b50*/  IMAD R4, R4, -0x20, R15 ;  /* 0xffffffe004047824 */ /* 0x000fe200078e020f */
[----:B------:R-:W-:Y:S01]  /*0b60*/  LOP3.LUT R10, R10, UR32, R9, 0x96, !PT ;  /* 0x000000200a0a7c12 */ /* 0x000fe2000f8e9609 */
[----:B------:R-:W-:Y:S01]  /*0b70*/  IMAD R14, R7, -0x2daee0ad, RZ ;  /* 0xd2511f53070e7824 */ /* 0x000fe200078e02ff */
[----:B------:R-:W-:Y:S01]  /*0b80*/  VIMNMX R17, PT, PT, R17, 0x20, PT ;  /* 0x0000002011117848 */ /* 0x000fe20003fe0100 */
[----:B------:R-:W-:Y:S01]  /*0b90*/  IMAD.HI.U32 R5, R6, -0x2daee0ad, RZ ;  /* 0xd2511f5306057827 */ /* 0x000fe200078e00ff */
[----:B------:R-:W-:-:S03]  /*0ba0*/  VIMNMX R4, PT, PT, RZ, R4, !PT ;  /* 0x00000004ff047248 */ /* 0x000fc60007fe0100 */
[----:B------:R-:W-:Y:S01]  /*0bb0*/  IMAD R7, R6, -0x2daee0ad, RZ ;  /* 0xd2511f5306077824 */ /* 0x000fe200078e02ff */
[----:B------:R-:W-:Y:S01]  /*0bc0*/  LOP3.LUT R14, R14, UR33, R5, 0x96, !PT ;  /* 0x000000210e0e7c12 */ /* 0x000fe2000f8e9605 */
[----:B------:R-:W-:Y:S01]  /*0bd0*/  IMAD.HI.U32 R6, R10, -0x2daee0ad, RZ ;  /* 0xd2511f530a067827 */ /* 0x000fe200078e00ff */
[----:B------:R-:W-:-:S03]  /*0be0*/  VIMNMX R5, PT, PT, R4, 0x20, PT ;  /* 0x0000002004057848 */ /* 0x000fc60003fe0100 */
[--C-:B------:R-:W-:Y:S02]  /*0bf0*/  IMAD R17, R17, 0x8, R16.reuse ;  /* 0x0000000811117824 */ /* 0x100fe400078e0210 */
[----:B------:R-:W-:Y:S01]  /*0c00*/  IMAD R4, R5, 0x8, R16 ;  /* 0x0000000805047824 */ /* 0x000fe200078e0210 */
[----:B------:R-:W-:Y:S01]  /*0c10*/  LOP3.LUT R5, R7, UR35, R6, 0x96, !PT ;  /* 0x0000002307057c12 */ /* 0x000fe2000f8e9606 */
[----:B------:R-:W-:Y:S01]  /*0c20*/  IMAD R12, R12, -0x326172a9, RZ ;  /* 0xcd9e8d570c0c7824 */ /* 0x000fe200078e02ff */
[----:B------:R-:W-:Y:S01]  /*0c30*/  I2FP.F32.U32 R7, R17 ;  /* 0x0000001100077245 */ /* 0x000fe20000201000 */
[----:B------:R-:W-:-:S04]  /*0c40*/  IMAD.HI.U32 R9, R14, -0x326172a9, RZ ;  /* 0xcd9e8d570e097827 */ /* 0x000fc800078e00ff */
[----:B------:R-:W-:Y:S01]  /*0c50*/  IMAD R10, R10, -0x2daee0ad, RZ ;  /* 0xd2511f530a0a7824 */ /* 0x000fe200078e02ff */
[----:B------:R-:W0:Y:S01]  /*0c60*/  MUFU.RCP R7, R7 ;  /* 0x0000000700077308 */ /* 0x000e220000001000 */
[----:B------:R-:W-:Y:S01]  /*0c70*/  LOP3.LUT R6, R12, UR34, R9, 0x96, !PT ;  /* 0x000000220c067c12 */ /* 0x000fe2000f8e9609 */
[----:B------:R-:W-:Y:S02]  /*0c80*/  HFMA2 R9, -RZ, RZ, 0, 0 ;  /* 0x00000000ff097431 */ /* 0x000fe400000001ff */
[----:B-1234-:R-:W-:-:S07]  /*0c90*/  IMAD R12, R14, -0x326172a9, RZ ;  /* 0xcd9e8d570e0c7824 */ /* 0x01efce00078e02ff */
.L_x_8569:
[----:B-1----:R-:W1:Y:S01]  /*0ca0*/  @UP0 LDCU.64 UR4, c[0x0][0x3e0] ;  /* 0x00007c00ff0407ac */ /* 0x002e620008000a00 */
[----:B------:R-:W-:Y:S01]  /*0cb0*/  PLOP3.LUT P0, PT, PT, PT, UP0, 0x80, 0x8 ;  /* 0x000000000008781c */ /* 0x000fe20003f0f008 */
[----:B-1----:R-:W-:-:S06]  /*0cc0*/  @UP0 UIMAD.WIDE UR4, UR10, 0x2, UR4 ;  /* 0x000000020a0408a5 */ /* 0x002fcc000f8e0204 */
[----:B0-23--:R-:W-:Y:S02]  /*0cd0*/  IMAD.U32 R84, RZ, RZ, UR4 ;  /* 0x00000004ff547e24 */ /* 0x00dfe4000f8e00ff */
        /* <DEDUP_REMOVED lines=16> */
[----:B------:R-:W1:Y:S02]  /*0de0*/  LDC.64 R84, c[0x0][0x390] ;  /* 0x0000e400ff547b82 */ /* 0x000e640000000a00 */
[----:B-1----:R-:W-:-:S06]  /*0df0*/  IMAD.WIDE.U32 R84, R14, 0x10, R84 ;  /* 0x000000100e547825 */ /* 0x002fcc00078e0054 */
[----:B------:R-:W5:Y:S01]  /*0e00*/  LDG.E.128 R84, desc[UR6][R84.64] ;  /* 0x0000000654547981 */ /* 0x000f62000c1e1d00 */
[----:B0-----:R-:W-:-:S04]  /*0e10*/  UISETP.NE.U32.AND UP1, UPT, UR12, URZ, UPT ;  /* 0x000000ff0c00728c */ /* 0x001fc8000bf25070 */
        /* <DEDUP_REMOVED lines=13> */
[----:B------:R-:W-:-:S04]  /*0ef0*/  VIADDMNMX.U32 R15, R8, 0xfffffffe, R15, PT ;  /* 0xfffffffe080f7846 */ /* 0x000fc8000380000f */
[----:B------:R-:W-:-:S04]  /*0f00*/  SHF.L.U32 R15, R15, 0x2, RZ ;  /* 0x000000020f0f7819 */ /* 0x000fc800000006ff */
[----:B------:R-:W0:Y:S02]  /*0f10*/  LDC R94, c[0x2][R15] ;  /* 0x008000000f5e7b82 */ /* 0x000e240000000800 */
[----:B0-----:R-:W-:-:S04]  /*0f20*/  SHF.R.S32.HI R95, RZ, 0x1f, R94 ;  /* 0x0000001fff5f7819 */ /* 0x001fc8000001145e */
.L_x_20635:
[----:B------:R-:W-:Y:S05]  /*0f30*/  BRX R94 -0xf40                                         (*"BRANCH_TARGETS .L_x_20636,.L_x_20637,.L_x_20638"*) ;  /* 0xfffffff05e307949 */ /* 0x000fea000383ffff */
.L_x_20638:
[----:B------:R-:W-:Y:S01]  /*0f40*/  VIADD R98, R8, 0x1 ;  /* 0x0000000108627836 */ /* 0x000fe20000000000 */
[----:B------:R-:W-:Y:S01]  /*0f50*/  MOV R93, R6 ;  /* 0x00000006005d7202 */ /* 0x000fe20000000f00 */
[----:B------:R-:W-:Y:S01]  /*0f60*/  IMAD.MOV.U32 R94, RZ, RZ, R10 ;  /* 0x000000ffff5e7224 */ /* 0x000fe200078e000a */
[----:B------:R-:W-:Y:S06]  /*0f70*/  BRA `(.L_x_8316) ;  /* 0x0000000000f47947 */ /* 0x000fec0003800000 */
.L_x_20636:
[----:B------:R-:W-:Y:S01]  /*0f80*/  IMAD.MOV.U32 R94, RZ, RZ, R10 ;  /* 0x000000ffff5e7224 */ /* 0x000fe200078e000a */
[----:B------:R-:W-:Y:S01]  /*0f90*/  MOV R93, R5 ;  /* 0x00000005005d7202 */ /* 0x000fe20000000f00 */
[----:B------:R-:W-:Y:S01]  /*0fa0*/  IMAD.MOV.U32 R98, RZ, RZ, 0x3 ;  /* 0x00000003ff627424 */ /* 0x000fe200078e00ff */
[----:B------:R-:W-:Y:S06]  /*0fb0*/  BRA `(.L_x_8316) ;  /* 0x0000000000e47947 */ /* 0x000fec0003800000 */
.L_x_20637:
        /* <DEDUP_REMOVED lines=13> */
.L_x_8318:
[----:B------:R-:W-:Y:S05]  /*1090*/  BSYNC.RECONVERGENT B2 ;  /* 0x0000000000027941 */ /* 0x000fea0003800200 */
.L_x_8317:
        /* <DEDUP_REMOVED lines=42> */
[----:B------:R-:W-:-:S07]  /*1340*/  IMAD.MOV.U32 R98, RZ, RZ, RZ ;  /* 0x000000ffff627224 */ /* 0x000fce00078e00ff */
.L_x_8316:
[----:B------:R-:W-:Y:S05]  /*1350*/  BSYNC.RECONVERGENT B1 ;  /* 0x0000000000017941 */ /* 0x000fea0003800200 */
.L_x_8315:
[----:B------:R-:W0:Y:S01]  /*1360*/  LDC R10, c[0x0][0x408] ;  /* 0x00010200ff0a7b82 */ /* 0x000e220000000800 */
[----:B------:R-:W-:Y:S01]  /*1370*/  I2FP.F32.U32 R8, R93 ;  /* 0x0000005d00087245 */ /* 0x000fe20000201000 */
[----:B------:R-:W-:Y:S02]  /*1380*/  HFMA2 R93, -RZ, RZ, 0.1171875, 0 ;  /* 0x2f800000ff5d7431 */ /* 0x000fe400000001ff */
[----:B-----5:R-:W-:Y:S01]  /*1390*/  IMAD.U32 R95, R84, 0x10000, RZ ;  /* 0x00010000545f7824 */ /* 0x020fe200078e00ff */
        /* <DEDUP_REMOVED lines=8> */
[----:B-1----:R-:W-:Y:S02]  /*1420*/  FSETP.GTU.FTZ.AND P0, PT, R8, R15, PT ;  /* 0x0000000f0800720b */ /* 0x002fe40003f1c000 */
        /* <DEDUP_REMOVED lines=14> */
.L_x_8321:
        /* <DEDUP_REMOVED lines=13> */
.L_x_8323:
[----:B------:R-:W-:Y:S05]  /*15e0*/  BSYNC.RECONVERGENT B2 ;  /* 0x0000000000027941 */ /* 0x000fea0003800200 */
.L_x_8322:
        /* <DEDUP_REMOVED lines=43> */
.L_x_8320:
[----:B------:R-:W-:Y:S05]  /*18a0*/  BSYNC.RECONVERGENT B1 ;  /* 0x0000000000017941 */ /* 0x000fea0003800200 */
.L_x_8319:
        /* <DEDUP_REMOVED lines=22> */
.L_x_8326:
        /* <DEDUP_REMOVED lines=13> */
.L_x_8328:
[----:B------:R-:W-:Y:S05]  /*1ae0*/  BSYNC.RECONVERGENT B2 ;  /* 0x0000000000027941 */ /* 0x000fea0003800200 */
.L_x_8327:
        /* <DEDUP_REMOVED lines=43> */
.L_x_8325:
[----:B------:R-:W-:Y:S05]  /*1da0*/  BSYNC.RECONVERGENT B1 ;  /* 0x0000000000017941 */ /* 0x000fea0003800200 */
.L_x_8324:
        /* <DEDUP_REMOVED lines=23> */
.L_x_8331:
        /* <DEDUP_REMOVED lines=13> */
.L_x_8333:
[----:B------:R-:W-:Y:S05]  /*1ff0*/  BSYNC.RECONVERGENT B2 ;  /* 0x0000000000027941 */ /* 0x000fea0003800200 */
.L_x_8332:
        /* <DEDUP_REMOVED lines=43> */
.L_x_8330:
[----:B------:R-:W-:Y:S05]  /*22b0*/  BSYNC.RECONVERGENT B1 ;  /* 0x0000000000017941 */ /* 0x000fea0003800200 */
.L_x_8329:
        /* <DEDUP_REMOVED lines=22> */
.L_x_8336:
        /* <DEDUP_REMOVED lines=13> */
.L_x_8338:
[----:B------:R-:W-:Y:S05]  /*24f0*/  BSYNC.RECONVERGENT B2 ;  /* 0x0000000000027941 */ /* 0x000fea0003800200 */
.L_x_8337:
        /* <DEDUP_REMOVED lines=43> */
.L_x_8335:
[----:B------:R-:W-:Y:S05]  /*27b0*/  BSYNC.RECONVERGENT B1 ;  /* 0x0000000000017941 */ /* 0x000fea0003800200 */
.L_x_8334:
        /* <DEDUP_REMOVED lines=23> */
.L_x_8341:
        /* <DEDUP_REMOVED lines=13> */
.L_x_8343:
[----:B------:R-:W-:Y:S05]  /*2a00*/  BSYNC.RECONVERGENT B2 ;  /* 0x0000000000027941 */ /* 0x000fea0003800200 */
.L_x_8342:
        /* <DEDUP_REMOVED lines=43> */
.L_x_8340:
[----:B------:R-:W-:Y:S05]  /*2cc0*/  BSYNC.RECONVERGENT B1 ;  /* 0x0000000000017941 */ /* 0x000fea0003800200 */
.L_x_8339:
[----:B------:R-:W-:Y:S01]  /*2cd0*/  I2FP.F32.U32 R8, R8 ;  /* 0x0000000800087245 */ /* 0x000fe20000201000 */
[----:B------:R-:W-:Y:S01]  /*2ce0*/  IMAD.U32 R86, R86, 0x10000, RZ ;  /* 0x0001000056567824 */ /* 0x000fe200078e00ff */
[----:B------:R-:W-:Y:S01]  /*2cf0*/  ISETP.NE.AND P5, PT, R97, 0x1, PT ;  /* 0x000000016100780c */ /* 0x000fe20003fa5270 */
[----:B------:R-:W-:Y:S01]  /*2d00*/  BSSY.RECONVERGENT B1, `(.L_x_8344) ;  /* 0x000004c000017945 */ /* 0x000fe20003800200 */
[----:B------:R-:W-:Y:S01]  /*2d10*/  MOV R84, R12 ;  /* 0x0000000c00547202 */ /* 0x000fe20000000f00 */
        /* <DEDUP_REMOVED lines=17> */
.L_x_8346:
        /* <DEDUP_REMOVED lines=13> */
.L_x_8348:
[----:B------:R-:W-:Y:S05]  /*2f00*/  BSYNC.RECONVERGENT B2 ;  /* 0x0000000000027941 */ /* 0x000fea0003800200 */
.L_x_8347:
        /* <DEDUP_REMOVED lines=43> */
.L_x_8345:
[----:B------:R-:W-:Y:S05]  /*31c0*/  BSYNC.RECONVERGENT B1 ;  /* 0x0000000000017941 */ /* 0x000fea0003800200 */
.L_x_8344:
        /* <DEDUP_REMOVED lines=9> */
[----:B------:R-:W-:Y:S01]  /*3260*/  FSETP.GTU.FTZ.AND P5, PT, R8, R15, PT ;  /* 0x0000000f0800720b */ /* 0x000fe20003fbc000 */
[----:B------:R-:W-:-:S03]  /*3270*/  IMAD.MOV.U32 R8, RZ, RZ, 0x2 ;  /* 0x00000002ff087424 */ /* 0x000fc600078e00ff */
        /* <DEDUP_REMOVED lines=12> */
.L_x_8351:
        /* <DEDUP_REMOVED lines=15> */
.L_x_8353:
[----:B------:R-:W-:Y:S05]  /*3430*/  BSYNC.RECONVERGENT B2 ;  /* 0x0000000000027941 */ /* 0x000fea0003800200 */
.L_x_8352:
        /* <DEDUP_REMOVED lines=43> */
.L_x_8350:
[----:B------:R-:W-:Y:S05]  /*36f0*/  BSYNC.RECONVERGENT B1 ;  /* 0x0000000000017941 */ /* 0x000fea0003800200 */
.L_x_8349:
        /* <DEDUP_REMOVED lines=10> */
.L_x_8314:
        /* <DEDUP_REMOVED lines=16> */
.L_x_8357:
        /* <DEDUP_REMOVED lines=13> */
.L_x_8359:
[----:B------:R-:W-:Y:S05]  /*3970*/  BSYNC.RECONVERGENT B2 ;  /* 0x0000000000027941 */ /* 0x000fea0003800200 */
.L_x_8358:
        /* <DEDUP_REMOVED lines=41> */
[----:B------:R-:W-:-:S07]  /*3c10*/  IMAD.MOV.U32 R16, RZ, RZ, R10 ;  /* 0x000000ffff107224 */ /* 0x000fce00078e000a */
.L_x_8356:
[----:B------:R-:W-:Y:S05]  /*3c20*/  BSYNC.RECONVERGENT B1 ;  /* 0x0000000000017941 */ /* 0x000fea0003800200 */
.L_x_8355:
[----:B------:R-:W0:Y:S01]  /*3c30*/  LDC R10, c[0x0][0x404] ;  /* 0x00010100ff0a7b82 */ /* 0x000e220000000800 */
[----:B------:R-:W-:Y:S01]  /*3c40*/  I2FP.F32.U32 R17, R16 ;  /* 0x0000001000117245 */ /* 0x000fe20000201000 */
[----:B------:R-:W-:Y:S01]  /*3c50*/  HFMA2 R16, -RZ, RZ, 0.1171875, 0 ;  /* 0x2f800000ff107431 */ /* 0x000fe200000001ff */
[----:B------:R-:W-:Y:S01]  /*3c60*/  ISETP.NE.AND P0, PT, R88, 0x1, PT ;  /* 0x000000015800780c */ /* 0x000fe20003f05270 */
[C---:B-----5:R-:W-:Y:S01]  /*3c70*/  IMAD.U32 R8, R84.reuse, 0x10000, RZ ;  /* 0x0001000054087824 */ /* 0x060fe200078e00ff */
[----:B------:R-:W-:Y:S01]  /*3c80*/  BSSY.RECONVERGENT B1, `(.L_x_8360) ;  /* 0x000004c000017945 */ /* 0x000fe20003800200 */
[----:B------:R-:W-:Y:S01]  /*3c90*/  PRMT R84, R84, 0x7632, R84 ;  /* 0x0000763254547816 */ /* 0x000fe20000000054 */
[----:B------:R-:W-:Y:S01]  /*3ca0*/  IMAD.MOV.U32 R89, RZ, RZ, 0x2 ;  /* 0x00000002ff597424 */ /* 0x000fe200078e00ff */
[----:B------:R-:W1:Y:S01]  /*3cb0*/  LDC R15, c[0x0][0x408] ;  /* 0x00010200ff0f7b82 */ /* 0x000e620000000800 */
[----:B------:R-:W-:Y:S01]  /*3cc0*/  FMUL.FTZ R18, R8, UR4 ;  /* 0x0000000408127c20 */ /* 0x000fe20008410000 */
[----:B------:R-:W-:Y:S01]  /*3cd0*/  MOV R8, R12 ;  /* 0x0000000c00087202 */ /* 0x000fe20000000f00 */
[----:B------:R-:W-:-:S05]  /*3ce0*/  FFMA.FTZ R17, R17, R16, 1.1641532182693481445e-10 ;  /* 0x2f00000011117423 */ /* 0x000fca0000010010 */
        /* <DEDUP_REMOVED lines=12> */
.L_x_8362:
        /* <DEDUP_REMOVED lines=13> */
.L_x_8364:
[----:B------:R-:W-:Y:S05]  /*3e80*/  BSYNC.RECONVERGENT B2 ;  /* 0x0000000000027941 */ /* 0x000fea0003800200 */
.L_x_8363:
        /* <DEDUP_REMOVED lines=43> */
.L_x_8361:
[----:B------:R-:W-:Y:S05]  /*4140*/  BSYNC.RECONVERGENT B1 ;  /* 0x0000000000017941 */ /* 0x000fea0003800200 */
.L_x_8360:
[----:B------:R-:W-:Y:S01]  /*4150*/  ISETP.NE.AND P1, PT, R89, 0x1, PT ;  /* 0x000000015900780c */ /* 0x000fe20003f25270 */
[----:B------:R-:W-:Y:S01]  /*4160*/  IMAD.U32 R84, R84, 0x10000, RZ ;  /* 0x0001000054547824 */ /* 0x000fe200078e00ff */
[----:B------:R-:W-:Y:S01]  /*4170*/  I2FP.F32.U32 R17, R8 ;  /* 0x0000000800117245 */ /* 0x000fe20000201000 */
[----:B------:R-:W-:Y:S01]  /*4180*/  BSSY.RECONVERGENT B1, `(.L_x_8365) ;  /* 0x0000049000017945 */ /* 0x000fe20003800200 */
[----:B------:R-:W-:Y:S02]  /*4190*/  IMAD.MOV.U32 R88, RZ, RZ, 0x2 ;  /* 0x00000002ff587424 */ /* 0x000fe400078e00ff */
[----:B------:R-:W-:Y:S01]  /*41a0*/  FMUL.FTZ R84, R84, UR4 ;  /* 0x0000000454547c20 */ /* 0x000fe20008410000 */
[----:B------:R-:W-:Y:S01]  /*41b0*/  MOV R8, R12 ;  /* 0x0000000c00087202 */ /* 0x000fe20000000f00 */
[----:B------:R-:W-:-:S05]  /*41c0*/  FFMA.FTZ R17, R17, R16, 1.1641532182693481445e-10 ;  /* 0x2f00000011117423 */ /* 0x000fca0000010010 */
[----:B------:R-:W-:Y:S01]  /*41d0*/  FSETP.LE.FTZ.AND P0, PT, R17, R10, PT ;  /* 0x0000000a1100720b */ /* 0x000fe20003f13000 */
[----:B------:R-:W-:Y:S01]  /*41e0*/  FMUL.FTZ R17, R84, R15 ;  /* 0x0000000f54117220 */ /* 0x000fe20000410000 */
        /* <DEDUP_REMOVED lines=9> */
.L_x_8367:
        /* <DEDUP_REMOVED lines=13> */
.L_x_8369:
[----:B------:R-:W-:Y:S05]  /*4350*/  BSYNC.RECONVERGENT B2 ;  /* 0x0000000000027941 */ /* 0x000fea0003800200 */
.L_x_8368:
        /* <DEDUP_REMOVED lines=43> */
.L_x_8366:
[----:B------:R-:W-:Y:S05]  /*4610*/  BSYNC.RECONVERGENT B1 ;  /* 0x0000000000017941 */ /* 0x000fea0003800200 */
.L_x_8365:
[----:B------:R-:W-:Y:S01]  /*4620*/  ISETP.NE.AND P2, PT, R88, 0x1, PT ;  /* 0x000000015800780c */ /* 0x000fe20003f45270 */
[----:B------:R-:W-:Y:S01]  /*4630*/  BSSY.RECONVERGENT B1, `(.L_x_8370) ;  /* 0x000004c000017945 */ /* 0x000fe20003800200 */
[----:B------:R-:W-:Y:S01]  /*4640*/  I2FP.F32.U32 R89, R8 ;  /* 0x0000000800597245 */ /* 0x000fe20000201000 */
[C---:B------:R-:W-:Y:S01]  /*4650*/  IMAD.U32 R8, R85.reuse, 0x10000, RZ ;  /* 0x0001000055087824 */ /* 0x040fe200078e00ff */
[----:B------:R-:W-:Y:S01]  /*4660*/  PRMT R85, R85, 0x7632, R85 ;  /* 0x0000763255557816 */ /* 0x000fe20000000055 */
[----:B------:R-:W-:Y:S02]  /*4670*/  IMAD.MOV.U32 R90, RZ, RZ, 0x2 ;  /* 0x00000002ff5a7424 */ /* 0x000fe400078e00ff */
[----:B------:R-:W-:Y:S01]  /*4680*/  FFMA.FTZ R89, R89, R16, 1.1641532182693481445e-10 ;  /* 0x2f00000059597423 */ /* 0x000fe20000010010 */
[----:B------:R-:W-:Y:S01]  /*4690*/  FMUL.FTZ R18, R8, UR4 ;  /* 0x0000000408127c20 */ /* 0x000fe20008410000 */
[----:B------:R-:W-:-:S03]  /*46a0*/  MOV R8, R12 ;  /* 0x0000000c00087202 */ /* 0x000fc60000000f00 */
        /* <DEDUP_REMOVED lines=11> */
.L_x_8372:
        /* <DEDUP_REMOVED lines=13> */
.L_x_8374:
[----:B------:R-:W-:Y:S05]  /*4830*/  BSYNC.RECONVERGENT B2 ;  /* 0x0000000000027941 */ /* 0x000fea0003800200 */
.L_x_8373:
        /* <DEDUP_REMOVED lines=43> */
.L_x_8371:
[----:B------:R-:W-:Y:S05]  /*4af0*/  BSYNC.RECONVERGENT B1 ;  /* 0x0000000000017941 */ /* 0x000fea0003800200 */
.L_x_8370:
[----:B------:R-:W-:Y:S01]  /*4b00*/  ISETP.NE.AND P3, PT, R90, 0x1, PT ;  /* 0x000000015a00780c */ /* 0x000fe20003f65270 */
[----:B------:R-:W-:Y:S01]  /*4b10*/  IMAD.U32 R85, R85, 0x10000, RZ ;  /* 0x0001000055557824 */ /* 0x000fe200078e00ff */
[----:B------:R-:W-:Y:S01]  /*4b20*/  I2FP.F32.U32 R89, R8 ;  /* 0x0000000800597245 */ /* 0x000fe20000201000 */
[----:B------:R-:W-:Y:S01]  /*4b30*/  BSSY.RECONVERGENT B1, `(.L_x_8375) ;  /* 0x0000049000017945 */ /* 0x000fe20003800200 */
[----:B------:R-:W-:Y:S01]  /*4b40*/  MOV R8, R12 ;  /* 0x0000000c00087202 */ /* 0x000fe20000000f00 */
[----:B------:R-:W-:Y:S02]  /*4b50*/  FMUL.FTZ R84, R85, UR4 ;  /* 0x0000000455547c20 */ /* 0x000fe40008410000 */
[----:B------:R-:W-:Y:S02]  /*4b60*/  FFMA.FTZ R89, R89, R16, 1.1641532182693481445e-10 ;  /* 0x2f00000059597423 */ /* 0x000fe40000010010 */
[----:B------:R-:W-:-:S03]  /*4b70*/  FMUL.FTZ R84, R84, R15 ;  /* 0x0000000f54547220 */ /* 0x000fc60000410000 */
[----:B------:R-:W-:Y:S01]  /*4b80*/  FSETP.LE.FTZ.AND P2, PT, R89, R10, PT ;  /* 0x0000000a5900720b */ /* 0x000fe20003f53000 */
[----:B------:R-:W-:Y:S01]  /*4b90*/  IMAD.MOV.U32 R89, RZ, RZ, 0x2 ;  /* 0x00000002ff597424 */ /* 0x000fe200078e00ff */
        /* <DEDUP_REMOVED lines=9> */
.L_x_8377:
        /* <DEDUP_REMOVED lines=13> */
.L_x_8379:
[----:B------:R-:W-:Y:S05]  /*4d00*/  BSYNC.RECONVERGENT B2 ;  /* 0x0000000000027941 */ /* 0x000fea0003800200 */
.L_x_8378:
        /* <DEDUP_REMOVED lines=43> */
.L_x_8376:
[----:B------:R-:W-:Y:S05]  /*4fc0*/  BSYNC.RECONVERGENT B1 ;  /* 0x0000000000017941 */ /* 0x000fea0003800200 */
.L_x_8375:
        /* <DEDUP_REMOVED lines=20> */
.L_x_8382:
        /* <DEDUP_REMOVED lines=13> */
.L_x_8384:
[----:B------:R-:W-:Y:S05]  /*51e0*/  BSYNC.RECONVERGENT B2 ;  /* 0x0000000000027941 */ /* 0x000fea0003800200 */
.L_x_8383:
        /* <DEDUP_REMOVED lines=43> */
.L_x_8381:
[----:B------:R-:W-:Y:S05]  /*54a0*/  BSYNC.RECONVERGENT B1 ;  /* 0x0000000000017941 */ /* 0x000fea0003800200 */
.L_x_8380:
[----:B------:R-:W-:Y:S01]  /*54b0*/  ISETP.NE.AND P5, PT, R90, 0x1, PT ;  /* 0x000000015a00780c */ /* 0x000fe20003fa5270 */
[----:B------:R-:W-:Y:S01]  /*54c0*/  IMAD.U32 R86, R86, 0x10000, RZ ;  /* 0x0001000056567824 */ /* 0x000fe200078e00ff */
[----:B------:R-:W-:Y:S01]  /*54d0*/  I2FP.F32.U32 R85, R8 ;  /* 0x0000000800557245 */ /* 0x000fe20000201000 */
[----:B------:R-:W-:Y:S01]  /*54e0*/  BSSY.RECONVERGENT B1, `(.L_x_8385) ;  /* 0x0000049000017945 */ /* 0x000fe20003800200 */
[----:B------:R-:W-:Y:S02]  /*54f0*/  IMAD.MOV.U32 R91, RZ, RZ, 0x2 ;  /* 0x00000002ff5b7424 */ /* 0x000fe400078e00ff */
[----:B------:R-:W-:Y:S01]  /*5500*/  FMUL.FTZ R86, R86, UR4 ;  /* 0x0000000456567c20 */ /* 0x000fe20008410000 */
[----:B------:R-:W-:Y:S01]  /*5510*/  MOV R8, R12 ;  /* 0x0000000c00087202 */ /* 0x000fe20000000f00 */
[----:B------:R-:W-:Y:S02]  /*5520*/  FFMA.FTZ R85, R85, R16, 1.1641532182693481445e-10 ;  /* 0x2f00000055557423 */ /* 0x000fe40000010010 */
        /* <DEDUP_REMOVED lines=11> */
.L_x_8387:
        /* <DEDUP_REMOVED lines=13> */
.L_x_8389:
[----:B------:R-:W-:Y:S05]  /*56b0*/  BSYNC.RECONVERGENT B2 ;  /* 0x0000000000027941 */ /* 0x000fea0003800200 */
.L_x_8388:
        /* <DEDUP_REMOVED lines=43> */
.L_x_8386:
[----:B------:R-:W-:Y:S05]  /*5970*/  BSYNC.RECONVERGENT B1 ;  /* 0x0000000000017941 */ /* 0x000fea0003800200 */
.L_x_8385:
[----:B------:R-:W-:Y:S01]  /*5980*/  ISETP.NE.AND P6, PT, R91, 0x1, PT ;  /* 0x000000015b00780c */ /* 0x000fe20003fc5270 */
[----:B------:R-:W-:Y:S01]  /*5990*/  BSSY.RECONVERGENT B1, `(.L_x_8390) ;  /* 0x000004e000017945 */ /* 0x000fe20003800200 */
[----:B------:R-:W-:Y:S01]  /*59a0*/  I2FP.F32.U32 R85, R8 ;  /* 0x0000000800557245 */ /* 0x000fe20000201000 */
[C---:B------:R-:W-:Y:S01]  /*59b0*/  IMAD.U32 R8, R87.reuse, 0x10000, RZ ;  /* 0x0001000057087824 */ /* 0x040fe200078e00ff */
[----:B------:R-:W-:Y:S02]  /*59c0*/  PRMT R87, R87, 0x7632, R87 ;  /* 0x0000763257577816 */ /* 0x000fe40000000057 */
[----:B------:R-:W-:Y:S01]  /*59d0*/  MOV R86, R12 ;  /* 0x0000000c00567202 */ /* 0x000fe20000000f00 */
[----:B------:R-:W-:Y:S01]  /*59e0*/  FFMA.FTZ R85, R85, R16, 1.1641532182693481445e-10 ;  /* 0x2f00000055557423 */ /* 0x000fe20000010010 */
[----:B------:R-:W-:Y:S01]  /*59f0*/  FMUL.FTZ R90, R8, UR4 ;  /* 0x00000004085a7c20 */ /* 0x000fe20008410000 */
[----:B------:R-:W-:-:S03]  /*5a00*/  IMAD.MOV.U32 R8, RZ, RZ, 0x2 ;  /* 0x00000002ff087424 */ /* 0x000fc600078e00ff */
[----:B------:R-:W-:Y:S01]  /*5a10*/  FMUL.FTZ R90, R90, R15 ;  /* 0x0000000f5a5a7220 */ /* 0x000fe20000410000 */
        /* <DEDUP_REMOVED lines=10> */
.L_x_8392:
        /* <DEDUP_REMOVED lines=15> */
.L_x_8394:
[----:B------:R-:W-:Y:S05]  /*5bb0*/  BSYNC.RECONVERGENT B2 ;  /* 0x0000000000027941 */ /* 0x000fea0003800200 */
.L_x_8393:
        /* <DEDUP_REMOVED lines=43> */
.L_x_8391:
[----:B------:R-:W-:Y:S05]  /*5e70*/  BSYNC.RECONVERGENT B1 ;  /* 0x0000000000017941 */ /* 0x000fea0003800200 */
.L_x_8390:
        /* <DEDUP_REMOVED lines=16> */
.L_x_8354:
        /* <DEDUP_REMOVED lines=13> */
[----:B------:R-:W-:Y:S01]  /*6050*/  LOP3.LUT R97, R97, R96, RZ, 0xfc, !PT ;  /* 0x0000006061617212 */ /* 0x000fe200078efcff */
[----:B0-----:R-:W-:Y:S01]  /*6060*/  IMAD.WIDE.U32 R86, R14, 0x20, R86 ;  /* 0x000000200e567825 */ /* 0x001fe200078e0056 */
[----:B------:R-:W-:-:S02]  /*6070*/  LOP3.LUT R96, R10, R15, RZ, 0xfc, !PT ;  /* 0x0000000f0a607212 */ /* 0x000fc400078efcff */
[C---:B------:R-:W-:Y:S01]  /*6080*/  IADD3 R15, PT, PT, R14.reuse, 0x80, RZ ;  /* 0x000000800e0f7810 */ /* 0x040fe20007ffe0ff */
[----:B------:R-:W-:Y:S01]  /*6090*/  IMAD.MOV.U32 R10, RZ, RZ, R94 ;  /* 0x000000ffff0a7224 */ /* 0x000fe200078e005e */
[----:B------:R2:W-:Y:S01]  /*60a0*/  STG.E.128 desc[UR6][R86.64], R16 ;  /* 0x0000001056007986 */ /* 0x0005e2000c101d06 */
[----:B-1----:R-:W-:-:S03]  /*60b0*/  IMAD.WIDE.U32 R84, R14, 0x8, R84 ;  /* 0x000000080e547825 */ /* 0x002fc600078e0054 */
[----:B------:R2:W-:Y:S04]  /*60c0*/  STG.E.128 desc[UR6][R86.64+0x10], R88 ;  /* 0x0000105856007986 */ /* 0x0005e8000c101d06 */
[----:B------:R2:W-:Y:S02]  /*60d0*/  STG.E.64 desc[UR6][R84.64], R96 ;  /* 0x0000006054007986 */ /* 0x0005e4000c101b06 */
.L_x_8313:
[----:B0-----:R-:W-:Y:S05]  /*60e0*/  BSYNC.RECONVERGENT B0 ;  /* 0x0000000000007941 */ /* 0x001fea0003800200 */
.L_x_8312:
[----:B------:R-:W-:Y:S01]  /*60f0*/  ISETP.GE.U32.AND P0, PT, R2, 0x100, PT ;  /* 0x000001000200780c */ /* 0x000fe20003f06070 */
[----:B------:R-:W-:Y:S03]  /*6100*/  BSSY.RECONVERGENT B0, `(.L_x_8395) ;  /* 0x000052f000007945 */ /* 0x000fe60003800200 */
[----:B------:R-:W-:-:S09]  /*6110*/  P2R R93, PR, RZ, 0x1 ;  /* 0x00000001ff5d7803 */ /* 0x000fd20000000000 */
[----:B------:R-:W-:Y:S05]  /*6120*/  @!P0 BRA `(.L_x_8396) ;  /* 0x0000005000b08947 */ /* 0x000fea0003800000 */
[----:B------:R-:W0:Y:S02]  /*6130*/  LDC.64 R72, c[0x0][0x390] ;  /* 0x0000e400ff487b82 */ /* 0x000e240000000a00 */
[----:B0-----:R-:W-:-:S06]  /*6140*/  IMAD.WIDE.U32 R72, R15, 0x10, R72 ;  /* 0x000000100f487825 */ /* 0x001fcc00078e0048 */
[----:B------:R-:W5:Y:S01]  /*6150*/  LDG.E.128 R72, desc[UR6][R72.64] ;  /* 0x0000000648487981 */ /* 0x000f62000c1e1d00 */
[----:B------:R-:W-:-:S04]  /*6160*/  UISETP.NE.U32.AND UP1, UPT, UR12, URZ, UPT ;  /* 0x000000ff0c00728c */ /* 0x000fc8000bf25070 */
[----:B------:R-:W-:-:S09]  /*6170*/  UISETP.NE.AND.EX UP1, UPT, UR13, URZ, UPT, UP1 ;  /* 0x000000ff0d00728c */ /* 0x000fd2000bf25310 */
[----:B------:R-:W-:Y:S05]  /*6180*/  BRA.U !UP1, `(.L_x_8397) ;  /* 0x0000002909487547 */ /* 0x000fea000b800000 */
[----:B--2---:R-:W0:Y:S02]  /*6190*/  LDC.64 R96, c[0x0][0x3a0] ;  /* 0x0000e800ff607b82 */ /* 0x004e240000000a00 */
        /* <DEDUP_REMOVED lines=19> */
.L_x_8400:
        /* <DEDUP_REMOVED lines=13> */
.L_x_8402:
[----:B------:R-:W-:Y:S05]  /*63a0*/  BSYNC.RECONVERGENT B2 ;  /* 0x0000000000027941 */ /* 0x000fea0003800200 */
.L_x_8401:
        /* <DEDUP_REMOVED lines=43> */
.L_x_8399:
[----:B------:R-:W-:Y:S05]  /*6660*/  BSYNC.RECONVERGENT B1 ;  /* 0x0000000000017941 */ /* 0x000fea0003800200 */
.L_x_8398:
[----:B------:R-:W0:Y:S01]  /*6670*/  LDC R10, c[0x0][0x408] ;  /* 0x00010200ff0a7b82 */ /* 0x000e220000000800 */
[----:B------:R-:W-:Y:S01]  /*6680*/  HFMA2 R104, -RZ, RZ, 0.1171875, 0 ;  /* 0x2f800000ff687431 */ /* 0x000fe200000001ff */
[----:B------:R-:W-:Y:S01]  /*6690*/  I2FP.F32.U32 R97, R99 ;  /* 0x0000006300617245 */ /* 0x000fe20000201000 */
[----:B-----5:R-:W-:Y:S01]  /*66a0*/  IMAD.U32 R96, R72, 0x10000, RZ ;  /* 0x0001000048607824 */ /* 0x020fe200078e00ff */
[----:B------:R-:W-:Y:S01]  /*66b0*/  ISETP.NE.AND P1, PT, R98, 0x1, PT ;  /* 0x000000016200780c */ /* 0x000fe20003f25270 */
[----:B------:R-:W-:Y:S01]  /*66c0*/  BSSY.RECONVERGENT B1, `(.L_x_8403) ;  /* 0x000004f000017945 */ /* 0x000fe20003800200 */
[----:B------:R-:W-:Y:S02]  /*66d0*/  PRMT R72, R72, 0x7632, R72 ;  /* 0x0000763248487816 */ /* 0x000fe40000000048 */
[----:B------:R-:W1:Y:S01]  /*66e0*/  LDC R95, c[0x0][0x404] ;  /* 0x00010100ff5f7b82 */ /* 0x000e620000000800 */
[----:B------:R-:W-:Y:S01]  /*66f0*/  FFMA.FTZ R8, R97, R104, 1.1641532182693481445e-10 ;  /* 0x2f00000061087423 */ /* 0x000fe20000010068 */
[----:B------:R-:W-:Y:S01]  /*6700*/  FMUL.FTZ R97, R96, UR4 ;  /* 0x0000000460617c20 */ /* 0x000fe20008410000 */
[----:B------:R-:W-:-:S03]  /*6710*/  IMAD.MOV.U32 R96, RZ, RZ, 0x2 ;  /* 0x00000002ff607424 */ /* 0x000fc600078e00ff */
[----:B0-----:R-:W-:Y:S01]  /*6720*/  FMUL.FTZ R97, R97, R10 ;  /* 0x0000000a61617220 */ /* 0x001fe20000410000 */
        /* <DEDUP_REMOVED lines=15> */
.L_x_8405:
        /* <DEDUP_REMOVED lines=13> */
.L_x_8407:
[----:B------:R-:W-:Y:S05]  /*68f0*/  BSYNC.RECONVERGENT B2 ;  /* 0x0000000000027941 */ /* 0x000fea0003800200 */
.L_x_8406:
        /* <DEDUP_REMOVED lines=43> */
.L_x_8404:
[----:B------:R-:W-:Y:S05]  /*6bb0*/  BSYNC.RECONVERGENT B1 ;  /* 0x0000000000017941 */ /* 0x000fea0003800200 */
.L_x_8403:
        /* <DEDUP_REMOVED lines=22> */
.L_x_8410:
        /* <DEDUP_REMOVED lines=13> */
.L_x_8412:
[----:B------:R-:W-:Y:S05]  /*6df0*/  BSYNC.RECONVERGENT B2 ;  /* 0x0000000000027941 */ /* 0x000fea0003800200 */
.L_x_8411:
        /* <DEDUP_REMOVED lines=43> */
.L_x_8409:
[----:B------:R-:W-:Y:S05]  /*70b0*/  BSYNC.RECONVERGENT B1 ;  /* 0x0000000000017941 */ /* 0x000fea0003800200 */
.L_x_8408:
        /* <DEDUP_REMOVED lines=23> */
.L_x_8415:
        /* <DEDUP_REMOVED lines=13> */
.L_x_8417:
[----:B------:R-:W-:Y:S05]  /*7300*/  BSYNC.RECONVERGENT B2 ;  /* 0x0000000000027941 */ /* 0x000fea0003800200 */
.L_x_8416:
        /* <DEDUP_REMOVED lines=43> */
.L_x_8414:
[----:B------:R-:W-:Y:S05]  /*75c0*/  BSYNC.RECONVERGENT B1 ;  /* 0x0000000000017941 */ /* 0x000fea0003800200 */
.L_x_8413:
        /* <DEDUP_REMOVED lines=22> */
.L_x_8420:
        /* <DEDUP_REMOVED lines=13> */
.L_x_8422:
[----:B------:R-:W-:Y:S05]  /*7800*/  BSYNC.RECONVERGENT B2 ;  /* 0x0000000000027941 */ /* 0x000fea0003800200 */
.L_x_8421:
        /* <DEDUP_REMOVED lines=43> */
.L_x_8419:
[----:B------:R-:W-:Y:S05]  /*7ac0*/  BSYNC.RECONVERGENT B1 ;  /* 0x0000000000017941 */ /* 0x000fea0003800200 */
.L_x_8418:
        /* <DEDUP_REMOVED lines=23> */
.L_x_8425:
        /* <DEDUP_REMOVED lines=13> */
.L_x_8427:
[----:B------:R-:W-:Y:S05]  /*7d10*/  BSYNC.RECONVERGENT B2 ;  /* 0x0000000000027941 */ /* 0x000fea0003800200 */
.L_x_8426:
        /* <DEDUP_REMOVED lines=43> */
.L_x_8424:
[----:B------:R-:W-:Y:S05]  /*7fd0*/  BSYNC.RECONVERGENT B1 ;  /* 0x0000000000017941 */ /* 0x000fea0003800200 */
.L_x_8423:
        /* <DEDUP_REMOVED lines=22> */
.L_x_8430:
        /* <DEDUP_REMOVED lines=13> */
.L_x_8432:
[----:B------:R-:W-:Y:S05]  /*8210*/  BSYNC.RECONVERGENT B2 ;  /* 0x0000000000027941 */ /* 0x000fea0003800200 */
.L_x_8431:
        /* <DEDUP_REMOVED lines=43> */
.L_x_8429:
[----:B------:R-:W-:Y:S05]  /*84d0*/  BSYNC.RECONVERGENT B1 ;  /* 0x0000000000017941 */ /* 0x000fea0003800200 */
.L_x_8428:
        /* <DEDUP_REMOVED lines=23> */
.L_x_8435:
        /* <DEDUP_REMOVED lines=15> */
.L_x_8437:
[----:B------:R-:W-:Y:S05]  /*8740*/  BSYNC.RECONVERGENT B2 ;  /* 0x0000000000027941 */ /* 0x000fea0003800200 */
.L_x_8436:
        /* <DEDUP_REMOVED lines=43> */
.L_x_8434:
[----:B------:R-:W-:Y:S05]  /*8a00*/  BSYNC.RECONVERGENT B1 ;  /* 0x0000000000017941 */ /* 0x000fea0003800200 */
.L_x_8433:
        /* <DEDUP_REMOVED lines=10> */
.L_x_8397:
        /* <DEDUP_REMOVED lines=16> */
.L_x_8441:
        /* <DEDUP_REMOVED lines=13> */
.L_x_8443:
[----:B------:R-:W-:Y:S05]  /*8c80*/  BSYNC.RECONVERGENT B2 ;  /* 0x0000000000027941 */ /* 0x000fea0003800200 */
.L_x_8442:
[----:B------:R-:W-:Y:S01]  /*8c90*/  IMAD.WIDE.U32 R70, R13, -0x326172a9, RZ ;  /* 0xcd9e8d570d467825 */ /* 0x000fe200078e00ff */
[----:B--2---:R-:W-:-:S04]  /*8ca0*/  LOP3.LUT R86, R9, UR9, R69, 0x96, !PT ;  /* 0x0000000909567c12 */ /* 0x004fc8000f8e9645 */
        /* <DEDUP_REMOVED lines=39> */
[----:B------:R-:W-:-:S07]  /*8f20*/  IMAD.MOV.U32 R68, RZ, RZ, R10 ;  /* 0x000000ffff447224 */ /* 0x000fce00078e000a */
.L_x_8440:
[----:B------:R-:W-:Y:S05]  /*8f30*/  BSYNC.RECONVERGENT B1 ;  /* 0x0000000000017941 */ /* 0x000fea0003800200 */
.L_x_8439:
[----:B--2---:R-:W0:Y:S01]  /*8f40*/  LDC R85, c[0x0][0x404] ;  /* 0x00010100ff557b82 */ /* 0x004e220000000800 */
[----:B------:R-:W-:Y:S01]  /*8f50*/  HFMA2 R98, -RZ, RZ, 0.1171875, 0 ;  /* 0x2f800000ff627431 */ /* 0x000fe200000001ff */
[----:B------:R-:W-:Y:S01]  /*8f60*/  ISETP.NE.AND P0, PT, R70, 0x1, PT ;  /* 0x000000014600780c */ /* 0x000fe20003f05270 */
[C---:B-----5:R-:W-:Y:S01]  /*8f70*/  IMAD.U32 R10, R72.reuse, 0x10000, RZ ;  /* 0x00010000480a7824 */ /* 0x060fe200078e00ff */
[----:B------:R-:W-:Y:S01]  /*8f80*/  I2FP.F32.U32 R69, R68 ;  /* 0x0000004400457245 */ /* 0x000fe20000201000 */
[----:B------:R-:W-:Y:S01]  /*8f90*/  BSSY.RECONVERGENT B1, `(.L_x_8444) ;  /* 0x000004c000017945 */ /* 0x000fe20003800200 */
[----:B------:R-:W-:Y:S01]  /*8fa0*/  PRMT R72, R72, 0x7632, R72 ;  /* 0x0000763248487816 */ /* 0x000fe20000000048 */
[----:B------:R-:W-:Y:S01]  /*8fb0*/  FMUL.FTZ R99, R10, UR4 ;  /* 0x000000040a637c20 */ /* 0x000fe20008410000 */
[----:B------:R-:W1:Y:S01]  /*8fc0*/  LDC R86, c[0x0][0x408] ;  /* 0x00010200ff567b82 */ /* 0x000e620000000800 */
[----:B------:R-:W-:Y:S02]  /*8fd0*/  IMAD.MOV.U32 R10, RZ, RZ, 0x2 ;  /* 0x00000002ff0a7424 */ /* 0x000fe400078e00ff */
        /* <DEDUP_REMOVED lines=14> */
.L_x_8446:
        /* <DEDUP_REMOVED lines=13> */
.L_x_8448:
[----:B------:R-:W-:Y:S05]  /*9190*/  BSYNC.RECONVERGENT B2 ;  /* 0x0000000000027941 */ /* 0x000fea0003800200 */
.L_x_8447:
        /* <DEDUP_REMOVED lines=43> */
.L_x_8445:
[----:B------:R-:W-:Y:S05]  /*9450*/  BSYNC.RECONVERGENT B1 ;  /* 0x0000000000017941 */ /* 0x000fea0003800200 */
.L_x_8444:
        /* <DEDUP_REMOVED lines=19> */
.L_x_8451:
        /* <DEDUP_REMOVED lines=13> */
.L_x_8453:
[----:B------:R-:W-:Y:S05]  /*9660*/  BSYNC.RECONVERGENT B2 ;  /* 0x0000000000027941 */ /* 0x000fea0003800200 */
.L_x_8452:
        /* <DEDUP_REMOVED lines=43> */
.L_x_8450:
[----:B------:R-:W-:Y:S05]  /*9920*/  BSYNC.RECONVERGENT B1 ;  /* 0x0000000000017941 */ /* 0x000fea0003800200 */
.L_x_8449:
        /* <DEDUP_REMOVED lines=20> */
.L_x_8456:
        /* <DEDUP_REMOVED lines=13> */
.L_x_8458:
[----:B------:R-:W-:Y:S05]  /*9b40*/  BSYNC.RECONVERGENT B2 ;  /* 0x0000000000027941 */ /* 0x000fea0003800200 */
.L_x_8457:
        /* <DEDUP_REMOVED lines=43> */
.L_x_8455:
[----:B------:R-:W-:Y:S05]  /*9e00*/  BSYNC.RECONVERGENT B1 ;  /* 0x0000000000017941 */ /* 0x000fea0003800200 */
.L_x_8454:
        /* <DEDUP_REMOVED lines=19> */
.L_x_8461:
        /* <DEDUP_REMOVED lines=13> */
.L_x_8463:
[----:B------:R-:W-:Y:S05]  /*a010*/  BSYNC.RECONVERGENT B2 ;  /* 0x0000000000027941 */ /* 0x000fea0003800200 */
.L_x_8462:
        /* <DEDUP_REMOVED lines=43> */
.L_x_8460:
[----:B------:R-:W-:Y:S05]  /*a2d0*/  BSYNC.RECONVERGENT B1 ;  /* 0x0000000000017941 */ /* 0x000fea0003800200 */
.L_x_8459:
        /* <DEDUP_REMOVED lines=20> */
.L_x_8466:
        /* <DEDUP_REMOVED lines=13> */
.L_x_8468:
[----:B------:R-:W-:Y:S05]  /*a4f0*/  BSYNC.RECONVERGENT B2 ;  /* 0x0000000000027941 */ /* 0x000fea0003800200 */
.L_x_8467:
        /* <DEDUP_REMOVED lines=43> */
.L_x_8465:
[----:B------:R-:W-:Y:S05]  /*a7b0*/  BSYNC.RECONVERGENT B1 ;  /* 0x0000000000017941 */ /* 0x000fea0003800200 */
.L_x_8464:
[----:B------:R-:W-:Y:S01]  /*a7c0*/  ISETP.NE.AND P5, PT, R70, 0x1, PT ;  /* 0x000000014600780c */ /* 0x000fe20003fa5270 */
[----:B------:R-:W-:Y:S01]  /*a7d0*/  IMAD.U32 R74, R74, 0x10000, RZ ;  /* 0x000100004a4a7824 */ /* 0x000fe200078e00ff */
[----:B------:R-:W-:Y:S01]  /*a7e0*/  I2FP.F32.U32 R69, R8 ;  /* 0x0000000800457245 */ /* 0x000fe20000201000 */
[----:B------:R-:W-:Y:S01]  /*a7f0*/  BSSY.RECONVERGENT B1, `(.L_x_8469) ;  /* 0x0000049000017945 */ /* 0x000fe20003800200 */
[----:B------:R-:W-:Y:S01]  /*a800*/  IMAD.MOV.U32 R72, RZ, RZ, 0x2 ;  /* 0x00000002ff487424 */ /* 0x000fe200078e00ff */
[----:B------:R-:W-:Y:S02]  /*a810*/  MOV R68, R12 ;  /* 0x0000000c00447202 */ /* 0x000fe40000000f00 */
[----:B------:R-:W-:Y:S01]  /*a820*/  FFMA.FTZ R8, R69, R98, 1.1641532182693481445e-10 ;  /* 0x2f00000045087423 */ /* 0x000fe20000010062 */
[----:B------:R-:W-:-:S04]  /*a830*/  FMUL.FTZ R69, R74, UR4 ;  /* 0x000000044a457c20 */ /* 0x000fc80008410000 */
        /* <DEDUP_REMOVED lines=11> */
.L_x_8471:
        /* <DEDUP_REMOVED lines=13> */
.L_x_8473:
[----:B------:R-:W-:Y:S05]  /*a9c0*/  BSYNC.RECONVERGENT B2 ;  /* 0x0000000000027941 */ /* 0x000fea0003800200 */
.L_x_8472:
        /* <DEDUP_REMOVED lines=43> */
.L_x_8470:
[----:B------:R-:W-:Y:S05]  /*ac80*/  BSYNC.RECONVERGENT B1 ;  /* 0x0000000000017941 */ /* 0x000fea0003800200 */
.L_x_8469:
        /* <DEDUP_REMOVED lines=20> */
.L_x_8476:
        /* <DEDUP_REMOVED lines=15> */
.L_x_8478:
[----:B------:R-:W-:Y:S05]  /*aec0*/  BSYNC.RECONVERGENT B2 ;  /* 0x0000000000027941 */ /* 0x000fea0003800200 */
.L_x_8477:
        /* <DEDUP_REMOVED lines=42> */
[----:B------:R-:W-:-:S07]  /*b170*/  LOP3.LUT R5, R68, UR35, R71, 0x96, !PT ;  /* 0x0000002344057c12 */ /* 0x000fce000f8e9647 */
.L_x_8475:
[----:B------:R-:W-:Y:S05]  /*b180*/  BSYNC.RECONVERGENT B1 ;  /* 0x0000000000017941 */ /* 0x000fea0003800200 */
.L_x_8474:
        /* <DEDUP_REMOVED lines=16> */
.L_x_8438:
        /* <DEDUP_REMOVED lines=20> */
[----:B------:R-:W-:-:S03]  /*b3d0*/  IADD3 R15, PT, PT, R15, 0x80, RZ ;  /* 0x000000800f0f7810 */ /* 0x000fc60007ffe0ff */
[----:B------:R0:W-:Y:S04]  /*b3e0*/  STG.E.64 desc[UR6][R84.64], R96 ;  /* 0x0000006054007986 */ /* 0x0001e8000c101b06 */
.L_x_8396:
[----:B------:R-:W-:Y:S05]  /*b3f0*/  BSYNC.RECONVERGENT B0 ;  /* 0x0000000000007941 */ /* 0x000fea0003800200 */
.L_x_8395:
[----:B------:R-:W-:Y:S01]  /*b400*/  ISETP.GE.U32.AND P0, PT, R2, 0x180, PT ;  /* 0x000001800200780c */ /* 0x000fe20003f06070 */
[----:B------:R-:W-:Y:S03]  /*b410*/  BSSY.RECONVERGENT B0, `(.L_x_8479) ;  /* 0x000052f000007945 */ /* 0x000fe60003800200 */
[----:B0-2---:R-:W-:-:S09]  /*b420*/  P2R R97, PR, RZ, 0x1 ;  /* 0x00000001ff617803 */ /* 0x005fd20000000000 */
        /* <DEDUP_REMOVED lines=27> */
.L_x_8484:
        /* <DEDUP_REMOVED lines=13> */
.L_x_8486:
[----:B------:R-:W-:Y:S05]  /*b6b0*/  BSYNC.RECONVERGENT B2 ;  /* 0x0000000000027941 */ /* 0x000fea0003800200 */
.L_x_8485:
        /* <DEDUP_REMOVED lines=43> */
.L_x_8483:
[----:B------:R-:W-:Y:S05]  /*b970*/  BSYNC.RECONVERGENT B1 ;  /* 0x0000000000017941 */ /* 0x000fea0003800200 */
.L_x_8482:
        /* <DEDUP_REMOVED lines=27> */
.L_x_8489:
        /* <DEDUP_REMOVED lines=13> */
.L_x_8491:
[----:B------:R-:W-:Y:S05]  /*bc00*/  BSYNC.RECONVERGENT B2 ;  /* 0x0000000000027941 */ /* 0x000fea0003800200 */
.L_x_8490:
        /* <DEDUP_REMOVED lines=43> */
.L_x_8488:
[----:B------:R-:W-:Y:S05]  /*bec0*/  BSYNC.RECONVERGENT B1 ;  /* 0x0000000000017941 */ /* 0x000fea0003800200 */
.L_x_8487:
        /* <DEDUP_REMOVED lines=22> */
.L_x_8494:
        /* <DEDUP_REMOVED lines=13> */
.L_x_8496:
[----:B------:R-:W-:Y:S05]  /*c100*/  BSYNC.RECONVERGENT B2 ;  /* 0x0000000000027941 */ /* 0x000fea0003800200 */
.L_x_8495:
        /* <DEDUP_REMOVED lines=43> */
.L_x_8493:
[----:B------:R-:W-:Y:S05]  /*c3c0*/  BSYNC.RECONVERGENT B1 ;  /* 0x0000000000017941 */ /* 0x000fea0003800200 */
.L_x_8492:
[----:B------:R-:W-:Y:S01]  /*c3d0*/  I2FP.F32.U32 R8, R8 ;  /* 0x0000000800087245 */ /* 0x000fe20000201000 */
[C---:B------:R-:W-:Y:S01]  /*c3e0*/  IMAD.U32 R80, R81.reuse, 0x10000, RZ ;  /* 0x0001000051507824 */ /* 0x040fe200078e00ff */
        /* <DEDUP_REMOVED lines=21> */
.L_x_8499:
        /* <DEDUP_REMOVED lines=13> */
.L_x_8501:
[----:B------:R-:W-:Y:S05]  /*c610*/  BSYNC.RECONVERGENT B2 ;  /* 0x0000000000027941 */ /* 0x000fea0003800200 */
.L_x_8500:
        /* <DEDUP_REMOVED lines=43> */
.L_x_8498:
[----:B------:R-:W-:Y:S05]  /*c8d0*/  BSYNC.RECONVERGENT B1 ;  /* 0x0000000000017941 */ /* 0x000fea0003800200 */
.L_x_8497:
        /* <DEDUP_REMOVED lines=22> */
.L_x_8504:
        /* <DEDUP_REMOVED lines=13> */
.L_x_8506:
[----:B------:R-:W-:Y:S05]  /*cb10*/  BSYNC.RECONVERGENT B2 ;  /* 0x0000000000027941 */ /* 0x000fea0003800200 */
.L_x_8505:
        /* <DEDUP_REMOVED lines=43> */
.L_x_8503:
[----:B------:R-:W-:Y:S05]  /*cdd0*/  BSYNC.RECONVERGENT B1 ;  /* 0x0000000000017941 */ /* 0x000fea0003800200 */
.L_x_8502:
        /* <DEDUP_REMOVED lines=23> */
.L_x_8509:
        /* <DEDUP_REMOVED lines=13> */
.L_x_8511:
[----:B------:R-:W-:Y:S05]  /*d020*/  BSYNC.RECONVERGENT B2 ;  /* 0x0000000000027941 */ /* 0x000fea0003800200 */
.L_x_8510:
        /* <DEDUP_REMOVED lines=43> */
.L_x_8508:
[----:B------:R-:W-:Y:S05]  /*d2e0*/  BSYNC.RECONVERGENT B1 ;  /* 0x0000000000017941 */ /* 0x000fea0003800200 */
.L_x_8507:
[----:B------:R-:W-:Y:S01]  /*d2f0*/  I2FP.F32.U32 R8, R8 ;  /* 0x0000000800087245 */ /* 0x000fe20000201000 */
[----:B------:R-:W-:Y:S01]  /*d300*/  BSSY.RECONVERGENT B1, `(.L_x_8512) ;  /* 0x000004e000017945 */ /* 0x000fe20003800200 */
[----:B------:R-:W-:Y:S01]  /*d310*/  SHF.L.U32 R82, R82, 0x10, RZ ;  /* 0x0000001052527819 */ /* 0x000fe200000006ff */
[----:B------:R-:W-:Y:S01]  /*d320*/  IMAD.MOV.U32 R98, RZ, RZ, 0x2 ;  /* 0x00000002ff627424 */ /* 0x000fe200078e00ff */
[----:B------:R-:W-:Y:S01]  /*d330*/  ISETP.NE.AND P5, PT, R94, 0x1, PT ;  /* 0x000000015e00780c */ /* 0x000fe20003fa5270 */
[----:B------:R-:W-:Y:S02]  /*d340*/  FFMA.FTZ R81, R8, R107, 1.1641532182693481445e-10 ;  /* 0x2f00000008517423 */ /* 0x000fe4000001006b */
[----:B------:R-:W-:Y:S01]  /*d350*/  FMUL.FTZ R95, R82, UR4 ;  /* 0x00000004525f7c20 */ /* 0x000fe20008410000 */
[----:B------:R-:W-:Y:S02]  /*d360*/  MOV R82, R12 ;  /* 0x0000000c00527202 */ /* 0x000fe40000000f00 */
[----:B------:R-:W-:Y:S01]  /*d370*/  FSETP.GTU.FTZ.AND P4, PT, R81, R106, PT ;  /* 0x0000006a5100720b */ /* 0x000fe20003f9c000 */
[----:B------:R-:W-:-:S05]  /*d380*/  FMUL.FTZ R95, R95, R10 ;  /* 0x0000000a5f5f7220 */ /* 0x000fca0000410000 */
        /* <DEDUP_REMOVED lines=12> */
.L_x_8514:
        /* <DEDUP_REMOVED lines=13> */
.L_x_8516:
[----:B------:R-:W-:Y:S05]  /*d520*/  BSYNC.RECONVERGENT B2 ;  /* 0x0000000000027941 */ /* 0x000fea0003800200 */
.L_x_8515:
        /* <DEDUP_REMOVED lines=43> */
.L_x_8513:
[----:B------:R-:W-:Y:S05]  /*d7e0*/  BSYNC.RECONVERGENT B1 ;  /* 0x0000000000017941 */ /* 0x000fea0003800200 */
.L_x_8512:
[----:B------:R-:W-:Y:S01]  /*d7f0*/  I2FP.F32.U32 R8, R82 ;  /* 0x0000005200087245 */ /* 0x000fe20000201000 */
[----:B------:R-:W-:Y:S01]  /*d800*/  BSSY.RECONVERGENT B1, `(.L_x_8517) ;  /* 0x0000051000017945 */ /* 0x000fe20003800200 */
[C---:B------:R-:W-:Y:S02]  /*d810*/  SHF.L.U32 R82, R83.reuse, 0x10, RZ ;  /* 0x0000001053527819 */ /* 0x040fe400000006ff */
[----:B------:R-:W-:Y:S01]  /*d820*/  ISETP.NE.AND P6, PT, R98, 0x1, PT ;  /* 0x000000016200780c */ /* 0x000fe20003fc5270 */
[----:B------:R-:W-:Y:S01]  /*d830*/  FFMA.FTZ R85, R8, R107, 1.1641532182693481445e-10 ;  /* 0x2f00000008557423 */ /* 0x000fe2000001006b */
[----:B------:R-:W-:Y:S01]  /*d840*/  PRMT R83, R83, 0x7632, R83 ;  /* 0x0000763253537816 */ /* 0x000fe20000000053 */
        /* <DEDUP_REMOVED lines=17> */
.L_x_8519:
        /* <DEDUP_REMOVED lines=15> */
.L_x_8521:
[----:B------:R-:W-:Y:S05]  /*da50*/  BSYNC.RECONVERGENT B2 ;  /* 0x0000000000027941 */ /* 0x000fea0003800200 */
.L_x_8520:
        /* <DEDUP_REMOVED lines=43> */
.L_x_8518:
[----:B------:R-:W-:Y:S05]  /*dd10*/  BSYNC.RECONVERGENT B1 ;  /* 0x0000000000017941 */ /* 0x000fea0003800200 */
.L_x_8517:
[----:B------:R-:W-:Y:S02]  /*dd20*/  I2FP.F32.U32 R84, R84 ;  /* 0x0000005400547245 */ /* 0x000fe40000201000 */
[----:B------:R-:W-:-:S03]  /*dd30*/  SHF.L.U32 R83, R83, 0x10, RZ ;  /* 0x0000001053537819 */ /* 0x000fc600000006ff */
[----:B------:R-:W-:Y:S02]  /*dd40*/  FFMA.FTZ R107, R84, R107, 1.1641532182693481445e-10 ;  /* 0x2f000000546b7423 */ /* 0x000fe4000001006b */
[----:B------:R-:W-:-:S03]  /*dd50*/  FMUL.FTZ R83, R83, UR4 ;  /* 0x0000000453537c20 */ /* 0x000fc60008410000 */
[----:B------:R-:W-:Y:S01]  /*dd60*/  FSETP.GTU.FTZ.AND P6, PT, R107, R106, PT ;  /* 0x0000006a6b00720b */ /* 0x000fe20003fdc000 */
[----:B------:R-:W-:-:S05]  /*dd70*/  FMUL.FTZ R83, R83, R10 ;  /* 0x0000000a53537220 */ /* 0x000fca0000410000 */
[----:B------:R-:W-:Y:S02]  /*dd80*/  FSEL R10, R83, RZ, !P6 ;  /* 0x000000ff530a7208 */ /* 0x000fe40007000000 */
[----:B------:R-:W-:-:S03]  /*dd90*/  PLOP3.LUT P6, PT, P6, PT, PT, 0x8, 0x80 ;  /* 0x000000000080781c */ /* 0x000fc600037ce170 */
[----:B------:R-:W-:Y:S01]  /*dda0*/  FADD.FTZ R83, R87, R10 ;  /* 0x0000000a57537221 */ /* 0x000fe20000010000 */
[----:B------:R-:W-:Y:S09]  /*ddb0*/  BRA `(.L_x_8522) ;  /* 0x0000002400fc7947 */ /* 0x000ff20003800000 */
.L_x_8481:
        /* <DEDUP_REMOVED lines=16> */
.L_x_8525:
        /* <DEDUP_REMOVED lines=13> */
.L_x_8527:
[----:B------:R-:W-:Y:S05]  /*df90*/  BSYNC.RECONVERGENT B2 ;  /* 0x0000000000027941 */ /* 0x000fea0003800200 */
.L_x_8526:
        /* <DEDUP_REMOVED lines=43> */
.L_x_8524:
[----:B------:R-:W-:Y:S05]  /*e250*/  BSYNC.RECONVERGENT B1 ;  /* 0x0000000000017941 */ /* 0x000fea0003800200 */
.L_x_8523:
[----:B------:R-:W0:Y:S01]  /*e260*/  LDC R10, c[0x0][0x404] ;  /* 0x00010100ff0a7b82 */ /* 0x000e220000000800 */
[----:B------:R-:W-:Y:S01]  /*e270*/  ISETP.NE.AND P0, PT, R78, 0x1, PT ;  /* 0x000000014e00780c */ /* 0x000fe20003f05270 */
[----:B------:R-:W-:Y:S01]  /*e280*/  IMAD.MOV.U32 R98, RZ, RZ, 0x2f800000 ;  /* 0x2f800000ff627424 */ /* 0x000fe200078e00ff */
[----:B------:R-:W-:Y:S01]  /*e290*/  I2FP.F32.U32 R77, R76 ;  /* 0x0000004c004d7245 */ /* 0x000fe20000201000 */
[----:B------:R-:W-:Y:S01]  /*e2a0*/  BSSY.RECONVERGENT B1, `(.L_x_8528) ;  /* 0x000004d000017945 */ /* 0x000fe20003800200 */
[C---:B-----5:R-:W-:Y:S01]  /*e2b0*/  SHF.L.U32 R8, R80.reuse, 0x10, RZ ;  /* 0x0000001050087819 */ /* 0x060fe200000006ff */
[----:B------:R-:W-:Y:S01]  /*e2c0*/  IMAD.MOV.U32 R76, RZ, RZ, 0x2 ;  /* 0x00000002ff4c7424 */ /* 0x000fe200078e00ff */
[----:B------:R-:W-:Y:S01]  /*e2d0*/  PRMT R80, R80, 0x7632, R80 ;  /* 0x0000763250507816 */ /* 0x000fe20000000050 */
[----:B------:R-:W1:Y:S01]  /*e2e0*/  LDC R86, c[0x0][0x408] ;  /* 0x00010200ff567b82 */ /* 0x000e620000000800 */
[----:B------:R-:W-:Y:S01]  /*e2f0*/  FFMA.FTZ R77, R77, R98, 1.1641532182693481445e-10 ;  /* 0x2f0000004d4d7423 */ /* 0x000fe20000010062 */
[----:B------:R-:W-:Y:S01]  /*e300*/  FMUL.FTZ R99, R8, UR4 ;  /* 0x0000000408637c20 */ /* 0x000fe20008410000 */
[----:B------:R-:W-:-:S03]  /*e310*/  MOV R8, R12 ;  /* 0x0000000c00087202 */ /* 0x000fc60000000f00 */
        /* <DEDUP_REMOVED lines=12> */
.L_x_8530:
        /* <DEDUP_REMOVED lines=13> */
.L_x_8532:
[----:B------:R-:W-:Y:S05]  /*e4b0*/  BSYNC.RECONVERGENT B2 ;  /* 0x0000000000027941 */ /* 0x000fea0003800200 */
.L_x_8531:
        /* <DEDUP_REMOVED lines=43> */
.L_x_8529:
[----:B------:R-:W-:Y:S05]  /*e770*/  BSYNC.RECONVERGENT B1 ;  /* 0x0000000000017941 */ /* 0x000fea0003800200 */
.L_x_8528:
[----:B------:R-:W-:Y:S01]  /*e780*/  I2FP.F32.U32 R77, R8 ;  /* 0x00000008004d7245 */ /* 0x000fe20000201000 */
[----:B------:R-:W-:Y:S01]  /*e790*/  BSSY.RECONVERGENT B1, `(.L_x_8533) ;  /* 0x000004b000017945 */ /* 0x000fe20003800200 */
[----:B------:R-:W-:Y:S01]  /*e7a0*/  ISETP.NE.AND P1, PT, R76, 0x1, PT ;  /* 0x000000014c00780c */ /* 0x000fe20003f25270 */
[----:B------:R-:W-:Y:S01]  /*e7b0*/  IMAD.MOV.U32 R78, RZ, RZ, 0x2 ;  /* 0x00000002ff4e7424 */ /* 0x000fe200078e00ff */
[----:B------:R-:W-:Y:S01]  /*e7c0*/  SHF.L.U32 R80, R80, 0x10, RZ ;  /* 0x0000001050507819 */ /* 0x000fe200000006ff */
[----:B------:R-:W-:Y:S01]  /*e7d0*/  FFMA.FTZ R77, R77, R98, 1.1641532182693481445e-10 ;  /* 0x2f0000004d4d7423 */ /* 0x000fe20000010062 */
[----:B------:R-:W-:-:S04]  /*e7e0*/  MOV R8, R12 ;  /* 0x0000000c00087202 */ /* 0x000fc80000000f00 */
[----:B------:R-:W-:Y:S01]  /*e7f0*/  FSETP.LE.FTZ.AND P0, PT, R77, R10, PT ;  /* 0x0000000a4d00720b */ /* 0x000fe20003f13000 */
[----:B------:R-:W-:-:S04]  /*e800*/  FMUL.FTZ R77, R80, UR4 ;  /* 0x00000004504d7c20 */ /* 0x000fc80008410000 */
[----:B------:R-:W-:Y:S01]  /*e810*/  FMUL.FTZ R80, R77, R86 ;  /* 0x000000564d507220 */ /* 0x000fe20000410000 */
        /* <DEDUP_REMOVED lines=9> */
.L_x_8535:
        /* <DEDUP_REMOVED lines=13> */
.L_x_8537:
[----:B------:R-:W-:Y:S05]  /*e980*/  BSYNC.RECONVERGENT B2 ;  /* 0x0000000000027941 */ /* 0x000fea0003800200 */
.L_x_8536:
        /* <DEDUP_REMOVED lines=43> */
.L_x_8534:
[----:B------:R-:W-:Y:S05]  /*ec40*/  BSYNC.RECONVERGENT B1 ;  /* 0x0000000000017941 */ /* 0x000fea0003800200 */
.L_x_8533:
[----:B------:R-:W-:Y:S01]  /*ec50*/  ISETP.NE.AND P2, PT, R78, 0x1, PT ;  /* 0x000000014e00780c */ /* 0x000fe20003f45270 */
[----:B------:R-:W-:Y:S01]  /*ec60*/  BSSY.RECONVERGENT B1, `(.L_x_8538) ;  /* 0x000004c000017945 */ /* 0x000fe20003800200 */
[----:B------:R-:W-:Y:S01]  /*ec70*/  I2FP.F32.U32 R77, R8 ;  /* 0x00000008004d7245 */ /* 0x000fe20000201000 */
[----:B------:R-:W-:Y:S01]  /*ec80*/  IMAD.MOV.U32 R76, RZ, RZ, 0x2 ;  /* 0x00000002ff4c7424 */ /* 0x000fe200078e00ff */
[C---:B------:R-:W-:Y:S02]  /*ec90*/  SHF.L.U32 R8, R81.reuse, 0x10, RZ ;  /* 0x0000001051087819 */ /* 0x040fe400000006ff */
[----:B------:R-:W-:Y:S01]  /*eca0*/  PRMT R81, R81, 0x7632, R81 ;  /* 0x0000763251517816 */ /* 0x000fe20000000051 */
[----:B------:R-:W-:Y:S02]  /*ecb0*/  FFMA.FTZ R77, R77, R98, 1.1641532182693481445e-10 ;  /* 0x2f0000004d4d7423 */ /* 0x000fe40000010062 */
        /* <DEDUP_REMOVED lines=13> */
.L_x_8540:
        /* <DEDUP_REMOVED lines=13> */
.L_x_8542:
[----:B------:R-:W-:Y:S05]  /*ee60*/  BSYNC.RECONVERGENT B2 ;  /* 0x0000000000027941 */ /* 0x000fea0003800200 */
.L_x_8541:
        /* <DEDUP_REMOVED lines=43> */
.L_x_8539:
[----:B------:R-:W-:Y:S05]  /*f120*/  BSYNC.RECONVERGENT B1 ;  /* 0x0000000000017941 */ /* 0x000fea0003800200 */
.L_x_8538:
        /* <DEDUP_REMOVED lines=19> */
.L_x_8545:
        /* <DEDUP_REMOVED lines=13> */
.L_x_8547:
[----:B------:R-:W-:Y:S05]  /*f330*/  BSYNC.RECONVERGENT B2 ;  /* 0x0000000000027941 */ /* 0x000fea0003800200 */
.L_x_8546:
        /* <DEDUP_REMOVED lines=43> */
.L_x_8544:
[----:B------:R-:W-:Y:S05]  /*f5f0*/  BSYNC.RECONVERGENT B1 ;  /* 0x0000000000017941 */ /* 0x000fea0003800200 */
.L_x_8543:
        /* <DEDUP_REMOVED lines=20> */
.L_x_8550:
        /* <DEDUP_REMOVED lines=13> */
.L_x_8552:
[----:B------:R-:W-:Y:S05]  /*f810*/  BSYNC.RECONVERGENT B2 ;  /* 0x0000000000027941 */ /* 0x000fea0003800200 */
.L_x_8551:
        /* <DEDUP_REMOVED lines=43> */
.L_x_8549:
[----:B------:R-:W-:Y:S05]  /*fad0*/  BSYNC.RECONVERGENT B1 ;  /* 0x0000000000017941 */ /* 0x000fea0003800200 */
.L_x_8548:
        /* <DEDUP_REMOVED lines=19> */
.L_x_8555:
        /* <DEDUP_REMOVED lines=13> */
.L_x_8557:
[----:B------:R-:W-:Y:S05]  /*fce0*/  BSYNC.RECONVERGENT B2 ;  /* 0x0000000000027941 */ /* 0x000fea0003800200 */
.L_x_8556:
        /* <DEDUP_REMOVED lines=43> */
.L_x_8554:
[----:B------:R-:W-:Y:S05]  /*ffa0*/  BSYNC.RECONVERGENT B1 ;  /* 0x0000000000017941 */ /* 0x000fea0003800200 */
.L_x_8553:
        /* <DEDUP_REMOVED lines=20> */
.L_x_8560:
        /* <DEDUP_REMOVED lines=15> */
.L_x_8562:
[----:B------:R-:W-:Y:S05]  /*101e0*/  BSYNC.RECONVERGENT B2 ;  /* 0x0000000000027941 */ /* 0x000fea0003800200 */
.L_x_8561:
        /* <DEDUP_REMOVED lines=43> */
.L_x_8559:
[----:B------:R-:W-:Y:S05]  /*104a0*/  BSYNC.RECONVERGENT B1 ;  /* 0x0000000000017941 */ /* 0x000fea0003800200 */
.L_x_8558:
        /* <DEDUP_REMOVED lines=16> */
.L_x_8522:
        /* <DEDUP_REMOVED lines=19> */
[----:B------:R0:W-:Y:S04]  /*106e0*/  STG.E.128 desc[UR6][R86.64+0x10], R80 ;  /* 0x0000105056007986 */ /* 0x0001e8000c101d06 */
[----:B------:R0:W-:Y:S02]  /*106f0*/  STG.E.64 desc[UR6][R84.64], R94 ;  /* 0x0000005e54007986 */ /* 0x0001e4000c101b06 */
.L_x_8480:
[----:B------:R-:W-:Y:S05]  /*10700*/  BSYNC.RECONVERGENT B0 ;  /* 0x0000000000007941 */ /* 0x000fea0003800200 */
.L_x_8479:
[----:B0-----:R-:W-:Y:S01]  /*10710*/  FADD.FTZ R84, RZ, R16 ;  /* 0x00000010ff547221 */ /* 0x001fe20000010000 */
        /* <DEDUP_REMOVED lines=50> */
[--C-:B------:R-:W-:Y:S01]  /*10a40*/  FADD.FTZ R85, R69, -R84.reuse ;  /* 0x8000005445557221 */ /* 0x100fe20000010000 */
[--C-:B------:R-:W-:Y:S01]  /*10a50*/  FADD.FTZ R87, R70, -R84.reuse ;  /* 0x8000005446577221 */ /* 0x100fe20000010000 */
[----:B------:R-:W-:Y:S01]  /*10a60*/  FFMA.FTZ R15, R94, R94, R15 ;  /* 0x0000005e5e0f7223 */ /* 0x000fe2000001000f */
[----:B------:R-:W-:-:S03]  /*10a70*/  FADD.FTZ R94, R88, -R84 ;  /* 0x80000054585e7221 */ /* 0x000fc60000010000 */
[----:B------:R-:W-:-:S04]  /*10a80*/  FFMA.FTZ R15, R96, R96, R15 ;  /* 0x00000060600f7223 */ /* 0x000fc8000001000f */
        /* <DEDUP_REMOVED lines=43> */
[----:B------:R-:W0:Y:S03]  /*10d40*/  SHFL.BFLY PT, R85, R86, 0x2, 0x1f ;  /* 0x0c401f0056557f89 */ /* 0x000e2600000e0000 */
[----:B------:R-:W-:Y:S01]  /*10d50*/  @!P0 LOP3.LUT R15, R15, 0x18, RZ, 0xc0, !PT ;  /* 0x000000180f0f8812 */ /* 0x000fe200078ec0ff */
[----:B0-----:R-:W-:-:S05]  /*10d60*/  FADD.FTZ R85, R86, R85 ;  /* 0x0000005556557221 */ /* 0x001fca0000010000 */
[----:B------:R-:W0:Y:S02]  /*10d70*/  SHFL.BFLY PT, R92, R85, 0x4, 0x1f ;  /* 0x0c801f00555c7f89 */ /* 0x000e2400000e0000 */
[----:B0-----:R-:W-:-:S05]  /*10d80*/  FADD.FTZ R92, R85, R92 ;  /* 0x0000005c555c7221 */ /* 0x001fca0000010000 */
[----:B------:R-:W0:Y:S02]  /*10d90*/  SHFL.BFLY PT, R87, R92, 0x8, 0x1f ;  /* 0x0d001f005c577f89 */ /* 0x000e2400000e0000 */
[----:B0-----:R-:W-:Y:S01]  /*10da0*/  FADD.FTZ R94, R92, R87 ;  /* 0x000000575c5e7221 */ /* 0x001fe20000010000 */
[----:B------:R-:W-:-:S04]  /*10db0*/  @!P1 SHF.L.U32 R92, R0, 0x3, RZ ;  /* 0x00000003005c9819 */ /* 0x000fc800000006ff */
[----:B------:R-:W0:Y:S02]  /*10dc0*/  SHFL.BFLY PT, R87, R94, 0x10, 0x1f ;  /* 0x0e001f005e577f89 */ /* 0x000e2400000e0000 */
[----:B0-----:R-:W-:Y:S01]  /*10dd0*/  FADD.FTZ R85, R94, R87 ;  /* 0x000000575e557221 */ /* 0x001fe20000010000 */
[----:B------:R-:W-:Y:S02]  /*10de0*/  CS2R R86, SRZ ;  /* 0x0000000000567805 */ /* 0x000fe4000001ff00 */
        /* <DEDUP_REMOVED lines=27> */
[----:B------:R-:W-:Y:S01]  /*10fa0*/  FMUL.FTZ R99, R99, R15 ;  /* 0x0000000f63637220 */ /* 0x000fe20000410000 */
[----:B------:R-:W0:Y:S03]  /*10fb0*/  LDC R94, c[0x0][0x448] ;  /* 0x00011200ff5e7b82 */ /* 0x000e260000000800 */
[----:B------:R-:W1:Y:S01]  /*10fc0*/  SHFL.DOWN PT, R86, R85, 0x1, 0x1f ;  /* 0x08201f0055567f89 */ /* 0x000e6200000e0000 */
[----:B------:R-:W-:-:S04]  /*10fd0*/  FMUL.FTZ R99, R99, R84 ;  /* 0x0000005463637220 */ /* 0x000fc80000410000 */
[----:B------:R-:W-:Y:S01]  /*10fe0*/  FFMA.FTZ R96, R101, R99, R96 ;  /* 0x0000006365607223 */ /* 0x000fe20000010060 */
[----:B------:R-:W-:-:S04]  /*10ff0*/  MOV R101, UR10 ;  /* 0x0000000a00657c02 */ /* 0x000fc80008000f00 */
[----:B------:R-:W2:Y:S01]  /*11000*/  SHFL.DOWN PT, R15, R96, 0x1, 0x1f ;  /* 0x08201f00600f7f89 */ /* 0x000ea200000e0000 */
[----:B-1----:R-:W-:Y:S01]  /*11010*/  FADD.FTZ R84, R85, -R86 ;  /* 0x8000005655547221 */ /* 0x002fe20000010000 */
[----:B------:R-:W-:-:S03]  /*11020*/  FMUL.FTZ R99, R86, R95 ;  /* 0x0000005f56637220 */ /* 0x000fc60000410000 */
[----:B------:R-:W-:Y:S01]  /*11030*/  FMUL.FTZ R87, R84, R84 ;  /* 0x0000005454577220 */ /* 0x000fe20000410000 */
[C---:B------:R-:W-:Y:S02]  /*11040*/  FFMA.FTZ R99, R100.reuse, R85, R99 ;  /* 0x0000005564637223 */ /* 0x040fe40000010063 */
[----:B------:R-:W1:Y:S01]  /*11050*/  @!P1 LDC.64 R84, c[0x0][0x3c8] ;  /* 0x0000f200ff549b82 */ /* 0x000e620000000a00 */
[----:B------:R-:W-:Y:S01]  /*11060*/  FMUL.FTZ R87, R100, R87 ;  /* 0x0000005764577220 */ /* 0x000fe20000410000 */
[----:B---3--:R-:W-:Y:S01]  /*11070*/  FMUL.FTZ R99, R98, R99 ;  /* 0x0000006362637220 */ /* 0x008fe20000410000 */
[----:B--2---:R-:W-:Y:S02]  /*11080*/  FADD.FTZ R15, R96, R15 ;  /* 0x0000000f600f7221 */ /* 0x004fe40000010000 */
[----:B------:R-:W-:-:S03]  /*11090*/  FMUL.FTZ R87, R87, R95 ;  /* 0x0000005f57577220 */ /* 0x000fc60000410000 */
[----:B------:R-:W2:Y:S01]  /*110a0*/  SHFL.IDX PT, R99, R99, RZ, 0x1f ;  /* 0x00001fff63637589 */ /* 0x000ea200000e0000 */
[----:B------:R-:W-:Y:S02]  /*110b0*/  FFMA.FTZ R98, R98, R87, R15 ;  /* 0x0000005762627223 */ /* 0x000fe4000001000f */
[----:B------:R-:W3:Y:S03]  /*110c0*/  @!P1 LDC.64 R86, c[0x0][0x3c0] ;  /* 0x0000f000ff569b82 */ /* 0x000ee60000000a00 */
[----:B------:R-:W0:Y:S01]  /*110d0*/  SHFL.IDX PT, R95, R98, RZ, 0x1f ;  /* 0x00001fff625f7589 */ /* 0x000e2200000e0000 */
[----:B-1----:R-:W-:-:S04]  /*110e0*/  @!P1 IMAD.WIDE R84, R101, 0x4, R84 ;  /* 0x0000000465549825 */ /* 0x002fc800078e0254 */
[----:B--2---:R-:W-:-:S05]  /*110f0*/  FMUL.FTZ R15, R99, R99 ;  /* 0x00000063630f7220 */ /* 0x004fca0000410000 */
[----:B------:R-:W-:Y:S01]  /*11100*/  FSEL R92, R15, RZ, P0 ;  /* 0x000000ff0f5c7208 */ /* 0x000fe20000000000 */
[----:B0-----:R-:W-:Y:S01]  /*11110*/  FFMA.FTZ R15, R95, UR15, R94 ;  /* 0x0000000f5f0f7c23 */ /* 0x001fe2000801005e */
[----:B------:R-:W-:-:S03]  /*11120*/  IMAD.U32 R95, RZ, RZ, UR10 ;  /* 0x0000000aff5f7e24 */ /* 0x000fc6000f8e00ff */
[----:B------:R-:W-:Y:S01]  /*11130*/  FADD.FTZ R15, R15, R92 ;  /* 0x0000005c0f0f7221 */ /* 0x000fe20000010000 */
[----:B---3--:R-:W-:Y:S01]  /*11140*/  @!P1 IMAD.WIDE R86, R95, 0x4, R86 ;  /* 0x000000045f569825 */ /* 0x008fe200078e0256 */
[----:B------:R-:W-:-:S04]  /*11150*/  FSEL R92, R99, RZ, !P0 ;  /* 0x000000ff635c7208 */ /* 0x000fc80004000000 */
[----:B------:R-:W0:Y:S01]  /*11160*/  MUFU.RSQ R15, R15 ;  /* 0x0000000f000f7308 */ /* 0x000e220000001400 */
        /* <DEDUP_REMOVED lines=35> */
.L_x_8564:
[----:B------:R-:W-:Y:S05]  /*113a0*/  BSYNC.RECONVERGENT B0 ;  /* 0x0000000000007941 */ /* 0x000fea0003800200 */
.L_x_8563:
        /* <DEDUP_REMOVED lines=35> */
.L_x_8566:
[----:B------:R-:W-:Y:S05]  /*115e0*/  BSYNC.RECONVERGENT B0 ;  /* 0x0000000000007941 */ /* 0x000fea0003800200 */
.L_x_8565:
        /* <DEDUP_REMOVED lines=34> */
.L_x_8568:
[----:B------:R-:W-:Y:S05]  /*11810*/  BSYNC.RECONVERGENT B0 ;  /* 0x0000000000007941 */ /* 0x000fea0003800200 */
.L_x_8567:
[----:B------:R-:W-:Y:S02]  /*11820*/  UIADD3 UR10, UPT, UPT, UR10, UR16, URZ ;  /* 0x000000100a0a7290 */ /* 0x000fe4000fffe0ff */
[----:B------:R-:W-:Y:S02]  /*11830*/  UPLOP3.LUT UP2, UPT, UPT, UPT, UP2, 0x40, 0x4 ;  /* 0x000000000004789c */ /* 0x000fe40003f4e820 */
[----:B------:R-:W-:-:S09]  /*11840*/  UISETP.GE.AND UP1, UPT, UR10, UR17, UPT ;  /* 0x000000110a00728c */ /* 0x000fd2000bf26270 */
[----:B------:R-:W-:Y:S05]  /*11850*/  BRA.U !UP1, `(.L_x_8569) ;  /* 0xfffffef509107547 */ /* 0x000fea000b83ffff */
[----:B------:R-:W-:Y:S05]  /*11860*/  EXIT ;  /* 0x000000000000794d */ /* 0x000fea0003800000 */
.L_x_8570:
        /* <DEDUP_REMOVED lines=9> */
.L_x_20803:


//--------------------- .text._ZN10layer_norm13ln_fwd_kernelINS_13Kernel_traitsIf13__nv_bfloat16fS2_fjLj3072ELj1ELj1ELj4ELj16ENS_18Kernel_traits_baseILj3072EfS2_fS2_fjLj128EEEEELb1ELb0ELb0ELb1EEEvNS_9FwdParamsE --------------------------
	.section	.text._ZN10layer_norm13ln_fwd_kernelINS_13Kernel_traitsIf13__nv_bfloat16fS2_fjLj3072ELj1ELj1ELj4ELj16ENS_18Kernel_traits_baseILj3072EfS2_fS2_fjLj128EEEEELb1ELb0ELb0ELb1EEEvNS_9FwdParamsE,"ax",@progbits
	.align	128
        .global         _ZN10layer_norm13ln_fwd_kernelINS_13Kernel_traitsIf13__nv_bfloat16fS2_fjLj3072ELj1ELj1ELj4ELj16ENS_18Kernel_traits_baseILj3072EfS2_fS2_fjLj128EEEEELb1ELb0ELb0ELb1EEEvNS_9FwdParamsE
        .type           _ZN10layer_norm13ln_fwd_kernelINS_13Kernel_traitsIf13__nv_bfloat16fS2_fjLj3072ELj1ELj1ELj4ELj16ENS_18Kernel_traits_baseILj3072EfS2_fS2_fjLj128EEEEELb1ELb0ELb0ELb1EEEvNS_9FwdParamsE,@function
        .size           _ZN10layer_norm13ln_fwd_kernelINS_13Kernel_traitsIf13__nv_bfloat16fS2_fjLj3072ELj1ELj1ELj4ELj16ENS_18Kernel_traits_baseILj3072EfS2_fS2_fjLj128EEEEELb1ELb0ELb0ELb1EEEvNS_9FwdParamsE,(.L_x_20804 - _ZN10layer_norm13ln_fwd_kernelINS_13Kernel_traitsIf13__nv_bfloat16fS2_fjLj3072ELj1ELj1ELj4ELj16ENS_18Kernel_traits_baseILj3072EfS2_fS2_fjLj128EEEEELb1ELb0ELb0ELb1EEEvNS_9FwdParamsE)
        .other          _ZN10layer_norm13ln_fwd_kernelINS_13Kernel_traitsIf13__nv_bfloat16fS2_fjLj3072ELj1ELj1ELj4ELj16ENS_18Kernel_traits_baseILj3072EfS2_fS2_fjLj128EEEEELb1ELb0ELb0ELb1EEEvNS_9FwdParamsE,@"STO_CUDA_ENTRY STV_DEFAULT"
_ZN10layer_norm13ln_fwd_kernelINS_13Kernel_traitsIf13__nv_bfloat16fS2_fjLj3072ELj1ELj1ELj4ELj16ENS_18Kernel_traits_baseILj3072EfS2_fS2_fjLj128EEEEELb1ELb0ELb0ELb1EEEvNS_9FwdParamsE:
.text._ZN10layer_norm13ln_fwd_kernelINS_13Kernel_traitsIf13__nv_bfloat16fS2_fjLj3072ELj1ELj1ELj4ELj16ENS_18Kernel_traits_baseILj3072EfS2_fS2_fjLj128EEEEELb1ELb0ELb0ELb1EEEvNS_9FwdParamsE:
        /* <DEDUP_REMOVED lines=8> */
[----:B--2---:R-:W-:-:S02]  /*0080*/  IMAD.U32 R2, RZ, RZ, UR10 ;  /* 0x0000000aff027e24 */ /* 0x004fc4000f8e00ff */
[----:B------:R-:W-:-:S09]  /*0090*/  IMAD.U32 R3, RZ, RZ, UR11 ;  /* 0x0000000bff037e24 */ /* 0x000fd2000f8e00ff */
[----:B---3--:R-:W2:Y:S01]  /*00a0*/  @P1 LDG.E.64 R2, desc[UR8][R2.64] ;  /* 0x0000000802021981 */ /* 0x008ea2000c1e1b00 */
[----:B------:R-:W3:Y:S01]  /*00b0*/  S2R R88, SR_TID.X ;  /* 0x0000000000587919 */ /* 0x000ee20000002100 */
[----:B------:R-:W4:Y:S02]  /*00c0*/  S2UR UR16, SR_CTAID.X ;  /* 0x00000000001079c3 */ /* 0x000f240000002500 */
[----:B-1----:R-:W2:Y:S01]  /*00d0*/  @P1 LDG.E.64 R52, desc[UR8][R72.64] ;  /* 0x0000000848341981 */ /* 0x002ea2000c1e1b00 */
[----:B0-----:R-:W-:Y:S01]  /*00e0*/  ISETP.NE.U32.AND P0, PT, RZ, UR4, PT ;  /* 0x00000004ff007c0c */ /* 0x001fe2000bf05070 */
[----:B------:R-:W4:Y:S03]  /*00f0*/  LDCU UR4, c[0x0][0x384] ;  /* 0x00007080ff0477ac */ /* 0x000f260008000800 */
[----:B------:R-:W-:Y:S01]  /*0100*/  ISETP.NE.AND.EX P0, PT, RZ, UR5, PT, P0 ;  /* 0x00000005ff007c0c */ /* 0x000fe2000bf05300 */
[----:B------:R-:W0:-:S12]  /*0110*/  @P1 LDC R59, c[0x0][0x460] ;  /* 0x00011800ff3b1b82 */ /* 0x000e180000000800 */
[----:B------:R-:W3:Y:S08]  /*0120*/  @P0 LDC.64 R54, c[0x0][0x3d0] ;  /* 0x0000f400ff360b82 */ /* 0x000ef00000000a00 */
[----:B------:R-:W1:Y:S08]  /*0130*/  @P0 LDC.64 R56, c[0x0][0x438] ;  /* 0x00010e00ff380b82 */ /* 0x000e700000000a00 */
[----:B------:R-:W0:Y:S01]  /*0140*/  LDC R87, c[0x0][0x360] ;  /* 0x0000d800ff577b82 */ /* 0x000e220000000800 */
[----:B----4-:R-:W-:Y:S01]  /*0150*/  UISETP.GE.AND UP0, UPT, UR16, UR4, UPT ;  /* 0x000000041000728c */ /* 0x010fe2000bf06270 */
[----:B---3--:R-:W-:-:S05]  /*0160*/  @P0 IMAD.WIDE.U32 R54, R88, 0x20, R54 ;  /* 0x0000002058360825 */ /* 0x008fca00078e0036 */
[----:B------:R-:W-:Y:S01]  /*0170*/  PLOP3.LUT P3, PT, PT, PT, UP0, 0x80, 0x8 ;  /* 0x000000000008781c */ /* 0x000fe20003f6f008 */
[----:B------:R3:W5:Y:S01]  /*0180*/  @P0 LDG.E.128 R4, desc[UR8][R54.64] ;  /* 0x0000000836040981 */ /* 0x000762000c1e1d00 */
[----:B-1----:R-:W-:-:S03]  /*0190*/  @P0 IMAD.WIDE.U32 R56, R88, 0x20, R56 ;  /* 0x0000002058380825 */ /* 0x002fc600078e0038 */
[----:B------:R3:W5:Y:S04]  /*01a0*/  @P0 LDG.E.128 R8, desc[UR8][R54.64+0x10] ;  /* 0x0000100836080981 */ /* 0x000768000c1e1d00 */
[----:B------:R3:W5:Y:S01]  /*01b0*/  @P0 LDG.E.128 R12, desc[UR8][R54.64+0x1000] ;  /* 0x00100008360c0981 */ /* 0x000762000c1e1d00 */
[----:B0-----:R-:W-:-:S03]  /*01c0*/  IMAD R87, R87, UR16, R88 ;  /* 0x0000001057577c24 */ /* 0x001fc6000f8e0258 */
        /* <DEDUP_REMOVED lines=9> */
[----:B--2---:R-:W-:-:S02]  /*0260*/  @P1 R2UR UR10, R2 ;  /* 0x00000000020a12ca */ /* 0x004fc400000e0000 */
[----:B------:R-:W-:Y:S02]  /*0270*/  @P1 R2UR UR11, R3 ;  /* 0x00000000030b12ca */ /* 0x000fe400000e0000 */
[----:B------:R-:W-:-:S04]  /*0280*/  @P1 IADD3 R72, P2, PT, R52, R59, RZ ;  /* 0x0000003b34481210 */ /* 0x000fc80007f5e0ff */
[----:B------:R-:W-:-:S05]  /*0290*/  @P1 IADD3.X R73, PT, PT, RZ, R53, RZ, P2, !PT ;  /* 0x00000035ff491210 */ /* 0x000fca00017fe4ff */
[----:B------:R-:W-:Y:S02]  /*02a0*/  UIADD3 UR20, UPT, UPT, UR10, -0x61c88647, URZ ;  /* 0x9e3779b90a147890 */ /* 0x000fe4000fffe0ff */
[----:B------:R-:W-:Y:S02]  /*02b0*/  UIADD3 UR21, UPT, UPT, UR11, -0x4498517b, URZ ;  /* 0xbb67ae850b157890 */ /* 0x000fe4000fffe0ff */
[----:B------:R-:W-:Y:S02]  /*02c0*/  UIADD3 UR22, UPT, UPT, UR10, 0x3c6ef372, URZ ;  /* 0x3c6ef3720a167890 */ /* 0x000fe4000fffe0ff */
[----:B------:R-:W-:Y:S02]  /*02d0*/  UIADD3 UR23, UPT, UPT, UR11, 0x76cf5d0a, URZ ;  /* 0x76cf5d0a0b177890 */ /* 0x000fe4000fffe0ff */
[----:B------:R-:W-:Y:S01]  /*02e0*/  UIADD3 UR24, UPT, UPT, UR10, -0x255992d5, URZ ;  /* 0xdaa66d2b0a187890 */ /* 0x000fe2000fffe0ff */
[----:B------:R-:W-:Y:S01]  /*02f0*/  SHF.R.U64 R92, R72, 0x2, R73 ;  /* 0x00000002485c7819 */ /* 0x000fe20000001249 */
[----:B---3--:R-:W-:Y:S10]  /*0300*/  @P0 BRA `(.L_x_8571) ;  /* 0x0000000000500947 */ /* 0x008ff40003800000 */
        /* <DEDUP_REMOVED lines=20> */
.L_x_8571:
[----:B------:R-:W-:Y:S05]  /*0450*/  @P3 EXIT ;  /* 0x000000000000394d */ /* 0x000fea0003800000 */
[----:B------:R-:W-:Y:S01]  /*0460*/  IMAD.HI.U32 R3, R87, -0x326172a9, RZ ;  /* 0xcd9e8d5757037827 */ /* 0x000fe200078e00ff */
[----:B------:R-:W-:Y:S01]  /*0470*/  SHF.R.U32.HI R86, RZ, 0x2, R73 ;  /* 0x00000002ff567819 */ /* 0x000fe20000011649 */
[----:B------:R-:W-:Y:S01]  /*0480*/  UIADD3 UR25, UPT, UPT, UR11, 0x32370b8f, URZ ;  /* 0x32370b8f0b197890 */ /* 0x000fe2000fffe0ff */
[----:B------:R-:W-:Y:S01]  /*0490*/  LOP3.LUT R72, R72, 0x3, RZ, 0xc0, !PT ;  /* 0x0000000348487812 */ /* 0x000fe200078ec0ff */
[----:B------:R-:W-:Y:S01]  /*04a0*/  IMAD.HI.U32 R0, R92, -0x2daee0ad, RZ ;  /* 0xd2511f535c007827 */ /* 0x000fe200078e00ff */
[----:B------:R-:W-:Y:S01]  /*04b0*/  LOP3.LUT R3, R86, UR10, R3, 0x96, !PT ;  /* 0x0000000a56037c12 */ /* 0x000fe2000f8e9603 */
[----:B------:R-:W-:Y:S02]  /*04c0*/  UIADD3 UR26, UPT, UPT, UR10, 0x78dde6e4, URZ ;  /* 0x78dde6e40a1a7890 */ /* 0x000fe4000fffe0ff */
[----:B------:R-:W-:Y:S01]  /*04d0*/  IMAD R55, R92, -0x2daee0ad, RZ ;  /* 0xd2511f535c377824 */ /* 0x000fe200078e02ff */
[----:B------:R-:W-:Y:S01]  /*04e0*/  LOP3.LUT R0, R0, UR11, RZ, 0x3c, !PT ;  /* 0x0000000b00007c12 */ /* 0x000fe2000f8e3cff */
[----:B------:R-:W-:Y:S01]  /*04f0*/  IMAD.HI.U32 R52, R3, -0x2daee0ad, RZ ;  /* 0xd2511f5303347827 */ /* 0x000fe200078e00ff */
[----:B------:R-:W-:-:S02]  /*0500*/  UIADD3 UR27, UPT, UPT, UR11, -0x126145ec, URZ ;  /* 0xed9eba140b1b7890 */ /* 0x000fc4000fffe0ff */
[----:B------:R-:W-:Y:S01]  /*0510*/  UIADD3 UR28, UPT, UPT, UR10, 0x1715609d, URZ ;  /* 0x1715609d0a1c7890 */ /* 0x000fe2000fffe0ff */
[----:B------:R-:W-:Y:S01]  /*0520*/  IMAD R53, R87, -0x326172a9, RZ ;  /* 0xcd9e8d5757357824 */ /* 0x000fe200078e02ff */
[----:B------:R-:W-:Y:S01]  /*0530*/  LOP3.LUT R52, R55, UR21, R52, 0x96, !PT ;  /* 0x0000001537347c12 */ /* 0x000fe2000f8e9634 */
[C---:B------:R-:W-:Y:S01]  /*0540*/  IMAD.HI.U32 R2, R0.reuse, -0x326172a9, RZ ;  /* 0xcd9e8d5700027827 */ /* 0x040fe200078e00ff */
[----:B------:R-:W-:Y:S02]  /*0550*/  UIADD3 UR29, UPT, UPT, UR11, -0x56f99767, URZ ;  /* 0xa90668990b1d7890 */ /* 0x000fe4000fffe0ff */
[----:B------:R-:W-:Y:S01]  /*0560*/  UIADD3 UR30, UPT, UPT, UR10, -0x4ab325aa, URZ ;  /* 0xb54cda560a1e7890 */ /* 0x000fe2000fffe0ff */
[----:B------:R-:W-:Y:S01]  /*0570*/  IMAD R54, R3, -0x2daee0ad, RZ ;  /* 0xd2511f5303367824 */ /* 0x000fe200078e02ff */
[----:B------:R-:W-:Y:S01]  /*0580*/  LOP3.LUT R2, R53, UR20, R2, 0x96, !PT ;  /* 0x0000001435027c12 */ /* 0x000fe2000f8e9602 */
[----:B------:R-:W-:Y:S01]  /*0590*/  IMAD R53, R0, -0x326172a9, RZ ;  /* 0xcd9e8d5700357824 */ /* 0x000fe200078e02ff */
[----:B------:R-:W-:Y:S01]  /*05a0*/  UIADD3 UR31, UPT, UPT, UR11, 0x646e171e, URZ ;  /* 0x646e171e0b1f7890 */ /* 0x000fe2000fffe0ff */
[----:B------:R-:W-:Y:S01]  /*05b0*/  IMAD.HI.U32 R0, R52, -0x326172a9, RZ ;  /* 0xcd9e8d5734007827 */ /* 0x000fe200078e00ff */
[----:B------:R-:W-:-:S02]  /*05c0*/  UIADD3 UR32, UPT, UPT, UR10, 0x5384540f, URZ ;  /* 0x5384540f0a207890 */ /* 0x000fc4000fffe0ff */
[----:B------:R-:W-:Y:S01]  /*05d0*/  UIADD3 UR33, UPT, UPT, UR11, 0x1fd5c5a3, URZ ;  /* 0x1fd5c5a30b217890 */ /* 0x000fe2000fffe0ff */
[C---:B------:R-:W-:Y:S01]  /*05e0*/  IMAD.HI.U32 R3, R2.reuse, -0x2daee0ad, RZ ;  /* 0xd2511f5302037827 */ /* 0x040fe200078e00ff */
[----:B------:R-:W-:Y:S01]  /*05f0*/  LOP3.LUT R0, R53, UR22, R0, 0x96, !PT ;  /* 0x0000001635007c12 */ /* 0x000fe2000f8e9600 */
[----:B------:R-:W0:Y:S02]  /*0600*/  LDCU.64 UR4, c[0x0][0x3e0] ;  /* 0x00007c00ff0477ac */ /* 0x000e240008000a00 */
        /* <DEDUP_REMOVED lines=12> */
[----:B------:R-:W-:Y:S01]  /*06d0*/  IMAD R53, R0, -0x2daee0ad, RZ ;  /* 0xd2511f5300357824 */ /* 0x000fe200078e02ff */
[----:B------:R-:W1:Y:S01]  /*06e0*/  LDCU UR6, c[0x0][0x404] ;  /* 0x00008080ff0677ac */ /* 0x000e620008000800 */
[----:B------:R-:W-:Y:S01]  /*06f0*/  IMAD.HI.U32 R3, R54, -0x326172a9, RZ ;  /* 0xcd9e8d5736037827 */ /* 0x000fe200078e00ff */
[----:B0-----:R-:W-:-:S03]  /*0700*/  UISETP.NE.U32.AND UP0, UPT, UR4, URZ, UPT ;  /* 0x000000ff0400728c */ /* 0x001fc6000bf05070 */
[----:B------:R-:W-:Y:S01]  /*0710*/  IMAD.HI.U32 R0, R2, -0x2daee0ad, RZ ;  /* 0xd2511f5302007827 */ /* 0x000fe200078e00ff */
[----:B------:R-:W-:Y:S01]  /*0720*/  LOP3.LUT R3, R52, UR26, R3, 0x96, !PT ;  /* 0x0000001a34037c12 */ /* 0x000fe2000f8e9603 */
[----:B------:R-:W0:Y:S02]  /*0730*/  LDCU UR7, c[0x0][0x408] ;  /* 0x00008100ff0777ac */ /* 0x000e240008000800 */
[----:B------:R-:W-:Y:S01]  /*0740*/  IMAD R55, R2, -0x2daee0ad, RZ ;  /* 0xd2511f5302377824 */ /* 0x000fe200078e02ff */
[----:B------:R-:W-:Y:S01]  /*0750*/  LOP3.LUT R0, R53, UR27, R0, 0x96, !PT ;  /* 0x0000001b35007c12 */ /* 0x000fe2000f8e9600 */
[----:B------:R-:W-:Y:S01]  /*0760*/  IMAD.HI.U32 R52, R3, -0x2daee0ad, RZ ;  /* 0xd2511f5303347827 */ /* 0x000fe200078e00ff */
[----:B------:R-:W2:Y:S03]  /*0770*/  LDCU UR18, c[0x0][0x388] ;  /* 0x00007100ff1277ac */ /* 0x000ea60008000800 */
[----:B------:R-:W-:Y:S01]  /*0780*/  IMAD R53, R54, -0x326172a9, RZ ;  /* 0xcd9e8d5736357824 */ /* 0x000fe200078e02ff */
[----:B------:R-:W-:Y:S01]  /*0790*/  LOP3.LUT R52, R55, UR29, R52, 0x96, !PT ;  /* 0x0000001d37347c12 */ /* 0x000fe2000f8e9634 */
[C---:B------:R-:W-:Y:S01]  /*07a0*/  IMAD.HI.U32 R2, R0.reuse, -0x326172a9, RZ ;  /* 0xcd9e8d5700027827 */ /* 0x040fe200078e00ff */
[----:B------:R-:W3:Y:S03]  /*07b0*/  LDCU.U8 UR38, c[0x0][0x410] ;  /* 0x00008200ff2677ac */ /* 0x000ee60008000000 */
[----:B------:R-:W-:Y:S01]  /*07c0*/  IMAD R54, R3, -0x2daee0ad, RZ ;  /* 0xd2511f5303367824 */ /* 0x000fe200078e02ff */
[----:B------:R-:W-:Y:S01]  /*07d0*/  LOP3.LUT R2, R53, UR28, R2, 0x96, !PT ;  /* 0x0000001c35027c12 */ /* 0x000fe2000f8e9602 */
[----:B------:R-:W-:Y:S01]  /*07e0*/  IMAD R53, R0, -0x326172a9, RZ ;  /* 0xcd9e8d5700357824 */ /* 0x000fe200078e02ff */
[----:B------:R-:W4:Y:S01]  /*07f0*/  LDCU UR19, c[0x0][0x400] ;  /* 0x00008000ff1377ac */ /* 0x000f220008000800 */
[----:B------:R-:W-:Y:S01]  /*0800*/  IMAD.HI.U32 R0, R52, -0x326172a9, RZ ;  /* 0xcd9e8d5734007827 */ /* 0x000fe200078e00ff */
[----:B------:R-:W0:Y:S03]  /*0810*/  LDCU.64 UR12, c[0x0][0x3a0] ;  /* 0x00007400ff0c77ac */ /* 0x000e260008000a00 */
[C---:B------:R-:W-:Y:S01]  /*0820*/  IMAD.HI.U32 R3, R2.reuse, -0x2daee0ad, RZ ;  /* 0xd2511f5302037827 */ /* 0x040fe200078e00ff */
[----:B------:R-:W-:Y:S01]  /*0830*/  LOP3.LUT R0, R53, UR30, R0, 0x96, !PT ;  /* 0x0000001e35007c12 */ /* 0x000fe2000f8e9600 */
[----:B------:R-:W0:Y:S02]  /*0840*/  LDCU.64 UR14, c[0x0][0x380] ;  /* 0x00007000ff0e77ac */ /* 0x000e240008000a00 */
[----:B------:R-:W-:Y:S01]  /*0850*/  IMAD R55, R2, -0x2daee0ad, RZ ;  /* 0xd2511f5302377824 */ /* 0x000fe200078e02ff */
[----:B------:R-:W-:Y:S01]  /*0860*/  LOP3.LUT R3, R54, UR31, R3, 0x96, !PT ;  /* 0x0000001f36037c12 */ /* 0x000fe2000f8e9603 */
[----:B------:R-:W-:Y:S01]  /*0870*/  IMAD.HI.U32 R54, R0, -0x2daee0ad, RZ ;  /* 0xd2511f5300367827 */ /* 0x000fe200078e00ff */
[----:B------:R-:W-:-:S02]  /*0880*/  UISETP.NE.AND.EX UP0, UPT, UR5, URZ, UPT, UP0 ;  /* 0x000000ff0500728c */ /* 0x000fc4000bf05300 */
[----:B------:R-:W-:Y:S01]  /*0890*/  UPLOP3.LUT UP2, UPT, UPT, UPT, UPT, 0x40, 0x4 ;  /* 0x000000000004789c */ /* 0x000fe20003f4e870 */
        /* <DEDUP_REMOVED lines=19> */
.L_x_8721:
        /* <DEDUP_REMOVED lines=36> */
.L_x_20639:
[----:B------:R-:W-:Y:S05]  /*0c10*/  BRX R2 -0xc20                                          (*"BRANCH_TARGETS .L_x_20640,.L_x_20641,.L_x_20642"*) ;  /* 0xfffffff002f87949 */ /* 0x000fea000383ffff */
.L_x_20642:
[----:B------:R-:W-:Y:S01]  /*0c20*/  VIADD R64, R72, 0x1 ;  /* 0x0000000148407836 */ /* 0x000fe20000000000 */
[----:B------:R-:W-:Y:S01]  /*0c30*/  MOV R76, R90 ;  /* 0x0000005a004c7202 */ /* 0x000fe20000000f00 */
[----:B------:R-:W-:Y:S01]  /*0c40*/  IMAD.MOV.U32 R65, RZ, RZ, R84 ;  /* 0x000000ffff417224 */ /* 0x000fe200078e0054 */
[----:B------:R-:W-:Y:S06]  /*0c50*/  BRA `(.L_x_8573) ;  /* 0x0000000000e87947 */ /* 0x000fec0003800000 */
.L_x_20640:
[----:B------:R-:W-:Y:S02]  /*0c60*/  HFMA2 R64, -RZ, RZ, 0, 1.78813934326171875e-07 ;  /* 0x00000003ff407431 */ /* 0x000fe400000001ff */
[----:B------:R-:W-:Y:S02]  /*0c70*/  IMAD.MOV.U32 R76, RZ, RZ, R90 ;  /* 0x000000ffff4c7224 */ /* 0x000fe400078e005a */
[----:B------:R-:W-:Y:S01]  /*0c80*/  IMAD.MOV.U32 R65, RZ, RZ, R85 ;  /* 0x000000ffff417224 */ /* 0x000fe200078e0055 */
[----:B------:R-:W-:Y:S06]  /*0c90*/  BRA `(.L_x_8573) ;  /* 0x0000000000d87947 */ /* 0x000fec0003800000 */
.L_x_20641:
        /* <DEDUP_REMOVED lines=12> */
.L_x_8574:
        /* <DEDUP_REMOVED lines=42> */
.L_x_8573:
        /* <DEDUP_REMOVED lines=11> */
[----:B------:R-:W-:Y:S01]  /*10b0*/  FSEL R3, R2, RZ, !P0 ;  /* 0x000000ff02037208 */ /* 0x000fe20004000000 */
[----:B------:R-:W-:Y:S01]  /*10c0*/  IMAD.MOV.U32 R2, RZ, RZ, R82 ;  /* 0x000000ffff027224 */ /* 0x000fe200078e0052 */
        /* <DEDUP_REMOVED lines=12> */
.L_x_8576:
        /* <DEDUP_REMOVED lines=12> */
.L_x_8577:
        /* <DEDUP_REMOVED lines=43> */
.L_x_8575:
        /* <DEDUP_REMOVED lines=21> */
.L_x_8579:
        /* <DEDUP_REMOVED lines=12> */
.L_x_8580:
        /* <DEDUP_REMOVED lines=43> */
.L_x_8578:
        /* <DEDUP_REMOVED lines=22> */
.L_x_8582:
        /* <DEDUP_REMOVED lines=12> */
.L_x_8583:
        /* <DEDUP_REMOVED lines=43> */
.L_x_8581:
[----:B------:R-:W-:Y:S02]  /*1e90*/  I2FP.F32.U32 R3, R2 ;  /* 0x0000000200037245 */ /* 0x000fe40000201000 */
[----:B------:R-:W-:Y:S02]  /*1ea0*/  SHF.L.U32 R57, R57, 0x10, RZ ;  /* 0x0000001039397819 */ /* 0x000fe400000006ff */
[----:B------:R-:W-:Y:S01]  /*1eb0*/  ISETP.NE.AND P3, PT, R64, 0x1, PT ;  /* 0x000000014000780c */ /* 0x000fe20003f65270 */
[----:B------:R-:W-:Y:S02]  /*1ec0*/  FFMA.FTZ R3, R3, R0, 1.1641532182693481445e-10 ;  /* 0x2f00000003037423 */ /* 0x000fe40000010000 */
[----:B------:R-:W-:-:S03]  /*1ed0*/  FMUL.FTZ R57, R57, UR17 ;  /* 0x0000001139397c20 */ /* 0x000fc60008410000 */
[----:B------:R-:W-:Y:S01]  /*1ee0*/  FSETP.GTU.FTZ.AND P2, PT, R3, UR4, PT ;  /* 0x0000000403007c0b */ /* 0x000fe2000bf5c000 */
[----:B------:R-:W-:-:S05]  /*1ef0*/  FMUL.FTZ R57, R57, UR5 ;  /* 0x0000000539397c20 */ /* 0x000fca0008410000 */
[----:B------:R-:W-:Y:S01]  /*1f00*/  FSEL R2, R57, RZ, !P2 ;  /* 0x000000ff39027208 */ /* 0x000fe20005000000 */
[----:B------:R-:W-:Y:S01]  /*1f10*/  IMAD.MOV.U32 R57, RZ, RZ, 0x2 ;  /* 0x00000002ff397424 */ /* 0x000fe200078e00ff */
        /* <DEDUP_REMOVED lines=12> */
.L_x_8585:
        /* <DEDUP_REMOVED lines=12> */
.L_x_8586:
        /* <DEDUP_REMOVED lines=43> */
.L_x_8584:
[----:B------:R-:W-:Y:S02]  /*2350*/  I2FP.F32.U32 R3, R2 ;  /* 0x0000000200037245 */ /* 0x000fe40000201000 */
[C---:B------:R-:W-:Y:S02]  /*2360*/  SHF.L.U32 R2, R58.reuse, 0x10, RZ ;  /* 0x000000103a027819 */ /* 0x040fe400000006ff */
        /* <DEDUP_REMOVED lines=20> */
.L_x_8588:
        /* <DEDUP_REMOVED lines=12> */
.L_x_8589:
        /* <DEDUP_REMOVED lines=43> */
.L_x_8587:
        /* <DEDUP_REMOVED lines=21> */
.L_x_8591:
        /* <DEDUP_REMOVED lines=12> */
.L_x_8592:
        /* <DEDUP_REMOVED lines=43> */
.L_x_8590:
        /* <DEDUP_REMOVED lines=22> */
.L_x_8594:
        /* <DEDUP_REMOVED lines=14> */
.L_x_8595:
        /* <DEDUP_REMOVED lines=43> */
.L_x_8593:
        /* <DEDUP_REMOVED lines=10> */
.L_x_8572:
        /* <DEDUP_REMOVED lines=15> */
.L_x_8598:
        /* <DEDUP_REMOVED lines=12> */
.L_x_8599:
        /* <DEDUP_REMOVED lines=42> */
.L_x_8597:
[----:B------:R-:W-:Y:S01]  /*36c0*/  ISETP.NE.AND P0, PT, R53, 0x1, PT ;  /* 0x000000013500780c */ /* 0x000fe20003f05270 */
[----:B------:R-:W-:Y:S01]  /*36d0*/  UMOV UR4, UR6 ;  /* 0x0000000600047c82 */ /* 0x000fe20008000000 */
[----:B------:R-:W-:Y:S01]  /*36e0*/  I2FP.F32.U32 R3, R2 ;  /* 0x0000000200037245 */ /* 0x000fe20000201000 */
[C---:B-----5:R-:W-:Y:S01]  /*36f0*/  IMAD.U32 R2, R56.reuse, 0x10000, RZ ;  /* 0x0001000038027824 */ /* 0x060fe200078e00ff */
[----:B------:R-:W-:Y:S01]  /*3700*/  UMOV UR5, UR7 ;  /* 0x0000000700057c82 */ /* 0x000fe20008000000 */
[----:B------:R-:W-:Y:S01]  /*3710*/  HFMA2 R54, -RZ, RZ, 0, 1.1920928955078125e-07 ;  /* 0x00000002ff367431 */ /* 0x000fe200000001ff */
[----:B------:R-:W-:Y:S01]  /*3720*/  PRMT R56, R56, 0x7632, R56 ;  /* 0x0000763238387816 */ /* 0x000fe20000000038 */
[----:B------:R-:W-:Y:S01]  /*3730*/  FFMA.FTZ R3, R3, R0, 1.1641532182693481445e-10 ;  /* 0x2f00000003037423 */ /* 0x000fe20000010000 */
[----:B------:R-:W-:Y:S01]  /*3740*/  FMUL.FTZ R52, R2, UR17 ;  /* 0x0000001102347c20 */ /* 0x000fe20008410000 */
[----:B------:R-:W-:-:S03]  /*3750*/  IMAD.MOV.U32 R2, RZ, RZ, R82 ;  /* 0x000000ffff027224 */ /* 0x000fc600078e0052 */
[----:B------:R-:W-:Y:S01]  /*3760*/  FSETP.LE.FTZ.AND P1, PT, R3, UR4, PT ;  /* 0x0000000403007c0b */ /* 0x000fe2000bf33000 */
[----:B------:R-:W-:-:S03]  /*3770*/  FMUL.FTZ R52, R52, UR5 ;  /* 0x0000000534347c20 */ /* 0x000fc60008410000 */
        /* <DEDUP_REMOVED lines=10> */
.L_x_8601:
        /* <DEDUP_REMOVED lines=12> */
.L_x_8602:
        /* <DEDUP_REMOVED lines=43> */
.L_x_8600:
        /* <DEDUP_REMOVED lines=18> */
.L_x_8604:
        /* <DEDUP_REMOVED lines=12> */
.L_x_8605:
        /* <DEDUP_REMOVED lines=43> */
.L_x_8603:
        /* <DEDUP_REMOVED lines=19> */
.L_x_8607:
        /* <DEDUP_REMOVED lines=12> */
.L_x_8608:
        /* <DEDUP_REMOVED lines=43> */
.L_x_8606:
[----:B------:R-:W-:Y:S01]  /*44c0*/  ISETP.NE.AND P3, PT, R56, 0x1, PT ;  /* 0x000000013800780c */ /* 0x000fe20003f65270 */
[----:B------:R-:W-:Y:S01]  /*44d0*/  IMAD.U32 R57, R57, 0x10000, RZ ;  /* 0x0001000039397824 */ /* 0x000fe200078e00ff */
[----:B------:R-:W-:Y:S01]  /*44e0*/  I2FP.F32.U32 R3, R2 ;  /* 0x0000000200037245 */ /* 0x000fe20000201000 */
[----:B------:R-:W-:Y:S02]  /*44f0*/  IMAD.MOV.U32 R2, RZ, RZ, R82 ;  /* 0x000000ffff027224 */ /* 0x000fe400078e0052 */
[----:B------:R-:W-:Y:S01]  /*4500*/  FMUL.FTZ R55, R57, UR17 ;  /* 0x0000001139377c20 */ /* 0x000fe20008410000 */
[----:B------:R-:W-:Y:S01]  /*4510*/  MOV R57, 0x2 ;  /* 0x0000000200397802 */ /* 0x000fe20000000f00 */
        /* <DEDUP_REMOVED lines=12> */
.L_x_8610:
        /* <DEDUP_REMOVED lines=12> */
.L_x_8611:
        /* <DEDUP_REMOVED lines=43> */
.L_x_8609:
        /* <DEDUP_REMOVED lines=19> */
.L_x_8613:
        /* <DEDUP_REMOVED lines=12> */
.L_x_8614:
        /* <DEDUP_REMOVED lines=43> */
.L_x_8612:
        /* <DEDUP_REMOVED lines=18> */
.L_x_8616:
        /* <DEDUP_REMOVED lines=12> */
.L_x_8617:
        /* <DEDUP_REMOVED lines=43> */
.L_x_8615:
        /* <DEDUP_REMOVED lines=19> */
.L_x_8619:
        /* <DEDUP_REMOVED lines=14> */
.L_x_8620:
        /* <DEDUP_REMOVED lines=43> */
.L_x_8618:
        /* <DEDUP_REMOVED lines=16> */
.L_x_8596:
[----:B------:R-:W0:Y:S01]  /*5840*/  LDC.64 R2, c[0x0][0x3a8] ;  /* 0x0000ea00ff027b82 */ /* 0x000e220000000a00 */
[----:B------:R-:W-:Y:S02]  /*5850*/  SEL R63, RZ, 0x1000000, !P6 ;  /* 0x01000000ff3f7807 */ /* 0x000fe40007000000 */
[----:B------:R-:W-:Y:S02]  /*5860*/  SEL R64, RZ, 0x10000, !P5 ;  /* 0x00010000ff407807 */ /* 0x000fe40006800000 */
[----:B------:R-:W-:Y:S02]  /*5870*/  SEL R69, RZ, 0x100, !P4 ;  /* 0x00000100ff457807 */ /* 0x000fe40006000000 */
[----:B------:R-:W-:Y:S01]  /*5880*/  ISETP.NE.AND P6, PT, R70, RZ, PT ;  /* 0x000000ff4600720c */ /* 0x000fe20003fc5270 */
        /* <DEDUP_REMOVED lines=38> */
.L_x_8623:
[----:B------:R-:W-:-:S04]  /*5af0*/  VIADD R92, R92, 0x1 ;  /* 0x000000015c5c7836 */ /* 0x000fc80000000000 */
        /* <DEDUP_REMOVED lines=11> */
.L_x_8624:
        /* <DEDUP_REMOVED lines=42> */
.L_x_8622:
[----:B0-----:R-:W-:Y:S01]  /*5e50*/  I2FP.F32.U32 R73, R79 ;  /* 0x0000004f00497245 */ /* 0x001fe20000201000 */
[----:B-----5:R-:W-:Y:S01]  /*5e60*/  IMAD.U32 R72, R64, 0x10000, RZ ;  /* 0x0001000040487824 */ /* 0x020fe200078e00ff */
        /* <DEDUP_REMOVED lines=21> */
.L_x_8626:
        /* <DEDUP_REMOVED lines=12> */
.L_x_8627:
        /* <DEDUP_REMOVED lines=43> */
.L_x_8625:
        /* <DEDUP_REMOVED lines=21> */
.L_x_8629:
        /* <DEDUP_REMOVED lines=12> */
.L_x_8630:
        /* <DEDUP_REMOVED lines=43> */
.L_x_8628:
        /* <DEDUP_REMOVED lines=22> */
.L_x_8632:
        /* <DEDUP_REMOVED lines=12> */
.L_x_8633:
        /* <DEDUP_REMOVED lines=43> */
.L_x_8631:
        /* <DEDUP_REMOVED lines=21> */
.L_x_8635:
        /* <DEDUP_REMOVED lines=12> */
.L_x_8636:
        /* <DEDUP_REMOVED lines=43> */
.L_x_8634:
[----:B------:R-:W-:Y:S01]  /*7180*/  I2FP.F32.U32 R65, R64 ;  /* 0x0000004000417245 */ /* 0x000fe20000201000 */
[----:B------:R-:W-:Y:S01]  /*7190*/  IMAD.U32 R64, R66, 0x10000, RZ ;  /* 0x0001000042407824 */ /* 0x000fe200078e00ff */
[----:B------:R-:W-:Y:S02]  /*71a0*/  ISETP.NE.AND P4, PT, R72, 0x1, PT ;  /* 0x000000014800780c */ /* 0x000fe40003f85270 */
[----:B------:R-:W-:Y:S01]  /*71b0*/  PRMT R66, R66, 0x7632, R66 ;  /* 0x0000763242427816 */ /* 0x000fe20000000042 */
[----:B------:R-:W-:Y:S01]  /*71c0*/  FFMA.FTZ R65, R65, R0, 1.1641532182693481445e-10 ;  /* 0x2f00000041417423 */ /* 0x000fe20000010000 */
[----:B------:R-:W-:-:S04]  /*71d0*/  FMUL.FTZ R64, R64, UR17 ;  /* 0x0000001140407c20 */ /* 0x000fc80008410000 */
[----:B------:R-:W-:Y:S01]  /*71e0*/  FMUL.FTZ R64, R64, UR5 ;  /* 0x0000000540407c20 */ /* 0x000fe20008410000 */
[----:B------:R-:W-:-:S04]  /*71f0*/  FSETP.GTU.FTZ.AND P3, PT, R65, UR4, PT ;  /* 0x0000000441007c0b */ /* 0x000fc8000bf7c000 */
[----:B------:R-:W-:Y:S02]  /*7200*/  FSEL R65, R64, RZ, !P3 ;  /* 0x000000ff40417208 */ /* 0x000fe40005800000 */
[----:B------:R-:W-:-:S03]  /*7210*/  PLOP3.LUT P3, PT, P3, PT, PT, 0x8, 0x80 ;  /* 0x000000000080781c */ /* 0x000fc60001f6e170 */
[----:B------:R-:W-:Y:S01]  /*7220*/  FADD.FTZ R64, R68, R65 ;  /* 0x0000004144407221 */ /* 0x000fe20000010000 */
        /* <DEDUP_REMOVED lines=11> */
.L_x_8638:
        /* <DEDUP_REMOVED lines=12> */
.L_x_8639:
        /* <DEDUP_REMOVED lines=43> */
.L_x_8637:
        /* <DEDUP_REMOVED lines=21> */
.L_x_8641:
        /* <DEDUP_REMOVED lines=12> */
.L_x_8642:
        /* <DEDUP_REMOVED lines=43> */
.L_x_8640:
[----:B------:R-:W-:Y:S01]  /*7b10*/  I2FP.F32.U32 R69, R66 ;  /* 0x0000004200457245 */ /* 0x000fe20000201000 */
[C---:B------:R-:W-:Y:S01]  /*7b20*/  IMAD.U32 R66, R67.reuse, 0x10000, RZ ;  /* 0x0001000043427824 */ /* 0x040fe200078e00ff */
[----:B------:R-:W-:Y:S01]  /*7b30*/  ISETP.NE.AND P6, PT, R72, 0x1, PT ;  /* 0x000000014800780c */ /* 0x000fe20003fc5270 */
[----:B------:R-:W-:Y:S01]  /*7b40*/  HFMA2 R95, -RZ, RZ, 0, 1.1920928955078125e-07 ;  /* 0x00000002ff5f7431 */ /* 0x000fe200000001ff */
[----:B------:R-:W-:Y:S01]  /*7b50*/  PRMT R67, R67, 0x7632, R67 ;  /* 0x0000763243437816 */ /* 0x000fe20000000043 */
        /* <DEDUP_REMOVED lines=17> */
.L_x_8644:
        /* <DEDUP_REMOVED lines=14> */
.L_x_8645:
        /* <DEDUP_REMOVED lines=43> */
.L_x_8643:
[----:B------:R-:W-:Y:S01]  /*8000*/  I2FP.F32.U32 R69, R68 ;  /* 0x0000004400457245 */ /* 0x000fe20000201000 */
[----:B------:R-:W-:-:S04]  /*8010*/  IMAD.U32 R67, R67, 0x10000, RZ ;  /* 0x0001000043437824 */ /* 0x000fc800078e00ff */
[----:B------:R-:W-:Y:S01]  /*8020*/  FFMA.FTZ R69, R69, R0, 1.1641532182693481445e-10 ;  /* 0x2f00000045457423 */ /* 0x000fe20000010000 */
[----:B------:R-:W-:-:S04]  /*8030*/  FMUL.FTZ R67, R67, UR17 ;  /* 0x0000001143437c20 */ /* 0x000fc80008410000 */
[----:B------:R-:W-:Y:S01]  /*8040*/  FMUL.FTZ R67, R67, UR5 ;  /* 0x0000000543437c20 */ /* 0x000fe20008410000 */
[----:B------:R-:W-:-:S04]  /*8050*/  FSETP.GTU.FTZ.AND P6, PT, R69, UR4, PT ;  /* 0x0000000445007c0b */ /* 0x000fc8000bfdc000 */
[----:B------:R-:W-:Y:S02]  /*8060*/  FSEL R68, R67, RZ, !P6 ;  /* 0x000000ff43447208 */ /* 0x000fe40007000000 */
[----:B------:R-:W-:-:S03]  /*8070*/  PLOP3.LUT P6, PT, P6, PT, PT, 0x8, 0x80 ;  /* 0x000000000080781c */ /* 0x000fc600037ce170 */
[----:B------:R-:W-:Y:S01]  /*8080*/  FADD.FTZ R67, R71, R68 ;  /* 0x0000004447437221 */ /* 0x000fe20000010000 */
[----:B------:R-:W-:Y:S09]  /*8090*/  BRA `(.L_x_8646) ;  /* 0x00000024006c7947 */ /* 0x000ff20003800000 */
.L_x_8621:
        /* <DEDUP_REMOVED lines=15> */
.L_x_8648:
        /* <DEDUP_REMOVED lines=12> */
.L_x_8649:
        /* <DEDUP_REMOVED lines=42> */
.L_x_8647:
[----:B------:R-:W-:Y:S01]  /*84f0*/  ISETP.NE.AND P0, PT, R62, 0x1, PT ;  /* 0x000000013e00780c */ /* 0x000fe20003f05270 */
[----:B------:R-:W-:Y:S01]  /*8500*/  IMAD.MOV.U32 R63, RZ, RZ, 0x2 ;  /* 0x00000002ff3f7424 */ /* 0x000fe200078e00ff */
[----:B------:R-:W-:Y:S01]  /*8510*/  I2FP.F32.U32 R61, R60 ;  /* 0x0000003c003d7245 */ /* 0x000fe20000201000 */
[C---:B-----5:R-:W-:Y:S01]  /*8520*/  IMAD.U32 R60, R64.reuse, 0x10000, RZ ;  /* 0x00010000403c7824 */ /* 0x060fe200078e00ff */
[----:B------:R-:W-:-:S03]  /*8530*/  PRMT R64, R64, 0x7632, R64 ;  /* 0x0000763240407816 */ /* 0x000fc60000000040 */
[----:B------:R-:W-:Y:S01]  /*8540*/  FFMA.FTZ R61, R61, R0, 1.1641532182693481445e-10 ;  /* 0x2f0000003d3d7423 */ /* 0x000fe20000010000 */
[----:B------:R-:W-:-:S04]  /*8550*/  FMUL.FTZ R60, R60, UR17 ;  /* 0x000000113c3c7c20 */ /* 0x000fc80008410000 */
[----:B------:R-:W-:Y:S01]  /*8560*/  FSETP.LE.FTZ.AND P1, PT, R61, UR4, PT ;  /* 0x000000043d007c0b */ /* 0x000fe2000bf33000 */
[----:B------:R-:W-:Y:S01]  /*8570*/  FMUL.FTZ R60, R60, UR5 ;  /* 0x000000053c3c7c20 */ /* 0x000fe20008410000 */
[----:B------:R-:W-:Y:S02]  /*8580*/  MOV R61, R82 ;  /* 0x00000052003d7202 */ /* 0x000fe40000000f00 */
        /* <DEDUP_REMOVED lines=10> */
.L_x_8651:
        /* <DEDUP_REMOVED lines=12> */
.L_x_8652:
        /* <DEDUP_REMOVED lines=43> */
.L_x_8650:
[----:B------:R-:W-:Y:S01]  /*89a0*/  I2FP.F32.U32 R61, R61 ;  /* 0x0000003d003d7245 */ /* 0x000fe20000201000 */
[----:B------:R-:W-:Y:S01]  /*89b0*/  IMAD.U32 R64, R64, 0x10000, RZ ;  /* 0x0001000040407824 */ /* 0x000fe200078e00ff */
[----:B------:R-:W-:Y:S02]  /*89c0*/  ISETP.NE.AND P1, PT, R63, 0x1, PT ;  /* 0x000000013f00780c */ /* 0x000fe40003f25270 */
[----:B------:R-:W-:Y:S01]  /*89d0*/  MOV R62, R82 ;  /* 0x00000052003e7202 */ /* 0x000fe20000000f00 */
[----:B------:R-:W-:-:S05]  /*89e0*/  FFMA.FTZ R61, R61, R0, 1.1641532182693481445e-10 ;  /* 0x2f0000003d3d7423 */ /* 0x000fca0000010000 */
[----:B------:R-:W-:Y:S01]  /*89f0*/  FSETP.LE.FTZ.AND P0, PT, R61, UR4, PT ;  /* 0x000000043d007c0b */ /* 0x000fe2000bf13000 */
[----:B------:R-:W-:Y:S01]  /*8a00*/  FMUL.FTZ R61, R64, UR17 ;  /* 0x00000011403d7c20 */ /* 0x000fe20008410000 */
[----:B------:R-:W-:-:S03]  /*8a10*/  IMAD.MOV.U32 R64, RZ, RZ, 0x2 ;  /* 0x00000002ff407424 */ /* 0x000fc600078e00ff */
[----:B------:R-:W-:Y:S01]  /*8a20*/  FMUL.FTZ R61, R61, UR5 ;  /* 0x000000053d3d7c20 */ /* 0x000fe20008410000 */
        /* <DEDUP_REMOVED lines=9> */
.L_x_8654:
        /* <DEDUP_REMOVED lines=12> */
.L_x_8655:
        /* <DEDUP_REMOVED lines=43> */
.L_x_8653:
[----:B------:R-:W-:Y:S01]  /*8e30*/  ISETP.NE.AND P2, PT, R64, 0x1, PT ;  /* 0x000000014000780c */ /* 0x000fe20003f45270 */
[----:B------:R-:W-:Y:S01]  /*8e40*/  IMAD.MOV.U32 R68, RZ, RZ, 0x2 ;  /* 0x00000002ff447424 */ /* 0x000fe200078e00ff */
[----:B------:R-:W-:Y:S01]  /*8e50*/  I2FP.F32.U32 R63, R62 ;  /* 0x0000003e003f7245 */ /* 0x000fe20000201000 */
[C---:B------:R-:W-:Y:S01]  /*8e60*/  IMAD.U32 R62, R65.reuse, 0x10000, RZ ;  /* 0x00010000413e7824 */ /* 0x040fe200078e00ff */
[----:B------:R-:W-:-:S03]  /*8e70*/  PRMT R65, R65, 0x7632, R65 ;  /* 0x0000763241417816 */ /* 0x000fc60000000041 */
[----:B------:R-:W-:Y:S01]  /*8e80*/  FFMA.FTZ R63, R63, R0, 1.1641532182693481445e-10 ;  /* 0x2f0000003f3f7423 */ /* 0x000fe20000010000 */
[----:B------:R-:W-:-:S04]  /*8e90*/  FMUL.FTZ R62, R62, UR17 ;  /* 0x000000113e3e7c20 */ /* 0x000fc80008410000 */
[----:B------:R-:W-:Y:S01]  /*8ea0*/  FSETP.LE.FTZ.AND P1, PT, R63, UR4, PT ;  /* 0x000000043f007c0b */ /* 0x000fe2000bf33000 */
[----:B------:R-:W-:Y:S01]  /*8eb0*/  FMUL.FTZ R62, R62, UR5 ;  /* 0x000000053e3e7c20 */ /* 0x000fe20008410000 */
        /* <DEDUP_REMOVED lines=10> */
.L_x_8657:
        /* <DEDUP_REMOVED lines=12> */
.L_x_8658:
        /* <DEDUP_REMOVED lines=43> */
.L_x_8656:
[----:B------:R-:W-:Y:S01]  /*92d0*/  I2FP.F32.U32 R63, R63 ;  /* 0x0000003f003f7245 */ /* 0x000fe20000201000 */
[----:B------:R-:W-:Y:S01]  /*92e0*/  IMAD.U32 R65, R65, 0x10000, RZ ;  /* 0x0001000041417824 */ /* 0x000fe200078e00ff */
[----:B------:R-:W-:Y:S01]  /*92f0*/  ISETP.NE.AND P3, PT, R68, 0x1, PT ;  /* 0x000000014400780c */ /* 0x000fe20003f65270 */
[----:B------:R-:W-:Y:S01]  /*9300*/  IMAD.MOV.U32 R69, RZ, RZ, 0x2 ;  /* 0x00000002ff457424 */ /* 0x000fe200078e00ff */
[----:B------:R-:W-:Y:S01]  /*9310*/  MOV R64, R82 ;  /* 0x0000005200407202 */ /* 0x000fe20000000f00 */
[----:B------:R-:W-:-:S05]  /*9320*/  FFMA.FTZ R63, R63, R0, 1.1641532182693481445e-10 ;  /* 0x2f0000003f3f7423 */ /* 0x000fca0000010000 */
[----:B------:R-:W-:Y:S01]  /*9330*/  FSETP.LE.FTZ.AND P2, PT, R63, UR4, PT ;  /* 0x000000043f007c0b */ /* 0x000fe2000bf53000 */
[----:B------:R-:W-:-:S04]  /*9340*/  FMUL.FTZ R63, R65, UR17 ;  /* 0x00000011413f7c20 */ /* 0x000fc80008410000 */
        /* <DEDUP_REMOVED lines=10> */
.L_x_8660:
        /* <DEDUP_REMOVED lines=12> */
.L_x_8661:
        /* <DEDUP_REMOVED lines=43> */
.L_x_8659:
        /* <DEDUP_REMOVED lines=19> */
.L_x_8663:
        /* <DEDUP_REMOVED lines=12> */
.L_x_8664:
        /* <DEDUP_REMOVED lines=43> */
.L_x_8662:
[----:B------:R-:W-:Y:S01]  /*9c00*/  I2FP.F32.U32 R65, R65 ;  /* 0x0000004100417245 */ /* 0x000fe20000201000 */
[----:B------:R-:W-:Y:S01]  /*9c10*/  IMAD.U32 R66, R66, 0x10000, RZ ;  /* 0x0001000042427824 */ /* 0x000fe200078e00ff */
[----:B------:R-:W-:Y:S01]  /*9c20*/  ISETP.NE.AND P5, PT, R68, 0x1, PT ;  /* 0x000000014400780c */ /* 0x000fe20003fa5270 */
[----:B------:R-:W-:Y:S02]  /*9c30*/  IMAD.MOV.U32 R70, RZ, RZ, 0x2 ;  /* 0x00000002ff467424 */ /* 0x000fe400078e00ff */
[----:B------:R-:W-:-:S05]  /*9c40*/  FFMA.FTZ R65, R65, R0, 1.1641532182693481445e-10 ;  /* 0x2f00000041417423 */ /* 0x000fca0000010000 */
[----:B------:R-:W-:Y:S01]  /*9c50*/  FSETP.LE.FTZ.AND P4, PT, R65, UR4, PT ;  /* 0x0000000441007c0b */ /* 0x000fe2000bf93000 */
[----:B------:R-:W-:Y:S01]  /*9c60*/  FMUL.FTZ R65, R66, UR17 ;  /* 0x0000001142417c20 */ /* 0x000fe20008410000 */
[----:B------:R-:W-:-:S03]  /*9c70*/  MOV R66, R82 ;  /* 0x0000005200427202 */ /* 0x000fc60000000f00 */
        /* <DEDUP_REMOVED lines=10> */
.L_x_8666:
        /* <DEDUP_REMOVED lines=12> */
.L_x_8667:
        /* <DEDUP_REMOVED lines=43> */
.L_x_8665:
[----:B------:R-:W-:Y:S01]  /*a090*/  ISETP.NE.AND P6, PT, R70, 0x1, PT ;  /* 0x000000014600780c */ /* 0x000fe20003fc5270 */
[----:B------:R-:W-:Y:S01]  /*a0a0*/  IMAD.MOV.U32 R95, RZ, RZ, 0x2 ;  /* 0x00000002ff5f7424 */ /* 0x000fe200078e00ff */
[----:B------:R-:W-:Y:S01]  /*a0b0*/  I2FP.F32.U32 R69, R66 ;  /* 0x0000004200457245 */ /* 0x000fe20000201000 */
[C---:B------:R-:W-:Y:S01]  /*a0c0*/  IMAD.U32 R66, R67.reuse, 0x10000, RZ ;  /* 0x0001000043427824 */ /* 0x040fe200078e00ff */
[----:B------:R-:W-:Y:S02]  /*a0d0*/  PRMT R67, R67, 0x7632, R67 ;  /* 0x0000763243437816 */ /* 0x000fe40000000043 */
[----:B------:R-:W-:Y:S01]  /*a0e0*/  MOV R68, R82 ;  /* 0x0000005200447202 */ /* 0x000fe20000000f00 */
[----:B------:R-:W-:Y:S01]  /*a0f0*/  FFMA.FTZ R69, R69, R0, 1.1641532182693481445e-10 ;  /* 0x2f00000045457423 */ /* 0x000fe20000010000 */
[----:B------:R-:W-:-:S04]  /*a100*/  FMUL.FTZ R66, R66, UR17 ;  /* 0x0000001142427c20 */ /* 0x000fc80008410000 */
[----:B------:R-:W-:Y:S01]  /*a110*/  FSETP.LE.FTZ.AND P5, PT, R69, UR4, PT ;  /* 0x0000000445007c0b */ /* 0x000fe2000bfb3000 */
[----:B------:R-:W-:Y:S01]  /*a120*/  FMUL.FTZ R66, R66, UR5 ;  /* 0x0000000542427c20 */ /* 0x000fe20008410000 */
        /* <DEDUP_REMOVED lines=9> */
.L_x_8669:
        /* <DEDUP_REMOVED lines=14> */
.L_x_8670:
        /* <DEDUP_REMOVED lines=43> */
.L_x_8668:
        /* <DEDUP_REMOVED lines=16> */
.L_x_8646:
[----:B------:R-:W-:Y:S01]  /*a650*/  SEL R71, RZ, 0x1000000, !P6 ;  /* 0x01000000ff477807 */ /* 0x000fe20007000000 */
[----:B------:R-:W-:Y:S01]  /*a660*/  VIADD R93, R89, 0x100 ;  /* 0x00000100595d7836 */ /* 0x000fe20000000000 */
[----:B------:R-:W-:Y:S02]  /*a670*/  SEL R72, RZ, 0x10000, !P5 ;  /* 0x00010000ff487807 */ /* 0x000fe40006800000 */
[----:B------:R-:W-:Y:S01]  /*a680*/  SEL R77, RZ, 0x100, !P4 ;  /* 0x00000100ff4d7807 */ /* 0x000fe20006000000 */
[----:B------:R-:W-:Y:S01]  /*a690*/  IMAD.WIDE.U32 R74, R93, 0x10, R74 ;  /* 0x000000105d4a7825 */ /* 0x000fe200078e004a */
[----:B------:R-:W-:Y:S02]  /*a6a0*/  ISETP.NE.AND P6, PT, R90, RZ, PT ;  /* 0x000000ff5a00720c */ /* 0x000fe40003fc5270 */
[----:B------:R-:W-:Y:S02]  /*a6b0*/  SEL R68, RZ, 0x1000000, !P2 ;  /* 0x01000000ff447807 */ /* 0x000fe40005000000 */
[----:B------:R-:W-:-:S02]  /*a6c0*/  SEL R69, RZ, 0x10000, !P1 ;  /* 0x00010000ff457807 */ /* 0x000fc40004800000 */
[----:B------:R-:W-:Y:S02]  /*a6d0*/  SEL R70, RZ, 0x100, !P0 ;  /* 0x00000100ff467807 */ /* 0x000fe40004000000 */
[----:B------:R-:W-:Y:S02]  /*a6e0*/  LOP3.LUT R77, R77, R71, R72, 0xfe, !PT ;  /* 0x000000474d4d7212 */ /* 0x000fe400078efe48 */
[----:B------:R-:W-:Y:S02]  /*a6f0*/  SEL R76, RZ, 0x1, !P3 ;  /* 0x00000001ff4c7807 */ /* 0x000fe40005800000 */
[----:B------:R-:W-:Y:S01]  /*a700*/  LOP3.LUT R70, R70, R68, R69, 0xfe, !PT ;  /* 0x0000004446467212 */ /* 0x000fe200078efe45 */
[----:B------:R-:W-:Y:S01]  /*a710*/  IMAD.WIDE.U32 R68, R91, 0x20, R2 ;  /* 0x000000205b447825 */ /* 0x000fe200078e0002 */
[----:B------:R-:W-:Y:S02]  /*a720*/  SEL R71, RZ, 0x1, !P6 ;  /* 0x00000001ff477807 */ /* 0x000fe40007000000 */
[----:B------:R-:W-:-:S02]  /*a730*/  LOP3.LUT R77, R77, R76, RZ, 0xfc, !PT ;  /* 0x0000004c4d4d7212 */ /* 0x000fc400078efcff */
[----:B------:R-:W-:Y:S01]  /*a740*/  LOP3.LUT R76, R70, R71, RZ, 0xfc, !PT ;  /* 0x00000047464c7212 */ /* 0x000fe200078efcff */
[----:B------:R-:W-:Y:S01]  /*a750*/  IMAD.WIDE.U32 R70, R91, 0x8, R80 ;  /* 0x000000085b467825 */ /* 0x000fe200078e0050 */
[----:B------:R0:W-:Y:S04]  /*a760*/  STG.E.128 desc[UR8][R68.64], R60 ;  /* 0x0000003c44007986 */ /* 0x0001e8000c101d08 */
[----:B------:R0:W-:Y:S04]  /*a770*/  STG.E.128 desc[UR8][R68.64+0x10], R64 ;  /* 0x0000104044007986 */ /* 0x0001e8000c101d08 */
[----:B------:R0:W-:Y:S04]  /*a780*/  STG.E.64 desc[UR8][R70.64], R76 ;  /* 0x0000004c46007986 */ /* 0x0001e8000c101b08 */
[----:B------:R-:W5:Y:S01]  /*a790*/  LDG.E.128 R72, desc[UR8][R74.64] ;  /* 0x000000084a487981 */ /* 0x000f62000c1e1d00 */
[----:B------:R-:W-:Y:S05]  /*a7a0*/  BRA.U !UP1, `(.L_x_8671) ;  /* 0x0000002509bc7547 */ /* 0x000fea000b800000 */
[----:B------:R-:W1:Y:S01]  /*a7b0*/  LDC.64 R96, c[0x0][0x3a0] ;  /* 0x0000e800ff607b82 */ /* 0x000e620000000a00 */
[----:B------:R-:W-:Y:S01]  /*a7c0*/  ISETP.NE.AND P0, PT, R95, 0x1, PT ;  /* 0x000000015f00780c */ /* 0x000fe20003f05270 */
[----:B------:R-:W-:Y:S01]  /*a7d0*/  IMAD.MOV.U32 R99, RZ, RZ, R82 ;  /* 0x000000ffff637224 */ /* 0x000fe200078e0052 */
[----:B------:R-:W-:Y:S01]  /*a7e0*/  MOV R98, 0x2 ;  /* 0x0000000200627802 */ /* 0x000fe20000000f00 */
        /* <DEDUP_REMOVED lines=15> */
.L_x_8673:
        /* <DEDUP_REMOVED lines=12> */
.L_x_8674:
[----:B0-----:R-:W-:Y:S01]  /*a9a0*/  IMAD.WIDE.U32 R96, R87, -0x326172a9, RZ ;  /* 0xcd9e8d5757607825 */ /* 0x001fe200078e00ff */
        /* <DEDUP_REMOVED lines=42> */
.L_x_8672:
[----:B------:R-:W-:Y:S01]  /*ac50*/  I2FP.F32.U32 R95, R99 ;  /* 0x00000063005f7245 */ /* 0x000fe20000201000 */
[----:B-----5:R-:W-:Y:S01]  /*ac60*/  IMAD.U32 R94, R72, 0x10000, RZ ;  /* 0x00010000485e7824 */ /* 0x020fe200078e00ff */
[----:B------:R-:W-:Y:S01]  /*ac70*/  ISETP.NE.AND P1, PT, R98, 0x1, PT ;  /* 0x000000016200780c */ /* 0x000fe20003f25270 */
[----:B0-----:R-:W-:Y:S01]  /*ac80*/  HFMA2 R97, -RZ, RZ, 0, 1.1920928955078125e-07 ;  /* 0x00000002ff617431 */ /* 0x001fe200000001ff */
        /* <DEDUP_REMOVED lines=19> */
.L_x_8676:
        /* <DEDUP_REMOVED lines=12> */
.L_x_8677:
        /* <DEDUP_REMOVED lines=43> */
.L_x_8675:
        /* <DEDUP_REMOVED lines=21> */
.L_x_8679:
        /* <DEDUP_REMOVED lines=12> */
.L_x_8680:
        /* <DEDUP_REMOVED lines=43> */
.L_x_8678:
        /* <DEDUP_REMOVED lines=22> */
.L_x_8682:
        /* <DEDUP_REMOVED lines=12> */
.L_x_8683:
        /* <DEDUP_REMOVED lines=43> */
.L_x_8681:
        /* <DEDUP_REMOVED lines=21> */
.L_x_8685:
        /* <DEDUP_REMOVED lines=12> */
.L_x_8686:
        /* <DEDUP_REMOVED lines=43> */
.L_x_8684:
        /* <DEDUP_REMOVED lines=22> */
.L_x_8688:
        /* <DEDUP_REMOVED lines=12> */
.L_x_8689:
        /* <DEDUP_REMOVED lines=43> */
.L_x_8687:
        /* <DEDUP_REMOVED lines=21> */
.L_x_8691:
        /* <DEDUP_REMOVED lines=12> */
.L_x_8692:
        /* <DEDUP_REMOVED lines=43> */
.L_x_8690:
[----:B------:R-:W-:Y:S02]  /*c910*/  I2FP.F32.U32 R73, R72 ;  /* 0x0000004800497245 */ /* 0x000fe40000201000 */
        /* <DEDUP_REMOVED lines=8> */
[----:B------:R-:W-:Y:S01]  /*c9a0*/  IMAD.MOV.U32 R72, RZ, RZ, 0x2 ;  /* 0x00000002ff487424 */ /* 0x000fe200078e00ff */
        /* <DEDUP_REMOVED lines=12> */
.L_x_8694:
        /* <DEDUP_REMOVED lines=14> */
.L_x_8695:
        /* <DEDUP_REMOVED lines=43> */
.L_x_8693:
        /* <DEDUP_REMOVED lines=10> */
.L_x_8671:
        /* <DEDUP_REMOVED lines=15> */
.L_x_8698:
        /* <DEDUP_REMOVED lines=12> */
.L_x_8699:
        /* <DEDUP_REMOVED lines=43> */
.L_x_8697:
[----:B------:R-:W-:Y:S02]  /*d300*/  ISETP.NE.AND P0, PT, R70, 0x1, PT ;  /* 0x000000014600780c */ /* 0x000fe40003f05270 */
[----:B------:R-:W-:Y:S01]  /*d310*/  I2FP.F32.U32 R69, R68 ;  /* 0x0000004400457245 */ /* 0x000fe20000201000 */
[C---:B-----5:R-:W-:Y:S01]  /*d320*/  IMAD.U32 R68, R72.reuse, 0x10000, RZ ;  /* 0x0001000048447824 */ /* 0x060fe200078e00ff */
[----:B------:R-:W-:Y:S02]  /*d330*/  PRMT R72, R72, 0x7632, R72 ;  /* 0x0000763248487816 */ /* 0x000fe40000000048 */
[----:B------:R-:W-:Y:S01]  /*d340*/  MOV R71, 0x2 ;  /* 0x0000000200477802 */ /* 0x000fe20000000f00 */
[----:B------:R-:W-:Y:S01]  /*d350*/  FFMA.FTZ R69, R69, R0, 1.1641532182693481445e-10 ;  /* 0x2f00000045457423 */ /* 0x000fe20000010000 */
[----:B------:R-:W-:-:S04]  /*d360*/  FMUL.FTZ R68, R68, UR17 ;  /* 0x0000001144447c20 */ /* 0x000fc80008410000 */
[----:B------:R-:W-:Y:S01]  /*d370*/  FSETP.LE.FTZ.AND P1, PT, R69, UR4, PT ;  /* 0x0000000445007c0b */ /* 0x000fe2000bf33000 */
[----:B------:R-:W-:Y:S01]  /*d380*/  FMUL.FTZ R68, R68, UR5 ;  /* 0x0000000544447c20 */ /* 0x000fe20008410000 */
[----:B------:R-:W-:Y:S02]  /*d390*/  IMAD.MOV.U32 R69, RZ, RZ, R82 ;  /* 0x000000ffff457224 */ /* 0x000fe400078e0052 */
        /* <DEDUP_REMOVED lines=10> */
.L_x_8701:
        /* <DEDUP_REMOVED lines=12> */
.L_x_8702:
        /* <DEDUP_REMOVED lines=43> */
.L_x_8700:
[----:B------:R-:W-:Y:S01]  /*d7b0*/  I2FP.F32.U32 R69, R69 ;  /* 0x0000004500457245 */ /* 0x000fe20000201000 */
[----:B------:R-:W-:Y:S01]  /*d7c0*/  IMAD.U32 R72, R72, 0x10000, RZ ;  /* 0x0001000048487824 */ /* 0x000fe200078e00ff */
[----:B------:R-:W-:Y:S01]  /*d7d0*/  ISETP.NE.AND P1, PT, R71, 0x1, PT ;  /* 0x000000014700780c */ /* 0x000fe20003f25270 */
[----:B------:R-:W-:Y:S02]  /*d7e0*/  IMAD.MOV.U32 R70, RZ, RZ, R82 ;  /* 0x000000ffff467224 */ /* 0x000fe400078e0052 */
[----:B------:R-:W-:-:S05]  /*d7f0*/  FFMA.FTZ R69, R69, R0, 1.1641532182693481445e-10 ;  /* 0x2f00000045457423 */ /* 0x000fca0000010000 */
[----:B------:R-:W-:Y:S01]  /*d800*/  FSETP.LE.FTZ.AND P0, PT, R69, UR4, PT ;  /* 0x0000000445007c0b */ /* 0x000fe2000bf13000 */
[----:B------:R-:W-:Y:S01]  /*d810*/  FMUL.FTZ R69, R72, UR17 ;  /* 0x0000001148457c20 */ /* 0x000fe20008410000 */
[----:B------:R-:W-:-:S03]  /*d820*/  MOV R72, 0x2 ;  /* 0x0000000200487802 */ /* 0x000fc60000000f00 */
[----:B------:R-:W-:Y:S01]  /*d830*/  FMUL.FTZ R69, R69, UR5 ;  /* 0x0000000545457c20 */ /* 0x000fe20008410000 */
        /* <DEDUP_REMOVED lines=9> */
.L_x_8704:
        /* <DEDUP_REMOVED lines=12> */
.L_x_8705:
        /* <DEDUP_REMOVED lines=43> */
.L_x_8703:
[----:B------:R-:W-:Y:S02]  /*dc40*/  ISETP.NE.AND P2, PT, R72, 0x1, PT ;  /* 0x000000014800780c */ /* 0x000fe40003f45270 */
[----:B------:R-:W-:Y:S01]  /*dc50*/  I2FP.F32.U32 R71, R70 ;  /* 0x0000004600477245 */ /* 0x000fe20000201000 */
[C---:B------:R-:W-:Y:S01]  /*dc60*/  IMAD.U32 R70, R73.reuse, 0x10000, RZ ;  /* 0x0001000049467824 */ /* 0x040fe200078e00ff */
[----:B------:R-:W-:Y:S02]  /*dc70*/  PRMT R73, R73, 0x7632, R73 ;  /* 0x0000763249497816 */ /* 0x000fe40000000049 */
[----:B------:R-:W-:Y:S01]  /*dc80*/  MOV R76, 0x2 ;  /* 0x00000002004c7802 */ /* 0x000fe20000000f00 */
[----:B------:R-:W-:Y:S01]  /*dc90*/  FFMA.FTZ R71, R71, R0, 1.1641532182693481445e-10 ;  /* 0x2f00000047477423 */ /* 0x000fe20000010000 */
[----:B------:R-:W-:-:S04]  /*dca0*/  FMUL.FTZ R70, R70, UR17 ;  /* 0x0000001146467c20 */ /* 0x000fc80008410000 */
[----:B------:R-:W-:Y:S01]  /*dcb0*/  FSETP.LE.FTZ.AND P1, PT, R71, UR4, PT ;  /* 0x0000000447007c0b */ /* 0x000fe2000bf33000 */
[----:B------:R-:W-:Y:S01]  /*dcc0*/  FMUL.FTZ R70, R70, UR5 ;  /* 0x0000000546467c20 */ /* 0x000fe20008410000 */
        /* <DEDUP_REMOVED lines=10> */
.L_x_8707:
        /* <DEDUP_REMOVED lines=12> */
.L_x_8708:
        /* <DEDUP_REMOVED lines=43> */
.L_x_8706:
[----:B------:R-:W-:Y:S01]  /*e0e0*/  I2FP.F32.U32 R71, R71 ;  /* 0x0000004700477245 */ /* 0x000fe20000201000 */
[----:B------:R-:W-:Y:S01]  /*e0f0*/  IMAD.U32 R73, R73, 0x10000, RZ ;  /* 0x0001000049497824 */ /* 0x000fe200078e00ff */
[----:B------:R-:W-:Y:S01]  /*e100*/  ISETP.NE.AND P3, PT, R76, 0x1, PT ;  /* 0x000000014c00780c */ /* 0x000fe20003f65270 */
[----:B------:R-:W-:Y:S01]  /*e110*/  IMAD.MOV.U32 R72, RZ, RZ, R82 ;  /* 0x000000ffff487224 */ /* 0x000fe200078e0052 */
[----:B------:R-:W-:Y:S01]  /*e120*/  MOV R77, 0x2 ;  /* 0x00000002004d7802 */ /* 0x000fe20000000f00 */
        /* <DEDUP_REMOVED lines=13> */
.L_x_8710:
        /* <DEDUP_REMOVED lines=12> */
.L_x_8711:
        /* <DEDUP_REMOVED lines=41> */
[----:B------:R-:W-:Y:S01]  /*e550*/  MOV R72, R90 ;  /* 0x0000005a00487202 */ /* 0x000fe20000000f00 */
[----:B------:R-:W-:-:S07]  /*e560*/  IMAD.MOV.U32 R90, RZ, RZ, R78 ;  /* 0x000000ffff5a7224 */ /* 0x000fce00078e004e */
.L_x_8709:
        /* <DEDUP_REMOVED lines=19> */
.L_x_8713:
        /* <DEDUP_REMOVED lines=12> */
.L_x_8714:
        /* <DEDUP_REMOVED lines=43> */
.L_x_8712:
        /* <DEDUP_REMOVED lines=18> */
.L_x_8716:
        /* <DEDUP_REMOVED lines=12> */
.L_x_8717:
        /* <DEDUP_REMOVED lines=43> */
.L_x_8715:
[----:B------:R-:W-:Y:S02]  /*eea0*/  ISETP.NE.AND P6, PT, R79, 0x1, PT ;  /* 0x000000014f00780c */ /* 0x000fe40003fc5270 */
[----:B------:R-:W-:Y:S01]  /*eeb0*/  I2FP.F32.U32 R73, R72 ;  /* 0x0000004800497245 */ /* 0x000fe20000201000 */
[C---:B------:R-:W-:Y:S01]  /*eec0*/  IMAD.U32 R72, R75.reuse, 0x10000, RZ ;  /* 0x000100004b487824 */ /* 0x040fe200078e00ff */
[----:B------:R-:W-:-:S03]  /*eed0*/  PRMT R75, R75, 0x7632, R75 ;  /* 0x000076324b4b7816 */ /* 0x000fc6000000004b */
[----:B------:R-:W-:Y:S01]  /*eee0*/  FFMA.FTZ R73, R73, R0, 1.1641532182693481445e-10 ;  /* 0x2f00000049497423 */ /* 0x000fe20000010000 */
[----:B------:R-:W-:Y:S01]  /*eef0*/  FMUL.FTZ R78, R72, UR17 ;  /* 0x00000011484e7c20 */ /* 0x000fe20008410000 */
[----:B------:R-:W-:-:S03]  /*ef00*/  MOV R72, 0x2 ;  /* 0x0000000200487802 */ /* 0x000fc60000000f00 */
        /* <DEDUP_REMOVED lines=12> */
.L_x_8719:
        /* <DEDUP_REMOVED lines=14> */
.L_x_8720:
        /* <DEDUP_REMOVED lines=43> */
.L_x_8718:
        /* <DEDUP_REMOVED lines=16> */
.L_x_8696:
        /* <DEDUP_REMOVED lines=10> */
[----:B------:R-:W-:Y:S01]  /*f500*/  SEL R99, RZ, 0x10000, !P5 ;  /* 0x00010000ff637807 */ /* 0x000fe20006800000 */
[----:B------:R-:W-:Y:S01]  /*f510*/  STG.E.128 desc[UR8][R2.64], R68 ;  /* 0x0000004402007986 */ /* 0x000fe2000c101d08 */
[----:B------:R-:W-:Y:S01]  /*f520*/  FADD.FTZ R75, R0, R55 ;  /* 0x00000037004b7221 */ /* 0x000fe20000010000 */
[----:B------:R-:W-:Y:S01]  /*f530*/  IMAD.WIDE.U32 R80, R93, 0x8, R80 ;  /* 0x000000085d507825 */ /* 0x000fe200078e0050 */
[----:B------:R-:W-:Y:S01]  /*f540*/  LOP3.LUT R100, R100, R73, R99, 0xfe, !PT ;  /* 0x0000004964647212 */ /* 0x000fe200078efe63 */
[----:B------:R1:W-:Y:S02]  /*f550*/  STG.E.128 desc[UR8][R2.64+0x10], R76 ;  /* 0x0000104c02007986 */ /* 0x0003e4000c101d08 */
[----:B------:R-:W-:-:S04]  /*f560*/  FADD.FTZ R0, R75, R56 ;  /* 0x000000384b007221 */ /* 0x000fc80000010000 */
[----:B------:R-:W-:-:S04]  /*f570*/  FADD.FTZ R75, R0, R57 ;  /* 0x00000039004b7221 */ /* 0x000fc80000010000 */
[----:B------:R-:W-:Y:S01]  /*f580*/  FADD.FTZ R0, R75, R58 ;  /* 0x0000003a4b007221 */ /* 0x000fe20000010000 */
[----:B0-----:R-:W-:-:S03]  /*f590*/  ULEA UR4, UR5, UR4, 0x18 ;  /* 0x0000000405047291 */ /* 0x001fc6000f8ec0ff */
[----:B------:R-:W-:Y:S01]  /*f5a0*/  FADD.FTZ R75, R0, R59 ;  /* 0x0000003b004b7221 */ /* 0x000fe20000010000 */
[----:B------:R-:W-:-:S03]  /*f5b0*/  @UP2 UIADD3 UR4, UPT, UPT, UR4, 0x20, URZ ;  /* 0x0000002004042890 */ /* 0x000fc6000fffe0ff */
[----:B------:R-:W-:Y:S01]  /*f5c0*/  FADD.FTZ R0, R75, R60 ;  /* 0x0000003c4b007221 */ /* 0x000fe20000010000 */
[----:B-1----:R-:W-:Y:S01]  /*f5d0*/  SEL R3, RZ, 0x1, !P6 ;  /* 0x00000001ff037807 */ /* 0x002fe20007000000 */
        /* <DEDUP_REMOVED lines=81> */
[----:B------:R-:W-:Y:S02]  /*faf0*/  ISETP.GT.U32.AND P0, PT, R0, 0x3, PT ;  /* 0x000000030000780c */ /* 0x000fe40003f04070 */
[----:B------:R-:W0:Y:S11]  /*fb00*/  SHFL.BFLY PT, R95, R94, 0x4, 0x1f ;  /* 0x0c801f005e5f7f89 */ /* 0x000e3600000e0000 */
[----:B------:R-:W-:Y:S01]  /*fb10*/  @!P0 SHF.L.U32 R73, R88, 0x3, RZ ;  /* 0x0000000358498819 */ /* 0x000fe200000006ff */
[----:B0-----:R-:W-:Y:S01]  /*fb20*/  FADD.FTZ R95, R94, R95 ;  /* 0x0000005f5e5f7221 */ /* 0x001fe20000010000 */
[----:B------:R-:W-:-:S02]  /*fb30*/  SEL R94, RZ, 0x10000, !P1 ;  /* 0x00010000ff5e7807 */ /* 0x000fc40004800000 */
[----:B------:R-:W-:Y:S02]  /*fb40*/  ISETP.NE.AND P1, PT, RZ, UR38, PT ;  /* 0x00000026ff007c0c */ /* 0x000fe4000bf25270 */
[----:B------:R-:W0:Y:S01]  /*fb50*/  SHFL.BFLY PT, R96, R95, 0x8, 0x1f ;  /* 0x0d001f005f607f89 */ /* 0x000e2200000e0000 */
[----:B------:R-:W-:-:S04]  /*fb60*/  LOP3.LUT R0, R75, R98, R94, 0xfe, !PT ;  /* 0x000000624b007212 */ /* 0x000fc800078efe5e */
[----:B------:R-:W-:Y:S02]  /*fb70*/  LOP3.LUT R94, R0, R3, RZ, 0xfc, !PT ;  /* 0x00000003005e7212 */ /* 0x000fe400078efcff */
[----:B------:R-:W-:Y:S02]  /*fb80*/  CS2R R2, SRZ ;  /* 0x0000000000027805 */ /* 0x000fe4000001ff00 */
[----:B------:R-:W-:-:S04]  /*fb90*/  @!P4 SHF.R.U32.HI R0, RZ, 0x2, R88 ;  /* 0x00000002ff00c819 */ /* 0x000fc80000011658 */
[----:B------:R-:W-:Y:S01]  /*fba0*/  @!P4 LOP3.LUT R0, R0, 0x18, RZ, 0xc0, !PT ;  /* 0x000000180000c812 */ /* 0x000fe200078ec0ff */
[----:B0-----:R-:W-:Y:S01]  /*fbb0*/  FADD.FTZ R96, R95, R96 ;  /* 0x000000605f607221 */ /* 0x001fe20000010000 */
[----:B------:R-:W-:-:S04]  /*fbc0*/  SEL R95, RZ, 0x1, !P3 ;  /* 0x00000001ff5f7807 */ /* 0x000fc80005800000 */
[----:B------:R-:W0:Y:S01]  /*fbd0*/  SHFL.BFLY PT, R97, R96, 0x10, 0x1f ;  /* 0x0e001f0060617f89 */ /* 0x000e2200000e0000 */
[----:B------:R-:W-:-:S05]  /*fbe0*/  LOP3.LUT R95, R100, R95, RZ, 0xfc, !PT ;  /* 0x0000005f645f7212 */ /* 0x000fca00078efcff */
[----:B------:R-:W-:Y:S01]  /*fbf0*/  STG.E.64 desc[UR8][R80.64], R94 ;  /* 0x0000005e50007986 */ /* 0x000fe2000c101b08 */
[----:B0-----:R-:W-:Y:S01]  /*fc00*/  FADD.FTZ R75, R96, R97 ;  /* 0x00000061604b7221 */ /* 0x001fe20000010000 */
[----:B------:R-:W-:Y:S01]  /*fc10*/  @!P0 LOP3.LUT R96, R73, 0xf8, RZ, 0xc0, !PT ;  /* 0x000000f849608812 */ /* 0x000fe200078ec0ff */
[----:B------:R-:W-:Y:S01]  /*fc20*/  IMAD.MOV.U32 R73, RZ, RZ, RZ ;  /* 0x000000ffff497224 */ /* 0x000fe200078e00ff */
[----:B------:R-:W-:Y:S02]  /*fc30*/  @!P0 MOV R73, 0x300 ;  /* 0x0000030000498802 */ /* 0x000fe40000000f00 */
[----:B------:R0:W-:Y:S01]  /*fc40*/  @!P4 STS.64 [R0+UR4], R74 ;  /* 0x0000004a0000c988 */ /* 0x0001e20008000a04 */
[----:B------:R-:W-:Y:S06]  /*fc50*/  BAR.SYNC.DEFER_BLOCKING 0x0 ;  /* 0x0000000000007b1d */ /* 0x000fec0000010000 */
[----:B------:R-:W1:Y:S01]  /*fc60*/  SHFL.DOWN PT, R98, R73, 0x2, 0x1f ;  /* 0x08401f0049627f89 */ /* 0x000e6200000e0000 */
[----:B0-----:R-:W-:-:S03]  /*fc70*/  I2FP.F32.U32 R0, R73 ;  /* 0x0000004900007245 */ /* 0x001fc60000201000 */
        /* <DEDUP_REMOVED lines=32> */
[----:B------:R-:W0:Y:S02]  /*fe80*/  LDC R3, c[0x0][0x448] ;  /* 0x00011200ff037b82 */ /* 0x000e240000000800 */
[----:B------:R-:W1:Y:S01]  /*fe90*/  SHFL.IDX PT, R0, R0, RZ, 0x1f ;  /* 0x00001fff00007589 */ /* 0x000e6200000e0000 */
[----:B------:R-:W-:-:S06]  /*fea0*/  FFMA.FTZ R2, R99, R75, R2 ;  /* 0x0000004b63027223 */ /* 0x000fcc0000010002 */
[----:B------:R-:W0:Y:S01]  /*feb0*/  SHFL.IDX PT, R2, R2, RZ, 0x1f ;  /* 0x00001fff02027589 */ /* 0x000e2200000e0000 */
[C---:B-1----:R-:W-:Y:S01]  /*fec0*/  FSEL R110, R0.reuse, RZ, !P1 ;  /* 0x000000ff006e7208 */ /* 0x042fe20004800000 */
[----:B------:R-:W-:-:S04]  /*fed0*/  FMUL.FTZ R81, R0, R0 ;  /* 0x0000000000517220 */ /* 0x000fc80000410000 */
[----:B------:R-:W-:Y:S01]  /*fee0*/  FADD.FTZ R75, -R110, R54 ;  /* 0x000000366e4b7221 */ /* 0x000fe20000010100 */
[----:B------:R-:W-:Y:S01]  /*fef0*/  FSEL R81, R81, RZ, P1 ;  /* 0x000000ff51517208 */ /* 0x000fe20000800000 */
[----:B0-----:R-:W-:Y:S01]  /*ff00*/  FFMA.FTZ R54, R2, UR19, R3 ;  /* 0x0000001302367c23 */ /* 0x001fe20008010003 */
[C---:B------:R-:W-:Y:S01]  /*ff10*/  FADD.FTZ R73, -R110.reuse, R52 ;  /* 0x000000346e497221 */ /* 0x040fe20000010100 */
[----:B------:R-:W0:Y:S01]  /*ff20*/  @!P0 LDC.64 R2, c[0x0][0x3c8] ;  /* 0x0000f200ff028b82 */ /* 0x000e220000000a00 */
[----:B------:R-:W-:Y:S01]  /*ff30*/  FADD.FTZ R74, -R110, R53 ;  /* 0x000000356e4a7221 */ /* 0x000fe20000010100 */
[----:B------:R-:W-:Y:S01]  /*ff40*/  FADD.FTZ R81, R54, R81 ;  /* 0x0000005136517221 */ /* 0x000fe20000010000 */
[C---:B------:R-:W-:Y:S01]  /*ff50*/  FADD.FTZ R80, -R110.reuse, R55 ;  /* 0x000000376e507221 */ /* 0x040fe20000010100 */
[C---:B------:R-:W-:Y:S01]  /*ff60*/  FADD.FTZ R116, -R110.reuse, R57 ;  /* 0x000000396e747221 */ /* 0x040fe20000010100 */
[----:B------:R-:W-:Y:S01]  /*ff70*/  MOV R57, UR16 ;  /* 0x0000001000397c02 */ /* 0x000fe20008000f00 */
[C---:B------:R-:W-:Y:S01]  /*ff80*/  FADD.FTZ R118, -R110.reuse, R58 ;  /* 0x0000003a6e767221 */ /* 0x040fe20000010100 */
[C---:B------:R-:W-:Y:S01]  /*ff90*/  FADD.FTZ R120, -R110.reuse, R59 ;  /* 0x0000003b6e787221 */ /* 0x040fe20000010100 */
[----:B------:R-:W1:Y:S01]  /*ffa0*/  MUFU.RSQ R81, R81 ;  /* 0x0000005100517308 */ /* 0x000e620000001400 */
[----:B------:R-:W2:Y:S01]  /*ffb0*/  @!P0 LDC.64 R52, c[0x0][0x3c0] ;  /* 0x0000f000ff348b82 */ /* 0x000ea20000000a00 */
[C---:B------:R-:W-:Y:S01]  /*ffc0*/  FADD.FTZ R58, -R110.reuse, R62 ;  /* 0x0000003e6e3a7221 */ /* 0x040fe20000010100 */
[C---:B------:R-:W-:Y:S01]  /*ffd0*/  FADD.FTZ R98, -R110.reuse, R63 ;  /* 0x0000003f6e627221 */ /* 0x040fe20000010100 */
[C---:B------:R-:W-:Y:S01]  /*ffe0*/  FADD.FTZ R106, -R110.reuse, R65 ;  /* 0x000000416e6a7221 */ /* 0x040fe20000010100 */
[----:B------:R-:W-:Y:S01]  /*fff0*/  FADD.FTZ R102, -R110, R64 ;  /* 0x000000406e667221 */ /* 0x000fe20000010100 */
[----:B------:R-:W-:-:S02]  /*10000*/  IMAD.U32 R65, RZ, RZ, UR16 ;  /* 0x00000010ff417e24 */ /* 0x000fc4000f8e00ff */
        /* <DEDUP_REMOVED lines=16> */
[C---:B------:R-:W-:Y:S01]  /*10110*/  FMUL.FTZ R59, R81.reuse, R58 ;  /* 0x0000003a513b7220 */ /* 0x040fe20000410000 */
[----:B------:R-:W-:Y:S01]  /*10120*/  FMUL.FTZ R98, R81, R98 ;  /* 0x0000006251627220 */ /* 0x000fe20000410000 */
[----:B--2---:R-:W-:-:S04]  /*10130*/  @!P0 IMAD.WIDE R64, R65, 0x4, R52 ;  /* 0x0000000441408825 */ /* 0x004fc800078e0234 */
[C---:B------:R-:W-:Y:S01]  /*10140*/  FMUL.FTZ R63, R81.reuse, R102 ;  /* 0x00000066513f7220 */ /* 0x040fe20000410000 */
[C---:B------:R-:W-:Y:S01]  /*10150*/  FMUL.FTZ R53, R81.reuse, R114 ;  /* 0x0000007251357220 */ /* 0x040fe20000410000 */
[C---:B------:R-:W-:Y:S01]  /*10160*/  FMUL.FTZ R116, R81.reuse, R116 ;  /* 0x0000007451747220 */ /* 0x040fe20000410000 */
[----:B------:R-:W-:Y:S01]  /*10170*/  FMUL.FTZ R106, R81, R106 ;  /* 0x0000006a516a7220 */ /* 0x000fe20000410000 */
[----:B------:R-:W-:Y:S01]  /*10180*/  FFMA.FTZ R52, R73, R4, R28 ;  /* 0x0000000449347223 */ /* 0x000fe2000001001c */
[----:B------:R-:W-:Y:S01]  /*10190*/  FFMA.FTZ R61, R59, R14, R38 ;  /* 0x0000000e3b3d7223 */ /* 0x000fe20000010026 */
[----:B------:R-:W-:Y:S01]  /*101a0*/  FFMA.FTZ R98, R98, R15, R39 ;  /* 0x0000000f62627223 */ /* 0x000fe20000010027 */
[----:B---3--:R-:W-:-:S04]  /*101b0*/  IMAD.WIDE.U32 R66, R89, 0x10, R54 ;  /* 0x0000001059427825 */ /* 0x008fc800078e0036 */
[----:B------:R-:W-:Y:S01]  /*101c0*/  FFMA.FTZ R58, R63, R16, R40 ;  /* 0x000000103f3a7223 */ /* 0x000fe20000010028 */
[----:B------:R-:W-:Y:S01]  /*101d0*/  FADD.FTZ R60, -R110, R60 ;  /* 0x0000003c6e3c7221 */ /* 0x000fe20000010100 */
[----:B------:R-:W-:Y:S01]  /*101e0*/  FFMA.FTZ R53, R53, R8, R32 ;  /* 0x0000000835357223 */ /* 0x000fe20000010020 */
[----:B------:R-:W-:-:S04]  /*101f0*/  IMAD.WIDE.U32 R68, R91, 0x10, R54 ;  /* 0x000000105b447825 */ /* 0x000fc800078e0036 */
[----:B------:R-:W-:Y:S01]  /*10200*/  FFMA.FTZ R116, R116, R9, R33 ;  /* 0x0000000974747223 */ /* 0x000fe20000010021 */
[----:B------:R-:W-:Y:S01]  /*10210*/  FFMA.FTZ R63, R106, R17, R41 ;  /* 0x000000116a3f7223 */ /* 0x000fe20000010029 */
[----:B------:R-:W-:Y:S01]  /*10220*/  FADD.FTZ R104, -R110, R77 ;  /* 0x0000004d6e687221 */ /* 0x000fe20000010100 */
[----:B------:R-:W-:Y:S01]  /*10230*/  IMAD.WIDE.U32 R70, R93, 0x10, R54 ;  /* 0x000000105d467825 */ /* 0x000fe200078e0036 */
[----:B------:R-:W-:-:S03]  /*10240*/  F2FP.BF16.F32.PACK_AB R55, R120, R57 ;  /* 0x000000397837723e */ /* 0x000fc600000010ff */
[----:B------:R-:W-:Y:S01]  /*10250*/  FFMA.FTZ R57, R74, R5, R29 ;  /* 0x000000054a397223 */ /* 0x000fe2000001001d */
[C---:B------:R-:W-:Y:S01]  /*10260*/  FMUL.FTZ R75, R81.reuse, R75 ;  /* 0x0000004b514b7220 */ /* 0x040fe20000410000 */
[----:B------:R-:W-:Y:S01]  /*10270*/  FMUL.FTZ R77, R81, R108 ;  /* 0x0000006c514d7220 */ /* 0x000fe20000410000 */
[C---:B------:R-:W-:Y:S01]  /*10280*/  FADD.FTZ R76, -R110.reuse, R76 ;  /* 0x0000004c6e4c7221 */ /* 0x040fe20000010100 */
[C---:B------:R-:W-:Y:S01]  /*10290*/  FADD.FTZ R78, -R110.reuse, R78 ;  /* 0x0000004e6e4e7221 */ /* 0x040fe20000010100 */
[----:B------:R-:W-:Y:S01]  /*102a0*/  F2FP.BF16.F32.PACK_AB R52, R57, R52 ;  /* 0x000000343934723e */ /* 0x000fe200000010ff */
[----:B------:R-:W-:Y:S01]  /*102b0*/  FADD.FTZ R110, -R110, R79 ;  /* 0x0000004f6e6e7221 */ /* 0x000fe20000010100 */
[----:B------:R-:W-:Y:S01]  /*102c0*/  F2FP.BF16.F32.PACK_AB R57, R98, R61 ;  /* 0x0000003d6239723e */ /* 0x000fe200000010ff */
[C---:B------:R-:W-:Y:S01]  /*102d0*/  FMUL.FTZ R61, R81.reuse, R60 ;  /* 0x0000003c513d7220 */ /* 0x040fe20000410000 */
[----:B------:R-:W-:Y:S01]  /*102e0*/  F2FP.BF16.F32.PACK_AB R54, R116, R53 ;  /* 0x000000357436723e */ /* 0x000fe200000010ff */
[----:B------:R-:W-:Y:S01]  /*102f0*/  FMUL.FTZ R60, R81, R56 ;  /* 0x00000038513c7220 */ /* 0x000fe20000410000 */
[----:B------:R-:W-:Y:S01]  /*10300*/  F2FP.BF16.F32.PACK_AB R58, R63, R58 ;  /* 0x0000003a3f3a723e */ /* 0x000fe200000010ff */
[----:B------:R-:W-:Y:S01]  /*10310*/  FMUL.FTZ R80, R81, R80 ;  /* 0x0000005051507220 */ /* 0x000fe20000410000 */
[----:B------:R-:W-:Y:S01]  /*10320*/  FFMA.FTZ R53, R75, R6, R30 ;  /* 0x000000064b357223 */ /* 0x000fe2000001001e */
        /* <DEDUP_REMOVED lines=32> */
[----:B------:R-:W-:-:S02]  /*10530*/  F2FP.BF16.F32.PACK_AB R61, R75, R74 ;  /* 0x0000004a4b3d723e */ /* 0x000fc400000010ff */
[----:B------:R-:W-:Y:S01]  /*10540*/  F2FP.BF16.F32.PACK_AB R60, R73, R60 ;  /* 0x0000003c493c723e */ /* 0x000fe200000010ff */
[----:B------:R0:W-:Y:S04]  /*10550*/  STG.E.128 desc[UR8][R68.64], R56 ;  /* 0x0000003844007986 */ /* 0x0001e8000c101d08 */
[----:B------:R0:W-:Y:S01]  /*10560*/  STG.E.128 desc[UR8][R70.64], R60 ;  /* 0x0000003c46007986 */ /* 0x0001e2000c101d08 */
[----:B------:R-:W-:Y:S05]  /*10570*/  BRA.U !UP1, `(.L_x_8721) ;  /* 0xffffff0509147547 */ /* 0x000fea000b83ffff */
[----:B------:R-:W-:Y:S05]  /*10580*/  EXIT ;  /* 0x000000000000794d */ /* 0x000fea0003800000 */
.L_x_8722:
        /* <DEDUP_REMOVED lines=15> */
.L_x_20804:


//--------------------- .text._ZN10layer_norm13ln_fwd_kernelINS_13Kernel_traitsIf13__nv_bfloat16fS2_fjLj3072ELj1ELj1ELj4ELj16ENS_18Kernel_traits_baseILj3072EfS2_fS2_fjLj128EEEEELb1ELb0ELb1ELb0EEEvNS_9FwdParamsE --------------------------
	.section	.text._ZN10layer_norm13ln_fwd_kernelINS_13Kernel_traitsIf13__nv_bfloat16fS2_fjLj3072ELj1ELj1ELj4ELj16ENS_18Kernel_traits_baseILj3072EfS2_fS2_fjLj128EEEEELb1ELb0ELb1ELb0EEEvNS_9FwdParamsE,"ax",@progbits
	.align	128
        .global         _ZN10layer_norm13ln_fwd_kernelINS_13Kernel_traitsIf13__nv_bfloat16fS2_fjLj3072ELj1ELj1ELj4ELj16ENS_18Kernel_traits_baseILj3072EfS2_fS2_fjLj128EEEEELb1ELb0ELb1ELb0EEEvNS_9FwdParamsE
        .type           _ZN10layer_norm13ln_fwd_kernelINS_13Kernel_traitsIf13__nv_bfloat16fS2_fjLj3072ELj1ELj1ELj4ELj16ENS_18Kernel_traits_baseILj3072EfS2_fS2_fjLj128EEEEELb1ELb0ELb1ELb0EEEvNS_9FwdParamsE,@function
        .size           _ZN10layer_norm13ln_fwd_kernelINS_13Kernel_traitsIf13__nv_bfloat16fS2_fjLj3072ELj1ELj1ELj4ELj16ENS_18Kernel_traits_baseILj3072EfS2_fS2_fjLj128EEEEELb1ELb0ELb1ELb0EEEvNS_9FwdParamsE,(.L_x_20805 - _ZN10layer_norm13ln_fwd_kernelINS_13Kernel_traitsIf13__nv_bfloat16fS2_fjLj3072ELj1ELj1ELj4ELj16ENS_18Kernel_traits_baseILj3072EfS2_fS2_fjLj128EEEEELb1ELb0ELb1ELb0EEEvNS_9FwdParamsE)
        .other          _ZN10layer_norm13ln_fwd_kernelINS_13Kernel_traitsIf13__nv_bfloat16fS2_fjLj3072ELj1ELj1ELj4ELj16ENS_18Kernel_traits_baseILj3072EfS2_fS2_fjLj128EEEEELb1ELb0ELb1ELb0EEEvNS_9FwdParamsE,@"STO_CUDA_ENTRY STV_DEFAULT"
_ZN10layer_norm13ln_fwd_kernelINS_13Kernel_traitsIf13__nv_bfloat16fS2_fjLj3072ELj1ELj1ELj4ELj16ENS_18Kernel_traits_baseILj3072EfS2_fS2_fjLj128EEEEELb1ELb0ELb1ELb0EEEvNS_9FwdParamsE:
.text._ZN10layer_norm13ln_fwd_kernelINS_13Kernel_traitsIf13__nv_bfloat16fS2_fjLj3072ELj1ELj1ELj4ELj16ENS_18Kernel_traits_baseILj3072EfS2_fS2_fjLj128EEEEELb1ELb0ELb1ELb0EEEvNS_9FwdParamsE:
        /* <DEDUP_REMOVED lines=24> */
[--C-:B------:R-:W-:Y:S01]  /*0180*/  LOP3.LUT R61, R3, 0x1f, R8.reuse, 0xf8, !PT ;  /* 0x0000001f033d7812 */ /* 0x100fe200078ef808 */
[----:B0-----:R-:W-:Y:S01]  /*0190*/  IMAD R100, R15, UR23, R8 ;  /* 0x000000170f647c24 */ /* 0x001fe2000f8e0208 */
[----:B--2---:R-:W-:Y:S02]  /*01a0*/  @P0 R2UR UR14, R4 ;  /* 0x00000000040e02ca */ /* 0x004fe400000e0000 */
[----:B------:R-:W-:Y:S02]  /*01b0*/  @P0 R2UR UR15, R5 ;  /* 0x00000000050f02ca */ /* 0x000fe400000e0000 */
[----:B-1----:R-:W-:Y:S02]  /*01c0*/  @P0 IADD3 R2, P1, PT, R6, R11, RZ ;  /* 0x0000000b06020210 */ /* 0x002fe40007f3e0ff */
[----:B------:R-:W-:Y:S02]  /*01d0*/  LOP3.LUT R6, R61, 0x7f, RZ, 0x3c, !PT ;  /* 0x0000007f3d067812 */ /* 0x000fe400078e3cff */
[----:B------:R-:W-:Y:S01]  /*01e0*/  SHF.R.S32.HI R5, RZ, 0x3, R0 ;  /* 0x00000003ff057819 */ /* 0x000fe20000011400 */
[----:B------:R-:W-:Y:S01]  /*01f0*/  @P0 IMAD.X R9, RZ, RZ, R7, P1 ;  /* 0x000000ffff090224 */ /* 0x000fe200008e0607 */
[----:B------:R-:W-:-:S03]  /*0200*/  LOP3.LUT R4, R8, 0x1f, RZ, 0xc0, !PT ;  /* 0x0000001f08047812 */ /* 0x000fc600078ec0ff */
[----:B------:R-:W-:Y:S01]  /*0210*/  IMAD.IADD R0, R5, 0x1, R6 ;  /* 0x0000000105007824 */ /* 0x000fe200078e0206 */
[--C-:B------:R-:W-:Y:S01]  /*0220*/  SHF.R.U64 R99, R2, 0x2, R9.reuse ;  /* 0x0000000202637819 */ /* 0x100fe20000001209 */
[----:B------:R-:W-:Y:S01]  /*0230*/  UIADD3 UR22, UPT, UPT, UR14, -0x61c88647, URZ ;  /* 0x9e3779b90e167890 */ /* 0x000fe2000fffe0ff */
[----:B------:R-:W-:Y:S01]  /*0240*/  SHF.R.U32.HI R98, RZ, 0x2, R9 ;  /* 0x00000002ff627819 */ /* 0x000fe20000011609 */
[----:B------:R-:W-:Y:S02]  /*0250*/  UIADD3 UR5, UPT, UPT, UR15, -0x4498517b, URZ ;  /* 0xbb67ae850f057890 */ /* 0x000fe4000fffe0ff */
[----:B------:R-:W-:Y:S02]  /*0260*/  UIADD3 UR6, UPT, UPT, UR14, 0x3c6ef372, URZ ;  /* 0x3c6ef3720e067890 */ /* 0x000fe4000fffe0ff */
        /* <DEDUP_REMOVED lines=47> */
.L_x_8724:
        /* <DEDUP_REMOVED lines=29> */
.L_x_8725:
[----:B------:R-:W-:Y:S05]  /*0730*/  BSYNC.RECONVERGENT B0 ;  /* 0x0000000000007941 */ /* 0x000fea0003800200 */
.L_x_8723:
        /* <DEDUP_REMOVED lines=26> */
[----:B------:R-:W-:-:S02]  /*08e0*/  UPLOP3.LUT UP1, UPT, UPT, UPT, UPT, 0x40, 0x4 ;  /* 0x000000000004789c */ /* 0x000fc40003f2e870 */
        /* <DEDUP_REMOVED lines=36> */
[----:B------:R-:W-:Y:S01]  /*0b30*/  IMAD R4, R4, -0x20, R11 ;  /* 0xffffffe004047824 */ /* 0x000fe200078e020b */
[----:B------:R-:W-:Y:S01]  /*0b40*/  LOP3.LUT R96, R5, 0xffffff00, RZ, 0xc0, !PT ;  /* 0xffffff0005607812 */ /* 0x000fe200078ec0ff */
[----:B------:R-:W-:Y:S01]  /*0b50*/  IMAD.HI.U32 R3, R8, -0x2daee0ad, RZ ;  /* 0xd2511f5308037827 */ /* 0x000fe200078e00ff */
[----:B------:R-:W-:Y:S02]  /*0b60*/  VIMNMX R9, PT, PT, R9, 0x20, PT ;  /* 0x0000002009097848 */ /* 0x000fe40003fe0100 */
[----:B------:R-:W-:Y:S01]  /*0b70*/  VIMNMX R4, PT, PT, RZ, R4, !PT ;  /* 0x00000004ff047248 */ /* 0x000fe20007fe0100 */
[----:B------:R-:W-:Y:S01]  /*0b80*/  IMAD R60, R7, -0x326172a9, RZ ;  /* 0xcd9e8d57073c7824 */ /* 0x000fe200078e02ff */
[----:B------:R-:W-:Y:S01]  /*0b90*/  LEA R9, R9, R96, 0x3 ;  /* 0x0000006009097211 */ /* 0x000fe200078e18ff */
[----:B------:R-:W-:Y:S01]  /*0ba0*/  IMAD.HI.U32 R7, R10, -0x326172a9, RZ ;  /* 0xcd9e8d570a077827 */ /* 0x000fe200078e00ff */
[----:B------:R-:W-:-:S02]  /*0bb0*/  LOP3.LUT R6, R6, UR33, R3, 0x96, !PT ;  /* 0x0000002106067c12 */ /* 0x000fc4000f8e9603 */
[----:B------:R-:W-:Y:S01]  /*0bc0*/  I2FP.F32.U32 R9, R9 ;  /* 0x0000000900097245 */ /* 0x000fe20000201000 */
[----:B------:R-:W-:Y:S01]  /*0bd0*/  IMAD R5, R10, -0x326172a9, RZ ;  /* 0xcd9e8d570a057824 */ /* 0x000fe200078e02ff */
[----:B------:R-:W-:Y:S01]  /*0be0*/  LOP3.LUT R7, R60, UR32, R7, 0x96, !PT ;  /* 0x000000203c077c12 */ /* 0x000fe2000f8e9607 */
[----:B------:R-:W-:Y:S01]  /*0bf0*/  IMAD.HI.U32 R94, R6, -0x326172a9, RZ ;  /* 0xcd9e8d57065e7827 */ /* 0x000fe200078e00ff */
[----:B------:R0:W0:Y:S01]  /*0c00*/  MUFU.RCP R97, R9 ;  /* 0x0000000900617308 */ /* 0x0000220000001000 */
[----:B------:R-:W-:Y:S02]  /*0c10*/  VIMNMX R3, PT, PT, R4, 0x20, PT ;  /* 0x0000002004037848 */ /* 0x000fe40003fe0100 */
[----:B------:R-:W-:Y:S01]  /*0c20*/  IMAD R8, R8, -0x2daee0ad, RZ ;  /* 0xd2511f5308087824 */ /* 0x000fe200078e02ff */
[----:B------:R-:W-:Y:S01]  /*0c30*/  LOP3.LUT R94, R5, UR34, R94, 0x96, !PT ;  /* 0x00000022055e7c12 */ /* 0x000fe2000f8e965e */
[----:B------:R-:W-:-:S04]  /*0c40*/  IMAD.HI.U32 R95, R7, -0x2daee0ad, RZ ;  /* 0xd2511f53075f7827 */ /* 0x000fc800078e00ff */
[----:B------:R-:W-:Y:S01]  /*0c50*/  IMAD R96, R3, 0x8, R96 ;  /* 0x0000000803607824 */ /* 0x000fe200078e0260 */
[----:B------:R-:W-:Y:S01]  /*0c60*/  LOP3.LUT R95, R8, UR8, R95, 0x96, !PT ;  /* 0x00000008085f7c12 */ /* 0x000fe2000f8e965f */
[----:B------:R-:W-:Y:S01]  /*0c70*/  IMAD.MOV.U32 R3, RZ, RZ, RZ ;  /* 0x000000ffff037224 */ /* 0x000fe200078e00ff */
[----:B------:R-:W0:Y:S01]  /*0c80*/  LDCU.128 UR8, c[0x0][0x3f0] ;  /* 0x00007e00ff0877ac */ /* 0x000e220008000c00 */
[----:B------:R-:W-:Y:S02]  /*0c90*/  IMAD R4, R7, -0x2daee0ad, RZ ;  /* 0xd2511f5307047824 */ /* 0x000fe400078e02ff */
[----:B-1234-:R-:W-:-:S07]  /*0ca0*/  IMAD R6, R6, -0x326172a9, RZ ;  /* 0xcd9e8d5706067824 */ /* 0x01efce00078e02ff */
.L_x_9035:
[----:B0-----:R-:W-:-:S06]  /*0cb0*/  UIMAD.WIDE UR4, UR23, 0x4, UR8 ;  /* 0x00000004170478a5 */ /* 0x001fcc000f8e0208 */
[----:B-12---:R-:W-:Y:S01]  /*0cc0*/  MOV R90, UR4 ;  /* 0x00000004005a7c02 */ /* 0x006fe20008000f00 */
        /* <DEDUP_REMOVED lines=32> */
.L_x_8728:
[----:B------:R-:W-:Y:S05]  /*0ed0*/  BRA.U !UP0, `(.L_x_8729) ;  /* 0x0000002d08b47547 */ /* 0x000fea000b800000 */
[----:B------:R-:W0:Y:S02]  /*0ee0*/  LDC.64 R102, c[0x0][0x3a0] ;  /* 0x0000e800ff667b82 */ /* 0x000e240000000a00 */
        /* <DEDUP_REMOVED lines=23> */
.L_x_8733:
        /* <DEDUP_REMOVED lines=13> */
.L_x_8735:
[----:B------:R-:W-:Y:S05]  /*1130*/  BSYNC.RECONVERGENT B2 ;  /* 0x0000000000027941 */ /* 0x000fea0003800200 */
.L_x_8734:
        /* <DEDUP_REMOVED lines=29> */
[----:B------:R-:W-:Y:S01]  /*1310*/  UIADD3 UR5, UPT, UPT, UR14, -0x4ab325aa, URZ ;  /* 0xb54cda560e057890 */ /* 0x000fe2000fffe0ff */
        /* <DEDUP_REMOVED lines=18> */
.L_x_8732:
[----:B------:R-:W-:Y:S05]  /*1440*/  BSYNC.RECONVERGENT B1 ;  /* 0x0000000000017941 */ /* 0x000fea0003800200 */
.L_x_8731:
        /* <DEDUP_REMOVED lines=10> */
.L_x_8730:
        /* <DEDUP_REMOVED lines=19> */
.L_x_8739:
        /* <DEDUP_REMOVED lines=13> */
.L_x_8741:
[----:B------:R-:W-:Y:S05]  /*16f0*/  BSYNC.RECONVERGENT B2 ;  /* 0x0000000000027941 */ /* 0x000fea0003800200 */
.L_x_8740:
        /* <DEDUP_REMOVED lines=47> */
.L_x_8738:
[----:B------:R-:W-:Y:S05]  /*19f0*/  BSYNC.RECONVERGENT B1 ;  /* 0x0000000000017941 */ /* 0x000fea0003800200 */
.L_x_8737:
        /* <DEDUP_REMOVED lines=11> */
.L_x_8736:
[----:B------:R-:W-:Y:S02]  /*1ab0*/  @!P1 IMAD.MOV.U32 R91, RZ, RZ, R4 ;  /* 0x000000ffff5b9224 */ /* 0x000fe400078e0004 */
        /* <DEDUP_REMOVED lines=18> */
.L_x_8745:
        /* <DEDUP_REMOVED lines=13> */
.L_x_8747:
[----:B------:R-:W-:Y:S05]  /*1cb0*/  BSYNC.RECONVERGENT B2 ;  /* 0x0000000000027941 */ /* 0x000fea0003800200 */
.L_x_8746:
        /* <DEDUP_REMOVED lines=49> */
.L_x_8744:
[----:B------:R-:W-:Y:S05]  /*1fd0*/  BSYNC.RECONVERGENT B1 ;  /* 0x0000000000017941 */ /* 0x000fea0003800200 */
.L_x_8743:
[----:B------:R-:W-:Y:S01]  /*1fe0*/  I2FP.F32.U32 R4, R8 ;  /* 0x0000000800047245 */ /* 0x000fe20000201000 */
[----:B------:R-:W-:Y:S01]  /*1ff0*/  IMAD.MOV.U32 R101, RZ, RZ, 0x2f800000 ;  /* 0x2f800000ff657424 */ /* 0x000fe200078e00ff */
[----:B-----5:R-:W-:-:S03]  /*2000*/  SHF.L.U32 R8, R61, 0x10, RZ ;  /* 0x000000103d087819 */ /* 0x020fc600000006ff */
[----:B------:R-:W-:Y:S02]  /*2010*/  FFMA.FTZ R4, R4, R101, 1.1641532182693481445e-10 ;  /* 0x2f00000004047423 */ /* 0x000fe40000010065 */
[----:B------:R-:W-:-:S03]  /*2020*/  FMUL.FTZ R8, R8, UR17 ;  /* 0x0000001108087c20 */ /* 0x000fc60008410000 */
[----:B------:R-:W-:Y:S01]  /*2030*/  FSETP.GTU.FTZ.AND P2, PT, R4, UR35, PT ;  /* 0x0000002304007c0b */ /* 0x000fe2000bf5c000 */
[----:B------:R-:W-:-:S05]  /*2040*/  FMUL.FTZ R8, R8, UR16 ;  /* 0x0000001008087c20 */ /* 0x000fca0008410000 */
[----:B------:R-:W-:Y:S02]  /*2050*/  FSEL R101, R8, RZ, !P2 ;  /* 0x000000ff08657208 */ /* 0x000fe40005000000 */
[----:B------:R-:W-:-:S03]  /*2060*/  SEL R8, RZ, 0x1, P2 ;  /* 0x00000001ff087807 */ /* 0x000fc60001000000 */
[----:B------:R-:W-:-:S07]  /*2070*/  FADD.FTZ R66, R66, R101 ;  /* 0x0000006542427221 */ /* 0x000fce0000010000 */
.L_x_8742:
        /* <DEDUP_REMOVED lines=19> */
.L_x_8751:
        /* <DEDUP_REMOVED lines=13> */
.L_x_8753:
[----:B------:R-:W-:Y:S05]  /*2280*/  BSYNC.RECONVERGENT B2 ;  /* 0x0000000000027941 */ /* 0x000fea0003800200 */
.L_x_8752:
        /* <DEDUP_REMOVED lines=48> */
.L_x_8750:
[----:B------:R-:W-:Y:S05]  /*2590*/  BSYNC.RECONVERGENT B1 ;  /* 0x0000000000017941 */ /* 0x000fea0003800200 */
.L_x_8749:
        /* <DEDUP_REMOVED lines=11> */
.L_x_8748:
        /* <DEDUP_REMOVED lines=19> */
.L_x_8757:
        /* <DEDUP_REMOVED lines=13> */
.L_x_8759:
[----:B------:R-:W-:Y:S05]  /*2850*/  BSYNC.RECONVERGENT B2 ;  /* 0x0000000000027941 */ /* 0x000fea0003800200 */
.L_x_8758:
        /* <DEDUP_REMOVED lines=49> */
.L_x_8756:
[----:B------:R-:W-:Y:S05]  /*2b70*/  BSYNC.RECONVERGENT B1 ;  /* 0x0000000000017941 */ /* 0x000fea0003800200 */
.L_x_8755:
[----:B------:R-:W-:Y:S01]  /*2b80*/  I2FP.F32.U32 R4, R10 ;  /* 0x0000000a00047245 */ /* 0x000fe20000201000 */
[----:B------:R-:W-:Y:S02]  /*2b90*/  IMAD.MOV.U32 R101, RZ, RZ, 0x2f800000 ;  /* 0x2f800000ff657424 */ /* 0x000fe400078e00ff */
[----:B-----5:R-:W-:Y:S02]  /*2ba0*/  IMAD.U32 R10, R62, 0x10000, RZ ;  /* 0x000100003e0a7824 */ /* 0x020fe400078e00ff */
[----:B------:R-:W-:Y:S02]  /*2bb0*/  FFMA.FTZ R4, R4, R101, 1.1641532182693481445e-10 ;  /* 0x2f00000004047423 */ /* 0x000fe40000010065 */
[----:B------:R-:W-:-:S03]  /*2bc0*/  FMUL.FTZ R10, R10, UR17 ;  /* 0x000000110a0a7c20 */ /* 0x000fc60008410000 */
[----:B------:R-:W-:Y:S01]  /*2bd0*/  FSETP.GTU.FTZ.AND P2, PT, R4, UR35, PT ;  /* 0x0000002304007c0b */ /* 0x000fe2000bf5c000 */
[----:B------:R-:W-:-:S05]  /*2be0*/  FMUL.FTZ R10, R10, UR16 ;  /* 0x000000100a0a7c20 */ /* 0x000fca0008410000 */
[----:B------:R-:W-:Y:S02]  /*2bf0*/  FSEL R101, R10, RZ, !P2 ;  /* 0x000000ff0a657208 */ /* 0x000fe40005000000 */
[----:B------:R-:W-:-:S03]  /*2c00*/  SEL R10, RZ, 0x1, P2 ;  /* 0x00000001ff0a7807 */ /* 0x000fc60001000000 */
[----:B------:R-:W-:-:S07]  /*2c10*/  FADD.FTZ R68, R68, R101 ;  /* 0x0000006544447221 */ /* 0x000fce0000010000 */
.L_x_8754:
        /* <DEDUP_REMOVED lines=19> */
.L_x_8763:
        /* <DEDUP_REMOVED lines=13> */
.L_x_8765:
[----:B------:R-:W-:Y:S05]  /*2e20*/  BSYNC.RECONVERGENT B2 ;  /* 0x0000000000027941 */ /* 0x000fea0003800200 */
.L_x_8764:
[----:B------:R-:W-:Y:S01]  /*2e30*/  IMAD.WIDE.U32 R94, R100, -0x326172a9, RZ ;  /* 0xcd9e8d57645e7825 */ /* 0x000fe200078e00ff */
[----:B------:R-:W-:Y:S01]  /*2e40*/  LOP3.LUT R104, R3, UR15, R103, 0x96, !PT ;  /* 0x0000000f03687c12 */ /* 0x000fe2000f8e9667 */
[----:B------:R-:W-:Y:S02]  /*2e50*/  UIADD3 UR5, UPT, UPT, UR15, -0x4498517b, URZ ;  /* 0xbb67ae850f057890 */ /* 0x000fe4000fffe0ff */
        /* <DEDUP_REMOVED lines=45> */
.L_x_8762:
[----:B------:R-:W-:Y:S05]  /*3130*/  BSYNC.RECONVERGENT B1 ;  /* 0x0000000000017941 */ /* 0x000fea0003800200 */
.L_x_8761:
        /* <DEDUP_REMOVED lines=11> */
.L_x_8760:
        /* <DEDUP_REMOVED lines=19> */
.L_x_8769:
        /* <DEDUP_REMOVED lines=13> */
.L_x_8771:
[----:B------:R-:W-:Y:S05]  /*33f0*/  BSYNC.RECONVERGENT B2 ;  /* 0x0000000000027941 */ /* 0x000fea0003800200 */
.L_x_8770:
        /* <DEDUP_REMOVED lines=49> */
.L_x_8768:
[----:B------:R-:W-:Y:S05]  /*3710*/  BSYNC.RECONVERGENT B1 ;  /* 0x0000000000017941 */ /* 0x000fea0003800200 */
.L_x_8767:
        /* <DEDUP_REMOVED lines=10> */
.L_x_8766:
        /* <DEDUP_REMOVED lines=19> */
.L_x_8775:
        /* <DEDUP_REMOVED lines=13> */
.L_x_8777:
[----:B------:R-:W-:Y:S05]  /*39c0*/  BSYNC.RECONVERGENT B2 ;  /* 0x0000000000027941 */ /* 0x000fea0003800200 */
.L_x_8776:
        /* <DEDUP_REMOVED lines=49> */
.L_x_8774:
[----:B------:R-:W-:Y:S05]  /*3ce0*/  BSYNC.RECONVERGENT B1 ;  /* 0x0000000000017941 */ /* 0x000fea0003800200 */
.L_x_8773:
        /* <DEDUP_REMOVED lines=12> */
.L_x_8729:
        /* <DEDUP_REMOVED lines=24> */
.L_x_8781:
        /* <DEDUP_REMOVED lines=13> */
.L_x_8783:
[----:B------:R-:W-:Y:S05]  /*4000*/  BSYNC.RECONVERGENT B2 ;  /* 0x0000000000027941 */ /* 0x000fea0003800200 */
.L_x_8782:
[----:B------:R-:W-:Y:S01]  /*4010*/  IMAD.WIDE.U32 R68, R100, -0x326172a9, RZ ;  /* 0xcd9e8d5764447825 */ /* 0x000fe200078e00ff */
[----:B------:R-:W-:Y:S01]  /*4020*/  LOP3.LUT R64, R3, UR15, R67, 0x96, !PT ;  /* 0x0000000f03407c12 */ /* 0x000fe2000f8e9643 */
[----:B------:R-:W-:Y:S02]  /*4030*/  UIADD3 UR5, UPT, UPT, UR15, -0x4498517b, URZ ;  /* 0xbb67ae850f057890 */ /* 0x000fe4000fffe0ff */
        /* <DEDUP_REMOVED lines=42> */
[----:B------:R-:W-:-:S07]  /*42e0*/  LOP3.LUT R95, R91, R64, R103, 0x96, !PT ;  /* 0x000000405b5f7212 */ /* 0x000fce00078e9667 */
.L_x_8780:
[----:B------:R-:W-:Y:S05]  /*42f0*/  BSYNC.RECONVERGENT B1 ;  /* 0x0000000000017941 */ /* 0x000fea0003800200 */
.L_x_8779:
        /* <DEDUP_REMOVED lines=9> */
.L_x_8778:
        /* <DEDUP_REMOVED lines=16> */
.L_x_8787:
        /* <DEDUP_REMOVED lines=13> */
.L_x_8789:
[----:B------:R-:W-:Y:S05]  /*4560*/  BSYNC.RECONVERGENT B2 ;  /* 0x0000000000027941 */ /* 0x000fea0003800200 */
.L_x_8788:
        /* <DEDUP_REMOVED lines=45> */
[----:B------:R-:W-:-:S07]  /*4840*/  LOP3.LUT R95, R91, R66, R69, 0x96, !PT ;  /* 0x000000425b5f7212 */ /* 0x000fce00078e9645 */
.L_x_8786:
[----:B------:R-:W-:Y:S05]  /*4850*/  BSYNC.RECONVERGENT B1 ;  /* 0x0000000000017941 */ /* 0x000fea0003800200 */
.L_x_8785:
        /* <DEDUP_REMOVED lines=10> */
.L_x_8784:
        /* <DEDUP_REMOVED lines=16> */
.L_x_8793:
        /* <DEDUP_REMOVED lines=13> */
.L_x_8795:
[----:B------:R-:W-:Y:S05]  /*4ad0*/  BSYNC.RECONVERGENT B2 ;  /* 0x0000000000027941 */ /* 0x000fea0003800200 */
.L_x_8794:
        /* <DEDUP_REMOVED lines=45> */
[----:B------:R-:W-:Y:S01]  /*4db0*/  LOP3.LUT R95, R91, R66, R69, 0x96, !PT ;  /* 0x000000425b5f7212 */ /* 0x000fe200078e9645 */
[----:B------:R-:W-:-:S07]  /*4dc0*/  IMAD.MOV.U32 R102, RZ, RZ, R68 ;  /* 0x000000ffff667224 */ /* 0x000fce00078e0044 */
.L_x_8792:
[----:B------:R-:W-:Y:S05]  /*4dd0*/  BSYNC.RECONVERGENT B1 ;  /* 0x0000000000017941 */ /* 0x000fea0003800200 */
.L_x_8791:
        /* <DEDUP_REMOVED lines=9> */
.L_x_8790:
        /* <DEDUP_REMOVED lines=16> */
.L_x_8799:
        /* <DEDUP_REMOVED lines=13> */
.L_x_8801:
[----:B------:R-:W-:Y:S05]  /*5040*/  BSYNC.RECONVERGENT B2 ;  /* 0x0000000000027941 */ /* 0x000fea0003800200 */
.L_x_8800:
        /* <DEDUP_REMOVED lines=47> */
.L_x_8798:
[----:B------:R-:W-:Y:S05]  /*5340*/  BSYNC.RECONVERGENT B1 ;  /* 0x0000000000017941 */ /* 0x000fea0003800200 */
.L_x_8797:
        /* <DEDUP_REMOVED lines=10> */
.L_x_8796:
        /* <DEDUP_REMOVED lines=16> */
.L_x_8805:
        /* <DEDUP_REMOVED lines=13> */
.L_x_8807:
[----:B------:R-:W-:Y:S05]  /*55c0*/  BSYNC.RECONVERGENT B2 ;  /* 0x0000000000027941 */ /* 0x000fea0003800200 */
.L_x_8806:
        /* <DEDUP_REMOVED lines=47> */
.L_x_8804:
[----:B------:R-:W-:Y:S05]  /*58c0*/  BSYNC.RECONVERGENT B1 ;  /* 0x0000000000017941 */ /* 0x000fea0003800200 */
.L_x_8803:
        /* <DEDUP_REMOVED lines=9> */
.L_x_8802:
        /* <DEDUP_REMOVED lines=16> */
.L_x_8811:
        /* <DEDUP_REMOVED lines=13> */
.L_x_8813:
[----:B------:R-:W-:Y:S05]  /*5b30*/  BSYNC.RECONVERGENT B2 ;  /* 0x0000000000027941 */ /* 0x000fea0003800200 */
.L_x_8812:
        /* <DEDUP_REMOVED lines=47> */
.L_x_8810:
[----:B------:R-:W-:Y:S05]  /*5e30*/  BSYNC.RECONVERGENT B1 ;  /* 0x0000000000017941 */ /* 0x000fea0003800200 */
.L_x_8809:
        /* <DEDUP_REMOVED lines=10> */
.L_x_8808:
        /* <DEDUP_REMOVED lines=16> */
.L_x_8817:
        /* <DEDUP_REMOVED lines=13> */
.L_x_8819:
[----:B------:R-:W-:Y:S05]  /*60b0*/  BSYNC.RECONVERGENT B2 ;  /* 0x0000000000027941 */ /* 0x000fea0003800200 */
.L_x_8818:
[----:B------:R-:W-:Y:S01]  /*60c0*/  IMAD.WIDE.U32 R94, R100, -0x326172a9, RZ ;  /* 0xcd9e8d57645e7825 */ /* 0x000fe200078e00ff */
[----:B------:R-:W-:Y:S01]  /*60d0*/  LOP3.LUT R104, R3, UR15, R71, 0x96, !PT ;  /* 0x0000000f03687c12 */ /* 0x000fe2000f8e9647 */
[----:B------:R-:W-:Y:S02]  /*60e0*/  UIADD3 UR5, UPT, UPT, UR15, -0x4498517b, URZ ;  /* 0xbb67ae850f057890 */ /* 0x000fe4000fffe0ff */
        /* <DEDUP_REMOVED lines=41> */
[----:B------:R-:W-:Y:S02]  /*6380*/  LOP3.LUT R95, R91, R70, R105, 0x96, !PT ;  /* 0x000000465b5f7212 */ /* 0x000fe400078e9669 */
[----:B------:R-:W-:Y:S01]  /*6390*/  MOV R70, R102 ;  /* 0x0000006600467202 */ /* 0x000fe20000000f00 */
[----:B------:R-:W-:-:S07]  /*63a0*/  IMAD.MOV.U32 R102, RZ, RZ, R104 ;  /* 0x000000ffff667224 */ /* 0x000fce00078e0068 */
.L_x_8816:
[----:B------:R-:W-:Y:S05]  /*63b0*/  BSYNC.RECONVERGENT B1 ;  /* 0x0000000000017941 */ /* 0x000fea0003800200 */
.L_x_8815:
        /* <DEDUP_REMOVED lines=9> */
.L_x_8814:
        /* <DEDUP_REMOVED lines=16> */
.L_x_8822:
        /* <DEDUP_REMOVED lines=13> */
.L_x_8824:
[----:B------:R-:W-:Y:S05]  /*6620*/  BSYNC.RECONVERGENT B2 ;  /* 0x0000000000027941 */ /* 0x000fea0003800200 */
.L_x_8823:
        /* <DEDUP_REMOVED lines=47> */
.L_x_8821:
[----:B------:R-:W-:Y:S05]  /*6920*/  BSYNC.RECONVERGENT B1 ;  /* 0x0000000000017941 */ /* 0x000fea0003800200 */
.L_x_8820:
        /* <DEDUP_REMOVED lines=10> */
.L_x_8772:
[----:B------:R-:W0:Y:S01]  /*69d0*/  LDC.64 R104, c[0x0][0x3a8] ;  /* 0x0000ea00ff687b82 */ /* 0x000e220000000a00 */
[----:B------:R-:W-:Y:S02]  /*69e0*/  IMAD.MOV.U32 R4, RZ, RZ, R102 ;  /* 0x000000ffff047224 */ /* 0x000fe400078e0066 */
[----:B0-----:R-:W-:-:S05]  /*69f0*/  IMAD.WIDE.U32 R104, R90, 0x20, R104 ;  /* 0x000000205a687825 */ /* 0x001fca00078e0068 */
[----:B-----5:R0:W-:Y:S04]  /*6a00*/  STG.E.128 desc[UR12][R104.64], R64 ;  /* 0x0000004068007986 */ /* 0x0201e8000c101d0c */
[----:B------:R0:W-:Y:S01]  /*6a10*/  STG.E.128 desc[UR12][R104.64+0x10], R68 ;  /* 0x0000104468007986 */ /* 0x0001e2000c101d0c */
[----:B------:R-:W-:Y:S05]  /*6a20*/  BRA.U !UP2, `(.L_x_8825) ;  /* 0x000000010a507547 */ /* 0x000fea000b800000 */
[----:B------:R-:W-:Y:S01]  /*6a30*/  SHF.L.U32 R101, R92, 0x10, RZ ;  /* 0x000000105c657819 */ /* 0x000fe200000006ff */
[----:B------:R-:W1:Y:S01]  /*6a40*/  LDC.64 R102, c[0x0][0x3b0] ;  /* 0x0000ec00ff667b82 */ /* 0x000e620000000a00 */
[----:B------:R-:W-:Y:S02]  /*6a50*/  LOP3.LUT R91, R93, 0xffff, RZ, 0xc0, !PT ;  /* 0x0000ffff5d5b7812 */ /* 0x000fe400078ec0ff */
[----:B------:R-:W-:Y:S02]  /*6a60*/  LOP3.LUT R110, R101, 0xff0000, RZ, 0xc0, !PT ;  /* 0x00ff0000656e7812 */ /* 0x000fe400078ec0ff */
[----:B------:R-:W-:Y:S02]  /*6a70*/  PRMT R101, R11, 0x7104, RZ ;  /* 0x000071040b657816 */ /* 0x000fe400000000ff */
[----:B------:R-:W-:Y:S02]  /*6a80*/  PRMT R110, R110, 0x4210, R91 ;  /* 0x000042106e6e7816 */ /* 0x000fe4000000005b */
[----:B------:R-:W-:-:S02]  /*6a90*/  LOP3.LUT R108, R9, 0xff, RZ, 0xc0, !PT ;  /* 0x000000ff096c7812 */ /* 0x000fc400078ec0ff */
[----:B------:R-:W-:Y:S02]  /*6aa0*/  LOP3.LUT R106, R8, 0xff, RZ, 0xc0, !PT ;  /* 0x000000ff086a7812 */ /* 0x000fe400078ec0ff */
[----:B0-----:R-:W-:Y:S01]  /*6ab0*/  LOP3.LUT R104, R7, 0xff, RZ, 0xc0, !PT ;  /* 0x000000ff07687812 */ /* 0x001fe200078ec0ff */
[----:B------:R-:W-:Y:S01]  /*6ac0*/  IMAD.WIDE.U32 R108, R108, 0x1000000, RZ ;  /* 0x010000006c6c7825 */ /* 0x000fe200078e00ff */
[----:B------:R-:W-:-:S03]  /*6ad0*/  LOP3.LUT R91, R110, 0xff00, R101, 0xf8, !PT ;  /* 0x0000ff006e5b7812 */ /* 0x000fc600078ef865 */
[----:B------:R-:W-:Y:S01]  /*6ae0*/  IMAD.WIDE.U32 R106, R106, 0x10000, RZ ;  /* 0x000100006a6a7825 */ /* 0x000fe200078e00ff */
[----:B------:R-:W-:-:S03]  /*6af0*/  LOP3.LUT R91, R91, 0xff, R10, 0xf8, !PT ;  /* 0x000000ff5b5b7812 */ /* 0x000fc600078ef80a */
[----:B------:R-:W-:Y:S01]  /*6b00*/  IMAD.WIDE.U32 R104, R104, 0x100, RZ ;  /* 0x0000010068687825 */ /* 0x000fe200078e00ff */
[----:B------:R-:W-:-:S03]  /*6b10*/  LOP3.LUT R107, R107, R91, R109, 0xfe, !PT ;  /* 0x0000005b6b6b7212 */ /* 0x000fc600078efe6d */
[----:B-1----:R-:W-:Y:S01]  /*6b20*/  IMAD.WIDE.U32 R102, R89, 0x8, R102 ;  /* 0x0000000859667825 */ /* 0x002fe200078e0066 */
[----:B------:R-:W-:Y:S02]  /*6b30*/  LOP3.LUT R104, R104, R108, R106, 0xfe, !PT ;  /* 0x0000006c68687212 */ /* 0x000fe400078efe6a */
[----:B------:R-:W-:Y:S02]  /*6b40*/  LOP3.LUT R105, R107, R105, RZ, 0xfc, !PT ;  /* 0x000000696b697212 */ /* 0x000fe400078efcff */
[----:B------:R-:W-:-:S05]  /*6b50*/  LOP3.LUT R104, R104, 0xff, R5, 0xf8, !PT ;  /* 0x000000ff68687812 */ /* 0x000fca00078ef805 */
[----:B------:R1:W-:Y:S02]  /*6b60*/  STG.E.64 desc[UR12][R102.64], R104 ;  /* 0x0000006866007986 */ /* 0x0003e4000c101b0c */
.L_x_8825:
[----:B------:R-:W-:Y:S02]  /*6b70*/  VIADD R90, R90, 0x80 ;  /* 0x000000805a5a7836 */ /* 0x000fe40000000000 */
[----:B------:R-:W-:-:S07]  /*6b80*/  VIADD R89, R89, 0x80 ;  /* 0x0000008059597836 */ /* 0x000fce0000000000 */
.L_x_8727:
[----:B------:R-:W-:Y:S05]  /*6b90*/  BSYNC.RECONVERGENT B0 ;  /* 0x0000000000007941 */ /* 0x000fea0003800200 */
.L_x_8726:
        /* <DEDUP_REMOVED lines=9> */
.L_x_8828:
[----:B------:R-:W-:Y:S05]  /*6c30*/  BRA.U !UP0, `(.L_x_8829) ;  /* 0x0000002d08b47547 */ /* 0x000fea000b800000 */
[----:B------:R-:W1:Y:S02]  /*6c40*/  LDC.64 R72, c[0x0][0x3a0] ;  /* 0x0000e800ff487b82 */ /* 0x000e640000000a00 */
[----:B-1----:R-:W-:-:S05]  /*6c50*/  IMAD.WIDE.U32 R102, R90, 0x20, R72 ;  /* 0x000000205a667825 */ /* 0x002fca00078e0048 */
[----:B------:R1:W5:Y:S04]  /*6c60*/  LDG.E.128 R72, desc[UR12][R102.64] ;  /* 0x0000000c66487981 */ /* 0x000368000c1e1d00 */
[----:B------:R1:W5:Y:S01]  /*6c70*/  LDG.E.128 R76, desc[UR12][R102.64+0x10] ;  /* 0x0000100c664c7981 */ /* 0x000362000c1e1d00 */
[----:B------:R-:W-:-:S13]  /*6c80*/  ISETP.LT.AND P2, PT, RZ, UR39, PT ;  /* 0x00000027ff007c0c */ /* 0x000fda000bf41270 */
[----:B------:R-:W-:Y:S01]  /*6c90*/  @!P2 MOV R91, R2 ;  /* 0x00000002005ba202 */ /* 0x000fe20000000f00 */
[----:B------:R-:W-:Y:S01]  /*6ca0*/  @!P2 IMAD.MOV.U32 R106, RZ, RZ, R4 ;  /* 0x000000ffff6aa224 */ /* 0x000fe200078e0004 */
[----:B-1----:R-:W-:Y:S06]  /*6cb0*/  @!P2 BRA `(.L_x_8830) ;  /* 0x000000040064a947 */ /* 0x002fec0003800000 */
        /* <DEDUP_REMOVED lines=16> */
.L_x_8833:
[----:B------:R-:W-:Y:S01]  /*6dc0*/  VIADD R99, R99, 0x1 ;  /* 0x0000000163637836 */ /* 0x000fe20000000000 */
[----:B------:R-:W-:Y:S03]  /*6dd0*/  BSSY.RECONVERGENT B2, `(.L_x_8834) ;  /* 0x000000c000027945 */ /* 0x000fe60003800200 */
        /* <DEDUP_REMOVED lines=11> */
.L_x_8835:
[----:B------:R-:W-:Y:S05]  /*6e90*/  BSYNC.RECONVERGENT B2 ;  /* 0x0000000000027941 */ /* 0x000fea0003800200 */
.L_x_8834:
        /* <DEDUP_REMOVED lines=48> */
.L_x_8832:
[----:B------:R-:W-:Y:S05]  /*71a0*/  BSYNC.RECONVERGENT B1 ;  /* 0x0000000000017941 */ /* 0x000fea0003800200 */
.L_x_8831:
        /* <DEDUP_REMOVED lines=9> */
[----:B------:R-:W-:-:S07]  /*7240*/  FADD.FTZ R72, R72, R101 ;  /* 0x0000006548487221 */ /* 0x000fce0000010000 */
.L_x_8830:
[----:B------:R-:W-:Y:S01]  /*7250*/  @!P2 IMAD.MOV.U32 R4, RZ, RZ, R91 ;  /* 0x000000ffff04a224 */ /* 0x000fe200078e005b */
[----:B0-----:R-:W-:Y:S01]  /*7260*/  @!P2 MOV R104, R106 ;  /* 0x0000006a0068a202 */ /* 0x001fe20000000f00 */
        /* <DEDUP_REMOVED lines=17> */
.L_x_8839:
        /* <DEDUP_REMOVED lines=13> */
.L_x_8841:
[----:B------:R-:W-:Y:S05]  /*7450*/  BSYNC.RECONVERGENT B2 ;  /* 0x0000000000027941 */ /* 0x000fea0003800200 */
.L_x_8840:
        /* <DEDUP_REMOVED lines=47> */
.L_x_8838:
[----:B------:R-:W-:Y:S05]  /*7750*/  BSYNC.RECONVERGENT B1 ;  /* 0x0000000000017941 */ /* 0x000fea0003800200 */
.L_x_8837:
        /* <DEDUP_REMOVED lines=11> */
.L_x_8836:
        /* <DEDUP_REMOVED lines=19> */
.L_x_8845:
        /* <DEDUP_REMOVED lines=13> */
.L_x_8847:
[----:B------:R-:W-:Y:S05]  /*7a10*/  BSYNC.RECONVERGENT B2 ;  /* 0x0000000000027941 */ /* 0x000fea0003800200 */
.L_x_8846:
        /* <DEDUP_REMOVED lines=49> */
.L_x_8844:
[----:B------:R-:W-:Y:S05]  /*7d30*/  BSYNC.RECONVERGENT B1 ;  /* 0x0000000000017941 */ /* 0x000fea0003800200 */
.L_x_8843:
        /* <DEDUP_REMOVED lines=10> */
.L_x_8842:
        /* <DEDUP_REMOVED lines=19> */
.L_x_8851:
        /* <DEDUP_REMOVED lines=13> */
.L_x_8853:
[----:B------:R-:W-:Y:S05]  /*7fe0*/  BSYNC.RECONVERGENT B2 ;  /* 0x0000000000027941 */ /* 0x000fea0003800200 */
.L_x_8852:
        /* <DEDUP_REMOVED lines=48> */
.L_x_8850:
[----:B------:R-:W-:Y:S05]  /*82f0*/  BSYNC.RECONVERGENT B1 ;  /* 0x0000000000017941 */ /* 0x000fea0003800200 */
.L_x_8849:
        /* <DEDUP_REMOVED lines=11> */
.L_x_8848:
        /* <DEDUP_REMOVED lines=19> */
.L_x_8857:
        /* <DEDUP_REMOVED lines=13> */
.L_x_8859:
[----:B------:R-:W-:Y:S05]  /*85b0*/  BSYNC.RECONVERGENT B2 ;  /* 0x0000000000027941 */ /* 0x000fea0003800200 */
.L_x_8858:
        /* <DEDUP_REMOVED lines=49> */
.L_x_8856:
[----:B------:R-:W-:Y:S05]  /*88d0*/  BSYNC.RECONVERGENT B1 ;  /* 0x0000000000017941 */ /* 0x000fea0003800200 */
.L_x_8855:
        /* <DEDUP_REMOVED lines=10> */
.L_x_8854:
        /* <DEDUP_REMOVED lines=19> */
.L_x_8863:
        /* <DEDUP_REMOVED lines=13> */
.L_x_8865:
[----:B------:R-:W-:Y:S05]  /*8b80*/  BSYNC.RECONVERGENT B2 ;  /* 0x0000000000027941 */ /* 0x000fea0003800200 */
.L_x_8864:
        /* <DEDUP_REMOVED lines=48> */
.L_x_8862:
[----:B------:R-:W-:Y:S05]  /*8e90*/  BSYNC.RECONVERGENT B1 ;  /* 0x0000000000017941 */ /* 0x000fea0003800200 */
.L_x_8861:
        /* <DEDUP_REMOVED lines=11> */
.L_x_8860:
        /* <DEDUP_REMOVED lines=19> */
.L_x_8869:
        /* <DEDUP_REMOVED lines=13> */
.L_x_8871:
[----:B------:R-:W-:Y:S05]  /*9150*/  BSYNC.RECONVERGENT B2 ;  /* 0x0000000000027941 */ /* 0x000fea0003800200 */
.L_x_8870:
        /* <DEDUP_REMOVED lines=49> */
.L_x_8868:
[----:B------:R-:W-:Y:S05]  /*9470*/  BSYNC.RECONVERGENT B1 ;  /* 0x0000000000017941 */ /* 0x000fea0003800200 */
.L_x_8867:
        /* <DEDUP_REMOVED lines=10> */
.L_x_8866:
        /* <DEDUP_REMOVED lines=19> */
.L_x_8875:
        /* <DEDUP_REMOVED lines=13> */
.L_x_8877:
[----:B------:R-:W-:Y:S05]  /*9720*/  BSYNC.RECONVERGENT B2 ;  /* 0x0000000000027941 */ /* 0x000fea0003800200 */
.L_x_8876:
        /* <DEDUP_REMOVED lines=49> */
.L_x_8874:
[----:B------:R-:W-:Y:S05]  /*9a40*/  BSYNC.RECONVERGENT B1 ;  /* 0x0000000000017941 */ /* 0x000fea0003800200 */
.L_x_8873:
        /* <DEDUP_REMOVED lines=12> */
.L_x_8829:
[----:B------:R-:W-:Y:S01]  /*9b10*/  IMAD.U32 R91, RZ, RZ, UR15 ;  /* 0x0000000fff5b7e24 */ /* 0x000fe2000f8e00ff */
[----:B------:R-:W-:Y:S01]  /*9b20*/  MOV R74, R2 ;  /* 0x00000002004a7202 */ /* 0x000fe20000000f00 */
[----:B------:R-:W-:Y:S02]  /*9b30*/  IMAD.U32 R101, RZ, RZ, UR14 ;  /* 0x0000000eff657e24 */ /* 0x000fe4000f8e00ff */
[----:B-1----:R-:W-:Y:S01]  /*9b40*/  IMAD.MOV.U32 R102, RZ, RZ, R4 ;  /* 0x000000ffff667224 */ /* 0x002fe200078e0004 */
        /* <DEDUP_REMOVED lines=20> */
.L_x_8881:
        /* <DEDUP_REMOVED lines=13> */
.L_x_8883:
[----:B------:R-:W-:Y:S05]  /*9d60*/  BSYNC.RECONVERGENT B2 ;  /* 0x0000000000027941 */ /* 0x000fea0003800200 */
.L_x_8882:
        /* <DEDUP_REMOVED lines=45> */
[----:B------:R-:W-:-:S07]  /*a040*/  LOP3.LUT R95, R91, R72, R103, 0x96, !PT ;  /* 0x000000485b5f7212 */ /* 0x000fce00078e9667 */
.L_x_8880:
[----:B------:R-:W-:Y:S05]  /*a050*/  BSYNC.RECONVERGENT B1 ;  /* 0x0000000000017941 */ /* 0x000fea0003800200 */
.L_x_8879:
        /* <DEDUP_REMOVED lines=9> */
.L_x_8878:
        /* <DEDUP_REMOVED lines=16> */
.L_x_8887:
        /* <DEDUP_REMOVED lines=13> */
.L_x_8889:
[----:B------:R-:W-:Y:S05]  /*a2c0*/  BSYNC.RECONVERGENT B2 ;  /* 0x0000000000027941 */ /* 0x000fea0003800200 */
.L_x_8888:
        /* <DEDUP_REMOVED lines=44> */
[----:B------:R-:W-:Y:S02]  /*a590*/  LOP3.LUT R95, R91, R74, R77, 0x96, !PT ;  /* 0x0000004a5b5f7212 */ /* 0x000fe400078e964d */
[----:B------:R-:W-:-:S07]  /*a5a0*/  MOV R102, R76 ;  /* 0x0000004c00667202 */ /* 0x000fce0000000f00 */
.L_x_8886:
[----:B------:R-:W-:Y:S05]  /*a5b0*/  BSYNC.RECONVERGENT B1 ;  /* 0x0000000000017941 */ /* 0x000fea0003800200 */
.L_x_8885:
        /* <DEDUP_REMOVED lines=10> */
.L_x_8884:
        /* <DEDUP_REMOVED lines=16> */
.L_x_8893:
        /* <DEDUP_REMOVED lines=13> */
.L_x_8895:
[----:B------:R-:W-:Y:S05]  /*a830*/  BSYNC.RECONVERGENT B2 ;  /* 0x0000000000027941 */ /* 0x000fea0003800200 */
.L_x_8894:
        /* <DEDUP_REMOVED lines=46> */
[----:B------:R-:W-:-:S07]  /*ab20*/  MOV R102, R76 ;  /* 0x0000004c00667202 */ /* 0x000fce0000000f00 */
.L_x_8892:
[----:B------:R-:W-:Y:S05]  /*ab30*/  BSYNC.RECONVERGENT B1 ;  /* 0x0000000000017941 */ /* 0x000fea0003800200 */
.L_x_8891:
        /* <DEDUP_REMOVED lines=9> */
.L_x_8890:
        /* <DEDUP_REMOVED lines=16> */
.L_x_8899:
        /* <DEDUP_REMOVED lines=13> */
.L_x_8901:
[----:B------:R-:W-:Y:S05]  /*ada0*/  BSYNC.RECONVERGENT B2 ;  /* 0x0000000000027941 */ /* 0x000fea0003800200 */
.L_x_8900:
[----:B0-----:R-:W-:Y:S01]  /*adb0*/  IMAD.WIDE.U32 R104, R100, -0x326172a9, RZ ;  /* 0xcd9e8d5764687825 */ /* 0x001fe200078e00ff */
        /* <DEDUP_REMOVED lines=46> */
.L_x_8898:
[----:B------:R-:W-:Y:S05]  /*b0a0*/  BSYNC.RECONVERGENT B1 ;  /* 0x0000000000017941 */ /* 0x000fea0003800200 */
.L_x_8897:
[----:B------:R-:W-:Y:S01]  /*b0b0*/  I2FP.F32.U32 R4, R9 ;  /* 0x0000000900047245 */ /* 0x000fe20000201000 */
[----:B------:R-:W-:Y:S01]  /*b0c0*/  IMAD.MOV.U32 R75, RZ, RZ, 0x2f800000 ;  /* 0x2f800000ff4b7424 */ /* 0x000fe200078e00ff */
[----:B-----5:R-:W-:-:S03]  /*b0d0*/  PRMT R9, R61, 0x7632, R9 ;  /* 0x000076323d097816 */ /* 0x020fc60000000009 */
[----:B------:R-:W-:Y:S01]  /*b0e0*/  FFMA.FTZ R4, R4, R75, 1.1641532182693481445e-10 ;  /* 0x2f00000004047423 */ /* 0x000fe2000001004b */
[----:B------:R-:W-:-:S04]  /*b0f0*/  SHF.L.U32 R9, R9, 0x10, RZ ;  /* 0x0000001009097819 */ /* 0x000fc800000006ff */
[----:B------:R-:W-:Y:S01]  /*b100*/  FSETP.GTU.FTZ.AND P2, PT, R4, UR35, PT ;  /* 0x0000002304007c0b */ /* 0x000fe2000bf5c000 */
[----:B------:R-:W-:-:S04]  /*b110*/  FMUL.FTZ R9, R9, UR17 ;  /* 0x0000001109097c20 */ /* 0x000fc80008410000 */
[----:B------:R-:W-:Y:S01]  /*b120*/  FMUL.FTZ R75, R9, UR16 ;  /* 0x00000010094b7c20 */ /* 0x000fe20008410000 */
[----:B------:R-:W-:-:S04]  /*b130*/  SEL R9, RZ, 0x1, P2 ;  /* 0x00000001ff097807 */ /* 0x000fc80001000000 */
[----:B------:R-:W-:-:S07]  /*b140*/  FSEL R75, R75, RZ, !P2 ;  /* 0x000000ff4b4b7208 */ /* 0x000fce0005000000 */
.L_x_8896:
        /* <DEDUP_REMOVED lines=16> */
.L_x_8905:
        /* <DEDUP_REMOVED lines=13> */
.L_x_8907:
[----:B------:R-:W-:Y:S05]  /*b320*/  BSYNC.RECONVERGENT B2 ;  /* 0x0000000000027941 */ /* 0x000fea0003800200 */
.L_x_8906:
[----:B0-----:R-:W-:Y:S01]  /*b330*/  IMAD.WIDE.U32 R104, R100, -0x326172a9, RZ ;  /* 0xcd9e8d5764687825 */ /* 0x001fe200078e00ff */
[----:B------:R-:W-:Y:S01]  /*b340*/  LOP3.LUT R76, R3, UR15, R95, 0x96, !PT ;  /* 0x0000000f034c7c12 */ /* 0x000fe2000f8e965f */
[----:B------:R-:W-:Y:S02]  /*b350*/  UIADD3 UR5, UPT, UPT, UR15, -0x4498517b, URZ ;  /* 0xbb67ae850f057890 */ /* 0x000fe4000fffe0ff */
[----:B------:R-:W-:Y:S01]  /*b360*/  HFMA2 R4, -RZ, RZ, 0, 0 ;  /* 0x00000000ff047431 */ /* 0x000fe200000001ff */
[----:B------:R-:W-:Y:S02]  /*b370*/  MOV R10, R102 ;  /* 0x00000066000a7202 */ /* 0x000fe40000000f00 */
        /* <DEDUP_REMOVED lines=42> */
.L_x_8904:
[----:B------:R-:W-:Y:S05]  /*b620*/  BSYNC.RECONVERGENT B1 ;  /* 0x0000000000017941 */ /* 0x000fea0003800200 */
.L_x_8903:
        /* <DEDUP_REMOVED lines=9> */
.L_x_8902:
        /* <DEDUP_REMOVED lines=16> */
.L_x_8911:
        /* <DEDUP_REMOVED lines=13> */
.L_x_8913:
[----:B------:R-:W-:Y:S05]  /*b890*/  BSYNC.RECONVERGENT B2 ;  /* 0x0000000000027941 */ /* 0x000fea0003800200 */
.L_x_8912:
[----:B------:R-:W-:Y:S01]  /*b8a0*/  IMAD.WIDE.U32 R94, R100, -0x326172a9, RZ ;  /* 0xcd9e8d57645e7825 */ /* 0x000fe200078e00ff */
[----:B0-----:R-:W-:Y:S01]  /*b8b0*/  LOP3.LUT R104, R3, UR15, R79, 0x96, !PT ;  /* 0x0000000f03687c12 */ /* 0x001fe2000f8e964f */
        /* <DEDUP_REMOVED lines=43> */
[----:B------:R-:W-:Y:S02]  /*bb70*/  LOP3.LUT R95, R91, R78, R105, 0x96, !PT ;  /* 0x0000004e5b5f7212 */ /* 0x000fe400078e9669 */
[----:B------:R-:W-:-:S07]  /*bb80*/  MOV R102, R104 ;  /* 0x0000006800667202 */ /* 0x000fce0000000f00 */
.L_x_8910:
[----:B------:R-:W-:Y:S05]  /*bb90*/  BSYNC.RECONVERGENT B1 ;  /* 0x0000000000017941 */ /* 0x000fea0003800200 */
.L_x_8909:
        /* <DEDUP_REMOVED lines=10> */
.L_x_8908:
        /* <DEDUP_REMOVED lines=16> */
.L_x_8917:
        /* <DEDUP_REMOVED lines=13> */
.L_x_8919:
[----:B------:R-:W-:Y:S05]  /*be10*/  BSYNC.RECONVERGENT B2 ;  /* 0x0000000000027941 */ /* 0x000fea0003800200 */
.L_x_8918:
[----:B------:R-:W-:Y:S01]  /*be20*/  IMAD.WIDE.U32 R94, R100, -0x326172a9, RZ ;  /* 0xcd9e8d57645e7825 */ /* 0x000fe200078e00ff */
[----:B0-----:R-:W-:Y:S01]  /*be30*/  LOP3.LUT R104, R3, UR15, R79, 0x96, !PT ;  /* 0x0000000f03687c12 */ /* 0x001fe2000f8e964f */
[----:B------:R-:W-:Y:S02]  /*be40*/  UIADD3 UR5, UPT, UPT, UR15, -0x4498517b, URZ ;  /* 0xbb67ae850f057890 */ /* 0x000fe4000fffe0ff */
[----:B------:R-:W-:Y:S01]  /*be50*/  HFMA2 R4, -RZ, RZ, 0, 0 ;  /* 0x00000000ff047431 */ /* 0x000fe200000001ff */
        /* <DEDUP_REMOVED lines=43> */
.L_x_8916:
[----:B------:R-:W-:Y:S05]  /*c110*/  BSYNC.RECONVERGENT B1 ;  /* 0x0000000000017941 */ /* 0x000fea0003800200 */
.L_x_8915:
        /* <DEDUP_REMOVED lines=9> */
.L_x_8914:
        /* <DEDUP_REMOVED lines=16> */
.L_x_8922:
        /* <DEDUP_REMOVED lines=13> */
.L_x_8924:
[----:B------:R-:W-:Y:S05]  /*c380*/  BSYNC.RECONVERGENT B2 ;  /* 0x0000000000027941 */ /* 0x000fea0003800200 */
.L_x_8923:
        /* <DEDUP_REMOVED lines=47> */
.L_x_8921:
[----:B------:R-:W-:Y:S05]  /*c680*/  BSYNC.RECONVERGENT B1 ;  /* 0x0000000000017941 */ /* 0x000fea0003800200 */
.L_x_8920:
        /* <DEDUP_REMOVED lines=10> */
.L_x_8872:
[----:B0-----:R-:W0:Y:S01]  /*c730*/  LDC.64 R104, c[0x0][0x3a8] ;  /* 0x0000ea00ff687b82 */ /* 0x001e220000000a00 */
[----:B------:R-:W-:Y:S01]  /*c740*/  MOV R4, R102 ;  /* 0x0000006600047202 */ /* 0x000fe20000000f00 */
[----:B0-----:R-:W-:-:S05]  /*c750*/  IMAD.WIDE.U32 R104, R90, 0x20, R104 ;  /* 0x000000205a687825 */ /* 0x001fca00078e0068 */
[----:B-----5:R0:W-:Y:S04]  /*c760*/  STG.E.128 desc[UR12][R104.64], R72 ;  /* 0x0000004868007986 */ /* 0x0201e8000c101d0c */
[----:B------:R0:W-:Y:S01]  /*c770*/  STG.E.128 desc[UR12][R104.64+0x10], R76 ;  /* 0x0000104c68007986 */ /* 0x0001e2000c101d0c */
[----:B------:R-:W-:Y:S05]  /*c780*/  BRA.U !UP2, `(.L_x_8925) ;  /* 0x000000010a507547 */ /* 0x000fea000b800000 */
[----:B------:R-:W-:Y:S01]  /*c790*/  IMAD.U32 R101, R92, 0x10000, RZ ;  /* 0x000100005c657824 */ /* 0x000fe200078e00ff */
[----:B------:R-:W1:Y:S01]  /*c7a0*/  LDC.64 R102, c[0x0][0x3b0] ;  /* 0x0000ec00ff667b82 */ /* 0x000e620000000a00 */
[----:B------:R-:W-:Y:S02]  /*c7b0*/  LOP3.LUT R91, R93, 0xffff, RZ, 0xc0, !PT ;  /* 0x0000ffff5d5b7812 */ /* 0x000fe400078ec0ff */
[----:B------:R-:W-:Y:S02]  /*c7c0*/  PRMT R106, R11, 0x7104, RZ ;  /* 0x000071040b6a7816 */ /* 0x000fe400000000ff */
[----:B0-----:R-:W-:Y:S02]  /*c7d0*/  LOP3.LUT R104, R101, 0xff0000, RZ, 0xc0, !PT ;  /* 0x00ff000065687812 */ /* 0x001fe400078ec0ff */
        /* <DEDUP_REMOVED lines=10> */
[----:B-1----:R-:W-:Y:S01]  /*c880*/  IMAD.WIDE.U32 R102, R89, 0x8, R102 ;  /* 0x0000000859667825 */ /* 0x002fe200078e0066 */
[----:B------:R-:W-:Y:S02]  /*c890*/  LOP3.LUT R104, R104, R108, R106, 0xfe, !PT ;  /* 0x0000006c68687212 */ /* 0x000fe400078efe6a */
[----:B------:R-:W-:Y:S02]  /*c8a0*/  LOP3.LUT R105, R91, R105, RZ, 0xfc, !PT ;  /* 0x000000695b697212 */ /* 0x000fe400078efcff */
[----:B------:R-:W-:-:S05]  /*c8b0*/  LOP3.LUT R104, R104, 0xff, R5, 0xf8, !PT ;  /* 0x000000ff68687812 */ /* 0x000fca00078ef805 */
[----:B------:R1:W-:Y:S02]  /*c8c0*/  STG.E.64 desc[UR12][R102.64], R104 ;  /* 0x0000006866007986 */ /* 0x0003e4000c101b0c */
.L_x_8925:
[----:B------:R-:W-:Y:S01]  /*c8d0*/  IADD3 R90, PT, PT, R90, 0x80, RZ ;  /* 0x000000805a5a7810 */ /* 0x000fe20007ffe0ff */
[----:B------:R-:W-:-:S07]  /*c8e0*/  VIADD R89, R89, 0x80 ;  /* 0x0000008059597836 */ /* 0x000fce0000000000 */
.L_x_8827:
[----:B------:R-:W-:Y:S05]  /*c8f0*/  BSYNC.RECONVERGENT B0 ;  /* 0x0000000000007941 */ /* 0x000fea0003800200 */
.L_x_8826:
        /* <DEDUP_REMOVED lines=9> */
.L_x_8928:
[----:B------:R-:W-:Y:S05]  /*c990*/  BRA.U !UP0, `(.L_x_8929) ;  /* 0x0000002d08b07547 */ /* 0x000fea000b800000 */
[----:B-1----:R-:W1:Y:S02]  /*c9a0*/  LDC.64 R102, c[0x0][0x3a0] ;  /* 0x0000e800ff667b82 */ /* 0x002e640000000a00 */
        /* <DEDUP_REMOVED lines=23> */
.L_x_8933:
[----:B------:R-:W-:Y:S01]  /*cb20*/  VIADD R99, R99, 0x1 ;  /* 0x0000000163637836 */ /* 0x000fe20000000000 */
[----:B------:R-:W-:Y:S03]  /*cb30*/  BSSY.RECONVERGENT B2, `(.L_x_8934) ;  /* 0x000000c000027945 */ /* 0x000fe60003800200 */
[C---:B0-----:R-:W-:Y:S01]  /*cb40*/  IMAD.WIDE.U32 R104, R99.reuse, -0x2daee0ad, RZ ;  /* 0xd2511f5363687825 */ /* 0x041fe200078e00ff */
        /* <DEDUP_REMOVED lines=10> */
.L_x_8935:
[----:B------:R-:W-:Y:S05]  /*cbf0*/  BSYNC.RECONVERGENT B2 ;  /* 0x0000000000027941 */ /* 0x000fea0003800200 */
.L_x_8934:
        /* <DEDUP_REMOVED lines=48> */
.L_x_8932:
[----:B------:R-:W-:Y:S05]  /*cf00*/  BSYNC.RECONVERGENT B1 ;  /* 0x0000000000017941 */ /* 0x000fea0003800200 */
.L_x_8931:
        /* <DEDUP_REMOVED lines=10> */
.L_x_8930:
        /* <DEDUP_REMOVED lines=19> */
.L_x_8939:
        /* <DEDUP_REMOVED lines=13> */
.L_x_8941:
[----:B------:R-:W-:Y:S05]  /*d1b0*/  BSYNC.RECONVERGENT B2 ;  /* 0x0000000000027941 */ /* 0x000fea0003800200 */
.L_x_8940:
        /* <DEDUP_REMOVED lines=47> */
.L_x_8938:
[----:B------:R-:W-:Y:S05]  /*d4b0*/  BSYNC.RECONVERGENT B1 ;  /* 0x0000000000017941 */ /* 0x000fea0003800200 */
.L_x_8937:
        /* <DEDUP_REMOVED lines=11> */
.L_x_8936:
        /* <DEDUP_REMOVED lines=19> */
.L_x_8945:
        /* <DEDUP_REMOVED lines=13> */
.L_x_8947:
[----:B------:R-:W-:Y:S05]  /*d770*/  BSYNC.RECONVERGENT B2 ;  /* 0x0000000000027941 */ /* 0x000fea0003800200 */
.L_x_8946:
        /* <DEDUP_REMOVED lines=49> */
.L_x_8944:
[----:B------:R-:W-:Y:S05]  /*da90*/  BSYNC.RECONVERGENT B1 ;  /* 0x0000000000017941 */ /* 0x000fea0003800200 */
.L_x_8943:
        /* <DEDUP_REMOVED lines=10> */
.L_x_8942:
        /* <DEDUP_REMOVED lines=19> */
.L_x_8951:
        /* <DEDUP_REMOVED lines=13> */
.L_x_8953:
[----:B------:R-:W-:Y:S05]  /*dd40*/  BSYNC.RECONVERGENT B2 ;  /* 0x0000000000027941 */ /* 0x000fea0003800200 */
.L_x_8952:
        /* <DEDUP_REMOVED lines=48> */
.L_x_8950:
[----:B------:R-:W-:Y:S05]  /*e050*/  BSYNC.RECONVERGENT B1 ;  /* 0x0000000000017941 */ /* 0x000fea0003800200 */
.L_x_8949:
        /* <DEDUP_REMOVED lines=11> */
.L_x_8948:
        /* <DEDUP_REMOVED lines=19> */
.L_x_8957:
        /* <DEDUP_REMOVED lines=13> */
.L_x_8959:
[----:B------:R-:W-:Y:S05]  /*e310*/  BSYNC.RECONVERGENT B2 ;  /* 0x0000000000027941 */ /* 0x000fea0003800200 */
.L_x_8958:
        /* <DEDUP_REMOVED lines=49> */
.L_x_8956:
[----:B------:R-:W-:Y:S05]  /*e630*/  BSYNC.RECONVERGENT B1 ;  /* 0x0000000000017941 */ /* 0x000fea0003800200 */
.L_x_8955:
        /* <DEDUP_REMOVED lines=10> */
.L_x_8954:
        /* <DEDUP_REMOVED lines=19> */
.L_x_8963:
        /* <DEDUP_REMOVED lines=13> */
.L_x_8965:
[----:B------:R-:W-:Y:S05]  /*e8e0*/  BSYNC.RECONVERGENT B2 ;  /* 0x0000000000027941 */ /* 0x000fea0003800200 */
.L_x_8964:
        /* <DEDUP_REMOVED lines=48> */
.L_x_8962:
[----:B------:R-:W-:Y:S05]  /*ebf0*/  BSYNC.RECONVERGENT B1 ;  /* 0x0000000000017941 */ /* 0x000fea0003800200 */
.L_x_8961:
        /* <DEDUP_REMOVED lines=11> */
.L_x_8960:
        /* <DEDUP_REMOVED lines=19> */
.L_x_8969:
        /* <DEDUP_REMOVED lines=13> */
.L_x_8971:
[----:B------:R-:W-:Y:S05]  /*eeb0*/  BSYNC.RECONVERGENT B2 ;  /* 0x0000000000027941 */ /* 0x000fea0003800200 */
.L_x_8970:
        /* <DEDUP_REMOVED lines=48> */
.L_x_8968:
[----:B------:R-:W-:Y:S05]  /*f1c0*/  BSYNC.RECONVERGENT B1 ;  /* 0x0000000000017941 */ /* 0x000fea0003800200 */
.L_x_8967:
        /* <DEDUP_REMOVED lines=10> */
.L_x_8966:
        /* <DEDUP_REMOVED lines=19> */
.L_x_8975:
        /* <DEDUP_REMOVED lines=13> */
.L_x_8977:
[----:B------:R-:W-:Y:S05]  /*f470*/  BSYNC.RECONVERGENT B2 ;  /* 0x0000000000027941 */ /* 0x000fea0003800200 */
.L_x_8976:
        /* <DEDUP_REMOVED lines=49> */
.L_x_8974:
[----:B------:R-:W-:Y:S05]  /*f790*/  BSYNC.RECONVERGENT B1 ;  /* 0x0000000000017941 */ /* 0x000fea0003800200 */
.L_x_8973:
        /* <DEDUP_REMOVED lines=12> */
.L_x_8929:
[----:B------:R-:W-:Y:S01]  /*f860*/  MOV R91, UR15 ;  /* 0x0000000f005b7c02 */ /* 0x000fe20008000f00 */
[----:B------:R-:W-:Y:S02]  /*f870*/  IMAD.U32 R101, RZ, RZ, UR14 ;  /* 0x0000000eff657e24 */ /* 0x000fe4000f8e00ff */
[----:B------:R-:W-:Y:S01]  /*f880*/  HFMA2 R80, -RZ, RZ, 0, 0 ;  /* 0x00000000ff507431 */ /* 0x000fe200000001ff */
[----:B------:R-:W-:Y:S01]  /*f890*/  MOV R82, R2 ;  /* 0x0000000200527202 */ /* 0x000fe20000000f00 */
[----:B-1----:R-:W-:Y:S02]  /*f8a0*/  IMAD.MOV.U32 R102, RZ, RZ, R4 ;  /* 0x000000ffff667224 */ /* 0x002fe400078e0004 */
        /* <DEDUP_REMOVED lines=19> */
.L_x_8981:
        /* <DEDUP_REMOVED lines=13> */
.L_x_8983:
[----:B------:R-:W-:Y:S05]  /*fab0*/  BSYNC.RECONVERGENT B2 ;  /* 0x0000000000027941 */ /* 0x000fea0003800200 */
.L_x_8982:
[----:B------:R-:W-:Y:S01]  /*fac0*/  IMAD.WIDE.U32 R84, R100, -0x326172a9, RZ ;  /* 0xcd9e8d5764547825 */ /* 0x000fe200078e00ff */
[----:B------:R-:W-:Y:S01]  /*fad0*/  LOP3.LUT R80, R3, UR15, R83, 0x96, !PT ;  /* 0x0000000f03507c12 */ /* 0x000fe2000f8e9653 */
[----:B------:R-:W-:Y:S01]  /*fae0*/  UIADD3 UR5, UPT, UPT, UR15, -0x4498517b, URZ ;  /* 0xbb67ae850f057890 */ /* 0x000fe2000fffe0ff */
        /* <DEDUP_REMOVED lines=42> */
[----:B------:R-:W-:-:S07]  /*fd90*/  IMAD.MOV.U32 R82, RZ, RZ, RZ ;  /* 0x000000ffff527224 */ /* 0x000fce00078e00ff */
.L_x_8980:
[----:B------:R-:W-:Y:S05]  /*fda0*/  BSYNC.RECONVERGENT B1 ;  /* 0x0000000000017941 */ /* 0x000fea0003800200 */
.L_x_8979:
        /* <DEDUP_REMOVED lines=9> */
.L_x_8978:
        /* <DEDUP_REMOVED lines=16> */
.L_x_8987:
        /* <DEDUP_REMOVED lines=13> */
.L_x_8989:
[----:B------:R-:W-:Y:S05]  /*10010*/  BSYNC.RECONVERGENT B2 ;  /* 0x0000000000027941 */ /* 0x000fea0003800200 */
.L_x_8988:
        /* <DEDUP_REMOVED lines=46> */
.L_x_8986:
[----:B------:R-:W-:Y:S05]  /*10300*/  BSYNC.RECONVERGENT B1 ;  /* 0x0000000000017941 */ /* 0x000fea0003800200 */
.L_x_8985:
        /* <DEDUP_REMOVED lines=10> */
.L_x_8984:
        /* <DEDUP_REMOVED lines=16> */
.L_x_8993:
        /* <DEDUP_REMOVED lines=13> */
.L_x_8995:
[----:B------:R-:W-:Y:S05]  /*10580*/  BSYNC.RECONVERGENT B2 ;  /* 0x0000000000027941 */ /* 0x000fea0003800200 */
.L_x_8994:
        /* <DEDUP_REMOVED lines=47> */
.L_x_8992:
[----:B------:R-:W-:Y:S05]  /*10880*/  BSYNC.RECONVERGENT B1 ;  /* 0x0000000000017941 */ /* 0x000fea0003800200 */
.L_x_8991:
        /* <DEDUP_REMOVED lines=9> */
.L_x_8990:
        /* <DEDUP_REMOVED lines=16> */
.L_x_8999:
        /* <DEDUP_REMOVED lines=13> */
.L_x_9001:
[----:B------:R-:W-:Y:S05]  /*10af0*/  BSYNC.RECONVERGENT B2 ;  /* 0x0000000000027941 */ /* 0x000fea0003800200 */
.L_x_9000:
        /* <DEDUP_REMOVED lines=47> */
.L_x_8998:
[----:B------:R-:W-:Y:S05]  /*10df0*/  BSYNC.RECONVERGENT B1 ;  /* 0x0000000000017941 */ /* 0x000fea0003800200 */
.L_x_8997:
        /* <DEDUP_REMOVED lines=10> */
.L_x_8996:
        /* <DEDUP_REMOVED lines=16> */
.L_x_9005:
        /* <DEDUP_REMOVED lines=13> */
.L_x_9007:
[----:B------:R-:W-:Y:S05]  /*11070*/  BSYNC.RECONVERGENT B2 ;  /* 0x0000000000027941 */ /* 0x000fea0003800200 */
.L_x_9006:
        /* <DEDUP_REMOVED lines=47> */
.L_x_9004:
[----:B------:R-:W-:Y:S05]  /*11370*/  BSYNC.RECONVERGENT B1 ;  /* 0x0000000000017941 */ /* 0x000fea0003800200 */
.L_x_9003:
        /* <DEDUP_REMOVED lines=9> */
.L_x_9002:
        /* <DEDUP_REMOVED lines=16> */
.L_x_9011:
        /* <DEDUP_REMOVED lines=13> */
.L_x_9013:
[----:B------:R-:W-:Y:S05]  /*115e0*/  BSYNC.RECONVERGENT B2 ;  /* 0x0000000000027941 */ /* 0x000fea0003800200 */
.L_x_9012:
        /* <DEDUP_REMOVED lines=47> */
.L_x_9010:
[----:B------:R-:W-:Y:S05]  /*118e0*/  BSYNC.RECONVERGENT B1 ;  /* 0x0000000000017941 */ /* 0x000fea0003800200 */
.L_x_9009:
        /* <DEDUP_REMOVED lines=10> */
.L_x_9008:
        /* <DEDUP_REMOVED lines=16> */
.L_x_9017:
        /* <DEDUP_REMOVED lines=13> */
.L_x_9019:
[----:B------:R-:W-:Y:S05]  /*11b60*/  BSYNC.RECONVERGENT B2 ;  /* 0x0000000000027941 */ /* 0x000fea0003800200 */
.L_x_9018:
[----:B------:R-:W-:Y:S01]  /*11b70*/  IMAD.WIDE.U32 R94, R100, -0x326172a9, RZ ;  /* 0xcd9e8d57645e7825 */ /* 0x000fe200078e00ff */
[----:B0-----:R-:W-:Y:S01]  /*11b80*/  LOP3.LUT R104, R3, UR15, R87, 0x96, !PT ;  /* 0x0000000f03687c12 */ /* 0x001fe2000f8e9657 */
        /* <DEDUP_REMOVED lines=45> */
.L_x_9016:
[----:B------:R-:W-:Y:S05]  /*11e60*/  BSYNC.RECONVERGENT B1 ;  /* 0x0000000000017941 */ /* 0x000fea0003800200 */
.L_x_9015:
        /* <DEDUP_REMOVED lines=9> */
.L_x_9014:
        /* <DEDUP_REMOVED lines=20> */
.L_x_9022:
        /* <DEDUP_REMOVED lines=13> */
.L_x_9024:
[----:B------:R-:W-:Y:S05]  /*12110*/  BSYNC.RECONVERGENT B2 ;  /* 0x0000000000027941 */ /* 0x000fea0003800200 */
.L_x_9023:
        /* <DEDUP_REMOVED lines=46> */
[----:B------:R-:W-:-:S07]  /*12400*/  LOP3.LUT R95, R91, R104, R107, 0x96, !PT ;  /* 0x000000685b5f7212 */ /* 0x000fce00078e966b */
.L_x_9021:
[----:B------:R-:W-:Y:S05]  /*12410*/  BSYNC.RECONVERGENT B1 ;  /* 0x0000000000017941 */ /* 0x000fea0003800200 */
.L_x_9020:
        /* <DEDUP_REMOVED lines=10> */
.L_x_8972:
[----:B------:R-:W1:Y:S02]  /*124c0*/  LDC.64 R102, c[0x0][0x3a8] ;  /* 0x0000ea00ff667b82 */ /* 0x000e640000000a00 */
[----:B-1----:R-:W-:-:S05]  /*124d0*/  IMAD.WIDE.U32 R90, R90, 0x20, R102 ;  /* 0x000000205a5a7825 */ /* 0x002fca00078e0066 */
[----:B-----5:R2:W-:Y:S04]  /*124e0*/  STG.E.128 desc[UR12][R90.64], R80 ;  /* 0x000000505a007986 */ /* 0x0205e8000c101d0c */
[----:B------:R2:W-:Y:S01]  /*124f0*/  STG.E.128 desc[UR12][R90.64+0x10], R84 ;  /* 0x000010545a007986 */ /* 0x0005e2000c101d0c */
[----:B------:R-:W-:Y:S05]  /*12500*/  BRA.U !UP2, `(.L_x_8927) ;  /* 0x000000010a507547 */ /* 0x000fea000b800000 */
[----:B------:R-:W-:Y:S01]  /*12510*/  SHF.L.U32 R102, R92, 0x10, RZ ;  /* 0x000000105c667819 */ /* 0x000fe200000006ff */
[----:B--2---:R-:W1:Y:S01]  /*12520*/  LDC.64 R90, c[0x0][0x3b0] ;  /* 0x0000ec00ff5a7b82 */ /* 0x004e620000000a00 */
[----:B------:R-:W-:Y:S02]  /*12530*/  LOP3.LUT R101, R93, 0xffff, RZ, 0xc0, !PT ;  /* 0x0000ffff5d657812 */ /* 0x000fe400078ec0ff */
[----:B------:R-:W-:Y:S02]  /*12540*/  LOP3.LUT R102, R102, 0xff0000, RZ, 0xc0, !PT ;  /* 0x00ff000066667812 */ /* 0x000fe400078ec0ff */
[----:B0-----:R-:W-:Y:S02]  /*12550*/  PRMT R104, R11, 0x7104, RZ ;  /* 0x000071040b687816 */ /* 0x001fe400000000ff */
        /* <DEDUP_REMOVED lines=15> */
.L_x_8927:
[----:B------:R-:W-:Y:S05]  /*12650*/  BSYNC.RECONVERGENT B0 ;  /* 0x0000000000007941 */ /* 0x000fea0003800200 */
.L_x_8926:
[----:B--23--:R-:W-:Y:S01]  /*12660*/  FADD.FTZ R90, RZ, R64 ;  /* 0x00000040ff5a7221 */ /* 0x00cfe20000010000 */
[C---:B------:R-:W-:Y:S01]  /*12670*/  ISETP.GT.U32.AND P4, PT, R0.reuse, 0xff, PT ;  /* 0x000000ff0000780c */ /* 0x040fe20003f84070 */
[----:B------:R-:W-:Y:S01]  /*12680*/  BSSY.RECONVERGENT B0, `(.L_x_9025) ;  /* 0x000006c000007945 */ /* 0x000fe20003800200 */
[----:B------:R-:W-:Y:S01]  /*12690*/  ISETP.GT.U32.AND P3, PT, R0, 0x17f, PT ;  /* 0x0000017f0000780c */ /* 0x000fe20003f64070 */
[----:B------:R-:W-:Y:S01]  /*126a0*/  FADD.FTZ R89, R65, R90 ;  /* 0x0000005a41597221 */ /* 0x000fe20000010000 */
[----:B01----:R-:W-:-:S03]  /*126b0*/  IMAD.MOV.U32 R105, RZ, RZ, RZ ;  /* 0x000000ffff697224 */ /* 0x003fc600078e00ff */
        /* <DEDUP_REMOVED lines=93> */
[----:B------:R-:W0:Y:S01]  /*12c90*/  SHFL.BFLY PT, R106, R103, 0x10, 0x1f ;  /* 0x0e001f00676a7f89 */ /* 0x000e2200000e0000 */
[----:B------:R-:W-:Y:S01]  /*12ca0*/  ISETP.GT.U32.AND P4, PT, R91, 0x3, PT ;  /* 0x000000035b00780c */ /* 0x000fe20003f84070 */
[----:B0-----:R-:W-:Y:S01]  /*12cb0*/  FADD.FTZ R91, R103, R106 ;  /* 0x0000006a675b7221 */ /* 0x001fe20000010000 */
[----:B------:R-:W-:Y:S11]  /*12cc0*/  @P3 BRA `(.L_x_9026) ;  /* 0x00000000001c3947 */ /* 0x000ff60003800000 */
[----:B------:R-:W0:Y:S01]  /*12cd0*/  S2UR UR6, SR_CgaCtaId ;  /* 0x00000000000679c3 */ /* 0x000e220000008800 */
[----:B------:R-:W-:Y:S01]  /*12ce0*/  UMOV UR5, 0x400 ;  /* 0x0000040000057882 */ /* 0x000fe20000000000 */
[----:B------:R-:W-:-:S04]  /*12cf0*/  SHF.R.U32.HI R89, RZ, 0x2, R88 ;  /* 0x00000002ff597819 */ /* 0x000fc80000011658 */
[----:B------:R-:W-:Y:S01]  /*12d00*/  LOP3.LUT R89, R89, 0x18, RZ, 0xc0, !PT ;  /* 0x0000001859597812 */ /* 0x000fe200078ec0ff */
[----:B0-----:R-:W-:-:S04]  /*12d10*/  ULEA UR5, UR6, UR5, 0x18 ;  /* 0x0000000506057291 */ /* 0x001fc8000f8ec0ff */
[----:B------:R-:W-:-:S09]  /*12d20*/  @UP1 UIADD3 UR5, UPT, UPT, UR5, 0x20, URZ ;  /* 0x0000002005051890 */ /* 0x000fd2000fffe0ff */
[----:B------:R0:W-:Y:S03]  /*12d30*/  STS.64 [R89+UR5], R90 ;  /* 0x0000005a59007988 */ /* 0x0001e60008000a05 */
.L_x_9026:
[----:B------:R-:W-:Y:S05]  /*12d40*/  BSYNC.RECONVERGENT B0 ;  /* 0x0000000000007941 */ /* 0x000fea0003800200 */
.L_x_9025:
        /* <DEDUP_REMOVED lines=11> */
[----:B------:R0:W1:Y:S03]  /*12e00*/  LDS.64 R90, [R89+UR5] ;  /* 0x00000005595a7984 */ /* 0x0000660008000a00 */
.L_x_9028:
[----:B------:R-:W-:Y:S05]  /*12e10*/  BSYNC.RECONVERGENT B0 ;  /* 0x0000000000007941 */ /* 0x000fea0003800200 */
.L_x_9027:
[----:B------:R-:W2:Y:S01]  /*12e20*/  SHFL.DOWN PT, R102, R105, 0x2, 0x1f ;  /* 0x08401f0069667f89 */ /* 0x000ea200000e0000 */
[----:B------:R-:W-:Y:S01]  /*12e30*/  ISETP.NE.AND P3, PT, R88, RZ, PT ;  /* 0x000000ff5800720c */ /* 0x000fe20003f65270 */
[----:B------:R-:W-:Y:S01]  /*12e40*/  IMAD.U32 R109, RZ, RZ, UR23 ;  /* 0x00000017ff6d7e24 */ /* 0x000fe2000f8e00ff */
[----:B------:R-:W-:Y:S01]  /*12e50*/  ISETP.NE.AND P4, PT, RZ, UR37, PT ;  /* 0x00000025ff007c0c */ /* 0x000fe2000bf85270 */
[----:B-1----:R-:W1:Y:S01]  /*12e60*/  SHFL.DOWN PT, R101, R90, 0x2, 0x1f ;  /* 0x08401f005a657f89 */ /* 0x002e6200000e0000 */
[----:B------:R-:W-:-:S03]  /*12e70*/  UISETP.GE.AND UP0, UPT, UR4, 0x1, UPT ;  /* 0x000000010400788c */ /* 0x000fc6000bf06270 */
[----:B------:R-:W3:Y:S01]  /*12e80*/  SHFL.DOWN PT, R104, R91, 0x2, 0x1f ;  /* 0x08401f005b687f89 */ /* 0x000ee200000e0000 */
[----:B--2---:R-:W-:Y:S02]  /*12e90*/  IADD3 R103, PT, PT, R102, R105, RZ ;  /* 0x0000006966677210 */ /* 0x004fe40007ffe0ff */
[----:B------:R-:W-:Y:S02]  /*12ea0*/  I2FP.F32.S32 R108, R102 ;  /* 0x00000066006c7245 */ /* 0x000fe40000201400 */
[----:B0-----:R-:W-:Y:S01]  /*12eb0*/  I2FP.F32.S32 R89, R103 ;  /* 0x0000006700597245 */ /* 0x001fe20000201400 */
[----:B------:R-:W0:Y:S01]  /*12ec0*/  SHFL.DOWN PT, R110, R103, 0x1, 0x1f ;  /* 0x08201f00676e7f89 */ /* 0x000e2200000e0000 */
[----:B------:R-:W-:Y:S01]  /*12ed0*/  I2FP.F32.S32 R102, R105 ;  /* 0x0000006900667245 */ /* 0x000fe20000201400 */
[C---:B-1----:R-:W-:Y:S01]  /*12ee0*/  FMUL.FTZ R107, R101.reuse, R108 ;  /* 0x0000006c656b7220 */ /* 0x042fe20000410000 */
[----:B------:R-:W1:Y:S01]  /*12ef0*/  MUFU.RCP R106, R89 ;  /* 0x00000059006a7308 */ /* 0x000e620000001000 */
[----:B------:R-:W-:Y:S01]  /*12f00*/  FADD.FTZ R101, -R101, R90 ;  /* 0x0000005a65657221 */ /* 0x000fe20000010100 */
[----:B---3--:R-:W-:Y:S01]  /*12f10*/  FADD.FTZ R91, R104, R91 ;  /* 0x0000005b685b7221 */ /* 0x008fe20000010000 */
[----:B------:R-:W-:-:S02]  /*12f20*/  FFMA.FTZ R107, R102, R90, R107 ;  /* 0x0000005a666b7223 */ /* 0x000fc4000001006b */
[----:B------:R-:W-:-:S04]  /*12f30*/  FMUL.FTZ R101, R101, R101 ;  /* 0x0000006565657220 */ /* 0x000fc80000410000 */
[----:B------:R-:W-:-:S04]  /*12f40*/  FMUL.FTZ R101, R101, R102 ;  /* 0x0000006665657220 */ /* 0x000fc80000410000 */
[----:B------:R-:W-:Y:S01]  /*12f50*/  FMUL.FTZ R101, R101, R108 ;  /* 0x0000006c65657220 */ /* 0x000fe20000410000 */
[----:B-1----:R-:W-:-:S03]  /*12f60*/  FMUL.FTZ R90, R106, R107 ;  /* 0x0000006b6a5a7220 */ /* 0x002fc60000410000 */
[----:B------:R-:W-:Y:S01]  /*12f70*/  FFMA.FTZ R91, R106, R101, R91 ;  /* 0x000000656a5b7223 */ /* 0x000fe2000001005b */
[----:B------:R-:W-:Y:S01]  /*12f80*/  MOV R107, UR23 ;  /* 0x00000017006b7c02 */ /* 0x000fe20008000f00 */
[----:B0-----:R-:W-:Y:S01]  /*12f90*/  IMAD.IADD R103, R103, 0x1, R110 ;  /* 0x0000000167677824 */ /* 0x001fe200078e026e */
        /* <DEDUP_REMOVED lines=8> */
[----:B------:R-:W-:Y:S01]  /*13020*/  FFMA.FTZ R106, R89, R90, R106 ;  /* 0x0000005a596a7223 */ /* 0x000fe2000001006a */
[----:B-1----:R-:W-:Y:S01]  /*13030*/  FADD.FTZ R102, R91, R102 ;  /* 0x000000665b667221 */ /* 0x002fe20000010000 */
[----:B------:R-:W0:Y:S01]  /*13040*/  LDC R101, c[0x0][0x448] ;  /* 0x00011200ff657b82 */ /* 0x000e220000000800 */
[----:B------:R-:W-:Y:S01]  /*13050*/  FMUL.FTZ R104, R89, R104 ;  /* 0x0000006859687220 */ /* 0x000fe20000410000 */
[----:B--2---:R-:W-:-:S03]  /*13060*/  FMUL.FTZ R106, R103, R106 ;  /* 0x0000006a676a7220 */ /* 0x004fc60000410000 */
        /* <DEDUP_REMOVED lines=10> */
[----:B---3--:R-:W-:-:S04]  /*13110*/  @!P3 IMAD.WIDE R102, R107, 0x4, R102 ;  /* 0x000000046b66b825 */ /* 0x008fc800078e0266 */
[----:B------:R-:W-:Y:S01]  /*13120*/  FADD.FTZ R89, R89, R108 ;  /* 0x0000006c59597221 */ /* 0x000fe20000010000 */
[----:B------:R0:W-:Y:S03]  /*13130*/  @!P3 STG.E desc[UR12][R102.64], R105 ;  /* 0x000000696600b986 */ /* 0x0001e6000c10190c */
        /* <DEDUP_REMOVED lines=10> */
[----:B0-----:R-:W-:Y:S01]  /*131e0*/  LEA.HI.SX32 R105, R89, R88, 0x1d ;  /* 0x0000005859697211 */ /* 0x001fe200078feaff */
[----:B------:R-:W-:Y:S06]  /*131f0*/  @!P0 BRA `(.L_x_9031) ;  /* 0x0000000000808947 */ /* 0x000fec0003800000 */
[----:B------:R-:W0:Y:S01]  /*13200*/  LDC.64 R102, c[0x0][0x428] ;  /* 0x00010a00ff667b82 */ /* 0x000e220000000a00 */
        /* <DEDUP_REMOVED lines=31> */
.L_x_9031:
[----:B------:R-:W-:Y:S05]  /*13400*/  BSYNC.RECONVERGENT B0 ;  /* 0x0000000000007941 */ /* 0x000fea0003800200 */
.L_x_9030:
[----:B------:R-:W-:Y:S04]  /*13410*/  BSSY.RECONVERGENT B0, `(.L_x_9032) ;  /* 0x0000022000007945 */ /* 0x000fe80003800200 */
[----:B------:R-:W-:Y:S05]  /*13420*/  @!P1 BRA `(.L_x_9033) ;  /* 0x0000000000809947 */ /* 0x000fea0003800000 */
[----:B0-----:R-:W0:Y:S01]  /*13430*/  LDC.64 R102, c[0x0][0x428] ;  /* 0x00010a00ff667b82 */ /* 0x001e220000000a00 */
        /* <DEDUP_REMOVED lines=31> */
.L_x_9033:
[----:B------:R-:W-:Y:S05]  /*13630*/  BSYNC.RECONVERGENT B0 ;  /* 0x0000000000007941 */ /* 0x000fea0003800200 */
.L_x_9032:
        /* <DEDUP_REMOVED lines=33> */
.L_x_9034:
[----:B------:R-:W-:Y:S05]  /*13850*/  BSYNC.RECONVERGENT B0 ;  /* 0x0000000000007941 */ /* 0x000fea0003800200 */
.L_x_9029:
[----:B------:R-:W-:Y:S02]  /*13860*/  UIADD3 UR23, UPT, UPT, UR23, UR20, URZ ;  /* 0x0000001417177290 */ /* 0x000fe4000fffe0ff */
[----:B------:R-:W-:Y:S02]  /*13870*/  UPLOP3.LUT UP1, UPT, UPT, UPT, UP1, 0x40, 0x4 ;  /* 0x000000000004789c */ /* 0x000fe40003f2e810 */
[----:B------:R-:W-:-:S09]  /*13880*/  UISETP.GE.AND UP0, UPT, UR23, UR21, UPT ;  /* 0x000000151700728c */ /* 0x000fd2000bf06270 */
[----:B------:R-:W-:Y:S05]  /*13890*/  BRA.U !UP0, `(.L_x_9035) ;  /* 0xfffffed508047547 */ /* 0x000fea000b83ffff */
[----:B------:R-:W-:Y:S05]  /*138a0*/  EXIT ;  /* 0x000000000000794d */ /* 0x000fea0003800000 */
.L_x_9036:
        /* <DEDUP_REMOVED lines=13> */
.L_x_20805:


//--------------------- .text._ZN10layer_norm13ln_fwd_kernelINS_13Kernel_traitsIf13__nv_bfloat16fS2_fjLj3072ELj1ELj1ELj4ELj16ENS_18Kernel_traits_baseILj3072EfS2_fS2_fjLj128EEEEELb1ELb0ELb1ELb1EEEvNS_9FwdParamsE --------------------------
	.section	.text._ZN10layer_norm13ln_fwd_kernelINS_13Kernel_traitsIf13__nv_bfloat16fS2_fjLj3072ELj1ELj1ELj4ELj16ENS_18Kernel_traits_baseILj3072EfS2_fS2_fjLj128EEEEELb1ELb0ELb1ELb1EEEvNS_9FwdParamsE,"ax",@progbits
	.align	128
        .global         _ZN10layer_norm13ln_fwd_kernelINS_13Kernel_traitsIf13__nv_bfloat16fS2_fjLj3072ELj1ELj1ELj4ELj16ENS_18Kernel_traits_baseILj3072EfS2_fS2_fjLj128EEEEELb1ELb0ELb1ELb1EEEvNS_9FwdParamsE
        .type           _ZN10layer_norm13ln_fwd_kernelINS_13Kernel_traitsIf13__nv_bfloat16fS2_fjLj3072ELj1ELj1ELj4ELj16ENS_18Kernel_traits_baseILj3072EfS2_fS2_fjLj128EEEEELb1ELb0ELb1ELb1EEEvNS_9FwdParamsE,@function
        .size           _ZN10layer_norm13ln_fwd_kernelINS_13Kernel_traitsIf13__nv_bfloat16fS2_fjLj3072ELj1ELj1ELj4ELj16ENS_18Kernel_traits_baseILj3072EfS2_fS2_fjLj128EEEEELb1ELb0ELb1ELb1EEEvNS_9FwdParamsE,(.L_x_20806 - _ZN10layer_norm13ln_fwd_kernelINS_13Kernel_traitsIf13__nv_bfloat16fS2_fjLj3072ELj1ELj1ELj4ELj16ENS_18Kernel_traits_baseILj3072EfS2_fS2_fjLj128EEEEELb1ELb0ELb1ELb1EEEvNS_9FwdParamsE)
        .other          _ZN10layer_norm13ln_fwd_kernelINS_13Kernel_traitsIf13__nv_bfloat16fS2_fjLj3072ELj1ELj1ELj4ELj16ENS_18Kernel_traits_baseILj3072EfS2_fS2_fjLj128EEEEELb1ELb0ELb1ELb1EEEvNS_9FwdParamsE,@"STO_CUDA_ENTRY STV_DEFAULT"
_ZN10layer_norm13ln_fwd_kernelINS_13Kernel_traitsIf13__nv_bfloat16fS2_fjLj3072ELj1ELj1ELj4ELj16ENS_18Kernel_traits_baseILj3072EfS2_fS2_fjLj128EEEEELb1ELb0ELb1ELb1EEEvNS_9FwdParamsE:
.text._ZN10layer_norm13ln_fwd_kernelINS_13Kernel_traitsIf13__nv_bfloat16fS2_fjLj3072ELj1ELj1ELj4ELj16ENS_18Kernel_traits_baseILj3072EfS2_fS2_fjLj128EEEEELb1ELb0ELb1ELb1EEEvNS_9FwdParamsE:
        /* <DEDUP_REMOVED lines=8> */
[----:B------:R-:W0:Y:S01]  /*0080*/  S2R R94, SR_TID.X ;  /* 0x00000000005e7919 */ /* 0x000e220000002100 */
[----:B---3--:R-:W-:-:S02]  /*0090*/  IMAD.U32 R2, RZ, RZ, UR14 ;  /* 0x0000000eff027e24 */ /* 0x008fc4000f8e00ff */
[----:B------:R-:W-:-:S08]  /*00a0*/  IMAD.U32 R3, RZ, RZ, UR15 ;  /* 0x0000000fff037e24 */ /* 0x000fd0000f8e00ff */
[----:B-1----:R-:W-:Y:S01]  /*00b0*/  @P1 MOV R4, R0 ;  /* 0x0000000000041202 */ /* 0x002fe20000000f00 */
[----:B------:R-:W1:Y:S01]  /*00c0*/  @P1 LDC R61, c[0x0][0x460] ;  /* 0x00011800ff3d1b82 */ /* 0x000e620000000800 */
[----:B----4-:R-:W-:Y:S01]  /*00d0*/  @P1 IMAD.MOV.U32 R5, RZ, RZ, R59 ;  /* 0x000000ffff051224 */ /* 0x010fe200078e003b */
[----:B--2---:R-:W2:Y:S01]  /*00e0*/  @P1 LDG.E.64 R2, desc[UR12][R2.64] ;  /* 0x0000000c02021981 */ /* 0x004ea2000c1e1b00 */
[----:B0-----:R-:W-:-:S03]  /*00f0*/  ISETP.NE.U32.AND P0, PT, RZ, UR4, PT ;  /* 0x00000004ff007c0c */ /* 0x001fc6000bf05070 */
[----:B------:R-:W1:Y:S01]  /*0100*/  @P1 LDG.E.64 R52, desc[UR12][R4.64] ;  /* 0x0000000c04341981 */ /* 0x000e62000c1e1b00 */
[----:B------:R-:W0:Y:S01]  /*0110*/  LDCU UR4, c[0x0][0x384] ;  /* 0x00007080ff0477ac */ /* 0x000e220008000800 */
[----:B------:R-:W-:-:S13]  /*0120*/  ISETP.NE.AND.EX P0, PT, RZ, UR5, PT, P0 ;  /* 0x00000005ff007c0c */ /* 0x000fda000bf05300 */
[----:B------:R-:W3:Y:S08]  /*0130*/  @P0 LDC.64 R54, c[0x0][0x3d0] ;  /* 0x0000f400ff360b82 */ /* 0x000ef00000000a00 */
[----:B------:R-:W4:Y:S01]  /*0140*/  @P0 LDC.64 R56, c[0x0][0x438] ;  /* 0x00010e00ff380b82 */ /* 0x000f220000000a00 */
[----:B---3--:R-:W-:-:S05]  /*0150*/  @P0 IMAD.WIDE.U32 R54, R94, 0x20, R54 ;  /* 0x000000205e360825 */ /* 0x008fca00078e0036 */
[----:B------:R3:W5:Y:S01]  /*0160*/  @P0 LDG.E.128 R48, desc[UR12][R54.64] ;  /* 0x0000000c36300981 */ /* 0x000762000c1e1d00 */
[----:B----4-:R-:W-:-:S03]  /*0170*/  @P0 IMAD.WIDE.U32 R56, R94, 0x20, R56 ;  /* 0x000000205e380825 */ /* 0x010fc600078e0038 */
        /* <DEDUP_REMOVED lines=11> */
[----:B------:R-:W0:Y:S08]  /*0230*/  S2UR UR7, SR_CTAID.X ;  /* 0x00000000000779c3 */ /* 0x000e300000002500 */
[----:B------:R-:W4:Y:S01]  /*0240*/  LDC R83, c[0x0][0x360] ;  /* 0x0000d800ff537b82 */ /* 0x000f220000000800 */
[----:B0-----:R-:W-:-:S06]  /*0250*/  UISETP.GE.AND UP0, UPT, UR7, UR4, UPT ;  /* 0x000000040700728c */ /* 0x001fcc000bf06270 */
[----:B------:R-:W-:Y:S01]  /*0260*/  PLOP3.LUT P3, PT, PT, PT, UP0, 0x80, 0x8 ;  /* 0x000000000008781c */ /* 0x000fe20003f6f008 */
[----:B----4-:R-:W-:Y:S01]  /*0270*/  IMAD R83, R83, UR7, R94 ;  /* 0x0000000753537c24 */ /* 0x010fe2000f8e025e */
[----:B-1----:R-:W-:Y:S02]  /*0280*/  @P1 IADD3 R0, P2, PT, R52, R61, RZ ;  /* 0x0000003d34001210 */ /* 0x002fe40007f5e0ff */
[----:B--2---:R-:W-:-:S03]  /*0290*/  @P1 R2UR UR14, R2 ;  /* 0x00000000020e12ca */ /* 0x004fc600000e0000 */
[----:B------:R-:W-:Y:S01]  /*02a0*/  @P1 IMAD.X R59, RZ, RZ, R53, P2 ;  /* 0x000000ffff3b1224 */ /* 0x000fe200010e0635 */
[----:B------:R-:W-:-:S04]  /*02b0*/  @P1 R2UR UR15, R3 ;  /* 0x00000000030f12ca */ /* 0x000fc800000e0000 */
        /* <DEDUP_REMOVED lines=22> */
.L_x_9037:
[----:B------:R-:W-:Y:S05]  /*0420*/  @P3 EXIT ;  /* 0x000000000000394d */ /* 0x000fea0003800000 */
[----:B------:R-:W-:Y:S01]  /*0430*/  IMAD.HI.U32 R2, R92, -0x2daee0ad, RZ ;  /* 0xd2511f535c027827 */ /* 0x000fe200078e00ff */
[----:B------:R-:W-:Y:S01]  /*0440*/  SHF.R.U32.HI R82, RZ, 0x2, R59 ;  /* 0x00000002ff527819 */ /* 0x000fe2000001163b */
[----:B------:R-:W-:Y:S01]  /*0450*/  UIADD3 UR26, UPT, UPT, UR14, -0x61c88647, URZ ;  /* 0x9e3779b90e1a7890 */ /* 0x000fe2000fffe0ff */
[----:B------:R-:W-:Y:S01]  /*0460*/  LOP3.LUT R93, R0, 0x3, RZ, 0xc0, !PT ;  /* 0x00000003005d7812 */ /* 0x000fe200078ec0ff */
[C---:B------:R-:W-:Y:S01]  /*0470*/  IMAD.HI.U32 R3, R83.reuse, -0x326172a9, RZ ;  /* 0xcd9e8d5753037827 */ /* 0x040fe200078e00ff */
[----:B------:R-:W-:Y:S01]  /*0480*/  LOP3.LUT R2, R2, UR15, RZ, 0x3c, !PT ;  /* 0x0000000f02027c12 */ /* 0x000fe2000f8e3cff */
[----:B------:R-:W-:Y:S02]  /*0490*/  UIADD3 UR27, UPT, UPT, UR15, -0x4498517b, URZ ;  /* 0xbb67ae850f1b7890 */ /* 0x000fe4000fffe0ff */
[----:B------:R-:W-:Y:S01]  /*04a0*/  IMAD R53, R83, -0x326172a9, RZ ;  /* 0xcd9e8d5753357824 */ /* 0x000fe200078e02ff */
[----:B------:R-:W-:Y:S01]  /*04b0*/  LOP3.LUT R3, R82, UR14, R3, 0x96, !PT ;  /* 0x0000000e52037c12 */ /* 0x000fe2000f8e9603 */
        /* <DEDUP_REMOVED lines=41> */
[----:B------:R-:W0:Y:S01]  /*0750*/  LDCU UR23, c[0x0][0x404] ;  /* 0x00008080ff1777ac */ /* 0x000e220008000800 */
[C---:B------:R-:W-:Y:S01]  /*0760*/  IMAD.HI.U32 R52, R2.reuse, -0x326172a9, RZ ;  /* 0xcd9e8d5702347827 */ /* 0x040fe200078e00ff */
[----:B------:R-:W1:Y:S03]  /*0770*/  LDCU UR22, c[0x0][0x388] ;  /* 0x00007100ff1677ac */ /* 0x000e660008000800 */
[----:B------:R-:W-:Y:S01]  /*0780*/  IMAD.HI.U32 R53, R3, -0x2daee0ad, RZ ;  /* 0xd2511f5303357827 */ /* 0x000fe200078e00ff */
        /* <DEDUP_REMOVED lines=8> */
[C---:B------:R-:W-:Y:S01]  /*0810*/  IMAD.HI.U32 R2, R53.reuse, -0x326172a9, RZ ;  /* 0xcd9e8d5735027827 */ /* 0x040fe200078e00ff */
        /* <DEDUP_REMOVED lines=10> */
[----:B------:R-:W-:-:S02]  /*08c0*/  UPLOP3.LUT UP1, UPT, UPT, UPT, UPT, 0x40, 0x4 ;  /* 0x000000000004789c */ /* 0x000fc40003f2e870 */
        /* <DEDUP_REMOVED lines=11> */
[----:B------:R-:W-:-:S03]  /*0980*/  LOP3.LUT R80, R3, UR41, R80, 0x96, !PT ;  /* 0x0000002903507c12 */ /* 0x000fc6000f8e9650 */
[----:B------:R-:W-:Y:S02]  /*0990*/  HFMA2 R3, -RZ, RZ, 0, 0 ;  /* 0x00000000ff037431 */ /* 0x000fe400000001ff */
[----:B------:R-:W-:Y:S01]  /*09a0*/  IMAD R96, R2, -0x2daee0ad, RZ ;  /* 0xd2511f5302607824 */ /* 0x000fe200078e02ff */
[----:B------:R-:W-:Y:S01]  /*09b0*/  LOP3.LUT R81, R52, UR42, R81, 0x96, !PT ;  /* 0x0000002a34517c12 */ /* 0x000fe2000f8e9651 */
[----:B01234-:R-:W-:-:S07]  /*09c0*/  IMAD R2, R53, -0x326172a9, RZ ;  /* 0xcd9e8d5735027824 */ /* 0x01ffce00078e02ff */
.L_x_9240:
[----:B------:R-:W-:-:S06]  /*09d0*/  UIMAD.WIDE UR4, UR7, 0x4, UR8 ;  /* 0x00000004070478a5 */ /* 0x000fcc000f8e0208 */
[----:B0-----:R-:W-:Y:S02]  /*09e0*/  IMAD.U32 R58, RZ, RZ, UR4 ;  /* 0x00000004ff3a7e24 */ /* 0x001fe4000f8e00ff */
[----:B------:R-:W-:-:S05]  /*09f0*/  IMAD.U32 R59, RZ, RZ, UR5 ;  /* 0x00000005ff3b7e24 */ /* 0x000fca000f8e00ff */
[----:B-1----:R-:W2:Y:S01]  /*0a00*/  LDG.E R0, desc[UR12][R58.64] ;  /* 0x0000000c3a007981 */ /* 0x002ea2000c1e1900 */
[----:B------:R-:W-:Y:S01]  /*0a10*/  UIMAD.WIDE UR4, UR7, 0x4, UR10 ;  /* 0x00000004070478a5 */ /* 0x000fe2000f8e020a */
[----:B------:R-:W-:Y:S01]  /*0a20*/  IMAD.MOV.U32 R72, RZ, RZ, RZ ;  /* 0x000000ffff487224 */ /* 0x000fe200078e00ff */
[----:B--2---:R-:W-:-:S13]  /*0a30*/  ISETP.GE.AND P0, PT, R0, 0x1, PT ;  /* 0x000000010000780c */ /* 0x004fda0003f06270 */
[----:B------:R-:W-:Y:S01]  /*0a40*/  @P0 IADD3 R60, PT, PT, R0, -0x1, RZ ;  /* 0xffffffff003c0810 */ /* 0x000fe20007ffe0ff */
[----:B------:R-:W0:Y:S04]  /*0a50*/  @P0 LDC.64 R56, c[0x0][0x390] ;  /* 0x0000e400ff380b82 */ /* 0x000e280000000a00 */
        /* <DEDUP_REMOVED lines=14> */
[----:B------:R-:W-:-:S04]  /*0b40*/  UIADD3 UR4, UPT, UPT, UR15, 0x1fd5c5a3, URZ ;  /* 0x1fd5c5a30f047890 */ /* 0x000fc8000fffe0ff */
        /* <DEDUP_REMOVED lines=28> */
.L_x_9041:
        /* <DEDUP_REMOVED lines=12> */
.L_x_9042:
        /* <DEDUP_REMOVED lines=43> */
.L_x_9040:
        /* <DEDUP_REMOVED lines=10> */
.L_x_9039:
        /* <DEDUP_REMOVED lines=18> */
.L_x_9045:
        /* <DEDUP_REMOVED lines=12> */
.L_x_9046:
        /* <DEDUP_REMOVED lines=43> */
.L_x_9044:
        /* <DEDUP_REMOVED lines=11> */
.L_x_9043:
        /* <DEDUP_REMOVED lines=18> */
.L_x_9049:
        /* <DEDUP_REMOVED lines=12> */
.L_x_9050:
        /* <DEDUP_REMOVED lines=43> */
.L_x_9048:
        /* <DEDUP_REMOVED lines=10> */
.L_x_9047:
        /* <DEDUP_REMOVED lines=18> */
.L_x_9053:
        /* <DEDUP_REMOVED lines=12> */
.L_x_9054:
        /* <DEDUP_REMOVED lines=43> */
.L_x_9052:
        /* <DEDUP_REMOVED lines=11> */
.L_x_9051:
        /* <DEDUP_REMOVED lines=18> */
.L_x_9057:
        /* <DEDUP_REMOVED lines=12> */
.L_x_9058:
        /* <DEDUP_REMOVED lines=43> */
.L_x_9056:
        /* <DEDUP_REMOVED lines=10> */
.L_x_9055:
        /* <DEDUP_REMOVED lines=18> */
.L_x_9061:
        /* <DEDUP_REMOVED lines=12> */
.L_x_9062:
        /* <DEDUP_REMOVED lines=43> */
.L_x_9060:
        /* <DEDUP_REMOVED lines=11> */
.L_x_9059:
        /* <DEDUP_REMOVED lines=18> */
.L_x_9065:
        /* <DEDUP_REMOVED lines=12> */
.L_x_9066:
        /* <DEDUP_REMOVED lines=43> */
.L_x_9064:
        /* <DEDUP_REMOVED lines=10> */
.L_x_9063:
        /* <DEDUP_REMOVED lines=18> */
.L_x_9069:
        /* <DEDUP_REMOVED lines=12> */
.L_x_9070:
        /* <DEDUP_REMOVED lines=42> */
.L_x_9068:
        /* <DEDUP_REMOVED lines=12> */
.L_x_9038:
        /* <DEDUP_REMOVED lines=19> */
.L_x_9073:
        /* <DEDUP_REMOVED lines=12> */
.L_x_9074:
        /* <DEDUP_REMOVED lines=42> */
.L_x_9072:
        /* <DEDUP_REMOVED lines=9> */
.L_x_9071:
[----:B------:R-:W-:Y:S02]  /*3ad0*/  IMAD.MOV.U32 R60, RZ, RZ, R59 ;  /* 0x000000ffff3c7224 */ /* 0x000fe400078e003b */
        /* <DEDUP_REMOVED lines=14> */
.L_x_9077:
        /* <DEDUP_REMOVED lines=12> */
.L_x_9078:
        /* <DEDUP_REMOVED lines=43> */
.L_x_9076:
        /* <DEDUP_REMOVED lines=9> */
.L_x_9075:
        /* <DEDUP_REMOVED lines=15> */
.L_x_9081:
        /* <DEDUP_REMOVED lines=12> */
.L_x_9082:
        /* <DEDUP_REMOVED lines=43> */
.L_x_9080:
        /* <DEDUP_REMOVED lines=9> */
.L_x_9079:
        /* <DEDUP_REMOVED lines=15> */
.L_x_9085:
        /* <DEDUP_REMOVED lines=12> */
.L_x_9086:
        /* <DEDUP_REMOVED lines=43> */
.L_x_9084:
        /* <DEDUP_REMOVED lines=10> */
.L_x_9083:
        /* <DEDUP_REMOVED lines=15> */
.L_x_9089:
        /* <DEDUP_REMOVED lines=12> */
.L_x_9090:
        /* <DEDUP_REMOVED lines=43> */
.L_x_9088:
        /* <DEDUP_REMOVED lines=9> */
.L_x_9087:
        /* <DEDUP_REMOVED lines=15> */
.L_x_9093:
        /* <DEDUP_REMOVED lines=12> */
.L_x_9094:
        /* <DEDUP_REMOVED lines=43> */
.L_x_9092:
        /* <DEDUP_REMOVED lines=10> */
.L_x_9091:
        /* <DEDUP_REMOVED lines=15> */
.L_x_9097:
        /* <DEDUP_REMOVED lines=12> */
.L_x_9098:
        /* <DEDUP_REMOVED lines=43> */
.L_x_9096:
        /* <DEDUP_REMOVED lines=9> */
.L_x_9095:
        /* <DEDUP_REMOVED lines=15> */
.L_x_9100:
        /* <DEDUP_REMOVED lines=12> */
.L_x_9101:
        /* <DEDUP_REMOVED lines=43> */
.L_x_9099:
        /* <DEDUP_REMOVED lines=10> */
.L_x_9067:
        /* <DEDUP_REMOVED lines=25> */
.L_x_9102:
[----:B------:R-:W-:Y:S05]  /*5f20*/  @!P0 BRA `(.L_x_9103) ;  /* 0x0000000000108947 */ /* 0x000fea0003800000 */
[----:B------:R-:W2:Y:S01]  /*5f30*/  LDC.64 R52, c[0x0][0x390] ;  /* 0x0000e400ff347b82 */ /* 0x000ea20000000a00 */
[----:B------:R-:W-:-:S04]  /*5f40*/  VIADD R55, R72, 0x80 ;  /* 0x0000008048377836 */ /* 0x000fc80000000000 */
[----:B--2---:R-:W-:-:S06]  /*5f50*/  IMAD.WIDE.U32 R52, R55, 0x10, R52 ;  /* 0x0000001037347825 */ /* 0x004fcc00078e0034 */
[----:B------:R-:W5:Y:S02]  /*5f60*/  LDG.E.128 R52, desc[UR12][R52.64] ;  /* 0x0000000c34347981 */ /* 0x000f64000c1e1d00 */
.L_x_9103:
[----:B------:R-:W-:Y:S05]  /*5f70*/  BRA.U !UP0, `(.L_x_9104) ;  /* 0x0000002908887547 */ /* 0x000fea000b800000 */
[----:B------:R-:W2:Y:S01]  /*5f80*/  LDC.64 R78, c[0x0][0x3a0] ;  /* 0x0000e800ff4e7b82 */ /* 0x000ea20000000a00 */
[----:B01----:R-:W-:-:S05]  /*5f90*/  IADD3 R65, PT, PT, R73, 0x80, RZ ;  /* 0x0000008049417810 */ /* 0x003fca0007ffe0ff */
[----:B--2---:R-:W-:-:S05]  /*5fa0*/  IMAD.WIDE.U32 R78, R65, 0x20, R78 ;  /* 0x00000020414e7825 */ /* 0x004fca00078e004e */
[----:B------:R0:W5:Y:S04]  /*5fb0*/  LDG.E.128 R64, desc[UR12][R78.64] ;  /* 0x0000000c4e407981 */ /* 0x000168000c1e1d00 */
[----:B------:R0:W5:Y:S01]  /*5fc0*/  LDG.E.128 R68, desc[UR12][R78.64+0x10] ;  /* 0x0000100c4e447981 */ /* 0x000162000c1e1d00 */
[----:B------:R-:W-:-:S13]  /*5fd0*/  ISETP.GT.AND P1, PT, R0, RZ, PT ;  /* 0x000000ff0000720c */ /* 0x000fda0003f24270 */
[----:B------:R-:W-:Y:S02]  /*5fe0*/  @!P1 IMAD.MOV.U32 R77, RZ, RZ, R75 ;  /* 0x000000ffff4d9224 */ /* 0x000fe400078e004b */
[----:B------:R-:W-:Y:S01]  /*5ff0*/  @!P1 IMAD.MOV.U32 R76, RZ, RZ, R74 ;  /* 0x000000ffff4c9224 */ /* 0x000fe200078e004a */
[----:B0-----:R-:W-:Y:S06]  /*6000*/  @!P1 BRA `(.L_x_9105) ;  /* 0x0000000400409947 */ /* 0x001fec0003800000 */
        /* <DEDUP_REMOVED lines=15> */
.L_x_9107:
        /* <DEDUP_REMOVED lines=12> */
.L_x_9108:
        /* <DEDUP_REMOVED lines=43> */
.L_x_9106:
        /* <DEDUP_REMOVED lines=10> */
.L_x_9105:
        /* <DEDUP_REMOVED lines=18> */
.L_x_9111:
        /* <DEDUP_REMOVED lines=12> */
.L_x_9112:
        /* <DEDUP_REMOVED lines=43> */
.L_x_9110:
        /* <DEDUP_REMOVED lines=11> */
.L_x_9109:
        /* <DEDUP_REMOVED lines=18> */
.L_x_9115:
        /* <DEDUP_REMOVED lines=12> */
.L_x_9116:
        /* <DEDUP_REMOVED lines=43> */
.L_x_9114:
        /* <DEDUP_REMOVED lines=10> */
.L_x_9113:
        /* <DEDUP_REMOVED lines=18> */
.L_x_9119:
        /* <DEDUP_REMOVED lines=12> */
.L_x_9120:
        /* <DEDUP_REMOVED lines=43> */
.L_x_9118:
        /* <DEDUP_REMOVED lines=11> */
.L_x_9117:
        /* <DEDUP_REMOVED lines=18> */
.L_x_9123:
        /* <DEDUP_REMOVED lines=12> */
.L_x_9124:
        /* <DEDUP_REMOVED lines=43> */
.L_x_9122:
        /* <DEDUP_REMOVED lines=10> */
.L_x_9121:
        /* <DEDUP_REMOVED lines=18> */
.L_x_9127:
        /* <DEDUP_REMOVED lines=12> */
.L_x_9128:
        /* <DEDUP_REMOVED lines=43> */
.L_x_9126:
        /* <DEDUP_REMOVED lines=11> */
.L_x_9125:
        /* <DEDUP_REMOVED lines=18> */
.L_x_9131:
        /* <DEDUP_REMOVED lines=12> */
.L_x_9132:
        /* <DEDUP_REMOVED lines=43> */
.L_x_9130:
        /* <DEDUP_REMOVED lines=10> */
.L_x_9129:
        /* <DEDUP_REMOVED lines=18> */
.L_x_9135:
        /* <DEDUP_REMOVED lines=12> */
.L_x_9136:
        /* <DEDUP_REMOVED lines=42> */
.L_x_9134:
        /* <DEDUP_REMOVED lines=12> */
.L_x_9104:
[----:B-1----:R-:W-:Y:S01]  /*89a0*/  MOV R66, R75 ;  /* 0x0000004b00427202 */ /* 0x002fe20000000f00 */
[----:B------:R-:W-:Y:S02]  /*89b0*/  IMAD.MOV.U32 R98, RZ, RZ, R74 ;  /* 0x000000ffff627224 */ /* 0x000fe400078e004a */
[----:B0-----:R-:W-:Y:S01]  /*89c0*/  IMAD.MOV.U32 R64, RZ, RZ, RZ ;  /* 0x000000ffff407224 */ /* 0x001fe200078e00ff */
        /* <DEDUP_REMOVED lines=16> */
.L_x_9139:
        /* <DEDUP_REMOVED lines=12> */
.L_x_9140:
        /* <DEDUP_REMOVED lines=42> */
.L_x_9138:
        /* <DEDUP_REMOVED lines=9> */
.L_x_9137:
        /* <DEDUP_REMOVED lines=15> */
.L_x_9143:
        /* <DEDUP_REMOVED lines=12> */
.L_x_9144:
        /* <DEDUP_REMOVED lines=43> */
.L_x_9142:
        /* <DEDUP_REMOVED lines=10> */
.L_x_9141:
        /* <DEDUP_REMOVED lines=15> */
.L_x_9147:
        /* <DEDUP_REMOVED lines=12> */
.L_x_9148:
        /* <DEDUP_REMOVED lines=43> */
.L_x_9146:
        /* <DEDUP_REMOVED lines=9> */
.L_x_9145:
        /* <DEDUP_REMOVED lines=15> */
.L_x_9151:
        /* <DEDUP_REMOVED lines=12> */
.L_x_9152:
        /* <DEDUP_REMOVED lines=43> */
.L_x_9150:
        /* <DEDUP_REMOVED lines=10> */
.L_x_9149:
        /* <DEDUP_REMOVED lines=15> */
.L_x_9155:
        /* <DEDUP_REMOVED lines=12> */
.L_x_9156:
        /* <DEDUP_REMOVED lines=43> */
.L_x_9154:
        /* <DEDUP_REMOVED lines=9> */
.L_x_9153:
        /* <DEDUP_REMOVED lines=15> */
.L_x_9159:
        /* <DEDUP_REMOVED lines=12> */
.L_x_9160:
        /* <DEDUP_REMOVED lines=43> */
.L_x_9158:
        /* <DEDUP_REMOVED lines=10> */
.L_x_9157:
        /* <DEDUP_REMOVED lines=15> */
.L_x_9163:
        /* <DEDUP_REMOVED lines=12> */
.L_x_9164:
        /* <DEDUP_REMOVED lines=43> */
.L_x_9162:
        /* <DEDUP_REMOVED lines=9> */
.L_x_9161:
        /* <DEDUP_REMOVED lines=15> */
.L_x_9166:
        /* <DEDUP_REMOVED lines=12> */
.L_x_9167:
        /* <DEDUP_REMOVED lines=43> */
.L_x_9165:
        /* <DEDUP_REMOVED lines=10> */
.L_x_9133:
[----:B------:R-:W-:Y:S01]  /*b190*/  VIADD R75, R73, 0x80 ;  /* 0x00000080494b7836 */ /* 0x000fe20000000000 */
[----:B------:R-:W-:-:S03]  /*b1a0*/  IADD3 R97, PT, PT, R72, 0x100, RZ ;  /* 0x0000010048617810 */ /* 0x000fc60007ffe0ff */
[----:B------:R-:W-:-:S05]  /*b1b0*/  IMAD.WIDE.U32 R74, R75, 0x20, R94 ;  /* 0x000000204b4a7825 */ /* 0x000fca00078e005e */
[----:B-----5:R0:W-:Y:S04]  /*b1c0*/  STG.E.128 desc[UR12][R74.64], R64 ;  /* 0x000000404a007986 */ /* 0x0201e8000c101d0c */
[----:B------:R0:W-:Y:S01]  /*b1d0*/  STG.E.128 desc[UR12][R74.64+0x10], R68 ;  /* 0x000010444a007986 */ /* 0x0001e2000c101d0c */
[----:B------:R-:W-:Y:S05]  /*b1e0*/  @!P0 BRA `(.L_x_9168) ;  /* 0x0000000000548947 */ /* 0x000fea0003800000 */
[----:B------:R-:W-:Y:S01]  /*b1f0*/  IMAD.U32 R77, R90, 0x10000, RZ ;  /* 0x000100005a4d7824 */ /* 0x000fe200078e00ff */
[----:B0-----:R-:W0:Y:S01]  /*b200*/  LDC.64 R74, c[0x0][0x3b0] ;  /* 0x0000ec00ff4a7b82 */ /* 0x001e220000000a00 */
[----:B------:R-:W-:Y:S02]  /*b210*/  LOP3.LUT R76, R91, 0xffff, RZ, 0xc0, !PT ;  /* 0x0000ffff5b4c7812 */ /* 0x000fe400078ec0ff */
[----:B------:R-:W-:Y:S02]  /*b220*/  PRMT R79, R89, 0x7104, RZ ;  /* 0x00007104594f7816 */ /* 0x000fe400000000ff */
[----:B------:R-:W-:Y:S02]  /*b230*/  LOP3.LUT R77, R77, 0xff0000, RZ, 0xc0, !PT ;  /* 0x00ff00004d4d7812 */ /* 0x000fe400078ec0ff */
[----:B------:R-:W-:Y:S02]  /*b240*/  LOP3.LUT R78, R87, 0xff, RZ, 0xc0, !PT ;  /* 0x000000ff574e7812 */ /* 0x000fe400078ec0ff */
[----:B------:R-:W-:-:S02]  /*b250*/  PRMT R76, R77, 0x4210, R76 ;  /* 0x000042104d4c7816 */ /* 0x000fc4000000004c */
[----:B------:R-:W-:Y:S02]  /*b260*/  LOP3.LUT R100, R86, 0xff, RZ, 0xc0, !PT ;  /* 0x000000ff56647812 */ /* 0x000fe400078ec0ff */
[----:B------:R-:W-:Y:S02]  /*b270*/  LOP3.LUT R77, R85, 0xff, RZ, 0xc0, !PT ;  /* 0x000000ff554d7812 */ /* 0x000fe400078ec0ff */
[----:B------:R-:W-:Y:S01]  /*b280*/  LOP3.LUT R99, R76, 0xff00, R79, 0xf8, !PT ;  /* 0x0000ff004c637812 */ /* 0x000fe200078ef84f */
[----:B------:R-:W-:-:S03]  /*b290*/  IMAD.WIDE.U32 R78, R78, 0x1000000, RZ ;  /* 0x010000004e4e7825 */ /* 0x000fc600078e00ff */
[----:B------:R-:W-:Y:S01]  /*b2a0*/  LOP3.LUT R99, R99, 0xff, R88, 0xf8, !PT ;  /* 0x000000ff63637812 */ /* 0x000fe200078ef858 */
[----:B------:R-:W-:-:S04]  /*b2b0*/  IMAD.WIDE.U32 R100, R100, 0x10000, RZ ;  /* 0x0001000064647825 */ /* 0x000fc800078e00ff */
[----:B------:R-:W-:Y:S01]  /*b2c0*/  IMAD.WIDE.U32 R76, R77, 0x100, RZ ;  /* 0x000001004d4c7825 */ /* 0x000fe200078e00ff */
[----:B------:R-:W-:Y:S02]  /*b2d0*/  LOP3.LUT R99, R101, R99, R79, 0xfe, !PT ;  /* 0x0000006365637212 */ /* 0x000fe400078efe4f */
[----:B------:R-:W-:Y:S02]  /*b2e0*/  IADD3 R79, PT, PT, R72, 0x80, RZ ;  /* 0x00000080484f7810 */ /* 0x000fe40007ffe0ff */
[----:B------:R-:W-:Y:S02]  /*b2f0*/  LOP3.LUT R103, R76, R78, R100, 0xfe, !PT ;  /* 0x0000004e4c677212 */ /* 0x000fe400078efe64 */
[----:B------:R-:W-:Y:S01]  /*b300*/  LOP3.LUT R77, R99, R77, RZ, 0xfc, !PT ;  /* 0x0000004d634d7212 */ /* 0x000fe200078efcff */
[----:B0-----:R-:W-:Y:S01]  /*b310*/  IMAD.WIDE.U32 R74, R79, 0x8, R74 ;  /* 0x000000084f4a7825 */ /* 0x001fe200078e004a */
[----:B------:R-:W-:-:S05]  /*b320*/  LOP3.LUT R76, R103, 0xff, R84, 0xf8, !PT ;  /* 0x000000ff674c7812 */ /* 0x000fca00078ef854 */
[----:B------:R1:W-:Y:S02]  /*b330*/  STG.E.64 desc[UR12][R74.64], R76 ;  /* 0x0000004c4a007986 */ /* 0x0003e4000c101b0c */
.L_x_9168:
[----:B------:R-:W-:Y:S05]  /*b340*/  @!P0 BRA `(.L_x_9169) ;  /* 0x00000000000c8947 */ /* 0x000fea0003800000 */
[----:B------:R-:W2:Y:S02]  /*b350*/  LDC.64 R52, c[0x0][0x390] ;  /* 0x0000e400ff347b82 */ /* 0x000ea40000000a00 */
[----:B--2---:R-:W-:-:S06]  /*b360*/  IMAD.WIDE.U32 R52, R97, 0x10, R52 ;  /* 0x0000001061347825 */ /* 0x004fcc00078e0034 */
[----:B------:R-:W5:Y:S02]  /*b370*/  LDG.E.128 R52, desc[UR12][R52.64] ;  /* 0x0000000c34347981 */ /* 0x000f64000c1e1d00 */
.L_x_9169:
[----:B------:R-:W-:Y:S01]  /*b380*/  VIADD R99, R73, 0x100 ;  /* 0x0000010049637836 */ /* 0x000fe20000000000 */
[----:B------:R-:W-:Y:S06]  /*b390*/  BRA.U !UP0, `(.L_x_9170) ;  /* 0x0000002908887547 */ /* 0x000fec000b800000 */
[----:B------:R-:W2:Y:S02]  /*b3a0*/  LDC.64 R100, c[0x0][0x3a0] ;  /* 0x0000e800ff647b82 */ /* 0x000ea40000000a00 */
[----:B--2---:R-:W-:-:S05]  /*b3b0*/  IMAD.WIDE.U32 R100, R99, 0x20, R100 ;  /* 0x0000002063647825 */ /* 0x004fca00078e0064 */
[----:B01----:R0:W5:Y:S04]  /*b3c0*/  LDG.E.128 R72, desc[UR12][R100.64] ;  /* 0x0000000c64487981 */ /* 0x003168000c1e1d00 */
[----:B------:R0:W5:Y:S01]  /*b3d0*/  LDG.E.128 R76, desc[UR12][R100.64+0x10] ;  /* 0x0000100c644c7981 */ /* 0x000162000c1e1d00 */
[----:B------:R-:W-:-:S13]  /*b3e0*/  ISETP.GT.AND P1, PT, R0, RZ, PT ;  /* 0x000000ff0000720c */ /* 0x000fda0003f24270 */
[----:B------:R-:W-:Y:S01]  /*b3f0*/  @!P1 MOV R102, R93 ;  /* 0x0000005d00669202 */ /* 0x000fe20000000f00 */
[----:B------:R-:W-:Y:S01]  /*b400*/  @!P1 IMAD.MOV.U32 R0, RZ, RZ, R98 ;  /* 0x000000ffff009224 */ /* 0x000fe200078e0062 */
[----:B0-----:R-:W-:Y:S06]  /*b410*/  @!P1 BRA `(.L_x_9171) ;  /* 0x0000000400409947 */ /* 0x001fec0003800000 */
        /* <DEDUP_REMOVED lines=15> */
.L_x_9173:
        /* <DEDUP_REMOVED lines=12> */
.L_x_9174:
        /* <DEDUP_REMOVED lines=43> */
.L_x_9172:
[----:B------:R-:W-:Y:S01]  /*b880*/  I2FP.F32.U32 R84, R84 ;  /* 0x0000005400547245 */ /* 0x000fe20000201000 */
[----:B-----5:R-:W-:Y:S01]  /*b890*/  IMAD.U32 R96, R52, 0x10000, RZ ;  /* 0x0001000034607824 */ /* 0x020fe200078e00ff */
[----:B------:R-:W-:-:S03]  /*b8a0*/  MOV R93, 0x2f800000 ;  /* 0x2f800000005d7802 */ /* 0x000fc60000000f00 */
[----:B------:R-:W-:Y:S02]  /*b8b0*/  FMUL.FTZ R96, R96, UR17 ;  /* 0x0000001160607c20 */ /* 0x000fe40008410000 */
[----:B------:R-:W-:Y:S02]  /*b8c0*/  FFMA.FTZ R84, R84, R93, 1.1641532182693481445e-10 ;  /* 0x2f00000054547423 */ /* 0x000fe4000001005d */
[----:B------:R-:W-:-:S03]  /*b8d0*/  FMUL.FTZ R93, R96, UR16 ;  /* 0x00000010605d7c20 */ /* 0x000fc60008410000 */
[----:B------:R-:W-:-:S04]  /*b8e0*/  FSETP.GTU.FTZ.AND P2, PT, R84, UR23, PT ;  /* 0x0000001754007c0b */ /* 0x000fc8000bf5c000 */
[----:B------:R-:W-:Y:S02]  /*b8f0*/  FSEL R93, R93, RZ, !P2 ;  /* 0x000000ff5d5d7208 */ /* 0x000fe40005000000 */
[----:B------:R-:W-:-:S03]  /*b900*/  SEL R84, RZ, 0x1, P2 ;  /* 0x00000001ff547807 */ /* 0x000fc60001000000 */
[----:B------:R-:W-:-:S07]  /*b910*/  FADD.FTZ R72, R72, R93 ;  /* 0x0000005d48487221 */ /* 0x000fce0000010000 */
.L_x_9171:
        /* <DEDUP_REMOVED lines=18> */
.L_x_9177:
        /* <DEDUP_REMOVED lines=12> */
.L_x_9178:
        /* <DEDUP_REMOVED lines=43> */
.L_x_9176:
[----:B-----5:R-:W-:Y:S02]  /*bdb0*/  PRMT R98, R52, 0x7632, R98 ;  /* 0x0000763234627816 */ /* 0x020fe40000000062 */
[----:B------:R-:W-:Y:S02]  /*bdc0*/  I2FP.F32.U32 R0, R85 ;  /* 0x0000005500007245 */ /* 0x000fe40000201000 */
[----:B------:R-:W-:Y:S01]  /*bdd0*/  MOV R85, 0x2f800000 ;  /* 0x2f80000000557802 */ /* 0x000fe20000000f00 */
[----:B------:R-:W-:-:S04]  /*bde0*/  IMAD.U32 R98, R98, 0x10000, RZ ;  /* 0x0001000062627824 */ /* 0x000fc800078e00ff */
[----:B------:R-:W-:Y:S01]  /*bdf0*/  FFMA.FTZ R0, R0, R85, 1.1641532182693481445e-10 ;  /* 0x2f00000000007423 */ /* 0x000fe20000010055 */
[----:B------:R-:W-:-:S04]  /*be00*/  FMUL.FTZ R98, R98, UR17 ;  /* 0x0000001162627c20 */ /* 0x000fc80008410000 */
[----:B------:R-:W-:Y:S01]  /*be10*/  FMUL.FTZ R98, R98, UR16 ;  /* 0x0000001062627c20 */ /* 0x000fe20008410000 */
[----:B------:R-:W-:-:S04]  /*be20*/  FSETP.GTU.FTZ.AND P2, PT, R0, UR23, PT ;  /* 0x0000001700007c0b */ /* 0x000fc8000bf5c000 */
[----:B------:R-:W-:Y:S02]  /*be30*/  FSEL R98, R98, RZ, !P2 ;  /* 0x000000ff62627208 */ /* 0x000fe40005000000 */
[----:B------:R-:W-:-:S03]  /*be40*/  SEL R85, RZ, 0x1, P2 ;  /* 0x00000001ff557807 */ /* 0x000fc60001000000 */
[----:B------:R-:W-:-:S07]  /*be50*/  FADD.FTZ R73, R73, R98 ;  /* 0x0000006249497221 */ /* 0x000fce0000010000 */
.L_x_9175:
        /* <DEDUP_REMOVED lines=18> */
.L_x_9181:
        /* <DEDUP_REMOVED lines=12> */
.L_x_9182:
        /* <DEDUP_REMOVED lines=43> */
.L_x_9180:
        /* <DEDUP_REMOVED lines=10> */
.L_x_9179:
        /* <DEDUP_REMOVED lines=18> */
.L_x_9185:
        /* <DEDUP_REMOVED lines=12> */
.L_x_9186:
        /* <DEDUP_REMOVED lines=43> */
.L_x_9184:
        /* <DEDUP_REMOVED lines=11> */
.L_x_9183:
        /* <DEDUP_REMOVED lines=18> */
.L_x_9189:
        /* <DEDUP_REMOVED lines=12> */
.L_x_9190:
        /* <DEDUP_REMOVED lines=43> */
.L_x_9188:
        /* <DEDUP_REMOVED lines=10> */
.L_x_9187:
        /* <DEDUP_REMOVED lines=18> */
.L_x_9193:
        /* <DEDUP_REMOVED lines=12> */
.L_x_9194:
        /* <DEDUP_REMOVED lines=43> */
.L_x_9192:
        /* <DEDUP_REMOVED lines=11> */
.L_x_9191:
        /* <DEDUP_REMOVED lines=18> */
.L_x_9197:
        /* <DEDUP_REMOVED lines=12> */
.L_x_9198:
        /* <DEDUP_REMOVED lines=43> */
.L_x_9196:
        /* <DEDUP_REMOVED lines=10> */
.L_x_9195:
        /* <DEDUP_REMOVED lines=18> */
.L_x_9201:
        /* <DEDUP_REMOVED lines=12> */
.L_x_9202:
        /* <DEDUP_REMOVED lines=43> */
.L_x_9200:
        /* <DEDUP_REMOVED lines=10> */
[----:B------:R-:W-:Y:S01]  /*dda0*/  FADD.FTZ R79, R79, R98 ;  /* 0x000000624f4f7221 */ /* 0x000fe20000010000 */
[----:B------:R-:W-:Y:S06]  /*ddb0*/  BRA `(.L_x_9199) ;  /* 0x0000002800007947 */ /* 0x000fec0003800000 */
.L_x_9170:
[----:B------:R-:W-:Y:S01]  /*ddc0*/  HFMA2 R72, -RZ, RZ, 0, 0 ;  /* 0x00000000ff487431 */ /* 0x000fe200000001ff */
        /* <DEDUP_REMOVED lines=18> */
.L_x_9205:
        /* <DEDUP_REMOVED lines=12> */
.L_x_9206:
[----:B01----:R-:W-:Y:S01]  /*dfb0*/  IMAD.WIDE.U32 R74, R83, -0x326172a9, RZ ;  /* 0xcd9e8d57534a7825 */ /* 0x003fe200078e00ff */
        /* <DEDUP_REMOVED lines=42> */
.L_x_9204:
[----:B------:R-:W-:Y:S01]  /*e260*/  I2FP.F32.U32 R72, R72 ;  /* 0x0000004800487245 */ /* 0x000fe20000201000 */
[----:B------:R-:W-:Y:S01]  /*e270*/  IMAD.MOV.U32 R73, RZ, RZ, 0x2f800000 ;  /* 0x2f800000ff497424 */ /* 0x000fe200078e00ff */
[----:B01---5:R-:W-:-:S03]  /*e280*/  SHF.L.U32 R74, R52, 0x10, RZ ;  /* 0x00000010344a7819 */ /* 0x023fc600000006ff */
[----:B------:R-:W-:Y:S02]  /*e290*/  FFMA.FTZ R72, R72, R73, 1.1641532182693481445e-10 ;  /* 0x2f00000048487423 */ /* 0x000fe40000010049 */
[----:B------:R-:W-:-:S03]  /*e2a0*/  FMUL.FTZ R74, R74, UR17 ;  /* 0x000000114a4a7c20 */ /* 0x000fc60008410000 */
[----:B------:R-:W-:Y:S01]  /*e2b0*/  FSETP.GTU.FTZ.AND P1, PT, R72, UR23, PT ;  /* 0x0000001748007c0b */ /* 0x000fe2000bf3c000 */
[----:B------:R-:W-:-:S03]  /*e2c0*/  FMUL.FTZ R74, R74, UR16 ;  /* 0x000000104a4a7c20 */ /* 0x000fc60008410000 */
[----:B------:R-:W-:Y:S02]  /*e2d0*/  SEL R84, RZ, 0x1, P1 ;  /* 0x00000001ff547807 */ /* 0x000fe40000800000 */
[----:B------:R-:W-:-:S07]  /*e2e0*/  FSEL R72, R74, RZ, !P1 ;  /* 0x000000ff4a487208 */ /* 0x000fce0004800000 */
.L_x_9203:
[----:B01----:R-:W-:Y:S01]  /*e2f0*/  IMAD.MOV.U32 R75, RZ, RZ, R0 ;  /* 0x000000ffff4b7224 */ /* 0x003fe200078e0000 */
        /* <DEDUP_REMOVED lines=14> */
.L_x_9209:
        /* <DEDUP_REMOVED lines=12> */
.L_x_9210:
        /* <DEDUP_REMOVED lines=43> */
.L_x_9208:
        /* <DEDUP_REMOVED lines=10> */
.L_x_9207:
        /* <DEDUP_REMOVED lines=15> */
.L_x_9213:
        /* <DEDUP_REMOVED lines=12> */
.L_x_9214:
        /* <DEDUP_REMOVED lines=43> */
.L_x_9212:
        /* <DEDUP_REMOVED lines=9> */
.L_x_9211:
        /* <DEDUP_REMOVED lines=15> */
.L_x_9217:
        /* <DEDUP_REMOVED lines=12> */
.L_x_9218:
        /* <DEDUP_REMOVED lines=43> */
.L_x_9216:
        /* <DEDUP_REMOVED lines=10> */
.L_x_9215:
        /* <DEDUP_REMOVED lines=15> */
.L_x_9221:
        /* <DEDUP_REMOVED lines=12> */
.L_x_9222:
        /* <DEDUP_REMOVED lines=43> */
.L_x_9220:
        /* <DEDUP_REMOVED lines=9> */
.L_x_9219:
        /* <DEDUP_REMOVED lines=15> */
.L_x_9225:
        /* <DEDUP_REMOVED lines=12> */
.L_x_9226:
        /* <DEDUP_REMOVED lines=43> */
.L_x_9224:
        /* <DEDUP_REMOVED lines=10> */
.L_x_9223:
        /* <DEDUP_REMOVED lines=15> */
.L_x_9229:
        /* <DEDUP_REMOVED lines=12> */
.L_x_9230:
        /* <DEDUP_REMOVED lines=43> */
.L_x_9228:
        /* <DEDUP_REMOVED lines=9> */
.L_x_9227:
        /* <DEDUP_REMOVED lines=15> */
.L_x_9232:
        /* <DEDUP_REMOVED lines=12> */
.L_x_9233:
        /* <DEDUP_REMOVED lines=43> */
.L_x_9231:
        /* <DEDUP_REMOVED lines=10> */
.L_x_9199:
        /* <DEDUP_REMOVED lines=48> */
.L_x_9234:
[----:B0-----:R-:W0:Y:S01]  /*108c0*/  SHFL.BFLY PT, R95, R0, 0x1, 0x1f ;  /* 0x0c201f00005f7f89 */ /* 0x001e2200000e0000 */
[----:B------:R-:W-:Y:S01]  /*108d0*/  BSSY.RECONVERGENT B0, `(.L_x_9235) ;  /* 0x0000051000007945 */ /* 0x000fe20003800200 */
[----:B0-----:R-:W-:-:S05]  /*108e0*/  FADD.FTZ R95, R0, R95 ;  /* 0x0000005f005f7221 */ /* 0x001fca0000010000 */
[----:B------:R-:W0:Y:S02]  /*108f0*/  SHFL.BFLY PT, R94, R95, 0x2, 0x1f ;  /* 0x0c401f005f5e7f89 */ /* 0x000e2400000e0000 */
[----:B0-----:R-:W-:-:S05]  /*10900*/  FADD.FTZ R94, R95, R94 ;  /* 0x0000005e5f5e7221 */ /* 0x001fca0000010000 */
[----:B------:R-:W0:Y:S02]  /*10910*/  SHFL.BFLY PT, R97, R94, 0x4, 0x1f ;  /* 0x0c801f005e617f89 */ /* 0x000e2400000e0000 */
[----:B0-----:R-:W-:Y:S02]  /*10920*/  FADD.FTZ R97, R94, R97 ;  /* 0x000000615e617221 */ /* 0x001fe40000010000 */
[----:B------:R-:W0:Y:S03]  /*10930*/  S2R R94, SR_TID.X ;  /* 0x00000000005e7919 */ /* 0x000e260000002100 */
[----:B------:R-:W1:Y:S02]  /*10940*/  SHFL.BFLY PT, R98, R97, 0x8, 0x1f ;  /* 0x0d001f0061627f89 */ /* 0x000e6400000e0000 */
[----:B-1----:R-:W-:-:S05]  /*10950*/  FADD.FTZ R99, R97, R98 ;  /* 0x0000006261637221 */ /* 0x002fca0000010000 */
[----:B------:R-:W1:Y:S02]  /*10960*/  SHFL.BFLY PT, R98, R99, 0x10, 0x1f ;  /* 0x0e001f0063627f89 */ /* 0x000e6400000e0000 */
[----:B-1----:R-:W-:-:S04]  /*10970*/  FADD.FTZ R98, R99, R98 ;  /* 0x0000006263627221 */ /* 0x002fc80000010000 */
        /* <DEDUP_REMOVED lines=49> */
[----:B------:R-:W1:Y:S02]  /*10c90*/  SHFL.BFLY PT, R0, R97, 0x1, 0x1f ;  /* 0x0c201f0061007f89 */ /* 0x000e6400000e0000 */
[----:B-1----:R-:W-:Y:S01]  /*10ca0*/  FADD.FTZ R95, R97, R0 ;  /* 0x00000000615f7221 */ /* 0x002fe20000010000 */
[----:B------:R-:W-:-:S04]  /*10cb0*/  IMAD.MOV.U32 R97, RZ, RZ, RZ ;  /* 0x000000ffff617224 */ /* 0x000fc800078e00ff */
        /* <DEDUP_REMOVED lines=18> */
.L_x_9236:
[----:B------:R-:W-:Y:S05]  /*10de0*/  BSYNC.RECONVERGENT B0 ;  /* 0x0000000000007941 */ /* 0x000fea0003800200 */
.L_x_9235:
        /* <DEDUP_REMOVED lines=12> */
.L_x_9238:
[----:B------:R-:W-:Y:S05]  /*10eb0*/  BSYNC.RECONVERGENT B0 ;  /* 0x0000000000007941 */ /* 0x000fea0003800200 */
.L_x_9237:
        /* <DEDUP_REMOVED lines=30> */
[C---:B------:R-:W-:Y:S01]  /*110a0*/  FFMA.FTZ R0, R102.reuse, R97, R103 ;  /* 0x0000006166007223 */ /* 0x040fe20000010067 */
[----:B-1----:R-:W-:Y:S01]  /*110b0*/  FADD.FTZ R98, R95, R98 ;  /* 0x000000625f627221 */ /* 0x002fe20000010000 */
[----:B------:R-:W0:Y:S01]  /*110c0*/  LDC R103, c[0x0][0x448] ;  /* 0x00011200ff677b82 */ /* 0x000e220000000800 */
[----:B------:R-:W-:Y:S01]  /*110d0*/  FMUL.FTZ R99, R102, R99 ;  /* 0x0000006366637220 */ /* 0x000fe20000410000 */
[----:B--2---:R-:W-:-:S03]  /*110e0*/  FMUL.FTZ R0, R101, R0 ;  /* 0x0000000065007220 */ /* 0x004fc60000410000 */
[----:B------:R-:W-:Y:S02]  /*110f0*/  FMUL.FTZ R99, R99, R108 ;  /* 0x0000006c63637220 */ /* 0x000fe40000410000 */
[----:B------:R-:W1:Y:S02]  /*11100*/  SHFL.IDX PT, R105, R0, RZ, 0x1f ;  /* 0x00001fff00697589 */ /* 0x000e6400000e0000 */
[----:B------:R-:W-:Y:S02]  /*11110*/  FFMA.FTZ R95, R101, R99, R98 ;  /* 0x00000063655f7223 */ /* 0x000fe40000010062 */
[----:B------:R-:W2:Y:S03]  /*11120*/  @!P0 LDC.64 R100, c[0x0][0x3c0] ;  /* 0x0000f000ff648b82 */ /* 0x000ea60000000a00 */
[----:B------:R3:W0:Y:S05]  /*11130*/  SHFL.IDX PT, R104, R95, RZ, 0x1f ;  /* 0x00001fff5f687589 */ /* 0x00062a00000e0000 */
[----:B------:R-:W4:Y:S01]  /*11140*/  @!P0 LDC.64 R98, c[0x0][0x3c8] ;  /* 0x0000f200ff628b82 */ /* 0x000f220000000a00 */
[----:B---3--:R-:W-:-:S02]  /*11150*/  IMAD.U32 R95, RZ, RZ, UR7 ;  /* 0x00000007ff5f7e24 */ /* 0x008fc4000f8e00ff */
[----:B-1----:R-:W-:-:S05]  /*11160*/  FMUL.FTZ R97, R105, R105 ;  /* 0x0000006969617220 */ /* 0x002fca0000410000 */
[----:B------:R-:W-:Y:S01]  /*11170*/  FSEL R102, R97, RZ, P1 ;  /* 0x000000ff61667208 */ /* 0x000fe20000800000 */
[----:B0-----:R-:W-:-:S04]  /*11180*/  FFMA.FTZ R97, R104, UR25, R103 ;  /* 0x0000001968617c23 */ /* 0x001fc80008010067 */
[----:B------:R-:W-:Y:S01]  /*11190*/  FADD.FTZ R0, R97, R102 ;  /* 0x0000006661007221 */ /* 0x000fe20000010000 */
[----:B------:R-:W-:Y:S01]  /*111a0*/  MOV R97, UR7 ;  /* 0x0000000700617c02 */ /* 0x000fe20008000f00 */
[----:B----4-:R-:W-:-:S04]  /*111b0*/  @!P0 IMAD.WIDE R98, R95, 0x4, R98 ;  /* 0x000000045f628825 */ /* 0x010fc800078e0262 */
[----:B------:R-:W0:Y:S01]  /*111c0*/  MUFU.RSQ R0, R0 ;  /* 0x0000000000007308 */ /* 0x000e220000001400 */
[----:B--2---:R-:W-:-:S05]  /*111d0*/  @!P0 IMAD.WIDE R100, R97, 0x4, R100 ;  /* 0x0000000461648825 */ /* 0x004fca00078e0264 */
[----:B------:R1:W-:Y:S04]  /*111e0*/  @!P0 STG.E desc[UR12][R100.64], R105 ;  /* 0x0000006964008986 */ /* 0x0003e8000c10190c */
[----:B0-----:R1:W-:Y:S01]  /*111f0*/  @!P0 STG.E desc[UR12][R98.64], R0 ;  /* 0x0000000062008986 */ /* 0x0013e2000c10190c */
[----:B------:R-:W-:Y:S05]  /*11200*/  BRA.U !UP0, `(.L_x_9239) ;  /* 0x0000000508907547 */ /* 0x000fea000b800000 */
[----:B------:R-:W-:Y:S01]  /*11210*/  FSEL R95, R105, RZ, !P1 ;  /* 0x000000ff695f7208 */ /* 0x000fe20004800000 */
[----:B------:R-:W-:-:S04]  /*11220*/  UIADD3 UR4, UPT, UPT, UR6, -0x1, URZ ;  /* 0xffffffff06047890 */ /* 0x000fc8000fffe0ff */
[C---:B------:R-:W-:Y:S01]  /*11230*/  FADD.FTZ R103, -R95.reuse, R60 ;  /* 0x0000003c5f677221 */ /* 0x040fe20000010100 */
[C---:B-1----:R-:W-:Y:S01]  /*11240*/  FADD.FTZ R105, -R95.reuse, R61 ;  /* 0x0000003d5f697221 */ /* 0x042fe20000010100 */
[----:B------:R-:W-:Y:S01]  /*11250*/  UIMAD UR4, UR4, UR22, URZ ;  /* 0x00000016040472a4 */ /* 0x000fe2000f8e02ff */
[C---:B------:R-:W-:Y:S01]  /*11260*/  FADD.FTZ R119, -R95.reuse, R72 ;  /* 0x000000485f777221 */ /* 0x040fe20000010100 */
[C---:B------:R-:W-:Y:S01]  /*11270*/  FADD.FTZ R121, -R95.reuse, R73 ;  /* 0x000000495f797221 */ /* 0x040fe20000010100 */
[C---:B------:R-:W-:Y:S01]  /*11280*/  FADD.FTZ R101, -R95.reuse, R58 ;  /* 0x0000003a5f657221 */ /* 0x040fe20000010100 */
[----:B------:R-:W0:Y:S01]  /*11290*/  LDC.64 R72, c[0x0][0x428] ;  /* 0x00010a00ff487b82 */ /* 0x000e220000000a00 */
[C---:B------:R-:W-:Y:S01]  /*112a0*/  FADD.FTZ R99, -R95.reuse, R57 ;  /* 0x000000395f637221 */ /* 0x040fe20000010100 */
[C---:B------:R-:W-:Y:S01]  /*112b0*/  FADD.FTZ R115, -R95.reuse, R68 ;  /* 0x000000445f737221 */ /* 0x040fe20000010100 */
[C---:B------:R-:W-:Y:S01]  /*112c0*/  FADD.FTZ R58, -R95.reuse, R76 ;  /* 0x0000004c5f3a7221 */ /* 0x040fe20000010100 */
[----:B------:R-:W-:Y:S01]  /*112d0*/  USHF.R.S32.HI UR5, URZ, 0x1f, UR4 ;  /* 0x0000001fff057899 */ /* 0x000fe20008011404 */
[C---:B------:R-:W-:Y:S01]  /*112e0*/  FMUL.FTZ R103, R0.reuse, R103 ;  /* 0x0000006700677220 */ /* 0x040fe20000410000 */
[C---:B------:R-:W-:Y:S01]  /*112f0*/  FMUL.FTZ R68, R0.reuse, R105 ;  /* 0x0000006900447220 */ /* 0x040fe20000410000 */
[C---:B------:R-:W-:Y:S01]  /*11300*/  FADD.FTZ R123, -R95.reuse, R74 ;  /* 0x0000004a5f7b7221 */ /* 0x040fe20000010100 */
[C---:B------:R-:W-:Y:S01]  /*11310*/  FADD.FTZ R97, -R95.reuse, R56 ;  /* 0x000000385f617221 */ /* 0x040fe20000010100 */
[C---:B------:R-:W-:Y:S01]  /*11320*/  FADD.FTZ R74, -R95.reuse, R77 ;  /* 0x0000004d5f4a7221 */ /* 0x040fe20000010100 */
[C---:B------:R-:W-:Y:S01]  /*11330*/  FADD.FTZ R59, -R95.reuse, R59 ;  /* 0x0000003b5f3b7221 */ /* 0x040fe20000010100 */
[C---:B------:R-:W-:Y:S01]  /*11340*/  FADD.FTZ R63, -R95.reuse, R63 ;  /* 0x0000003f5f3f7221 */ /* 0x040fe20000010100 */
[C---:B------:R-:W-:Y:S01]  /*11350*/  FMUL.FTZ R56, R0.reuse, R99 ;  /* 0x0000006300387220 */ /* 0x040fe20000410000 */
[----:B------:R-:W-:Y:S01]  /*11360*/  FMUL.FTZ R77, R0, R58 ;  /* 0x0000003a004d7220 */ /* 0x000fe20000410000 */
[C---:B------:R-:W-:Y:S01]  /*11370*/  FADD.FTZ R113, -R95.reuse, R66 ;  /* 0x000000425f717221 */ /* 0x040fe20000010100 */
[C---:B------:R-:W-:Y:S01]  /*11380*/  FADD.FTZ R67, -R95.reuse, R67 ;  /* 0x000000435f437221 */ /* 0x040fe20000010100 */
[----:B------:R-:W-:Y:S01]  /*11390*/  FADD.FTZ R69, -R95, R69 ;  /* 0x000000455f457221 */ /* 0x000fe20000010100 */
[----:B------:R-:W-:Y:S01]  /*113a0*/  ULEA.HI UR5, UR5, UR4, URZ, 0x3 ;  /* 0x0000000405057291 */ /* 0x000fe2000f8f18ff */
[----:B------:R-:W-:Y:S01]  /*113b0*/  FFMA.FTZ R58, R103, R44, R20 ;  /* 0x0000002c673a7223 */ /* 0x000fe20000010014 */
[----:B------:R-:W-:Y:S01]  /*113c0*/  FFMA.FTZ R99, R68, R45, R21 ;  /* 0x0000002d44637223 */ /* 0x000fe20000010015 */
        /* <DEDUP_REMOVED lines=18> */
[----:B------:R-:W-:Y:S01]  /*114f0*/  MOV R69, UR5 ;  /* 0x0000000500457c02 */ /* 0x000fe20008000f00 */
[----:B------:R-:W-:Y:S01]  /*11500*/  FFMA.FTZ R57, R61, R50, R26 ;  /* 0x000000323d397223 */ /* 0x000fe2000001001a */
[----:B------:R-:W-:Y:S01]  /*11510*/  FFMA.FTZ R62, R62, R51, R27 ;  /* 0x000000333e3e7223 */ /* 0x000fe2000001001b */
[----:B------:R-:W-:Y:S01]  /*11520*/  FFMA.FTZ R61, R63, R42, R18 ;  /* 0x0000002a3f3d7223 */ /* 0x000fe20000010012 */
[----:B------:R-:W-:Y:S01]  /*11530*/  FFMA.FTZ R95, R95, R36, R12 ;  /* 0x000000245f5f7223 */ /* 0x000fe2000001000c */
        /* <DEDUP_REMOVED lines=15> */
[----:B------:R-:W-:Y:S01]  /*11630*/  F2FP.BF16.F32.PACK_AB R57, R62, R57 ;  /* 0x000000393e39723e */ /* 0x000fe200000010ff */
        /* <DEDUP_REMOVED lines=31> */
[----:B------:R-:W-:-:S05]  /*11830*/  F2FP.BF16.F32.PACK_AB R64, R75, R76 ;  /* 0x0000004c4b40723e */ /* 0x000fca00000010ff */
[----:B------:R0:W-:Y:S02]  /*11840*/  STG.E.128 desc[UR12][R72.64], R64 ;  /* 0x0000004048007986 */ /* 0x0001e4000c101d0c */
.L_x_9239:
[----:B------:R-:W-:Y:S02]  /*11850*/  UIADD3 UR7, UPT, UPT, UR7, UR20, URZ ;  /* 0x0000001407077290 */ /* 0x000fe4000fffe0ff */
[----:B------:R-:W-:Y:S02]  /*11860*/  UPLOP3.LUT UP1, UPT, UPT, UPT, UP1, 0x40, 0x4 ;  /* 0x000000000004789c */ /* 0x000fe40003f2e810 */
[----:B------:R-:W-:-:S09]  /*11870*/  UISETP.GE.AND UP0, UPT, UR7, UR21, UPT ;  /* 0x000000150700728c */ /* 0x000fd2000bf06270 */
[----:B------:R-:W-:Y:S05]  /*11880*/  BRA.U !UP0, `(.L_x_9240) ;  /* 0xfffffef108507547 */ /* 0x000fea000b83ffff */
[----:B------:R-:W-:Y:S05]  /*11890*/  EXIT ;  /* 0x000000000000794d */ /* 0x000fea0003800000 */
.L_x_9241:
        /* <DEDUP_REMOVED lines=14> */
.L_x_20806:


//--------------------- .text._ZN10layer_norm13ln_fwd_kernelINS_13Kernel_traitsIf13__nv_bfloat16fS2_fjLj3072ELj1ELj1ELj4ELj16ENS_18Kernel_traits_baseILj3072EfS2_fS2_fjLj128EEEEELb1ELb1ELb0ELb0EEEvNS_9FwdParamsE --------------------------
	.section	.text._ZN10layer_norm13ln_fwd_kernelINS_13Kernel_traitsIf13__nv_bfloat16fS2_fjLj3072ELj1ELj1ELj4ELj16ENS_18Kernel_traits_baseILj3072EfS2_fS2_fjLj128EEEEELb1ELb1ELb0ELb0EEEvNS_9FwdParamsE,"ax",@progbits
	.align	128
        .global         _ZN10layer_norm13ln_fwd_kernelINS_13Kernel_traitsIf13__nv_bfloat16fS2_fjLj3072ELj1ELj1ELj4ELj16ENS_18Kernel_traits_baseILj3072EfS2_fS2_fjLj128EEEEELb1ELb1ELb0ELb0EEEvNS_9FwdParamsE
        .type           _ZN10layer_norm13ln_fwd_kernelINS_13Kernel_traitsIf13__nv_bfloat16fS2_fjLj3072ELj1ELj1ELj4ELj16ENS_18Kernel_traits_baseILj3072EfS2_fS2_fjLj128EEEEELb1ELb1ELb0ELb0EEEvNS_9FwdParamsE,@function
        .size           _ZN10layer_norm13ln_fwd_kernelINS_13Kernel_traitsIf13__nv_bfloat16fS2_fjLj3072ELj1ELj1ELj4ELj16ENS_18Kernel_traits_baseILj3072EfS2_fS2_fjLj128EEEEELb1ELb1ELb0ELb0EEEvNS_9FwdParamsE,(.L_x_20807 - _ZN10layer_norm13ln_fwd_kernelINS_13Kernel_traitsIf13__nv_bfloat16fS2_fjLj3072ELj1ELj1ELj4ELj16ENS_18Kernel_traits_baseILj3072EfS2_fS2_fjLj128EEEEELb1ELb1ELb0ELb0EEEvNS_9FwdParamsE)
        .other          _ZN10layer_norm13ln_fwd_kernelINS_13Kernel_traitsIf13__nv_bfloat16fS2_fjLj3072ELj1ELj1ELj4ELj16ENS_18Kernel_traits_baseILj3072EfS2_fS2_fjLj128EEEEELb1ELb1ELb0ELb0EEEvNS_9FwdParamsE,@"STO_CUDA_ENTRY STV_DEFAULT"
_ZN10layer_norm13ln_fwd_kernelINS_13Kernel_traitsIf13__nv_bfloat16fS2_fjLj3072ELj1ELj1ELj4ELj16ENS_18Kernel_traits_baseILj3072EfS2_fS2_fjLj128EEEEELb1ELb1ELb0ELb0EEEvNS_9FwdParamsE:
.text._ZN10layer_norm13ln_fwd_kernelINS_13Kernel_traitsIf13__nv_bfloat16fS2_fjLj3072ELj1ELj1ELj4ELj16ENS_18Kernel_traits_baseILj3072EfS2_fS2_fjLj128EEEEELb1ELb1ELb0ELb0EEEvNS_9FwdParamsE:
        /* <DEDUP_REMOVED lines=25> */
[----:B------:R-:W-:Y:S02]  /*0190*/  LOP3.LUT R3, R120, 0x60, RZ, 0xc0, !PT ;  /* 0x0000006078037812 */ /* 0x000fe400078ec0ff */
[----:B------:R-:W-:Y:S02]  /*01a0*/  @P0 R2UR UR8, R2 ;  /* 0x00000000020802ca */ /* 0x000fe400000e0000 */
[----:B------:R-:W-:Y:S02]  /*01b0*/  SHF.R.S32.HI R2, RZ, 0x1f, R11 ;  /* 0x0000001fff027819 */ /* 0x000fe4000001140b */
[----:B-1----:R-:W-:-:S02]  /*01c0*/  @P0 IADD3 R0, P1, PT, R4, R9, RZ ;  /* 0x0000000904000210 */ /* 0x002fc40007f3e0ff */
[----:B------:R-:W-:Y:S02]  /*01d0*/  LOP3.LUT R83, R3, 0x1f, R120, 0xf8, !PT ;  /* 0x0000001f03537812 */ /* 0x000fe400078ef878 */
[----:B------:R-:W-:Y:S01]  /*01e0*/  LEA.HI R2, R2, R11, RZ, 0x3 ;  /* 0x0000000b02027211 */ /* 0x000fe200078f18ff */
[----:B------:R-:W-:Y:S01]  /*01f0*/  @P0 IMAD.X R7, RZ, RZ, R5, P1 ;  /* 0x000000ffff070224 */ /* 0x000fe200008e0605 */
[----:B------:R-:W-:Y:S01]  /*0200*/  LOP3.LUT R117, R83, 0x7f, RZ, 0x3c, !PT ;  /* 0x0000007f53757812 */ /* 0x000fe200078e3cff */
[----:B------:R-:W-:Y:S02]  /*0210*/  UIADD3 UR18, UPT, UPT, UR9, -0x4498517b, URZ ;  /* 0xbb67ae8509127890 */ /* 0x000fe4000fffe0ff */
[----:B------:R-:W-:Y:S01]  /*0220*/  UIADD3 UR15, UPT, UPT, UR8, -0x61c88647, URZ ;  /* 0x9e3779b9080f7890 */ /* 0x000fe2000fffe0ff */
[----:B------:R-:W-:Y:S01]  /*0230*/  LEA.HI.SX32 R117, R2, R117, 0x1d ;  /* 0x0000007502757211 */ /* 0x000fe200078feaff */
[----:B------:R-:W-:Y:S01]  /*0240*/  UIADD3 UR19, UPT, UPT, UR8, 0x3c6ef372, URZ ;  /* 0x3c6ef37208137890 */ /* 0x000fe2000fffe0ff */
[--C-:B------:R-:W-:Y:S01]  /*0250*/  SHF.R.U64 R123, R0, 0x2, R7.reuse ;  /* 0x00000002007b7819 */ /* 0x100fe20000001207 */
        /* <DEDUP_REMOVED lines=60> */
.L_x_9243:
[C---:B------:R-:W-:Y:S02]  /*0620*/  ISETP.GE.U32.AND P0, PT, R117.reuse, 0x80, PT ;  /* 0x000000807500780c */ /* 0x040fe40003f06070 */
[C---:B------:R-:W-:Y:S02]  /*0630*/  ISETP.GE.U32.AND P1, PT, R117.reuse, 0x100, PT ;  /* 0x000001007500780c */ /* 0x040fe40003f26070 */
[----:B------:R-:W-:-:S09]  /*0640*/  ISETP.GE.U32.AND P2, PT, R117, 0x180, PT ;  /* 0x000001807500780c */ /* 0x000fd20003f46070 */
[----:B------:R-:W0:Y:S08]  /*0650*/  @P0 LDC.64 R12, c[0x0][0x3d0] ;  /* 0x0000f400ff0c0b82 */ /* 0x000e300000000a00 */
[----:B------:R-:W1:Y:S08]  /*0660*/  @P0 LDC.64 R14, c[0x0][0x3e8] ;  /* 0x0000fa00ff0e0b82 */ /* 0x000e700000000a00 */
[----:B------:R-:W2:Y:S01]  /*0670*/  @P1 LDC.64 R38, c[0x0][0x3e8] ;  /* 0x0000fa00ff261b82 */ /* 0x000ea20000000a00 */
[----:B0-----:R-:W-:-:S07]  /*0680*/  @P0 IMAD.WIDE.U32 R16, R83, 0x20, R12 ;  /* 0x0000002053100825 */ /* 0x001fce00078e000c */
[----:B------:R-:W0:Y:S01]  /*0690*/  @P1 LDC.64 R36, c[0x0][0x3d0] ;  /* 0x0000f400ff241b82 */ /* 0x000e220000000a00 */
[----:B------:R-:W-:Y:S02]  /*06a0*/  @P2 CS2R R66, SRZ ;  /* 0x0000000000422805 */ /* 0x000fe4000001ff00 */
[----:B------:R-:W-:Y:S02]  /*06b0*/  @P2 CS2R R64, SRZ ;  /* 0x0000000000402805 */ /* 0x000fe4000001ff00 */
[----:B------:R-:W-:Y:S01]  /*06c0*/  @P2 CS2R R62, SRZ ;  /* 0x00000000003e2805 */ /* 0x000fe2000001ff00 */
[----:B------:R-:W5:Y:S01]  /*06d0*/  @P0 LDG.E.128 R4, desc[UR6][R16.64] ;  /* 0x0000000610040981 */ /* 0x000f62000c1e1d00 */
[C---:B-1----:R-:W-:Y:S01]  /*06e0*/  @P0 IMAD.WIDE.U32 R18, R83.reuse, 0x20, R14 ;  /* 0x0000002053120825 */ /* 0x042fe200078e000e */
[----:B------:R-:W-:Y:S01]  /*06f0*/  @P0 LOP3.LUT R83, R83, 0x80, RZ, 0xfc, !PT ;  /* 0x0000008053530812 */ /* 0x000fe200078efcff */
[----:B------:R-:W1:Y:S01]  /*0700*/  @P2 LDC.64 R40, c[0x0][0x3d0] ;  /* 0x0000f400ff282b82 */ /* 0x000e620000000a00 */
[----:B------:R-:W5:Y:S01]  /*0710*/  @P0 LDG.E.128 R8, desc[UR6][R16.64+0x10] ;  /* 0x0000100610080981 */ /* 0x000f62000c1e1d00 */
[----:B------:R-:W-:-:S03]  /*0720*/  @P2 CS2R R60, SRZ ;  /* 0x00000000003c2805 */ /* 0x000fc6000001ff00 */
[----:B------:R-:W5:Y:S01]  /*0730*/  @P0 LDG.E.128 R20, desc[UR6][R18.64] ;  /* 0x0000000612140981 */ /* 0x000f62000c1e1d00 */
[C---:B--2---:R-:W-:Y:S02]  /*0740*/  @P1 IMAD.WIDE.U32 R76, R83.reuse, 0x20, R38 ;  /* 0x00000020534c1825 */ /* 0x044fe400078e0026 */
[----:B------:R-:W2:Y:S01]  /*0750*/  @P2 LDC.64 R42, c[0x0][0x3e8] ;  /* 0x0000fa00ff2a2b82 */ /* 0x000ea20000000a00 */
[----:B------:R3:W5:Y:S04]  /*0760*/  @P0 LDG.E.128 R24, desc[UR6][R18.64+0x10] ;  /* 0x0000100612180981 */ /* 0x000768000c1e1d00 */
[----:B------:R-:W5:Y:S01]  /*0770*/  @P1 LDG.E.128 R44, desc[UR6][R76.64] ;  /* 0x000000064c2c1981 */ /* 0x000f62000c1e1d00 */
[----:B0-----:R-:W-:-:S03]  /*0780*/  @P1 IMAD.WIDE.U32 R36, R83, 0x20, R36 ;  /* 0x0000002053241825 */ /* 0x001fc600078e0024 */
[----:B------:R-:W5:Y:S01]  /*0790*/  @P1 LDG.E.128 R48, desc[UR6][R76.64+0x10] ;  /* 0x000010064c301981 */ /* 0x000f62000c1e1d00 */
[----:B------:R-:W-:Y:S01]  /*07a0*/  @P1 VIADD R83, R83, 0x80 ;  /* 0x0000008053531836 */ /* 0x000fe20000000000 */
[----:B------:R-:W-:Y:S02]  /*07b0*/  CS2R R38, SRZ ;  /* 0x0000000000267805 */ /* 0x000fe4000001ff00 */
[----:B------:R-:W5:Y:S01]  /*07c0*/  @P1 LDG.E.128 R28, desc[UR6][R36.64] ;  /* 0x00000006241c1981 */ /* 0x000f62000c1e1d00 */
[----:B-1----:R-:W-:-:S03]  /*07d0*/  @P2 IMAD.WIDE.U32 R12, R83, 0x20, R40 ;  /* 0x00000020530c2825 */ /* 0x002fc600078e0028 */
[----:B------:R0:W5:Y:S01]  /*07e0*/  @P1 LDG.E.128 R32, desc[UR6][R36.64+0x10] ;  /* 0x0000100624201981 */ /* 0x000162000c1e1d00 */
[----:B------:R-:W-:Y:S02]  /*07f0*/  CS2R R40, SRZ ;  /* 0x0000000000287805 */ /* 0x000fe4000001ff00 */
[----:B---3--:R-:W-:Y:S02]  /*0800*/  CS2R R18, SRZ ;  /* 0x0000000000127805 */ /* 0x008fe4000001ff00 */
[----:B------:R-:W-:Y:S01]  /*0810*/  CS2R R16, SRZ ;  /* 0x0000000000107805 */ /* 0x000fe2000001ff00 */
[----:B------:R-:W5:Y:S01]  /*0820*/  @P2 LDG.E.128 R52, desc[UR6][R12.64] ;  /* 0x000000060c342981 */ /* 0x000f62000c1e1d00 */
[----:B--2---:R-:W-:-:S03]  /*0830*/  @P2 IMAD.WIDE.U32 R14, R83, 0x20, R42 ;  /* 0x00000020530e2825 */ /* 0x004fc600078e002a */
[----:B------:R1:W5:Y:S01]  /*0840*/  @P2 LDG.E.128 R56, desc[UR6][R12.64+0x10] ;  /* 0x000010060c382981 */ /* 0x000362000c1e1d00 */
[----:B------:R-:W-:Y:S02]  /*0850*/  CS2R R42, SRZ ;  /* 0x00000000002a7805 */ /* 0x000fe4000001ff00 */
[----:B0-----:R-:W-:Y:S01]  /*0860*/  CS2R R36, SRZ ;  /* 0x0000000000247805 */ /* 0x001fe2000001ff00 */
[----:B------:R-:W5:Y:S04]  /*0870*/  @P2 LDG.E.128 R68, desc[UR6][R14.64] ;  /* 0x000000060e442981 */ /* 0x000f68000c1e1d00 */
[----:B------:R0:W5:Y:S01]  /*0880*/  @P2 LDG.E.128 R72, desc[UR6][R14.64+0x10] ;  /* 0x000010060e482981 */ /* 0x000162000c1e1d00 */
[----:B-1----:R-:W-:Y:S02]  /*0890*/  CS2R R12, SRZ ;  /* 0x00000000000c7805 */ /* 0x002fe4000001ff00 */
[----:B0-----:R-:W-:-:S07]  /*08a0*/  CS2R R14, SRZ ;  /* 0x00000000000e7805 */ /* 0x001fce000001ff00 */
.L_x_9244:
[----:B------:R-:W-:Y:S05]  /*08b0*/  BSYNC.RECONVERGENT B0 ;  /* 0x0000000000007941 */ /* 0x000fea0003800200 */
.L_x_9242:
[----:B------:R-:W1:Y:S02]  /*08c0*/  LDCU UR4, c[0x0][0x384] ;  /* 0x00007080ff0477ac */ /* 0x000e640008000800 */
[----:B-1----:R-:W-:-:S06]  /*08d0*/  UISETP.GE.AND UP0, UPT, UR10, UR4, UPT ;  /* 0x000000040a00728c */ /* 0x002fcc000bf06270 */
[----:B------:R-:W-:-:S13]  /*08e0*/  PLOP3.LUT P0, PT, PT, PT, UP0, 0x80, 0x8 ;  /* 0x000000000008781c */ /* 0x000fda0003f0f008 */
[----:B------:R-:W-:Y:S05]  /*08f0*/  @P0 EXIT ;  /* 0x000000000000094d */ /* 0x000fea0003800000 */
[----:B0-----:R-:W-:Y:S01]  /*0900*/  IMAD.HI.U32 R77, R119, -0x326172a9, RZ ;  /* 0xcd9e8d57774d7827 */ /* 0x001fe200078e00ff */
[----:B------:R-:W0:Y:S03]  /*0910*/  LDCU.64 UR4, c[0x0][0x3e0] ;  /* 0x00007c00ff0477ac */ /* 0x000e260008000a00 */
        /* <DEDUP_REMOVED lines=13> */
[----:B------:R-:W-:Y:S01]  /*09f0*/  IMAD R79, R76, -0x326172a9, RZ ;  /* 0xcd9e8d574c4f7824 */ /* 0x000fe200078e02ff */
[----:B0-----:R-:W-:Y:S01]  /*0a00*/  UISETP.NE.U32.AND UP0, UPT, UR4, URZ, UPT ;  /* 0x000000ff0400728c */ /* 0x001fe2000bf05070 */
[----:B------:R-:W-:Y:S01]  /*0a10*/  IMAD.HI.U32 R76, R80, -0x326172a9, RZ ;  /* 0xcd9e8d57504c7827 */ /* 0x000fe200078e00ff */
[----:B------:R-:W0:Y:S03]  /*0a20*/  LDCU.U8 UR4, c[0x0][0x410] ;  /* 0x00008200ff0477ac */ /* 0x000e260008000000 */
        /* <DEDUP_REMOVED lines=9> */
[C---:B------:R-:W-:Y:S01]  /*0ac0*/  IMAD.HI.U32 R78, R77.reuse, -0x326172a9, RZ ;  /* 0xcd9e8d574d4e7827 */ /* 0x040fe200078e00ff */
[----:B------:R-:W-:Y:S02]  /*0ad0*/  LOP3.LUT R81, R82, UR22, R81, 0x96, !PT ;  /* 0x0000001652517c12 */ /* 0x000fe4000f8e9651 */
[----:B------:R-:W-:Y:S01]  /*0ae0*/  SHF.R.S32.HI R82, RZ, 0x3, R2 ;  /* 0x00000003ff527819 */ /* 0x000fe20000011402 */
[----:B------:R-:W-:Y:S01]  /*0af0*/  IMAD R80, R77, -0x326172a9, RZ ;  /* 0xcd9e8d574d507824 */ /* 0x000fe200078e02ff */
[----:B------:R-:W-:Y:S01]  /*0b00*/  LOP3.LUT R78, R79, UR21, R78, 0x96, !PT ;  /* 0x000000154f4e7c12 */ /* 0x000fe2000f8e964e */
[----:B------:R-:W-:Y:S01]  /*0b10*/  IMAD.HI.U32 R77, R81, -0x326172a9, RZ ;  /* 0xcd9e8d57514d7827 */ /* 0x000fe200078e00ff */
[----:B0-----:R-:W-:-:S03]  /*0b20*/  UISETP.NE.AND UP3, UPT, UR4, URZ, UPT ;  /* 0x000000ff0400728c */ /* 0x001fc6000bf65270 */
        /* <DEDUP_REMOVED lines=26> */
[----:B------:R-:W-:Y:S01]  /*0cd0*/  IMAD.HI.U32 R77, R78, -0x326172a9, RZ ;  /* 0xcd9e8d574e4d7827 */ /* 0x000fe200078e00ff */
[----:B------:R-:W-:Y:S02]  /*0ce0*/  LOP3.LUT R82, R82, 0xffffff00, RZ, 0xc0, !PT ;  /* 0xffffff0052527812 */ /* 0x000fe400078ec0ff */
[----:B------:R-:W-:Y:S01]  /*0cf0*/  VIMNMX R79, PT, PT, R79, 0x20, PT ;  /* 0x000000204f4f7848 */ /* 0x000fe20003fe0100 */
[----:B------:R-:W-:Y:S01]  /*0d00*/  IMAD R76, R76, -0x2daee0ad, RZ ;  /* 0xd2511f534c4c7824 */ /* 0x000fe200078e02ff */
[----:B------:R-:W-:Y:S01]  /*0d10*/  LOP3.LUT R77, R80, UR31, R77, 0x96, !PT ;  /* 0x0000001f504d7c12 */ /* 0x000fe2000f8e964d */
[----:B------:R-:W-:Y:S01]  /*0d20*/  IMAD.HI.U32 R3, R2, -0x2daee0ad, RZ ;  /* 0xd2511f5302037827 */ /* 0x000fe200078e00ff */
[----:B------:R-:W-:-:S03]  /*0d30*/  LEA R79, R79, R82, 0x3 ;  /* 0x000000524f4f7211 */ /* 0x000fc600078e18ff */
[----:B------:R-:W-:Y:S01]  /*0d40*/  IMAD R81, R118, -0x20, R81 ;  /* 0xffffffe076517824 */ /* 0x000fe200078e0251 */
[----:B------:R-:W-:Y:S01]  /*0d50*/  I2FP.F32.U32 R79, R79 ;  /* 0x0000004f004f7245 */ /* 0x000fe20000201000 */
[----:B------:R-:W-:Y:S01]  /*0d60*/  IMAD.HI.U32 R114, R77, -0x2daee0ad, RZ ;  /* 0xd2511f534d727827 */ /* 0x000fe200078e00ff */
[----:B------:R-:W-:Y:S02]  /*0d70*/  LOP3.LUT R76, R76, UR32, R3, 0x96, !PT ;  /* 0x000000204c4c7c12 */ /* 0x000fe4000f8e9603 */
[----:B------:R0:W0:Y:S01]  /*0d80*/  MUFU.RCP R112, R79 ;  /* 0x0000004f00707308 */ /* 0x0000220000001000 */
[----:B------:R-:W-:Y:S01]  /*0d90*/  VIMNMX R81, PT, PT, RZ, R81, !PT ;  /* 0x00000051ff517248 */ /* 0x000fe20007fe0100 */
[----:B------:R-:W-:Y:S02]  /*0da0*/  IMAD R3, R2, -0x2daee0ad, RZ ;  /* 0xd2511f5302037824 */ /* 0x000fe400078e02ff */
[----:B------:R-:W-:Y:S01]  /*0db0*/  IMAD R78, R78, -0x326172a9, RZ ;  /* 0xcd9e8d574e4e7824 */ /* 0x000fe200078e02ff */
[----:B------:R-:W-:Y:S01]  /*0dc0*/  VIMNMX R81, PT, PT, R81, 0x20, PT ;  /* 0x0000002051517848 */ /* 0x000fe20003fe0100 */
[----:B------:R-:W-:Y:S01]  /*0dd0*/  IMAD.HI.U32 R113, R76, -0x326172a9, RZ ;  /* 0xcd9e8d574c717827 */ /* 0x000fe200078e00ff */
[----:B------:R-:W-:-:S02]  /*0de0*/  LOP3.LUT R114, R3, UR34, R114, 0x96, !PT ;  /* 0x0000002203727c12 */ /* 0x000fc4000f8e9672 */
[----:B------:R-:W-:Y:S01]  /*0df0*/  LOP3.LUT R3, R0, 0x3, RZ, 0xc0, !PT ;  /* 0x0000000300037812 */ /* 0x000fe200078ec0ff */
[----:B------:R-:W-:Y:S01]  /*0e00*/  IMAD R115, R81, 0x8, R82 ;  /* 0x0000000851737824 */ /* 0x000fe200078e0252 */
[----:B------:R-:W-:Y:S01]  /*0e10*/  LOP3.LUT R113, R78, UR33, R113, 0x96, !PT ;  /* 0x000000214e717c12 */ /* 0x000fe2000f8e9671 */
[----:B------:R-:W-:Y:S02]  /*0e20*/  IMAD.MOV.U32 R2, RZ, RZ, RZ ;  /* 0x000000ffff027224 */ /* 0x000fe400078e00ff */
[----:B------:R-:W-:Y:S02]  /*0e30*/  IMAD R124, R77, -0x2daee0ad, RZ ;  /* 0xd2511f534d7c7824 */ /* 0x000fe400078e02ff */
[----:B-1234-:R-:W-:-:S07]  /*0e40*/  IMAD R122, R76, -0x326172a9, RZ ;  /* 0xcd9e8d574c7a7824 */ /* 0x01efce00078e02ff */
.L_x_9502:
[----:B-1----:R-:W1:Y:S01]  /*0e50*/  @UP0 LDCU.64 UR4, c[0x0][0x3e0] ;  /* 0x00007c00ff0407ac */ /* 0x002e620008000a00 */
[----:B------:R-:W-:Y:S01]  /*0e60*/  PLOP3.LUT P0, PT, PT, PT, UP0, 0x80, 0x8 ;  /* 0x000000000008781c */ /* 0x000fe20003f0f008 */
[----:B-1----:R-:W-:-:S06]  /*0e70*/  @UP0 UIMAD.WIDE UR4, UR10, 0x2, UR4 ;  /* 0x000000020a0408a5 */ /* 0x002fcc000f8e0204 */
[----:B0-23--:R-:W-:Y:S01]  /*0e80*/  MOV R108, UR4 ;  /* 0x00000004006c7c02 */ /* 0x00dfe20008000f00 */
[----:B------:R-:W-:-:S05]  /*0e90*/  IMAD.U32 R109, RZ, RZ, UR5 ;  /* 0x00000005ff6d7e24 */ /* 0x000fca000f8e00ff */
[----:B------:R-:W2:Y:S01]  /*0ea0*/  @P0 LDG.E.U16 R108, desc[UR6][R108.64] ;  /* 0x000000066c6c0981 */ /* 0x000ea2000c1e1500 */
[----:B------:R-:W-:Y:S01]  /*0eb0*/  PLOP3.LUT P0, PT, PT, PT, UP0, 0x80, 0x8 ;  /* 0x000000000008781c */ /* 0x000fe20003f0f008 */
        /* <DEDUP_REMOVED lines=8> */
[----:B------:R-:W-:-:S05]  /*0f40*/  IMAD.U32 R0, RZ, RZ, UR5 ;  /* 0x00000005ff007e24 */ /* 0x000fca000f8e00ff */
[----:B------:R-:W-:Y:S02]  /*0f50*/  LEA.HI.SX32 R121, R0, R111, 0x1d ;  /* 0x0000006f00797211 */ /* 0x000fe400078feaff */
[----:B------:R-:W-:Y:S02]  /*0f60*/  P2R R111, PR, RZ, 0x2 ;  /* 0x00000002ff6f7803 */ /* 0x000fe40000000000 */
[----:B------:R-:W-:Y:S02]  /*0f70*/  MOV R0, R121 ;  /* 0x0000007900007202 */ /* 0x000fe40000000f00 */
[----:B--2---:R-:W-:-:S13]  /*0f80*/  @P0 R2UR UR11, R108 ;  /* 0x000000006c0b02ca */ /* 0x004fda00000e0000 */
[----:B------:R-:W-:Y:S01]  /*0f90*/  @UP0 USHF.L.U32 UR4, UR11, 0x10, URZ ;  /* 0x000000100b040899 */ /* 0x000fe200080006ff */
[----:B------:R-:W-:Y:S11]  /*0fa0*/  @!P1 BRA `(.L_x_9246) ;  /* 0x0000005000fc9947 */ /* 0x000ff60003800000 */
        /* <DEDUP_REMOVED lines=8> */
[----:B0-----:R0:W5:Y:S04]  /*1030*/  LDG.E.128 R76, desc[UR6][R84.64] ;  /* 0x00000006544c7981 */ /* 0x001168000c1e1d00 */
        /* <DEDUP_REMOVED lines=12> */
.L_x_20643:
[----:B------:R-:W-:Y:S05]  /*1100*/  BRX R84 -0x1110                                        (*"BRANCH_TARGETS .L_x_20644,.L_x_20645,.L_x_20646"*) ;  /* 0xffffffec54bc7949 */ /* 0x000fea000383ffff */
.L_x_20646:
[----:B------:R-:W-:Y:S01]  /*1110*/  IADD3 R86, PT, PT, R3, 0x1, RZ ;  /* 0x0000000103567810 */ /* 0x000fe20007ffe0ff */
[----:B------:R-:W-:Y:S02]  /*1120*/  IMAD.MOV.U32 R0, RZ, RZ, R124 ;  /* 0x000000ffff007224 */ /* 0x000fe400078e007c */
[----:B------:R-:W-:Y:S01]  /*1130*/  IMAD.MOV.U32 R87, RZ, RZ, R113 ;  /* 0x000000ffff577224 */ /* 0x000fe200078e0071 */
[----:B------:R-:W-:Y:S06]  /*1140*/  BRA `(.L_x_9249) ;  /* 0x0000000000f47947 */ /* 0x000fec0003800000 */
.L_x_20644:
[----:B------:R-:W-:Y:S01]  /*1150*/  MOV R0, R124 ;  /* 0x0000007c00007202 */ /* 0x000fe20000000f00 */
[----:B------:R-:W-:Y:S02]  /*1160*/  IMAD.MOV.U32 R86, RZ, RZ, 0x3 ;  /* 0x00000003ff567424 */ /* 0x000fe400078e00ff */
[----:B------:R-:W-:Y:S01]  /*1170*/  IMAD.MOV.U32 R87, RZ, RZ, R114 ;  /* 0x000000ffff577224 */ /* 0x000fe200078e0072 */
[----:B------:R-:W-:Y:S06]  /*1180*/  BRA `(.L_x_9249) ;  /* 0x0000000000e47947 */ /* 0x000fec0003800000 */
.L_x_20645:
        /* <DEDUP_REMOVED lines=13> */
.L_x_9251:
[----:B------:R-:W-:Y:S05]  /*1260*/  BSYNC.RECONVERGENT B2 ;  /* 0x0000000000027941 */ /* 0x000fea0003800200 */
.L_x_9250:
        /* <DEDUP_REMOVED lines=41> */
[----:B------:R-:W-:Y:S02]  /*1500*/  IMAD.MOV.U32 R0, RZ, RZ, R108 ;  /* 0x000000ffff007224 */ /* 0x000fe400078e006c */
[----:B------:R-:W-:-:S07]  /*1510*/  IMAD.MOV.U32 R86, RZ, RZ, RZ ;  /* 0x000000ffff567224 */ /* 0x000fce00078e00ff */
.L_x_9249:
[----:B------:R-:W-:Y:S05]  /*1520*/  BSYNC.RECONVERGENT B1 ;  /* 0x0000000000017941 */ /* 0x000fea0003800200 */
.L_x_9248:
        /* <DEDUP_REMOVED lines=10> */
[----:B------:R-:W-:-:S02]  /*15d0*/  IMAD.MOV.U32 R87, RZ, RZ, 0x2 ;  /* 0x00000002ff577424 */ /* 0x000fc400078e00ff */
[----:B------:R-:W-:Y:S02]  /*15e0*/  IMAD.MOV.U32 R85, RZ, RZ, R122 ;  /* 0x000000ffff557224 */ /* 0x000fe400078e007a */
        /* <DEDUP_REMOVED lines=15> */
.L_x_9254:
        /* <DEDUP_REMOVED lines=13> */
.L_x_9256:
[----:B------:R-:W-:Y:S05]  /*17b0*/  BSYNC.RECONVERGENT B2 ;  /* 0x0000000000027941 */ /* 0x000fea0003800200 */
.L_x_9255:
        /* <DEDUP_REMOVED lines=43> */
.L_x_9253:
[----:B------:R-:W-:Y:S05]  /*1a70*/  BSYNC.RECONVERGENT B1 ;  /* 0x0000000000017941 */ /* 0x000fea0003800200 */
.L_x_9252:
        /* <DEDUP_REMOVED lines=9> */
[----:B------:R-:W-:Y:S02]  /*1b10*/  IMAD.MOV.U32 R3, RZ, RZ, R122 ;  /* 0x000000ffff037224 */ /* 0x000fe400078e007a */
[----:B------:R-:W-:Y:S02]  /*1b20*/  PLOP3.LUT P0, PT, P1, PT, PT, 0x8, 0x80 ;  /* 0x000000000080781c */ /* 0x000fe40000f0e170 */
[----:B------:R-:W-:-:S05]  /*1b30*/  FSEL R88, R88, RZ, !P1 ;  /* 0x000000ff58587208 */ /* 0x000fca0004800000 */
[----:B------:R-:W-:Y:S01]  /*1b40*/  FFMA.FTZ R85, R88, R21, R77 ;  /* 0x0000001558557223 */ /* 0x000fe2000001004d */
        /* <DEDUP_REMOVED lines=9> */
.L_x_9259:
        /* <DEDUP_REMOVED lines=13> */
.L_x_9261:
[----:B------:R-:W-:Y:S05]  /*1cb0*/  BSYNC.RECONVERGENT B2 ;  /* 0x0000000000027941 */ /* 0x000fea0003800200 */
.L_x_9260:
        /* <DEDUP_REMOVED lines=43> */
.L_x_9258:
[----:B------:R-:W-:Y:S05]  /*1f70*/  BSYNC.RECONVERGENT B1 ;  /* 0x0000000000017941 */ /* 0x000fea0003800200 */
.L_x_9257:
        /* <DEDUP_REMOVED lines=10> */
[----:B------:R-:W-:-:S03]  /*2020*/  FMUL.FTZ R86, R86, R109 ;  /* 0x0000006d56567220 */ /* 0x000fc60000410000 */
        /* <DEDUP_REMOVED lines=12> */
.L_x_9264:
        /* <DEDUP_REMOVED lines=13> */
.L_x_9266:
[----:B------:R-:W-:Y:S05]  /*21c0*/  BSYNC.RECONVERGENT B2 ;  /* 0x0000000000027941 */ /* 0x000fea0003800200 */
.L_x_9265:
        /* <DEDUP_REMOVED lines=43> */
.L_x_9263:
[----:B------:R-:W-:Y:S05]  /*2480*/  BSYNC.RECONVERGENT B1 ;  /* 0x0000000000017941 */ /* 0x000fea0003800200 */
.L_x_9262:
        /* <DEDUP_REMOVED lines=22> */
.L_x_9269:
        /* <DEDUP_REMOVED lines=13> */
.L_x_9271:
[----:B------:R-:W-:Y:S05]  /*26c0*/  BSYNC.RECONVERGENT B2 ;  /* 0x0000000000027941 */ /* 0x000fea0003800200 */
.L_x_9270:
        /* <DEDUP_REMOVED lines=43> */
.L_x_9268:
[----:B------:R-:W-:Y:S05]  /*2980*/  BSYNC.RECONVERGENT B1 ;  /* 0x0000000000017941 */ /* 0x000fea0003800200 */
.L_x_9267:
        /* <DEDUP_REMOVED lines=23> */
.L_x_9274:
        /* <DEDUP_REMOVED lines=13> */
.L_x_9276:
[----:B------:R-:W-:Y:S05]  /*2bd0*/  BSYNC.RECONVERGENT B2 ;  /* 0x0000000000027941 */ /* 0x000fea0003800200 */
.L_x_9275:
        /* <DEDUP_REMOVED lines=43> */
.L_x_9273:
[----:B------:R-:W-:Y:S05]  /*2e90*/  BSYNC.RECONVERGENT B1 ;  /* 0x0000000000017941 */ /* 0x000fea0003800200 */
.L_x_9272:
        /* <DEDUP_REMOVED lines=22> */
.L_x_9279:
        /* <DEDUP_REMOVED lines=13> */
.L_x_9281:
[----:B------:R-:W-:Y:S05]  /*30d0*/  BSYNC.RECONVERGENT B2 ;  /* 0x0000000000027941 */ /* 0x000fea0003800200 */
.L_x_9280:
        /* <DEDUP_REMOVED lines=43> */
.L_x_9278:
[----:B------:R-:W-:Y:S05]  /*3390*/  BSYNC.RECONVERGENT B1 ;  /* 0x0000000000017941 */ /* 0x000fea0003800200 */
.L_x_9277:
[----:B------:R-:W-:Y:S01]  /*33a0*/  I2FP.F32.U32 R3, R3 ;  /* 0x0000000300037245 */ /* 0x000fe20000201000 */
[----:B------:R-:W-:Y:S01]  /*33b0*/  BSSY.RECONVERGENT B1, `(.L_x_9282) ;  /* 0x0000051000017945 */ /* 0x000fe20003800200 */
[----:B------:R-:W-:Y:S01]  /*33c0*/  SHF.L.U32 R90, R91, 0x10, RZ ;  /* 0x000000105b5a7819 */ /* 0x000fe200000006ff */
[----:B------:R-:W-:Y:S01]  /*33d0*/  IMAD.MOV.U32 R124, RZ, RZ, R122 ;  /* 0x000000ffff7c7224 */ /* 0x000fe200078e007a */
        /* <DEDUP_REMOVED lines=19> */
.L_x_9284:
        /* <DEDUP_REMOVED lines=15> */
.L_x_9286:
[----:B------:R-:W-:Y:S05]  /*3600*/  BSYNC.RECONVERGENT B2 ;  /* 0x0000000000027941 */ /* 0x000fea0003800200 */
.L_x_9285:
        /* <DEDUP_REMOVED lines=43> */
.L_x_9283:
[----:B------:R-:W-:Y:S05]  /*38c0*/  BSYNC.RECONVERGENT B1 ;  /* 0x0000000000017941 */ /* 0x000fea0003800200 */
.L_x_9282:
        /* <DEDUP_REMOVED lines=8> */
[----:B------:R-:W-:Y:S01]  /*3950*/  FFMA.FTZ R91, R110, R27, R83 ;  /* 0x0000001b6e5b7223 */ /* 0x000fe20000010053 */
[----:B------:R-:W-:Y:S09]  /*3960*/  BRA `(.L_x_9287) ;  /* 0x0000002800347947 */ /* 0x000ff20003800000 */
.L_x_9247:
        /* <DEDUP_REMOVED lines=16> */
.L_x_9290:
        /* <DEDUP_REMOVED lines=13> */
.L_x_9292:
[----:B------:R-:W-:Y:S05]  /*3b40*/  BSYNC.RECONVERGENT B2 ;  /* 0x0000000000027941 */ /* 0x000fea0003800200 */
.L_x_9291:
        /* <DEDUP_REMOVED lines=43> */
.L_x_9289:
[----:B------:R-:W-:Y:S05]  /*3e00*/  BSYNC.RECONVERGENT B1 ;  /* 0x0000000000017941 */ /* 0x000fea0003800200 */
.L_x_9288:
[----:B------:R-:W1:Y:S01]  /*3e10*/  LDC R86, c[0x0][0x404] ;  /* 0x00010100ff567b82 */ /* 0x000e620000000800 */
[----:B------:R-:W-:Y:S01]  /*3e20*/  I2FP.F32.U32 R3, R84 ;  /* 0x0000005400037245 */ /* 0x000fe20000201000 */
[----:B------:R-:W-:Y:S01]  /*3e30*/  HFMA2 R84, -RZ, RZ, 0.1171875, 0 ;  /* 0x2f800000ff547431 */ /* 0x000fe200000001ff */
[----:B------:R-:W-:Y:S01]  /*3e40*/  ISETP.NE.AND P1, PT, R109, 0x1, PT ;  /* 0x000000016d00780c */ /* 0x000fe20003f25270 */
[C---:B-----5:R-:W-:Y:S01]  /*3e50*/  IMAD.U32 R87, R88.reuse, 0x10000, RZ ;  /* 0x0001000058577824 */ /* 0x060fe200078e00ff */
[----:B------:R-:W-:Y:S01]  /*3e60*/  BSSY.RECONVERGENT B1, `(.L_x_9293) ;  /* 0x000004e000017945 */ /* 0x000fe20003800200 */
[----:B------:R-:W-:Y:S02]  /*3e70*/  PRMT R88, R88, 0x7632, R88 ;  /* 0x0000763258587816 */ /* 0x000fe40000000058 */
[----:B------:R-:W2:Y:S01]  /*3e80*/  LDC R85, c[0x0][0x408] ;  /* 0x00010200ff557b82 */ /* 0x000ea20000000800 */
[----:B------:R-:W-:Y:S01]  /*3e90*/  FMUL.FTZ R108, R87, UR4 ;  /* 0x00000004576c7c20 */ /* 0x000fe20008410000 */
[----:B------:R-:W-:-:S05]  /*3ea0*/  FFMA.FTZ R3, R3, R84, 1.1641532182693481445e-10 ;  /* 0x2f00000003037423 */ /* 0x000fca0000010054 */
[----:B-1----:R-:W-:Y:S02]  /*3eb0*/  FSETP.GTU.FTZ.AND P0, PT, R3, R86, PT ;  /* 0x000000560300720b */ /* 0x002fe40003f1c000 */
[----:B------:R-:W-:Y:S02]  /*3ec0*/  MOV R3, R122 ;  /* 0x0000007a00037202 */ /* 0x000fe40000000f00 */
[----:B------:R-:W-:Y:S01]  /*3ed0*/  PLOP3.LUT P2, PT, P0, PT, PT, 0x8, 0x80 ;  /* 0x000000000080781c */ /* 0x000fe2000074e170 */
[----:B--2---:R-:W-:-:S03]  /*3ee0*/  FMUL.FTZ R87, R108, R85 ;  /* 0x000000556c577220 */ /* 0x004fc60000410000 */
[----:B------:R-:W-:Y:S01]  /*3ef0*/  P2R R130, PR, RZ, 0x4 ;  /* 0x00000004ff827803 */ /* 0x000fe20000000000 */
[----:B------:R-:W-:Y:S01]  /*3f00*/  IMAD.MOV.U32 R108, RZ, RZ, 0x2 ;  /* 0x00000002ff6c7424 */ /* 0x000fe200078e00ff */
        /* <DEDUP_REMOVED lines=10> */
.L_x_9295:
        /* <DEDUP_REMOVED lines=13> */
.L_x_9297:
[----:B------:R-:W-:Y:S05]  /*4080*/  BSYNC.RECONVERGENT B2 ;  /* 0x0000000000027941 */ /* 0x000fea0003800200 */
.L_x_9296:
        /* <DEDUP_REMOVED lines=43> */
.L_x_9294:
[----:B------:R-:W-:Y:S05]  /*4340*/  BSYNC.RECONVERGENT B1 ;  /* 0x0000000000017941 */ /* 0x000fea0003800200 */
.L_x_9293:
        /* <DEDUP_REMOVED lines=21> */
.L_x_9300:
        /* <DEDUP_REMOVED lines=13> */
.L_x_9302:
[----:B------:R-:W-:Y:S05]  /*4570*/  BSYNC.RECONVERGENT B2 ;  /* 0x0000000000027941 */ /* 0x000fea0003800200 */
.L_x_9301:
        /* <DEDUP_REMOVED lines=43> */
.L_x_9299:
[----:B------:R-:W-:Y:S05]  /*4830*/  BSYNC.RECONVERGENT B1 ;  /* 0x0000000000017941 */ /* 0x000fea0003800200 */
.L_x_9298:
[----:B------:R-:W-:Y:S01]  /*4840*/  ISETP.NE.AND P3, PT, R110, 0x1, PT ;  /* 0x000000016e00780c */ /* 0x000fe20003f65270 */
[----:B------:R-:W-:Y:S01]  /*4850*/  IMAD.U32 R108, R89, 0x10000, RZ ;  /* 0x00010000596c7824 */ /* 0x000fe200078e00ff */
[----:B------:R-:W-:Y:S01]  /*4860*/  I2FP.F32.U32 R3, R3 ;  /* 0x0000000300037245 */ /* 0x000fe20000201000 */
[----:B------:R-:W-:Y:S01]  /*4870*/  BSSY.RECONVERGENT B1, `(.L_x_9303) ;  /* 0x000004c000017945 */ /* 0x000fe20003800200 */
[----:B------:R-:W-:Y:S02]  /*4880*/  IMAD.MOV.U32 R124, RZ, RZ, 0x2 ;  /* 0x00000002ff7c7424 */ /* 0x000fe400078e00ff */
[----:B------:R-:W-:Y:S01]  /*4890*/  FMUL.FTZ R108, R108, UR4 ;  /* 0x000000046c6c7c20 */ /* 0x000fe20008410000 */
[----:B------:R-:W-:-:S03]  /*48a0*/  FFMA.FTZ R3, R3, R84, 1.1641532182693481445e-10 ;  /* 0x2f00000003037423 */ /* 0x000fc60000010054 */
[----:B------:R-:W-:Y:S01]  /*48b0*/  FMUL.FTZ R109, R108, R85 ;  /* 0x000000556c6d7220 */ /* 0x000fe20000410000 */
[----:B------:R-:W-:Y:S02]  /*48c0*/  MOV R108, R122 ;  /* 0x0000007a006c7202 */ /* 0x000fe40000000f00 */
[----:B------:R-:W-:Y:S02]  /*48d0*/  FSETP.GTU.FTZ.AND P2, PT, R3, R86, PT ;  /* 0x000000560300720b */ /* 0x000fe40003f5c000 */
[----:B------:R-:W-:Y:S02]  /*48e0*/  PRMT R3, R89, 0x7632, R3 ;  /* 0x0000763259037816 */ /* 0x000fe40000000003 */
        /* <DEDUP_REMOVED lines=11> */
.L_x_9305:
        /* <DEDUP_REMOVED lines=13> */
.L_x_9307:
[----:B------:R-:W-:Y:S05]  /*4a70*/  BSYNC.RECONVERGENT B2 ;  /* 0x0000000000027941 */ /* 0x000fea0003800200 */
.L_x_9306:
        /* <DEDUP_REMOVED lines=43> */
.L_x_9304:
[----:B------:R-:W-:Y:S05]  /*4d30*/  BSYNC.RECONVERGENT B1 ;  /* 0x0000000000017941 */ /* 0x000fea0003800200 */
.L_x_9303:
        /* <DEDUP_REMOVED lines=9> */
[----:B------:R-:W-:-:S04]  /*4dd0*/  FSETP.GTU.FTZ.AND P3, PT, R109, R86, PT ;  /* 0x000000566d00720b */ /* 0x000fc80003f7c000 */
        /* <DEDUP_REMOVED lines=11> */
.L_x_9310:
        /* <DEDUP_REMOVED lines=13> */
.L_x_9312:
[----:B------:R-:W-:Y:S05]  /*4f60*/  BSYNC.RECONVERGENT B2 ;  /* 0x0000000000027941 */ /* 0x000fea0003800200 */
.L_x_9311:
        /* <DEDUP_REMOVED lines=43> */
.L_x_9309:
[----:B------:R-:W-:Y:S05]  /*5220*/  BSYNC.RECONVERGENT B1 ;  /* 0x0000000000017941 */ /* 0x000fea0003800200 */
.L_x_9308:
        /* <DEDUP_REMOVED lines=9> */
[----:B------:R-:W-:Y:S01]  /*52c0*/  IMAD.MOV.U32 R110, RZ, RZ, 0x2 ;  /* 0x00000002ff6e7424 */ /* 0x000fe200078e00ff */
        /* <DEDUP_REMOVED lines=12> */
.L_x_9315:
        /* <DEDUP_REMOVED lines=13> */
.L_x_9317:
[----:B------:R-:W-:Y:S05]  /*5460*/  BSYNC.RECONVERGENT B2 ;  /* 0x0000000000027941 */ /* 0x000fea0003800200 */
.L_x_9316:
        /* <DEDUP_REMOVED lines=43> */
.L_x_9314:
[----:B------:R-:W-:Y:S05]  /*5720*/  BSYNC.RECONVERGENT B1 ;  /* 0x0000000000017941 */ /* 0x000fea0003800200 */
.L_x_9313:
        /* <DEDUP_REMOVED lines=21> */
.L_x_9320:
        /* <DEDUP_REMOVED lines=13> */
.L_x_9322:
[----:B------:R-:W-:Y:S05]  /*5950*/  BSYNC.RECONVERGENT B2 ;  /* 0x0000000000027941 */ /* 0x000fea0003800200 */
.L_x_9321:
        /* <DEDUP_REMOVED lines=39> */
[----:B------:R-:W-:Y:S02]  /*5bd0*/  LOP3.LUT R113, R126, UR33, R133, 0x96, !PT ;  /* 0x000000217e717c12 */ /* 0x000fe4000f8e9685 */
[----:B------:R-:W-:Y:S01]  /*5be0*/  MOV R122, R132 ;  /* 0x00000084007a7202 */ /* 0x000fe20000000f00 */
[----:B------:R-:W-:Y:S01]  /*5bf0*/  IMAD.MOV.U32 R0, RZ, RZ, R128 ;  /* 0x000000ffff007224 */ /* 0x000fe200078e0080 */
[----:B------:R-:W-:-:S07]  /*5c00*/  LOP3.LUT R114, R124, UR34, R129, 0x96, !PT ;  /* 0x000000227c727c12 */ /* 0x000fce000f8e9681 */
.L_x_9319:
[----:B------:R-:W-:Y:S05]  /*5c10*/  BSYNC.RECONVERGENT B1 ;  /* 0x0000000000017941 */ /* 0x000fea0003800200 */
.L_x_9318:
[----:B------:R-:W-:Y:S01]  /*5c20*/  I2FP.F32.U32 R3, R3 ;  /* 0x0000000300037245 */ /* 0x000fe20000201000 */
[----:B------:R-:W-:Y:S01]  /*5c30*/  IMAD.U32 R110, R91, 0x10000, RZ ;  /* 0x000100005b6e7824 */ /* 0x000fe200078e00ff */
[----:B------:R-:W-:Y:S01]  /*5c40*/  ISETP.NE.AND P6, PT, R127, 0x1, PT ;  /* 0x000000017f00780c */ /* 0x000fe20003fc5270 */
[----:B------:R-:W-:Y:S01]  /*5c50*/  BSSY.RECONVERGENT B1, `(.L_x_9323) ;  /* 0x000004e000017945 */ /* 0x000fe20003800200 */
[----:B------:R-:W-:Y:S01]  /*5c60*/  MOV R124, R122 ;  /* 0x0000007a007c7202 */ /* 0x000fe20000000f00 */
[----:B------:R-:W-:Y:S01]  /*5c70*/  FFMA.FTZ R125, R3, R84, 1.1641532182693481445e-10 ;  /* 0x2f000000037d7423 */ /* 0x000fe20000010054 */
[----:B------:R-:W-:Y:S01]  /*5c80*/  FMUL.FTZ R126, R110, UR4 ;  /* 0x000000046e7e7c20 */ /* 0x000fe20008410000 */
[----:B------:R-:W-:Y:S01]  /*5c90*/  PRMT R110, R91, 0x7632, R110 ;  /* 0x000076325b6e7816 */ /* 0x000fe2000000006e */
[----:B------:R-:W-:Y:S02]  /*5ca0*/  IMAD.MOV.U32 R3, RZ, RZ, 0x2 ;  /* 0x00000002ff037424 */ /* 0x000fe400078e00ff */
        /* <DEDUP_REMOVED lines=13> */
.L_x_9325:
        /* <DEDUP_REMOVED lines=15> */
.L_x_9327:
[----:B------:R-:W-:Y:S05]  /*5e70*/  BSYNC.RECONVERGENT B2 ;  /* 0x0000000000027941 */ /* 0x000fea0003800200 */
.L_x_9326:
        /* <DEDUP_REMOVED lines=43> */
.L_x_9324:
[----:B------:R-:W-:Y:S05]  /*6130*/  BSYNC.RECONVERGENT B1 ;  /* 0x0000000000017941 */ /* 0x000fea0003800200 */
.L_x_9323:
[----:B------:R-:W-:Y:S01]  /*6140*/  I2FP.F32.U32 R125, R124 ;  /* 0x0000007c007d7245 */ /* 0x000fe20000201000 */
[----:B------:R-:W-:-:S04]  /*6150*/  IMAD.U32 R110, R110, 0x10000, RZ ;  /* 0x000100006e6e7824 */ /* 0x000fc800078e00ff */
[----:B------:R-:W-:Y:S01]  /*6160*/  FMUL.FTZ R110, R110, UR4 ;  /* 0x000000046e6e7c20 */ /* 0x000fe20008410000 */
[----:B------:R-:W-:Y:S01]  /*6170*/  FFMA.FTZ R125, R125, R84, 1.1641532182693481445e-10 ;  /* 0x2f0000007d7d7423 */ /* 0x000fe20000010054 */
[----:B------:R-:W-:Y:S01]  /*6180*/  FMUL.FTZ R84, R87, R20 ;  /* 0x0000001457547220 */ /* 0x000fe20000410000 */
[----:B------:R-:W-:Y:S01]  /*6190*/  FMUL.FTZ R87, R108, R23 ;  /* 0x000000176c577220 */ /* 0x000fe20000410000 */
[----:B------:R-:W-:Y:S01]  /*61a0*/  FMUL.FTZ R110, R110, R85 ;  /* 0x000000556e6e7220 */ /* 0x000fe20000410000 */
[----:B------:R-:W-:Y:S01]  /*61b0*/  FMUL.FTZ R85, R88, R21 ;  /* 0x0000001558557220 */ /* 0x000fe20000410000 */
[----:B------:R-:W-:Y:S01]  /*61c0*/  FSETP.GTU.FTZ.AND P6, PT, R125, R86, PT ;  /* 0x000000567d00720b */ /* 0x000fe20003fdc000 */
[----:B------:R-:W-:Y:S01]  /*61d0*/  FMUL.FTZ R86, R89, R22 ;  /* 0x0000001659567220 */ /* 0x000fe20000410000 */
[----:B------:R-:W-:Y:S01]  /*61e0*/  FMUL.FTZ R89, R90, R25 ;  /* 0x000000195a597220 */ /* 0x000fe20000410000 */
[----:B------:R-:W-:Y:S01]  /*61f0*/  FMUL.FTZ R90, R91, R26 ;  /* 0x0000001a5b5a7220 */ /* 0x000fe20000410000 */
[----:B------:R-:W-:Y:S01]  /*6200*/  FSEL R110, R110, RZ, !P6 ;  /* 0x000000ff6e6e7208 */ /* 0x000fe20007000000 */
[----:B------:R-:W-:Y:S01]  /*6210*/  FMUL.FTZ R88, R109, R24 ;  /* 0x000000186d587220 */ /* 0x000fe20000410000 */
[----:B------:R-:W-:-:S03]  /*6220*/  PLOP3.LUT P6, PT, P6, PT, PT, 0x8, 0x80 ;  /* 0x000000000080781c */ /* 0x000fc600037ce170 */
[----:B------:R-:W-:-:S10]  /*6230*/  FMUL.FTZ R91, R110, R27 ;  /* 0x0000001b6e5b7220 */ /* 0x000fd40000410000 */
.L_x_9287:
[----:B------:R-:W1:Y:S01]  /*6240*/  LDC.64 R108, c[0x0][0x3a8] ;  /* 0x0000ea00ff6c7b82 */ /* 0x000e620000000a00 */
[----:B------:R-:W-:Y:S02]  /*6250*/  SEL R131, RZ, 0x1000000, !P6 ;  /* 0x01000000ff837807 */ /* 0x000fe40007000000 */
[----:B------:R-:W-:Y:S02]  /*6260*/  SEL R128, RZ, 0x10000, !P5 ;  /* 0x00010000ff807807 */ /* 0x000fe40006800000 */
[----:B------:R-:W-:Y:S02]  /*6270*/  SEL R129, RZ, 0x100, !P4 ;  /* 0x00000100ff817807 */ /* 0x000fe40006000000 */
[----:B------:R-:W-:Y:S01]  /*6280*/  SEL R124, RZ, 0x1000000, !P2 ;  /* 0x01000000ff7c7807 */ /* 0x000fe20005000000 */
[----:B------:R-:W2:Y:S01]  /*6290*/  LDC.64 R126, c[0x0][0x3b0] ;  /* 0x0000ec00ff7e7b82 */ /* 0x000ea20000000a00 */
[----:B------:R-:W-:Y:S02]  /*62a0*/  SEL R125, RZ, 0x10000, !P1 ;  /* 0x00010000ff7d7807 */ /* 0x000fe40004800000 */
[----:B------:R-:W-:-:S02]  /*62b0*/  SEL R110, RZ, 0x100, !P0 ;  /* 0x00000100ff6e7807 */ /* 0x000fc40004000000 */
[----:B------:R-:W-:Y:S02]  /*62c0*/  ISETP.NE.AND P6, PT, R130, RZ, PT ;  /* 0x000000ff8200720c */ /* 0x000fe40003fc5270 */
[----:B------:R-:W-:Y:S02]  /*62d0*/  LOP3.LUT R129, R129, R131, R128, 0xfe, !PT ;  /* 0x0000008381817212 */ /* 0x000fe400078efe80 */
[----:B------:R-:W-:Y:S01]  /*62e0*/  LOP3.LUT R110, R110, R124, R125, 0xfe, !PT ;  /* 0x0000007c6e6e7212 */ /* 0x000fe200078efe7d */
[----:B------:R-:W-:Y:S01]  /*62f0*/  IMAD.MOV.U32 R124, RZ, RZ, R0 ;  /* 0x000000ffff7c7224 */ /* 0x000fe200078e0000 */
[----:B------:R-:W-:Y:S02]  /*6300*/  SEL R128, RZ, 0x1, !P3 ;  /* 0x00000001ff807807 */ /* 0x000fe40005800000 */
[----:B------:R-:W-:Y:S02]  /*6310*/  SEL R125, RZ, 0x1, !P6 ;  /* 0x00000001ff7d7807 */ /* 0x000fe40007000000 */
[----:B------:R-:W-:Y:S01]  /*6320*/  LOP3.LUT R129, R129, R128, RZ, 0xfc, !PT ;  /* 0x0000008081817212 */ /* 0x000fe200078efcff */
[----:B-1----:R-:W-:Y:S01]  /*6330*/  IMAD.WIDE.U32 R108, R121, 0x20, R108 ;  /* 0x00000020796c7825 */ /* 0x002fe200078e006c */
[----:B------:R-:W-:-:S02]  /*6340*/  LOP3.LUT R128, R110, R125, RZ, 0xfc, !PT ;  /* 0x0000007d6e807212 */ /* 0x000fc400078efcff */
[C---:B------:R-:W-:Y:S02]  /*6350*/  IADD3 R0, PT, PT, R121.reuse, 0x80, RZ ;  /* 0x0000008079007810 */ /* 0x040fe40007ffe0ff */
[----:B------:R1:W-:Y:S01]  /*6360*/  STG.E.128 desc[UR6][R108.64], R84 ;  /* 0x000000546c007986 */ /* 0x0003e2000c101d06 */
[----:B--2---:R-:W-:-:S03]  /*6370*/  IMAD.WIDE.U32 R126, R121, 0x8, R126 ;  /* 0x00000008797e7825 */ /* 0x004fc600078e007e */
[----:B------:R1:W-:Y:S04]  /*6380*/  STG.E.128 desc[UR6][R108.64+0x10], R88 ;  /* 0x000010586c007986 */ /* 0x0003e8000c101d06 */
[----:B------:R1:W-:Y:S02]  /*6390*/  STG.E.64 desc[UR6][R126.64], R128 ;  /* 0x000000807e007986 */ /* 0x0003e4000c101b06 */
.L_x_9246:
[----:B------:R-:W-:Y:S05]  /*63a0*/  BSYNC.RECONVERGENT B0 ;  /* 0x0000000000007941 */ /* 0x000fea0003800200 */
.L_x_9245:
[----:B------:R-:W-:Y:S01]  /*63b0*/  ISETP.GE.U32.AND P0, PT, R117, 0x100, PT ;  /* 0x000001007500780c */ /* 0x000fe20003f06070 */
[----:B------:R-:W-:Y:S03]  /*63c0*/  BSSY.RECONVERGENT B0, `(.L_x_9328) ;  /* 0x000053c000007945 */ /* 0x000fe60003800200 */
[----:B------:R-:W-:-:S09]  /*63d0*/  P2R R125, PR, RZ, 0x1 ;  /* 0x00000001ff7d7803 */ /* 0x000fd20000000000 */
        /* <DEDUP_REMOVED lines=8> */
[----:B0-----:R0:W5:Y:S04]  /*6460*/  @P0 LDG.E.128 R76, desc[UR6][R92.64] ;  /* 0x000000065c4c0981 */ /* 0x001168000c1e1d00 */
[----:B------:R0:W5:Y:S01]  /*6470*/  @P0 LDG.E.128 R80, desc[UR6][R92.64+0x10] ;  /* 0x000010065c500981 */ /* 0x000162000c1e1d00 */
[----:B------:R-:W-:Y:S05]  /*6480*/  @!P0 BRA `(.L_x_9330) ;  /* 0x0000002800348947 */ /* 0x000fea0003800000 */
[----:B------:R-:W-:Y:S01]  /*6490*/  ISETP.NE.AND P0, PT, R3, 0x1, PT ;  /* 0x000000010300780c */ /* 0x000fe20003f05270 */
[----:B------:R-:W-:Y:S01]  /*64a0*/  BSSY.RECONVERGENT B1, `(.L_x_9331) ;  /* 0x0000047000017945 */ /* 0x000fe20003800200 */
[----:B------:R-:W-:Y:S01]  /*64b0*/  IMAD.MOV.U32 R94, RZ, RZ, 0x2 ;  /* 0x00000002ff5e7424 */ /* 0x000fe200078e00ff */
[----:B-1----:R-:W-:Y:S01]  /*64c0*/  MOV R108, R124 ;  /* 0x0000007c006c7202 */ /* 0x002fe20000000f00 */
        /* <DEDUP_REMOVED lines=12> */
.L_x_9333:
        /* <DEDUP_REMOVED lines=13> */
.L_x_9335:
[----:B------:R-:W-:Y:S05]  /*6660*/  BSYNC.RECONVERGENT B2 ;  /* 0x0000000000027941 */ /* 0x000fea0003800200 */
.L_x_9334:
        /* <DEDUP_REMOVED lines=42> */
.L_x_9332:
[----:B------:R-:W-:Y:S05]  /*6910*/  BSYNC.RECONVERGENT B1 ;  /* 0x0000000000017941 */ /* 0x000fea0003800200 */
.L_x_9331:
        /* <DEDUP_REMOVED lines=27> */
.L_x_9338:
        /* <DEDUP_REMOVED lines=13> */
.L_x_9340:
[----:B------:R-:W-:Y:S05]  /*6ba0*/  BSYNC.RECONVERGENT B2 ;  /* 0x0000000000027941 */ /* 0x000fea0003800200 */
.L_x_9339:
        /* <DEDUP_REMOVED lines=43> */
.L_x_9337:
[----:B------:R-:W-:Y:S05]  /*6e60*/  BSYNC.RECONVERGENT B1 ;  /* 0x0000000000017941 */ /* 0x000fea0003800200 */
.L_x_9336:
[----:B------:R-:W-:Y:S01]  /*6e70*/  I2FP.F32.U32 R3, R3 ;  /* 0x0000000300037245 */ /* 0x000fe20000201000 */
[----:B------:R-:W-:Y:S01]  /*6e80*/  BSSY.RECONVERGENT B1, `(.L_x_9341) ;  /* 0x000004e000017945 */ /* 0x000fe20003800200 */
[----:B------:R-:W-:Y:S02]  /*6e90*/  SHF.L.U32 R100, R100, 0x10, RZ ;  /* 0x0000001064647819 */ /* 0x000fe400000006ff */
[----:B------:R-:W-:Y:S01]  /*6ea0*/  ISETP.NE.AND P2, PT, R95, 0x1, PT ;  /* 0x000000015f00780c */ /* 0x000fe20003f45270 */
[----:B------:R-:W-:Y:S02]  /*6eb0*/  FFMA.FTZ R94, R3, R124, 1.1641532182693481445e-10 ;  /* 0x2f000000035e7423 */ /* 0x000fe4000001007c */
[----:B------:R-:W-:Y:S01]  /*6ec0*/  FMUL.FTZ R3, R100, UR4 ;  /* 0x0000000464037c20 */ /* 0x000fe20008410000 */
[----:B------:R-:W-:Y:S02]  /*6ed0*/  IMAD.MOV.U32 R100, RZ, RZ, 0x2 ;  /* 0x00000002ff647424 */ /* 0x000fe400078e00ff */
[----:B------:R-:W-:Y:S01]  /*6ee0*/  FSETP.GTU.FTZ.AND P1, PT, R94, R109, PT ;  /* 0x0000006d5e00720b */ /* 0x000fe20003f3c000 */
[----:B------:R-:W-:-:S03]  /*6ef0*/  FMUL.FTZ R3, R3, R110 ;  /* 0x0000006e03037220 */ /* 0x000fc60000410000 */
[----:B------:R-:W-:Y:S02]  /*6f00*/  PLOP3.LUT P0, PT, P1, PT, PT, 0x8, 0x80 ;  /* 0x000000000080781c */ /* 0x000fe40000f0e170 */
[----:B------:R-:W-:Y:S01]  /*6f10*/  FSEL R94, R3, RZ, !P1 ;  /* 0x000000ff035e7208 */ /* 0x000fe20004800000 */
[----:B------:R-:W-:-:S04]  /*6f20*/  IMAD.MOV.U32 R3, RZ, RZ, R122 ;  /* 0x000000ffff037224 */ /* 0x000fc800078e007a */
        /* <DEDUP_REMOVED lines=10> */
.L_x_9343:
        /* <DEDUP_REMOVED lines=13> */
.L_x_9345:
[----:B------:R-:W-:Y:S05]  /*70a0*/  BSYNC.RECONVERGENT B2 ;  /* 0x0000000000027941 */ /* 0x000fea0003800200 */
.L_x_9344:
        /* <DEDUP_REMOVED lines=43> */
.L_x_9342:
[----:B------:R-:W-:Y:S05]  /*7360*/  BSYNC.RECONVERGENT B1 ;  /* 0x0000000000017941 */ /* 0x000fea0003800200 */
.L_x_9341:
        /* <DEDUP_REMOVED lines=23> */
.L_x_9348:
        /* <DEDUP_REMOVED lines=13> */
.L_x_9350:
[----:B------:R-:W-:Y:S05]  /*75b0*/  BSYNC.RECONVERGENT B2 ;  /* 0x0000000000027941 */ /* 0x000fea0003800200 */
.L_x_9349:
        /* <DEDUP_REMOVED lines=43> */
.L_x_9347:
[----:B------:R-:W-:Y:S05]  /*7870*/  BSYNC.RECONVERGENT B1 ;  /* 0x0000000000017941 */ /* 0x000fea0003800200 */
.L_x_9346:
        /* <DEDUP_REMOVED lines=22> */
.L_x_9353:
        /* <DEDUP_REMOVED lines=13> */
.L_x_9355:
[----:B------:R-:W-:Y:S05]  /*7ab0*/  BSYNC.RECONVERGENT B2 ;  /* 0x0000000000027941 */ /* 0x000fea0003800200 */
.L_x_9354:
        /* <DEDUP_REMOVED lines=43> */
.L_x_9352:
[----:B------:R-:W-:Y:S05]  /*7d70*/  BSYNC.RECONVERGENT B1 ;  /* 0x0000000000017941 */ /* 0x000fea0003800200 */
.L_x_9351:
        /* <DEDUP_REMOVED lines=23> */
.L_x_9358:
        /* <DEDUP_REMOVED lines=13> */
.L_x_9360:
[----:B------:R-:W-:Y:S05]  /*7fc0*/  BSYNC.RECONVERGENT B2 ;  /* 0x0000000000027941 */ /* 0x000fea0003800200 */
.L_x_9359:
        /* <DEDUP_REMOVED lines=43> */
.L_x_9357:
[----:B------:R-:W-:Y:S05]  /*8280*/  BSYNC.RECONVERGENT B1 ;  /* 0x0000000000017941 */ /* 0x000fea0003800200 */
.L_x_9356:
        /* <DEDUP_REMOVED lines=22> */
.L_x_9363:
        /* <DEDUP_REMOVED lines=13> */
.L_x_9365:
[----:B------:R-:W-:Y:S05]  /*84c0*/  BSYNC.RECONVERGENT B2 ;  /* 0x0000000000027941 */ /* 0x000fea0003800200 */
.L_x_9364:
        /* <DEDUP_REMOVED lines=43> */
.L_x_9362:
[----:B------:R-:W-:Y:S05]  /*8780*/  BSYNC.RECONVERGENT B1 ;  /* 0x0000000000017941 */ /* 0x000fea0003800200 */
.L_x_9361:
[----:B------:R-:W-:Y:S01]  /*8790*/  I2FP.F32.U32 R3, R3 ;  /* 0x0000000300037245 */ /* 0x000fe20000201000 */
[----:B------:R-:W-:Y:S01]  /*87a0*/  BSSY.RECONVERGENT B1, `(.L_x_9366) ;  /* 0x0000051000017945 */ /* 0x000fe20003800200 */
[----:B------:R-:W-:Y:S02]  /*87b0*/  SHF.L.U32 R126, R103, 0x10, RZ ;  /* 0x00000010677e7819 */ /* 0x000fe400000006ff */
        /* <DEDUP_REMOVED lines=20> */
.L_x_9368:
        /* <DEDUP_REMOVED lines=15> */
.L_x_9370:
[----:B------:R-:W-:Y:S05]  /*89f0*/  BSYNC.RECONVERGENT B2 ;  /* 0x0000000000027941 */ /* 0x000fea0003800200 */
.L_x_9369:
        /* <DEDUP_REMOVED lines=43> */
.L_x_9367:
[----:B------:R-:W-:Y:S05]  /*8cb0*/  BSYNC.RECONVERGENT B1 ;  /* 0x0000000000017941 */ /* 0x000fea0003800200 */
.L_x_9366:
        /* <DEDUP_REMOVED lines=10> */
.L_x_9330:
[----:B------:R-:W-:Y:S01]  /*8d60*/  ISETP.NE.AND P0, PT, R3, 0x1, PT ;  /* 0x000000010300780c */ /* 0x000fe20003f05270 */
[----:B------:R-:W-:Y:S01]  /*8d70*/  BSSY.RECONVERGENT B1, `(.L_x_9372) ;  /* 0x0000047000017945 */ /* 0x000fe20003800200 */
[----:B-1----:R-:W-:Y:S01]  /*8d80*/  IMAD.MOV.U32 R109, RZ, RZ, 0x2 ;  /* 0x00000002ff6d7424 */ /* 0x002fe200078e00ff */
        /* <DEDUP_REMOVED lines=13> */
.L_x_9374:
        /* <DEDUP_REMOVED lines=13> */
.L_x_9376:
[----:B------:R-:W-:Y:S05]  /*8f30*/  BSYNC.RECONVERGENT B2 ;  /* 0x0000000000027941 */ /* 0x000fea0003800200 */
.L_x_9375:
        /* <DEDUP_REMOVED lines=42> */
.L_x_9373:
[----:B------:R-:W-:Y:S05]  /*91e0*/  BSYNC.RECONVERGENT B1 ;  /* 0x0000000000017941 */ /* 0x000fea0003800200 */
.L_x_9372:
[----:B------:R-:W0:Y:S01]  /*91f0*/  LDC R94, c[0x0][0x404] ;  /* 0x00010100ff5e7b82 */ /* 0x000e220000000800 */
[----:B------:R-:W-:Y:S01]  /*9200*/  I2FP.F32.U32 R3, R92 ;  /* 0x0000005c00037245 */ /* 0x000fe20000201000 */
[----:B------:R-:W-:Y:S01]  /*9210*/  IMAD.MOV.U32 R92, RZ, RZ, 0x2f800000 ;  /* 0x2f800000ff5c7424 */ /* 0x000fe200078e00ff */
[----:B------:R-:W-:Y:S01]  /*9220*/  ISETP.NE.AND P1, PT, R109, 0x1, PT ;  /* 0x000000016d00780c */ /* 0x000fe20003f25270 */
[----:B------:R-:W-:Y:S01]  /*9230*/  BSSY.RECONVERGENT B1, `(.L_x_9377) ;  /* 0x000004f000017945 */ /* 0x000fe20003800200 */
[C---:B-----5:R-:W-:Y:S01]  /*9240*/  SHF.L.U32 R95, R100.reuse, 0x10, RZ ;  /* 0x00000010645f7819 */ /* 0x060fe200000006ff */
[----:B------:R-:W-:Y:S01]  /*9250*/  FFMA.FTZ R3, R3, R92, 1.1641532182693481445e-10 ;  /* 0x2f00000003037423 */ /* 0x000fe2000001005c */
[----:B------:R-:W-:Y:S01]  /*9260*/  PRMT R100, R100, 0x7632, R100 ;  /* 0x0000763264647816 */ /* 0x000fe20000000064 */
[----:B------:R-:W1:Y:S02]  /*9270*/  LDC R93, c[0x0][0x408] ;  /* 0x00010200ff5d7b82 */ /* 0x000e640000000800 */
[----:B------:R-:W-:Y:S01]  /*9280*/  FMUL.FTZ R110, R95, UR4 ;  /* 0x000000045f6e7c20 */ /* 0x000fe20008410000 */
[----:B0-----:R-:W-:Y:S01]  /*9290*/  FSETP.GTU.FTZ.AND P0, PT, R3, R94, PT ;  /* 0x0000005e0300720b */ /* 0x001fe20003f1c000 */
[----:B------:R-:W-:-:S03]  /*92a0*/  IMAD.MOV.U32 R3, RZ, RZ, R122 ;  /* 0x000000ffff037224 */ /* 0x000fc600078e007a */
[----:B------:R-:W-:Y:S01]  /*92b0*/  PLOP3.LUT P2, PT, P0, PT, PT, 0x8, 0x80 ;  /* 0x000000000080781c */ /* 0x000fe2000074e170 */
[----:B-1----:R-:W-:-:S03]  /*92c0*/  FMUL.FTZ R95, R110, R93 ;  /* 0x0000005d6e5f7220 */ /* 0x002fc60000410000 */
[----:B------:R-:W-:Y:S01]  /*92d0*/  P2R R132, PR, RZ, 0x4 ;  /* 0x00000004ff847803 */ /* 0x000fe20000000000 */
[----:B------:R-:W-:Y:S01]  /*92e0*/  IMAD.MOV.U32 R110, RZ, RZ, 0x2 ;  /* 0x00000002ff6e7424 */ /* 0x000fe200078e00ff */
[----:B------:R-:W-:Y:S01]  /*92f0*/  FSEL R95, R95, RZ, !P0 ;  /* 0x000000ff5f5f7208 */ /* 0x000fe20004000000 */
        /* <DEDUP_REMOVED lines=9> */
.L_x_9379:
        /* <DEDUP_REMOVED lines=13> */
.L_x_9381:
[----:B------:R-:W-:Y:S05]  /*9460*/  BSYNC.RECONVERGENT B2 ;  /* 0x0000000000027941 */ /* 0x000fea0003800200 */
.L_x_9380:
        /* <DEDUP_REMOVED lines=43> */
.L_x_9378:
[----:B------:R-:W-:Y:S05]  /*9720*/  BSYNC.RECONVERGENT B1 ;  /* 0x0000000000017941 */ /* 0x000fea0003800200 */
.L_x_9377:
[----:B------:R-:W-:Y:S01]  /*9730*/  ISETP.NE.AND P2, PT, R110, 0x1, PT ;  /* 0x000000016e00780c */ /* 0x000fe20003f45270 */
[----:B------:R-:W-:Y:S01]  /*9740*/  BSSY.RECONVERGENT B1, `(.L_x_9382) ;  /* 0x000004d000017945 */ /* 0x000fe20003800200 */
[----:B------:R-:W-:Y:S01]  /*9750*/  I2FP.F32.U32 R3, R3 ;  /* 0x0000000300037245 */ /* 0x000fe20000201000 */
[----:B------:R-:W-:Y:S01]  /*9760*/  IMAD.MOV.U32 R124, RZ, RZ, 0x2 ;  /* 0x00000002ff7c7424 */ /* 0x000fe200078e00ff */
[----:B------:R-:W-:-:S03]  /*9770*/  SHF.L.U32 R100, R100, 0x10, RZ ;  /* 0x0000001064647819 */ /* 0x000fc600000006ff */
[----:B------:R-:W-:Y:S02]  /*9780*/  FFMA.FTZ R3, R3, R92, 1.1641532182693481445e-10 ;  /* 0x2f00000003037423 */ /* 0x000fe4000001005c */
[----:B------:R-:W-:-:S03]  /*9790*/  FMUL.FTZ R100, R100, UR4 ;  /* 0x0000000464647c20 */ /* 0x000fc60008410000 */
        /* <DEDUP_REMOVED lines=14> */
.L_x_9384:
        /* <DEDUP_REMOVED lines=13> */
.L_x_9386:
[----:B------:R-:W-:Y:S05]  /*9950*/  BSYNC.RECONVERGENT B2 ;  /* 0x0000000000027941 */ /* 0x000fea0003800200 */
.L_x_9385:
        /* <DEDUP_REMOVED lines=43> */
.L_x_9383:
[----:B------:R-:W-:Y:S05]  /*9c10*/  BSYNC.RECONVERGENT B1 ;  /* 0x0000000000017941 */ /* 0x000fea0003800200 */
.L_x_9382:
[----:B------:R-:W-:Y:S01]  /*9c20*/  ISETP.NE.AND P3, PT, R124, 0x1, PT ;  /* 0x000000017c00780c */ /* 0x000fe20003f65270 */
[----:B------:R-:W-:Y:S01]  /*9c30*/  BSSY.RECONVERGENT B1, `(.L_x_9387) ;  /* 0x000004e000017945 */ /* 0x000fe20003800200 */
[----:B------:R-:W-:Y:S01]  /*9c40*/  I2FP.F32.U32 R3, R3 ;  /* 0x0000000300037245 */ /* 0x000fe20000201000 */
[----:B------:R-:W-:Y:S01]  /*9c50*/  IMAD.MOV.U32 R126, RZ, RZ, 0x2 ;  /* 0x00000002ff7e7424 */ /* 0x000fe200078e00ff */
[----:B------:R-:W-:-:S03]  /*9c60*/  SHF.L.U32 R109, R101, 0x10, RZ ;  /* 0x00000010656d7819 */ /* 0x000fc600000006ff */
[----:B------:R-:W-:Y:S02]  /*9c70*/  FFMA.FTZ R3, R3, R92, 1.1641532182693481445e-10 ;  /* 0x2f00000003037423 */ /* 0x000fe4000001005c */
[----:B------:R-:W-:Y:S01]  /*9c80*/  FMUL.FTZ R110, R109, UR4 ;  /* 0x000000046d6e7c20 */ /* 0x000fe20008410000 */
[----:B------:R-:W-:Y:S02]  /*9c90*/  IMAD.MOV.U32 R109, RZ, RZ, R122 ;  /* 0x000000ffff6d7224 */ /* 0x000fe400078e007a */
[----:B------:R-:W-:Y:S01]  /*9ca0*/  FSETP.GTU.FTZ.AND P2, PT, R3, R94, PT ;  /* 0x0000005e0300720b */ /* 0x000fe20003f5c000 */
[----:B------:R-:W-:Y:S01]  /*9cb0*/  FMUL.FTZ R110, R110, R93 ;  /* 0x0000005d6e6e7220 */ /* 0x000fe20000410000 */
[----:B------:R-:W-:Y:S02]  /*9cc0*/  PRMT R3, R101, 0x7632, R3 ;  /* 0x0000763265037816 */ /* 0x000fe40000000003 */
        /* <DEDUP_REMOVED lines=11> */
.L_x_9389:
        /* <DEDUP_REMOVED lines=13> */
.L_x_9391:
[----:B------:R-:W-:Y:S05]  /*9e50*/  BSYNC.RECONVERGENT B2 ;  /* 0x0000000000027941 */ /* 0x000fea0003800200 */
.L_x_9390:
        /* <DEDUP_REMOVED lines=43> */
.L_x_9388:
[----:B------:R-:W-:Y:S05]  /*a110*/  BSYNC.RECONVERGENT B1 ;  /* 0x0000000000017941 */ /* 0x000fea0003800200 */
.L_x_9387:
[----:B------:R-:W-:Y:S01]  /*a120*/  I2FP.F32.U32 R109, R109 ;  /* 0x0000006d006d7245 */ /* 0x000fe20000201000 */
[----:B------:R-:W-:Y:S01]  /*a130*/  BSSY.RECONVERGENT B1, `(.L_x_9392) ;  /* 0x000004d000017945 */ /* 0x000fe20003800200 */
[----:B------:R-:W-:Y:S01]  /*a140*/  SHF.L.U32 R3, R3, 0x10, RZ ;  /* 0x0000001003037819 */ /* 0x000fe200000006ff */
[----:B------:R-:W-:Y:S01]  /*a150*/  IMAD.MOV.U32 R127, RZ, RZ, 0x2 ;  /* 0x00000002ff7f7424 */ /* 0x000fe200078e00ff */
[----:B------:R-:W-:Y:S01]  /*a160*/  ISETP.NE.AND P3, PT, R126, 0x1, PT ;  /* 0x000000017e00780c */ /* 0x000fe20003f65270 */
[----:B------:R-:W-:Y:S02]  /*a170*/  FFMA.FTZ R109, R109, R92, 1.1641532182693481445e-10 ;  /* 0x2f0000006d6d7423 */ /* 0x000fe4000001005c */
[----:B------:R-:W-:Y:S01]  /*a180*/  FMUL.FTZ R110, R3, UR4 ;  /* 0x00000004036e7c20 */ /* 0x000fe20008410000 */
[----:B------:R-:W-:Y:S02]  /*a190*/  IMAD.MOV.U32 R3, RZ, RZ, R122 ;  /* 0x000000ffff037224 */ /* 0x000fe400078e007a */
[----:B------:R-:W-:Y:S01]  /*a1a0*/  FSETP.GTU.FTZ.AND P2, PT, R109, R94, PT ;  /* 0x0000005e6d00720b */ /* 0x000fe20003f5c000 */
[----:B------:R-:W-:-:S05]  /*a1b0*/  FMUL.FTZ R110, R110, R93 ;  /* 0x0000005d6e6e7220 */ /* 0x000fca0000410000 */
        /* <DEDUP_REMOVED lines=11> */
.L_x_9394:
        /* <DEDUP_REMOVED lines=13> */
.L_x_9396:
[----:B------:R-:W-:Y:S05]  /*a340*/  BSYNC.RECONVERGENT B2 ;  /* 0x0000000000027941 */ /* 0x000fea0003800200 */
.L_x_9395:
        /* <DEDUP_REMOVED lines=43> */
.L_x_9393:
[----:B------:R-:W-:Y:S05]  /*a600*/  BSYNC.RECONVERGENT B1 ;  /* 0x0000000000017941 */ /* 0x000fea0003800200 */
.L_x_9392:
[----:B------:R-:W-:Y:S01]  /*a610*/  I2FP.F32.U32 R3, R3 ;  /* 0x0000000300037245 */ /* 0x000fe20000201000 */
[----:B------:R-:W-:Y:S01]  /*a620*/  BSSY.RECONVERGENT B1, `(.L_x_9397) ;  /* 0x000004e000017945 */ /* 0x000fe20003800200 */
[C---:B------:R-:W-:Y:S01]  /*a630*/  SHF.L.U32 R109, R102.reuse, 0x10, RZ ;  /* 0x00000010666d7819 */ /* 0x040fe200000006ff */
        /* <DEDUP_REMOVED lines=19> */
.L_x_9399:
        /* <DEDUP_REMOVED lines=13> */
.L_x_9401:
[----:B------:R-:W-:Y:S05]  /*a840*/  BSYNC.RECONVERGENT B2 ;  /* 0x0000000000027941 */ /* 0x000fea0003800200 */
.L_x_9400:
        /* <DEDUP_REMOVED lines=43> */
.L_x_9398:
[----:B------:R-:W-:Y:S05]  /*ab00*/  BSYNC.RECONVERGENT B1 ;  /* 0x0000000000017941 */ /* 0x000fea0003800200 */
.L_x_9397:
        /* <DEDUP_REMOVED lines=21> */
.L_x_9404:
        /* <DEDUP_REMOVED lines=13> */
.L_x_9406:
[----:B------:R-:W-:Y:S05]  /*ad30*/  BSYNC.RECONVERGENT B2 ;  /* 0x0000000000027941 */ /* 0x000fea0003800200 */
.L_x_9405:
        /* <DEDUP_REMOVED lines=43> */
.L_x_9403:
[----:B------:R-:W-:Y:S05]  /*aff0*/  BSYNC.RECONVERGENT B1 ;  /* 0x0000000000017941 */ /* 0x000fea0003800200 */
.L_x_9402:
[----:B------:R-:W-:Y:S01]  /*b000*/  I2FP.F32.U32 R3, R124 ;  /* 0x0000007c00037245 */ /* 0x000fe20000201000 */
[----:B------:R-:W-:Y:S01]  /*b010*/  BSSY.RECONVERGENT B1, `(.L_x_9407) ;  /* 0x0000050000017945 */ /* 0x000fe20003800200 */
[----:B------:R-:W-:Y:S01]  /*b020*/  SHF.L.U32 R124, R103, 0x10, RZ ;  /* 0x00000010677c7819 */ /* 0x000fe200000006ff */
[----:B------:R-:W-:Y:S01]  /*b030*/  IMAD.MOV.U32 R128, RZ, RZ, R122 ;  /* 0x000000ffff807224 */ /* 0x000fe200078e007a */
[----:B------:R-:W-:Y:S01]  /*b040*/  ISETP.NE.AND P6, PT, R129, 0x1, PT ;  /* 0x000000018100780c */ /* 0x000fe20003fc5270 */
[----:B------:R-:W-:Y:S01]  /*b050*/  FFMA.FTZ R127, R3, R92, 1.1641532182693481445e-10 ;  /* 0x2f000000037f7423 */ /* 0x000fe2000001005c */
[----:B------:R-:W-:Y:S02]  /*b060*/  IMAD.MOV.U32 R3, RZ, RZ, 0x2 ;  /* 0x00000002ff037424 */ /* 0x000fe400078e00ff */
[----:B------:R-:W-:Y:S01]  /*b070*/  FMUL.FTZ R126, R124, UR4 ;  /* 0x000000047c7e7c20 */ /* 0x000fe20008410000 */
[----:B------:R-:W-:Y:S02]  /*b080*/  PRMT R124, R103, 0x7632, R124 ;  /* 0x00007632677c7816 */ /* 0x000fe4000000007c */
        /* <DEDUP_REMOVED lines=13> */
.L_x_9409:
        /* <DEDUP_REMOVED lines=15> */
.L_x_9411:
[----:B------:R-:W-:Y:S05]  /*b250*/  BSYNC.RECONVERGENT B2 ;  /* 0x0000000000027941 */ /* 0x000fea0003800200 */
.L_x_9410:
        /* <DEDUP_REMOVED lines=43> */
.L_x_9408:
[----:B------:R-:W-:Y:S05]  /*b510*/  BSYNC.RECONVERGENT B1 ;  /* 0x0000000000017941 */ /* 0x000fea0003800200 */
.L_x_9407:
[----:B------:R-:W-:Y:S02]  /*b520*/  SHF.L.U32 R124, R124, 0x10, RZ ;  /* 0x000000107c7c7819 */ /* 0x000fe400000006ff */
[----:B------:R-:W-:-:S03]  /*b530*/  I2FP.F32.U32 R127, R128 ;  /* 0x00000080007f7245 */ /* 0x000fc60000201000 */
[----:B------:R-:W-:Y:S02]  /*b540*/  FMUL.FTZ R124, R124, UR4 ;  /* 0x000000047c7c7c20 */ /* 0x000fe40008410000 */
        /* <DEDUP_REMOVED lines=13> */
.L_x_9371:
        /* <DEDUP_REMOVED lines=20> */
[----:B------:R-:W-:-:S03]  /*b760*/  VIADD R0, R0, 0x80 ;  /* 0x0000008000007836 */ /* 0x000fc60000000000 */
[----:B------:R2:W-:Y:S04]  /*b770*/  STG.E.64 desc[UR6][R126.64], R130 ;  /* 0x000000827e007986 */ /* 0x0005e8000c101b06 */
.L_x_9329:
[----:B------:R-:W-:Y:S05]  /*b780*/  BSYNC.RECONVERGENT B0 ;  /* 0x0000000000007941 */ /* 0x000fea0003800200 */
.L_x_9328:
[----:B------:R-:W-:Y:S01]  /*b790*/  ISETP.GE.U32.AND P0, PT, R117, 0x180, PT ;  /* 0x000001807500780c */ /* 0x000fe20003f06070 */
[----:B------:R-:W-:-:S12]  /*b7a0*/  BSSY.RECONVERGENT B0, `(.L_x_9412) ;  /* 0x000053d000007945 */ /* 0x000fd80003800200 */
[----:B------:R-:W-:Y:S05]  /*b7b0*/  @!P0 BRA `(.L_x_9413) ;  /* 0x0000005000ec8947 */ /* 0x000fea0003800000 */
[----:B------:R-:W-:Y:S01]  /*b7c0*/  ISETP.NE.U32.AND P1, PT, RZ, UR12, PT ;  /* 0x0000000cff007c0c */ /* 0x000fe2000bf25070 */
[----:B------:R-:W3:Y:S03]  /*b7d0*/  LDC.64 R104, c[0x0][0x390] ;  /* 0x0000e400ff687b82 */ /* 0x000ee60000000a00 */
[----:B------:R-:W-:-:S13]  /*b7e0*/  ISETP.NE.AND.EX P1, PT, RZ, UR13, PT, P1 ;  /* 0x0000000dff007c0c */ /* 0x000fda000bf25310 */
[----:B------:R-:W4:Y:S01]  /*b7f0*/  @P1 LDC.64 R96, c[0x0][0x3a0] ;  /* 0x0000e800ff601b82 */ /* 0x000f220000000a00 */
[----:B---3--:R-:W-:-:S06]  /*b800*/  IMAD.WIDE.U32 R104, R0, 0x10, R104 ;  /* 0x0000001000687825 */ /* 0x008fcc00078e0068 */
[----:B------:R-:W5:Y:S01]  /*b810*/  LDG.E.128 R104, desc[UR6][R104.64] ;  /* 0x0000000668687981 */ /* 0x000f62000c1e1d00 */
[----:B----4-:R-:W-:-:S05]  /*b820*/  @P1 IMAD.WIDE.U32 R96, R0, 0x20, R96 ;  /* 0x0000002000601825 */ /* 0x010fca00078e0060 */
[----:B0-----:R0:W5:Y:S04]  /*b830*/  @P1 LDG.E.128 R76, desc[UR6][R96.64] ;  /* 0x00000006604c1981 */ /* 0x001168000c1e1d00 */
[----:B------:R0:W5:Y:S01]  /*b840*/  @P1 LDG.E.128 R80, desc[UR6][R96.64+0x10] ;  /* 0x0000100660501981 */ /* 0x000162000c1e1d00 */
[----:B------:R-:W-:Y:S05]  /*b850*/  @!P1 BRA `(.L_x_9414) ;  /* 0x0000002800389947 */ /* 0x000fea0003800000 */
[----:B------:R-:W-:Y:S01]  /*b860*/  ISETP.NE.AND P1, PT, R3, 0x1, PT ;  /* 0x000000010300780c */ /* 0x000fe20003f25270 */
[----:B------:R-:W-:Y:S01]  /*b870*/  BSSY.RECONVERGENT B1, `(.L_x_9415) ;  /* 0x0000047000017945 */ /* 0x000fe20003800200 */
[----:B------:R-:W-:Y:S02]  /*b880*/  HFMA2 R98, -RZ, RZ, 0, 1.1920928955078125e-07 ;  /* 0x00000002ff627431 */ /* 0x000fe400000001ff */
[----:B0-----:R-:W-:Y:S02]  /*b890*/  IMAD.MOV.U32 R96, RZ, RZ, R122 ;  /* 0x000000ffff607224 */ /* 0x001fe400078e007a */
[----:B-1----:R-:W-:-:S07]  /*b8a0*/  IMAD.MOV.U32 R108, RZ, RZ, R124 ;  /* 0x000000ffff6c7224 */ /* 0x002fce00078e007c */
        /* <DEDUP_REMOVED lines=11> */
.L_x_9417:
        /* <DEDUP_REMOVED lines=13> */
.L_x_9419:
[----:B------:R-:W-:Y:S05]  /*ba30*/  BSYNC.RECONVERGENT B2 ;  /* 0x0000000000027941 */ /* 0x000fea0003800200 */
.L_x_9418:
        /* <DEDUP_REMOVED lines=42> */
.L_x_9416:
[----:B------:R-:W-:Y:S05]  /*bce0*/  BSYNC.RECONVERGENT B1 ;  /* 0x0000000000017941 */ /* 0x000fea0003800200 */
.L_x_9415:
[----:B------:R-:W0:Y:S01]  /*bcf0*/  LDC R110, c[0x0][0x408] ;  /* 0x00010200ff6e7b82 */ /* 0x000e220000000800 */
[----:B------:R-:W-:Y:S01]  /*bd00*/  I2FP.F32.U32 R3, R96 ;  /* 0x0000006000037245 */ /* 0x000fe20000201000 */
[----:B------:R-:W-:Y:S01]  /*bd10*/  IMAD.MOV.U32 R124, RZ, RZ, 0x2f800000 ;  /* 0x2f800000ff7c7424 */ /* 0x000fe200078e00ff */
[----:B------:R-:W-:Y:S01]  /*bd20*/  ISETP.NE.AND P2, PT, R98, 0x1, PT ;  /* 0x000000016200780c */ /* 0x000fe20003f45270 */
[C---:B-----5:R-:W-:Y:S01]  /*bd30*/  IMAD.U32 R97, R104.reuse, 0x10000, RZ ;  /* 0x0001000068617824 */ /* 0x060fe200078e00ff */
        /* <DEDUP_REMOVED lines=11> */
[----:B------:R-:W-:Y:S01]  /*bdf0*/  FFMA.FTZ R96, R97, R68, R76 ;  /* 0x0000004461607223 */ /* 0x000fe2000001004c */
[----:B--2---:R-:W-:Y:S01]  /*be00*/  P2R R130, PR, RZ, 0x8 ;  /* 0x00000008ff827803 */ /* 0x004fe20000000000 */
        /* <DEDUP_REMOVED lines=9> */
.L_x_9422:
        /* <DEDUP_REMOVED lines=13> */
.L_x_9424:
[----:B------:R-:W-:Y:S05]  /*bf70*/  BSYNC.RECONVERGENT B2 ;  /* 0x0000000000027941 */ /* 0x000fea0003800200 */
.L_x_9423:
        /* <DEDUP_REMOVED lines=43> */
.L_x_9421:
[----:B------:R-:W-:Y:S05]  /*c230*/  BSYNC.RECONVERGENT B1 ;  /* 0x0000000000017941 */ /* 0x000fea0003800200 */
.L_x_9420:
        /* <DEDUP_REMOVED lines=23> */
.L_x_9427:
        /* <DEDUP_REMOVED lines=13> */
.L_x_9429:
[----:B------:R-:W-:Y:S05]  /*c480*/  BSYNC.RECONVERGENT B2 ;  /* 0x0000000000027941 */ /* 0x000fea0003800200 */
.L_x_9428:
        /* <DEDUP_REMOVED lines=43> */
.L_x_9426:
[----:B------:R-:W-:Y:S05]  /*c740*/  BSYNC.RECONVERGENT B1 ;  /* 0x0000000000017941 */ /* 0x000fea0003800200 */
.L_x_9425:
        /* <DEDUP_REMOVED lines=23> */
.L_x_9432:
        /* <DEDUP_REMOVED lines=13> */
.L_x_9434:
[----:B------:R-:W-:Y:S05]  /*c990*/  BSYNC.RECONVERGENT B2 ;  /* 0x0000000000027941 */ /* 0x000fea0003800200 */
.L_x_9433:
        /* <DEDUP_REMOVED lines=43> */
.L_x_9431:
[----:B------:R-:W-:Y:S05]  /*cc50*/  BSYNC.RECONVERGENT B1 ;  /* 0x0000000000017941 */ /* 0x000fea0003800200 */
.L_x_9430:
        /* <DEDUP_REMOVED lines=22> */
.L_x_9437:
        /* <DEDUP_REMOVED lines=13> */
.L_x_9439:
[----:B------:R-:W-:Y:S05]  /*ce90*/  BSYNC.RECONVERGENT B2 ;  /* 0x0000000000027941 */ /* 0x000fea0003800200 */
.L_x_9438:
        /* <DEDUP_REMOVED lines=43> */
.L_x_9436:
[----:B------:R-:W-:Y:S05]  /*d150*/  BSYNC.RECONVERGENT B1 ;  /* 0x0000000000017941 */ /* 0x000fea0003800200 */
.L_x_9435:
        /* <DEDUP_REMOVED lines=23> */
.L_x_9442:
        /* <DEDUP_REMOVED lines=13> */
.L_x_9444:
[----:B------:R-:W-:Y:S05]  /*d3a0*/  BSYNC.RECONVERGENT B2 ;  /* 0x0000000000027941 */ /* 0x000fea0003800200 */
.L_x_9443:
        /* <DEDUP_REMOVED lines=43> */
.L_x_9441:
[----:B------:R-:W-:Y:S05]  /*d660*/  BSYNC.RECONVERGENT B1 ;  /* 0x0000000000017941 */ /* 0x000fea0003800200 */
.L_x_9440:
        /* <DEDUP_REMOVED lines=22> */
.L_x_9447:
        /* <DEDUP_REMOVED lines=13> */
.L_x_9449:
[----:B------:R-:W-:Y:S05]  /*d8a0*/  BSYNC.RECONVERGENT B2 ;  /* 0x0000000000027941 */ /* 0x000fea0003800200 */
.L_x_9448:
        /* <DEDUP_REMOVED lines=43> */
.L_x_9446:
[----:B------:R-:W-:Y:S05]  /*db60*/  BSYNC.RECONVERGENT B1 ;  /* 0x0000000000017941 */ /* 0x000fea0003800200 */
.L_x_9445:
[----:B------:R-:W-:Y:S01]  /*db70*/  I2FP.F32.U32 R3, R3 ;  /* 0x0000000300037245 */ /* 0x000fe20000201000 */
[----:B------:R-:W-:Y:S01]  /*db80*/  BSSY.RECONVERGENT B1, `(.L_x_9450) ;  /* 0x0000051000017945 */ /* 0x000fe20003800200 */
[----:B------:R-:W-:Y:S02]  /*db90*/  SHF.L.U32 R126, R107, 0x10, RZ ;  /* 0x000000106b7e7819 */ /* 0x000fe400000006ff */
[----:B------:R-:W-:Y:S01]  /*dba0*/  ISETP.NE.AND P6, PT, R128, 0x1, PT ;  /* 0x000000018000780c */ /* 0x000fe20003fc5270 */
[----:B------:R-:W-:Y:S01]  /*dbb0*/  FFMA.FTZ R106, R3, R124, 1.1641532182693481445e-10 ;  /* 0x2f000000036a7423 */ /* 0x000fe2000001007c */
[----:B------:R-:W-:Y:S01]  /*dbc0*/  PRMT R107, R107, 0x7632, R107 ;  /* 0x000076326b6b7816 */ /* 0x000fe2000000006b */
[----:B------:R-:W-:Y:S01]  /*dbd0*/  FMUL.FTZ R3, R126, UR4 ;  /* 0x000000047e037c20 */ /* 0x000fe20008410000 */
[----:B------:R-:W-:Y:S02]  /*dbe0*/  MOV R126, R122 ;  /* 0x0000007a007e7202 */ /* 0x000fe40000000f00 */
        /* <DEDUP_REMOVED lines=15> */
.L_x_9452:
        /* <DEDUP_REMOVED lines=15> */
.L_x_9454:
[----:B------:R-:W-:Y:S05]  /*ddd0*/  BSYNC.RECONVERGENT B2 ;  /* 0x0000000000027941 */ /* 0x000fea0003800200 */
.L_x_9453:
        /* <DEDUP_REMOVED lines=43> */
.L_x_9451:
[----:B------:R-:W-:Y:S05]  /*e090*/  BSYNC.RECONVERGENT B1 ;  /* 0x0000000000017941 */ /* 0x000fea0003800200 */
.L_x_9450:
        /* <DEDUP_REMOVED lines=10> */
.L_x_9414:
[----:B------:R-:W-:Y:S01]  /*e140*/  ISETP.NE.AND P1, PT, R3, 0x1, PT ;  /* 0x000000010300780c */ /* 0x000fe20003f25270 */
[----:B------:R-:W-:Y:S01]  /*e150*/  BSSY.RECONVERGENT B1, `(.L_x_9456) ;  /* 0x0000047000017945 */ /* 0x000fe20003800200 */
[----:B-12---:R-:W-:Y:S01]  /*e160*/  IMAD.MOV.U32 R126, RZ, RZ, 0x2 ;  /* 0x00000002ff7e7424 */ /* 0x006fe200078e00ff */
[----:B0-----:R-:W-:Y:S01]  /*e170*/  MOV R96, R122 ;  /* 0x0000007a00607202 */ /* 0x001fe20000000f00 */
        /* <DEDUP_REMOVED lines=12> */
.L_x_9458:
        /* <DEDUP_REMOVED lines=13> */
.L_x_9460:
[----:B------:R-:W-:Y:S05]  /*e310*/  BSYNC.RECONVERGENT B2 ;  /* 0x0000000000027941 */ /* 0x000fea0003800200 */
.L_x_9459:
        /* <DEDUP_REMOVED lines=42> */
.L_x_9457:
[----:B------:R-:W-:Y:S05]  /*e5c0*/  BSYNC.RECONVERGENT B1 ;  /* 0x0000000000017941 */ /* 0x000fea0003800200 */
.L_x_9456:
[----:B------:R-:W0:Y:S01]  /*e5d0*/  LDC R98, c[0x0][0x404] ;  /* 0x00010100ff627b82 */ /* 0x000e220000000800 */
[----:B------:R-:W-:Y:S01]  /*e5e0*/  I2FP.F32.U32 R3, R96 ;  /* 0x0000006000037245 */ /* 0x000fe20000201000 */
[----:B------:R-:W-:Y:S01]  /*e5f0*/  HFMA2 R96, -RZ, RZ, 0.1171875, 0 ;  /* 0x2f800000ff607431 */ /* 0x000fe200000001ff */
[----:B------:R-:W-:Y:S01]  /*e600*/  ISETP.NE.AND P2, PT, R126, 0x1, PT ;  /* 0x000000017e00780c */ /* 0x000fe20003f45270 */
[C---:B-----5:R-:W-:Y:S01]  /*e610*/  IMAD.U32 R99, R104.reuse, 0x10000, RZ ;  /* 0x0001000068637824 */ /* 0x060fe200078e00ff */
[----:B------:R-:W-:Y:S01]  /*e620*/  BSSY.RECONVERGENT B1, `(.L_x_9461) ;  /* 0x000004e000017945 */ /* 0x000fe20003800200 */
[----:B------:R-:W-:Y:S02]  /*e630*/  PRMT R104, R104, 0x7632, R104 ;  /* 0x0000763268687816 */ /* 0x000fe40000000068 */
[----:B------:R-:W1:Y:S01]  /*e640*/  LDC R97, c[0x0][0x408] ;  /* 0x00010200ff617b82 */ /* 0x000e620000000800 */
[----:B------:R-:W-:Y:S01]  /*e650*/  FMUL.FTZ R110, R99, UR4 ;  /* 0x00000004636e7c20 */ /* 0x000fe20008410000 */
[----:B------:R-:W-:-:S02]  /*e660*/  HFMA2 R99, -RZ, RZ, 0, 1.1920928955078125e-07 ;  /* 0x00000002ff637431 */ /* 0x000fc400000001ff */
[----:B------:R-:W-:-:S05]  /*e670*/  FFMA.FTZ R3, R3, R96, 1.1641532182693481445e-10 ;  /* 0x2f00000003037423 */ /* 0x000fca0000010060 */
[----:B0-----:R-:W-:Y:S01]  /*e680*/  FSETP.GTU.FTZ.AND P1, PT, R3, R98, PT ;  /* 0x000000620300720b */ /* 0x001fe20003f3c000 */
[----:B------:R-:W-:-:S03]  /*e690*/  IMAD.MOV.U32 R3, RZ, RZ, R122 ;  /* 0x000000ffff037224 */ /* 0x000fc600078e007a */
        /* <DEDUP_REMOVED lines=13> */
.L_x_9463:
        /* <DEDUP_REMOVED lines=13> */
.L_x_9465:
[----:B------:R-:W-:Y:S05]  /*e840*/  BSYNC.RECONVERGENT B2 ;  /* 0x0000000000027941 */ /* 0x000fea0003800200 */
.L_x_9464:
        /* <DEDUP_REMOVED lines=43> */
.L_x_9462:
[----:B------:R-:W-:Y:S05]  /*eb00*/  BSYNC.RECONVERGENT B1 ;  /* 0x0000000000017941 */ /* 0x000fea0003800200 */
.L_x_9461:
[----:B------:R-:W-:Y:S01]  /*eb10*/  I2FP.F32.U32 R3, R3 ;  /* 0x0000000300037245 */ /* 0x000fe20000201000 */
[----:B------:R-:W-:Y:S01]  /*eb20*/  IMAD.U32 R104, R104, 0x10000, RZ ;  /* 0x0001000068687824 */ /* 0x000fe200078e00ff */
[----:B------:R-:W-:Y:S01]  /*eb30*/  ISETP.NE.AND P2, PT, R99, 0x1, PT ;  /* 0x000000016300780c */ /* 0x000fe20003f45270 */
[----:B------:R-:W-:Y:S01]  /*eb40*/  BSSY.RECONVERGENT B1, `(.L_x_9466) ;  /* 0x000004c000017945 */ /* 0x000fe20003800200 */
[----:B------:R-:W-:Y:S02]  /*eb50*/  HFMA2 R124, -RZ, RZ, 0, 1.1920928955078125e-07 ;  /* 0x00000002ff7c7431 */ /* 0x000fe400000001ff */
[----:B------:R-:W-:Y:S01]  /*eb60*/  FFMA.FTZ R3, R3, R96, 1.1641532182693481445e-10 ;  /* 0x2f00000003037423 */ /* 0x000fe20000010060 */
[----:B------:R-:W-:-:S04]  /*eb70*/  FMUL.FTZ R104, R104, UR4 ;  /* 0x0000000468687c20 */ /* 0x000fc80008410000 */
[----:B------:R-:W-:Y:S01]  /*eb80*/  FSETP.GTU.FTZ.AND P1, PT, R3, R98, PT ;  /* 0x000000620300720b */ /* 0x000fe20003f3c000 */
[----:B------:R-:W-:Y:S01]  /*eb90*/  FMUL.FTZ R104, R104, R97 ;  /* 0x0000006168687220 */ /* 0x000fe20000410000 */
[----:B------:R-:W-:Y:S02]  /*eba0*/  IMAD.MOV.U32 R3, RZ, RZ, R122 ;  /* 0x000000ffff037224 */ /* 0x000fe400078e007a */
        /* <DEDUP_REMOVED lines=12> */
.L_x_9468:
        /* <DEDUP_REMOVED lines=13> */
.L_x_9470:
[----:B------:R-:W-:Y:S05]  /*ed40*/  BSYNC.RECONVERGENT B2 ;  /* 0x0000000000027941 */ /* 0x000fea0003800200 */
.L_x_9469:
        /* <DEDUP_REMOVED lines=43> */
.L_x_9467:
[----:B------:R-:W-:Y:S05]  /*f000*/  BSYNC.RECONVERGENT B1 ;  /* 0x0000000000017941 */ /* 0x000fea0003800200 */
.L_x_9466:
        /* <DEDUP_REMOVED lines=22> */
.L_x_9473:
        /* <DEDUP_REMOVED lines=13> */
.L_x_9475:
[----:B------:R-:W-:Y:S05]  /*f240*/  BSYNC.RECONVERGENT B2 ;  /* 0x0000000000027941 */ /* 0x000fea0003800200 */
.L_x_9474:
        /* <DEDUP_REMOVED lines=43> */
.L_x_9472:
[----:B------:R-:W-:Y:S05]  /*f500*/  BSYNC.RECONVERGENT B1 ;  /* 0x0000000000017941 */ /* 0x000fea0003800200 */
.L_x_9471:
        /* <DEDUP_REMOVED lines=21> */
.L_x_9478:
        /* <DEDUP_REMOVED lines=13> */
.L_x_9480:
[----:B------:R-:W-:Y:S05]  /*f730*/  BSYNC.RECONVERGENT B2 ;  /* 0x0000000000027941 */ /* 0x000fea0003800200 */
.L_x_9479:
        /* <DEDUP_REMOVED lines=43> */
.L_x_9477:
[----:B------:R-:W-:Y:S05]  /*f9f0*/  BSYNC.RECONVERGENT B1 ;  /* 0x0000000000017941 */ /* 0x000fea0003800200 */
.L_x_9476:
[----:B------:R-:W-:Y:S01]  /*fa00*/  I2FP.F32.U32 R3, R3 ;  /* 0x0000000300037245 */ /* 0x000fe20000201000 */
[C---:B------:R-:W-:Y:S01]  /*fa10*/  IMAD.U32 R105, R106.reuse, 0x10000, RZ ;  /* 0x000100006a697824 */ /* 0x040fe200078e00ff */
        /* <DEDUP_REMOVED lines=20> */
.L_x_9483:
        /* <DEDUP_REMOVED lines=13> */
.L_x_9485:
[----:B------:R-:W-:Y:S05]  /*fc30*/  BSYNC.RECONVERGENT B2 ;  /* 0x0000000000027941 */ /* 0x000fea0003800200 */
.L_x_9484:
        /* <DEDUP_REMOVED lines=43> */
.L_x_9482:
[----:B------:R-:W-:Y:S05]  /*fef0*/  BSYNC.RECONVERGENT B1 ;  /* 0x0000000000017941 */ /* 0x000fea0003800200 */
.L_x_9481:
        /* <DEDUP_REMOVED lines=21> */
.L_x_9488:
        /* <DEDUP_REMOVED lines=13> */
.L_x_9490:
[----:B------:R-:W-:Y:S05]  /*10120*/  BSYNC.RECONVERGENT B2 ;  /* 0x0000000000027941 */ /* 0x000fea0003800200 */
.L_x_9489:
        /* <DEDUP_REMOVED lines=43> */
.L_x_9487:
[----:B------:R-:W-:Y:S05]  /*103e0*/  BSYNC.RECONVERGENT B1 ;  /* 0x0000000000017941 */ /* 0x000fea0003800200 */
.L_x_9486:
[----:B------:R-:W-:Y:S01]  /*103f0*/  I2FP.F32.U32 R3, R124 ;  /* 0x0000007c00037245 */ /* 0x000fe20000201000 */
[----:B------:R-:W-:Y:S01]  /*10400*/  IMAD.U32 R124, R107, 0x10000, RZ ;  /* 0x000100006b7c7824 */ /* 0x000fe200078e00ff */
[----:B------:R-:W-:Y:S01]  /*10410*/  ISETP.NE.AND P6, PT, R129, 0x1, PT ;  /* 0x000000018100780c */ /* 0x000fe20003fc5270 */
[----:B------:R-:W-:Y:S01]  /*10420*/  BSSY.RECONVERGENT B1, `(.L_x_9491) ;  /* 0x000004e000017945 */ /* 0x000fe20003800200 */
[----:B------:R-:W-:Y:S02]  /*10430*/  IMAD.MOV.U32 R126, RZ, RZ, R122 ;  /* 0x000000ffff7e7224 */ /* 0x000fe400078e007a */
[----:B------:R-:W-:Y:S01]  /*10440*/  FFMA.FTZ R127, R3, R96, 1.1641532182693481445e-10 ;  /* 0x2f000000037f7423 */ /* 0x000fe20000010060 */
[----:B------:R-:W-:Y:S01]  /*10450*/  FMUL.FTZ R128, R124, UR4 ;  /* 0x000000047c807c20 */ /* 0x000fe20008410000 */
[----:B------:R-:W-:Y:S02]  /*10460*/  PRMT R124, R107, 0x7632, R124 ;  /* 0x000076326b7c7816 */ /* 0x000fe4000000007c */
[----:B------:R-:W-:Y:S01]  /*10470*/  MOV R3, 0x2 ;  /* 0x0000000200037802 */ /* 0x000fe20000000f00 */
        /* <DEDUP_REMOVED lines=13> */
.L_x_9493:
        /* <DEDUP_REMOVED lines=15> */
.L_x_9495:
[----:B------:R-:W-:Y:S05]  /*10640*/  BSYNC.RECONVERGENT B2 ;  /* 0x0000000000027941 */ /* 0x000fea0003800200 */
.L_x_9494:
        /* <DEDUP_REMOVED lines=43> */
.L_x_9492:
[----:B------:R-:W-:Y:S05]  /*10900*/  BSYNC.RECONVERGENT B1 ;  /* 0x0000000000017941 */ /* 0x000fea0003800200 */
.L_x_9491:
[----:B------:R-:W-:Y:S01]  /*10910*/  I2FP.F32.U32 R127, R126 ;  /* 0x0000007e007f7245 */ /* 0x000fe20000201000 */
[----:B------:R-:W-:-:S04]  /*10920*/  IMAD.U32 R124, R124, 0x10000, RZ ;  /* 0x000100007c7c7824 */ /* 0x000fc800078e00ff */
[----:B------:R-:W-:Y:S01]  /*10930*/  FMUL.FTZ R124, R124, UR4 ;  /* 0x000000047c7c7c20 */ /* 0x000fe20008410000 */
[----:B------:R-:W-:Y:S01]  /*10940*/  FFMA.FTZ R127, R127, R96, 1.1641532182693481445e-10 ;  /* 0x2f0000007f7f7423 */ /* 0x000fe20000010060 */
[----:B------:R-:W-:Y:S02]  /*10950*/  FMUL.FTZ R96, R109, R68 ;  /* 0x000000446d607220 */ /* 0x000fe40000410000 */
        /* <DEDUP_REMOVED lines=8> */
[----:B------:R-:W-:Y:S01]  /*109e0*/  PLOP3.LUT P6, PT, P6, PT, PT, 0x8, 0x80 ;  /* 0x000000000080781c */ /* 0x000fe200037ce170 */
[----:B------:R-:W-:-:S02]  /*109f0*/  FMUL.FTZ R99, R110, R71 ;  /* 0x000000476e637220 */ /* 0x000fc40000410000 */
[----:B------:R-:W-:-:S10]  /*10a00*/  FMUL.FTZ R107, R124, R75 ;  /* 0x0000004b7c6b7220 */ /* 0x000fd40000410000 */
.L_x_9455:
        /* <DEDUP_REMOVED lines=22> */
.L_x_9413:
[----:B------:R-:W-:Y:S05]  /*10b70*/  BSYNC.RECONVERGENT B0 ;  /* 0x0000000000007941 */ /* 0x000fea0003800200 */
.L_x_9412:
[----:B------:R-:W-:Y:S01]  /*10b80*/  FADD.FTZ R0, RZ, R84 ;  /* 0x00000054ff007221 */ /* 0x000fe20000010000 */
[----:B------:R-:W-:Y:S01]  /*10b90*/  ISETP.NE.AND P3, PT, R111, RZ, PT ;  /* 0x000000ff6f00720c */ /* 0x000fe20003f65270 */
[----:B------:R-:W4:Y:S01]  /*10ba0*/  S2UR UR5, SR_CgaCtaId ;  /* 0x00000000000579c3 */ /* 0x000f220000008800 */
[----:B------:R-:W-:Y:S01]  /*10bb0*/  ISETP.GT.U32.AND P2, PT, R117, 0xff, PT ;  /* 0x000000ff7500780c */ /* 0x000fe20003f44070 */
[----:B-1----:R-:W-:Y:S01]  /*10bc0*/  FADD.FTZ R109, R85, R0 ;  /* 0x00000000556d7221 */ /* 0x002fe20000010000 */
        /* <DEDUP_REMOVED lines=8> */
[----:B----4-:R-:W-:-:S03]  /*10c50*/  ULEA UR4, UR5, UR4, 0x18 ;  /* 0x0000000405047291 */ /* 0x010fc6000f8ec0ff */
        /* <DEDUP_REMOVED lines=23> */
[----:B------:R-:W2:Y:S02]  /*10dd0*/  SHFL.BFLY PT, R0, R111, 0x4, 0x1f ;  /* 0x0c801f006f007f89 */ /* 0x000ea400000e0000 */
[----:B--23--:R-:W-:-:S05]  /*10de0*/  FADD.FTZ R126, R111, R0 ;  /* 0x000000006f7e7221 */ /* 0x00cfca0000010000 */
        /* <DEDUP_REMOVED lines=66> */
[----:B------:R-:W-:-:S04]  /*11210*/  CS2R R110, SRZ ;  /* 0x00000000006e7805 */ /* 0x000fc8000001ff00 */
[----:B------:R-:W0:Y:S02]  /*11220*/  SHFL.BFLY PT, R127, R126, 0x10, 0x1f ;  /* 0x0e001f007e7f7f89 */ /* 0x000e2400000e0000 */
[----:B0-----:R-:W-:Y:S01]  /*11230*/  FADD.FTZ R109, R126, R127 ;  /* 0x0000007f7e6d7221 */ /* 0x001fe20000010000 */
[----:B------:R-:W-:Y:S01]  /*11240*/  @!P2 LEA R127, R118, UR4, 0x3 ;  /* 0x00000004767fac11 */ /* 0x000fe2000f8e18ff */
[----:B------:R-:W-:Y:S01]  /*11250*/  IMAD.MOV.U32 R126, RZ, RZ, RZ ;  /* 0x000000ffff7e7224 */ /* 0x000fe200078e00ff */
[----:B------:R-:W-:Y:S02]  /*11260*/  @!P2 MOV R126, R115 ;  /* 0x00000073007ea202 */ /* 0x000fe40000000f00 */
        /* <DEDUP_REMOVED lines=28> */
[----:B------:R-:W-:-:S05]  /*11430*/  FFMA.FTZ R128, R133, R131, R128 ;  /* 0x0000008385807223 */ /* 0x000fca0000010080 */
        /* <DEDUP_REMOVED lines=12> */
[----:B------:R-:W3:Y:S04]  /*11500*/  @!P1 LDC.64 R110, c[0x0][0x3c8] ;  /* 0x0000f200ff6e9b82 */ /* 0x000ee80000000a00 */
[----:B------:R-:W0:Y:S01]  /*11510*/  SHFL.IDX PT, R127, R127, RZ, 0x1f ;  /* 0x00001fff7f7f7589 */ /* 0x000e2200000e0000 */
[----:B--2---:R-:W-:-:S05]  /*11520*/  FMUL.FTZ R0, R131, R131 ;  /* 0x0000008383007220 */ /* 0x004fca0000410000 */
        /* <DEDUP_REMOVED lines=9> */
[----:B-1----:R-:W-:-:S05]  /*115c0*/  @!P1 IMAD.WIDE R108, R129, 0x4, R108 ;  /* 0x00000004816c9825 */ /* 0x002fca00078e026c */
        /* <DEDUP_REMOVED lines=35> */
.L_x_9497:
[----:B------:R-:W-:Y:S05]  /*11800*/  BSYNC.RECONVERGENT B0 ;  /* 0x0000000000007941 */ /* 0x000fea0003800200 */
.L_x_9496:
        /* <DEDUP_REMOVED lines=35> */
.L_x_9499:
[----:B------:R-:W-:Y:S05]  /*11a40*/  BSYNC.RECONVERGENT B0 ;  /* 0x0000000000007941 */ /* 0x000fea0003800200 */
.L_x_9498:
        /* <DEDUP_REMOVED lines=33> */
.L_x_9501:
[----:B------:R-:W-:Y:S05]  /*11c60*/  BSYNC.RECONVERGENT B0 ;  /* 0x0000000000007941 */ /* 0x000fea0003800200 */
.L_x_9500:
[----:B------:R-:W-:Y:S02]  /*11c70*/  UIADD3 UR10, UPT, UPT, UR10, UR16, URZ ;  /* 0x000000100a0a7290 */ /* 0x000fe4000fffe0ff */
[----:B------:R-:W-:Y:S02]  /*11c80*/  UPLOP3.LUT UP2, UPT, UPT, UPT, UP2, 0x40, 0x4 ;  /* 0x000000000004789c */ /* 0x000fe40003f4e820 */
[----:B------:R-:W-:-:S09]  /*11c90*/  UISETP.GE.AND UP1, UPT, UR10, UR17, UPT ;  /* 0x000000110a00728c */ /* 0x000fd2000bf26270 */
[----:B------:R-:W-:Y:S05]  /*11ca0*/  BRA.U !UP1, `(.L_x_9502) ;  /* 0xfffffef109687547 */ /* 0x000fea000b83ffff */
[----:B------:R-:W-:Y:S05]  /*11cb0*/  EXIT ;  /* 0x000000000000794d */ /* 0x000fea0003800000 */
.L_x_9503:
        /* <DEDUP_REMOVED lines=12> */
.L_x_20807:


//--------------------- .text._ZN10layer_norm13ln_fwd_kernelINS_13Kernel_traitsIf13__nv_bfloat16fS2_fjLj3072ELj1ELj1ELj4ELj16ENS_18Kernel_traits_baseILj3072EfS2_fS2_fjLj128EEEEELb1ELb1ELb0ELb1EEEvNS_9FwdParamsE --------------------------
	.section	.text._ZN10layer_norm13ln_fwd_kernelINS_13Kernel_traitsIf13__nv_bfloat16fS2_fjLj3072ELj1ELj1ELj4ELj16ENS_18Kernel_traits_baseILj3072EfS2_fS2_fjLj128EEEEELb1ELb1ELb0ELb1EEEvNS_9FwdParamsE,"ax",@progbits
	.align	128
        .global         _ZN10layer_norm13ln_fwd_kernelINS_13Kernel_traitsIf13__nv_bfloat16fS2_fjLj3072ELj1ELj1ELj4ELj16ENS_18Kernel_traits_baseILj3072EfS2_fS2_fjLj128EEEEELb1ELb1ELb0ELb1EEEvNS_9FwdParamsE
        .type           _ZN10layer_norm13ln_fwd_kernelINS_13Kernel_traitsIf13__nv_bfloat16fS2_fjLj3072ELj1ELj1ELj4ELj16ENS_18Kernel_traits_baseILj3072EfS2_fS2_fjLj128EEEEELb1ELb1ELb0ELb1EEEvNS_9FwdParamsE,@function
        .size           _ZN10layer_norm13ln_fwd_kernelINS_13Kernel_traitsIf13__nv_bfloat16fS2_fjLj3072ELj1ELj1ELj4ELj16ENS_18Kernel_traits_baseILj3072EfS2_fS2_fjLj128EEEEELb1ELb1ELb0ELb1EEEvNS_9FwdParamsE,(.L_x_20808 - _ZN10layer_norm13ln_fwd_kernelINS_13Kernel_traitsIf13__nv_bfloat16fS2_fjLj3072ELj1ELj1ELj4ELj16ENS_18Kernel_traits_baseILj3072EfS2_fS2_fjLj128EEEEELb1ELb1ELb0ELb1EEEvNS_9FwdParamsE)
        .other          _ZN10layer_norm13ln_fwd_kernelINS_13Kernel_traitsIf13__nv_bfloat16fS2_fjLj3072ELj1ELj1ELj4ELj16ENS_18Kernel_traits_baseILj3072EfS2_fS2_fjLj128EEEEELb1ELb1ELb0ELb1EEEvNS_9FwdParamsE,@"STO_CUDA_ENTRY STV_DEFAULT"
_ZN10layer_norm13ln_fwd_kernelINS_13Kernel_traitsIf13__nv_bfloat16fS2_fjLj3072ELj1ELj1ELj4ELj16ENS_18Kernel_traits_baseILj3072EfS2_fS2_fjLj128EEEEELb1ELb1ELb0ELb1EEEvNS_9FwdParamsE:
.text._ZN10layer_norm13ln_fwd_kernelINS_13Kernel_traitsIf13__nv_bfloat16fS2_fjLj3072ELj1ELj1ELj4ELj16ENS_18Kernel_traits_baseILj3072EfS2_fS2_fjLj128EEEEELb1ELb1ELb0ELb1EEEvNS_9FwdParamsE:
[----:B------:R-:W-:Y:S01]  /*0000*/  LDC R1, c[0x0][0x37c] ;  /* 0x0000df00ff017b82 */ /* 0x000fe20000000800 */
[----:B------:R-:W0:Y:S01]  /*0010*/  LDCU.U8 UR4, c[0x0][0x464] ;  /* 0x00008c80ff0477ac */ /* 0x000e220008000000 */
[----:B------:R-:W1:Y:S01]  /*0020*/  LDCU.64 UR10, c[0x0][0x450] ;  /* 0x00008a00ff0a77ac */ /* 0x000e620008000a00 */
[----:B------:R-:W2:Y:S05]  /*0030*/  LDCU.64 UR8, c[0x0][0x358] ;  /* 0x00006b00ff0877ac */ /* 0x000eaa0008000a00 */
[----:B------:R-:W3:Y:S01]  /*0040*/  LDC R119, c[0x0][0x458] ;  /* 0x00011600ff777b82 */ /* 0x000ee20000000800 */
[----:B0-----:R-:W-:-:S07]  /*0050*/  ISETP.NE.AND P0, PT, RZ, UR4, PT ;  /* 0x00000004ff007c0c */ /* 0x001fce000bf05270 */
[----:B------:R-:W0:Y:S01]  /*0060*/  LDC R108, c[0x0][0x45c] ;  /* 0x00011700ff6c7b82 */ /* 0x000e220000000800 */
[----:B------:R-:W4:Y:S01]  /*0070*/  LDCU.64 UR4, c[0x0][0x438] ;  /* 0x00008700ff0477ac */ /* 0x000f220008000a00 */
[----:B-1----:R-:W-:Y:S02]  /*0080*/  IMAD.U32 R6, RZ, RZ, UR10 ;  /* 0x0000000aff067e24 */ /* 0x002fe4000f8e00ff */
[----:B------:R-:W-:-:S05]  /*0090*/  IMAD.U32 R7, RZ, RZ, UR11 ;  /* 0x0000000bff077e24 */ /* 0x000fca000f8e00ff */
[----:B--2---:R-:W2:Y:S01]  /*00a0*/  @P0 LDG.E.64 R2, desc[UR8][R6.64] ;  /* 0x0000000806020981 */ /* 0x004ea2000c1e1b00 */
[----:B---3--:R-:W-:Y:S01]  /*00b0*/  @P0 MOV R4, R119 ;  /* 0x0000007700040202 */ /* 0x008fe20000000f00 */
[----:B0-----:R-:W-:-:S06]  /*00c0*/  @P0 IMAD.MOV.U32 R5, RZ, RZ, R108 ;  /* 0x000000ffff050224 */ /* 0x001fcc00078e006c */
[----:B------:R-:W3:Y:S01]  /*00d0*/  @P0 LDG.E.64 R4, desc[UR8][R4.64] ;  /* 0x0000000804040981 */ /* 0x000ee2000c1e1b00 */
[----:B------:R-:W0:Y:S01]  /*00e0*/  S2UR UR16, SR_CTAID.X ;  /* 0x00000000001079c3 */ /* 0x000e220000002500 */
[----:B----4-:R-:W-:-:S04]  /*00f0*/  UISETP.NE.U32.AND UP0, UPT, UR4, URZ, UPT ;  /* 0x000000ff0400728c */ /* 0x010fc8000bf05070 */
[----:B------:R-:W-:-:S03]  /*0100*/  UISETP.NE.AND.EX UP0, UPT, UR5, URZ, UPT, UP0 ;  /* 0x000000ff0500728c */ /* 0x000fc6000bf05300 */
[----:B------:R-:W0:Y:S01]  /*0110*/  LDC R9, c[0x0][0x360] ;  /* 0x0000d800ff097b82 */ /* 0x000e220000000800 */
[----:B--2---:R-:W-:-:S07]  /*0120*/  @P0 R2UR UR11, R3 ;  /* 0x00000000030b02ca */ /* 0x004fce00000e0000 */
[----:B------:R-:W3:Y:S01]  /*0130*/  @P0 LDC R3, c[0x0][0x460] ;  /* 0x00011800ff030b82 */ /* 0x000ee20000000800 */
[----:B------:R-:W-:Y:S02]  /*0140*/  @P0 R2UR UR10, R2 ;  /* 0x00000000020a02ca */ /* 0x000fe400000e0000 */
[----:B------:R-:W0:Y:S03]  /*0150*/  S2R R2, SR_TID.X ;  /* 0x0000000000027919 */ /* 0x000e260000002100 */
[----:B------:R-:W-:Y:S02]  /*0160*/  UIADD3 UR23, UPT, UPT, UR11, -0x4498517b, URZ ;  /* 0xbb67ae850b177890 */ /* 0x000fe4000fffe0ff */
[----:B------:R-:W-:-:S06]  /*0170*/  UIADD3 UR25, UPT, UPT, UR11, 0x76cf5d0a, URZ ;  /* 0x76cf5d0a0b197890 */ /* 0x000fcc000fffe0ff */
[----:B------:R-:W-:Y:S02]  /*0180*/  UIADD3 UR22, UPT, UPT, UR10, -0x61c88647, URZ ;  /* 0x9e3779b90a167890 */ /* 0x000fe4000fffe0ff */
[----:B------:R-:W-:Y:S02]  /*0190*/  UIADD3 UR24, UPT, UPT, UR10, 0x3c6ef372, URZ ;  /* 0x3c6ef3720a187890 */ /* 0x000fe4000fffe0ff */
[----:B------:R-:W-:Y:S02]  /*01a0*/  UIADD3 UR26, UPT, UPT, UR10, -0x255992d5, URZ ;  /* 0xdaa66d2b0a1a7890 */ /* 0x000fe4000fffe0ff */
[----:B------:R-:W-:Y:S02]  /*01b0*/  UIADD3 UR27, UPT, UPT, UR11, 0x32370b8f, URZ ;  /* 0x32370b8f0b1b7890 */ /* 0x000fe4000fffe0ff */
[----:B------:R-:W-:Y:S01]  /*01c0*/  UIADD3 UR28, UPT, UPT, UR10, 0x78dde6e4, URZ ;  /* 0x78dde6e40a1c7890 */ /* 0x000fe2000fffe0ff */
[----:B---3--:R-:W-:Y:S01]  /*01d0*/  @P0 IADD3 R119, P1, PT, R4, R3, RZ ;  /* 0x0000000304770210 */ /* 0x008fe20007f3e0ff */
[----:B------:R-:W-:-:S02]  /*01e0*/  UIADD3 UR29, UPT, UPT, UR11, -0x126145ec, URZ ;  /* 0xed9eba140b1d7890 */ /* 0x000fc4000fffe0ff */
[----:B------:R-:W-:Y:S02]  /*01f0*/  UIADD3 UR30, UPT, UPT, UR10, 0x1715609d, URZ ;  /* 0x1715609d0a1e7890 */ /* 0x000fe4000fffe0ff */
[----:B------:R-:W-:Y:S01]  /*0200*/  @P0 IMAD.X R108, RZ, RZ, R5, P1 ;  /* 0x000000ffff6c0224 */ /* 0x000fe200008e0605 */
[----:B------:R-:W-:Y:S02]  /*0210*/  UIADD3 UR31, UPT, UPT, UR11, -0x56f99767, URZ ;  /* 0xa90668990b1f7890 */ /* 0x000fe4000fffe0ff */
[----:B------:R-:W-:Y:S02]  /*0220*/  UIADD3 UR32, UPT, UPT, UR10, -0x4ab325aa, URZ ;  /* 0xb54cda560a207890 */ /* 0x000fe4000fffe0ff */
[----:B------:R-:W-:Y:S01]  /*0230*/  SHF.R.U64 R122, R119, 0x2, R108 ;  /* 0x00000002777a7819 */ /* 0x000fe2000000126c */
[----:B0-----:R-:W-:Y:S01]  /*0240*/  IMAD R3, R9, UR16, R2 ;  /* 0x0000001009037c24 */ /* 0x001fe2000f8e0202 */
[----:B------:R-:W-:Y:S01]  /*0250*/  LOP3.LUT R120, R2, 0x1f, RZ, 0xc0, !PT ;  /* 0x0000001f02787812 */ /* 0x000fe200078ec0ff */
[----:B------:R-:W-:Y:S01]  /*0260*/  UIADD3 UR33, UPT, UPT, UR11, 0x646e171e, URZ ;  /* 0x646e171e0b217890 */ /* 0x000fe2000fffe0ff */
[----:B------:R-:W-:Y:S01]  /*0270*/  SHF.R.U32.HI R108, RZ, 0x2, R108 ;  /* 0x00000002ff6c7819 */ /* 0x000fe2000001166c */
[----:B------:R-:W-:-:S02]  /*0280*/  UIADD3 UR34, UPT, UPT, UR10, 0x5384540f, URZ ;  /* 0x5384540f0a227890 */ /* 0x000fc4000fffe0ff */
        /* <DEDUP_REMOVED lines=31> */
.L_x_9504:
[----:B------:R-:W0:Y:S08]  /*0480*/  LDC.64 R4, c[0x0][0x3d0] ;  /* 0x0000f400ff047b82 */ /* 0x000e300000000a00 */
[----:B------:R-:W1:Y:S01]  /*0490*/  LDC.64 R6, c[0x0][0x3e8] ;  /* 0x0000fa00ff067b82 */ /* 0x000e620000000a00 */
        /* <DEDUP_REMOVED lines=10> */
[----:B0-----:R-:W-:-:S05]  /*0540*/  IMAD.WIDE.U32 R32, R2, 0x20, R4 ;  /* 0x0000002002207825 */ /* 0x001fca00078e0004 */
[----:B------:R-:W5:Y:S01]  /*0550*/  LDG.E.128 R72, desc[UR8][R32.64] ;  /* 0x0000000820487981 */ /* 0x000f62000c1e1d00 */
[----:B-1----:R-:W-:-:S03]  /*0560*/  IMAD.WIDE.U32 R36, R2, 0x20, R6 ;  /* 0x0000002002247825 */ /* 0x002fc600078e0006 */
        /* <DEDUP_REMOVED lines=13> */
.L_x_9505:
[----:B------:R-:W1:Y:S02]  /*0640*/  LDCU UR4, c[0x0][0x384] ;  /* 0x00007080ff0477ac */ /* 0x000e640008000800 */
[----:B-1----:R-:W-:-:S06]  /*0650*/  UISETP.GE.AND UP0, UPT, UR16, UR4, UPT ;  /* 0x000000041000728c */ /* 0x002fcc000bf06270 */
[----:B------:R-:W-:-:S13]  /*0660*/  PLOP3.LUT P0, PT, PT, PT, UP0, 0x80, 0x8 ;  /* 0x000000000008781c */ /* 0x000fda0003f0f008 */
[----:B------:R-:W-:Y:S05]  /*0670*/  @P0 EXIT ;  /* 0x000000000000094d */ /* 0x000fea0003800000 */
[----:B0-----:R-:W-:Y:S01]  /*0680*/  IMAD.HI.U32 R77, R3, -0x326172a9, RZ ;  /* 0xcd9e8d57034d7827 */ /* 0x001fe200078e00ff */
[----:B------:R-:W0:Y:S03]  /*0690*/  LDCU.64 UR18, c[0x0][0x3e0] ;  /* 0x00007c00ff1277ac */ /* 0x000e260008000a00 */
[----:B------:R-:W-:Y:S01]  /*06a0*/  HFMA2 R111, -RZ, RZ, 0, 0 ;  /* 0x00000000ff6f7431 */ /* 0x000fe200000001ff */
[----:B------:R-:W-:Y:S01]  /*06b0*/  LOP3.LUT R119, R119, 0x3, RZ, 0xc0, !PT ;  /* 0x0000000377777812 */ /* 0x000fe200078ec0ff */
        /* <DEDUP_REMOVED lines=30> */
[----:B------:R-:W-:Y:S01]  /*08a0*/  IMAD R79, R0, -0x2daee0ad, RZ ;  /* 0xd2511f53004f7824 */ /* 0x000fe200078e02ff */
[----:B------:R-:W-:Y:S01]  /*08b0*/  UISETP.NE.AND.EX UP0, UPT, UR19, URZ, UPT, UP0 ;  /* 0x000000ff1300728c */ /* 0x000fe2000bf05300 */
[----:B------:R-:W-:Y:S01]  /*08c0*/  IMAD.HI.U32 R77, R80, -0x326172a9, RZ ;  /* 0xcd9e8d57504d7827 */ /* 0x000fe200078e00ff */
[----:B------:R-:W-:-:S02]  /*08d0*/  UPLOP3.LUT UP1, UPT, UPT, UPT, UPT, 0x40, 0x4 ;  /* 0x000000000004789c */ /* 0x000fc40003f2e870 */
[----:B-1----:R-:W-:Y:S01]  /*08e0*/  UISETP.NE.AND UP2, UPT, UR4, URZ, UPT ;  /* 0x000000ff0400728c */ /* 0x002fe2000bf45270 */
        /* <DEDUP_REMOVED lines=35> */
.L_x_9655:
        /* <DEDUP_REMOVED lines=17> */
[----:B-----5:R-:W5:Y:S01]  /*0c30*/  LDG.E.128 R88, desc[UR8][R88.64] ;  /* 0x0000000858587981 */ /* 0x020f62000c1e1d00 */
        /* <DEDUP_REMOVED lines=20> */
.L_x_20647:
[----:B------:R-:W-:Y:S05]  /*0d80*/  BRX R84 -0xd90                                         (*"BRANCH_TARGETS .L_x_20648,.L_x_20649,.L_x_20650"*) ;  /* 0xfffffff0549c7949 */ /* 0x000fea000383ffff */
.L_x_20650:
[----:B------:R-:W-:Y:S01]  /*0d90*/  VIADD R86, R119, 0x1 ;  /* 0x0000000177567836 */ /* 0x000fe20000000000 */
[----:B------:R-:W-:Y:S01]  /*0da0*/  MOV R87, R110 ;  /* 0x0000006e00577202 */ /* 0x000fe20000000f00 */
[----:B------:R-:W-:Y:S01]  /*0db0*/  IMAD.MOV.U32 R92, RZ, RZ, R118 ;  /* 0x000000ffff5c7224 */ /* 0x000fe200078e0076 */
[----:B------:R-:W-:Y:S06]  /*0dc0*/  BRA `(.L_x_9507) ;  /* 0x0000000000e87947 */ /* 0x000fec0003800000 */
.L_x_20648:
[----:B------:R-:W-:Y:S01]  /*0dd0*/  IMAD.MOV.U32 R92, RZ, RZ, R118 ;  /* 0x000000ffff5c7224 */ /* 0x000fe200078e0076 */
[----:B------:R-:W-:Y:S01]  /*0de0*/  MOV R87, R109 ;  /* 0x0000006d00577202 */ /* 0x000fe20000000f00 */
[----:B------:R-:W-:Y:S01]  /*0df0*/  IMAD.MOV.U32 R86, RZ, RZ, 0x3 ;  /* 0x00000003ff567424 */ /* 0x000fe200078e00ff */
[----:B------:R-:W-:Y:S06]  /*0e00*/  BRA `(.L_x_9507) ;  /* 0x0000000000d87947 */ /* 0x000fec0003800000 */
.L_x_20649:
        /* <DEDUP_REMOVED lines=12> */
.L_x_9508:
        /* <DEDUP_REMOVED lines=42> */
.L_x_9507:
[----:B0-----:R-:W-:Y:S01]  /*1170*/  I2FP.F32.U32 R85, R87 ;  /* 0x0000005700557245 */ /* 0x001fe20000201000 */
[----:B-----5:R-:W-:Y:S01]  /*1180*/  IMAD.U32 R84, R88, 0x10000, RZ ;  /* 0x0001000058547824 */ /* 0x020fe200078e00ff */
[----:B------:R-:W-:Y:S01]  /*1190*/  ISETP.NE.AND P2, PT, R86, 0x1, PT ;  /* 0x000000015600780c */ /* 0x000fe20003f45270 */
[----:B------:R-:W-:Y:S01]  /*11a0*/  UMOV UR5, UR7 ;  /* 0x0000000700057c82 */ /* 0x000fe20008000000 */
[----:B------:R-:W-:Y:S01]  /*11b0*/  UMOV UR4, UR6 ;  /* 0x0000000600047c82 */ /* 0x000fe20008000000 */
[----:B------:R-:W-:Y:S01]  /*11c0*/  FFMA.FTZ R85, R85, R0, 1.1641532182693481445e-10 ;  /* 0x2f00000055557423 */ /* 0x000fe20000010000 */
[----:B------:R-:W-:Y:S01]  /*11d0*/  FMUL.FTZ R84, R84, UR17 ;  /* 0x0000001154547c20 */ /* 0x000fe20008410000 */
[----:B------:R-:W-:Y:S01]  /*11e0*/  HFMA2 R94, -RZ, RZ, 0, 1.1920928955078125e-07 ;  /* 0x00000002ff5e7431 */ /* 0x000fe200000001ff */
[----:B------:R-:W-:Y:S01]  /*11f0*/  PRMT R88, R88, 0x7632, R88 ;  /* 0x0000763258587816 */ /* 0x000fe20000000058 */
[----:B------:R-:W-:Y:S02]  /*1200*/  IMAD.MOV.U32 R87, RZ, RZ, R112 ;  /* 0x000000ffff577224 */ /* 0x000fe400078e0070 */
[----:B------:R-:W-:Y:S01]  /*1210*/  FMUL.FTZ R84, R84, UR5 ;  /* 0x0000000554547c20 */ /* 0x000fe20008410000 */
[----:B------:R-:W-:-:S04]  /*1220*/  FSETP.GTU.FTZ.AND P1, PT, R85, UR4, PT ;  /* 0x0000000455007c0b */ /* 0x000fc8000bf3c000 */
        /* <DEDUP_REMOVED lines=13> */
.L_x_9510:
        /* <DEDUP_REMOVED lines=12> */
.L_x_9511:
        /* <DEDUP_REMOVED lines=43> */
.L_x_9509:
        /* <DEDUP_REMOVED lines=22> */
.L_x_9513:
        /* <DEDUP_REMOVED lines=12> */
.L_x_9514:
        /* <DEDUP_REMOVED lines=43> */
.L_x_9512:
[----:B------:R-:W-:Y:S01]  /*1b40*/  I2FP.F32.U32 R87, R86 ;  /* 0x0000005600577245 */ /* 0x000fe20000201000 */
[----:B------:R-:W-:Y:S01]  /*1b50*/  IMAD.U32 R86, R89, 0x10000, RZ ;  /* 0x0001000059567824 */ /* 0x000fe200078e00ff */
        /* <DEDUP_REMOVED lines=20> */
.L_x_9516:
        /* <DEDUP_REMOVED lines=12> */
.L_x_9517:
        /* <DEDUP_REMOVED lines=43> */
.L_x_9515:
        /* <DEDUP_REMOVED lines=21> */
.L_x_9519:
        /* <DEDUP_REMOVED lines=12> */
.L_x_9520:
        /* <DEDUP_REMOVED lines=43> */
.L_x_9518:
        /* <DEDUP_REMOVED lines=22> */
.L_x_9522:
        /* <DEDUP_REMOVED lines=12> */
.L_x_9523:
        /* <DEDUP_REMOVED lines=43> */
.L_x_9521:
        /* <DEDUP_REMOVED lines=21> */
.L_x_9525:
        /* <DEDUP_REMOVED lines=12> */
.L_x_9526:
        /* <DEDUP_REMOVED lines=43> */
.L_x_9524:
        /* <DEDUP_REMOVED lines=22> */
.L_x_9528:
        /* <DEDUP_REMOVED lines=14> */
.L_x_9529:
        /* <DEDUP_REMOVED lines=43> */
.L_x_9527:
        /* <DEDUP_REMOVED lines=10> */
.L_x_9506:
        /* <DEDUP_REMOVED lines=15> */
.L_x_9532:
        /* <DEDUP_REMOVED lines=12> */
.L_x_9533:
        /* <DEDUP_REMOVED lines=42> */
.L_x_9531:
        /* <DEDUP_REMOVED lines=24> */
.L_x_9535:
        /* <DEDUP_REMOVED lines=12> */
.L_x_9536:
        /* <DEDUP_REMOVED lines=43> */
.L_x_9534:
[----:B------:R-:W-:Y:S01]  /*3d30*/  I2FP.F32.U32 R87, R84 ;  /* 0x0000005400577245 */ /* 0x000fe20000201000 */
[----:B------:R-:W-:Y:S01]  /*3d40*/  IMAD.U32 R88, R88, 0x10000, RZ ;  /* 0x0001000058587824 */ /* 0x000fe200078e00ff */
[----:B------:R-:W-:Y:S02]  /*3d50*/  ISETP.NE.AND P2, PT, R94, 0x1, PT ;  /* 0x000000015e00780c */ /* 0x000fe40003f45270 */
[----:B------:R-:W-:Y:S01]  /*3d60*/  MOV R84, R112 ;  /* 0x0000007000547202 */ /* 0x000fe20000000f00 */
[----:B------:R-:W-:Y:S01]  /*3d70*/  FFMA.FTZ R87, R87, R0, 1.1641532182693481445e-10 ;  /* 0x2f00000057577423 */ /* 0x000fe20000010000 */
[----:B------:R-:W-:-:S04]  /*3d80*/  FMUL.FTZ R88, R88, UR17 ;  /* 0x0000001158587c20 */ /* 0x000fc80008410000 */
[----:B------:R-:W-:Y:S01]  /*3d90*/  FSETP.GTU.FTZ.AND P1, PT, R87, UR4, PT ;  /* 0x0000000457007c0b */ /* 0x000fe2000bf3c000 */
[----:B------:R-:W-:Y:S01]  /*3da0*/  FMUL.FTZ R86, R88, UR5 ;  /* 0x0000000558567c20 */ /* 0x000fe20008410000 */
[----:B------:R-:W-:Y:S02]  /*3db0*/  IMAD.MOV.U32 R88, RZ, RZ, 0x2 ;  /* 0x00000002ff587424 */ /* 0x000fe400078e00ff */
        /* <DEDUP_REMOVED lines=12> */
.L_x_9538:
        /* <DEDUP_REMOVED lines=12> */
.L_x_9539:
        /* <DEDUP_REMOVED lines=43> */
.L_x_9537:
[----:B------:R-:W-:Y:S01]  /*41f0*/  I2FP.F32.U32 R87, R84 ;  /* 0x0000005400577245 */ /* 0x000fe20000201000 */
[C---:B------:R-:W-:Y:S01]  /*4200*/  IMAD.U32 R84, R89.reuse, 0x10000, RZ ;  /* 0x0001000059547824 */ /* 0x040fe200078e00ff */
[----:B------:R-:W-:Y:S01]  /*4210*/  ISETP.NE.AND P3, PT, R88, 0x1, PT ;  /* 0x000000015800780c */ /* 0x000fe20003f65270 */
[----:B------:R-:W-:Y:S01]  /*4220*/  IMAD.MOV.U32 R94, RZ, RZ, 0x2 ;  /* 0x00000002ff5e7424 */ /* 0x000fe200078e00ff */
[----:B------:R-:W-:Y:S01]  /*4230*/  PRMT R89, R89, 0x7632, R89 ;  /* 0x0000763259597816 */ /* 0x000fe20000000059 */
[----:B------:R-:W-:Y:S01]  /*4240*/  FFMA.FTZ R87, R87, R0, 1.1641532182693481445e-10 ;  /* 0x2f00000057577423 */ /* 0x000fe20000010000 */
[----:B------:R-:W-:-:S04]  /*4250*/  FMUL.FTZ R84, R84, UR17 ;  /* 0x0000001154547c20 */ /* 0x000fc80008410000 */
[----:B------:R-:W-:Y:S01]  /*4260*/  FSETP.GTU.FTZ.AND P2, PT, R87, UR4, PT ;  /* 0x0000000457007c0b */ /* 0x000fe2000bf5c000 */
[----:B------:R-:W-:Y:S01]  /*4270*/  FMUL.FTZ R87, R84, UR5 ;  /* 0x0000000554577c20 */ /* 0x000fe20008410000 */
        /* <DEDUP_REMOVED lines=12> */
.L_x_9541:
        /* <DEDUP_REMOVED lines=12> */
.L_x_9542:
        /* <DEDUP_REMOVED lines=43> */
.L_x_9540:
[----:B------:R-:W-:Y:S01]  /*46b0*/  ISETP.NE.AND P4, PT, R94, 0x1, PT ;  /* 0x000000015e00780c */ /* 0x000fe20003f85270 */
[----:B------:R-:W-:Y:S01]  /*46c0*/  IMAD.U32 R89, R89, 0x10000, RZ ;  /* 0x0001000059597824 */ /* 0x000fe200078e00ff */
[----:B------:R-:W-:Y:S02]  /*46d0*/  I2FP.F32.U32 R95, R84 ;  /* 0x00000054005f7245 */ /* 0x000fe40000201000 */
[----:B------:R-:W-:Y:S01]  /*46e0*/  MOV R84, R112 ;  /* 0x0000007000547202 */ /* 0x000fe20000000f00 */
[----:B------:R-:W-:Y:S02]  /*46f0*/  FMUL.FTZ R89, R89, UR17 ;  /* 0x0000001159597c20 */ /* 0x000fe40008410000 */
[----:B------:R-:W-:Y:S02]  /*4700*/  FFMA.FTZ R95, R95, R0, 1.1641532182693481445e-10 ;  /* 0x2f0000005f5f7423 */ /* 0x000fe40000010000 */
[----:B------:R-:W-:-:S03]  /*4710*/  FMUL.FTZ R88, R89, UR5 ;  /* 0x0000000559587c20 */ /* 0x000fc60008410000 */
[----:B------:R-:W-:Y:S01]  /*4720*/  FSETP.GTU.FTZ.AND P3, PT, R95, UR4, PT ;  /* 0x000000045f007c0b */ /* 0x000fe2000bf7c000 */
[----:B------:R-:W-:-:S03]  /*4730*/  IMAD.MOV.U32 R95, RZ, RZ, 0x2 ;  /* 0x00000002ff5f7424 */ /* 0x000fc600078e00ff */
        /* <DEDUP_REMOVED lines=11> */
.L_x_9544:
        /* <DEDUP_REMOVED lines=12> */
.L_x_9545:
        /* <DEDUP_REMOVED lines=43> */
.L_x_9543:
        /* <DEDUP_REMOVED lines=21> */
.L_x_9547:
        /* <DEDUP_REMOVED lines=12> */
.L_x_9548:
        /* <DEDUP_REMOVED lines=43> */
.L_x_9546:
        /* <DEDUP_REMOVED lines=20> */
.L_x_9550:
        /* <DEDUP_REMOVED lines=12> */
.L_x_9551:
        /* <DEDUP_REMOVED lines=43> */
.L_x_9549:
[----:B------:R-:W-:Y:S01]  /*54d0*/  I2FP.F32.U32 R95, R84 ;  /* 0x00000054005f7245 */ /* 0x000fe20000201000 */
[----:B------:R-:W-:Y:S01]  /*54e0*/  IMAD.U32 R84, R91, 0x10000, RZ ;  /* 0x000100005b547824 */ /* 0x000fe200078e00ff */
[----:B------:R-:W-:Y:S01]  /*54f0*/  ISETP.NE.AND P6, PT, R97, 0x1, PT ;  /* 0x000000016100780c */ /* 0x000fe20003fc5270 */
[----:B------:R-:W-:Y:S01]  /*5500*/  IMAD.MOV.U32 R118, RZ, RZ, 0x2 ;  /* 0x00000002ff767424 */ /* 0x000fe200078e00ff */
[----:B------:R-:W-:Y:S01]  /*5510*/  MOV R94, R112 ;  /* 0x00000070005e7202 */ /* 0x000fe20000000f00 */
[----:B------:R-:W-:Y:S01]  /*5520*/  FFMA.FTZ R95, R95, R0, 1.1641532182693481445e-10 ;  /* 0x2f0000005f5f7423 */ /* 0x000fe20000010000 */
[----:B------:R-:W-:Y:S01]  /*5530*/  FMUL.FTZ R96, R84, UR17 ;  /* 0x0000001154607c20 */ /* 0x000fe20008410000 */
[----:B------:R-:W-:-:S03]  /*5540*/  PRMT R84, R91, 0x7632, R84 ;  /* 0x000076325b547816 */ /* 0x000fc60000000054 */
        /* <DEDUP_REMOVED lines=13> */
.L_x_9553:
        /* <DEDUP_REMOVED lines=14> */
.L_x_9554:
        /* <DEDUP_REMOVED lines=43> */
.L_x_9552:
[----:B------:R-:W-:Y:S01]  /*59b0*/  I2FP.F32.U32 R95, R94 ;  /* 0x0000005e005f7245 */ /* 0x000fe20000201000 */
[----:B------:R-:W-:-:S04]  /*59c0*/  IMAD.U32 R84, R84, 0x10000, RZ ;  /* 0x0001000054547824 */ /* 0x000fc800078e00ff */
[----:B------:R-:W-:Y:S01]  /*59d0*/  FFMA.FTZ R95, R95, R0, 1.1641532182693481445e-10 ;  /* 0x2f0000005f5f7423 */ /* 0x000fe20000010000 */
[----:B------:R-:W-:Y:S01]  /*59e0*/  FMUL.FTZ R94, R84, UR17 ;  /* 0x00000011545e7c20 */ /* 0x000fe20008410000 */
[----:B------:R-:W-:Y:S01]  /*59f0*/  FMUL.FTZ R84, R85, R24 ;  /* 0x0000001855547220 */ /* 0x000fe20000410000 */
[----:B------:R-:W-:Y:S01]  /*5a00*/  FMUL.FTZ R85, R86, R25 ;  /* 0x0000001956557220 */ /* 0x000fe20000410000 */
[----:B------:R-:W-:Y:S01]  /*5a10*/  FMUL.FTZ R86, R87, R26 ;  /* 0x0000001a57567220 */ /* 0x000fe20000410000 */
[----:B------:R-:W-:Y:S01]  /*5a20*/  FMUL.FTZ R94, R94, UR5 ;  /* 0x000000055e5e7c20 */ /* 0x000fe20008410000 */
[----:B------:R-:W-:Y:S01]  /*5a30*/  FSETP.GTU.FTZ.AND P6, PT, R95, UR4, PT ;  /* 0x000000045f007c0b */ /* 0x000fe2000bfdc000 */
[----:B------:R-:W-:Y:S01]  /*5a40*/  FMUL.FTZ R87, R88, R27 ;  /* 0x0000001b58577220 */ /* 0x000fe20000410000 */
[----:B------:R-:W-:Y:S01]  /*5a50*/  FMUL.FTZ R88, R89, R20 ;  /* 0x0000001459587220 */ /* 0x000fe20000410000 */
[----:B------:R-:W-:Y:S01]  /*5a60*/  FMUL.FTZ R89, R90, R21 ;  /* 0x000000155a597220 */ /* 0x000fe20000410000 */
[----:B------:R-:W-:Y:S01]  /*5a70*/  FSEL R94, R94, RZ, !P6 ;  /* 0x000000ff5e5e7208 */ /* 0x000fe20007000000 */
[----:B------:R-:W-:Y:S01]  /*5a80*/  FMUL.FTZ R90, R91, R22 ;  /* 0x000000165b5a7220 */ /* 0x000fe20000410000 */
[----:B------:R-:W-:-:S03]  /*5a90*/  PLOP3.LUT P6, PT, P6, PT, PT, 0x8, 0x80 ;  /* 0x000000000080781c */ /* 0x000fc600037ce170 */
[----:B------:R-:W-:-:S10]  /*5aa0*/  FMUL.FTZ R91, R94, R23 ;  /* 0x000000175e5b7220 */ /* 0x000fd40000410000 */
.L_x_9530:
[----:B------:R-:W0:Y:S01]  /*5ab0*/  LDC.64 R116, c[0x0][0x3a8] ;  /* 0x0000ea00ff747b82 */ /* 0x000e220000000a00 */
[----:B------:R-:W-:Y:S01]  /*5ac0*/  SEL R96, RZ, 0x10000, !P5 ;  /* 0x00010000ff607807 */ /* 0x000fe20006800000 */
[----:B------:R-:W-:Y:S01]  /*5ad0*/  VIADD R121, R113, 0x80 ;  /* 0x0000008071797836 */ /* 0x000fe20000000000 */
[----:B------:R-:W-:Y:S02]  /*5ae0*/  ISETP.NE.AND P5, PT, R102, RZ, PT ;  /* 0x000000ff6600720c */ /* 0x000fe40003fa5270 */
[----:B------:R-:W-:Y:S02]  /*5af0*/  SEL R97, RZ, 0x1000000, !P6 ;  /* 0x01000000ff617807 */ /* 0x000fe40007000000 */
[----:B------:R-:W-:Y:S01]  /*5b00*/  ISETP.NE.AND P6, PT, R93, RZ, PT ;  /* 0x000000ff5d00720c */ /* 0x000fe20003fc5270 */
[----:B------:R-:W1:Y:S01]  /*5b10*/  LDC.64 R114, c[0x0][0x3b0] ;  /* 0x0000ec00ff727b82 */ /* 0x000e620000000a00 */
[----:B------:R-:W-:Y:S02]  /*5b20*/  SEL R107, RZ, 0x100, !P4 ;  /* 0x00000100ff6b7807 */ /* 0x000fe40006000000 */
[----:B------:R-:W-:-:S02]  /*5b30*/  SEL R95, RZ, 0x1000000, !P2 ;  /* 0x01000000ff5f7807 */ /* 0x000fc40005000000 */
[----:B------:R-:W-:Y:S02]  /*5b40*/  SEL R94, RZ, 0x10000, !P1 ;  /* 0x00010000ff5e7807 */ /* 0x000fe40004800000 */
[----:B------:R-:W-:Y:S01]  /*5b50*/  SEL R93, RZ, 0x100, !P5 ;  /* 0x00000100ff5d7807 */ /* 0x000fe20006800000 */
[----:B------:R-:W2:Y:S01]  /*5b60*/  @P0 LDC.64 R104, c[0x0][0x3a0] ;  /* 0x0000e800ff680b82 */ /* 0x000ea20000000a00 */
[----:B------:R-:W-:Y:S02]  /*5b70*/  LOP3.LUT R107, R107, R97, R96, 0xfe, !PT ;  /* 0x000000616b6b7212 */ /* 0x000fe400078efe60 */
[----:B------:R-:W-:Y:S02]  /*5b80*/  SEL R106, RZ, 0x1, !P3 ;  /* 0x00000001ff6a7807 */ /* 0x000fe40005800000 */
[----:B------:R-:W-:Y:S02]  /*5b90*/  LOP3.LUT R93, R93, R95, R94, 0xfe, !PT ;  /* 0x0000005f5d5d7212 */ /* 0x000fe400078efe5e */
[----:B------:R-:W-:Y:S01]  /*5ba0*/  SEL R96, RZ, 0x1, !P6 ;  /* 0x00000001ff607807 */ /* 0x000fe20007000000 */
[----:B0-----:R-:W-:Y:S01]  /*5bb0*/  IMAD.WIDE.U32 R94, R113, 0x20, R116 ;  /* 0x00000020715e7825 */ /* 0x001fe200078e0074 */
[----:B------:R-:W-:-:S02]  /*5bc0*/  LOP3.LUT R107, R107, R106, RZ, 0xfc, !PT ;  /* 0x0000006a6b6b7212 */ /* 0x000fc400078efcff */
[----:B------:R-:W-:Y:S01]  /*5bd0*/  LOP3.LUT R106, R93, R96, RZ, 0xfc, !PT ;  /* 0x000000605d6a7212 */ /* 0x000fe200078efcff */
[----:B------:R-:W-:Y:S01]  /*5be0*/  IMAD.WIDE.U32 R96, R121, 0x10, R100 ;  /* 0x0000001079607825 */ /* 0x000fe200078e0064 */
[----:B------:R0:W-:Y:S03]  /*5bf0*/  STG.E.128 desc[UR8][R94.64], R84 ;  /* 0x000000545e007986 */ /* 0x0001e6000c101d08 */
[----:B-1----:R-:W-:Y:S01]  /*5c00*/  IMAD.WIDE.U32 R102, R113, 0x8, R114 ;  /* 0x0000000871667825 */ /* 0x002fe200078e0072 */
[----:B------:R0:W-:Y:S04]  /*5c10*/  STG.E.128 desc[UR8][R94.64+0x10], R88 ;  /* 0x000010585e007986 */ /* 0x0001e8000c101d08 */
[----:B------:R0:W-:Y:S01]  /*5c20*/  STG.E.64 desc[UR8][R102.64], R106 ;  /* 0x0000006a66007986 */ /* 0x0001e2000c101b08 */
[----:B--2---:R-:W-:-:S03]  /*5c30*/  @P0 IMAD.WIDE.U32 R104, R121, 0x20, R104 ;  /* 0x0000002079680825 */ /* 0x004fc600078e0068 */
[----:B------:R-:W5:Y:S04]  /*5c40*/  LDG.E.128 R96, desc[UR8][R96.64] ;  /* 0x0000000860607981 */ /* 0x000f68000c1e1d00 */
[----:B------:R0:W5:Y:S04]  /*5c50*/  @P0 LDG.E.128 R76, desc[UR8][R104.64] ;  /* 0x00000008684c0981 */ /* 0x000168000c1e1d00 */
[----:B------:R0:W5:Y:S01]  /*5c60*/  @P0 LDG.E.128 R80, desc[UR8][R104.64+0x10] ;  /* 0x0000100868500981 */ /* 0x000162000c1e1d00 */
[----:B------:R-:W-:Y:S05]  /*5c70*/  @!P0 BRA `(.L_x_9555) ;  /* 0x0000002400b08947 */ /* 0x000fea0003800000 */
        /* <DEDUP_REMOVED lines=15> */
.L_x_9557:
        /* <DEDUP_REMOVED lines=12> */
.L_x_9558:
        /* <DEDUP_REMOVED lines=43> */
.L_x_9556:
[----:B------:R-:W-:Y:S01]  /*60e0*/  I2FP.F32.U32 R93, R93 ;  /* 0x0000005d005d7245 */ /* 0x000fe20000201000 */
[C---:B-----5:R-:W-:Y:S01]  /*60f0*/  IMAD.U32 R92, R96.reuse, 0x10000, RZ ;  /* 0x00010000605c7824 */ /* 0x060fe200078e00ff */
        /* <DEDUP_REMOVED lines=21> */
.L_x_9560:
        /* <DEDUP_REMOVED lines=12> */
.L_x_9561:
        /* <DEDUP_REMOVED lines=43> */
.L_x_9559:
        /* <DEDUP_REMOVED lines=22> */
.L_x_9563:
        /* <DEDUP_REMOVED lines=12> */
.L_x_9564:
        /* <DEDUP_REMOVED lines=43> */
.L_x_9562:
        /* <DEDUP_REMOVED lines=22> */
.L_x_9566:
        /* <DEDUP_REMOVED lines=12> */
.L_x_9567:
        /* <DEDUP_REMOVED lines=43> */
.L_x_9565:
        /* <DEDUP_REMOVED lines=21> */
.L_x_9569:
        /* <DEDUP_REMOVED lines=12> */
.L_x_9570:
        /* <DEDUP_REMOVED lines=43> */
.L_x_9568:
        /* <DEDUP_REMOVED lines=22> */
.L_x_9572:
        /* <DEDUP_REMOVED lines=12> */
.L_x_9573:
        /* <DEDUP_REMOVED lines=43> */
.L_x_9571:
        /* <DEDUP_REMOVED lines=21> */
.L_x_9575:
        /* <DEDUP_REMOVED lines=12> */
.L_x_9576:
        /* <DEDUP_REMOVED lines=43> */
.L_x_9574:
        /* <DEDUP_REMOVED lines=22> */
.L_x_9578:
        /* <DEDUP_REMOVED lines=14> */
.L_x_9579:
        /* <DEDUP_REMOVED lines=43> */
.L_x_9577:
        /* <DEDUP_REMOVED lines=10> */
.L_x_9555:
        /* <DEDUP_REMOVED lines=15> */
.L_x_9582:
        /* <DEDUP_REMOVED lines=12> */
.L_x_9583:
        /* <DEDUP_REMOVED lines=43> */
.L_x_9581:
[----:B------:R-:W-:Y:S01]  /*87a0*/  I2FP.F32.U32 R93, R93 ;  /* 0x0000005d005d7245 */ /* 0x000fe20000201000 */
[----:B-----5:R-:W-:Y:S01]  /*87b0*/  IMAD.U32 R92, R96, 0x10000, RZ ;  /* 0x00010000605c7824 */ /* 0x020fe200078e00ff */
[----:B------:R-:W-:Y:S02]  /*87c0*/  ISETP.NE.AND P2, PT, R94, 0x1, PT ;  /* 0x000000015e00780c */ /* 0x000fe40003f45270 */
[----:B------:R-:W-:Y:S01]  /*87d0*/  PRMT R96, R96, 0x7632, R96 ;  /* 0x0000763260607816 */ /* 0x000fe20000000060 */
[----:B------:R-:W-:Y:S01]  /*87e0*/  FFMA.FTZ R93, R93, R0, 1.1641532182693481445e-10 ;  /* 0x2f0000005d5d7423 */ /* 0x000fe20000010000 */
[----:B------:R-:W-:Y:S01]  /*87f0*/  FMUL.FTZ R92, R92, UR17 ;  /* 0x000000115c5c7c20 */ /* 0x000fe20008410000 */
[----:B------:R-:W-:-:S03]  /*8800*/  MOV R104, 0x2 ;  /* 0x0000000200687802 */ /* 0x000fc60000000f00 */
[----:B------:R-:W-:Y:S01]  /*8810*/  FSETP.GTU.FTZ.AND P1, PT, R93, UR4, PT ;  /* 0x000000045d007c0b */ /* 0x000fe2000bf3c000 */
[----:B------:R-:W-:Y:S01]  /*8820*/  FMUL.FTZ R93, R92, UR5 ;  /* 0x000000055c5d7c20 */ /* 0x000fe20008410000 */
        /* <DEDUP_REMOVED lines=13> */
.L_x_9585:
        /* <DEDUP_REMOVED lines=12> */
.L_x_9586:
        /* <DEDUP_REMOVED lines=43> */
.L_x_9584:
[----:B------:R-:W-:Y:S01]  /*8c70*/  I2FP.F32.U32 R95, R92 ;  /* 0x0000005c005f7245 */ /* 0x000fe20000201000 */
[----:B------:R-:W-:Y:S01]  /*8c80*/  IMAD.U32 R96, R96, 0x10000, RZ ;  /* 0x0001000060607824 */ /* 0x000fe200078e00ff */
[----:B------:R-:W-:Y:S01]  /*8c90*/  ISETP.NE.AND P2, PT, R104, 0x1, PT ;  /* 0x000000016800780c */ /* 0x000fe20003f45270 */
[----:B------:R-:W-:Y:S02]  /*8ca0*/  IMAD.MOV.U32 R92, RZ, RZ, R112 ;  /* 0x000000ffff5c7224 */ /* 0x000fe400078e0070 */
[----:B------:R-:W-:Y:S01]  /*8cb0*/  FFMA.FTZ R95, R95, R0, 1.1641532182693481445e-10 ;  /* 0x2f0000005f5f7423 */ /* 0x000fe20000010000 */
[----:B------:R-:W-:-:S04]  /*8cc0*/  FMUL.FTZ R96, R96, UR17 ;  /* 0x0000001160607c20 */ /* 0x000fc80008410000 */
[----:B------:R-:W-:Y:S01]  /*8cd0*/  FSETP.GTU.FTZ.AND P1, PT, R95, UR4, PT ;  /* 0x000000045f007c0b */ /* 0x000fe2000bf3c000 */
[----:B------:R-:W-:Y:S01]  /*8ce0*/  FMUL.FTZ R94, R96, UR5 ;  /* 0x00000005605e7c20 */ /* 0x000fe20008410000 */
[----:B------:R-:W-:Y:S02]  /*8cf0*/  HFMA2 R96, -RZ, RZ, 0, 1.1920928955078125e-07 ;  /* 0x00000002ff607431 */ /* 0x000fe400000001ff */
        /* <DEDUP_REMOVED lines=12> */
.L_x_9588:
        /* <DEDUP_REMOVED lines=12> */
.L_x_9589:
        /* <DEDUP_REMOVED lines=43> */
.L_x_9587:
[----:B------:R-:W-:Y:S01]  /*9130*/  I2FP.F32.U32 R95, R92 ;  /* 0x0000005c005f7245 */ /* 0x000fe20000201000 */
[C---:B------:R-:W-:Y:S01]  /*9140*/  IMAD.U32 R92, R97.reuse, 0x10000, RZ ;  /* 0x00010000615c7824 */ /* 0x040fe200078e00ff */
        /* <DEDUP_REMOVED lines=19> */
.L_x_9591:
        /* <DEDUP_REMOVED lines=12> */
.L_x_9592:
        /* <DEDUP_REMOVED lines=43> */
.L_x_9590:
[----:B------:R-:W-:Y:S01]  /*95f0*/  ISETP.NE.AND P4, PT, R104, 0x1, PT ;  /* 0x000000016800780c */ /* 0x000fe20003f85270 */
[----:B------:R-:W-:Y:S01]  /*9600*/  IMAD.U32 R97, R97, 0x10000, RZ ;  /* 0x0001000061617824 */ /* 0x000fe200078e00ff */
[----:B------:R-:W-:Y:S01]  /*9610*/  I2FP.F32.U32 R105, R92 ;  /* 0x0000005c00697245 */ /* 0x000fe20000201000 */
[----:B------:R-:W-:Y:S02]  /*9620*/  IMAD.MOV.U32 R92, RZ, RZ, R112 ;  /* 0x000000ffff5c7224 */ /* 0x000fe400078e0070 */
[----:B------:R-:W-:Y:S02]  /*9630*/  FMUL.FTZ R97, R97, UR17 ;  /* 0x0000001161617c20 */ /* 0x000fe40008410000 */
[----:B------:R-:W-:Y:S02]  /*9640*/  FFMA.FTZ R105, R105, R0, 1.1641532182693481445e-10 ;  /* 0x2f00000069697423 */ /* 0x000fe40000010000 */
[----:B------:R-:W-:-:S03]  /*9650*/  FMUL.FTZ R96, R97, UR5 ;  /* 0x0000000561607c20 */ /* 0x000fc60008410000 */
[----:B------:R-:W-:Y:S01]  /*9660*/  FSETP.GTU.FTZ.AND P3, PT, R105, UR4, PT ;  /* 0x0000000469007c0b */ /* 0x000fe2000bf7c000 */
[----:B------:R-:W-:-:S03]  /*9670*/  HFMA2 R105, -RZ, RZ, 0, 1.1920928955078125e-07 ;  /* 0x00000002ff697431 */ /* 0x000fc600000001ff */
        /* <DEDUP_REMOVED lines=11> */
.L_x_9594:
        /* <DEDUP_REMOVED lines=12> */
.L_x_9595:
        /* <DEDUP_REMOVED lines=43> */
.L_x_9593:
        /* <DEDUP_REMOVED lines=21> */
.L_x_9597:
        /* <DEDUP_REMOVED lines=12> */
.L_x_9598:
        /* <DEDUP_REMOVED lines=43> */
.L_x_9596:
        /* <DEDUP_REMOVED lines=20> */
.L_x_9600:
        /* <DEDUP_REMOVED lines=12> */
.L_x_9601:
        /* <DEDUP_REMOVED lines=43> */
.L_x_9599:
[----:B------:R-:W-:Y:S01]  /*a410*/  I2FP.F32.U32 R105, R92 ;  /* 0x0000005c00697245 */ /* 0x000fe20000201000 */
[----:B------:R-:W-:Y:S01]  /*a420*/  IMAD.U32 R92, R99, 0x10000, RZ ;  /* 0x00010000635c7824 */ /* 0x000fe200078e00ff */
[----:B------:R-:W-:Y:S01]  /*a430*/  ISETP.NE.AND P6, PT, R107, 0x1, PT ;  /* 0x000000016b00780c */ /* 0x000fe20003fc5270 */
[----:B------:R-:W-:Y:S01]  /*a440*/  IMAD.MOV.U32 R104, RZ, RZ, R112 ;  /* 0x000000ffff687224 */ /* 0x000fe200078e0070 */
[----:B------:R-:W-:Y:S01]  /*a450*/  MOV R130, 0x2 ;  /* 0x0000000200827802 */ /* 0x000fe20000000f00 */
        /* <DEDUP_REMOVED lines=16> */
.L_x_9603:
        /* <DEDUP_REMOVED lines=14> */
.L_x_9604:
        /* <DEDUP_REMOVED lines=43> */
.L_x_9602:
        /* <DEDUP_REMOVED lines=16> */
.L_x_9580:
[----:B------:R-:W0:Y:S01]  /*a9f0*/  @P0 LDC.64 R126, c[0x0][0x3a0] ;  /* 0x0000e800ff7e0b82 */ /* 0x000e220000000a00 */
[----:B------:R-:W-:Y:S01]  /*aa00*/  SEL R106, RZ, 0x10000, !P5 ;  /* 0x00010000ff6a7807 */ /* 0x000fe20006800000 */
[----:B------:R-:W-:Y:S01]  /*aa10*/  IMAD.WIDE.U32 R118, R121, 0x20, R116 ;  /* 0x0000002079767825 */ /* 0x000fe200078e0074 */
[----:B------:R-:W-:Y:S02]  /*aa20*/  ISETP.NE.AND P5, PT, R123, RZ, PT ;  /* 0x000000ff7b00720c */ /* 0x000fe40003fa5270 */
[----:B------:R-:W-:Y:S01]  /*aa30*/  SEL R107, RZ, 0x1000000, !P6 ;  /* 0x01000000ff6b7807 */ /* 0x000fe20007000000 */
[----:B------:R-:W-:Y:S01]  /*aa40*/  IMAD.WIDE.U32 R124, R121, 0x8, R114 ;  /* 0x00000008797c7825 */ /* 0x000fe200078e0072 */
[----:B------:R-:W-:Y:S01]  /*aa50*/  ISETP.NE.AND P6, PT, R103, RZ, PT ;  /* 0x000000ff6700720c */ /* 0x000fe20003fc5270 */
[----:B------:R1:W-:Y:S01]  /*aa60*/  STG.E.128 desc[UR8][R118.64], R92 ;  /* 0x0000005c76007986 */ /* 0x0003e2000c101d08 */
[----:B------:R-:W-:Y:S02]  /*aa70*/  SEL R129, RZ, 0x100, !P4 ;  /* 0x00000100ff817807 */ /* 0x000fe40006000000 */
[----:B------:R-:W-:Y:S01]  /*aa80*/  SEL R105, RZ, 0x1000000, !P2 ;  /* 0x01000000ff697807 */ /* 0x000fe20005000000 */
[----:B------:R1:W-:Y:S01]  /*aa90*/  STG.E.128 desc[UR8][R118.64+0x10], R96 ;  /* 0x0000106076007986 */ /* 0x0003e2000c101d08 */
[----:B------:R-:W-:-:S02]  /*aaa0*/  SEL R104, RZ, 0x10000, !P1 ;  /* 0x00010000ff687807 */ /* 0x000fc40004800000 */
[----:B------:R-:W-:Y:S02]  /*aab0*/  SEL R103, RZ, 0x100, !P5 ;  /* 0x00000100ff677807 */ /* 0x000fe40006800000 */
[----:B------:R-:W-:Y:S02]  /*aac0*/  LOP3.LUT R129, R129, R107, R106, 0xfe, !PT ;  /* 0x0000006b81817212 */ /* 0x000fe400078efe6a */
[----:B------:R-:W-:Y:S02]  /*aad0*/  LOP3.LUT R103, R103, R105, R104, 0xfe, !PT ;  /* 0x0000006967677212 */ /* 0x000fe400078efe68 */
[----:B------:R-:W-:Y:S02]  /*aae0*/  SEL R128, RZ, 0x1, !P3 ;  /* 0x00000001ff807807 */ /* 0x000fe40005800000 */
[----:B------:R-:W-:Y:S02]  /*aaf0*/  SEL R104, RZ, 0x1, !P6 ;  /* 0x00000001ff687807 */ /* 0x000fe40007000000 */
[----:B------:R-:W-:-:S02]  /*ab00*/  IADD3 R123, PT, PT, R113, 0x100, RZ ;  /* 0x00000100717b7810 */ /* 0x000fc40007ffe0ff */
[----:B------:R-:W-:Y:S02]  /*ab10*/  LOP3.LUT R129, R129, R128, RZ, 0xfc, !PT ;  /* 0x0000008081817212 */ /* 0x000fe400078efcff */
[----:B------:R-:W-:Y:S01]  /*ab20*/  LOP3.LUT R128, R103, R104, RZ, 0xfc, !PT ;  /* 0x0000006867807212 */ /* 0x000fe200078efcff */
[----:B------:R-:W-:-:S04]  /*ab30*/  IMAD.WIDE.U32 R104, R123, 0x10, R100 ;  /* 0x000000107b687825 */ /* 0x000fc800078e0064 */
[----:B0-----:R-:W-:Y:S01]  /*ab40*/  @P0 IMAD.WIDE.U32 R126, R123, 0x20, R126 ;  /* 0x000000207b7e0825 */ /* 0x001fe200078e007e */
[----:B------:R1:W-:Y:S04]  /*ab50*/  STG.E.64 desc[UR8][R124.64], R128 ;  /* 0x000000807c007986 */ /* 0x0003e8000c101b08 */
[----:B------:R1:W5:Y:S04]  /*ab60*/  @P0 LDG.E.128 R76, desc[UR8][R126.64] ;  /* 0x000000087e4c0981 */ /* 0x000368000c1e1d00 */
[----:B------:R1:W5:Y:S04]  /*ab70*/  @P0 LDG.E.128 R80, desc[UR8][R126.64+0x10] ;  /* 0x000010087e500981 */ /* 0x000368000c1e1d00 */
[----:B------:R-:W5:Y:S01]  /*ab80*/  LDG.E.128 R104, desc[UR8][R104.64] ;  /* 0x0000000868687981 */ /* 0x000f62000c1e1d00 */
[----:B------:R-:W-:Y:S05]  /*ab90*/  @!P0 BRA `(.L_x_9605) ;  /* 0x0000002400ac8947 */ /* 0x000fea0003800000 */
        /* <DEDUP_REMOVED lines=15> */
.L_x_9607:
        /* <DEDUP_REMOVED lines=12> */
.L_x_9608:
        /* <DEDUP_REMOVED lines=43> */
.L_x_9606:
[----:B------:R-:W-:Y:S01]  /*b000*/  I2FP.F32.U32 R101, R100 ;  /* 0x0000006400657245 */ /* 0x000fe20000201000 */
[----:B------:R-:W-:Y:S01]  /*b010*/  IMAD.MOV.U32 R119, RZ, RZ, 0x2 ;  /* 0x00000002ff777424 */ /* 0x000fe200078e00ff */
[C---:B-----5:R-:W-:Y:S01]  /*b020*/  SHF.L.U32 R100, R104.reuse, 0x10, RZ ;  /* 0x0000001068647819 */ /* 0x060fe200000006ff */
[----:B------:R-:W-:Y:S01]  /*b030*/  IMAD.MOV.U32 R102, RZ, RZ, R112 ;  /* 0x000000ffff667224 */ /* 0x000fe200078e0070 */
[----:B------:R-:W-:Y:S01]  /*b040*/  ISETP.NE.AND P1, PT, R103, 0x1, PT ;  /* 0x000000016700780c */ /* 0x000fe20003f25270 */
[----:B------:R-:W-:Y:S01]  /*b050*/  FFMA.FTZ R101, R101, R0, 1.1641532182693481445e-10 ;  /* 0x2f00000065657423 */ /* 0x000fe20000010000 */
[----:B------:R-:W-:Y:S01]  /*b060*/  PRMT R104, R104, 0x7632, R104 ;  /* 0x0000763268687816 */ /* 0x000fe20000000068 */
[----:B------:R-:W-:-:S03]  /*b070*/  FMUL.FTZ R100, R100, UR17 ;  /* 0x0000001164647c20 */ /* 0x000fc60008410000 */
[----:B------:R-:W-:Y:S01]  /*b080*/  FSETP.GTU.FTZ.AND P0, PT, R101, UR4, PT ;  /* 0x0000000465007c0b */ /* 0x000fe2000bf1c000 */
[----:B------:R-:W-:-:S03]  /*b090*/  FMUL.FTZ R100, R100, UR5 ;  /* 0x0000000564647c20 */ /* 0x000fc60008410000 */
[----:B------:R-:W-:Y:S02]  /*b0a0*/  PLOP3.LUT P2, PT, P0, PT, PT, 0x8, 0x80 ;  /* 0x000000000080781c */ /* 0x000fe4000074e170 */
[----:B------:R-:W-:Y:S02]  /*b0b0*/  FSEL R101, R100, RZ, !P0 ;  /* 0x000000ff64657208 */ /* 0x000fe40004000000 */
[----:B------:R-:W-:-:S03]  /*b0c0*/  P2R R130, PR, RZ, 0x4 ;  /* 0x00000004ff827803 */ /* 0x000fc60000000000 */
        /* <DEDUP_REMOVED lines=10> */
.L_x_9610:
        /* <DEDUP_REMOVED lines=12> */
.L_x_9611:
        /* <DEDUP_REMOVED lines=43> */
.L_x_9609:
        /* <DEDUP_REMOVED lines=21> */
.L_x_9613:
        /* <DEDUP_REMOVED lines=12> */
.L_x_9614:
        /* <DEDUP_REMOVED lines=43> */
.L_x_9612:
        /* <DEDUP_REMOVED lines=22> */
.L_x_9616:
        /* <DEDUP_REMOVED lines=12> */
.L_x_9617:
        /* <DEDUP_REMOVED lines=43> */
.L_x_9615:
        /* <DEDUP_REMOVED lines=21> */
.L_x_9619:
        /* <DEDUP_REMOVED lines=12> */
.L_x_9620:
        /* <DEDUP_REMOVED lines=43> */
.L_x_9618:
[----:B------:R-:W-:Y:S01]  /*c330*/  I2FP.F32.U32 R105, R105 ;  /* 0x0000006900697245 */ /* 0x000fe20000201000 */
[----:B------:R-:W-:Y:S01]  /*c340*/  IMAD.U32 R104, R106, 0x10000, RZ ;  /* 0x000100006a687824 */ /* 0x000fe200078e00ff */
        /* <DEDUP_REMOVED lines=20> */
.L_x_9622:
        /* <DEDUP_REMOVED lines=12> */
.L_x_9623:
        /* <DEDUP_REMOVED lines=43> */
.L_x_9621:
        /* <DEDUP_REMOVED lines=21> */
.L_x_9625:
        /* <DEDUP_REMOVED lines=12> */
.L_x_9626:
        /* <DEDUP_REMOVED lines=43> */
.L_x_9624:
[----:B------:R-:W-:Y:S01]  /*ccc0*/  I2FP.F32.U32 R119, R119 ;  /* 0x0000007700777245 */ /* 0x000fe20000201000 */
[C---:B------:R-:W-:Y:S01]  /*ccd0*/  IMAD.U32 R106, R107.reuse, 0x10000, RZ ;  /* 0x000100006b6a7824 */ /* 0x040fe200078e00ff */
[----:B------:R-:W-:Y:S01]  /*cce0*/  ISETP.NE.AND P6, PT, R126, 0x1, PT ;  /* 0x000000017e00780c */ /* 0x000fe20003fc5270 */
[----:B------:R-:W-:Y:S01]  /*ccf0*/  IMAD.MOV.U32 R124, RZ, RZ, R112 ;  /* 0x000000ffff7c7224 */ /* 0x000fe200078e0070 */
[----:B------:R-:W-:Y:S01]  /*cd00*/  PRMT R107, R107, 0x7632, R107 ;  /* 0x000076326b6b7816 */ /* 0x000fe2000000006b */
[----:B------:R-:W-:Y:S01]  /*cd10*/  FFMA.FTZ R119, R119, R0, 1.1641532182693481445e-10 ;  /* 0x2f00000077777423 */ /* 0x000fe20000010000 */
[----:B------:R-:W-:-:S04]  /*cd20*/  FMUL.FTZ R106, R106, UR17 ;  /* 0x000000116a6a7c20 */ /* 0x000fc80008410000 */
[----:B------:R-:W-:Y:S01]  /*cd30*/  FMUL.FTZ R106, R106, UR5 ;  /* 0x000000056a6a7c20 */ /* 0x000fe20008410000 */
[----:B------:R-:W-:Y:S02]  /*cd40*/  FSETP.GTU.FTZ.AND P5, PT, R119, UR4, PT ;  /* 0x0000000477007c0b */ /* 0x000fe4000bfbc000 */
[----:B------:R-:W-:Y:S02]  /*cd50*/  MOV R119, 0x2 ;  /* 0x0000000200777802 */ /* 0x000fe40000000f00 */
        /* <DEDUP_REMOVED lines=12> */
.L_x_9628:
        /* <DEDUP_REMOVED lines=14> */
.L_x_9629:
        /* <DEDUP_REMOVED lines=43> */
.L_x_9627:
        /* <DEDUP_REMOVED lines=10> */
.L_x_9605:
[----:B------:R-:W-:Y:S01]  /*d250*/  ISETP.NE.AND P0, PT, R130, 0x1, PT ;  /* 0x000000018200780c */ /* 0x000fe20003f05270 */
[----:B------:R-:W-:Y:S01]  /*d260*/  IMAD.MOV.U32 R100, RZ, RZ, R112 ;  /* 0x000000ffff647224 */ /* 0x000fe200078e0070 */
[----:B------:R-:W-:Y:S02]  /*d270*/  MOV R103, 0x2 ;  /* 0x0000000200677802 */ /* 0x000fe40000000f00 */
[----:B-1----:R-:W-:-:S09]  /*d280*/  MOV R118, R102 ;  /* 0x0000006600767202 */ /* 0x002fd20000000f00 */
        /* <DEDUP_REMOVED lines=11> */
.L_x_9632:
        /* <DEDUP_REMOVED lines=12> */
.L_x_9633:
        /* <DEDUP_REMOVED lines=43> */
.L_x_9631:
[----:B------:R-:W-:Y:S01]  /*d6b0*/  I2FP.F32.U32 R101, R100 ;  /* 0x0000006400657245 */ /* 0x000fe20000201000 */
[----:B------:R-:W-:Y:S01]  /*d6c0*/  IMAD.MOV.U32 R119, RZ, RZ, 0x2 ;  /* 0x00000002ff777424 */ /* 0x000fe200078e00ff */
[----:B------:R-:W-:Y:S02]  /*d6d0*/  ISETP.NE.AND P1, PT, R103, 0x1, PT ;  /* 0x000000016700780c */ /* 0x000fe40003f25270 */
[C---:B-----5:R-:W-:Y:S01]  /*d6e0*/  SHF.L.U32 R100, R104.reuse, 0x10, RZ ;  /* 0x0000001068647819 */ /* 0x060fe200000006ff */
[----:B------:R-:W-:Y:S01]  /*d6f0*/  FFMA.FTZ R101, R101, R0, 1.1641532182693481445e-10 ;  /* 0x2f00000065657423 */ /* 0x000fe20000010000 */
[----:B------:R-:W-:-:S03]  /*d700*/  PRMT R104, R104, 0x7632, R104 ;  /* 0x0000763268687816 */ /* 0x000fc60000000068 */
[----:B------:R-:W-:Y:S01]  /*d710*/  FMUL.FTZ R100, R100, UR17 ;  /* 0x0000001164647c20 */ /* 0x000fe20008410000 */
[----:B------:R-:W-:-:S03]  /*d720*/  FSETP.GTU.FTZ.AND P0, PT, R101, UR4, PT ;  /* 0x0000000465007c0b */ /* 0x000fc6000bf1c000 */
[----:B------:R-:W-:Y:S01]  /*d730*/  FMUL.FTZ R101, R100, UR5 ;  /* 0x0000000564657c20 */ /* 0x000fe20008410000 */
[----:B------:R-:W-:Y:S02]  /*d740*/  PLOP3.LUT P2, PT, P0, PT, PT, 0x8, 0x80 ;  /* 0x000000000080781c */ /* 0x000fe4000074e170 */
[----:B------:R-:W-:Y:S02]  /*d750*/  MOV R100, R112 ;  /* 0x0000007000647202 */ /* 0x000fe40000000f00 */
        /* <DEDUP_REMOVED lines=11> */
.L_x_9635:
        /* <DEDUP_REMOVED lines=12> */
.L_x_9636:
        /* <DEDUP_REMOVED lines=43> */
.L_x_9634:
[----:B------:R-:W-:Y:S02]  /*db80*/  ISETP.NE.AND P2, PT, R119, 0x1, PT ;  /* 0x000000017700780c */ /* 0x000fe40003f45270 */
[----:B------:R-:W-:Y:S02]  /*db90*/  I2FP.F32.U32 R103, R100 ;  /* 0x0000006400677245 */ /* 0x000fe40000201000 */
[----:B------:R-:W-:Y:S02]  /*dba0*/  SHF.L.U32 R104, R104, 0x10, RZ ;  /* 0x0000001068687819 */ /* 0x000fe400000006ff */
[----:B------:R-:W-:Y:S01]  /*dbb0*/  MOV R100, R112 ;  /* 0x0000007000647202 */ /* 0x000fe20000000f00 */
[----:B------:R-:W-:Y:S02]  /*dbc0*/  FFMA.FTZ R103, R103, R0, 1.1641532182693481445e-10 ;  /* 0x2f00000067677423 */ /* 0x000fe40000010000 */
[----:B------:R-:W-:-:S03]  /*dbd0*/  FMUL.FTZ R104, R104, UR17 ;  /* 0x0000001168687c20 */ /* 0x000fc60008410000 */
[----:B------:R-:W-:Y:S01]  /*dbe0*/  FSETP.GTU.FTZ.AND P1, PT, R103, UR4, PT ;  /* 0x0000000467007c0b */ /* 0x000fe2000bf3c000 */
[----:B------:R-:W-:Y:S01]  /*dbf0*/  FMUL.FTZ R102, R104, UR5 ;  /* 0x0000000568667c20 */ /* 0x000fe20008410000 */
[----:B------:R-:W-:Y:S02]  /*dc00*/  IMAD.MOV.U32 R104, RZ, RZ, 0x2 ;  /* 0x00000002ff687424 */ /* 0x000fe400078e00ff */
        /* <DEDUP_REMOVED lines=11> */
.L_x_9638:
        /* <DEDUP_REMOVED lines=12> */
.L_x_9639:
        /* <DEDUP_REMOVED lines=43> */
.L_x_9637:
[----:B------:R-:W-:Y:S01]  /*e030*/  I2FP.F32.U32 R103, R100 ;  /* 0x0000006400677245 */ /* 0x000fe20000201000 */
[----:B------:R-:W-:Y:S01]  /*e040*/  IMAD.MOV.U32 R124, RZ, RZ, 0x2 ;  /* 0x00000002ff7c7424 */ /* 0x000fe200078e00ff */
[----:B------:R-:W-:Y:S02]  /*e050*/  ISETP.NE.AND P3, PT, R104, 0x1, PT ;  /* 0x000000016800780c */ /* 0x000fe40003f65270 */
[----:B------:R-:W-:Y:S01]  /*e060*/  SHF.L.U32 R100, R105, 0x10, RZ ;  /* 0x0000001069647819 */ /* 0x000fe200000006ff */
[----:B------:R-:W-:Y:S01]  /*e070*/  FFMA.FTZ R103, R103, R0, 1.1641532182693481445e-10 ;  /* 0x2f00000067677423 */ /* 0x000fe20000010000 */
[----:B------:R-:W-:-:S03]  /*e080*/  PRMT R105, R105, 0x7632, R105 ;  /* 0x0000763269697816 */ /* 0x000fc60000000069 */
[----:B------:R-:W-:Y:S01]  /*e090*/  FMUL.FTZ R100, R100, UR17 ;  /* 0x0000001164647c20 */ /* 0x000fe20008410000 */
[----:B------:R-:W-:-:S03]  /*e0a0*/  FSETP.GTU.FTZ.AND P2, PT, R103, UR4, PT ;  /* 0x0000000467007c0b */ /* 0x000fc6000bf5c000 */
[----:B------:R-:W-:Y:S01]  /*e0b0*/  FMUL.FTZ R103, R100, UR5 ;  /* 0x0000000564677c20 */ /* 0x000fe20008410000 */
[----:B------:R-:W-:Y:S02]  /*e0c0*/  PLOP3.LUT P1, PT, P2, PT, PT, 0x8, 0x80 ;  /* 0x000000000080781c */ /* 0x000fe4000172e170 */
[----:B------:R-:W-:Y:S02]  /*e0d0*/  MOV R100, R112 ;  /* 0x0000007000647202 */ /* 0x000fe40000000f00 */
[----:B------:R-:W-:Y:S01]  /*e0e0*/  FSEL R103, R103, RZ, !P2 ;  /* 0x000000ff67677208 */ /* 0x000fe20005000000 */
        /* <DEDUP_REMOVED lines=9> */
.L_x_9641:
        /* <DEDUP_REMOVED lines=12> */
.L_x_9642:
        /* <DEDUP_REMOVED lines=43> */
.L_x_9640:
        /* <DEDUP_REMOVED lines=20> */
.L_x_9644:
        /* <DEDUP_REMOVED lines=12> */
.L_x_9645:
        /* <DEDUP_REMOVED lines=43> */
.L_x_9643:
[----:B------:R-:W-:Y:S01]  /*e9a0*/  I2FP.F32.U32 R105, R100 ;  /* 0x0000006400697245 */ /* 0x000fe20000201000 */
[----:B------:R-:W-:Y:S01]  /*e9b0*/  IMAD.MOV.U32 R124, RZ, RZ, 0x2 ;  /* 0x00000002ff7c7424 */ /* 0x000fe200078e00ff */
[----:B------:R-:W-:Y:S02]  /*e9c0*/  ISETP.NE.AND P5, PT, R119, 0x1, PT ;  /* 0x000000017700780c */ /* 0x000fe40003fa5270 */
[C---:B------:R-:W-:Y:S01]  /*e9d0*/  SHF.L.U32 R100, R106.reuse, 0x10, RZ ;  /* 0x000000106a647819 */ /* 0x040fe200000006ff */
        /* <DEDUP_REMOVED lines=17> */
.L_x_9647:
        /* <DEDUP_REMOVED lines=12> */
.L_x_9648:
        /* <DEDUP_REMOVED lines=43> */
.L_x_9646:
        /* <DEDUP_REMOVED lines=20> */
.L_x_9650:
        /* <DEDUP_REMOVED lines=12> */
.L_x_9651:
        /* <DEDUP_REMOVED lines=43> */
.L_x_9649:
        /* <DEDUP_REMOVED lines=8> */
[----:B------:R-:W-:Y:S01]  /*f390*/  PRMT R100, R107, 0x7632, R100 ;  /* 0x000076326b647816 */ /* 0x000fe20000000064 */
[----:B------:R-:W-:-:S03]  /*f3a0*/  IMAD.MOV.U32 R119, RZ, RZ, 0x2 ;  /* 0x00000002ff777424 */ /* 0x000fc600078e00ff */
        /* <DEDUP_REMOVED lines=11> */
.L_x_9653:
        /* <DEDUP_REMOVED lines=14> */
.L_x_9654:
        /* <DEDUP_REMOVED lines=43> */
.L_x_9652:
[----:B------:R-:W-:Y:S02]  /*f7f0*/  I2FP.F32.U32 R125, R124 ;  /* 0x0000007c007d7245 */ /* 0x000fe40000201000 */
[----:B------:R-:W-:-:S03]  /*f800*/  SHF.L.U32 R100, R100, 0x10, RZ ;  /* 0x0000001064647819 */ /* 0x000fc600000006ff */
[----:B------:R-:W-:Y:S02]  /*f810*/  FFMA.FTZ R125, R125, R0, 1.1641532182693481445e-10 ;  /* 0x2f0000007d7d7423 */ /* 0x000fe40000010000 */
[----:B------:R-:W-:Y:S01]  /*f820*/  FMUL.FTZ R0, R100, UR17 ;  /* 0x0000001164007c20 */ /* 0x000fe20008410000 */
[----:B------:R-:W-:Y:S01]  /*f830*/  FMUL.FTZ R100, R101, R8 ;  /* 0x0000000865647220 */ /* 0x000fe20000410000 */
[----:B------:R-:W-:Y:S01]  /*f840*/  FMUL.FTZ R101, R102, R9 ;  /* 0x0000000966657220 */ /* 0x000fe20000410000 */
[----:B------:R-:W-:Y:S01]  /*f850*/  FSETP.GTU.FTZ.AND P6, PT, R125, UR4, PT ;  /* 0x000000047d007c0b */ /* 0x000fe2000bfdc000 */
[----:B------:R-:W-:Y:S01]  /*f860*/  FMUL.FTZ R0, R0, UR5 ;  /* 0x0000000500007c20 */ /* 0x000fe20008410000 */
[----:B------:R-:W-:Y:S01]  /*f870*/  FMUL.FTZ R102, R103, R10 ;  /* 0x0000000a67667220 */ /* 0x000fe20000410000 */
[----:B------:R-:W-:Y:S01]  /*f880*/  FMUL.FTZ R103, R104, R11 ;  /* 0x0000000b68677220 */ /* 0x000fe20000410000 */
[----:B------:R-:W-:Y:S01]  /*f890*/  FMUL.FTZ R104, R105, R4 ;  /* 0x0000000469687220 */ /* 0x000fe20000410000 */
[----:B------:R-:W-:Y:S01]  /*f8a0*/  FMUL.FTZ R105, R106, R5 ;  /* 0x000000056a697220 */ /* 0x000fe20000410000 */
[----:B------:R-:W-:Y:S01]  /*f8b0*/  FSEL R0, R0, RZ, !P6 ;  /* 0x000000ff00007208 */ /* 0x000fe20007000000 */
[----:B------:R-:W-:Y:S01]  /*f8c0*/  FMUL.FTZ R106, R107, R6 ;  /* 0x000000066b6a7220 */ /* 0x000fe20000410000 */
[----:B------:R-:W-:-:S03]  /*f8d0*/  PLOP3.LUT P6, PT, P6, PT, PT, 0x8, 0x80 ;  /* 0x000000000080781c */ /* 0x000fc600037ce170 */
[----:B------:R-:W-:-:S10]  /*f8e0*/  FMUL.FTZ R107, R0, R7 ;  /* 0x00000007006b7220 */ /* 0x000fd40000410000 */
.L_x_9630:
        /* <DEDUP_REMOVED lines=9> */
[----:B------:R-:W-:Y:S02]  /*f980*/  IMAD.WIDE.U32 R116, R123, 0x20, R116 ;  /* 0x000000207b747825 */ /* 0x000fe400078e0074 */
[----:B------:R-:W-:-:S02]  /*f990*/  LOP3.LUT R133, R133, R124, R132, 0xfe, !PT ;  /* 0x0000007c85857212 */ /* 0x000fc400078efe84 */
[----:B------:R-:W-:Y:S01]  /*f9a0*/  FADD.FTZ R125, R0, R87 ;  /* 0x00000057007d7221 */ /* 0x000fe20000010000 */
[----:B------:R-:W-:Y:S03]  /*f9b0*/  STG.E.128 desc[UR8][R116.64], R100 ;  /* 0x0000006474007986 */ /* 0x000fe6000c101d08 */
[----:B------:R-:W-:Y:S01]  /*f9c0*/  FADD.FTZ R0, R125, R88 ;  /* 0x000000587d007221 */ /* 0x000fe20000010000 */
[----:B------:R1:W-:Y:S03]  /*f9d0*/  STG.E.128 desc[UR8][R116.64+0x10], R104 ;  /* 0x0000106874007986 */ /* 0x0003e6000c101d08 */
[----:B------:R-:W-:-:S04]  /*f9e0*/  FADD.FTZ R125, R0, R89 ;  /* 0x00000059007d7221 */ /* 0x000fc80000010000 */
[----:B------:R-:W-:Y:S01]  /*f9f0*/  FADD.FTZ R0, R125, R90 ;  /* 0x0000005a7d007221 */ /* 0x000fe20000010000 */
[----:B0-----:R-:W-:-:S03]  /*fa00*/  ULEA UR4, UR5, UR4, 0x18 ;  /* 0x0000000405047291 */ /* 0x001fc6000f8ec0ff */
[----:B------:R-:W-:Y:S01]  /*fa10*/  FADD.FTZ R125, R0, R91 ;  /* 0x0000005b007d7221 */ /* 0x000fe20000010000 */
[----:B------:R-:W-:-:S03]  /*fa20*/  @UP1 UIADD3 UR4, UPT, UPT, UR4, 0x20, URZ ;  /* 0x0000002004041890 */ /* 0x000fc6000fffe0ff */
[----:B------:R-:W-:Y:S01]  /*fa30*/  FADD.FTZ R0, R125, R92 ;  /* 0x0000005c7d007221 */ /* 0x000fe20000010000 */
[----:B------:R-:W-:-:S03]  /*fa40*/  UPLOP3.LUT UP1, UPT, UPT, UPT, UP1, 0x40, 0x4 ;  /* 0x000000000004789c */ /* 0x000fc60003f2e810 */
[----:B------:R-:W-:Y:S01]  /*fa50*/  FADD.FTZ R125, R0, R93 ;  /* 0x0000005d007d7221 */ /* 0x000fe20000010000 */
[----:B-1----:R-:W-:-:S03]  /*fa60*/  IMAD.MOV.U32 R116, RZ, RZ, RZ ;  /* 0x000000ffff747224 */ /* 0x002fc600078e00ff */
        /* <DEDUP_REMOVED lines=85> */
[----:B------:R-:W-:Y:S02]  /*ffc0*/  @!P1 LEA R117, R120, UR4, 0x3 ;  /* 0x0000000478759c11 */ /* 0x000fe4000f8e18ff */
[----:B------:R-:W-:Y:S01]  /*ffd0*/  @!P1 MOV R116, 0x300 ;  /* 0x0000030000749802 */ /* 0x000fe20000000f00 */
[----:B0-----:R-:W-:Y:S01]  /*ffe0*/  FADD.FTZ R127, R128, R127 ;  /* 0x0000007f807f7221 */ /* 0x001fe20000010000 */
[----:B------:R-:W-:-:S04]  /*fff0*/  SEL R128, RZ, 0x1, !P3 ;  /* 0x00000001ff807807 */ /* 0x000fc80005800000 */
[----:B------:R-:W0:Y:S01]  /*10000*/  SHFL.BFLY PT, R130, R127, 0x8, 0x1f ;  /* 0x0d001f007f827f89 */ /* 0x000e2200000e0000 */
[----:B------:R-:W-:Y:S02]  /*10010*/  LOP3.LUT R129, R133, R128, RZ, 0xfc, !PT ;  /* 0x0000008085817212 */ /* 0x000fe400078efcff */
[----:B------:R-:W-:Y:S01]  /*10020*/  LOP3.LUT R128, R0, R125, RZ, 0xfc, !PT ;  /* 0x0000007d00807212 */ /* 0x000fe200078efcff */
[----:B------:R-:W-:Y:S01]  /*10030*/  IMAD.WIDE.U32 R124, R123, 0x8, R114 ;  /* 0x000000087b7c7825 */ /* 0x000fe200078e0072 */
[----:B------:R-:W-:Y:S02]  /*10040*/  @!P0 SHF.R.U32.HI R0, RZ, 0x2, R2 ;  /* 0x00000002ff008819 */ /* 0x000fe40000011602 */
[----:B------:R-:W-:Y:S02]  /*10050*/  CS2R R114, SRZ ;  /* 0x0000000000727805 */ /* 0x000fe4000001ff00 */
[----:B------:R-:W-:Y:S01]  /*10060*/  @!P0 LOP3.LUT R0, R0, 0x18, RZ, 0xc0, !PT ;  /* 0x0000001800008812 */ /* 0x000fe200078ec0ff */
[----:B------:R-:W-:Y:S01]  /*10070*/  STG.E.64 desc[UR8][R124.64], R128 ;  /* 0x000000807c007986 */ /* 0x000fe2000c101b08 */
[----:B0-----:R-:W-:-:S05]  /*10080*/  FADD.FTZ R130, R127, R130 ;  /* 0x000000827f827221 */ /* 0x001fca0000010000 */
[----:B------:R-:W0:Y:S02]  /*10090*/  SHFL.BFLY PT, R131, R130, 0x10, 0x1f ;  /* 0x0e001f0082837f89 */ /* 0x000e2400000e0000 */
[----:B0-----:R-:W-:Y:S02]  /*100a0*/  FADD.FTZ R127, R130, R131 ;  /* 0x00000083827f7221 */ /* 0x001fe40000010000 */
[----:B------:R-:W0:Y:S04]  /*100b0*/  SHFL.DOWN PT, R131, R116, 0x2, 0x1f ;  /* 0x08401f0074837f89 */ /* 0x000e2800000e0000 */
[----:B------:R1:W-:Y:S01]  /*100c0*/  @!P0 STS.64 [R0+UR4], R126 ;  /* 0x0000007e00008988 */ /* 0x0003e20008000a04 */
[----:B------:R-:W-:Y:S01]  /*100d0*/  BAR.SYNC.DEFER_BLOCKING 0x0 ;  /* 0x0000000000007b1d */ /* 0x000fe20000010000 */
[----:B------:R-:W-:-:S02]  /*100e0*/  ISETP.NE.AND P0, PT, R2, RZ, PT ;  /* 0x000000ff0200720c */ /* 0x000fc40003f05270 */
[----:B-1----:R-:W-:Y:S01]  /*100f0*/  I2FP.F32.U32 R0, R116 ;  /* 0x0000007400007245 */ /* 0x002fe20000201000 */
[----:B0-----:R-:W-:Y:S01]  /*10100*/  IMAD.IADD R130, R131, 0x1, R116 ;  /* 0x0000000183827824 */ /* 0x001fe200078e0274 */
[----:B------:R-:W-:-:S04]  /*10110*/  I2FP.F32.S32 R126, R131 ;  /* 0x00000083007e7245 */ /* 0x000fc80000201400 */
        /* <DEDUP_REMOVED lines=30> */
[----:B------:R1:W2:Y:S01]  /*10300*/  SHFL.IDX PT, R117, R114, RZ, 0x1f ;  /* 0x00001fff72757589 */ /* 0x0002a200000e0000 */
[----:B------:R-:W-:-:S04]  /*10310*/  FMUL.FTZ R132, R132, R127 ;  /* 0x0000007f84847220 */ /* 0x000fc80000410000 */
[----:B------:R-:W-:Y:S02]  /*10320*/  FFMA.FTZ R125, R130, R132, R125 ;  /* 0x00000084827d7223 */ /* 0x000fe4000001007d */
[----:B-1----:R-:W1:Y:S04]  /*10330*/  @!P0 LDC.64 R114, c[0x0][0x3c0] ;  /* 0x0000f000ff728b82 */ /* 0x002e680000000a00 */
[----:B------:R-:W0:Y:S01]  /*10340*/  SHFL.IDX PT, R125, R125, RZ, 0x1f ;  /* 0x00001fff7d7d7589 */ /* 0x000e2200000e0000 */
[----:B--2---:R-:W-:Y:S02]  /*10350*/  FSEL R136, R117, RZ, P1 ;  /* 0x000000ff75887208 */ /* 0x004fe40000800000 */
[----:B------:R-:W-:-:S03]  /*10360*/  PLOP3.LUT P1, PT, PT, PT, UP2, 0x40, 0x4 ;  /* 0x000000000004781c */ /* 0x000fc60003f2e828 */
[C---:B------:R-:W-:Y:S01]  /*10370*/  FADD.FTZ R128, -R136.reuse, R86 ;  /* 0x0000005688807221 */ /* 0x040fe20000010100 */
[----:B------:R-:W-:Y:S01]  /*10380*/  FMUL.FTZ R86, R117, R117 ;  /* 0x0000007575567220 */ /* 0x000fe20000410000 */
[C---:B------:R-:W-:Y:S01]  /*10390*/  FADD.FTZ R116, -R136.reuse, R87 ;  /* 0x0000005788747221 */ /* 0x040fe20000010100 */
[C---:B------:R-:W-:Y:S01]  /*103a0*/  FADD.FTZ R124, -R136.reuse, R84 ;  /* 0x00000054887c7221 */ /* 0x040fe20000010100 */
[C---:B------:R-:W-:Y:S01]  /*103b0*/  FADD.FTZ R126, -R136.reuse, R85 ;  /* 0x00000055887e7221 */ /* 0x040fe20000010100 */
[----:B------:R-:W-:Y:S01]  /*103c0*/  FADD.FTZ R144, -R136, R97 ;  /* 0x0000006188907221 */ /* 0x000fe20000010100 */
[----:B------:R-:W-:Y:S01]  /*103d0*/  FSEL R87, R86, RZ, !P1 ;  /* 0x000000ff56577208 */ /* 0x000fe20004800000 */
[----:B0-----:R-:W-:Y:S01]  /*103e0*/  FFMA.FTZ R0, R125, UR21, R0 ;  /* 0x000000157d007c23 */ /* 0x001fe20008010000 */
[----:B------:R-:W0:Y:S01]  /*103f0*/  @!P0 LDC.64 R84, c[0x0][0x3c8] ;  /* 0x0000f200ff548b82 */ /* 0x000e220000000a00 */
[----:B------:R-:W-:Y:S01]  /*10400*/  MOV R97, UR16 ;  /* 0x0000001000617c02 */ /* 0x000fe20008000f00 */
[----:B------:R-:W-:Y:S01]  /*10410*/  FADD.FTZ R148, -R136, R88 ;  /* 0x0000005888947221 */ /* 0x000fe20000010100 */
[----:B------:R-:W-:Y:S01]  /*10420*/  FADD.FTZ R125, R0, R87 ;  /* 0x00000057007d7221 */ /* 0x000fe20000010000 */
[C---:B------:R-:W-:Y:S01]  /*10430*/  FADD.FTZ R150, -R136.reuse, R89 ;  /* 0x0000005988967221 */ /* 0x040fe20000010100 */
[----:B------:R-:W-:Y:S01]  /*10440*/  FADD.FTZ R140, -R136, R96 ;  /* 0x00000060888c7221 */ /* 0x000fe20000010100 */
[----:B------:R-:W-:-:S02]  /*10450*/  IMAD.U32 R89, RZ, RZ, UR16 ;  /* 0x00000010ff597e24 */ /* 0x000fc4000f8e00ff */
[C---:B------:R-:W-:Y:S01]  /*10460*/  FADD.FTZ R152, -R136.reuse, R90 ;  /* 0x0000005a88987221 */ /* 0x040fe20000010100 */
[----:B------:R-:W2:Y:S01]  /*10470*/  LDC.64 R86, c[0x0][0x428] ;  /* 0x00010a00ff567b82 */ /* 0x000ea20000000a00 */
[----:B------:R-:W3:Y:S01]  /*10480*/  MUFU.RSQ R125, R125 ;  /* 0x0000007d007d7308 */ /* 0x000ee20000001400 */
[----:B------:R-:W-:Y:S01]  /*10490*/  FADD.FTZ R154, -R136, R91 ;  /* 0x0000005b889a7221 */ /* 0x000fe20000010100 */
[----:B-1----:R-:W-:-:S04]  /*104a0*/  @!P0 IMAD.WIDE R114, R89, 0x4, R114 ;  /* 0x0000000459728825 */ /* 0x002fc800078e0272 */
        /* <DEDUP_REMOVED lines=14> */
[C---:B---3--:R-:W-:Y:S01]  /*10590*/  FMUL.FTZ R85, R125.reuse, R148 ;  /* 0x000000947d557220 */ /* 0x048fe20000410000 */
        /* <DEDUP_REMOVED lines=8> */
[C---:B------:R-:W-:Y:S01]  /*10620*/  FMUL.FTZ R126, R125.reuse, R126 ;  /* 0x0000007e7d7e7220 */ /* 0x040fe20000410000 */
[C---:B------:R-:W-:Y:S01]  /*10630*/  FMUL.FTZ R93, R125.reuse, R138 ;  /* 0x0000008a7d5d7220 */ /* 0x040fe20000410000 */
[----:B------:R-:W-:Y:S01]  /*10640*/  FMUL.FTZ R90, R125, R90 ;  /* 0x0000005a7d5a7220 */ /* 0x000fe20000410000 */
[----:B------:R-:W-:-:S04]  /*10650*/  IMAD.WIDE.U32 R100, R121, 0x10, R86 ;  /* 0x0000001079647825 */ /* 0x000fc800078e0056 */
[C---:B------:R-:W-:Y:S01]  /*10660*/  FMUL.FTZ R95, R125.reuse, R140 ;  /* 0x0000008c7d5f7220 */ /* 0x040fe20000410000 */
[----:B------:R-:W-:Y:S01]  /*10670*/  FMUL.FTZ R144, R125, R144 ;  /* 0x000000907d907220 */ /* 0x000fe20000410000 */
[----:B------:R-:W-:Y:S01]  /*10680*/  FFMA.FTZ R93, R93, R66, R42 ;  /* 0x000000425d5d7223 */ /* 0x000fe2000001002a */
[----:B------:R-:W-:Y:S01]  /*10690*/  IMAD.WIDE.U32 R102, R123, 0x10, R86 ;  /* 0x000000107b667825 */ /* 0x000fe200078e0056 */
[----:B------:R-:W-:-:S03]  /*106a0*/  F2FP.BF16.F32.PACK_AB R86, R150, R85 ;  /* 0x000000559656723e */ /* 0x000fc600000010ff */
[----:B------:R-:W-:Y:S01]  /*106b0*/  FMUL.FTZ R85, R125, R124 ;  /* 0x0000007c7d557220 */ /* 0x000fe20000410000 */
[----:B------:R-:W-:Y:S01]  /*106c0*/  F2FP.BF16.F32.PACK_AB R87, R154, R89 ;  /* 0x000000599a57723e */ /* 0x000fe200000010ff */
[----:B------:R-:W-:Y:S01]  /*106d0*/  FFMA.FTZ R89, R126, R73, R49 ;  /* 0x000000497e597223 */ /* 0x000fe20000010031 */
[----:B------:R-:W-:Y:S01]  /*106e0*/  FFMA.FTZ R124, R90, R67, R43 ;  /* 0x000000435a7c7223 */ /* 0x000fe2000001002b */
[----:B------:R-:W-:Y:S01]  /*106f0*/  FFMA.FTZ R84, R85, R72, R48 ;  /* 0x0000004855547223 */ /* 0x000fe20000010030 */
[----:B------:R-:W-:Y:S01]  /*10700*/  FFMA.FTZ R95, R95, R60, R36 ;  /* 0x0000003c5f5f7223 */ /* 0x000fe20000010024 */
[----:B------:R-:W-:Y:S01]  /*10710*/  FFMA.FTZ R144, R144, R61, R37 ;  /* 0x0000003d90907223 */ /* 0x000fe20000010025 */
[C---:B------:R-:W-:Y:S01]  /*10720*/  FMUL.FTZ R91, R125.reuse, R128 ;  /* 0x000000807d5b7220 */ /* 0x040fe20000410000 */
[----:B------:R-:W-:Y:S01]  /*10730*/  FMUL.FTZ R105, R125, R142 ;  /* 0x0000008e7d697220 */ /* 0x000fe20000410000 */
[----:B------:R-:W-:Y:S01]  /*10740*/  F2FP.BF16.F32.PACK_AB R84, R89, R84 ;  /* 0x000000545954723e */ /* 0x000fe200000010ff */
[----:B------:R-:W-:Y:S01]  /*10750*/  FADD.FTZ R136, -R136, R107 ;  /* 0x0000006b88887221 */ /* 0x000fe20000010100 */
[----:B------:R-:W-:Y:S01]  /*10760*/  F2FP.BF16.F32.PACK_AB R89, R124, R93 ;  /* 0x0000005d7c59723e */ /* 0x000fe200000010ff */
[----:B------:R-:W-:Y:S01]  /*10770*/  FFMA.FTZ R85, R91, R74, R50 ;  /* 0x0000004a5b557223 */ /* 0x000fe20000010032 */
[----:B------:R-:W-:Y:S01]  /*10780*/  F2FP.BF16.F32.PACK_AB R90, R144, R95 ;  /* 0x0000005f905a723e */ /* 0x000fe200000010ff */
        /* <DEDUP_REMOVED lines=41> */
.L_x_9656:
        /* <DEDUP_REMOVED lines=14> */
.L_x_20808:


//--------------------- .text._ZN10layer_norm13ln_fwd_kernelINS_13Kernel_traitsIf13__nv_bfloat16fS2_fjLj3072ELj1ELj1ELj4ELj16ENS_18Kernel_traits_baseILj3072EfS2_fS2_fjLj128EEEEELb1ELb1ELb1ELb0EEEvNS_9FwdParamsE --------------------------
	.section	.text._ZN10layer_norm13ln_fwd_kernelINS_13Kernel_traitsIf13__nv_bfloat16fS2_fjLj3072ELj1ELj1ELj4ELj16ENS_18Kernel_traits_baseILj3072EfS2_fS2_fjLj128EEEEELb1ELb1ELb1ELb0EEEvNS_9FwdParamsE,"ax",@progbits
	.align	128
        .global         _ZN10layer_norm13ln_fwd_kernelINS_13Kernel_traitsIf13__nv_bfloat16fS2_fjLj3072ELj1ELj1ELj4ELj16ENS_18Kernel_traits_baseILj3072EfS2_fS2_fjLj128EEEEELb1ELb1ELb1ELb0EEEvNS_9FwdParamsE
        .type           _ZN10layer_norm13ln_fwd_kernelINS_13Kernel_traitsIf13__nv_bfloat16fS2_fjLj3072ELj1ELj1ELj4ELj16ENS_18Kernel_traits_baseILj3072EfS2_fS2_fjLj128EEEEELb1ELb1ELb1ELb0EEEvNS_9FwdParamsE,@function
        .size           _ZN10layer_norm13ln_fwd_kernelINS_13Kernel_traitsIf13__nv_bfloat16fS2_fjLj3072ELj1ELj1ELj4ELj16ENS_18Kernel_traits_baseILj3072EfS2_fS2_fjLj128EEEEELb1ELb1ELb1ELb0EEEvNS_9FwdParamsE,(.L_x_20809 - _ZN10layer_norm13ln_fwd_kernelINS_13Kernel_traitsIf13__nv_bfloat16fS2_fjLj3072ELj1ELj1ELj4ELj16ENS_18Kernel_traits_baseILj3072EfS2_fS2_fjLj128EEEEELb1ELb1ELb1ELb0EEEvNS_9FwdParamsE)
        .other          _ZN10layer_norm13ln_fwd_kernelINS_13Kernel_traitsIf13__nv_bfloat16fS2_fjLj3072ELj1ELj1ELj4ELj16ENS_18Kernel_traits_baseILj3072EfS2_fS2_fjLj128EEEEELb1ELb1ELb1ELb0EEEvNS_9FwdParamsE,@"STO_CUDA_ENTRY STV_DEFAULT"
_ZN10layer_norm13ln_fwd_kernelINS_13Kernel_traitsIf13__nv_bfloat16fS2_fjLj3072ELj1ELj1ELj4ELj16ENS_18Kernel_traits_baseILj3072EfS2_fS2_fjLj128EEEEELb1ELb1ELb1ELb0EEEvNS_9FwdParamsE:
.text._ZN10layer_norm13ln_fwd_kernelINS_13Kernel_traitsIf13__nv_bfloat16fS2_fjLj3072ELj1ELj1ELj4ELj16ENS_18Kernel_traits_baseILj3072EfS2_fS2_fjLj128EEEEELb1ELb1ELb1ELb0EEEvNS_9FwdParamsE:
[----:B------:R-:W-:Y:S01]  /*0000*/  LDC R1, c[0x0][0x37c] ;  /* 0x0000df00ff017b82 */ /* 0x000fe20000000800 */
[----:B------:R-:W0:Y:S07]  /*0010*/  LDCU.U8 UR4, c[0x0][0x464] ;  /* 0x00008c80ff0477ac */ /* 0x000e2e0008000000 */
[----:B------:R-:W1:Y:S01]  /*0020*/  LDC R120, c[0x0][0x458] ;  /* 0x00011600ff787b82 */ /* 0x000e620000000800 */
[----:B------:R-:W2:Y:S01]  /*0030*/  LDCU.64 UR14, c[0x0][0x450] ;  /* 0x00008a00ff0e77ac */ /* 0x000ea20008000a00 */
[----:B------:R-:W3:Y:S06]  /*0040*/  LDCU.64 UR12, c[0x0][0x358] ;  /* 0x00006b00ff0c77ac */ /* 0x000eec0008000a00 */
[----:B------:R-:W1:Y:S01]  /*0050*/  LDC R121, c[0x0][0x45c] ;  /* 0x00011700ff797b82 */ /* 0x000e620000000800 */
[----:B------:R-:W4:Y:S01]  /*0060*/  LDCU.64 UR6, c[0x0][0x438] ;  /* 0x00008700ff0677ac */ /* 0x000f220008000a00 */
[----:B------:R-:W5:Y:S01]  /*0070*/  LDCU UR5, c[0x0][0x388] ;  /* 0x00007100ff0577ac */ /* 0x000f620008000800 */
[----:B0-----:R-:W-:Y:S01]  /*0080*/  ISETP.NE.AND P0, PT, RZ, UR4, PT ;  /* 0x00000004ff007c0c */ /* 0x001fe2000bf05270 */
[----:B--2---:R-:W-:-:S02]  /*0090*/  IMAD.U32 R2, RZ, RZ, UR14 ;  /* 0x0000000eff027e24 */ /* 0x004fc4000f8e00ff */
[----:B------:R-:W-:-:S10]  /*00a0*/  IMAD.U32 R3, RZ, RZ, UR15 ;  /* 0x0000000fff037e24 */ /* 0x000fd4000f8e00ff */
[----:B---3--:R-:W2:Y:S01]  /*00b0*/  @P0 LDG.E.64 R2, desc[UR12][R2.64] ;  /* 0x0000000c02020981 */ /* 0x008ea2000c1e1b00 */
[----:B------:R-:W0:Y:S03]  /*00c0*/  @P0 LDC R9, c[0x0][0x460] ;  /* 0x00011800ff090b82 */ /* 0x000e260000000800 */
[----:B-1----:R-:W0:Y:S01]  /*00d0*/  @P0 LDG.E.64 R4, desc[UR12][R120.64] ;  /* 0x0000000c78040981 */ /* 0x002e22000c1e1b00 */
[----:B----4-:R-:W-:Y:S01]  /*00e0*/  UISETP.NE.U32.AND UP0, UPT, UR6, URZ, UPT ;  /* 0x000000ff0600728c */ /* 0x010fe2000bf05070 */
[----:B------:R-:W-:Y:S01]  /*00f0*/  BSSY.RECONVERGENT B0, `(.L_x_9657) ;  /* 0x000007b000007945 */ /* 0x000fe20003800200 */
[----:B-----5:R-:W-:Y:S01]  /*0100*/  USHF.R.S32.HI UR4, URZ, 0x1f, UR5 ;  /* 0x0000001fff047899 */ /* 0x020fe20008011405 */
[----:B------:R-:W1:Y:S01]  /*0110*/  S2R R7, SR_TID.X ;  /* 0x0000000000077919 */ /* 0x000e620000002100 */
[----:B------:R-:W3:Y:S01]  /*0120*/  S2UR UR22, SR_CTAID.X ;  /* 0x00000000001679c3 */ /* 0x000ee20000002500 */
[----:B------:R-:W-:-:S02]  /*0130*/  UISETP.NE.AND.EX UP0, UPT, UR7, URZ, UPT, UP0 ;  /* 0x000000ff0700728c */ /* 0x000fc4000bf05300 */
[----:B------:R-:W-:-:S04]  /*0140*/  ULEA.HI UR4, UR4, UR5, URZ, 0x3 ;  /* 0x0000000504047291 */ /* 0x000fc8000f8f18ff */
[----:B------:R-:W-:Y:S01]  /*0150*/  USHF.R.S32.HI UR4, URZ, 0x3, UR4 ;  /* 0x00000003ff047899 */ /* 0x000fe20008011404 */
[----:B------:R-:W3:Y:S01]  /*0160*/  LDC R116, c[0x0][0x360] ;  /* 0x0000d800ff747b82 */ /* 0x000ee20000000800 */
[C---:B-1----:R-:W-:Y:S01]  /*0170*/  LOP3.LUT R0, R7.reuse, 0x60, RZ, 0xc0, !PT ;  /* 0x0000006007007812 */ /* 0x042fe200078ec0ff */
[--C-:B---3--:R-:W-:Y:S01]  /*0180*/  IMAD R116, R116, UR22, R7.reuse ;  /* 0x0000001674747c24 */ /* 0x108fe2000f8e0207 */
[----:B------:R-:W-:Y:S02]  /*0190*/  LOP3.LUT R76, R7, 0x1f, RZ, 0xc0, !PT ;  /* 0x0000001f074c7812 */ /* 0x000fe400078ec0ff */
[----:B------:R-:W-:Y:S02]  /*01a0*/  LOP3.LUT R77, R0, 0x1f, R7, 0xf8, !PT ;  /* 0x0000001f004d7812 */ /* 0x000fe400078ef807 */
[----:B--2---:R-:W-:Y:S02]  /*01b0*/  @P0 R2UR UR14, R2 ;  /* 0x00000000020e02ca */ /* 0x004fe400000e0000 */
[----:B------:R-:W-:-:S02]  /*01c0*/  @P0 R2UR UR15, R3 ;  /* 0x00000000030f02ca */ /* 0x000fc400000e0000 */
[----:B0-----:R-:W-:Y:S02]  /*01d0*/  @P0 IADD3 R120, P1, PT, R4, R9, RZ ;  /* 0x0000000904780210 */ /* 0x001fe40007f3e0ff */
[----:B------:R-:W-:Y:S02]  /*01e0*/  LOP3.LUT R3, R77, 0x7f, RZ, 0x3c, !PT ;  /* 0x0000007f4d037812 */ /* 0x000fe400078e3cff */
[----:B------:R-:W-:-:S03]  /*01f0*/  @P0 IADD3.X R121, PT, PT, RZ, R5, RZ, P1, !PT ;  /* 0x00000005ff790210 */ /* 0x000fc60000ffe4ff */
[----:B------:R-:W-:Y:S01]  /*0200*/  VIADD R3, R3, UR4 ;  /* 0x0000000403037c36 */ /* 0x000fe20008000000 */
        /* <DEDUP_REMOVED lines=64> */
.L_x_9658:
        /* <DEDUP_REMOVED lines=8> */
[----:B------:R-:W-:-:S02]  /*0690*/  @P2 CS2R R14, SRZ ;  /* 0x00000000000e2805 */ /* 0x000fc4000001ff00 */
[----:B------:R-:W-:Y:S02]  /*06a0*/  @P2 CS2R R12, SRZ ;  /* 0x00000000000c2805 */ /* 0x000fe4000001ff00 */
[----:B------:R-:W-:Y:S02]  /*06b0*/  @P2 CS2R R18, SRZ ;  /* 0x0000000000122805 */ /* 0x000fe4000001ff00 */
[----:B------:R-:W-:Y:S01]  /*06c0*/  @P2 CS2R R16, SRZ ;  /* 0x0000000000102805 */ /* 0x000fe2000001ff00 */
[----:B------:R-:W5:Y:S01]  /*06d0*/  @P0 LDG.E.128 R72, desc[UR12][R36.64] ;  /* 0x0000000c24480981 */ /* 0x000f62000c1e1d00 */
[----:B------:R-:W0:Y:S01]  /*06e0*/  @P2 LDC.64 R64, c[0x0][0x3d0] ;  /* 0x0000f400ff402b82 */ /* 0x000e220000000a00 */
[C---:B-1----:R-:W-:Y:S01]  /*06f0*/  @P0 IMAD.WIDE.U32 R40, R77.reuse, 0x20, R38 ;  /* 0x000000204d280825 */ /* 0x042fe200078e0026 */
[----:B------:R-:W-:Y:S01]  /*0700*/  @P0 LOP3.LUT R77, R77, 0x80, RZ, 0xfc, !PT ;  /* 0x000000804d4d0812 */ /* 0x000fe200078efcff */
[----:B------:R1:W5:Y:S05]  /*0710*/  @P0 LDG.E.128 R68, desc[UR12][R36.64+0x10] ;  /* 0x0000100c24440981 */ /* 0x00036a000c1e1d00 */
[----:B------:R-:W4:Y:S01]  /*0720*/  @P2 LDC.64 R66, c[0x0][0x3e8] ;  /* 0x0000fa00ff422b82 */ /* 0x000f220000000a00 */
[----:B--2---:R-:W-:Y:S01]  /*0730*/  @P1 IMAD.WIDE.U32 R42, R77, 0x20, R42 ;  /* 0x000000204d2a1825 */ /* 0x004fe200078e002a */
[----:B------:R-:W5:Y:S01]  /*0740*/  @P0 LDG.E.128 R56, desc[UR12][R40.64] ;  /* 0x0000000c28380981 */ /* 0x000f62000c1e1d00 */
[----:B------:R-:W-:-:S03]  /*0750*/  CS2R R38, SRZ ;  /* 0x0000000000267805 */ /* 0x000fc6000001ff00 */
[----:B------:R2:W5:Y:S01]  /*0760*/  @P0 LDG.E.128 R52, desc[UR12][R40.64+0x10] ;  /* 0x0000100c28340981 */ /* 0x000562000c1e1d00 */
[C---:B---3--:R-:W-:Y:S01]  /*0770*/  @P1 IMAD.WIDE.U32 R62, R77.reuse, 0x20, R60 ;  /* 0x000000204d3e1825 */ /* 0x048fe200078e003c */
[----:B------:R-:W-:Y:S02]  /*0780*/  @P1 IADD3 R77, PT, PT, R77, 0x80, RZ ;  /* 0x000000804d4d1810 */ /* 0x000fe40007ffe0ff */
[----:B------:R-:W5:Y:S01]  /*0790*/  @P1 LDG.E.128 R48, desc[UR12][R42.64] ;  /* 0x0000000c2a301981 */ /* 0x000f62000c1e1d00 */
[----:B-1----:R-:W-:-:S03]  /*07a0*/  CS2R R36, SRZ ;  /* 0x0000000000247805 */ /* 0x002fc6000001ff00 */
[----:B------:R1:W5:Y:S01]  /*07b0*/  @P1 LDG.E.128 R44, desc[UR12][R42.64+0x10] ;  /* 0x0000100c2a2c1981 */ /* 0x000362000c1e1d00 */
[C---:B0-----:R-:W-:Y:S01]  /*07c0*/  @P2 IMAD.WIDE.U32 R60, R77.reuse, 0x20, R64 ;  /* 0x000000204d3c2825 */ /* 0x041fe200078e0040 */
[----:B--2---:R-:W-:Y:S02]  /*07d0*/  CS2R R40, SRZ ;  /* 0x0000000000287805 */ /* 0x004fe4000001ff00 */
[----:B------:R-:W5:Y:S04]  /*07e0*/  @P1 LDG.E.128 R32, desc[UR12][R62.64] ;  /* 0x0000000c3e201981 */ /* 0x000f68000c1e1d00 */
[----:B------:R0:W5:Y:S01]  /*07f0*/  @P1 LDG.E.128 R28, desc[UR12][R62.64+0x10] ;  /* 0x0000100c3e1c1981 */ /* 0x000162000c1e1d00 */
[----:B----4-:R-:W-:Y:S01]  /*0800*/  @P2 IMAD.WIDE.U32 R64, R77, 0x20, R66 ;  /* 0x000000204d402825 */ /* 0x010fe200078e0042 */
[----:B-1----:R-:W-:-:S02]  /*0810*/  CS2R R42, SRZ ;  /* 0x00000000002a7805 */ /* 0x002fc4000001ff00 */
[----:B------:R-:W5:Y:S01]  /*0820*/  @P2 LDG.E.128 R24, desc[UR12][R60.64] ;  /* 0x0000000c3c182981 */ /* 0x000f62000c1e1d00 */
[----:B------:R-:W-:-:S03]  /*0830*/  CS2R R66, SRZ ;  /* 0x0000000000427805 */ /* 0x000fc6000001ff00 */
[----:B------:R1:W5:Y:S01]  /*0840*/  @P2 LDG.E.128 R20, desc[UR12][R60.64+0x10] ;  /* 0x0000100c3c142981 */ /* 0x000362000c1e1d00 */
[----:B0-----:R-:W-:-:S03]  /*0850*/  CS2R R62, SRZ ;  /* 0x00000000003e7805 */ /* 0x001fc6000001ff00 */
[----:B------:R-:W5:Y:S04]  /*0860*/  @P2 LDG.E.128 R8, desc[UR12][R64.64] ;  /* 0x0000000c40082981 */ /* 0x000f68000c1e1d00 */
[----:B------:R0:W5:Y:S01]  /*0870*/  @P2 LDG.E.128 R4, desc[UR12][R64.64+0x10] ;  /* 0x0000100c40042981 */ /* 0x000162000c1e1d00 */
[----:B-1----:R-:W-:Y:S02]  /*0880*/  CS2R R60, SRZ ;  /* 0x00000000003c7805 */ /* 0x002fe4000001ff00 */
[----:B0-----:R-:W-:-:S07]  /*0890*/  CS2R R64, SRZ ;  /* 0x0000000000407805 */ /* 0x001fce000001ff00 */
.L_x_9659:
[----:B------:R-:W-:Y:S05]  /*08a0*/  BSYNC.RECONVERGENT B0 ;  /* 0x0000000000007941 */ /* 0x000fea0003800200 */
.L_x_9657:
[----:B------:R-:W1:Y:S02]  /*08b0*/  LDCU UR5, c[0x0][0x384] ;  /* 0x00007080ff0577ac */ /* 0x000e640008000800 */
[----:B-1----:R-:W-:-:S06]  /*08c0*/  UISETP.GE.AND UP0, UPT, UR22, UR5, UPT ;  /* 0x000000051600728c */ /* 0x002fcc000bf06270 */
[----:B------:R-:W-:-:S13]  /*08d0*/  PLOP3.LUT P0, PT, PT, PT, UP0, 0x80, 0x8 ;  /* 0x000000000008781c */ /* 0x000fda0003f0f008 */
[----:B------:R-:W-:Y:S05]  /*08e0*/  @P0 EXIT ;  /* 0x000000000000094d */ /* 0x000fea0003800000 */
[----:B------:R-:W-:Y:S01]  /*08f0*/  IMAD.HI.U32 R77, R116, -0x326172a9, RZ ;  /* 0xcd9e8d57744d7827 */ /* 0x000fe200078e00ff */
[----:B------:R-:W-:-:S03]  /*0900*/  ULOP3.LUT UR6, UR4, 0x7f, URZ, 0xc0, !UPT ;  /* 0x0000007f04067892 */ /* 0x000fc6000f8ec0ff */
[----:B------:R-:W-:Y:S01]  /*0910*/  HFMA2 R121, -RZ, RZ, 0, 0 ;  /* 0x00000000ff797431 */ /* 0x000fe200000001ff */
[----:B------:R-:W-:Y:S01]  /*0920*/  USHF.L.U32 UR5, UR4, 0x1, URZ ;  /* 0x0000000104057899 */ /* 0x000fe200080006ff */
[C---:B0-----:R-:W-:Y:S01]  /*0930*/  IMAD.HI.U32 R78, R133.reuse, -0x2daee0ad, RZ ;  /* 0xd2511f53854e7827 */ /* 0x041fe200078e00ff */
[----:B------:R-:W-:Y:S01]  /*0940*/  LOP3.LUT R77, R2, UR14, R77, 0x96, !PT ;  /* 0x0000000e024d7c12 */ /* 0x000fe2000f8e964d */
[----:B------:R-:W0:Y:S01]  /*0950*/  LDCU UR23, c[0x0][0x404] ;  /* 0x00008080ff1777ac */ /* 0x000e220008000800 */
[----:B------:R-:W-:Y:S01]  /*0960*/  LOP3.LUT R120, R120, 0x3, RZ, 0xc0, !PT ;  /* 0x0000000378787812 */ /* 0x000fe200078ec0ff */
[----:B------:R-:W-:Y:S01]  /*0970*/  IMAD R80, R116, -0x326172a9, RZ ;  /* 0xcd9e8d5774507824 */ /* 0x000fe200078e02ff */
[----:B------:R-:W-:Y:S01]  /*0980*/  LOP3.LUT R78, R78, UR15, RZ, 0x3c, !PT ;  /* 0x0000000f4e4e7c12 */ /* 0x000fe2000f8e3cff */
[----:B------:R-:W-:Y:S01]  /*0990*/  IMAD R82, R133, -0x2daee0ad, RZ ;  /* 0xd2511f5385527824 */ /* 0x000fe200078e02ff */
[----:B------:R-:W-:Y:S01]  /*09a0*/  ULOP3.LUT UR5, UR5, 0xffffff00, URZ, 0xc0, !UPT ;  /* 0xffffff0005057892 */ /* 0x000fe2000f8ec0ff */
        /* <DEDUP_REMOVED lines=13> */
[----:B------:R-:W0:Y:S02]  /*0a80*/  LDCU.64 UR18, c[0x0][0x3a0] ;  /* 0x00007400ff1277ac */ /* 0x000e240008000a00 */
[----:B------:R-:W-:Y:S01]  /*0a90*/  IMAD R82, R79, -0x2daee0ad, RZ ;  /* 0xd2511f534f527824 */ /* 0x000fe200078e02ff */
[----:B------:R-:W-:Y:S01]  /*0aa0*/  LOP3.LUT R80, R83, UR28, R80, 0x96, !PT ;  /* 0x0000001c53507c12 */ /* 0x000fe2000f8e9650 */
[----:B------:R-:W-:Y:S01]  /*0ab0*/  IMAD R81, R81, -0x326172a9, RZ ;  /* 0xcd9e8d5751517824 */ /* 0x000fe200078e02ff */
[----:B------:R-:W0:Y:S01]  /*0ac0*/  LDCU.128 UR8, c[0x0][0x3f0] ;  /* 0x00007e00ff0877ac */ /* 0x000e220008000c00 */
        /* <DEDUP_REMOVED lines=23> */
[----:B------:R-:W-:Y:S01]  /*0c40*/  IMAD.MOV R0, RZ, RZ, -R0 ;  /* 0x000000ffff007224 */ /* 0x000fe200078e0a00 */
[----:B------:R-:W-:Y:S01]  /*0c50*/  LOP3.LUT R79, R84, UR36, R79, 0x96, !PT ;  /* 0x00000024544f7c12 */ /* 0x000fe2000f8e964f */
[----:B------:R-:W-:Y:S02]  /*0c60*/  IMAD R81, R80, -0x326172a9, RZ ;  /* 0xcd9e8d5750517824 */ /* 0x000fe400078e02ff */
[----:B------:R-:W-:Y:S01]  /*0c70*/  IMAD R83, R78, -0x2daee0ad, RZ ;  /* 0xd2511f534e537824 */ /* 0x000fe200078e02ff */
[----:B------:R-:W-:Y:S01]  /*0c80*/  VIADDMNMX R0, R0, UR6, RZ, !PT ;  /* 0x0000000600007c46 */ /* 0x000fe2000f8001ff */
[----:B------:R-:W-:-:S03]  /*0c90*/  IMAD.HI.U32 R80, R77, -0x2daee0ad, RZ ;  /* 0xd2511f534d507827 */ /* 0x000fc600078e00ff */
[----:B------:R-:W-:Y:S01]  /*0ca0*/  VIMNMX R0, PT, PT, R0, 0x20, PT ;  /* 0x0000002000007848 */ /* 0x000fe20003fe0100 */
[----:B------:R-:W-:Y:S01]  /*0cb0*/  IMAD.HI.U32 R78, R79, -0x326172a9, RZ ;  /* 0xcd9e8d574f4e7827 */ /* 0x000fe200078e00ff */
[----:B------:R-:W-:Y:S02]  /*0cc0*/  LOP3.LUT R80, R83, UR38, R80, 0x96, !PT ;  /* 0x0000002653507c12 */ /* 0x000fe4000f8e9650 */
[----:B------:R-:W-:Y:S01]  /*0cd0*/  LEA R0, R0, UR5, 0x3 ;  /* 0x0000000500007c11 */ /* 0x000fe2000f8e18ff */
[----:B------:R-:W-:Y:S01]  /*0ce0*/  IMAD.U32 R83, RZ, RZ, UR6 ;  /* 0x00000006ff537e24 */ /* 0x000fe2000f8e00ff */
[----:B------:R-:W-:Y:S01]  /*0cf0*/  LOP3.LUT R78, R81, UR37, R78, 0x96, !PT ;  /* 0x00000025514e7c12 */ /* 0x000fe2000f8e964e */
[----:B------:R-:W-:Y:S01]  /*0d00*/  IMAD R82, R79, -0x326172a9, RZ ;  /* 0xcd9e8d574f527824 */ /* 0x000fe200078e02ff */
[----:B------:R-:W-:Y:S01]  /*0d10*/  I2FP.F32.U32 R0, R0 ;  /* 0x0000000000007245 */ /* 0x000fe20000201000 */
[----:B------:R-:W-:Y:S02]  /*0d20*/  IMAD R84, R77, -0x2daee0ad, RZ ;  /* 0xd2511f534d547824 */ /* 0x000fe400078e02ff */
[----:B------:R-:W-:Y:S01]  /*0d30*/  IMAD.HI.U32 R77, R80, -0x326172a9, RZ ;  /* 0xcd9e8d57504d7827 */ /* 0x000fe200078e00ff */
[----:B------:R0:W0:Y:S03]  /*0d40*/  MUFU.RCP R119, R0 ;  /* 0x0000000000777308 */ /* 0x0000260000001000 */
[----:B------:R-:W-:Y:S01]  /*0d50*/  IMAD.HI.U32 R79, R78, -0x2daee0ad, RZ ;  /* 0xd2511f534e4f7827 */ /* 0x000fe200078e00ff */
[----:B------:R-:W-:-:S03]  /*0d60*/  LOP3.LUT R77, R82, UR39, R77, 0x96, !PT ;  /* 0x00000027524d7c12 */ /* 0x000fc6000f8e964d */
[----:B------:R-:W-:Y:S01]  /*0d70*/  IMAD R76, R76, -0x20, R83 ;  /* 0xffffffe04c4c7824 */ /* 0x000fe200078e0253 */
[----:B------:R-:W-:Y:S01]  /*0d80*/  LOP3.LUT R79, R84, UR40, R79, 0x96, !PT ;  /* 0x00000028544f7c12 */ /* 0x000fe2000f8e964f */
[----:B------:R-:W-:Y:S02]  /*0d90*/  IMAD R78, R78, -0x2daee0ad, RZ ;  /* 0xd2511f534e4e7824 */ /* 0x000fe400078e02ff */
[----:B------:R-:W-:Y:S01]  /*0da0*/  IMAD.HI.U32 R117, R77, -0x2daee0ad, RZ ;  /* 0xd2511f534d757827 */ /* 0x000fe200078e00ff */
[----:B------:R-:W-:-:S03]  /*0db0*/  VIMNMX R76, PT, PT, RZ, R76, !PT ;  /* 0x0000004cff4c7248 */ /* 0x000fc60007fe0100 */
[----:B------:R-:W-:Y:S01]  /*0dc0*/  IMAD R81, R80, -0x326172a9, RZ ;  /* 0xcd9e8d5750517824 */ /* 0x000fe200078e02ff */
[----:B------:R-:W-:Y:S01]  /*0dd0*/  VIMNMX R76, PT, PT, R76, 0x20, PT ;  /* 0x000000204c4c7848 */ /* 0x000fe20003fe0100 */
[----:B------:R-:W-:Y:S01]  /*0de0*/  IMAD.HI.U32 R118, R79, -0x326172a9, RZ ;  /* 0xcd9e8d574f767827 */ /* 0x000fe200078e00ff */
[----:B------:R-:W-:Y:S02]  /*0df0*/  LOP3.LUT R117, R78, UR42, R117, 0x96, !PT ;  /* 0x0000002a4e757c12 */ /* 0x000fe4000f8e9675 */
[----:B------:R-:W-:Y:S01]  /*0e00*/  LEA R122, R76, UR5, 0x3 ;  /* 0x000000054c7a7c11 */ /* 0x000fe2000f8e18ff */
[----:B------:R-:W-:Y:S01]  /*0e10*/  IMAD R124, R77, -0x2daee0ad, RZ ;  /* 0xd2511f534d7c7824 */ /* 0x000fe200078e02ff */
[----:B------:R-:W-:Y:S01]  /*0e20*/  LOP3.LUT R118, R81, UR41, R118, 0x96, !PT ;  /* 0x0000002951767c12 */ /* 0x000fe2000f8e9676 */
[----:B01234-:R-:W-:-:S07]  /*0e30*/  IMAD R126, R79, -0x326172a9, RZ ;  /* 0xcd9e8d574f7e7824 */ /* 0x01ffce00078e02ff */
.L_x_9963:
        /* <DEDUP_REMOVED lines=10> */
[----:B------:R-:W-:Y:S01]  /*0ee0*/  UIADD3 UR45, UPT, UPT, UR14, -0x61c88647, URZ ;  /* 0x9e3779b90e2d7890 */ /* 0x000fe2000fffe0ff */
[----:B------:R-:W0:Y:S01]  /*0ef0*/  S2R R112, SR_TID.X ;  /* 0x0000000000707919 */ /* 0x000e220000002100 */
        /* <DEDUP_REMOVED lines=23> */
.L_x_9662:
        /* <DEDUP_REMOVED lines=26> */
.L_x_9667:
        /* <DEDUP_REMOVED lines=13> */
.L_x_9669:
[----:B------:R-:W-:Y:S05]  /*12e0*/  BSYNC.RECONVERGENT B2 ;  /* 0x0000000000027941 */ /* 0x000fea0003800200 */
.L_x_9668:
        /* <DEDUP_REMOVED lines=42> */
.L_x_9666:
[----:B------:R-:W-:Y:S05]  /*1590*/  BSYNC.RECONVERGENT B1 ;  /* 0x0000000000017941 */ /* 0x000fea0003800200 */
.L_x_9665:
        /* <DEDUP_REMOVED lines=9> */
[----:B------:R-:W-:-:S07]  /*1630*/  FFMA.FTZ R88, R89, R56, R80 ;  /* 0x0000003859587223 */ /* 0x000fce0000010050 */
.L_x_9664:
        /* <DEDUP_REMOVED lines=16> */
.L_x_9673:
        /* <DEDUP_REMOVED lines=13> */
.L_x_9675:
[----:B------:R-:W-:Y:S05]  /*1810*/  BSYNC.RECONVERGENT B2 ;  /* 0x0000000000027941 */ /* 0x000fea0003800200 */
.L_x_9674:
        /* <DEDUP_REMOVED lines=43> */
.L_x_9672:
[----:B------:R-:W-:Y:S05]  /*1ad0*/  BSYNC.RECONVERGENT B1 ;  /* 0x0000000000017941 */ /* 0x000fea0003800200 */
.L_x_9671:
        /* <DEDUP_REMOVED lines=10> */
[----:B------:R-:W-:-:S07]  /*1b80*/  FFMA.FTZ R89, R90, R57, R81 ;  /* 0x000000395a597223 */ /* 0x000fce0000010051 */
.L_x_9670:
        /* <DEDUP_REMOVED lines=16> */
.L_x_9679:
        /* <DEDUP_REMOVED lines=13> */
.L_x_9681:
[----:B------:R-:W-:Y:S05]  /*1d60*/  BSYNC.RECONVERGENT B2 ;  /* 0x0000000000027941 */ /* 0x000fea0003800200 */
.L_x_9680:
        /* <DEDUP_REMOVED lines=42> */
.L_x_9678:
[----:B------:R-:W-:Y:S05]  /*2010*/  BSYNC.RECONVERGENT B1 ;  /* 0x0000000000017941 */ /* 0x000fea0003800200 */
.L_x_9677:
        /* <DEDUP_REMOVED lines=9> */
[----:B------:R-:W-:-:S07]  /*20b0*/  FFMA.FTZ R90, R91, R58, R82 ;  /* 0x0000003a5b5a7223 */ /* 0x000fce0000010052 */
.L_x_9676:
[----:B------:R-:W-:Y:S02]  /*20c0*/  IMAD.MOV.U32 R93, RZ, RZ, R92 ;  /* 0x000000ffff5d7224 */ /* 0x000fe400078e005c */
        /* <DEDUP_REMOVED lines=15> */
.L_x_9685:
        /* <DEDUP_REMOVED lines=13> */
.L_x_9687:
[----:B------:R-:W-:Y:S05]  /*2290*/  BSYNC.RECONVERGENT B2 ;  /* 0x0000000000027941 */ /* 0x000fea0003800200 */
.L_x_9686:
        /* <DEDUP_REMOVED lines=43> */
.L_x_9684:
[----:B------:R-:W-:Y:S05]  /*2550*/  BSYNC.RECONVERGENT B1 ;  /* 0x0000000000017941 */ /* 0x000fea0003800200 */
.L_x_9683:
        /* <DEDUP_REMOVED lines=10> */
[----:B------:R-:W-:-:S07]  /*2600*/  FFMA.FTZ R91, R92, R59, R83 ;  /* 0x0000003b5c5b7223 */ /* 0x000fce0000010053 */
.L_x_9682:
[----:B------:R-:W-:Y:S02]  /*2610*/  IMAD.MOV.U32 R94, RZ, RZ, R93 ;  /* 0x000000ffff5e7224 */ /* 0x000fe400078e005d */
[----:B-----5:R-:W-:Y:S01]  /*2620*/  IMAD.MOV.U32 R92, RZ, RZ, R84 ;  /* 0x000000ffff5c7224 */ /* 0x020fe200078e0054 */
        /* <DEDUP_REMOVED lines=14> */
.L_x_9691:
        /* <DEDUP_REMOVED lines=13> */
.L_x_9693:
[----:B------:R-:W-:Y:S05]  /*27e0*/  BSYNC.RECONVERGENT B2 ;  /* 0x0000000000027941 */ /* 0x000fea0003800200 */
.L_x_9692:
        /* <DEDUP_REMOVED lines=43> */
.L_x_9690:
[----:B------:R-:W-:Y:S05]  /*2aa0*/  BSYNC.RECONVERGENT B1 ;  /* 0x0000000000017941 */ /* 0x000fea0003800200 */
.L_x_9689:
        /* <DEDUP_REMOVED lines=10> */
.L_x_9688:
        /* <DEDUP_REMOVED lines=16> */
.L_x_9697:
        /* <DEDUP_REMOVED lines=13> */
.L_x_9699:
[----:B------:R-:W-:Y:S05]  /*2d20*/  BSYNC.RECONVERGENT B2 ;  /* 0x0000000000027941 */ /* 0x000fea0003800200 */
.L_x_9698:
        /* <DEDUP_REMOVED lines=43> */
.L_x_9696:
[----:B------:R-:W-:Y:S05]  /*2fe0*/  BSYNC.RECONVERGENT B1 ;  /* 0x0000000000017941 */ /* 0x000fea0003800200 */
.L_x_9695:
        /* <DEDUP_REMOVED lines=11> */
.L_x_9694:
        /* <DEDUP_REMOVED lines=16> */
.L_x_9703:
        /* <DEDUP_REMOVED lines=13> */
.L_x_9705:
[----:B------:R-:W-:Y:S05]  /*3270*/  BSYNC.RECONVERGENT B2 ;  /* 0x0000000000027941 */ /* 0x000fea0003800200 */
.L_x_9704:
        /* <DEDUP_REMOVED lines=43> */
.L_x_9702:
[----:B------:R-:W-:Y:S05]  /*3530*/  BSYNC.RECONVERGENT B1 ;  /* 0x0000000000017941 */ /* 0x000fea0003800200 */
.L_x_9701:
        /* <DEDUP_REMOVED lines=10> */
.L_x_9700:
        /* <DEDUP_REMOVED lines=16> */
.L_x_9709:
        /* <DEDUP_REMOVED lines=13> */
.L_x_9711:
[----:B------:R-:W-:Y:S05]  /*37b0*/  BSYNC.RECONVERGENT B2 ;  /* 0x0000000000027941 */ /* 0x000fea0003800200 */
.L_x_9710:
        /* <DEDUP_REMOVED lines=43> */
.L_x_9708:
[----:B------:R-:W-:Y:S05]  /*3a70*/  BSYNC.RECONVERGENT B1 ;  /* 0x0000000000017941 */ /* 0x000fea0003800200 */
.L_x_9707:
        /* <DEDUP_REMOVED lines=10> */
[----:B------:R-:W-:Y:S01]  /*3b20*/  FFMA.FTZ R95, R124, R55, R87 ;  /* 0x000000377c5f7223 */ /* 0x000fe20000010057 */
[----:B------:R-:W-:Y:S06]  /*3b30*/  BRA `(.L_x_9706) ;  /* 0x0000002800987947 */ /* 0x000fec0003800000 */
.L_x_9663:
[----:B------:R-:W-:Y:S02]  /*3b40*/  HFMA2 R88, -RZ, RZ, 0, 0 ;  /* 0x00000000ff587431 */ /* 0x000fe400000001ff */
[----:B------:R-:W-:Y:S02]  /*3b50*/  IMAD.MOV.U32 R90, RZ, RZ, R120 ;  /* 0x000000ffff5a7224 */ /* 0x000fe400078e0078 */
        /* <DEDUP_REMOVED lines=18> */
.L_x_9715:
        /* <DEDUP_REMOVED lines=13> */
.L_x_9717:
[----:B------:R-:W-:Y:S05]  /*3d50*/  BSYNC.RECONVERGENT B2 ;  /* 0x0000000000027941 */ /* 0x000fea0003800200 */
.L_x_9716:
        /* <DEDUP_REMOVED lines=42> */
.L_x_9714:
[----:B------:R-:W-:Y:S05]  /*4000*/  BSYNC.RECONVERGENT B1 ;  /* 0x0000000000017941 */ /* 0x000fea0003800200 */
.L_x_9713:
        /* <DEDUP_REMOVED lines=10> */
.L_x_9712:
        /* <DEDUP_REMOVED lines=16> */
.L_x_9721:
        /* <DEDUP_REMOVED lines=13> */
.L_x_9723:
[----:B------:R-:W-:Y:S05]  /*4280*/  BSYNC.RECONVERGENT B2 ;  /* 0x0000000000027941 */ /* 0x000fea0003800200 */
.L_x_9722:
        /* <DEDUP_REMOVED lines=43> */
.L_x_9720:
[----:B------:R-:W-:Y:S05]  /*4540*/  BSYNC.RECONVERGENT B1 ;  /* 0x0000000000017941 */ /* 0x000fea0003800200 */
.L_x_9719:
        /* <DEDUP_REMOVED lines=11> */
.L_x_9718:
        /* <DEDUP_REMOVED lines=16> */
.L_x_9727:
        /* <DEDUP_REMOVED lines=13> */
.L_x_9729:
[----:B------:R-:W-:Y:S05]  /*47d0*/  BSYNC.RECONVERGENT B2 ;  /* 0x0000000000027941 */ /* 0x000fea0003800200 */
.L_x_9728:
        /* <DEDUP_REMOVED lines=42> */
.L_x_9726:
[----:B------:R-:W-:Y:S05]  /*4a80*/  BSYNC.RECONVERGENT B1 ;  /* 0x0000000000017941 */ /* 0x000fea0003800200 */
.L_x_9725:
        /* <DEDUP_REMOVED lines=10> */
.L_x_9724:
        /* <DEDUP_REMOVED lines=16> */
.L_x_9733:
        /* <DEDUP_REMOVED lines=13> */
.L_x_9735:
[----:B------:R-:W-:Y:S05]  /*4d00*/  BSYNC.RECONVERGENT B2 ;  /* 0x0000000000027941 */ /* 0x000fea0003800200 */
.L_x_9734:
        /* <DEDUP_REMOVED lines=43> */
.L_x_9732:
[----:B------:R-:W-:Y:S05]  /*4fc0*/  BSYNC.RECONVERGENT B1 ;  /* 0x0000000000017941 */ /* 0x000fea0003800200 */
.L_x_9731:
        /* <DEDUP_REMOVED lines=11> */
.L_x_9730:
        /* <DEDUP_REMOVED lines=16> */
.L_x_9739:
        /* <DEDUP_REMOVED lines=13> */
.L_x_9741:
[----:B------:R-:W-:Y:S05]  /*5250*/  BSYNC.RECONVERGENT B2 ;  /* 0x0000000000027941 */ /* 0x000fea0003800200 */
.L_x_9740:
        /* <DEDUP_REMOVED lines=43> */
.L_x_9738:
[----:B------:R-:W-:Y:S05]  /*5510*/  BSYNC.RECONVERGENT B1 ;  /* 0x0000000000017941 */ /* 0x000fea0003800200 */
.L_x_9737:
        /* <DEDUP_REMOVED lines=10> */
.L_x_9736:
        /* <DEDUP_REMOVED lines=16> */
.L_x_9745:
        /* <DEDUP_REMOVED lines=13> */
.L_x_9747:
[----:B------:R-:W-:Y:S05]  /*5790*/  BSYNC.RECONVERGENT B2 ;  /* 0x0000000000027941 */ /* 0x000fea0003800200 */
.L_x_9746:
        /* <DEDUP_REMOVED lines=43> */
.L_x_9744:
[----:B------:R-:W-:Y:S05]  /*5a50*/  BSYNC.RECONVERGENT B1 ;  /* 0x0000000000017941 */ /* 0x000fea0003800200 */
.L_x_9743:
        /* <DEDUP_REMOVED lines=11> */
.L_x_9742:
        /* <DEDUP_REMOVED lines=16> */
.L_x_9751:
        /* <DEDUP_REMOVED lines=13> */
.L_x_9753:
[----:B------:R-:W-:Y:S05]  /*5ce0*/  BSYNC.RECONVERGENT B2 ;  /* 0x0000000000027941 */ /* 0x000fea0003800200 */
.L_x_9752:
        /* <DEDUP_REMOVED lines=43> */
.L_x_9750:
[----:B------:R-:W-:Y:S05]  /*5fa0*/  BSYNC.RECONVERGENT B1 ;  /* 0x0000000000017941 */ /* 0x000fea0003800200 */
.L_x_9749:
        /* <DEDUP_REMOVED lines=10> */
.L_x_9748:
        /* <DEDUP_REMOVED lines=16> */
.L_x_9756:
        /* <DEDUP_REMOVED lines=13> */
.L_x_9758:
[----:B------:R-:W-:Y:S05]  /*6220*/  BSYNC.RECONVERGENT B2 ;  /* 0x0000000000027941 */ /* 0x000fea0003800200 */
.L_x_9757:
        /* <DEDUP_REMOVED lines=43> */
.L_x_9755:
[----:B------:R-:W-:Y:S05]  /*64e0*/  BSYNC.RECONVERGENT B1 ;  /* 0x0000000000017941 */ /* 0x000fea0003800200 */
.L_x_9754:
        /* <DEDUP_REMOVED lines=11> */
.L_x_9706:
[----:B------:R-:W0:Y:S01]  /*65a0*/  LDC.64 R134, c[0x0][0x3a8] ;  /* 0x0000ea00ff867b82 */ /* 0x000e220000000a00 */
[----:B------:R-:W-:Y:S01]  /*65b0*/  MOV R124, R114 ;  /* 0x00000072007c7202 */ /* 0x000fe20000000f00 */
[----:B0-----:R-:W-:-:S05]  /*65c0*/  IMAD.WIDE.U32 R134, R113, 0x20, R134 ;  /* 0x0000002071867825 */ /* 0x001fca00078e0086 */
[----:B------:R0:W-:Y:S04]  /*65d0*/  STG.E.128 desc[UR12][R134.64], R88 ;  /* 0x0000005886007986 */ /* 0x0001e8000c101d0c */
[----:B------:R0:W-:Y:S01]  /*65e0*/  STG.E.128 desc[UR12][R134.64+0x10], R92 ;  /* 0x0000105c86007986 */ /* 0x0001e2000c101d0c */
[----:B------:R-:W-:Y:S05]  /*65f0*/  BRA.U !UP2, `(.L_x_9759) ;  /* 0x000000010a507547 */ /* 0x000fea000b800000 */
        /* <DEDUP_REMOVED lines=20> */
.L_x_9759:
[----:B------:R-:W-:Y:S01]  /*6740*/  VIADD R113, R113, 0x80 ;  /* 0x0000008071717836 */ /* 0x000fe20000000000 */
[----:B------:R-:W-:-:S07]  /*6750*/  IADD3 R0, PT, PT, R0, 0x80, RZ ;  /* 0x0000008000007810 */ /* 0x000fce0007ffe0ff */
.L_x_9661:
[----:B------:R-:W-:Y:S05]  /*6760*/  BSYNC.RECONVERGENT B0 ;  /* 0x0000000000007941 */ /* 0x000fea0003800200 */
.L_x_9660:
        /* <DEDUP_REMOVED lines=15> */
[----:B--2---:R-:W-:Y:S01]  /*6860*/  IMAD.MOV.U32 R98, RZ, RZ, R120 ;  /* 0x000000ffff627224 */ /* 0x004fe200078e0078 */
[----:B-1----:R-:W-:Y:S01]  /*6870*/  MOV R114, R124 ;  /* 0x0000007c00727202 */ /* 0x002fe20000000f00 */
[----:B-----5:R-:W-:-:S10]  /*6880*/  IMAD.MOV.U32 R96, RZ, RZ, R80 ;  /* 0x000000ffff607224 */ /* 0x020fd400078e0050 */
        /* <DEDUP_REMOVED lines=17> */
.L_x_9766:
        /* <DEDUP_REMOVED lines=13> */
.L_x_9768:
[----:B------:R-:W-:Y:S05]  /*6a70*/  BSYNC.RECONVERGENT B2 ;  /* 0x0000000000027941 */ /* 0x000fea0003800200 */
.L_x_9767:
        /* <DEDUP_REMOVED lines=42> */
.L_x_9765:
[----:B------:R-:W-:Y:S05]  /*6d20*/  BSYNC.RECONVERGENT B1 ;  /* 0x0000000000017941 */ /* 0x000fea0003800200 */
.L_x_9764:
        /* <DEDUP_REMOVED lines=9> */
[----:B------:R-:W-:-:S07]  /*6dc0*/  FFMA.FTZ R96, R97, R32, R80 ;  /* 0x0000002061607223 */ /* 0x000fce0000010050 */
.L_x_9763:
        /* <DEDUP_REMOVED lines=16> */
.L_x_9772:
        /* <DEDUP_REMOVED lines=13> */
.L_x_9774:
[----:B------:R-:W-:Y:S05]  /*6fa0*/  BSYNC.RECONVERGENT B2 ;  /* 0x0000000000027941 */ /* 0x000fea0003800200 */
.L_x_9773:
        /* <DEDUP_REMOVED lines=43> */
.L_x_9771:
[----:B------:R-:W-:Y:S05]  /*7260*/  BSYNC.RECONVERGENT B1 ;  /* 0x0000000000017941 */ /* 0x000fea0003800200 */
.L_x_9770:
        /* <DEDUP_REMOVED lines=11> */
.L_x_9769:
        /* <DEDUP_REMOVED lines=16> */
.L_x_9778:
        /* <DEDUP_REMOVED lines=13> */
.L_x_9780:
[----:B------:R-:W-:Y:S05]  /*74f0*/  BSYNC.RECONVERGENT B2 ;  /* 0x0000000000027941 */ /* 0x000fea0003800200 */
.L_x_9779:
        /* <DEDUP_REMOVED lines=42> */
.L_x_9777:
[----:B------:R-:W-:Y:S05]  /*77a0*/  BSYNC.RECONVERGENT B1 ;  /* 0x0000000000017941 */ /* 0x000fea0003800200 */
.L_x_9776:
        /* <DEDUP_REMOVED lines=10> */
.L_x_9775:
        /* <DEDUP_REMOVED lines=16> */
.L_x_9784:
        /* <DEDUP_REMOVED lines=13> */
.L_x_9786:
[----:B------:R-:W-:Y:S05]  /*7a20*/  BSYNC.RECONVERGENT B2 ;  /* 0x0000000000027941 */ /* 0x000fea0003800200 */
.L_x_9785:
[----:B------:R-:W-:Y:S01]  /*7a30*/  IMAD.WIDE.U32 R102, R116, -0x326172a9, RZ ;  /* 0xcd9e8d5774667825 */ /* 0x000fe200078e00ff */
[----:B------:R-:W-:-:S03]  /*7a40*/  LOP3.LUT R136, R121, UR15, R101, 0x96, !PT ;  /* 0x0000000f79887c12 */ /* 0x000fc6000f8e9665 */
[----:B------:R-:W-:Y:S01]  /*7a50*/  IMAD.MOV.U32 R99, RZ, RZ, R114 ;  /* 0x000000ffff637224 */ /* 0x000fe200078e0072 */
        /* <DEDUP_REMOVED lines=40> */
.L_x_9783:
[----:B------:R-:W-:Y:S05]  /*7ce0*/  BSYNC.RECONVERGENT B1 ;  /* 0x0000000000017941 */ /* 0x000fea0003800200 */
.L_x_9782:
        /* <DEDUP_REMOVED lines=11> */
.L_x_9781:
        /* <DEDUP_REMOVED lines=16> */
.L_x_9790:
        /* <DEDUP_REMOVED lines=13> */
.L_x_9792:
[----:B------:R-:W-:Y:S05]  /*7f70*/  BSYNC.RECONVERGENT B2 ;  /* 0x0000000000027941 */ /* 0x000fea0003800200 */
.L_x_9791:
        /* <DEDUP_REMOVED lines=43> */
.L_x_9789:
[----:B------:R-:W-:Y:S05]  /*8230*/  BSYNC.RECONVERGENT B1 ;  /* 0x0000000000017941 */ /* 0x000fea0003800200 */
.L_x_9788:
        /* <DEDUP_REMOVED lines=10> */
.L_x_9787:
        /* <DEDUP_REMOVED lines=16> */
.L_x_9796:
        /* <DEDUP_REMOVED lines=13> */
.L_x_9798:
[----:B------:R-:W-:Y:S05]  /*84b0*/  BSYNC.RECONVERGENT B2 ;  /* 0x0000000000027941 */ /* 0x000fea0003800200 */
.L_x_9797:
[----:B0-----:R-:W-:Y:S01]  /*84c0*/  IMAD.WIDE.U32 R134, R116, -0x326172a9, RZ ;  /* 0xcd9e8d5774867825 */ /* 0x001fe200078e00ff */
        /* <DEDUP_REMOVED lines=42> */
.L_x_9795:
[----:B------:R-:W-:Y:S05]  /*8770*/  BSYNC.RECONVERGENT B1 ;  /* 0x0000000000017941 */ /* 0x000fea0003800200 */
.L_x_9794:
        /* <DEDUP_REMOVED lines=11> */
.L_x_9793:
        /* <DEDUP_REMOVED lines=16> */
.L_x_9802:
        /* <DEDUP_REMOVED lines=13> */
.L_x_9804:
[----:B------:R-:W-:Y:S05]  /*8a00*/  BSYNC.RECONVERGENT B2 ;  /* 0x0000000000027941 */ /* 0x000fea0003800200 */
.L_x_9803:
[----:B0-----:R-:W-:Y:S01]  /*8a10*/  IMAD.WIDE.U32 R134, R116, -0x326172a9, RZ ;  /* 0xcd9e8d5774867825 */ /* 0x001fe200078e00ff */
        /* <DEDUP_REMOVED lines=42> */
.L_x_9801:
[----:B------:R-:W-:Y:S05]  /*8cc0*/  BSYNC.RECONVERGENT B1 ;  /* 0x0000000000017941 */ /* 0x000fea0003800200 */
.L_x_9800:
        /* <DEDUP_REMOVED lines=10> */
.L_x_9799:
        /* <DEDUP_REMOVED lines=16> */
.L_x_9808:
[----:B------:R-:W-:Y:S01]  /*8e70*/  IADD3 R133, PT, PT, R133, 0x1, RZ ;  /* 0x0000000185857810 */ /* 0x000fe20007ffe0ff */
[----:B------:R-:W-:Y:S03]  /*8e80*/  BSSY.RECONVERGENT B2, `(.L_x_9809) ;  /* 0x000000c000027945 */ /* 0x000fe60003800200 */
        /* <DEDUP_REMOVED lines=11> */
.L_x_9810:
[----:B------:R-:W-:Y:S05]  /*8f40*/  BSYNC.RECONVERGENT B2 ;  /* 0x0000000000027941 */ /* 0x000fea0003800200 */
.L_x_9809:
        /* <DEDUP_REMOVED lines=43> */
.L_x_9807:
[----:B------:R-:W-:Y:S05]  /*9200*/  BSYNC.RECONVERGENT B1 ;  /* 0x0000000000017941 */ /* 0x000fea0003800200 */
.L_x_9806:
        /* <DEDUP_REMOVED lines=12> */
.L_x_9762:
[----:B--2---:R-:W-:Y:S02]  /*92d0*/  HFMA2 R96, -RZ, RZ, 0, 0 ;  /* 0x00000000ff607431 */ /* 0x004fe400000001ff */
[----:B------:R-:W-:Y:S02]  /*92e0*/  IMAD.MOV.U32 R98, RZ, RZ, R120 ;  /* 0x000000ffff627224 */ /* 0x000fe400078e0078 */
        /* <DEDUP_REMOVED lines=18> */
.L_x_9814:
        /* <DEDUP_REMOVED lines=13> */
.L_x_9816:
[----:B------:R-:W-:Y:S05]  /*94e0*/  BSYNC.RECONVERGENT B2 ;  /* 0x0000000000027941 */ /* 0x000fea0003800200 */
.L_x_9815:
        /* <DEDUP_REMOVED lines=42> */
.L_x_9813:
[----:B------:R-:W-:Y:S05]  /*9790*/  BSYNC.RECONVERGENT B1 ;  /* 0x0000000000017941 */ /* 0x000fea0003800200 */
.L_x_9812:
        /* <DEDUP_REMOVED lines=10> */
.L_x_9811:
        /* <DEDUP_REMOVED lines=16> */
.L_x_9820:
        /* <DEDUP_REMOVED lines=13> */
.L_x_9822:
[----:B------:R-:W-:Y:S05]  /*9a10*/  BSYNC.RECONVERGENT B2 ;  /* 0x0000000000027941 */ /* 0x000fea0003800200 */
.L_x_9821:
        /* <DEDUP_REMOVED lines=43> */
.L_x_9819:
[----:B------:R-:W-:Y:S05]  /*9cd0*/  BSYNC.RECONVERGENT B1 ;  /* 0x0000000000017941 */ /* 0x000fea0003800200 */
.L_x_9818:
        /* <DEDUP_REMOVED lines=11> */
.L_x_9817:
        /* <DEDUP_REMOVED lines=16> */
.L_x_9826:
        /* <DEDUP_REMOVED lines=13> */
.L_x_9828:
[----:B------:R-:W-:Y:S05]  /*9f60*/  BSYNC.RECONVERGENT B2 ;  /* 0x0000000000027941 */ /* 0x000fea0003800200 */
.L_x_9827:
        /* <DEDUP_REMOVED lines=42> */
.L_x_9825:
[----:B------:R-:W-:Y:S05]  /*a210*/  BSYNC.RECONVERGENT B1 ;  /* 0x0000000000017941 */ /* 0x000fea0003800200 */
.L_x_9824:
        /* <DEDUP_REMOVED lines=10> */
.L_x_9823:
        /* <DEDUP_REMOVED lines=16> */
.L_x_9832:
        /* <DEDUP_REMOVED lines=13> */
.L_x_9834:
[----:B------:R-:W-:Y:S05]  /*a490*/  BSYNC.RECONVERGENT B2 ;  /* 0x0000000000027941 */ /* 0x000fea0003800200 */
.L_x_9833:
        /* <DEDUP_REMOVED lines=43> */
.L_x_9831:
[----:B------:R-:W-:Y:S05]  /*a750*/  BSYNC.RECONVERGENT B1 ;  /* 0x0000000000017941 */ /* 0x000fea0003800200 */
.L_x_9830:
        /* <DEDUP_REMOVED lines=11> */
.L_x_9829:
        /* <DEDUP_REMOVED lines=16> */
.L_x_9838:
        /* <DEDUP_REMOVED lines=13> */
.L_x_9840:
[----:B------:R-:W-:Y:S05]  /*a9e0*/  BSYNC.RECONVERGENT B2 ;  /* 0x0000000000027941 */ /* 0x000fea0003800200 */
.L_x_9839:
        /* <DEDUP_REMOVED lines=43> */
.L_x_9837:
[----:B------:R-:W-:Y:S05]  /*aca0*/  BSYNC.RECONVERGENT B1 ;  /* 0x0000000000017941 */ /* 0x000fea0003800200 */
.L_x_9836:
        /* <DEDUP_REMOVED lines=10> */
.L_x_9835:
        /* <DEDUP_REMOVED lines=16> */
.L_x_9844:
        /* <DEDUP_REMOVED lines=13> */
.L_x_9846:
[----:B------:R-:W-:Y:S05]  /*af20*/  BSYNC.RECONVERGENT B2 ;  /* 0x0000000000027941 */ /* 0x000fea0003800200 */
.L_x_9845:
        /* <DEDUP_REMOVED lines=43> */
.L_x_9843:
[----:B------:R-:W-:Y:S05]  /*b1e0*/  BSYNC.RECONVERGENT B1 ;  /* 0x0000000000017941 */ /* 0x000fea0003800200 */
.L_x_9842:
        /* <DEDUP_REMOVED lines=11> */
.L_x_9841:
        /* <DEDUP_REMOVED lines=16> */
.L_x_9850:
        /* <DEDUP_REMOVED lines=13> */
.L_x_9852:
[----:B------:R-:W-:Y:S05]  /*b470*/  BSYNC.RECONVERGENT B2 ;  /* 0x0000000000027941 */ /* 0x000fea0003800200 */
.L_x_9851:
[----:B0-----:R-:W-:Y:S01]  /*b480*/  IMAD.WIDE.U32 R134, R116, -0x326172a9, RZ ;  /* 0xcd9e8d5774867825 */ /* 0x001fe200078e00ff */
        /* <DEDUP_REMOVED lines=42> */
.L_x_9849:
[----:B------:R-:W-:Y:S05]  /*b730*/  BSYNC.RECONVERGENT B1 ;  /* 0x0000000000017941 */ /* 0x000fea0003800200 */
.L_x_9848:
        /* <DEDUP_REMOVED lines=10> */
.L_x_9847:
        /* <DEDUP_REMOVED lines=16> */
.L_x_9855:
        /* <DEDUP_REMOVED lines=13> */
.L_x_9857:
[----:B------:R-:W-:Y:S05]  /*b9b0*/  BSYNC.RECONVERGENT B2 ;  /* 0x0000000000027941 */ /* 0x000fea0003800200 */
.L_x_9856:
        /* <DEDUP_REMOVED lines=43> */
.L_x_9854:
[----:B------:R-:W-:Y:S05]  /*bc70*/  BSYNC.RECONVERGENT B1 ;  /* 0x0000000000017941 */ /* 0x000fea0003800200 */
.L_x_9853:
        /* <DEDUP_REMOVED lines=11> */
.L_x_9805:
[----:B0-----:R-:W0:Y:S01]  /*bd30*/  LDC.64 R134, c[0x0][0x3a8] ;  /* 0x0000ea00ff867b82 */ /* 0x001e220000000a00 */
        /* <DEDUP_REMOVED lines=25> */
.L_x_9858:
[----:B------:R-:W-:Y:S01]  /*bed0*/  IADD3 R113, PT, PT, R113, 0x80, RZ ;  /* 0x0000008071717810 */ /* 0x000fe20007ffe0ff */
[----:B------:R-:W-:-:S07]  /*bee0*/  VIADD R0, R0, 0x80 ;  /* 0x0000008000007836 */ /* 0x000fce0000000000 */
.L_x_9761:
[----:B------:R-:W-:Y:S05]  /*bef0*/  BSYNC.RECONVERGENT B0 ;  /* 0x0000000000007941 */ /* 0x000fea0003800200 */
.L_x_9760:
        /* <DEDUP_REMOVED lines=9> */
[----:B-----5:R2:W5:Y:S01]  /*bf90*/  @P3 LDG.E.128 R76, desc[UR12][R104.64] ;  /* 0x0000000c684c3981 */ /* 0x020562000c1e1d00 */
[----:B---3--:R-:W-:-:S05]  /*bfa0*/  @P0 IMAD.WIDE.U32 R106, R113, 0x20, R106 ;  /* 0x00000020716a0825 */ /* 0x008fca00078e006a */
[----:B------:R2:W5:Y:S04]  /*bfb0*/  @P0 LDG.E.128 R80, desc[UR12][R106.64] ;  /* 0x0000000c6a500981 */ /* 0x000568000c1e1d00 */
[----:B------:R2:W5:Y:S01]  /*bfc0*/  @P0 LDG.E.128 R84, desc[UR12][R106.64+0x10] ;  /* 0x0000100c6a540981 */ /* 0x000562000c1e1d00 */
[----:B-1----:R-:W-:-:S05]  /*bfd0*/  IMAD.U32 R114, RZ, RZ, UR14 ;  /* 0x0000000eff727e24 */ /* 0x002fca000f8e00ff */
[----:B------:R-:W-:Y:S01]  /*bfe0*/  IADD3 R114, PT, PT, R114, -0x61c88647, RZ ;  /* 0x9e3779b972727810 */ /* 0x000fe20007ffe0ff */
[----:B------:R-:W-:Y:S06]  /*bff0*/  @!P0 BRA `(.L_x_9861) ;  /* 0x0000002800b08947 */ /* 0x000fec0003800000 */
[----:B------:R-:W-:Y:S01]  /*c000*/  ISETP.LT.AND P0, PT, RZ, UR43, PT ;  /* 0x0000002bff007c0c */ /* 0x000fe2000bf01270 */
[----:B--2---:R-:W-:Y:S01]  /*c010*/  IMAD.MOV.U32 R106, RZ, RZ, R120 ;  /* 0x000000ffff6a7224 */ /* 0x004fe200078e0078 */
[----:B0-----:R-:W-:Y:S01]  /*c020*/  MOV R134, R124 ;  /* 0x0000007c00867202 */ /* 0x001fe20000000f00 */
[----:B-----5:R-:W-:-:S10]  /*c030*/  IMAD.MOV.U32 R104, RZ, RZ, R80 ;  /* 0x000000ffff687224 */ /* 0x020fd400078e0050 */
        /* <DEDUP_REMOVED lines=17> */
.L_x_9865:
        /* <DEDUP_REMOVED lines=13> */
.L_x_9867:
[----:B------:R-:W-:Y:S05]  /*c220*/  BSYNC.RECONVERGENT B2 ;  /* 0x0000000000027941 */ /* 0x000fea0003800200 */
.L_x_9866:
[----:B------:R-:W-:Y:S01]  /*c230*/  IMAD.WIDE.U32 R106, R116, -0x326172a9, RZ ;  /* 0xcd9e8d57746a7825 */ /* 0x000fe200078e00ff */
[----:B------:R-:W-:-:S04]  /*c240*/  LOP3.LUT R110, R121, UR15, R105, 0x96, !PT ;  /* 0x0000000f796e7c12 */ /* 0x000fc8000f8e9669 */
        /* <DEDUP_REMOVED lines=40> */
.L_x_9864:
[----:B------:R-:W-:Y:S05]  /*c4d0*/  BSYNC.RECONVERGENT B1 ;  /* 0x0000000000017941 */ /* 0x000fea0003800200 */
.L_x_9863:
        /* <DEDUP_REMOVED lines=10> */
.L_x_9862:
        /* <DEDUP_REMOVED lines=16> */
.L_x_9871:
        /* <DEDUP_REMOVED lines=13> */
.L_x_9873:
[----:B------:R-:W-:Y:S05]  /*c750*/  BSYNC.RECONVERGENT B2 ;  /* 0x0000000000027941 */ /* 0x000fea0003800200 */
.L_x_9872:
[----:B------:R-:W-:Y:S01]  /*c760*/  IMAD.WIDE.U32 R108, R116, -0x326172a9, RZ ;  /* 0xcd9e8d57746c7825 */ /* 0x000fe200078e00ff */
[----:B------:R-:W-:-:S03]  /*c770*/  LOP3.LUT R124, R121, UR15, R107, 0x96, !PT ;  /* 0x0000000f797c7c12 */ /* 0x000fc6000f8e966b */
        /* <DEDUP_REMOVED lines=41> */
.L_x_9870:
[----:B------:R-:W-:Y:S05]  /*ca10*/  BSYNC.RECONVERGENT B1 ;  /* 0x0000000000017941 */ /* 0x000fea0003800200 */
.L_x_9869:
        /* <DEDUP_REMOVED lines=11> */
.L_x_9868:
[----:B------:R-:W-:Y:S01]  /*cad0*/  MOV R108, R107 ;  /* 0x0000006b006c7202 */ /* 0x000fe20000000f00 */
        /* <DEDUP_REMOVED lines=15> */
.L_x_9877:
        /* <DEDUP_REMOVED lines=13> */
.L_x_9879:
[----:B------:R-:W-:Y:S05]  /*cca0*/  BSYNC.RECONVERGENT B2 ;  /* 0x0000000000027941 */ /* 0x000fea0003800200 */
.L_x_9878:
        /* <DEDUP_REMOVED lines=42> */
.L_x_9876:
[----:B------:R-:W-:Y:S05]  /*cf50*/  BSYNC.RECONVERGENT B1 ;  /* 0x0000000000017941 */ /* 0x000fea0003800200 */
.L_x_9875:
        /* <DEDUP_REMOVED lines=10> */
.L_x_9874:
        /* <DEDUP_REMOVED lines=16> */
.L_x_9883:
        /* <DEDUP_REMOVED lines=13> */
.L_x_9885:
[----:B------:R-:W-:Y:S05]  /*d1d0*/  BSYNC.RECONVERGENT B2 ;  /* 0x0000000000027941 */ /* 0x000fea0003800200 */
.L_x_9884:
[----:B------:R-:W-:Y:S01]  /*d1e0*/  IMAD.WIDE.U32 R110, R116, -0x326172a9, RZ ;  /* 0xcd9e8d57746e7825 */ /* 0x000fe200078e00ff */
[----:B------:R-:W-:Y:S02]  /*d1f0*/  LOP3.LUT R138, R121, UR15, R109, 0x96, !PT ;  /* 0x0000000f798a7c12 */ /* 0x000fe4000f8e966d */
        /* <DEDUP_REMOVED lines=41> */
.L_x_9882:
[----:B------:R-:W-:Y:S05]  /*d490*/  BSYNC.RECONVERGENT B1 ;  /* 0x0000000000017941 */ /* 0x000fea0003800200 */
.L_x_9881:
        /* <DEDUP_REMOVED lines=11> */
.L_x_9880:
        /* <DEDUP_REMOVED lines=16> */
.L_x_9889:
        /* <DEDUP_REMOVED lines=13> */
.L_x_9891:
[----:B------:R-:W-:Y:S05]  /*d720*/  BSYNC.RECONVERGENT B2 ;  /* 0x0000000000027941 */ /* 0x000fea0003800200 */
.L_x_9890:
        /* <DEDUP_REMOVED lines=43> */
.L_x_9888:
[----:B------:R-:W-:Y:S05]  /*d9e0*/  BSYNC.RECONVERGENT B1 ;  /* 0x0000000000017941 */ /* 0x000fea0003800200 */
.L_x_9887:
        /* <DEDUP_REMOVED lines=10> */
.L_x_9886:
        /* <DEDUP_REMOVED lines=16> */
.L_x_9895:
        /* <DEDUP_REMOVED lines=13> */
.L_x_9897:
[----:B------:R-:W-:Y:S05]  /*dc60*/  BSYNC.RECONVERGENT B2 ;  /* 0x0000000000027941 */ /* 0x000fea0003800200 */
.L_x_9896:
        /* <DEDUP_REMOVED lines=43> */
.L_x_9894:
[----:B------:R-:W-:Y:S05]  /*df20*/  BSYNC.RECONVERGENT B1 ;  /* 0x0000000000017941 */ /* 0x000fea0003800200 */
.L_x_9893:
        /* <DEDUP_REMOVED lines=11> */
.L_x_9892:
        /* <DEDUP_REMOVED lines=16> */
.L_x_9901:
        /* <DEDUP_REMOVED lines=13> */
.L_x_9903:
[----:B------:R-:W-:Y:S05]  /*e1b0*/  BSYNC.RECONVERGENT B2 ;  /* 0x0000000000027941 */ /* 0x000fea0003800200 */
.L_x_9902:
[----:B------:R-:W-:Y:S01]  /*e1c0*/  IMAD.WIDE.U32 R136, R116, -0x326172a9, RZ ;  /* 0xcd9e8d5774887825 */ /* 0x000fe200078e00ff */
[----:B------:R-:W-:-:S03]  /*e1d0*/  LOP3.LUT R140, R121, UR15, R111, 0x96, !PT ;  /* 0x0000000f798c7c12 */ /* 0x000fc6000f8e966f */
        /* <DEDUP_REMOVED lines=41> */
.L_x_9900:
[----:B------:R-:W-:Y:S05]  /*e470*/  BSYNC.RECONVERGENT B1 ;  /* 0x0000000000017941 */ /* 0x000fea0003800200 */
.L_x_9899:
        /* <DEDUP_REMOVED lines=10> */
.L_x_9898:
        /* <DEDUP_REMOVED lines=20> */
.L_x_9907:
        /* <DEDUP_REMOVED lines=13> */
.L_x_9909:
[----:B------:R-:W-:Y:S05]  /*e730*/  BSYNC.RECONVERGENT B2 ;  /* 0x0000000000027941 */ /* 0x000fea0003800200 */
.L_x_9908:
[----:B------:R-:W-:Y:S01]  /*e740*/  IMAD.WIDE.U32 R140, R116, -0x326172a9, RZ ;  /* 0xcd9e8d57748c7825 */ /* 0x000fe200078e00ff */
[----:B------:R-:W-:-:S03]  /*e750*/  LOP3.LUT R136, R121, UR15, R139, 0x96, !PT ;  /* 0x0000000f79887c12 */ /* 0x000fc6000f8e968b */
        /* <DEDUP_REMOVED lines=41> */
.L_x_9906:
[----:B------:R-:W-:Y:S05]  /*e9f0*/  BSYNC.RECONVERGENT B1 ;  /* 0x0000000000017941 */ /* 0x000fea0003800200 */
.L_x_9905:
        /* <DEDUP_REMOVED lines=12> */
.L_x_9861:
[----:B--2---:R-:W-:Y:S01]  /*eac0*/  IMAD.MOV.U32 R106, RZ, RZ, R120 ;  /* 0x000000ffff6a7224 */ /* 0x004fe200078e0078 */
[----:B0-----:R-:W-:Y:S01]  /*ead0*/  MOV R134, R124 ;  /* 0x0000007c00867202 */ /* 0x001fe20000000f00 */
        /* <DEDUP_REMOVED lines=18> */
.L_x_9913:
        /* <DEDUP_REMOVED lines=13> */
.L_x_9915:
[----:B------:R-:W-:Y:S05]  /*ecd0*/  BSYNC.RECONVERGENT B2 ;  /* 0x0000000000027941 */ /* 0x000fea0003800200 */
.L_x_9914:
        /* <DEDUP_REMOVED lines=42> */
.L_x_9912:
[----:B------:R-:W-:Y:S05]  /*ef80*/  BSYNC.RECONVERGENT B1 ;  /* 0x0000000000017941 */ /* 0x000fea0003800200 */
.L_x_9911:
        /* <DEDUP_REMOVED lines=10> */
.L_x_9910:
        /* <DEDUP_REMOVED lines=16> */
.L_x_9919:
        /* <DEDUP_REMOVED lines=13> */
.L_x_9921:
[----:B------:R-:W-:Y:S05]  /*f200*/  BSYNC.RECONVERGENT B2 ;  /* 0x0000000000027941 */ /* 0x000fea0003800200 */
.L_x_9920:
        /* <DEDUP_REMOVED lines=43> */
.L_x_9918:
[----:B------:R-:W-:Y:S05]  /*f4c0*/  BSYNC.RECONVERGENT B1 ;  /* 0x0000000000017941 */ /* 0x000fea0003800200 */
.L_x_9917:
        /* <DEDUP_REMOVED lines=11> */
.L_x_9916:
        /* <DEDUP_REMOVED lines=16> */
.L_x_9925:
        /* <DEDUP_REMOVED lines=13> */
.L_x_9927:
[----:B------:R-:W-:Y:S05]  /*f750*/  BSYNC.RECONVERGENT B2 ;  /* 0x0000000000027941 */ /* 0x000fea0003800200 */
.L_x_9926:
        /* <DEDUP_REMOVED lines=42> */
.L_x_9924:
[----:B------:R-:W-:Y:S05]  /*fa00*/  BSYNC.RECONVERGENT B1 ;  /* 0x0000000000017941 */ /* 0x000fea0003800200 */
.L_x_9923:
        /* <DEDUP_REMOVED lines=10> */
.L_x_9922:
        /* <DEDUP_REMOVED lines=16> */
.L_x_9931:
        /* <DEDUP_REMOVED lines=13> */
.L_x_9933:
[----:B------:R-:W-:Y:S05]  /*fc80*/  BSYNC.RECONVERGENT B2 ;  /* 0x0000000000027941 */ /* 0x000fea0003800200 */
.L_x_9932:
        /* <DEDUP_REMOVED lines=43> */
.L_x_9930:
[----:B------:R-:W-:Y:S05]  /*ff40*/  BSYNC.RECONVERGENT B1 ;  /* 0x0000000000017941 */ /* 0x000fea0003800200 */
.L_x_9929:
        /* <DEDUP_REMOVED lines=11> */
.L_x_9928:
        /* <DEDUP_REMOVED lines=16> */
.L_x_9937:
        /* <DEDUP_REMOVED lines=13> */
.L_x_9939:
[----:B------:R-:W-:Y:S05]  /*101d0*/  BSYNC.RECONVERGENT B2 ;  /* 0x0000000000027941 */ /* 0x000fea0003800200 */
.L_x_9938:
        /* <DEDUP_REMOVED lines=43> */
.L_x_9936:
[----:B------:R-:W-:Y:S05]  /*10490*/  BSYNC.RECONVERGENT B1 ;  /* 0x0000000000017941 */ /* 0x000fea0003800200 */
.L_x_9935:
        /* <DEDUP_REMOVED lines=10> */
.L_x_9934:
        /* <DEDUP_REMOVED lines=16> */
.L_x_9943:
        /* <DEDUP_REMOVED lines=13> */
.L_x_9945:
[----:B------:R-:W-:Y:S05]  /*10710*/  BSYNC.RECONVERGENT B2 ;  /* 0x0000000000027941 */ /* 0x000fea0003800200 */
.L_x_9944:
        /* <DEDUP_REMOVED lines=43> */
.L_x_9942:
[----:B------:R-:W-:Y:S05]  /*109d0*/  BSYNC.RECONVERGENT B1 ;  /* 0x0000000000017941 */ /* 0x000fea0003800200 */
.L_x_9941:
        /* <DEDUP_REMOVED lines=11> */
.L_x_9940:
        /* <DEDUP_REMOVED lines=16> */
.L_x_9949:
        /* <DEDUP_REMOVED lines=13> */
.L_x_9951:
[----:B------:R-:W-:Y:S05]  /*10c60*/  BSYNC.RECONVERGENT B2 ;  /* 0x0000000000027941 */ /* 0x000fea0003800200 */
.L_x_9950:
        /* <DEDUP_REMOVED lines=43> */
.L_x_9948:
[----:B------:R-:W-:Y:S05]  /*10f20*/  BSYNC.RECONVERGENT B1 ;  /* 0x0000000000017941 */ /* 0x000fea0003800200 */
.L_x_9947:
        /* <DEDUP_REMOVED lines=10> */
.L_x_9946:
[----:B------:R-:W-:Y:S01]  /*10fd0*/  MOV R120, R115 ;  /* 0x0000007300787202 */ /* 0x000fe20000000f00 */
[----:B------:R-:W-:Y:S01]  /*10fe0*/  IMAD.MOV.U32 R124, RZ, RZ, R134 ;  /* 0x000000ffff7c7224 */ /* 0x000fe200078e0086 */
[----:B------:R-:W-:Y:S01]  /*10ff0*/  MOV R111, RZ ;  /* 0x000000ff006f7202 */ /* 0x000fe20000000f00 */
        /* <DEDUP_REMOVED lines=17> */
.L_x_9954:
        /* <DEDUP_REMOVED lines=13> */
.L_x_9956:
[----:B------:R-:W-:Y:S05]  /*111e0*/  BSYNC.RECONVERGENT B2 ;  /* 0x0000000000027941 */ /* 0x000fea0003800200 */
.L_x_9955:
        /* <DEDUP_REMOVED lines=43> */
.L_x_9953:
[----:B------:R-:W-:Y:S05]  /*114a0*/  BSYNC.RECONVERGENT B1 ;  /* 0x0000000000017941 */ /* 0x000fea0003800200 */
.L_x_9952:
        /* <DEDUP_REMOVED lines=11> */
.L_x_9904:
[----:B------:R-:W0:Y:S02]  /*11560*/  LDC.64 R114, c[0x0][0x3a8] ;  /* 0x0000ea00ff727b82 */ /* 0x000e240000000a00 */
[----:B0-----:R-:W-:-:S05]  /*11570*/  IMAD.WIDE.U32 R114, R113, 0x20, R114 ;  /* 0x0000002071727825 */ /* 0x001fca00078e0072 */
[----:B------:R2:W-:Y:S04]  /*11580*/  STG.E.128 desc[UR12][R114.64], R104 ;  /* 0x0000006872007986 */ /* 0x0005e8000c101d0c */
[----:B------:R2:W-:Y:S01]  /*11590*/  STG.E.128 desc[UR12][R114.64+0x10], R108 ;  /* 0x0000106c72007986 */ /* 0x0005e2000c101d0c */
[----:B------:R-:W-:Y:S05]  /*115a0*/  BRA.U !UP2, `(.L_x_9860) ;  /* 0x000000010a507547 */ /* 0x000fea000b800000 */
[----:B------:R-:W-:Y:S01]  /*115b0*/  IMAD.U32 R134, R131, 0x10000, RZ ;  /* 0x0001000083867824 */ /* 0x000fe200078e00ff */
[----:B--2---:R-:W0:Y:S01]  /*115c0*/  LDC.64 R114, c[0x0][0x3b0] ;  /* 0x0000ec00ff727b82 */ /* 0x004e220000000a00 */
        /* <DEDUP_REMOVED lines=18> */
.L_x_9860:
[----:B------:R-:W-:Y:S05]  /*116f0*/  BSYNC.RECONVERGENT B0 ;  /* 0x0000000000007941 */ /* 0x000fea0003800200 */
.L_x_9859:
[----:B------:R-:W-:Y:S01]  /*11700*/  FADD.FTZ R0, RZ, R88 ;  /* 0x00000058ff007221 */ /* 0x000fe20000010000 */
[C---:B------:R-:W-:Y:S01]  /*11710*/  ISETP.GT.U32.AND P3, PT, R3.reuse, 0xff, PT ;  /* 0x000000ff0300780c */ /* 0x040fe20003f64070 */
[----:B------:R-:W4:Y:S01]  /*11720*/  S2UR UR5, SR_CgaCtaId ;  /* 0x00000000000579c3 */ /* 0x000f220000008800 */
        /* <DEDUP_REMOVED lines=14> */
[----:B-123--:R-:W-:-:S04]  /*11810*/  FADD.FTZ R115, R97, R0 ;  /* 0x0000000061737221 */ /* 0x00efc80000010000 */
        /* <DEDUP_REMOVED lines=82> */
[----:B0-----:R-:W-:Y:S01]  /*11d40*/  FADD.FTZ R134, R113, R134 ;  /* 0x0000008671867221 */ /* 0x001fe20000010000 */
[----:B------:R-:W-:-:S04]  /*11d50*/  @!P3 SHF.L.U32 R113, R112, 0x3, RZ ;  /* 0x000000037071b819 */ /* 0x000fc800000006ff */
[----:B------:R-:W0:Y:S02]  /*11d60*/  SHFL.BFLY PT, R115, R134, 0x4, 0x1f ;  /* 0x0c801f0086737f89 */ /* 0x000e2400000e0000 */
[----:B0-----:R-:W-:-:S05]  /*11d70*/  FADD.FTZ R115, R134, R115 ;  /* 0x0000007386737221 */ /* 0x001fca0000010000 */
[----:B------:R-:W0:Y:S02]  /*11d80*/  SHFL.BFLY PT, R136, R115, 0x8, 0x1f ;  /* 0x0d001f0073887f89 */ /* 0x000e2400000e0000 */
[----:B0-----:R-:W-:-:S05]  /*11d90*/  FADD.FTZ R136, R115, R136 ;  /* 0x0000008873887221 */ /* 0x001fca0000010000 */
        /* <DEDUP_REMOVED lines=8> */
[----:B------:R-:W-:-:S05]  /*11e20*/  ISETP.NE.AND P0, PT, R112, RZ, PT ;  /* 0x000000ff7000720c */ /* 0x000fca0003f05270 */
[----:B------:R-:W1:Y:S01]  /*11e30*/  SHFL.DOWN PT, R138, R113, 0x2, 0x1f ;  /* 0x08401f00718a7f89 */ /* 0x000e6200000e0000 */
[----:B0-----:R-:W-:-:S03]  /*11e40*/  I2FP.F32.S32 R0, R113 ;  /* 0x0000007100007245 */ /* 0x001fc60000201400 */
[----:B------:R-:W0:Y:S01]  /*11e50*/  @!P3 LDS.64 R134, [R136+UR4] ;  /* 0x000000048886b984 */ /* 0x000e220008000a00 */
[----:B------:R-:W-:Y:S01]  /*11e60*/  ISETP.NE.AND P3, PT, RZ, UR24, PT ;  /* 0x00000018ff007c0c */ /* 0x000fe2000bf65270 */
[C---:B-1----:R-:W-:Y:S01]  /*11e70*/  IMAD.IADD R139, R138.reuse, 0x1, R113 ;  /* 0x000000018a8b7824 */ /* 0x042fe200078e0271 */
[----:B------:R-:W-:Y:S02]  /*11e80*/  IADD3 R143, PT, PT, R138, R113, RZ ;  /* 0x000000718a8f7210 */ /* 0x000fe40007ffe0ff */
[----:B------:R-:W-:Y:S02]  /*11e90*/  I2FP.F32.S32 R138, R138 ;  /* 0x0000008a008a7245 */ /* 0x000fe40000201400 */
[----:B------:R-:W-:Y:S01]  /*11ea0*/  I2FP.F32.S32 R139, R139 ;  /* 0x0000008b008b7245 */ /* 0x000fe20000201400 */
[----:B------:R-:W-:Y:S03]  /*11eb0*/  SHFL.DOWN PT, R114, R143, 0x1, 0x1f ;  /* 0x08201f008f727f89 */ /* 0x000fe600000e0000 */
[----:B------:R-:W1:Y:S01]  /*11ec0*/  MUFU.RCP R141, R139 ;  /* 0x0000008b008d7308 */ /* 0x000e620000001000 */
[----:B0-----:R-:W0:Y:S04]  /*11ed0*/  SHFL.DOWN PT, R137, R134, 0x2, 0x1f ;  /* 0x08401f0086897f89 */ /* 0x001e2800000e0000 */
[----:B------:R-:W2:Y:S01]  /*11ee0*/  SHFL.DOWN PT, R140, R135, 0x2, 0x1f ;  /* 0x08401f00878c7f89 */ /* 0x000ea200000e0000 */
[C---:B0-----:R-:W-:Y:S01]  /*11ef0*/  FMUL.FTZ R115, R137.reuse, R138 ;  /* 0x0000008a89737220 */ /* 0x041fe20000410000 */
[----:B------:R-:W-:-:S03]  /*11f00*/  FADD.FTZ R137, -R137, R134 ;  /* 0x0000008689897221 */ /* 0x000fc60000010100 */
[----:B------:R-:W-:Y:S01]  /*11f10*/  FFMA.FTZ R134, R0, R134, R115 ;  /* 0x0000008600867223 */ /* 0x000fe20000010073 */
[----:B------:R-:W-:Y:S01]  /*11f20*/  FMUL.FTZ R137, R137, R137 ;  /* 0x0000008989897220 */ /* 0x000fe20000410000 */
[----:B--2---:R-:W-:Y:S01]  /*11f30*/  FADD.FTZ R140, R140, R135 ;  /* 0x000000878c8c7221 */ /* 0x004fe20000010000 */
[----:B------:R-:W-:Y:S02]  /*11f40*/  IMAD.IADD R115, R143, 0x1, R114 ;  /* 0x000000018f737824 */ /* 0x000fe400078e0272 */
[----:B-1----:R-:W-:Y:S01]  /*11f50*/  FMUL.FTZ R134, R141, R134 ;  /* 0x000000868d867220 */ /* 0x002fe20000410000 */
[----:B------:R-:W-:Y:S01]  /*11f60*/  FMUL.FTZ R137, R137, R0 ;  /* 0x0000000089897220 */ /* 0x000fe20000410000 */
[----:B------:R-:W-:Y:S02]  /*11f70*/  I2FP.F32.S32 R135, R114 ;  /* 0x0000007200877245 */ /* 0x000fe40000201400 */
[----:B------:R-:W-:Y:S01]  /*11f80*/  I2FP.F32.S32 R115, R115 ;  /* 0x0000007300737245 */ /* 0x000fe20000201400 */
[----:B------:R-:W0:Y:S01]  /*11f90*/  SHFL.DOWN PT, R113, R134, 0x1, 0x1f ;  /* 0x08201f0086717f89 */ /* 0x000e2200000e0000 */
[----:B------:R-:W-:-:S02]  /*11fa0*/  FMUL.FTZ R137, R137, R138 ;  /* 0x0000008a89897220 */ /* 0x000fc40000410000 */
[----:B------:R-:W1:Y:S02]  /*11fb0*/  LDC R138, c[0x0][0x448] ;  /* 0x00011200ff8a7b82 */ /* 0x000e640000000800 */
[----:B------:R-:W-:Y:S01]  /*11fc0*/  FFMA.FTZ R137, R141, R137, R140 ;  /* 0x000000898d897223 */ /* 0x000fe2000001008c */
[----:B------:R-:W2:Y:S04]  /*11fd0*/  MUFU.RCP R115, R115 ;  /* 0x0000007300737308 */ /* 0x000ea80000001000 */
[----:B------:R-:W3:Y:S01]  /*11fe0*/  SHFL.DOWN PT, R0, R137, 0x1, 0x1f ;  /* 0x08201f0089007f89 */ /* 0x000ee200000e0000 */
[----:B0-----:R-:W-:Y:S01]  /*11ff0*/  FADD.FTZ R114, R134, -R113 ;  /* 0x8000007186727221 */ /* 0x001fe20000010000 */
[----:B------:R-:W-:-:S03]  /*12000*/  FMUL.FTZ R136, R113, R135 ;  /* 0x0000008771887220 */ /* 0x000fc60000410000 */
[----:B------:R-:W-:Y:S01]  /*12010*/  FMUL.FTZ R114, R114, R114 ;  /* 0x0000007272727220 */ /* 0x000fe20000410000 */
[----:B------:R-:W-:-:S03]  /*12020*/  FFMA.FTZ R136, R139, R134, R136 ;  /* 0x000000868b887223 */ /* 0x000fc60000010088 */
[----:B------:R-:W-:Y:S01]  /*12030*/  FMUL.FTZ R114, R139, R114 ;  /* 0x000000728b727220 */ /* 0x000fe20000410000 */
[----:B--2---:R-:W-:Y:S01]  /*12040*/  FMUL.FTZ R136, R115, R136 ;  /* 0x0000008873887220 */ /* 0x004fe20000410000 */
[----:B---3--:R-:W-:Y:S02]  /*12050*/  FADD.FTZ R0, R137, R0 ;  /* 0x0000000089007221 */ /* 0x008fe40000010000 */
[----:B------:R-:W-:Y:S02]  /*12060*/  FMUL.FTZ R114, R114, R135 ;  /* 0x0000008772727220 */ /* 0x000fe40000410000 */
[----:B------:R-:W0:Y:S01]  /*12070*/  SHFL.IDX PT, R139, R136, RZ, 0x1f ;  /* 0x00001fff888b7589 */ /* 0x000e2200000e0000 */
[----:B------:R-:W2:Y:S01]  /*12080*/  @!P0 LDC.64 R134, c[0x0][0x3c0] ;  /* 0x0000f000ff868b82 */ /* 0x000ea20000000a00 */
[----:B------:R-:W-:-:S06]  /*12090*/  FFMA.FTZ R113, R115, R114, R0 ;  /* 0x0000007273717223 */ /* 0x000fcc0000010000 */
[----:B------:R-:W1:Y:S01]  /*120a0*/  SHFL.IDX PT, R113, R113, RZ, 0x1f ;  /* 0x00001fff71717589 */ /* 0x000e6200000e0000 */
[----:B------:R-:W3:Y:S01]  /*120b0*/  @!P0 LDC.64 R114, c[0x0][0x3c8] ;  /* 0x0000f200ff728b82 */ /* 0x000ee20000000a00 */
[----:B0-----:R-:W-:-:S05]  /*120c0*/  FMUL.FTZ R0, R139, R139 ;  /* 0x0000008b8b007220 */ /* 0x001fca0000410000 */
[----:B------:R-:W-:Y:S01]  /*120d0*/  FSEL R137, R0, RZ, P3 ;  /* 0x000000ff00897208 */ /* 0x000fe20001800000 */
[----:B-1----:R-:W-:Y:S01]  /*120e0*/  FFMA.FTZ R0, R113, UR25, R138 ;  /* 0x0000001971007c23 */ /* 0x002fe2000801008a */
        /* <DEDUP_REMOVED lines=50> */
.L_x_9959:
[----:B------:R-:W-:Y:S05]  /*12410*/  BSYNC.RECONVERGENT B0 ;  /* 0x0000000000007941 */ /* 0x000fea0003800200 */
.L_x_9958:
        /* <DEDUP_REMOVED lines=34> */
.L_x_9961:
[----:B------:R-:W-:Y:S05]  /*12640*/  BSYNC.RECONVERGENT B0 ;  /* 0x0000000000007941 */ /* 0x000fea0003800200 */
.L_x_9960:
        /* <DEDUP_REMOVED lines=33> */
.L_x_9962:
[----:B------:R-:W-:Y:S05]  /*12860*/  BSYNC.RECONVERGENT B0 ;  /* 0x0000000000007941 */ /* 0x000fea0003800200 */
.L_x_9957:
[----:B------:R-:W-:Y:S02]  /*12870*/  UIADD3 UR22, UPT, UPT, UR22, UR20, URZ ;  /* 0x0000001416167290 */ /* 0x000fe4000fffe0ff */
[----:B------:R-:W-:Y:S02]  /*12880*/  UPLOP3.LUT UP1, UPT, UPT, UPT, UP1, 0x40, 0x4 ;  /* 0x000000000004789c */ /* 0x000fe40003f2e810 */
[----:B------:R-:W-:-:S09]  /*12890*/  UISETP.GE.AND UP0, UPT, UR22, UR21, UPT ;  /* 0x000000151600728c */ /* 0x000fd2000bf06270 */
[----:B------:R-:W-:Y:S05]  /*128a0*/  BRA.U !UP0, `(.L_x_9963) ;  /* 0xfffffee508647547 */ /* 0x000fea000b83ffff */
[----:B------:R-:W-:Y:S05]  /*128b0*/  EXIT ;  /* 0x000000000000794d */ /* 0x000fea0003800000 */
.L_x_9964:
        /* <DEDUP_REMOVED lines=12> */
.L_x_20809:


//--------------------- .text._ZN10layer_norm13ln_fwd_kernelINS_13Kernel_traitsIf13__nv_bfloat16fS2_fjLj3072ELj1ELj1ELj4ELj16ENS_18Kernel_traits_baseILj3072EfS2_fS2_fjLj128EEEEELb1ELb1ELb1ELb1EEEvNS_9FwdParamsE --------------------------
	.section	.text._ZN10layer_norm13ln_fwd_kernelINS_13Kernel_traitsIf13__nv_bfloat16fS2_fjLj3072ELj1ELj1ELj4ELj16ENS_18Kernel_traits_baseILj3072EfS2_fS2_fjLj128EEEEELb1ELb1ELb1ELb1EEEvNS_9FwdParamsE,"ax",@progbits
	.align	128
        .global         _ZN10layer_norm13ln_fwd_kernelINS_13Kernel_traitsIf13__nv_bfloat16fS2_fjLj3072ELj1ELj1ELj4ELj16ENS_18Kernel_traits_baseILj3072EfS2_fS2_fjLj128EEEEELb1ELb1ELb1ELb1EEEvNS_9FwdParamsE
        .type           _ZN10layer_norm13ln_fwd_kernelINS_13Kernel_traitsIf13__nv_bfloat16fS2_fjLj3072ELj1ELj1ELj4ELj16ENS_18Kernel_traits_baseILj3072EfS2_fS2_fjLj128EEEEELb1ELb1ELb1ELb1EEEvNS_9FwdParamsE,@function
        .size           _ZN10layer_norm13ln_fwd_kernelINS_13Kernel_traitsIf13__nv_bfloat16fS2_fjLj3072ELj1ELj1ELj4ELj16ENS_18Kernel_traits_baseILj3072EfS2_fS2_fjLj128EEEEELb1ELb1ELb1ELb1EEEvNS_9FwdParamsE,(.L_x_20810 - _ZN10layer_norm13ln_fwd_kernelINS_13Kernel_traitsIf13__nv_bfloat16fS2_fjLj3072ELj1ELj1ELj4ELj16ENS_18Kernel_traits_baseILj3072EfS2_fS2_fjLj128EEEEELb1ELb1ELb1ELb1EEEvNS_9FwdParamsE)
        .other          _ZN10layer_norm13ln_fwd_kernelINS_13Kernel_traitsIf13__nv_bfloat16fS2_fjLj3072ELj1ELj1ELj4ELj16ENS_18Kernel_traits_baseILj3072EfS2_fS2_fjLj128EEEEELb1ELb1ELb1ELb1EEEvNS_9FwdParamsE,@"STO_CUDA_ENTRY STV_DEFAULT"
_ZN10layer_norm13ln_fwd_kernelINS_13Kernel_traitsIf13__nv_bfloat16fS2_fjLj3072ELj1ELj1ELj4ELj16ENS_18Kernel_traits_baseILj3072EfS2_fS2_fjLj128EEEEELb1ELb1ELb1ELb1EEEvNS_9FwdParamsE:
.text._ZN10layer_norm13ln_fwd_kernelINS_13Kernel_traitsIf13__nv_bfloat16fS2_fjLj3072ELj1ELj1ELj4ELj16ENS_18Kernel_traits_baseILj3072EfS2_fS2_fjLj128EEEEELb1ELb1ELb1ELb1EEEvNS_9FwdParamsE:
        /* <DEDUP_REMOVED lines=71> */
.L_x_9965:
        /* <DEDUP_REMOVED lines=28> */
.L_x_9966:
[----:B------:R-:W1:Y:S02]  /*0630*/  LDCU UR4, c[0x0][0x384] ;  /* 0x00007080ff0477ac */ /* 0x000e640008000800 */
[----:B-1----:R-:W-:-:S06]  /*0640*/  UISETP.GE.AND UP0, UPT, UR7, UR4, UPT ;  /* 0x000000040700728c */ /* 0x002fcc000bf06270 */
[----:B------:R-:W-:-:S13]  /*0650*/  PLOP3.LUT P0, PT, PT, PT, UP0, 0x80, 0x8 ;  /* 0x000000000008781c */ /* 0x000fda0003f0f008 */
[----:B------:R-:W-:Y:S05]  /*0660*/  @P0 EXIT ;  /* 0x000000000000094d */ /* 0x000fea0003800000 */
[----:B0-----:R-:W-:-:S04]  /*0670*/  IMAD.HI.U32 R3, R113, -0x326172a9, RZ ;  /* 0xcd9e8d5771037827 */ /* 0x001fc800078e00ff */
[----:B------:R-:W-:Y:S01]  /*0680*/  HFMA2 R117, -RZ, RZ, 0, 0 ;  /* 0x00000000ff757431 */ /* 0x000fe200000001ff */
[----:B------:R-:W-:Y:S01]  /*0690*/  LOP3.LUT R127, R127, 0x3, RZ, 0xc0, !PT ;  /* 0x000000037f7f7812 */ /* 0x000fe200078ec0ff */
[----:B------:R-:W0:Y:S01]  /*06a0*/  LDCU UR23, c[0x0][0x404] ;  /* 0x00008080ff1777ac */ /* 0x000e220008000800 */
[----:B------:R-:W-:Y:S01]  /*06b0*/  IMAD.HI.U32 R0, R132, -0x2daee0ad, RZ ;  /* 0xd2511f5384007827 */ /* 0x000fe200078e00ff */
[----:B------:R-:W-:Y:S01]  /*06c0*/  LOP3.LUT R3, R114, UR14, R3, 0x96, !PT ;  /* 0x0000000e72037c12 */ /* 0x000fe2000f8e9603 */
[----:B------:R-:W1:Y:S02]  /*06d0*/  LDCU UR22, c[0x0][0x388] ;  /* 0x00007100ff1677ac */ /* 0x000e640008000800 */
[----:B------:R-:W-:Y:S01]  /*06e0*/  IMAD R77, R113, -0x326172a9, RZ ;  /* 0xcd9e8d57714d7824 */ /* 0x000fe200078e02ff */
[----:B------:R-:W-:Y:S01]  /*06f0*/  LOP3.LUT R0, R0, UR15, RZ, 0x3c, !PT ;  /* 0x0000000f00007c12 */ /* 0x000fe2000f8e3cff */
        /* <DEDUP_REMOVED lines=15> */
[----:B------:R-:W0:Y:S02]  /*07f0*/  LDCU.64 UR20, c[0x0][0x380] ;  /* 0x00007000ff1477ac */ /* 0x000e240008000a00 */
[----:B------:R-:W-:Y:S01]  /*0800*/  IMAD R77, R76, -0x326172a9, RZ ;  /* 0xcd9e8d574c4d7824 */ /* 0x000fe200078e02ff */
[----:B------:R-:W-:Y:S01]  /*0810*/  LOP3.LUT R3, R78, UR29, R3, 0x96, !PT ;  /* 0x0000001d4e037c12 */ /* 0x000fe2000f8e9603 */
[----:B------:R-:W-:Y:S01]  /*0820*/  IMAD R79, R2, -0x2daee0ad, RZ ;  /* 0xd2511f53024f7824 */ /* 0x000fe200078e02ff */
[----:B------:R-:W-:Y:S01]  /*0830*/  UPLOP3.LUT UP0, UPT, UPT, UPT, UPT, 0x40, 0x4 ;  /* 0x000000000004789c */ /* 0x000fe20003f0e870 */
        /* <DEDUP_REMOVED lines=42> */
.L_x_10163:
[----:B------:R-:W-:-:S06]  /*0ae0*/  UIMAD.WIDE UR4, UR7, 0x4, UR8 ;  /* 0x00000004070478a5 */ /* 0x000fcc000f8e0208 */
[----:B01----:R-:W-:Y:S02]  /*0af0*/  IMAD.U32 R2, RZ, RZ, UR4 ;  /* 0x00000004ff027e24 */ /* 0x003fe4000f8e00ff */
        /* <DEDUP_REMOVED lines=51> */
.L_x_9970:
        /* <DEDUP_REMOVED lines=12> */
.L_x_9971:
        /* <DEDUP_REMOVED lines=41> */
.L_x_9969:
        /* <DEDUP_REMOVED lines=9> */
[----:B-----5:R-:W-:-:S07]  /*1210*/  FFMA.FTZ R88, R89, R52, R80 ;  /* 0x0000003459587223 */ /* 0x020fce0000010050 */
.L_x_9968:
[----:B------:R-:W-:Y:S02]  /*1220*/  IMAD.MOV.U32 R91, RZ, RZ, R92 ;  /* 0x000000ffff5b7224 */ /* 0x000fe400078e005c */
        /* <DEDUP_REMOVED lines=14> */
.L_x_9974:
        /* <DEDUP_REMOVED lines=12> */
.L_x_9975:
        /* <DEDUP_REMOVED lines=43> */
.L_x_9973:
        /* <DEDUP_REMOVED lines=10> */
.L_x_9972:
        /* <DEDUP_REMOVED lines=15> */
.L_x_9978:
        /* <DEDUP_REMOVED lines=12> */
.L_x_9979:
        /* <DEDUP_REMOVED lines=43> */
.L_x_9977:
        /* <DEDUP_REMOVED lines=10> */
.L_x_9976:
        /* <DEDUP_REMOVED lines=15> */
.L_x_9982:
        /* <DEDUP_REMOVED lines=12> */
.L_x_9983:
        /* <DEDUP_REMOVED lines=43> */
.L_x_9981:
        /* <DEDUP_REMOVED lines=10> */
.L_x_9980:
[----:B------:R-:W-:Y:S02]  /*2120*/  IMAD.MOV.U32 R2, RZ, RZ, R93 ;  /* 0x000000ffff027224 */ /* 0x000fe400078e005d */
[----:B-----5:R-:W-:Y:S01]  /*2130*/  IMAD.MOV.U32 R92, RZ, RZ, R76 ;  /* 0x000000ffff5c7224 */ /* 0x020fe200078e004c */
        /* <DEDUP_REMOVED lines=13> */
.L_x_9986:
        /* <DEDUP_REMOVED lines=12> */
.L_x_9987:
        /* <DEDUP_REMOVED lines=43> */
.L_x_9985:
        /* <DEDUP_REMOVED lines=10> */
.L_x_9984:
        /* <DEDUP_REMOVED lines=15> */
.L_x_9990:
        /* <DEDUP_REMOVED lines=12> */
.L_x_9991:
        /* <DEDUP_REMOVED lines=43> */
.L_x_9989:
[----:B------:R-:W-:Y:S02]  /*2a80*/  PRMT R94, R86, 0x7632, R94 ;  /* 0x00007632565e7816 */ /* 0x000fe4000000005e */
        /* <DEDUP_REMOVED lines=10> */
.L_x_9988:
        /* <DEDUP_REMOVED lines=15> */
.L_x_9994:
        /* <DEDUP_REMOVED lines=12> */
.L_x_9995:
        /* <DEDUP_REMOVED lines=43> */
.L_x_9993:
        /* <DEDUP_REMOVED lines=10> */
.L_x_9992:
        /* <DEDUP_REMOVED lines=15> */
.L_x_9998:
        /* <DEDUP_REMOVED lines=12> */
.L_x_9999:
        /* <DEDUP_REMOVED lines=43> */
.L_x_9997:
        /* <DEDUP_REMOVED lines=12> */
.L_x_9967:
        /* <DEDUP_REMOVED lines=19> */
.L_x_10002:
        /* <DEDUP_REMOVED lines=12> */
.L_x_10003:
        /* <DEDUP_REMOVED lines=40> */
[----:B------:R-:W-:-:S07]  /*39c0*/  IMAD.MOV.U32 R88, RZ, RZ, R128 ;  /* 0x000000ffff587224 */ /* 0x000fce00078e0080 */
.L_x_10001:
        /* <DEDUP_REMOVED lines=9> */
[----:B-----5:R-:W-:-:S07]  /*3a60*/  FMUL.FTZ R88, R89, R52 ;  /* 0x0000003459587220 */ /* 0x020fce0000410000 */
.L_x_10000:
        /* <DEDUP_REMOVED lines=15> */
.L_x_10006:
        /* <DEDUP_REMOVED lines=12> */
.L_x_10007:
        /* <DEDUP_REMOVED lines=43> */
.L_x_10005:
        /* <DEDUP_REMOVED lines=10> */
.L_x_10004:
        /* <DEDUP_REMOVED lines=15> */
.L_x_10010:
        /* <DEDUP_REMOVED lines=12> */
.L_x_10011:
        /* <DEDUP_REMOVED lines=43> */
.L_x_10009:
        /* <DEDUP_REMOVED lines=10> */
.L_x_10008:
        /* <DEDUP_REMOVED lines=15> */
.L_x_10014:
        /* <DEDUP_REMOVED lines=12> */
.L_x_10015:
        /* <DEDUP_REMOVED lines=43> */
.L_x_10013:
        /* <DEDUP_REMOVED lines=10> */
.L_x_10012:
        /* <DEDUP_REMOVED lines=15> */
.L_x_10018:
        /* <DEDUP_REMOVED lines=12> */
.L_x_10019:
        /* <DEDUP_REMOVED lines=43> */
.L_x_10017:
        /* <DEDUP_REMOVED lines=10> */
.L_x_10016:
        /* <DEDUP_REMOVED lines=15> */
.L_x_10022:
        /* <DEDUP_REMOVED lines=12> */
.L_x_10023:
        /* <DEDUP_REMOVED lines=43> */
.L_x_10021:
[----:B------:R-:W-:Y:S02]  /*52d0*/  PRMT R94, R86, 0x7632, R94 ;  /* 0x00007632565e7816 */ /* 0x000fe4000000005e */
        /* <DEDUP_REMOVED lines=10> */
.L_x_10020:
        /* <DEDUP_REMOVED lines=15> */
.L_x_10026:
        /* <DEDUP_REMOVED lines=12> */
.L_x_10027:
        /* <DEDUP_REMOVED lines=43> */
.L_x_10025:
        /* <DEDUP_REMOVED lines=10> */
.L_x_10024:
        /* <DEDUP_REMOVED lines=15> */
.L_x_10029:
        /* <DEDUP_REMOVED lines=12> */
.L_x_10030:
        /* <DEDUP_REMOVED lines=43> */
.L_x_10028:
        /* <DEDUP_REMOVED lines=11> */
.L_x_9996:
        /* <DEDUP_REMOVED lines=31> */
.L_x_10031:
[----:B------:R2:W5:Y:S04]  /*5f80*/  @P1 LDG.E.128 R84, desc[UR12][R100.64] ;  /* 0x0000000c64541981 */ /* 0x000568000c1e1d00 */
[----:B------:R2:W5:Y:S04]  /*5f90*/  @P0 LDG.E.128 R80, desc[UR12][R102.64] ;  /* 0x0000000c66500981 */ /* 0x000568000c1e1d00 */
[----:B------:R2:W5:Y:S01]  /*5fa0*/  @P0 LDG.E.128 R76, desc[UR12][R102.64+0x10] ;  /* 0x0000100c664c0981 */ /* 0x000562000c1e1d00 */
[----:B------:R-:W-:Y:S05]  /*5fb0*/  @!P0 BRA `(.L_x_10032) ;  /* 0x0000002800208947 */ /* 0x000fea0003800000 */
[----:B------:R-:W-:Y:S01]  /*5fc0*/  ISETP.GT.AND P2, PT, R0, RZ, PT ;  /* 0x000000ff0000720c */ /* 0x000fe20003f44270 */
[----:B01----:R-:W-:Y:S01]  /*5fd0*/  IMAD.MOV.U32 R106, RZ, RZ, R98 ;  /* 0x000000ffff6a7224 */ /* 0x003fe200078e0062 */
[----:B------:R-:W-:Y:S01]  /*5fe0*/  MOV R99, R97 ;  /* 0x0000006100637202 */ /* 0x000fe20000000f00 */
[----:B-----5:R-:W-:-:S10]  /*5ff0*/  IMAD.MOV.U32 R96, RZ, RZ, R80 ;  /* 0x000000ffff607224 */ /* 0x020fd400078e0050 */
[----:B------:R-:W-:Y:S05]  /*6000*/  @!P2 BRA `(.L_x_10033) ;  /* 0x000000040038a947 */ /* 0x000fea0003800000 */
        /* <DEDUP_REMOVED lines=15> */
.L_x_10035:
        /* <DEDUP_REMOVED lines=12> */
.L_x_10036:
[----:B--2---:R-:W-:Y:S01]  /*61c0*/  IMAD.WIDE.U32 R100, R113, -0x326172a9, RZ ;  /* 0xcd9e8d5771647825 */ /* 0x004fe200078e00ff */
        /* <DEDUP_REMOVED lines=40> */
.L_x_10034:
[----:B------:R-:W-:Y:S01]  /*6450*/  I2FP.F32.U32 R96, R96 ;  /* 0x0000006000607245 */ /* 0x000fe20000201000 */
[----:B------:R-:W-:Y:S01]  /*6460*/  IMAD.U32 R98, R84, 0x10000, RZ ;  /* 0x0001000054627824 */ /* 0x000fe200078e00ff */
[----:B------:R-:W-:-:S03]  /*6470*/  MOV R97, 0x2f800000 ;  /* 0x2f80000000617802 */ /* 0x000fc60000000f00 */
[----:B------:R-:W-:Y:S02]  /*6480*/  FMUL.FTZ R98, R98, UR17 ;  /* 0x0000001162627c20 */ /* 0x000fe40008410000 */
[----:B------:R-:W-:Y:S02]  /*6490*/  FFMA.FTZ R96, R96, R97, 1.1641532182693481445e-10 ;  /* 0x2f00000060607423 */ /* 0x000fe40000010061 */
[----:B------:R-:W-:-:S03]  /*64a0*/  FMUL.FTZ R97, R98, UR16 ;  /* 0x0000001062617c20 */ /* 0x000fc60008410000 */
[----:B------:R-:W-:-:S04]  /*64b0*/  FSETP.GTU.FTZ.AND P3, PT, R96, UR23, PT ;  /* 0x0000001760007c0b */ /* 0x000fc8000bf7c000 */
[----:B------:R-:W-:Y:S02]  /*64c0*/  FSEL R97, R97, RZ, !P3 ;  /* 0x000000ff61617208 */ /* 0x000fe40005800000 */
[----:B------:R-:W-:-:S03]  /*64d0*/  SEL R119, RZ, 0x1, P3 ;  /* 0x00000001ff777807 */ /* 0x000fc60001800000 */
[----:B------:R-:W-:-:S07]  /*64e0*/  FFMA.FTZ R96, R97, R60, R80 ;  /* 0x0000003c61607223 */ /* 0x000fce0000010050 */
.L_x_10033:
[----:B--2---:R-:W-:Y:S01]  /*64f0*/  IMAD.MOV.U32 R100, RZ, RZ, R99 ;  /* 0x000000ffff647224 */ /* 0x004fe200078e0063 */
        /* <DEDUP_REMOVED lines=14> */
.L_x_10039:
        /* <DEDUP_REMOVED lines=12> */
.L_x_10040:
        /* <DEDUP_REMOVED lines=43> */
.L_x_10038:
        /* <DEDUP_REMOVED lines=11> */
.L_x_10037:
        /* <DEDUP_REMOVED lines=15> */
.L_x_10043:
        /* <DEDUP_REMOVED lines=12> */
.L_x_10044:
        /* <DEDUP_REMOVED lines=43> */
.L_x_10042:
        /* <DEDUP_REMOVED lines=10> */
.L_x_10041:
        /* <DEDUP_REMOVED lines=15> */
.L_x_10047:
        /* <DEDUP_REMOVED lines=12> */
.L_x_10048:
        /* <DEDUP_REMOVED lines=43> */
.L_x_10046:
        /* <DEDUP_REMOVED lines=11> */
.L_x_10045:
        /* <DEDUP_REMOVED lines=15> */
.L_x_10051:
        /* <DEDUP_REMOVED lines=12> */
.L_x_10052:
        /* <DEDUP_REMOVED lines=43> */
.L_x_10050:
        /* <DEDUP_REMOVED lines=10> */
.L_x_10049:
        /* <DEDUP_REMOVED lines=15> */
.L_x_10055:
        /* <DEDUP_REMOVED lines=12> */
.L_x_10056:
        /* <DEDUP_REMOVED lines=43> */
.L_x_10054:
        /* <DEDUP_REMOVED lines=11> */
.L_x_10053:
        /* <DEDUP_REMOVED lines=15> */
.L_x_10059:
        /* <DEDUP_REMOVED lines=12> */
.L_x_10060:
        /* <DEDUP_REMOVED lines=43> */
.L_x_10058:
        /* <DEDUP_REMOVED lines=10> */
.L_x_10057:
        /* <DEDUP_REMOVED lines=15> */
.L_x_10063:
        /* <DEDUP_REMOVED lines=12> */
.L_x_10064:
        /* <DEDUP_REMOVED lines=43> */
.L_x_10062:
        /* <DEDUP_REMOVED lines=10> */
[----:B------:R-:W-:Y:S01]  /*8820*/  FFMA.FTZ R103, R108, R67, R79 ;  /* 0x000000436c677223 */ /* 0x000fe2000001004f */
[----:B------:R-:W-:Y:S06]  /*8830*/  BRA `(.L_x_10061) ;  /* 0x0000002800187947 */ /* 0x000fec0003800000 */
.L_x_10032:
[----:B------:R-:W-:Y:S01]  /*8840*/  IMAD.MOV.U32 R99, RZ, RZ, R97 ;  /* 0x000000ffff637224 */ /* 0x000fe200078e0061 */
[----:B01----:R-:W-:Y:S01]  /*8850*/  MOV R106, R98 ;  /* 0x00000062006a7202 */ /* 0x003fe20000000f00 */
        /* <DEDUP_REMOVED lines=17> */
.L_x_10067:
        /* <DEDUP_REMOVED lines=12> */
.L_x_10068:
        /* <DEDUP_REMOVED lines=41> */
.L_x_10066:
        /* <DEDUP_REMOVED lines=9> */
[----:B------:R-:W-:-:S07]  /*8d50*/  FMUL.FTZ R96, R97, R60 ;  /* 0x0000003c61607220 */ /* 0x000fce0000410000 */
.L_x_10065:
[----:B--2---:R-:W-:Y:S01]  /*8d60*/  MOV R100, R99 ;  /* 0x0000006300647202 */ /* 0x004fe20000000f00 */
        /* <DEDUP_REMOVED lines=14> */
.L_x_10071:
        /* <DEDUP_REMOVED lines=12> */
.L_x_10072:
        /* <DEDUP_REMOVED lines=43> */
.L_x_10070:
        /* <DEDUP_REMOVED lines=11> */
.L_x_10069:
        /* <DEDUP_REMOVED lines=15> */
.L_x_10075:
        /* <DEDUP_REMOVED lines=12> */
.L_x_10076:
        /* <DEDUP_REMOVED lines=43> */
.L_x_10074:
        /* <DEDUP_REMOVED lines=10> */
.L_x_10073:
        /* <DEDUP_REMOVED lines=15> */
.L_x_10079:
        /* <DEDUP_REMOVED lines=12> */
.L_x_10080:
        /* <DEDUP_REMOVED lines=43> */
.L_x_10078:
        /* <DEDUP_REMOVED lines=11> */
.L_x_10077:
        /* <DEDUP_REMOVED lines=15> */
.L_x_10083:
        /* <DEDUP_REMOVED lines=12> */
.L_x_10084:
        /* <DEDUP_REMOVED lines=43> */
.L_x_10082:
        /* <DEDUP_REMOVED lines=10> */
.L_x_10081:
        /* <DEDUP_REMOVED lines=15> */
.L_x_10087:
        /* <DEDUP_REMOVED lines=12> */
.L_x_10088:
        /* <DEDUP_REMOVED lines=43> */
.L_x_10086:
        /* <DEDUP_REMOVED lines=11> */
.L_x_10085:
        /* <DEDUP_REMOVED lines=15> */
.L_x_10091:
        /* <DEDUP_REMOVED lines=12> */
.L_x_10092:
        /* <DEDUP_REMOVED lines=43> */
.L_x_10090:
        /* <DEDUP_REMOVED lines=10> */
.L_x_10089:
        /* <DEDUP_REMOVED lines=15> */
.L_x_10094:
        /* <DEDUP_REMOVED lines=12> */
.L_x_10095:
        /* <DEDUP_REMOVED lines=43> */
.L_x_10093:
        /* <DEDUP_REMOVED lines=11> */
.L_x_10061:
[----:B------:R-:W0:Y:S01]  /*b0a0*/  @P1 LDC.64 R108, c[0x0][0x390] ;  /* 0x0000e400ff6c1b82 */ /* 0x000e220000000a00 */
[C---:B------:R-:W-:Y:S01]  /*b0b0*/  VIADD R135, R105.reuse, 0x80 ;  /* 0x0000008069877836 */ /* 0x040fe20000000000 */
        /* <DEDUP_REMOVED lines=30> */
.L_x_10096:
[----:B-----5:R1:W5:Y:S04]  /*b2a0*/  @P1 LDG.E.128 R84, desc[UR12][R108.64] ;  /* 0x0000000c6c541981 */ /* 0x020368000c1e1d00 */
[----:B------:R1:W5:Y:S04]  /*b2b0*/  @P0 LDG.E.128 R80, desc[UR12][R110.64] ;  /* 0x0000000c6e500981 */ /* 0x000368000c1e1d00 */
[----:B------:R1:W5:Y:S01]  /*b2c0*/  @P0 LDG.E.128 R76, desc[UR12][R110.64+0x10] ;  /* 0x0000100c6e4c0981 */ /* 0x000362000c1e1d00 */
[----:B------:R-:W-:Y:S05]  /*b2d0*/  @!P0 BRA `(.L_x_10097) ;  /* 0x0000002800248947 */ /* 0x000fea0003800000 */
[----:B------:R-:W-:Y:S01]  /*b2e0*/  ISETP.GT.AND P0, PT, R0, RZ, PT ;  /* 0x000000ff0000720c */ /* 0x000fe20003f04270 */
[----:B------:R-:W-:Y:S01]  /*b2f0*/  IMAD.MOV.U32 R128, RZ, RZ, R106 ;  /* 0x000000ffff807224 */ /* 0x000fe200078e006a */
[----:B------:R-:W-:Y:S02]  /*b300*/  MOV R0, R107 ;  /* 0x0000006b00007202 */ /* 0x000fe40000000f00 */
[----:B-----5:R-:W-:-:S09]  /*b310*/  MOV R104, R80 ;  /* 0x0000005000687202 */ /* 0x020fd20000000f00 */
        /* <DEDUP_REMOVED lines=16> */
.L_x_10100:
        /* <DEDUP_REMOVED lines=12> */
.L_x_10101:
[----:B-1----:R-:W-:Y:S01]  /*b4e0*/  IMAD.WIDE.U32 R108, R113, -0x326172a9, RZ ;  /* 0xcd9e8d57716c7825 */ /* 0x002fe200078e00ff */
        /* <DEDUP_REMOVED lines=41> */
.L_x_10099:
        /* <DEDUP_REMOVED lines=10> */
.L_x_10098:
[----:B------:R-:W-:Y:S01]  /*b820*/  MOV R107, R0 ;  /* 0x00000000006b7202 */ /* 0x000fe20000000f00 */
        /* <DEDUP_REMOVED lines=14> */
.L_x_10104:
        /* <DEDUP_REMOVED lines=12> */
.L_x_10105:
[----:B-1----:R-:W-:Y:S01]  /*b9d0*/  IMAD.WIDE.U32 R108, R113, -0x326172a9, RZ ;  /* 0xcd9e8d57716c7825 */ /* 0x002fe200078e00ff */
        /* <DEDUP_REMOVED lines=42> */
.L_x_10103:
        /* <DEDUP_REMOVED lines=11> */
.L_x_10102:
[----:B------:R-:W-:Y:S01]  /*bd30*/  IMAD.MOV.U32 R0, RZ, RZ, R107 ;  /* 0x000000ffff007224 */ /* 0x000fe200078e006b */
        /* <DEDUP_REMOVED lines=14> */
.L_x_10108:
        /* <DEDUP_REMOVED lines=12> */
.L_x_10109:
[----:B-1----:R-:W-:Y:S01]  /*bee0*/  IMAD.WIDE.U32 R108, R113, -0x326172a9, RZ ;  /* 0xcd9e8d57716c7825 */ /* 0x002fe200078e00ff */
[----:B0-----:R-:W-:-:S03]  /*bef0*/  LOP3.LUT R134, R117, UR15, R107, 0x96, !PT ;  /* 0x0000000f75867c12 */ /* 0x001fc6000f8e966b */
        /* <DEDUP_REMOVED lines=41> */
.L_x_10107:
[----:B------:R-:W-:Y:S01]  /*c190*/  HFMA2 R107, -RZ, RZ, 0.1171875, 0 ;  /* 0x2f800000ff6b7431 */ /* 0x000fe200000001ff */
[----:B------:R-:W-:Y:S01]  /*c1a0*/  I2FP.F32.U32 R106, R106 ;  /* 0x0000006a006a7245 */ /* 0x000fe20000201000 */
[----:B-1----:R-:W-:-:S04]  /*c1b0*/  IMAD.U32 R108, R85, 0x10000, RZ ;  /* 0x00010000556c7824 */ /* 0x002fc800078e00ff */
[----:B------:R-:W-:Y:S01]  /*c1c0*/  FMUL.FTZ R108, R108, UR17 ;  /* 0x000000116c6c7c20 */ /* 0x000fe20008410000 */
[----:B------:R-:W-:-:S03]  /*c1d0*/  FFMA.FTZ R106, R106, R107, 1.1641532182693481445e-10 ;  /* 0x2f0000006a6a7423 */ /* 0x000fc6000001006b */
[----:B------:R-:W-:Y:S02]  /*c1e0*/  FMUL.FTZ R107, R108, UR16 ;  /* 0x000000106c6b7c20 */ /* 0x000fe40008410000 */
[----:B------:R-:W-:-:S04]  /*c1f0*/  FSETP.GTU.FTZ.AND P2, PT, R106, UR23, PT ;  /* 0x000000176a007c0b */ /* 0x000fc8000bf5c000 */
[----:B------:R-:W-:Y:S02]  /*c200*/  FSEL R107, R107, RZ, !P2 ;  /* 0x000000ff6b6b7208 */ /* 0x000fe40005000000 */
[----:B------:R-:W-:-:S03]  /*c210*/  SEL R121, RZ, 0x1, P2 ;  /* 0x00000001ff797807 */ /* 0x000fc60001000000 */
[----:B------:R-:W-:-:S07]  /*c220*/  FFMA.FTZ R106, R107, R70, R82 ;  /* 0x000000466b6a7223 */ /* 0x000fce0000010052 */
.L_x_10106:
[----:B-1----:R-:W-:Y:S01]  /*c230*/  MOV R109, R0 ;  /* 0x00000000006d7202 */ /* 0x002fe20000000f00 */
        /* <DEDUP_REMOVED lines=14> */
.L_x_10112:
        /* <DEDUP_REMOVED lines=12> */
.L_x_10113:
[----:B------:R-:W-:Y:S01]  /*c3e0*/  IMAD.WIDE.U32 R110, R113, -0x326172a9, RZ ;  /* 0xcd9e8d57716e7825 */ /* 0x000fe200078e00ff */
[----:B------:R-:W-:Y:S02]  /*c3f0*/  LOP3.LUT R136, R117, UR15, R109, 0x96, !PT ;  /* 0x0000000f75887c12 */ /* 0x000fe4000f8e966d */
        /* <DEDUP_REMOVED lines=41> */
.L_x_10111:
        /* <DEDUP_REMOVED lines=11> */
.L_x_10110:
        /* <DEDUP_REMOVED lines=15> */
.L_x_10116:
        /* <DEDUP_REMOVED lines=12> */
.L_x_10117:
[----:B------:R-:W-:Y:S01]  /*c8f0*/  IMAD.WIDE.U32 R110, R113, -0x326172a9, RZ ;  /* 0xcd9e8d57716e7825 */ /* 0x000fe200078e00ff */
[----:B------:R-:W-:-:S03]  /*c900*/  LOP3.LUT R136, R117, UR15, R109, 0x96, !PT ;  /* 0x0000000f75887c12 */ /* 0x000fc6000f8e966d */
[----:B------:R-:W-:Y:S01]  /*c910*/  IMAD.MOV.U32 R0, RZ, RZ, RZ ;  /* 0x000000ffff007224 */ /* 0x000fe200078e00ff */
        /* <DEDUP_REMOVED lines=40> */
.L_x_10115:
        /* <DEDUP_REMOVED lines=10> */
.L_x_10114:
        /* <DEDUP_REMOVED lines=15> */
.L_x_10120:
        /* <DEDUP_REMOVED lines=12> */
.L_x_10121:
[----:B0-----:R-:W-:Y:S01]  /*cdf0*/  IMAD.WIDE.U32 R134, R113, -0x326172a9, RZ ;  /* 0xcd9e8d5771867825 */ /* 0x001fe200078e00ff */
        /* <DEDUP_REMOVED lines=42> */
.L_x_10119:
        /* <DEDUP_REMOVED lines=11> */
.L_x_10118:
        /* <DEDUP_REMOVED lines=15> */
.L_x_10124:
        /* <DEDUP_REMOVED lines=12> */
.L_x_10125:
        /* <DEDUP_REMOVED lines=43> */
.L_x_10123:
        /* <DEDUP_REMOVED lines=10> */
.L_x_10122:
        /* <DEDUP_REMOVED lines=15> */
.L_x_10128:
        /* <DEDUP_REMOVED lines=12> */
.L_x_10129:
        /* <DEDUP_REMOVED lines=43> */
.L_x_10127:
        /* <DEDUP_REMOVED lines=12> */
.L_x_10097:
[----:B------:R-:W-:Y:S01]  /*db70*/  IMAD.MOV.U32 R0, RZ, RZ, R107 ;  /* 0x000000ffff007224 */ /* 0x000fe200078e006b */
        /* <DEDUP_REMOVED lines=18> */
.L_x_10132:
        /* <DEDUP_REMOVED lines=12> */
.L_x_10133:
[----:B-1----:R-:W-:Y:S01]  /*dd60*/  IMAD.WIDE.U32 R108, R113, -0x326172a9, RZ ;  /* 0xcd9e8d57716c7825 */ /* 0x002fe200078e00ff */
        /* <DEDUP_REMOVED lines=41> */
.L_x_10131:
        /* <DEDUP_REMOVED lines=10> */
.L_x_10130:
        /* <DEDUP_REMOVED lines=15> */
.L_x_10136:
        /* <DEDUP_REMOVED lines=12> */
.L_x_10137:
[----:B-1----:R-:W-:Y:S01]  /*e250*/  IMAD.WIDE.U32 R108, R113, -0x326172a9, RZ ;  /* 0xcd9e8d57716c7825 */ /* 0x002fe200078e00ff */
[----:B0-----:R-:W-:-:S03]  /*e260*/  LOP3.LUT R134, R117, UR15, R107, 0x96, !PT ;  /* 0x0000000f75867c12 */ /* 0x001fc6000f8e966b */
        /* <DEDUP_REMOVED lines=41> */
.L_x_10135:
        /* <DEDUP_REMOVED lines=11> */
.L_x_10134:
        /* <DEDUP_REMOVED lines=15> */
.L_x_10140:
        /* <DEDUP_REMOVED lines=12> */
.L_x_10141:
[----:B-1----:R-:W-:Y:S01]  /*e760*/  IMAD.WIDE.U32 R108, R113, -0x326172a9, RZ ;  /* 0xcd9e8d57716c7825 */ /* 0x002fe200078e00ff */
[----:B0-----:R-:W-:-:S03]  /*e770*/  LOP3.LUT R134, R117, UR15, R107, 0x96, !PT ;  /* 0x0000000f75867c12 */ /* 0x001fc6000f8e966b */
        /* <DEDUP_REMOVED lines=41> */
.L_x_10139:
[----:B------:R-:W-:Y:S01]  /*ea10*/  I2FP.F32.U32 R106, R106 ;  /* 0x0000006a006a7245 */ /* 0x000fe20000201000 */
[----:B------:R-:W-:Y:S01]  /*ea20*/  IMAD.MOV.U32 R107, RZ, RZ, 0x2f800000 ;  /* 0x2f800000ff6b7424 */ /* 0x000fe200078e00ff */
[----:B-1---5:R-:W-:-:S03]  /*ea30*/  SHF.L.U32 R108, R85, 0x10, RZ ;  /* 0x00000010556c7819 */ /* 0x022fc600000006ff */
[----:B------:R-:W-:Y:S02]  /*ea40*/  FFMA.FTZ R106, R106, R107, 1.1641532182693481445e-10 ;  /* 0x2f0000006a6a7423 */ /* 0x000fe4000001006b */
[----:B------:R-:W-:-:S03]  /*ea50*/  FMUL.FTZ R108, R108, UR17 ;  /* 0x000000116c6c7c20 */ /* 0x000fc60008410000 */
[----:B------:R-:W-:Y:S01]  /*ea60*/  FSETP.GTU.FTZ.AND P0, PT, R106, UR23, PT ;  /* 0x000000176a007c0b */ /* 0x000fe2000bf1c000 */
[----:B------:R-:W-:-:S03]  /*ea70*/  FMUL.FTZ R107, R108, UR16 ;  /* 0x000000106c6b7c20 */ /* 0x000fc60008410000 */
[----:B------:R-:W-:Y:S02]  /*ea80*/  SEL R121, RZ, 0x1, P0 ;  /* 0x00000001ff797807 */ /* 0x000fe40000000000 */
[----:B------:R-:W-:-:S05]  /*ea90*/  FSEL R107, R107, RZ, !P0 ;  /* 0x000000ff6b6b7208 */ /* 0x000fca0004000000 */
[----:B------:R-:W-:-:S07]  /*eaa0*/  FMUL.FTZ R106, R107, R70 ;  /* 0x000000466b6a7220 */ /* 0x000fce0000410000 */
.L_x_10138:
[----:B-1----:R-:W-:Y:S01]  /*eab0*/  IMAD.MOV.U32 R109, RZ, RZ, R0 ;  /* 0x000000ffff6d7224 */ /* 0x002fe200078e0000 */
        /* <DEDUP_REMOVED lines=14> */
.L_x_10144:
        /* <DEDUP_REMOVED lines=12> */
.L_x_10145:
        /* <DEDUP_REMOVED lines=43> */
.L_x_10143:
        /* <DEDUP_REMOVED lines=11> */
.L_x_10142:
        /* <DEDUP_REMOVED lines=15> */
.L_x_10148:
        /* <DEDUP_REMOVED lines=12> */
.L_x_10149:
[----:B------:R-:W-:Y:S01]  /*f170*/  IMAD.WIDE.U32 R110, R113, -0x326172a9, RZ ;  /* 0xcd9e8d57716e7825 */ /* 0x000fe200078e00ff */
[----:B------:R-:W-:-:S03]  /*f180*/  LOP3.LUT R136, R117, UR15, R109, 0x96, !PT ;  /* 0x0000000f75887c12 */ /* 0x000fc6000f8e966d */
[----:B------:R-:W-:Y:S01]  /*f190*/  HFMA2 R0, -RZ, RZ, 0, 0 ;  /* 0x00000000ff007431 */ /* 0x000fe200000001ff */
        /* <DEDUP_REMOVED lines=40> */
.L_x_10147:
        /* <DEDUP_REMOVED lines=10> */
.L_x_10146:
        /* <DEDUP_REMOVED lines=15> */
.L_x_10152:
        /* <DEDUP_REMOVED lines=12> */
.L_x_10153:
        /* <DEDUP_REMOVED lines=43> */
.L_x_10151:
        /* <DEDUP_REMOVED lines=11> */
.L_x_10150:
        /* <DEDUP_REMOVED lines=15> */
.L_x_10156:
        /* <DEDUP_REMOVED lines=12> */
.L_x_10157:
        /* <DEDUP_REMOVED lines=43> */
.L_x_10155:
        /* <DEDUP_REMOVED lines=10> */
.L_x_10154:
        /* <DEDUP_REMOVED lines=15> */
.L_x_10159:
        /* <DEDUP_REMOVED lines=12> */
.L_x_10160:
        /* <DEDUP_REMOVED lines=43> */
.L_x_10158:
[----:B------:R-:W-:Y:S01]  /*10330*/  I2FP.F32.U32 R0, R111 ;  /* 0x0000006f00007245 */ /* 0x000fe20000201000 */
[----:B------:R-:W-:Y:S01]  /*10340*/  HFMA2 R111, -RZ, RZ, 0.1171875, 0 ;  /* 0x2f800000ff6f7431 */ /* 0x000fe200000001ff */
[----:B-----5:R-:W-:-:S05]  /*10350*/  PRMT R126, R87, 0x7632, R126 ;  /* 0x00007632577e7816 */ /* 0x020fca000000007e */
        /* <DEDUP_REMOVED lines=8> */
.L_x_10126:
        /* <DEDUP_REMOVED lines=27> */
[----:B-1----:R-:W-:Y:S06]  /*10590*/  @!P1 BRA `(.L_x_10161) ;  /* 0x0000000000509947 */ /* 0x002fec0003800000 */
[----:B------:R-:W-:Y:S01]  /*105a0*/  SHF.L.U32 R131, R125, 0x10, RZ ;  /* 0x000000107d837819 */ /* 0x000fe200000006ff */
[----:B------:R-:W1:Y:S01]  /*105b0*/  LDC.64 R2, c[0x0][0x3b0] ;  /* 0x0000ec00ff027b82 */ /* 0x000e620000000a00 */
[----:B------:R-:W-:Y:S02]  /*105c0*/  LOP3.LUT R130, R126, 0xffff, RZ, 0xc0, !PT ;  /* 0x0000ffff7e827812 */ /* 0x000fe400078ec0ff */
[----:B------:R-:W-:Y:S02]  /*105d0*/  LOP3.LUT R131, R131, 0xff0000, RZ, 0xc0, !PT ;  /* 0x00ff000083837812 */ /* 0x000fe400078ec0ff */
[----:B------:R-:W-:Y:S02]  /*105e0*/  PRMT R133, R124, 0x7104, RZ ;  /* 0x000071047c857816 */ /* 0x000fe400000000ff */
[----:B------:R-:W-:Y:S02]  /*105f0*/  PRMT R130, R131, 0x4210, R130 ;  /* 0x0000421083827816 */ /* 0x000fe40000000082 */
[----:B------:R-:W-:-:S02]  /*10600*/  LOP3.LUT R131, R122, 0xff, RZ, 0xc0, !PT ;  /* 0x000000ff7a837812 */ /* 0x000fc400078ec0ff */
[----:B0-----:R-:W-:Y:S02]  /*10610*/  LOP3.LUT R134, R121, 0xff, RZ, 0xc0, !PT ;  /* 0x000000ff79867812 */ /* 0x001fe400078ec0ff */
[----:B------:R-:W-:Y:S02]  /*10620*/  LOP3.LUT R136, R120, 0xff, RZ, 0xc0, !PT ;  /* 0x000000ff78887812 */ /* 0x000fe400078ec0ff */
[----:B------:R-:W-:Y:S01]  /*10630*/  LOP3.LUT R138, R130, 0xff00, R133, 0xf8, !PT ;  /* 0x0000ff00828a7812 */ /* 0x000fe200078ef885 */
[----:B------:R-:W-:-:S03]  /*10640*/  IMAD.WIDE.U32 R130, R131, 0x1000000, RZ ;  /* 0x0100000083827825 */ /* 0x000fc600078e00ff */
[----:B------:R-:W-:Y:S01]  /*10650*/  LOP3.LUT R133, R138, 0xff, R123, 0xf8, !PT ;  /* 0x000000ff8a857812 */ /* 0x000fe200078ef87b */
[----:B------:R-:W-:-:S04]  /*10660*/  IMAD.WIDE.U32 R134, R134, 0x10000, RZ ;  /* 0x0001000086867825 */ /* 0x000fc800078e00ff */
[----:B------:R-:W-:Y:S01]  /*10670*/  IMAD.WIDE.U32 R136, R136, 0x100, RZ ;  /* 0x0000010088887825 */ /* 0x000fe200078e00ff */
[----:B------:R-:W-:-:S03]  /*10680*/  LOP3.LUT R133, R135, R133, R131, 0xfe, !PT ;  /* 0x0000008587857212 */ /* 0x000fc600078efe83 */
[----:B-1----:R-:W-:Y:S01]  /*10690*/  IMAD.WIDE.U32 R2, R129, 0x8, R2 ;  /* 0x0000000881027825 */ /* 0x002fe200078e0002 */
[----:B------:R-:W-:Y:S02]  /*106a0*/  LOP3.LUT R130, R136, R130, R134, 0xfe, !PT ;  /* 0x0000008288827212 */ /* 0x000fe400078efe86 */
[----:B------:R-:W-:Y:S02]  /*106b0*/  LOP3.LUT R131, R133, R137, RZ, 0xfc, !PT ;  /* 0x0000008985837212 */ /* 0x000fe400078efcff */
[----:B------:R-:W-:-:S05]  /*106c0*/  LOP3.LUT R130, R130, 0xff, R119, 0xf8, !PT ;  /* 0x000000ff82827812 */ /* 0x000fca00078ef877 */
[----:B------:R1:W-:Y:S02]  /*106d0*/  STG.E.64 desc[UR12][R2.64], R130 ;  /* 0x0000008202007986 */ /* 0x0003e4000c101b0c */
.L_x_10161:
[----:B-1----:R-:W1:Y:S01]  /*106e0*/  SHFL.BFLY PT, R3, R0, 0x1, 0x1f ;  /* 0x0c201f0000037f89 */ /* 0x002e6200000e0000 */
[----:B------:R-:W2:Y:S01]  /*106f0*/  S2UR UR5, SR_CgaCtaId ;  /* 0x00000000000579c3 */ /* 0x000ea20000008800 */
[----:B------:R-:W-:Y:S01]  /*10700*/  UMOV UR4, 0x400 ;  /* 0x0000040000047882 */ /* 0x000fe20000000000 */
[----:B------:R-:W-:Y:S01]  /*10710*/  UISETP.GE.AND UP1, UPT, UR6, 0x1, UPT ;  /* 0x000000010600788c */ /* 0x000fe2000bf26270 */
[----:B-1----:R-:W-:Y:S01]  /*10720*/  FADD.FTZ R3, R0, R3 ;  /* 0x0000000300037221 */ /* 0x002fe20000010000 */
[----:B--2---:R-:W-:-:S04]  /*10730*/  ULEA UR4, UR5, UR4, 0x18 ;  /* 0x0000000405047291 */ /* 0x004fc8000f8ec0ff */
[----:B------:R-:W1:Y:S01]  /*10740*/  SHFL.BFLY PT, R2, R3, 0x2, 0x1f ;  /* 0x0c401f0003027f89 */ /* 0x000e6200000e0000 */
[----:B------:R-:W-:Y:S01]  /*10750*/  @UP0 UIADD3 UR4, UPT, UPT, UR4, 0x20, URZ ;  /* 0x0000002004040890 */ /* 0x000fe2000fffe0ff */
[----:B-1----:R-:W-:-:S05]  /*10760*/  FADD.FTZ R129, R3, R2 ;  /* 0x0000000203817221 */ /* 0x002fca0000010000 */
[----:B------:R-:W1:Y:S02]  /*10770*/  SHFL.BFLY PT, R2, R129, 0x4, 0x1f ;  /* 0x0c801f0081027f89 */ /* 0x000e6400000e0000 */
[----:B-1----:R-:W-:-:S05]  /*10780*/  FADD.FTZ R130, R129, R2 ;  /* 0x0000000281827221 */ /* 0x002fca0000010000 */
        /* <DEDUP_REMOVED lines=61> */
[----:B------:R-:W-:Y:S02]  /*10b60*/  LOP3.LUT P0, R0, R112, 0x1f, RZ, 0xc0, !PT ;  /* 0x0000001f70007812 */ /* 0x000fe4000780c0ff */
[----:B------:R-:W-:Y:S02]  /*10b70*/  CS2R R130, SRZ ;  /* 0x0000000000827805 */ /* 0x000fe4000001ff00 */
[----:B0-----:R-:W0:Y:S01]  /*10b80*/  SHFL.BFLY PT, R134, R133, 0x10, 0x1f ;  /* 0x0e001f0085867f89 */ /* 0x001e2200000e0000 */
[----:B------:R-:W-:-:S08]  /*10b90*/  ISETP.GT.U32.AND P1, PT, R0, 0x3, PT ;  /* 0x000000030000780c */ /* 0x000fd00003f24070 */
[----:B------:R-:W-:-:S04]  /*10ba0*/  @!P0 SHF.R.U32.HI R0, RZ, 0x2, R112 ;  /* 0x00000002ff008819 */ /* 0x000fc80000011670 */
[----:B------:R-:W-:Y:S01]  /*10bb0*/  @!P0 LOP3.LUT R0, R0, 0x18, RZ, 0xc0, !PT ;  /* 0x0000001800008812 */ /* 0x000fe200078ec0ff */
[----:B------:R-:W-:Y:S02]  /*10bc0*/  @!P1 IMAD.SHL.U32 R129, R112, 0x8, RZ ;  /* 0x0000000870819824 */ /* 0x000fe400078e00ff */
        /* <DEDUP_REMOVED lines=36> */
[C---:B------:R-:W-:Y:S02]  /*10e10*/  FFMA.FTZ R0, R138.reuse, R3, R131 ;  /* 0x000000038a007223 */ /* 0x040fe40000010083 */
[----:B------:R-:W0:Y:S01]  /*10e20*/  @!P1 LDC.64 R130, c[0x0][0x3c0] ;  /* 0x0000f000ff829b82 */ /* 0x000e220000000a00 */
[----:B------:R-:W-:Y:S01]  /*10e30*/  FMUL.FTZ R129, R138, R129 ;  /* 0x000000818a817220 */ /* 0x000fe20000410000 */
[----:B---3--:R-:W-:Y:S01]  /*10e40*/  FMUL.FTZ R0, R137, R0 ;  /* 0x0000000089007220 */ /* 0x008fe20000410000 */
[----:B-1----:R-:W-:Y:S02]  /*10e50*/  FADD.FTZ R2, R135, R2 ;  /* 0x0000000287027221 */ /* 0x002fe40000010000 */
[----:B------:R-:W-:Y:S02]  /*10e60*/  FMUL.FTZ R129, R129, R140 ;  /* 0x0000008c81817220 */ /* 0x000fe40000410000 */
[----:B------:R-:W1:Y:S01]  /*10e70*/  SHFL.IDX PT, R139, R0, RZ, 0x1f ;  /* 0x00001fff008b7589 */ /* 0x000e6200000e0000 */
[----:B------:R-:W2:Y:S01]  /*10e80*/  LDC R135, c[0x0][0x448] ;  /* 0x00011200ff877b82 */ /* 0x000ea20000000800 */
[----:B------:R-:W-:-:S05]  /*10e90*/  FFMA.FTZ R129, R137, R129, R2 ;  /* 0x0000008189817223 */ /* 0x000fca0000010002 */
[----:B------:R3:W2:Y:S02]  /*10ea0*/  SHFL.IDX PT, R136, R129, RZ, 0x1f ;  /* 0x00001fff81887589 */ /* 0x0006a400000e0000 */
[----:B------:R-:W4:Y:S01]  /*10eb0*/  @!P1 LDC.64 R2, c[0x0][0x3c8] ;  /* 0x0000f200ff029b82 */ /* 0x000f220000000a00 */
[----:B---3--:R-:W-:Y:S02]  /*10ec0*/  IMAD.U32 R129, RZ, RZ, UR7 ;  /* 0x00000007ff817e24 */ /* 0x008fe4000f8e00ff */
[----:B-1----:R-:W-:-:S05]  /*10ed0*/  FMUL.FTZ R133, R139, R139 ;  /* 0x0000008b8b857220 */ /* 0x002fca0000410000 */
[----:B------:R-:W-:Y:S01]  /*10ee0*/  FSEL R134, R133, RZ, P0 ;  /* 0x000000ff85867208 */ /* 0x000fe20000000000 */
[----:B--2---:R-:W-:Y:S01]  /*10ef0*/  FFMA.FTZ R133, R136, UR25, R135 ;  /* 0x0000001988857c23 */ /* 0x004fe20008010087 */
[----:B----4-:R-:W-:-:S04]  /*10f00*/  @!P1 IMAD.WIDE R2, R129, 0x4, R2 ;  /* 0x0000000481029825 */ /* 0x010fc800078e0202 */
[----:B------:R-:W-:Y:S01]  /*10f10*/  FADD.FTZ R0, R133, R134 ;  /* 0x0000008685007221 */ /* 0x000fe20000010000 */
[----:B------:R-:W-:-:S05]  /*10f20*/  MOV R133, UR7 ;  /* 0x0000000700857c02 */ /* 0x000fca0008000f00 */
[----:B------:R-:W1:Y:S01]  /*10f30*/  MUFU.RSQ R0, R0 ;  /* 0x0000000000007308 */ /* 0x000e620000001400 */
[----:B0-----:R-:W-:-:S05]  /*10f40*/  @!P1 IMAD.WIDE R130, R133, 0x4, R130 ;  /* 0x0000000485829825 */ /* 0x001fca00078e0282 */
[----:B------:R0:W-:Y:S04]  /*10f50*/  @!P1 STG.E desc[UR12][R130.64], R139 ;  /* 0x0000008b82009986 */ /* 0x0001e8000c10190c */
[----:B-1----:R0:W-:Y:S01]  /*10f60*/  @!P1 STG.E desc[UR12][R2.64], R0 ;  /* 0x0000000002009986 */ /* 0x0021e2000c10190c */
[----:B------:R-:W-:Y:S05]  /*10f70*/  BRA.U !UP1, `(.L_x_10162) ;  /* 0x0000000509907547 */ /* 0x000fea000b800000 */
[----:B0-----:R-:W-:Y:S01]  /*10f80*/  FSEL R2, R139, RZ, !P0 ;  /* 0x000000ff8b027208 */ /* 0x001fe20004000000 */
[----:B------:R-:W-:-:S04]  /*10f90*/  UIADD3 UR4, UPT, UPT, UR6, -0x1, URZ ;  /* 0xffffffff06047890 */ /* 0x000fc8000fffe0ff */
[C---:B------:R-:W-:Y:S01]  /*10fa0*/  FADD.FTZ R137, -R2.reuse, R94 ;  /* 0x0000005e02897221 */ /* 0x040fe20000010100 */
[C---:B------:R-:W-:Y:S01]  /*10fb0*/  FADD.FTZ R95, -R2.reuse, R95 ;  /* 0x0000005f025f7221 */ /* 0x040fe20000010100 */
[----:B------:R-:W-:Y:S01]  /*10fc0*/  UIMAD UR4, UR4, UR22, URZ ;  /* 0x00000016040472a4 */ /* 0x000fe2000f8e02ff */
        /* <DEDUP_REMOVED lines=8> */
[----:B------:R-:W0:Y:S01]  /*11050*/  LDC.64 R102, c[0x0][0x428] ;  /* 0x00010a00ff667b82 */ /* 0x000e220000000a00 */
        /* <DEDUP_REMOVED lines=39> */
[----:B------:R-:W-:Y:S01]  /*112d0*/  ULEA.HI UR5, UR5, UR4, URZ, 0x3 ;  /* 0x0000000405057291 */ /* 0x000fe2000f8f18ff */
[----:B------:R-:W-:Y:S01]  /*112e0*/  FFMA.FTZ R91, R137, R10, R34 ;  /* 0x0000000a895b7223 */ /* 0x000fe20000010022 */
[----:B------:R-:W-:Y:S01]  /*112f0*/  FFMA.FTZ R0, R100, R11, R35 ;  /* 0x0000000b64007223 */ /* 0x000fe20000010023 */
[----:B------:R-:W-:Y:S01]  /*11300*/  FFMA.FTZ R90, R133, R8, R32 ;  /* 0x00000008855a7223 */ /* 0x000fe20000010020 */
[----:B------:R-:W-:Y:S01]  /*11310*/  FFMA.FTZ R95, R2, R9, R33 ;  /* 0x00000009025f7223 */ /* 0x000fe20000010021 */
[----:B------:R-:W-:Y:S01]  /*11320*/  FFMA.FTZ R94, R94, R7, R31 ;  /* 0x000000075e5e7223 */ /* 0x000fe2000001001f */
[----:B------:R-:W-:Y:S01]  /*11330*/  MOV R3, UR5 ;  /* 0x0000000500037c02 */ /* 0x000fe20008000f00 */
        /* <DEDUP_REMOVED lines=9> */
[----:B------:R-:W-:Y:S01]  /*113d0*/  LEA.HI.SX32 R3, R3, R112, 0x1d ;  /* 0x0000007003037211 */ /* 0x000fe200078feaff */
[----:B------:R-:W-:Y:S01]  /*113e0*/  FFMA.FTZ R147, R147, R18, R42 ;  /* 0x0000001293937223 */ /* 0x000fe2000001002a */
[----:B------:R-:W-:Y:S01]  /*113f0*/  F2FP.BF16.F32.PACK_AB R89, R94, R89 ;  /* 0x000000595e59723e */ /* 0x000fe200000010ff */
[----:B------:R-:W-:Y:S01]  /*11400*/  FFMA.FTZ R110, R110, R19, R43 ;  /* 0x000000136e6e7223 */ /* 0x000fe2000001002b */
[----:B------:R-:W-:Y:S01]  /*11410*/  F2FP.BF16.F32.PACK_AB R88, R95, R0 ;  /* 0x000000005f58723e */ /* 0x000fe200000010ff */
        /* <DEDUP_REMOVED lines=8> */
[C---:B------:R-:W-:Y:S01]  /*114a0*/  VIADD R101, R3.reuse, 0x80 ;  /* 0x0000008003657836 */ /* 0x040fe20000000000 */
[C---:B------:R-:W-:Y:S01]  /*114b0*/  IADD3 R111, PT, PT, R3.reuse, 0x100, RZ ;  /* 0x00000100036f7810 */ /* 0x040fe20007ffe0ff */
        /* <DEDUP_REMOVED lines=8> */
[----:B------:R-:W-:Y:S01]  /*11540*/  F2FP.BF16.F32.PACK_AB R99, R130, R99 ;  /* 0x000000638263723e */ /* 0x000fe200000010ff */
[----:B------:R1:W-:Y:S01]  /*11550*/  STG.E.128 desc[UR12][R2.64], R88 ;  /* 0x0000005802007986 */ /* 0x0003e2000c101d0c */
[----:B------:R-:W-:Y:S01]  /*11560*/  F2FP.BF16.F32.PACK_AB R98, R109, R108 ;  /* 0x0000006c6d62723e */ /* 0x000fe200000010ff */
[----:B------:R-:W-:Y:S01]  /*11570*/  IMAD.WIDE.U32 R102, R111, 0x10, R102 ;  /* 0x000000106f667825 */ /* 0x000fe200078e0066 */
[----:B------:R-:W-:Y:S01]  /*11580*/  F2FP.BF16.F32.PACK_AB R97, R107, R106 ;  /* 0x0000006a6b61723e */ /* 0x000fe200000010ff */
[----:B------:R1:W-:Y:S01]  /*11590*/  STG.E.128 desc[UR12][R100.64], R92 ;  /* 0x0000005c64007986 */ /* 0x0003e2000c101d0c */
[----:B------:R-:W-:-:S05]  /*115a0*/  F2FP.BF16.F32.PACK_AB R96, R105, R0 ;  /* 0x000000006960723e */ /* 0x000fca00000010ff */
[----:B------:R1:W-:Y:S02]  /*115b0*/  STG.E.128 desc[UR12][R102.64], R96 ;  /* 0x0000006066007986 */ /* 0x0003e4000c101d0c */
.L_x_10162:
[----:B------:R-:W-:Y:S02]  /*115c0*/  UIADD3 UR7, UPT, UPT, UR7, UR20, URZ ;  /* 0x0000001407077290 */ /* 0x000fe4000fffe0ff */
[----:B------:R-:W-:Y:S02]  /*115d0*/  UPLOP3.LUT UP0, UPT, UPT, UPT, UP0, 0x40, 0x4 ;  /* 0x000000000004789c */ /* 0x000fe40003f0e800 */
[----:B------:R-:W-:-:S09]  /*115e0*/  UISETP.GE.AND UP1, UPT, UR7, UR21, UPT ;  /* 0x000000150700728c */ /* 0x000fd2000bf26270 */
[----:B------:R-:W-:Y:S05]  /*115f0*/  BRA.U !UP1, `(.L_x_10163) ;  /* 0xfffffef509387547 */ /* 0x000fea000b83ffff */
[----:B------:R-:W-:Y:S05]  /*11600*/  EXIT ;  /* 0x000000000000794d */ /* 0x000fea0003800000 */
.L_x_10164:
        /* <DEDUP_REMOVED lines=15> */
.L_x_20810:


//--------------------- .text._ZN10layer_norm13ln_fwd_kernelINS_13Kernel_traitsIf6__halfS2_S2_fjLj3072ELj1ELj1ELj4ELj16ENS_18Kernel_traits_baseILj3072EfS2_S2_S2_fjLj128EEEEELb0ELb0ELb0ELb0EEEvNS_9FwdParamsE --------------------------
	.section	.text._ZN10layer_norm13ln_fwd_kernelINS_13Kernel_traitsIf6__halfS2_S2_fjLj3072ELj1ELj1ELj4ELj16ENS_18Kernel_traits_baseILj3072EfS2_S2_S2_fjLj128EEEEELb0ELb0ELb0ELb0EEEvNS_9FwdParamsE,"ax",@progbits
	.align	128
        .global         _ZN10layer_norm13ln_fwd_kernelINS_13Kernel_traitsIf6__halfS2_S2_fjLj3072ELj1ELj1ELj4ELj16ENS_18Kernel_traits_baseILj3072EfS2_S2_S2_fjLj128EEEEELb0ELb0ELb0ELb0EEEvNS_9FwdParamsE
        .type           _ZN10layer_norm13ln_fwd_kernelINS_13Kernel_traitsIf6__halfS2_S2_fjLj3072ELj1ELj1ELj4ELj16ENS_18Kernel_traits_baseILj3072EfS2_S2_S2_fjLj128EEEEELb0ELb0ELb0ELb0EEEvNS_9FwdParamsE,@function
        .size           _ZN10layer_norm13ln_fwd_kernelINS_13Kernel_traitsIf6__halfS2_S2_fjLj3072ELj1ELj1ELj4ELj16ENS_18Kernel_traits_baseILj3072EfS2_S2_S2_fjLj128EEEEELb0ELb0ELb0ELb0EEEvNS_9FwdParamsE,(.L_x_20811 - _ZN10layer_norm13ln_fwd_kernelINS_13Kernel_traitsIf6__halfS2_S2_fjLj3072ELj1ELj1ELj4ELj16ENS_18Kernel_traits_baseILj3072EfS2_S2_S2_fjLj128EEEEELb0ELb0ELb0ELb0EEEvNS_9FwdParamsE)
        .other          _ZN10layer_norm13ln_fwd_kernelINS_13Kernel_traitsIf6__halfS2_S2_fjLj3072ELj1ELj1ELj4ELj16ENS_18Kernel_traits_baseILj3072EfS2_S2_S2_fjLj128EEEEELb0ELb0ELb0ELb0EEEvNS_9FwdParamsE,@"STO_CUDA_ENTRY STV_DEFAULT"
_ZN10layer_norm13ln_fwd_kernelINS_13Kernel_traitsIf6__halfS2_S2_fjLj3072ELj1ELj1ELj4ELj16ENS_18Kernel_traits_baseILj3072EfS2_S2_S2_fjLj128EEEEELb0ELb0ELb0ELb0EEEvNS_9FwdParamsE:
.text._ZN10layer_norm13ln_fwd_kernelINS_13Kernel_traitsIf6__halfS2_S2_fjLj3072ELj1ELj1ELj4ELj16ENS_18Kernel_traits_baseILj3072EfS2_S2_S2_fjLj128EEEEELb0ELb0ELb0ELb0EEEvNS_9FwdParamsE:
        /* <DEDUP_REMOVED lines=52> */
.L_x_10166:
        /* <DEDUP_REMOVED lines=29> */
.L_x_10167:
[----:B------:R-:W-:Y:S05]  /*0510*/  BSYNC.RECONVERGENT B0 ;  /* 0x0000000000007941 */ /* 0x000fea0003800200 */
.L_x_10165:
        /* <DEDUP_REMOVED lines=18> */
[----:B------:R-:W-:Y:S01]  /*0640*/  PLOP3.LUT P0, PT, PT, PT, UP1, 0x80, 0x8 ;  /* 0x000000000008781c */ /* 0x000fe20003f0f018 */
[----:B------:R-:W3:Y:S01]  /*0650*/  LDCU.64 UR16, c[0x0][0x3a0] ;  /* 0x00007400ff1077ac */ /* 0x000ee20008000a00 */
[----:B------:R-:W-:Y:S02]  /*0660*/  I2FP.F32.U32 R4, R2 ;  /* 0x0000000200047245 */ /* 0x000fe40000201000 */
[----:B------:R-:W-:Y:S01]  /*0670*/  VIMNMX R2, PT, PT, R5, 0x20, PT ;  /* 0x0000002005027848 */ /* 0x000fe20003fe0100 */
[----:B------:R-:W4:Y:S01]  /*0680*/  LDCU.64 UR18, c[0x0][0x3e0] ;  /* 0x00007c00ff1277ac */ /* 0x000f220008000a00 */
[----:B------:R0:W0:Y:S02]  /*0690*/  MUFU.RCP R0, R4 ;  /* 0x0000000400007308 */ /* 0x0000240000001000 */
[----:B------:R-:W-:Y:S01]  /*06a0*/  LEA R2, R2, R3, 0x3 ;  /* 0x0000000302027211 */ /* 0x000fe200078e18ff */
[----:B------:R-:W0:Y:S01]  /*06b0*/  LDCU.64 UR14, c[0x0][0x380] ;  /* 0x00007000ff0e77ac */ /* 0x000e220008000a00 */
[----:B-1----:R-:W-:-:S11]  /*06c0*/  UPLOP3.LUT UP2, UPT, UPT, UPT, UPT, 0x40, 0x4 ;  /* 0x000000000004789c */ /* 0x002fd60003f4e870 */
.L_x_10193:
        /* <DEDUP_REMOVED lines=11> */
[----:B0-----:R-:W-:-:S04]  /*0780*/  MOV R4, UR5 ;  /* 0x0000000500047c02 */ /* 0x001fc80008000f00 */
[----:B-1----:R-:W-:-:S04]  /*0790*/  LEA.HI.SX32 R4, R4, R83, 0x1d ;  /* 0x0000005304047211 */ /* 0x002fc800078feaff */
        /* <DEDUP_REMOVED lines=12> */
[----:B-----5:R-:W-:Y:S02]  /*0860*/  HADD2.F32 R10, -RZ, R64.H0_H0 ;  /* 0x20000040ff0a7230 */ /* 0x020fe40000004100 */
[----:B------:R-:W-:Y:S02]  /*0870*/  HADD2.F32 R68, -RZ, R65.H0_H0 ;  /* 0x20000041ff447230 */ /* 0x000fe40000004100 */
[--C-:B------:R-:W-:Y:S02]  /*0880*/  HADD2.F32 R70, -RZ, R67.reuse.H0_H0 ;  /* 0x20000043ff467230 */ /* 0x100fe40000004100 */
[----:B------:R-:W-:Y:S02]  /*0890*/  HADD2.F32 R72, -RZ, R67.H1_H1 ;  /* 0x30000043ff487230 */ /* 0x000fe40000004100 */
[----:B--2---:R-:W-:Y:S02]  /*08a0*/  HADD2.F32 R3, -RZ, R12.H0_H0 ;  /* 0x2000000cff037230 */ /* 0x004fe40000004100 */
[----:B------:R-:W-:-:S02]  /*08b0*/  HADD2.F32 R69, -RZ, R13.H0_H0 ;  /* 0x2000000dff457230 */ /* 0x000fc40000004100 */
[--C-:B------:R-:W-:Y:S02]  /*08c0*/  HADD2.F32 R79, -RZ, R15.reuse.H0_H0 ;  /* 0x2000000fff4f7230 */ /* 0x100fe40000004100 */
[-C--:B------:R-:W-:Y:S01]  /*08d0*/  FFMA.FTZ R3, R10, R85.reuse, R3 ;  /* 0x000000550a037223 */ /* 0x080fe20000010003 */
[----:B------:R-:W-:Y:S02]  /*08e0*/  HADD2.F32 R10, -RZ, R64.H1_H1 ;  /* 0x30000040ff0a7230 */ /* 0x000fe40000004100 */
[-C--:B------:R-:W-:Y:S01]  /*08f0*/  FFMA.FTZ R69, R68, R85.reuse, R69 ;  /* 0x0000005544457223 */ /* 0x080fe20000010045 */
[----:B------:R-:W-:Y:S02]  /*0900*/  HADD2.F32 R67, -RZ, R15.H1_H1 ;  /* 0x3000000fff437230 */ /* 0x000fe40000004100 */
[----:B------:R-:W-:Y:S01]  /*0910*/  FFMA.FTZ R79, R70, R85, R79 ;  /* 0x00000055464f7223 */ /* 0x000fe2000001004f */
[----:B------:R-:W-:Y:S02]  /*0920*/  HADD2.F32 R64, -RZ, R66.H0_H0 ;  /* 0x20000042ff407230 */ /* 0x000fe40000004100 */
[----:B------:R-:W-:-:S02]  /*0930*/  HADD2.F32 R68, -RZ, R65.H1_H1 ;  /* 0x30000041ff447230 */ /* 0x000fc40000004100 */
[-C--:B------:R-:W-:Y:S01]  /*0940*/  FFMA.FTZ R72, R72, R85.reuse, R67 ;  /* 0x0000005548487223 */ /* 0x080fe20000010043 */
[----:B------:R-:W-:Y:S02]  /*0950*/  HADD2.F32 R15, -RZ, R13.H1_H1 ;  /* 0x3000000dff0f7230 */ /* 0x000fe40000004100 */
[----:B------:R-:W-:Y:S02]  /*0960*/  HADD2.F32 R75, -RZ, R14.H0_H0 ;  /* 0x2000000eff4b7230 */ /* 0x000fe40000004100 */
[----:B------:R-:W-:Y:S02]  /*0970*/  HADD2.F32 R66, -RZ, R66.H1_H1 ;  /* 0x30000042ff427230 */ /* 0x000fe40000004100 */
[-C--:B------:R-:W-:Y:S01]  /*0980*/  FFMA.FTZ R68, R68, R85.reuse, R15 ;  /* 0x0000005544447223 */ /* 0x080fe2000001000f */
[----:B------:R-:W-:Y:S02]  /*0990*/  HADD2.F32 R65, -RZ, R14.H1_H1 ;  /* 0x3000000eff417230 */ /* 0x000fe40000004100 */
[----:B------:R-:W-:Y:S01]  /*09a0*/  FFMA.FTZ R75, R64, R85, R75 ;  /* 0x00000055404b7223 */ /* 0x000fe2000001004b */
[----:B------:R-:W-:Y:S01]  /*09b0*/  HADD2.F32 R13, -RZ, R12.H1_H1 ;  /* 0x3000000cff0d7230 */ /* 0x000fe20000004100 */
[----:B------:R-:W-:Y:S01]  /*09c0*/  F2FP.F16.F32.PACK_AB R15, R72, R79 ;  /* 0x0000004f480f723e */ /* 0x000fe200000000ff */
[----:B------:R-:W-:-:S03]  /*09d0*/  FFMA.FTZ R70, R66, R85, R65 ;  /* 0x0000005542467223 */ /* 0x000fc60000010041 */
[----:B------:R-:W-:Y:S01]  /*09e0*/  FFMA.FTZ R10, R10, R85, R13 ;  /* 0x000000550a0a7223 */ /* 0x000fe2000001000d */
[----:B------:R-:W-:Y:S02]  /*09f0*/  F2FP.F16.F32.PACK_AB R13, R68, R69 ;  /* 0x00000045440d723e */ /* 0x000fe400000000ff */
[----:B------:R-:W-:Y:S02]  /*0a00*/  F2FP.F16.F32.PACK_AB R14, R70, R75 ;  /* 0x0000004b460e723e */ /* 0x000fe400000000ff */
[----:B------:R-:W-:Y:S01]  /*0a10*/  F2FP.F16.F32.PACK_AB R12, R10, R3 ;  /* 0x000000030a0c723e */ /* 0x000fe200000000ff */
[----:B------:R-:W-:Y:S06]  /*0a20*/  BRA `(.L_x_10171) ;  /* 0x0000000000a47947 */ /* 0x000fec0003800000 */
.L_x_10170:
[----:B----4-:R-:W-:-:S04]  /*0a30*/  UISETP.NE.U32.AND UP1, UPT, UR18, URZ, UPT ;  /* 0x000000ff1200728c */ /* 0x010fc8000bf25070 */
[----:B------:R-:W-:-:S06]  /*0a40*/  UISETP.NE.AND.EX UP1, UPT, UR19, URZ, UPT, UP1 ;  /* 0x000000ff1300728c */ /* 0x000fcc000bf25310 */
[----:B------:R-:W-:-:S13]  /*0a50*/  PLOP3.LUT P0, PT, PT, PT, UP1, 0x80, 0x8 ;  /* 0x000000000008781c */ /* 0x000fda0003f0f018 */
[----:B------:R-:W-:Y:S05]  /*0a60*/  @!P0 BRA `(.L_x_10172) ;  /* 0x0000000000548947 */ /* 0x000fea0003800000 */
[----:B-----5:R-:W-:Y:S02]  /*0a70*/  HADD2.F32 R10, -RZ, R64.H0_H0 ;  /* 0x20000040ff0a7230 */ /* 0x020fe40000004100 */
        /* <DEDUP_REMOVED lines=12> */
[----:B------:R-:W-:Y:S01]  /*0b40*/  FMUL.FTZ R68, R68, R85 ;  /* 0x0000005544447220 */ /* 0x000fe20000410000 */
[----:B------:R-:W-:Y:S01]  /*0b50*/  F2FP.F16.F32.PACK_AB R12, R10, R3 ;  /* 0x000000030a0c723e */ /* 0x000fe200000000ff */
[-C--:B------:R-:W-:Y:S01]  /*0b60*/  FMUL.FTZ R70, R66, R85.reuse ;  /* 0x0000005542467220 */ /* 0x080fe20000410000 */
[----:B------:R-:W-:-:S02]  /*0b70*/  FMUL.FTZ R72, R72, R85 ;  /* 0x0000005548487220 */ /* 0x000fc40000410000 */
[----:B------:R-:W-:Y:S02]  /*0b80*/  F2FP.F16.F32.PACK_AB R13, R68, R69 ;  /* 0x00000045440d723e */ /* 0x000fe400000000ff */
[----:B------:R-:W-:Y:S02]  /*0b90*/  F2FP.F16.F32.PACK_AB R14, R70, R75 ;  /* 0x0000004b460e723e */ /* 0x000fe400000000ff */
[----:B------:R-:W-:Y:S01]  /*0ba0*/  F2FP.F16.F32.PACK_AB R15, R72, R79 ;  /* 0x0000004f480f723e */ /* 0x000fe200000000ff */
[----:B------:R-:W-:Y:S06]  /*0bb0*/  BRA `(.L_x_10171) ;  /* 0x0000000000407947 */ /* 0x000fec0003800000 */
.L_x_10172:
[--C-:B-----5:R-:W-:Y:S02]  /*0bc0*/  HADD2.F32 R68, -RZ, R65.reuse.H0_H0 ;  /* 0x20000041ff447230 */ /* 0x120fe40000004100 */
[----:B------:R-:W-:Y:S02]  /*0bd0*/  HADD2.F32 R10, -RZ, R64.H0_H0 ;  /* 0x20000040ff0a7230 */ /* 0x000fe40000004100 */
[----:B------:R-:W-:Y:S02]  /*0be0*/  HADD2.F32 R70, -RZ, R65.H1_H1 ;  /* 0x30000041ff467230 */ /* 0x000fe40000004100 */
[-C--:B------:R-:W-:Y:S01]  /*0bf0*/  FMUL.FTZ R69, R68, R85.reuse ;  /* 0x0000005544457220 */ /* 0x080fe20000410000 */
[----:B------:R-:W-:Y:S02]  /*0c00*/  HADD2.F32 R72, -RZ, R66.H0_H0 ;  /* 0x20000042ff487230 */ /* 0x000fe40000004100 */
        /* <DEDUP_REMOVED lines=10> */
[----:B------:R-:W-:-:S07]  /*0cb0*/  FMUL.FTZ R72, R90, R85 ;  /* 0x000000555a487220 */ /* 0x000fce0000410000 */
.L_x_10171:
[----:B------:R-:W0:Y:S01]  /*0cc0*/  @UP0 LDCU.64 UR4, c[0x0][0x3a8] ;  /* 0x00007500ff0407ac */ /* 0x000e220008000a00 */
[----:B------:R-:W-:Y:S01]  /*0cd0*/  PLOP3.LUT P2, PT, PT, PT, UP0, 0x80, 0x8 ;  /* 0x000000000008781c */ /* 0x000fe20003f4f008 */
[----:B------:R-:W-:Y:S01]  /*0ce0*/  HFMA2 R65, -RZ, RZ, 0, 9.5367431640625e-07 ;  /* 0x00000010ff417431 */ /* 0x000fe200000001ff */
[----:B------:R-:W-:Y:S02]  /*0cf0*/  PLOP3.LUT P3, PT, PT, PT, UP0, 0x80, 0x8 ;  /* 0x000000000008781c */ /* 0x000fe40003f6f008 */
[----:B------:R-:W-:-:S09]  /*0d00*/  IADD3 R87, PT, PT, R4, 0x80, RZ ;  /* 0x0000008004577810 */ /* 0x000fd20007ffe0ff */
[----:B0-----:R-:W-:-:S05]  /*0d10*/  @P2 IMAD.WIDE.U32 R64, R4, R65, UR4 ;  /* 0x0000000404402e25 */ /* 0x001fca000f8e0041 */
[----:B------:R0:W-:Y:S02]  /*0d20*/  @P3 STG.E.128 desc[UR8][R64.64], R12 ;  /* 0x0000000c40003986 */ /* 0x0001e4000c101d08 */
.L_x_10169:
[----:B---34-:R-:W-:Y:S05]  /*0d30*/  BSYNC.RECONVERGENT B0 ;  /* 0x0000000000007941 */ /* 0x018fea0003800200 */
.L_x_10168:
        /* <DEDUP_REMOVED lines=12> */
[----:B-----5:R-:W-:Y:S02]  /*0e00*/  HADD2.F32 R76, -RZ, R65.H0_H0 ;  /* 0x20000041ff4c7230 */ /* 0x020fe40000004100 */
[--C-:B------:R-:W-:Y:S02]  /*0e10*/  HADD2.F32 R74, -RZ, R64.reuse.H0_H0 ;  /* 0x20000040ff4a7230 */ /* 0x100fe40000004100 */
[----:B------:R-:W-:Y:S02]  /*0e20*/  HADD2.F32 R80, -RZ, R67.H1_H1 ;  /* 0x30000043ff507230 */ /* 0x000fe40000004100 */
[----:B------:R-:W-:Y:S02]  /*0e30*/  HADD2.F32 R64, -RZ, R64.H1_H1 ;  /* 0x30000040ff407230 */ /* 0x000fe40000004100 */
[----:B--2---:R-:W-:Y:S02]  /*0e40*/  HADD2.F32 R7, -RZ, R13.H0_H0 ;  /* 0x2000000dff077230 */ /* 0x004fe40000004100 */
[----:B------:R-:W-:-:S02]  /*0e50*/  HADD2.F32 R5, -RZ, R12.H0_H0 ;  /* 0x2000000cff057230 */ /* 0x000fc40000004100 */
[----:B------:R-:W-:Y:S02]  /*0e60*/  HADD2.F32 R11, -RZ, R15.H0_H0 ;  /* 0x2000000fff0b7230 */ /* 0x000fe40000004100 */
[-C--:B------:R-:W-:Y:S01]  /*0e70*/  FFMA.FTZ R7, R76, R85.reuse, R7 ;  /* 0x000000554c077223 */ /* 0x080fe20000010007 */
[----:B------:R-:W-:Y:S02]  /*0e80*/  HADD2.F32 R76, -RZ, R67.H0_H0 ;  /* 0x20000043ff4c7230 */ /* 0x000fe40000004100 */
[-C--:B------:R-:W-:Y:S01]  /*0e90*/  FFMA.FTZ R5, R74, R85.reuse, R5 ;  /* 0x000000554a057223 */ /* 0x080fe20000010005 */
[----:B------:R-:W-:Y:S02]  /*0ea0*/  HADD2.F32 R67, -RZ, R15.H1_H1 ;  /* 0x3000000fff437230 */ /* 0x000fe40000004100 */
[----:B------:R-:W-:Y:S02]  /*0eb0*/  HADD2.F32 R74, -RZ, R66.H0_H0 ;  /* 0x20000042ff4a7230 */ /* 0x000fe40000004100 */
[----:B------:R-:W-:Y:S01]  /*0ec0*/  FFMA.FTZ R11, R76, R85, R11 ;  /* 0x000000554c0b7223 */ /* 0x000fe2000001000b */
[----:B------:R-:W-:-:S02]  /*0ed0*/  HADD2.F32 R9, -RZ, R14.H0_H0 ;  /* 0x2000000eff097230 */ /* 0x000fc40000004100 */
[-C--:B------:R-:W-:Y:S01]  /*0ee0*/  FFMA.FTZ R80, R80, R85.reuse, R67 ;  /* 0x0000005550507223 */ /* 0x080fe20000010043 */
[----:B------:R-:W-:Y:S02]  /*0ef0*/  HADD2.F32 R76, -RZ, R65.H1_H1 ;  /* 0x30000041ff4c7230 */ /* 0x000fe40000004100 */
[----:B------:R-:W-:Y:S02]  /*0f00*/  HADD2.F32 R15, -RZ, R13.H1_H1 ;  /* 0x3000000dff0f7230 */ /* 0x000fe40000004100 */
[-C--:B------:R-:W-:Y:S01]  /*0f10*/  FFMA.FTZ R9, R74, R85.reuse, R9 ;  /* 0x000000554a097223 */ /* 0x080fe20000010009 */
[----:B------:R-:W-:Y:S02]  /*0f20*/  HADD2.F32 R66, -RZ, R66.H1_H1 ;  /* 0x30000042ff427230 */ /* 0x000fe40000004100 */
        /* <DEDUP_REMOVED lines=10> */
.L_x_10175:
[----:B------:R-:W-:-:S04]  /*0fd0*/  UISETP.NE.U32.AND UP1, UPT, UR18, URZ, UPT ;  /* 0x000000ff1200728c */ /* 0x000fc8000bf25070 */
[----:B------:R-:W-:-:S09]  /*0fe0*/  UISETP.NE.AND.EX UP1, UPT, UR19, URZ, UPT, UP1 ;  /* 0x000000ff1300728c */ /* 0x000fd2000bf25310 */
[----:B------:R-:W-:Y:S05]  /*0ff0*/  BRA.U UP1, `(.L_x_10177) ;  /* 0x0000000101447547 */ /* 0x000fea000b800000 */
        /* <DEDUP_REMOVED lines=17> */
.L_x_10177:
        /* <DEDUP_REMOVED lines=19> */
[----:B------:R-:W-:-:S07]  /*1240*/  F2FP.F16.F32.PACK_AB R15, R80, R11 ;  /* 0x0000000b500f723e */ /* 0x000fce00000000ff */
.L_x_10176:
[----:B------:R-:W0:Y:S01]  /*1250*/  @UP0 LDCU.64 UR4, c[0x0][0x3a8] ;  /* 0x00007500ff0407ac */ /* 0x000e220008000a00 */
[----:B------:R-:W-:Y:S02]  /*1260*/  PLOP3.LUT P3, PT, PT, PT, UP0, 0x80, 0x8 ;  /* 0x000000000008781c */ /* 0x000fe40003f6f008 */
[----:B------:R-:W-:Y:S02]  /*1270*/  PLOP3.LUT P4, PT, PT, PT, UP0, 0x80, 0x8 ;  /* 0x000000000008781c */ /* 0x000fe40003f8f008 */
[----:B------:R-:W-:-:S09]  /*1280*/  MOV R64, 0x10 ;  /* 0x0000001000407802 */ /* 0x000fd20000000f00 */
[C---:B0-----:R-:W-:Y:S01]  /*1290*/  @P3 IMAD.WIDE.U32 R64, R87.reuse, R64, UR4 ;  /* 0x0000000457403e25 */ /* 0x041fe2000f8e0040 */
[----:B------:R-:W-:-:S04]  /*12a0*/  IADD3 R87, PT, PT, R87, 0x80, RZ ;  /* 0x0000008057577810 */ /* 0x000fc80007ffe0ff */
[----:B------:R1:W-:Y:S03]  /*12b0*/  @P4 STG.E.128 desc[UR8][R64.64], R12 ;  /* 0x0000000c40004986 */ /* 0x0003e6000c101d08 */
.L_x_10174:
[----:B------:R-:W-:Y:S05]  /*12c0*/  BSYNC.RECONVERGENT B0 ;  /* 0x0000000000007941 */ /* 0x000fea0003800200 */
.L_x_10173:
        /* <DEDUP_REMOVED lines=16> */
[----:B------:R-:W-:Y:S02]  /*13d0*/  HADD2.F32 R64, -RZ, R64.H1_H1 ;  /* 0x30000040ff407230 */ /* 0x000fe40000004100 */
[----:B------:R-:W-:-:S02]  /*13e0*/  HADD2.F32 R66, -RZ, R66.H1_H1 ;  /* 0x30000042ff427230 */ /* 0x000fc40000004100 */
[--C-:B--2---:R-:W-:Y:S02]  /*13f0*/  HADD2.F32 R73, -RZ, R15.reuse.H0_H0 ;  /* 0x2000000fff497230 */ /* 0x104fe40000004100 */
[----:B------:R-:W-:Y:S02]  /*1400*/  HADD2.F32 R15, -RZ, R15.H1_H1 ;  /* 0x3000000fff0f7230 */ /* 0x000fe40000004100 */
[----:B------:R-:W-:Y:S02]  /*1410*/  HADD2.F32 R71, -RZ, R12.H0_H0 ;  /* 0x2000000cff477230 */ /* 0x000fe40000004100 */
[-C--:B------:R-:W-:Y:S01]  /*1420*/  FFMA.FTZ R73, R8, R85.reuse, R73 ;  /* 0x0000005508497223 */ /* 0x080fe20000010049 */
[----:B------:R-:W-:Y:S02]  /*1430*/  HADD2.F32 R77, -RZ, R13.H0_H0 ;  /* 0x2000000dff4d7230 */ /* 0x000fe40000004100 */
[----:B------:R-:W-:Y:S01]  /*1440*/  FFMA.FTZ R8, R84, R85, R15 ;  /* 0x0000005554087223 */ /* 0x000fe2000001000f */
[----:B------:R-:W-:-:S02]  /*1450*/  HADD2.F32 R84, -RZ, R65.H1_H1 ;  /* 0x30000041ff547230 */ /* 0x000fc40000004100 */
[-C--:B------:R-:W-:Y:S01]  /*1460*/  FFMA.FTZ R71, R82, R85.reuse, R71 ;  /* 0x0000005552477223 */ /* 0x080fe20000010047 */
[----:B------:R-:W-:Y:S02]  /*1470*/  HADD2.F32 R82, -RZ, R65.H0_H0 ;  /* 0x20000041ff527230 */ /* 0x000fe40000004100 */
[--C-:B------:R-:W-:Y:S02]  /*1480*/  HADD2.F32 R81, -RZ, R14.reuse.H0_H0 ;  /* 0x2000000eff517230 */ /* 0x100fe40000004100 */
        /* <DEDUP_REMOVED lines=13> */
.L_x_10180:
[----:B------:R-:W-:-:S04]  /*1560*/  UISETP.NE.U32.AND UP1, UPT, UR18, URZ, UPT ;  /* 0x000000ff1200728c */ /* 0x000fc8000bf25070 */
[----:B------:R-:W-:-:S09]  /*1570*/  UISETP.NE.AND.EX UP1, UPT, UR19, URZ, UPT, UP1 ;  /* 0x000000ff1300728c */ /* 0x000fd2000bf25310 */
[----:B------:R-:W-:Y:S05]  /*1580*/  BRA.U UP1, `(.L_x_10182) ;  /* 0x0000000101447547 */ /* 0x000fea000b800000 */
        /* <DEDUP_REMOVED lines=17> */
.L_x_10182:
[--C-:B-----5:R-:W-:Y:S02]  /*16a0*/  HADD2.F32 R8, -RZ, R67.reuse.H0_H0 ;  /* 0x20000043ff087230 */ /* 0x120fe40000004100 */
[----:B------:R-:W-:Y:S02]  /*16b0*/  HADD2.F32 R86, -RZ, R67.H1_H1 ;  /* 0x30000043ff567230 */ /* 0x000fe40000004100 */
[----:B------:R-:W-:Y:S02]  /*16c0*/  HADD2.F32 R12, -RZ, R64.H0_H0 ;  /* 0x20000040ff0c7230 */ /* 0x000fe40000004100 */
[-C--:B------:R-:W-:Y:S01]  /*16d0*/  FMUL.FTZ R73, R8, R85.reuse ;  /* 0x0000005508497220 */ /* 0x080fe20000410000 */
[----:B------:R-:W-:Y:S02]  /*16e0*/  HADD2.F32 R82, -RZ, R66.H0_H0 ;  /* 0x20000042ff527230 */ /* 0x000fe40000004100 */
        /* <DEDUP_REMOVED lines=15> */
.L_x_10181:
[----:B------:R-:W0:Y:S01]  /*17e0*/  @UP0 LDCU.64 UR4, c[0x0][0x3a8] ;  /* 0x00007500ff0407ac */ /* 0x000e220008000a00 */
[----:B------:R-:W-:Y:S01]  /*17f0*/  PLOP3.LUT P4, PT, PT, PT, UP0, 0x80, 0x8 ;  /* 0x000000000008781c */ /* 0x000fe20003f8f008 */
[----:B------:R-:W-:Y:S01]  /*1800*/  HFMA2 R64, -RZ, RZ, 0, 9.5367431640625e-07 ;  /* 0x00000010ff407431 */ /* 0x000fe200000001ff */
[----:B------:R-:W-:-:S11]  /*1810*/  PLOP3.LUT P5, PT, PT, PT, UP0, 0x80, 0x8 ;  /* 0x000000000008781c */ /* 0x000fd60003faf008 */
[----:B0-----:R-:W-:-:S05]  /*1820*/  @P4 IMAD.WIDE.U32 R64, R87, R64, UR4 ;  /* 0x0000000457404e25 */ /* 0x001fca000f8e0040 */
[----:B------:R2:W-:Y:S02]  /*1830*/  @P5 STG.E.128 desc[UR8][R64.64], R12 ;  /* 0x0000000c40005986 */ /* 0x0005e4000c101d08 */
.L_x_10179:
[----:B------:R-:W-:Y:S05]  /*1840*/  BSYNC.RECONVERGENT B0 ;  /* 0x0000000000007941 */ /* 0x000fea0003800200 */
.L_x_10178:
        /* <DEDUP_REMOVED lines=108> */
.L_x_10184:
[----:B------:R-:W-:Y:S05]  /*1f10*/  BSYNC.RECONVERGENT B0 ;  /* 0x0000000000007941 */ /* 0x000fea0003800200 */
.L_x_10183:
        /* <DEDUP_REMOVED lines=13> */
.L_x_10186:
[----:B------:R-:W-:Y:S05]  /*1ff0*/  BSYNC.RECONVERGENT B0 ;  /* 0x0000000000007941 */ /* 0x000fea0003800200 */
.L_x_10185:
        /* <DEDUP_REMOVED lines=68> */
[----:B------:R-:W-:Y:S01]  /*2440*/  F2FP.F16.F32.PACK_AB R64, R65, R64 ;  /* 0x000000404140723e */ /* 0x000fe200000000ff */
        /* <DEDUP_REMOVED lines=8> */
[----:B------:R-:W-:Y:S02]  /*24d0*/  F2FP.F16.F32.PACK_AB R65, R66, R65 ;  /* 0x000000414241723e */ /* 0x000fe400000000ff */
[----:B------:R-:W-:Y:S01]  /*24e0*/  F2FP.F16.F32.PACK_AB R66, R90, R67 ;  /* 0x000000435a42723e */ /* 0x000fe200000000ff */
[----:B------:R-:W-:Y:S01]  /*24f0*/  FADD.FTZ R90, R79, -R83 ;  /* 0x800000534f5a7221 */ /* 0x000fe20000010000 */
[----:B0-----:R-:W-:-:S04]  /*2500*/  IMAD.WIDE.U32 R88, R4, 0x10, R88 ;  /* 0x0000001004587825 */ /* 0x001fc800078e0058 */
[----:B------:R-:W-:Y:S01]  /*2510*/  FMUL.FTZ R67, R85, R90 ;  /* 0x0000005a55437220 */ /* 0x000fe20000410000 */
[----:B------:R-:W-:-:S03]  /*2520*/  IADD3 R4, PT, PT, R4, 0x80, RZ ;  /* 0x0000008004047810 */ /* 0x000fc60007ffe0ff */
[----:B------:R-:W-:-:S05]  /*2530*/  FFMA.FTZ R67, R67, R58, R50 ;  /* 0x0000003a43437223 */ /* 0x000fca0000010032 */
[----:B------:R-:W-:-:S05]  /*2540*/  F2FP.F16.F32.PACK_AB R67, R92, R67 ;  /* 0x000000435c43723e */ /* 0x000fca00000000ff */
[----:B------:R0:W-:Y:S02]  /*2550*/  STG.E.128 desc[UR8][R88.64], R64 ;  /* 0x0000004058007986 */ /* 0x0001e4000c101d08 */
.L_x_10188:
[----:B------:R-:W-:Y:S05]  /*2560*/  BSYNC.RECONVERGENT B0 ;  /* 0x0000000000007941 */ /* 0x000fea0003800200 */
.L_x_10187:
        /* <DEDUP_REMOVED lines=34> */
.L_x_10190:
[----:B------:R-:W-:Y:S05]  /*2790*/  BSYNC.RECONVERGENT B0 ;  /* 0x0000000000007941 */ /* 0x000fea0003800200 */
.L_x_10189:
        /* <DEDUP_REMOVED lines=20> */
[----:B------:R-:W-:Y:S01]  /*28e0*/  F2FP.F16.F32.PACK_AB R67, R89, R67 ;  /* 0x000000435943723e */ /* 0x000fe200000000ff */
[----:B------:R-:W-:Y:S01]  /*28f0*/  FFMA.FTZ R85, R65, R28, R20 ;  /* 0x0000001c41557223 */ /* 0x000fe20000010014 */
[----:B------:R-:W0:Y:S01]  /*2900*/  LDC.64 R88, c[0x0][0x428] ;  /* 0x00010a00ff587b82 */ /* 0x000e220000000a00 */
[----:B------:R-:W-:Y:S01]  /*2910*/  FFMA.FTZ R92, R90, R25, R17 ;  /* 0x000000195a5c7223 */ /* 0x000fe20000010011 */
[----:B------:R-:W-:Y:S01]  /*2920*/  FFMA.FTZ R65, R83, R30, R22 ;  /* 0x0000001e53417223 */ /* 0x000fe20000010016 */
[----:B------:R-:W-:Y:S01]  /*2930*/  FFMA.FTZ R87, R87, R24, R16 ;  /* 0x0000001857577223 */ /* 0x000fe20000010010 */
[----:B------:R-:W-:Y:S01]  /*2940*/  FFMA.FTZ R90, R66, R31, R23 ;  /* 0x0000001f425a7223 */ /* 0x000fe20000010017 */
[----:B------:R-:W-:-:S03]  /*2950*/  FFMA.FTZ R64, R64, R29, R21 ;  /* 0x0000001d40407223 */ /* 0x000fc60000010015 */
[----:B------:R-:W-:Y:S02]  /*2960*/  F2FP.F16.F32.PACK_AB R66, R92, R87 ;  /* 0x000000575c42723e */ /* 0x000fe400000000ff */
[----:B------:R-:W-:Y:S02]  /*2970*/  F2FP.F16.F32.PACK_AB R65, R90, R65 ;  /* 0x000000415a41723e */ /* 0x000fe400000000ff */
[----:B------:R-:W-:Y:S01]  /*2980*/  F2FP.F16.F32.PACK_AB R64, R64, R85 ;  /* 0x000000554040723e */ /* 0x000fe200000000ff */
[----:B0-----:R-:W-:-:S05]  /*2990*/  IMAD.WIDE.U32 R88, R4, 0x10, R88 ;  /* 0x0000001004587825 */ /* 0x001fca00078e0058 */
[----:B------:R3:W-:Y:S02]  /*29a0*/  STG.E.128 desc[UR8][R88.64], R64 ;  /* 0x0000004058007986 */ /* 0x0007e4000c101d08 */
.L_x_10192:
[----:B------:R-:W-:Y:S05]  /*29b0*/  BSYNC.RECONVERGENT B0 ;  /* 0x0000000000007941 */ /* 0x000fea0003800200 */
.L_x_10191:
[----:B------:R-:W-:Y:S02]  /*29c0*/  UIADD3 UR6, UPT, UPT, UR6, UR14, URZ ;  /* 0x0000000e06067290 */ /* 0x000fe4000fffe0ff */
[----:B------:R-:W-:Y:S02]  /*29d0*/  UPLOP3.LUT UP2, UPT, UPT, UPT, UP2, 0x40, 0x4 ;  /* 0x000000000004789c */ /* 0x000fe40003f4e820 */
[----:B------:R-:W-:-:S09]  /*29e0*/  UISETP.GE.AND UP1, UPT, UR6, UR15, UPT ;  /* 0x0000000f0600728c */ /* 0x000fd2000bf26270 */
[----:B------:R-:W-:Y:S05]  /*29f0*/  BRA.U !UP1, `(.L_x_10193) ;  /* 0xffffffdd09347547 */ /* 0x000fea000b83ffff */
[----:B------:R-:W-:Y:S05]  /*2a00*/  EXIT ;  /* 0x000000000000794d */ /* 0x000fea0003800000 */
.L_x_10194:
        /* <DEDUP_REMOVED lines=15> */
.L_x_20811:


//--------------------- .text._ZN10layer_norm13ln_fwd_kernelINS_13Kernel_traitsIf6__halfS2_S2_fjLj3072ELj1ELj1ELj4ELj16ENS_18Kernel_traits_baseILj3072EfS2_S2_S2_fjLj128EEEEELb0ELb0ELb0ELb1EEEvNS_9FwdParamsE --------------------------
	.section	.text._ZN10layer_norm13ln_fwd_kernelINS_13Kernel_traitsIf6__halfS2_S2_fjLj3072ELj1ELj1ELj4ELj16ENS_18Kernel_traits_baseILj3072EfS2_S2_S2_fjLj128EEEEELb0ELb0ELb0ELb1EEEvNS_9FwdParamsE,"ax",@progbits
	.align	128
        .global         _ZN10layer_norm13ln_fwd_kernelINS_13Kernel_traitsIf6__halfS2_S2_fjLj3072ELj1ELj1ELj4ELj16ENS_18Kernel_traits_baseILj3072EfS2_S2_S2_fjLj128EEEEELb0ELb0ELb0ELb1EEEvNS_9FwdParamsE
        .type           _ZN10layer_norm13ln_fwd_kernelINS_13Kernel_traitsIf6__halfS2_S2_fjLj3072ELj1ELj1ELj4ELj16ENS_18Kernel_traits_baseILj3072EfS2_S2_S2_fjLj128EEEEELb0ELb0ELb0ELb1EEEvNS_9FwdParamsE,@function
        .size           _ZN10layer_norm13ln_fwd_kernelINS_13Kernel_traitsIf6__halfS2_S2_fjLj3072ELj1ELj1ELj4ELj16ENS_18Kernel_traits_baseILj3072EfS2_S2_S2_fjLj128EEEEELb0ELb0ELb0ELb1EEEvNS_9FwdParamsE,(.L_x_20812 - _ZN10layer_norm13ln_fwd_kernelINS_13Kernel_traitsIf6__halfS2_S2_fjLj3072ELj1ELj1ELj4ELj16ENS_18Kernel_traits_baseILj3072EfS2_S2_S2_fjLj128EEEEELb0ELb0ELb0ELb1EEEvNS_9FwdParamsE)
        .other          _ZN10layer_norm13ln_fwd_kernelINS_13Kernel_traitsIf6__halfS2_S2_fjLj3072ELj1ELj1ELj4ELj16ENS_18Kernel_traits_baseILj3072EfS2_S2_S2_fjLj128EEEEELb0ELb0ELb0ELb1EEEvNS_9FwdParamsE,@"STO_CUDA_ENTRY STV_DEFAULT"
_ZN10layer_norm13ln_fwd_kernelINS_13Kernel_traitsIf6__halfS2_S2_fjLj3072ELj1ELj1ELj4ELj16ENS_18Kernel_traits_baseILj3072EfS2_S2_S2_fjLj128EEEEELb0ELb0ELb0ELb1EEEvNS_9FwdParamsE:
.text._ZN10layer_norm13ln_fwd_kernelINS_13Kernel_traitsIf6__halfS2_S2_fjLj3072ELj1ELj1ELj4ELj16ENS_18Kernel_traits_baseILj3072EfS2_S2_S2_fjLj128EEEEELb0ELb0ELb0ELb1EEEvNS_9FwdParamsE:
        /* <DEDUP_REMOVED lines=49> */
.L_x_10195:
        /* <DEDUP_REMOVED lines=12> */
.L_x_10209:
        /* <DEDUP_REMOVED lines=26> */
[--C-:B------:R-:W-:Y:S02]  /*0570*/  HADD2.F32 R5, -RZ, R6.reuse.H0_H0 ;  /* 0x20000006ff057230 */ /* 0x100fe40000004100 */
[----:B------:R-:W-:-:S02]  /*0580*/  HADD2.F32 R69, -RZ, R6.H1_H1 ;  /* 0x30000006ff457230 */ /* 0x000fc40000004100 */
[--C-:B------:R-:W-:Y:S02]  /*0590*/  HADD2.F32 R71, -RZ, R7.reuse.H0_H0 ;  /* 0x20000007ff477230 */ /* 0x100fe40000004100 */
[----:B------:R-:W-:Y:S02]  /*05a0*/  HADD2.F32 R73, -RZ, R7.H1_H1 ;  /* 0x30000007ff497230 */ /* 0x000fe40000004100 */
[--C-:B--2---:R-:W-:Y:S02]  /*05b0*/  HADD2.F32 R0, -RZ, R12.reuse.H0_H0 ;  /* 0x2000000cff007230 */ /* 0x104fe40000004100 */
[----:B------:R-:W-:Y:S02]  /*05c0*/  HADD2.F32 R2, -RZ, R12.H1_H1 ;  /* 0x3000000cff027230 */ /* 0x000fe40000004100 */
[----:B------:R-:W-:Y:S02]  /*05d0*/  HADD2.F32 R8, -RZ, R13.H0_H0 ;  /* 0x2000000dff087230 */ /* 0x000fe40000004100 */
[----:B------:R-:W-:Y:S01]  /*05e0*/  FFMA.FTZ R9, R9, R68, R0 ;  /* 0x0000004409097223 */ /* 0x000fe20000010000 */
[----:B------:R-:W-:-:S02]  /*05f0*/  HADD2.F32 R4, -RZ, R14.H0_H0 ;  /* 0x2000000eff047230 */ /* 0x000fc40000004100 */
[-C--:B------:R-:W-:Y:S01]  /*0600*/  FFMA.FTZ R2, R65, R68.reuse, R2 ;  /* 0x0000004441027223 */ /* 0x080fe20000010002 */
[----:B------:R-:W-:Y:S02]  /*0610*/  HADD2.F32 R12, -RZ, R13.H1_H1 ;  /* 0x3000000dff0c7230 */ /* 0x000fe40000004100 */
[-C--:B------:R-:W-:Y:S01]  /*0620*/  FFMA.FTZ R8, R3, R68.reuse, R8 ;  /* 0x0000004403087223 */ /* 0x080fe20000010008 */
[----:B------:R-:W-:Y:S02]  /*0630*/  HADD2.F32 R14, -RZ, R14.H1_H1 ;  /* 0x3000000eff0e7230 */ /* 0x000fe40000004100 */
[-C--:B------:R-:W-:Y:S01]  /*0640*/  FFMA.FTZ R7, R5, R68.reuse, R4 ;  /* 0x0000004405077223 */ /* 0x080fe20000010004 */
[--C-:B------:R-:W-:Y:S02]  /*0650*/  HADD2.F32 R6, -RZ, R15.reuse.H0_H0 ;  /* 0x2000000fff067230 */ /* 0x100fe40000004100 */
[----:B------:R-:W-:Y:S01]  /*0660*/  FFMA.FTZ R3, R67, R68, R12 ;  /* 0x0000004443037223 */ /* 0x000fe2000001000c */
[----:B------:R-:W-:-:S02]  /*0670*/  HADD2.F32 R64, -RZ, R15.H1_H1 ;  /* 0x3000000fff407230 */ /* 0x000fc40000004100 */
[-C--:B------:R-:W-:Y:S01]  /*0680*/  FFMA.FTZ R4, R69, R68.reuse, R14 ;  /* 0x0000004445047223 */ /* 0x080fe2000001000e */
[----:B------:R-:W-:Y:S01]  /*0690*/  F2FP.F16.F32.PACK_AB R12, R2, R9 ;  /* 0x00000009020c723e */ /* 0x000fe200000000ff */
[----:B------:R-:W-:Y:S01]  /*06a0*/  FFMA.FTZ R6, R71, R68, R6 ;  /* 0x0000004447067223 */ /* 0x000fe20000010006 */
[----:B------:R-:W-:Y:S01]  /*06b0*/  F2FP.F16.F32.PACK_AB R13, R3, R8 ;  /* 0x00000008030d723e */ /* 0x000fe200000000ff */
[----:B------:R-:W-:Y:S01]  /*06c0*/  FFMA.FTZ R5, R73, R68, R64 ;  /* 0x0000004449057223 */ /* 0x000fe20000010040 */
[----:B------:R-:W-:-:S04]  /*06d0*/  F2FP.F16.F32.PACK_AB R14, R4, R7 ;  /* 0x00000007040e723e */ /* 0x000fc800000000ff */
[----:B------:R-:W-:Y:S01]  /*06e0*/  F2FP.F16.F32.PACK_AB R15, R5, R6 ;  /* 0x00000006050f723e */ /* 0x000fe200000000ff */
[----:B------:R-:W-:Y:S06]  /*06f0*/  BRA `(.L_x_10197) ;  /* 0x0000000000a87947 */ /* 0x000fec0003800000 */
.L_x_10196:
[----:B------:R-:W0:Y:S02]  /*0700*/  LDC.64 R2, c[0x0][0x3e0] ;  /* 0x0000f800ff027b82 */ /* 0x000e240000000a00 */
[----:B0-----:R-:W-:-:S04]  /*0710*/  ISETP.NE.U32.AND P1, PT, R2, RZ, PT ;  /* 0x000000ff0200720c */ /* 0x001fc80003f25070 */
[----:B------:R-:W-:-:S13]  /*0720*/  ISETP.NE.AND.EX P1, PT, R3, RZ, PT, P1 ;  /* 0x000000ff0300720c */ /* 0x000fda0003f25310 */
[----:B------:R-:W-:Y:S02]  /*0730*/  VOTEU.ANY UP3, P1 ;  /* 0x0000000000ff7886 */ /* 0x000fe40000860100 */
[----:B------:R-:W-:Y:S05]  /*0740*/  BRA.U !UP3, `(.L_x_10198) ;  /* 0x000000010b547547 */ /* 0x000fea000b800000 */
[--C-:B-----5:R-:W-:Y:S02]  /*0750*/  HADD2.F32 R3, -RZ, R5.reuse.H0_H0 ;  /* 0x20000005ff037230 */ /* 0x120fe40000004100 */
[----:B------:R-:W-:Y:S02]  /*0760*/  HADD2.F32 R15, -RZ, R5.H1_H1 ;  /* 0x30000005ff0f7230 */ /* 0x000fe40000004100 */
[----:B------:R-:W-:Y:S02]  /*0770*/  HADD2.F32 R5, -RZ, R6.H0_H0 ;  /* 0x20000006ff057230 */ /* 0x000fe40000004100 */
[-C--:B------:R-:W-:Y:S01]  /*0780*/  FMUL.FTZ R8, R3, R68.reuse ;  /* 0x0000004403087220 */ /* 0x080fe20000410000 */
[--C-:B------:R-:W-:Y:S02]  /*0790*/  HADD2.F32 R9, -RZ, R4.reuse.H0_H0 ;  /* 0x20000004ff097230 */ /* 0x100fe40000004100 */
[----:B------:R-:W-:Y:S01]  /*07a0*/  FMUL.FTZ R3, R15, R68 ;  /* 0x000000440f037220 */ /* 0x000fe20000410000 */
[----:B------:R-:W-:-:S02]  /*07b0*/  HADD2.F32 R13, -RZ, R4.H1_H1 ;  /* 0x30000004ff0d7230 */ /* 0x000fc40000004100 */
[----:B------:R-:W-:Y:S02]  /*07c0*/  HADD2.F32 R65, -RZ, R6.H1_H1 ;  /* 0x30000006ff417230 */ /* 0x000fe40000004100 */
        /* <DEDUP_REMOVED lines=11> */
[----:B------:R-:W-:Y:S01]  /*0880*/  F2FP.F16.F32.PACK_AB R15, R5, R6 ;  /* 0x00000006050f723e */ /* 0x000fe200000000ff */
[----:B------:R-:W-:Y:S06]  /*0890*/  BRA `(.L_x_10197) ;  /* 0x0000000000407947 */ /* 0x000fec0003800000 */
.L_x_10198:
[--C-:B-----5:R-:W-:Y:S02]  /*08a0*/  HADD2.F32 R3, -RZ, R4.reuse.H1_H1 ;  /* 0x30000004ff037230 */ /* 0x120fe40000004100 */
[--C-:B------:R-:W-:Y:S02]  /*08b0*/  HADD2.F32 R65, -RZ, R5.reuse.H0_H0 ;  /* 0x20000005ff417230 */ /* 0x100fe40000004100 */
        /* <DEDUP_REMOVED lines=8> */
[--C-:B------:R-:W-:Y:S02]  /*0940*/  HADD2.F32 R71, -RZ, R7.reuse.H0_H0 ;  /* 0x20000007ff477230 */ /* 0x100fe40000004100 */
[----:B------:R-:W-:Y:S02]  /*0950*/  HADD2.F32 R73, -RZ, R7.H1_H1 ;  /* 0x30000007ff497230 */ /* 0x000fe40000004100 */
[-C--:B------:R-:W-:Y:S01]  /*0960*/  FMUL.FTZ R7, R67, R68.reuse ;  /* 0x0000004443077220 */ /* 0x080fe20000410000 */
[-C--:B------:R-:W-:Y:S01]  /*0970*/  FMUL.FTZ R4, R69, R68.reuse ;  /* 0x0000004445047220 */ /* 0x080fe20000410000 */
[-C--:B------:R-:W-:Y:S01]  /*0980*/  FMUL.FTZ R6, R71, R68.reuse ;  /* 0x0000004447067220 */ /* 0x080fe20000410000 */
[----:B------:R-:W-:-:S07]  /*0990*/  FMUL.FTZ R5, R73, R68 ;  /* 0x0000004449057220 */ /* 0x000fce0000410000 */
.L_x_10197:
        /* <DEDUP_REMOVED lines=17> */
[----:B------:R-:W-:Y:S02]  /*0ab0*/  HADD2.F32 R65, -RZ, R65.H1_H1 ;  /* 0x30000041ff417230 */ /* 0x000fe40000004100 */
[----:B--2---:R-:W-:Y:S02]  /*0ac0*/  HADD2.F32 R74, -RZ, R15.H0_H0 ;  /* 0x2000000fff4a7230 */ /* 0x004fe40000004100 */
[--C-:B------:R-:W-:Y:S02]  /*0ad0*/  HADD2.F32 R64, -RZ, R12.reuse.H0_H0 ;  /* 0x2000000cff407230 */ /* 0x100fe40000004100 */
[----:B------:R-:W-:Y:S02]  /*0ae0*/  HADD2.F32 R70, -RZ, R12.H1_H1 ;  /* 0x3000000cff467230 */ /* 0x000fe40000004100 */
[----:B------:R-:W-:Y:S01]  /*0af0*/  FFMA.FTZ R74, R73, R68, R74 ;  /* 0x00000044494a7223 */ /* 0x000fe2000001004a */
[----:B------:R-:W-:-:S02]  /*0b00*/  HADD2.F32 R76, -RZ, R13.H0_H0 ;  /* 0x2000000dff4c7230 */ /* 0x000fc40000004100 */
[-C--:B------:R-:W-:Y:S01]  /*0b10*/  FFMA.FTZ R77, R77, R68.reuse, R64 ;  /* 0x000000444d4d7223 */ /* 0x080fe20000010040 */
[--C-:B------:R-:W-:Y:S02]  /*0b20*/  HADD2.F32 R66, -RZ, R14.reuse.H0_H0 ;  /* 0x2000000eff427230 */ /* 0x100fe40000004100 */
        /* <DEDUP_REMOVED lines=14> */
.L_x_10199:
[----:B----4-:R-:W-:-:S04]  /*0c10*/  UISETP.NE.U32.AND UP1, UPT, UR14, URZ, UPT ;  /* 0x000000ff0e00728c */ /* 0x010fc8000bf25070 */
[----:B------:R-:W-:-:S09]  /*0c20*/  UISETP.NE.AND.EX UP1, UPT, UR15, URZ, UPT, UP1 ;  /* 0x000000ff0f00728c */ /* 0x000fd2000bf25310 */
[----:B------:R-:W-:Y:S05]  /*0c30*/  BRA.U UP1, `(.L_x_10201) ;  /* 0x0000000101447547 */ /* 0x000fea000b800000 */
[----:B0----5:R-:W-:Y:S02]  /*0c40*/  HADD2.F32 R71, -RZ, R65.H0_H0 ;  /* 0x20000041ff477230 */ /* 0x021fe40000004100 */
        /* <DEDUP_REMOVED lines=9> */
[----:B------:R-:W-:Y:S02]  /*0ce0*/  HADD2.F32 R75, -RZ, R66.H0_H0 ;  /* 0x20000042ff4b7230 */ /* 0x000fe40000004100 */
[-C--:B------:R-:W-:Y:S01]  /*0cf0*/  FMUL.FTZ R70, R69, R68.reuse ;  /* 0x0000004445467220 */ /* 0x080fe20000410000 */
[----:B------:R-:W-:Y:S02]  /*0d00*/  HADD2.F32 R67, -RZ, R67.H1_H1 ;  /* 0x30000043ff437230 */ /* 0x000fe40000004100 */
[-C--:B------:R-:W-:Y:S01]  /*0d10*/  FMUL.FTZ R71, R65, R68.reuse ;  /* 0x0000004441477220 */ /* 0x080fe20000410000 */
[----:B------:R-:W-:-:S02]  /*0d20*/  FMUL.FTZ R75, R75, R68 ;  /* 0x000000444b4b7220 */ /* 0x000fc40000410000 */
[----:B------:R-:W-:Y:S01]  /*0d30*/  FMUL.FTZ R73, R67, R68 ;  /* 0x0000004443497220 */ /* 0x000fe20000410000 */
[----:B------:R-:W-:Y:S06]  /*0d40*/  BRA `(.L_x_10200) ;  /* 0x0000000000507947 */ /* 0x000fec0003800000 */
.L_x_10201:
        /* <DEDUP_REMOVED lines=15> */
[----:B------:R-:W-:Y:S01]  /*0e40*/  FMUL.FTZ R72, R69, R68 ;  /* 0x0000004445487220 */ /* 0x000fe20000410000 */
[----:B------:R-:W-:Y:S01]  /*0e50*/  F2FP.F16.F32.PACK_AB R13, R71, R76 ;  /* 0x0000004c470d723e */ /* 0x000fe200000000ff */
[----:B------:R-:W-:-:S03]  /*0e60*/  FMUL.FTZ R73, R67, R68 ;  /* 0x0000004443497220 */ /* 0x000fc60000410000 */
[----:B------:R-:W-:Y:S02]  /*0e70*/  F2FP.F16.F32.PACK_AB R14, R72, R75 ;  /* 0x0000004b480e723e */ /* 0x000fe400000000ff */
[----:B------:R-:W-:-:S07]  /*0e80*/  F2FP.F16.F32.PACK_AB R15, R73, R74 ;  /* 0x0000004a490f723e */ /* 0x000fce00000000ff */
.L_x_10200:
        /* <DEDUP_REMOVED lines=17> */
[--C-:B--2---:R-:W-:Y:S02]  /*0fa0*/  HADD2.F32 R64, -RZ, R15.reuse.H0_H0 ;  /* 0x2000000fff407230 */ /* 0x104fe40000004100 */
[----:B------:R-:W-:Y:S02]  /*0fb0*/  HADD2.F32 R78, -RZ, R15.H1_H1 ;  /* 0x3000000fff4e7230 */ /* 0x000fe40000004100 */
[----:B------:R-:W-:Y:S02]  /*0fc0*/  HADD2.F32 R15, -RZ, R66.H1_H1 ;  /* 0x30000042ff0f7230 */ /* 0x000fe40000004100 */
[-C--:B------:R-:W-:Y:S01]  /*0fd0*/  FFMA.FTZ R79, R79, R68.reuse, R64 ;  /* 0x000000444f4f7223 */ /* 0x080fe20000010040 */
[----:B------:R-:W-:Y:S02]  /*0fe0*/  HADD2.F32 R64, -RZ, R12.H0_H0 ;  /* 0x2000000cff407230 */ /* 0x000fe40000004100 */
[----:B------:R-:W-:Y:S01]  /*0ff0*/  FFMA.FTZ R78, R87, R68, R78 ;  /* 0x00000044574e7223 */ /* 0x000fe2000001004e */
[----:B------:R-:W-:-:S02]  /*1000*/  HADD2.F32 R80, -RZ, R13.H0_H0 ;  /* 0x2000000dff507230 */ /* 0x000fc40000004100 */
[----:B------:R-:W-:Y:S02]  /*1010*/  HADD2.F32 R66, -RZ, R14.H0_H0 ;  /* 0x2000000eff427230 */ /* 0x000fe40000004100 */
[-C--:B------:R-:W-:Y:S01]  /*1020*/  FFMA.FTZ R83, R83, R68.reuse, R64 ;  /* 0x0000004453537223 */ /* 0x080fe20000010040 */
[----:B------:R-:W-:Y:S02]  /*1030*/  HADD2.F32 R12, -RZ, R12.H1_H1 ;  /* 0x3000000cff0c7230 */ /* 0x000fe40000004100 */
[-C--:B------:R-:W-:Y:S01]  /*1040*/  FFMA.FTZ R80, R81, R68.reuse, R80 ;  /* 0x0000004451507223 */ /* 0x080fe20000010050 */
        /* <DEDUP_REMOVED lines=11> */
.L_x_10202:
[----:B----4-:R-:W-:-:S04]  /*1100*/  UISETP.NE.U32.AND UP0, UPT, UR14, URZ, UPT ;  /* 0x000000ff0e00728c */ /* 0x010fc8000bf05070 */
        /* <DEDUP_REMOVED lines=19> */
.L_x_10204:
        /* <DEDUP_REMOVED lines=14> */
[----:B------:R-:W-:Y:S01]  /*1320*/  F2FP.F16.F32.PACK_AB R15, R78, R79 ;  /* 0x0000004f4e0f723e */ /* 0x000fe200000000ff */
[-C--:B------:R-:W-:Y:S01]  /*1330*/  FMUL.FTZ R85, R85, R68.reuse ;  /* 0x0000004455557220 */ /* 0x080fe20000410000 */
[----:B------:R-:W-:Y:S01]  /*1340*/  F2FP.F16.F32.PACK_AB R12, R82, R83 ;  /* 0x00000053520c723e */ /* 0x000fe200000000ff */
[----:B------:R-:W-:Y:S01]  /*1350*/  FMUL.FTZ R81, R81, R68 ;  /* 0x0000004451517220 */ /* 0x000fe20000410000 */
[----:B------:R-:W-:-:S04]  /*1360*/  F2FP.F16.F32.PACK_AB R13, R84, R80 ;  /* 0x00000050540d723e */ /* 0x000fc800000000ff */
[----:B------:R-:W-:-:S07]  /*1370*/  F2FP.F16.F32.PACK_AB R14, R81, R85 ;  /* 0x00000055510e723e */ /* 0x000fce00000000ff */
.L_x_10203:
        /* <DEDUP_REMOVED lines=106> */
.L_x_10206:
[----:B---34-:R-:W-:Y:S05]  /*1a20*/  BSYNC.RECONVERGENT B0 ;  /* 0x0000000000007941 */ /* 0x018fea0003800200 */
.L_x_10205:
        /* <DEDUP_REMOVED lines=14> */
.L_x_10208:
[----:B------:R-:W-:Y:S05]  /*1b10*/  BSYNC.RECONVERGENT B0 ;  /* 0x0000000000007941 */ /* 0x000fea0003800200 */
.L_x_10207:
        /* <DEDUP_REMOVED lines=83> */
[----:B------:R-:W-:-:S03]  /*2050*/  F2FP.F16.F32.PACK_AB R74, R67, R74 ;  /* 0x0000004a434a723e */ /* 0x000fc600000000ff */
        /* <DEDUP_REMOVED lines=10> */
[----:B------:R-:W-:Y:S01]  /*2100*/  F2FP.F16.F32.PACK_AB R73, R66, R67 ;  /* 0x000000434249723e */ /* 0x000fe200000000ff */
[----:B------:R-:W-:Y:S01]  /*2110*/  FFMA.FTZ R69, R69, R50, R26 ;  /* 0x0000003245457223 */ /* 0x000fe2000001001a */
[----:B------:R-:W-:Y:S01]  /*2120*/  FMUL.FTZ R0, R5, R65 ;  /* 0x0000004105007220 */ /* 0x000fe20000410000 */
[----:B------:R-:W-:Y:S01]  /*2130*/  FFMA.FTZ R72, R9, R60, R36 ;  /* 0x0000003c09487223 */ /* 0x000fe20000010024 */
[----:B------:R-:W-:Y:S01]  /*2140*/  FFMA.FTZ R75, R75, R58, R34 ;  /* 0x0000003a4b4b7223 */ /* 0x000fe20000010022 */
[----:B------:R-:W0:Y:S01]  /*2150*/  @!P1 LDC.64 R8, c[0x0][0x3c8] ;  /* 0x0000f200ff089b82 */ /* 0x000e220000000a00 */
[----:B------:R-:W-:Y:S01]  /*2160*/  F2FP.F16.F32.PACK_AB R67, R4, R69 ;  /* 0x000000450443723e */ /* 0x000fe200000000ff */
        /* <DEDUP_REMOVED lines=8> */
[----:B------:R-:W-:Y:S01]  /*21f0*/  F2FP.F16.F32.PACK_AB R75, R64, R75 ;  /* 0x0000004b404b723e */ /* 0x000fe200000000ff */
[----:B------:R-:W-:Y:S01]  /*2200*/  FFMA.FTZ R66, R71, R48, R24 ;  /* 0x0000003047427223 */ /* 0x000fe20000010018 */
[----:B------:R-:W-:Y:S01]  /*2210*/  F2FP.F16.F32.PACK_AB R72, R65, R72 ;  /* 0x000000484148723e */ /* 0x000fe200000000ff */
[----:B------:R-:W-:Y:S01]  /*2220*/  FFMA.FTZ R64, R77, R52, R28 ;  /* 0x000000344d407223 */ /* 0x000fe2000001001c */
[----:B------:R-:W-:Y:S01]  /*2230*/  MOV R65, UR6 ;  /* 0x0000000600417c02 */ /* 0x000fe20008000f00 */
[----:B------:R-:W-:Y:S01]  /*2240*/  FFMA.FTZ R71, R70, R53, R29 ;  /* 0x0000003546477223 */ /* 0x000fe2000001001d */
[----:B------:R-:W-:Y:S01]  /*2250*/  FFMA.FTZ R77, R4, R55, R31 ;  /* 0x00000037044d7223 */ /* 0x000fe2000001001f */
[C---:B------:R-:W-:Y:S01]  /*2260*/  FMUL.FTZ R86, R5.reuse, R86 ;  /* 0x0000005605567220 */ /* 0x040fe20000410000 */
[C---:B------:R-:W-:Y:S01]  /*2270*/  FMUL.FTZ R83, R5.reuse, R83 ;  /* 0x0000005305537220 */ /* 0x040fe20000410000 */
[----:B------:R-:W-:Y:S01]  /*2280*/  FMUL.FTZ R82, R5, R82 ;  /* 0x0000005205527220 */ /* 0x000fe20000410000 */
[----:B------:R-:W-:Y:S01]  /*2290*/  F2FP.F16.F32.PACK_AB R64, R71, R64 ;  /* 0x000000404740723e */ /* 0x000fe200000000ff */
[C---:B------:R-:W-:Y:S01]  /*22a0*/  FMUL.FTZ R71, R5.reuse, R80 ;  /* 0x0000005005477220 */ /* 0x040fe20000410000 */
[C---:B------:R-:W-:Y:S01]  /*22b0*/  FMUL.FTZ R84, R5.reuse, R84 ;  /* 0x0000005405547220 */ /* 0x040fe20000410000 */
[----:B------:R-:W-:Y:S01]  /*22c0*/  FMUL.FTZ R85, R5, R85 ;  /* 0x0000005505557220 */ /* 0x000fe20000410000 */
[----:B0-----:R-:W-:Y:S01]  /*22d0*/  @!P1 IMAD.WIDE R8, R65, 0x4, R8 ;  /* 0x0000000441089825 */ /* 0x001fe200078e0208 */
[----:B------:R-:W-:-:S03]  /*22e0*/  F2FP.F16.F32.PACK_AB R65, R77, R0 ;  /* 0x000000004d41723e */ /* 0x000fc600000000ff */
        /* <DEDUP_REMOVED lines=26> */
.L_x_10210:
        /* <DEDUP_REMOVED lines=15> */
.L_x_20812:


//--------------------- .text._ZN10layer_norm13ln_fwd_kernelINS_13Kernel_traitsIf6__halfS2_S2_fjLj3072ELj1ELj1ELj4ELj16ENS_18Kernel_traits_baseILj3072EfS2_S2_S2_fjLj128EEEEELb0ELb0ELb1ELb0EEEvNS_9FwdParamsE --------------------------
	.section	.text._ZN10layer_norm13ln_fwd_kernelINS_13Kernel_traitsIf6__halfS2_S2_fjLj3072ELj1ELj1ELj4ELj16ENS_18Kernel_traits_baseILj3072EfS2_S2_S2_fjLj128EEEEELb0ELb0ELb1ELb0EEEvNS_9FwdParamsE,"ax",@progbits
	.align	128
        .global         _ZN10layer_norm13ln_fwd_kernelINS_13Kernel_traitsIf6__halfS2_S2_fjLj3072ELj1ELj1ELj4ELj16ENS_18Kernel_traits_baseILj3072EfS2_S2_S2_fjLj128EEEEELb0ELb0ELb1ELb0EEEvNS_9FwdParamsE
        .type           _ZN10layer_norm13ln_fwd_kernelINS_13Kernel_traitsIf6__halfS2_S2_fjLj3072ELj1ELj1ELj4ELj16ENS_18Kernel_traits_baseILj3072EfS2_S2_S2_fjLj128EEEEELb0ELb0ELb1ELb0EEEvNS_9FwdParamsE,@function
        .size           _ZN10layer_norm13ln_fwd_kernelINS_13Kernel_traitsIf6__halfS2_S2_fjLj3072ELj1ELj1ELj4ELj16ENS_18Kernel_traits_baseILj3072EfS2_S2_S2_fjLj128EEEEELb0ELb0ELb1ELb0EEEvNS_9FwdParamsE,(.L_x_20813 - _ZN10layer_norm13ln_fwd_kernelINS_13Kernel_traitsIf6__halfS2_S2_fjLj3072ELj1ELj1ELj4ELj16ENS_18Kernel_traits_baseILj3072EfS2_S2_S2_fjLj128EEEEELb0ELb0ELb1ELb0EEEvNS_9FwdParamsE)
        .other          _ZN10layer_norm13ln_fwd_kernelINS_13Kernel_traitsIf6__halfS2_S2_fjLj3072ELj1ELj1ELj4ELj16ENS_18Kernel_traits_baseILj3072EfS2_S2_S2_fjLj128EEEEELb0ELb0ELb1ELb0EEEvNS_9FwdParamsE,@"STO_CUDA_ENTRY STV_DEFAULT"
_ZN10layer_norm13ln_fwd_kernelINS_13Kernel_traitsIf6__halfS2_S2_fjLj3072ELj1ELj1ELj4ELj16ENS_18Kernel_traits_baseILj3072EfS2_S2_S2_fjLj128EEEEELb0ELb0ELb1ELb0EEEvNS_9FwdParamsE:
.text._ZN10layer_norm13ln_fwd_kernelINS_13Kernel_traitsIf6__halfS2_S2_fjLj3072ELj1ELj1ELj4ELj16ENS_18Kernel_traits_baseILj3072EfS2_S2_S2_fjLj128EEEEELb0ELb0ELb1ELb0EEEvNS_9FwdParamsE:
        /* <DEDUP_REMOVED lines=49> */
.L_x_10212:
        /* <DEDUP_REMOVED lines=30> */
.L_x_10213:
[----:B------:R-:W-:Y:S05]  /*04f0*/  BSYNC.RECONVERGENT B0 ;  /* 0x0000000000007941 */ /* 0x000fea0003800200 */
.L_x_10211:
        /* <DEDUP_REMOVED lines=24> */
.L_x_10239:
[----:B----4-:R-:W-:-:S06]  /*0680*/  UIMAD.WIDE UR4, UR18, 0x4, UR8 ;  /* 0x00000004120478a5 */ /* 0x010fcc000f8e0208 */
[----:B0123--:R-:W-:Y:S02]  /*0690*/  MOV R64, UR4 ;  /* 0x0000000400407c02 */ /* 0x00ffe40008000f00 */
[----:B------:R-:W-:-:S05]  /*06a0*/  MOV R65, UR5 ;  /* 0x0000000500417c02 */ /* 0x000fca0008000f00 */
[----:B------:R1:W4:Y:S01]  /*06b0*/  LDG.E R66, desc[UR12][R64.64] ;  /* 0x0000000c40427981 */ /* 0x000322000c1e1900 */
[----:B------:R-:W-:-:S06]  /*06c0*/  UIMAD.WIDE UR4, UR18, 0x4, UR10 ;  /* 0x00000004120478a5 */ /* 0x000fcc000f8e020a */
[----:B-1----:R-:W-:Y:S02]  /*06d0*/  MOV R64, UR4 ;  /* 0x0000000400407c02 */ /* 0x002fe40008000f00 */
        /* <DEDUP_REMOVED lines=27> */
.L_x_10216:
[----:B------:R-:W-:Y:S05]  /*0890*/  BRA.U !UP0, `(.L_x_10217) ;  /* 0x0000000108c47547 */ /* 0x000fea000b800000 */
[----:B------:R-:W1:Y:S02]  /*08a0*/  LDC.64 R64, c[0x0][0x3a0] ;  /* 0x0000e800ff407b82 */ /* 0x000e640000000a00 */
[----:B-1----:R-:W-:-:S06]  /*08b0*/  IMAD.WIDE.U32 R64, R86, 0x10, R64 ;  /* 0x0000001056407825 */ /* 0x002fcc00078e0040 */
[----:B------:R-:W0:Y:S01]  /*08c0*/  LDG.E.128 R64, desc[UR12][R64.64] ;  /* 0x0000000c40407981 */ /* 0x000e22000c1e1d00 */
[----:B------:R-:W-:-:S13]  /*08d0*/  ISETP.LT.AND P1, PT, RZ, UR21, PT ;  /* 0x00000015ff007c0c */ /* 0x000fda000bf21270 */
[----:B------:R-:W1:Y:S01]  /*08e0*/  @P1 LDC R68, c[0x0][0x40c] ;  /* 0x00010300ff441b82 */ /* 0x000e620000000800 */
[----:B-----5:R-:W-:Y:S02]  /*08f0*/  @P1 HADD2.F32 R4, -RZ, R12.H1_H1 ;  /* 0x3000000cff041230 */ /* 0x020fe40000004100 */
[----:B------:R-:W-:-:S05]  /*0900*/  @P1 HADD2.F32 R69, -RZ, R13.H0_H0 ;  /* 0x2000000dff451230 */ /* 0x000fca0000004100 */
[----:B------:R-:W2:Y:S08]  /*0910*/  @P1 LDC R74, c[0x0][0x40c] ;  /* 0x00010300ff4a1b82 */ /* 0x000eb00000000800 */
[----:B------:R-:W3:Y:S08]  /*0920*/  @P1 LDC R75, c[0x0][0x40c] ;  /* 0x00010300ff4b1b82 */ /* 0x000ef00000000800 */
[----:B------:R-:W4:Y:S01]  /*0930*/  @P1 LDC R80, c[0x0][0x40c] ;  /* 0x00010300ff501b82 */ /* 0x000f220000000800 */
[----:B0-----:R-:W-:-:S02]  /*0940*/  HADD2.F32 R3, -RZ, R64.H1_H1 ;  /* 0x30000040ff037230 */ /* 0x001fc40000004100 */
[----:B------:R-:W-:-:S03]  /*0950*/  HADD2.F32 R83, -RZ, R67.H1_H1 ;  /* 0x30000043ff537230 */ /* 0x000fc60000004100 */
[----:B-1----:R-:W-:Y:S01]  /*0960*/  @P1 FFMA.FTZ R3, R4, R68, R3 ;  /* 0x0000004404031223 */ /* 0x002fe20000010003 */
[--C-:B------:R-:W-:Y:S02]  /*0970*/  HADD2.F32 R4, -RZ, R65.reuse.H0_H0 ;  /* 0x20000041ff047230 */ /* 0x100fe40000004100 */
[----:B------:R-:W-:Y:S02]  /*0980*/  HADD2.F32 R68, -RZ, R65.H1_H1 ;  /* 0x30000041ff447230 */ /* 0x000fe40000004100 */
[----:B------:R-:W-:Y:S02]  /*0990*/  @P1 HADD2.F32 R65, -RZ, R13.H1_H1 ;  /* 0x3000000dff411230 */ /* 0x000fe40000004100 */
[----:B--2---:R-:W-:Y:S01]  /*09a0*/  @P1 FFMA.FTZ R4, R69, R74, R4 ;  /* 0x0000004a45041223 */ /* 0x004fe20000010004 */
[----:B------:R-:W-:Y:S01]  /*09b0*/  HADD2.F32 R69, -RZ, R66.H0_H0 ;  /* 0x20000042ff457230 */ /* 0x000fe20000004100 */
[----:B------:R-:W-:Y:S01]  /*09c0*/  F2FP.F16.F32.PACK_AB R89, RZ, R3 ;  /* 0x00000003ff59723e */ /* 0x000fe200000000ff */
[----:B------:R-:W-:-:S02]  /*09d0*/  @P1 HADD2.F32 R74, -RZ, R14.H0_H0 ;  /* 0x2000000eff4a1230 */ /* 0x000fc40000004100 */
[----:B---3--:R-:W-:Y:S01]  /*09e0*/  @P1 FFMA.FTZ R68, R65, R75, R68 ;  /* 0x0000004b41441223 */ /* 0x008fe20000010044 */
[----:B------:R-:W-:Y:S01]  /*09f0*/  @P1 HADD2.F32 R65, -RZ, R14.H1_H1 ;  /* 0x3000000eff411230 */ /* 0x000fe20000004100 */
[----:B------:R-:W0:Y:S01]  /*0a00*/  @P1 LDC R75, c[0x0][0x40c] ;  /* 0x00010300ff4b1b82 */ /* 0x000e220000000800 */
[----:B----4-:R-:W-:Y:S01]  /*0a10*/  @P1 FFMA.FTZ R69, R74, R80, R69 ;  /* 0x000000504a451223 */ /* 0x010fe20000010045 */
[----:B------:R-:W-:Y:S02]  /*0a20*/  HADD2.F32 R74, -RZ, R66.H1_H1 ;  /* 0x30000042ff4a7230 */ /* 0x000fe40000004100 */
[----:B------:R-:W-:Y:S02]  /*0a30*/  @P1 HADD2.F32 R66, -RZ, R15.H0_H0 ;  /* 0x2000000fff421230 */ /* 0x000fe40000004100 */
[----:B------:R-:W-:Y:S02]  /*0a40*/  F2FP.F16.F32.PACK_AB R90, RZ, R69 ;  /* 0x00000045ff5a723e */ /* 0x000fe400000000ff */
[----:B------:R-:W1:Y:S01]  /*0a50*/  @P1 LDC R80, c[0x0][0x40c] ;  /* 0x00010300ff501b82 */ /* 0x000e620000000800 */
[----:B0-----:R-:W-:Y:S01]  /*0a60*/  @P1 FFMA.FTZ R74, R65, R75, R74 ;  /* 0x0000004b414a1223 */ /* 0x001fe2000001004a */
[----:B------:R-:W-:-:S06]  /*0a70*/  HADD2.F32 R75, -RZ, R67.H0_H0 ;  /* 0x20000043ff4b7230 */ /* 0x000fcc0000004100 */
[----:B------:R-:W0:Y:S01]  /*0a80*/  @P1 LDC R65, c[0x0][0x40c] ;  /* 0x00010300ff411b82 */ /* 0x000e220000000800 */
[----:B------:R-:W-:Y:S01]  /*0a90*/  F2FP.F16.F32.PACK_AB R91, RZ, R74 ;  /* 0x0000004aff5b723e */ /* 0x000fe200000000ff */
[----:B-1----:R-:W-:Y:S01]  /*0aa0*/  @P1 FFMA.FTZ R75, R66, R80, R75 ;  /* 0x00000050424b1223 */ /* 0x002fe2000001004b */
[----:B------:R-:W-:-:S05]  /*0ab0*/  HADD2.F32 R80, -RZ, R64.H0_H0 ;  /* 0x20000040ff507230 */ /* 0x000fca0000004100 */
[----:B------:R-:W1:Y:S01]  /*0ac0*/  @P1 LDC R66, c[0x0][0x40c] ;  /* 0x00010300ff421b82 */ /* 0x000e620000000800 */
[----:B------:R-:W-:Y:S01]  /*0ad0*/  @P1 HADD2.F32 R64, -RZ, R12.H0_H0 ;  /* 0x2000000cff401230 */ /* 0x000fe20000004100 */
[----:B------:R-:W-:-:S04]  /*0ae0*/  F2FP.F16.F32.PACK_AB R67, RZ, R75 ;  /* 0x0000004bff43723e */ /* 0x000fc800000000ff */
[----:B0-----:R-:W-:Y:S01]  /*0af0*/  @P1 FFMA.FTZ R80, R64, R65, R80 ;  /* 0x0000004140501223 */ /* 0x001fe20000010050 */
[----:B------:R-:W-:Y:S01]  /*0b00*/  @P1 HADD2.F32 R64, -RZ, R15.H1_H1 ;  /* 0x3000000fff401230 */ /* 0x000fe20000004100 */
[----:B------:R-:W-:-:S04]  /*0b10*/  F2FP.F16.F32.PACK_AB R65, RZ, R4 ;  /* 0x00000004ff41723e */ /* 0x000fc800000000ff */
[----:B-1----:R-:W-:Y:S01]  /*0b20*/  @P1 FFMA.FTZ R83, R64, R66, R83 ;  /* 0x0000004240531223 */ /* 0x002fe20000010053 */
        /* <DEDUP_REMOVED lines=8> */
.L_x_10217:
[----:B------:R-:W1:Y:S01]  /*0bb0*/  @UP2 LDCU UR4, c[0x0][0x40c] ;  /* 0x00008180ff0427ac */ /* 0x000e620008000800 */
[--C-:B-----5:R-:W-:Y:S01]  /*0bc0*/  @P3 HADD2.F32 R64, -RZ, R12.reuse.H0_H0 ;  /* 0x2000000cff403230 */ /* 0x120fe20000004100 */
[----:B------:R-:W-:Y:S01]  /*0bd0*/  MOV R80, RZ ;  /* 0x000000ff00507202 */ /* 0x000fe20000000f00 */
[----:B0-----:R-:W-:Y:S01]  /*0be0*/  HFMA2 R3, -RZ, RZ, 0, 0 ;  /* 0x00000000ff037431 */ /* 0x001fe200000001ff */
[----:B------:R-:W0:Y:S01]  /*0bf0*/  @UP2 LDCU UR5, c[0x0][0x40c] ;  /* 0x00008180ff0527ac */ /* 0x000e220008000800 */
[----:B------:R-:W-:Y:S01]  /*0c00*/  @P3 HADD2.F32 R65, -RZ, R12.H1_H1 ;  /* 0x3000000cff413230 */ /* 0x000fe20000004100 */
[----:B------:R-:W-:Y:S01]  /*0c10*/  CS2R R68, SRZ ;  /* 0x0000000000447805 */ /* 0x000fe2000001ff00 */
[--C-:B------:R-:W-:Y:S01]  /*0c20*/  @P3 HADD2.F32 R66, -RZ, R13.reuse.H0_H0 ;  /* 0x2000000dff423230 */ /* 0x100fe20000004100 */
[----:B------:R-:W2:Y:S01]  /*0c30*/  @UP2 LDCU UR7, c[0x0][0x40c] ;  /* 0x00008180ff0727ac */ /* 0x000ea20008000800 */
[----:B------:R-:W-:Y:S02]  /*0c40*/  CS2R R74, SRZ ;  /* 0x00000000004a7805 */ /* 0x000fe4000001ff00 */
[----:B------:R-:W-:Y:S01]  /*0c50*/  MOV R4, RZ ;  /* 0x000000ff00047202 */ /* 0x000fe20000000f00 */
[----:B------:R-:W-:Y:S01]  /*0c60*/  HFMA2 R83, -RZ, RZ, 0, 0 ;  /* 0x00000000ff537431 */ /* 0x000fe200000001ff */
[----:B------:R-:W3:Y:S01]  /*0c70*/  @UP2 LDCU UR23, c[0x0][0x40c] ;  /* 0x00008180ff1727ac */ /* 0x000ee20008000800 */
[----:B------:R-:W4:Y:S01]  /*0c80*/  @UP2 LDCU UR25, c[0x0][0x40c] ;  /* 0x00008180ff1927ac */ /* 0x000f220008000800 */
        /* <DEDUP_REMOVED lines=10> */
[--C-:B------:R-:W-:Y:S01]  /*0d30*/  @P3 HADD2.F32 R64, -RZ, R14.reuse.H0_H0 ;  /* 0x2000000eff403230 */ /* 0x100fe20000004100 */
[----:B------:R-:W-:Y:S01]  /*0d40*/  F2FP.F16.F32.PACK_AB R89, RZ, R4 ;  /* 0x00000004ff59723e */ /* 0x000fe200000000ff */
[----:B----4-:R-:W-:Y:S01]  /*0d50*/  @P3 FMUL.FTZ R75, R65, UR25 ;  /* 0x00000019414b3c20 */ /* 0x010fe20008410000 */
[----:B------:R-:W-:Y:S01]  /*0d60*/  @P3 HADD2.F32 R65, -RZ, R14.H1_H1 ;  /* 0x3000000eff413230 */ /* 0x000fe20000004100 */
[----:B------:R-:W-:Y:S01]  /*0d70*/  F2FP.F16.F32.PACK_AB R90, RZ, R68 ;  /* 0x00000044ff5a723e */ /* 0x000fe200000000ff */
[----:B-1----:R-:W-:-:S02]  /*0d80*/  @P3 FMUL.FTZ R83, R66, UR26 ;  /* 0x0000001a42533c20 */ /* 0x002fc40008410000 */
[----:B------:R-:W-:Y:S01]  /*0d90*/  F2FP.F16.F32.PACK_AB R67, RZ, R75 ;  /* 0x0000004bff43723e */ /* 0x000fe200000000ff */
[----:B0-----:R-:W-:Y:S01]  /*0da0*/  @P3 FMUL.FTZ R69, R64, UR24 ;  /* 0x0000001840453c20 */ /* 0x001fe20008410000 */
[----:B------:R-:W-:Y:S02]  /*0db0*/  F2FP.F16.F32.PACK_AB R64, RZ, R80 ;  /* 0x00000050ff40723e */ /* 0x000fe400000000ff */
[----:B------:R-:W-:Y:S01]  /*0dc0*/  F2FP.F16.F32.PACK_AB R91, RZ, R83 ;  /* 0x00000053ff5b723e */ /* 0x000fe200000000ff */
[----:B--2---:R-:W-:Y:S01]  /*0dd0*/  @P3 FMUL.FTZ R74, R65, UR4 ;  /* 0x00000004414a3c20 */ /* 0x004fe20008410000 */
[----:B------:R-:W-:Y:S02]  /*0de0*/  F2FP.F16.F32.PACK_AB R65, RZ, R3 ;  /* 0x00000003ff41723e */ /* 0x000fe400000000ff */
[----:B------:R-:W-:Y:S02]  /*0df0*/  F2FP.F16.F32.PACK_AB R66, RZ, R69 ;  /* 0x00000045ff42723e */ /* 0x000fe400000000ff */
[----:B------:R-:W-:-:S02]  /*0e00*/  F2FP.F16.F32.PACK_AB R88, RZ, R74 ;  /* 0x0000004aff58723e */ /* 0x000fc400000000ff */
[----:B------:R-:W-:Y:S02]  /*0e10*/  PRMT R64, R64, 0x5410, R65 ;  /* 0x0000541040407816 */ /* 0x000fe40000000041 */
[----:B------:R-:W-:Y:S02]  /*0e20*/  PRMT R67, R67, 0x5410, R91 ;  /* 0x0000541043437816 */ /* 0x000fe4000000005b */
[----:B------:R-:W-:Y:S02]  /*0e30*/  PRMT R65, R89, 0x5410, R90 ;  /* 0x0000541059417816 */ /* 0x000fe4000000005a */
[----:B------:R-:W-:-:S07]  /*0e40*/  PRMT R66, R66, 0x5410, R88 ;  /* 0x0000541042427816 */ /* 0x000fce0000000058 */
.L_x_10218:
[----:B------:R-:W0:Y:S01]  /*0e50*/  LDC.64 R88, c[0x0][0x3a8] ;  /* 0x0000ea00ff587b82 */ /* 0x000e220000000a00 */
[----:B------:R-:W-:Y:S01]  /*0e60*/  IADD3 R87, PT, PT, R87, 0x80, RZ ;  /* 0x0000008057577810 */ /* 0x000fe20007ffe0ff */
[C---:B0-----:R-:W-:Y:S01]  /*0e70*/  IMAD.WIDE.U32 R88, R86.reuse, 0x10, R88 ;  /* 0x0000001056587825 */ /* 0x041fe200078e0058 */
[----:B------:R-:W-:-:S04]  /*0e80*/  IADD3 R86, PT, PT, R86, 0x80, RZ ;  /* 0x0000008056567810 */ /* 0x000fc80007ffe0ff */
[----:B------:R1:W-:Y:S03]  /*0e90*/  STG.E.128 desc[UR12][R88.64], R64 ;  /* 0x0000004058007986 */ /* 0x0003e6000c101d0c */
.L_x_10215:
[----:B0--3--:R-:W-:Y:S05]  /*0ea0*/  BSYNC.RECONVERGENT B0 ;  /* 0x0000000000007941 */ /* 0x009fea0003800200 */
.L_x_10214:
        /* <DEDUP_REMOVED lines=9> */
.L_x_10221:
[----:B------:R-:W-:Y:S05]  /*0f40*/  BRA.U !UP0, `(.L_x_10222) ;  /* 0x0000000108c47547 */ /* 0x000fea000b800000 */
[----:B-1----:R-:W0:Y:S02]  /*0f50*/  LDC.64 R64, c[0x0][0x3a0] ;  /* 0x0000e800ff407b82 */ /* 0x002e240000000a00 */
        /* <DEDUP_REMOVED lines=8> */
[----:B------:R-:W4:Y:S01]  /*0fe0*/  @P2 LDC R81, c[0x0][0x40c] ;  /* 0x00010300ff512b82 */ /* 0x000f220000000800 */
[----:B--2---:R-:W-:-:S02]  /*0ff0*/  HADD2.F32 R5, -RZ, R64.H1_H1 ;  /* 0x30000040ff057230 */ /* 0x004fc40000004100 */
[----:B------:R-:W-:-:S03]  /*1000*/  HADD2.F32 R84, -RZ, R67.H1_H1 ;  /* 0x30000043ff547230 */ /* 0x000fc60000004100 */
[----:B0-----:R-:W-:Y:S01]  /*1010*/  @P2 FFMA.FTZ R5, R6, R70, R5 ;  /* 0x0000004606052223 */ /* 0x001fe20000010005 */
[--C-:B------:R-:W-:Y:S02]  /*1020*/  HADD2.F32 R6, -RZ, R65.reuse.H0_H0 ;  /* 0x20000041ff067230 */ /* 0x100fe40000004100 */
[----:B------:R-:W-:Y:S02]  /*1030*/  HADD2.F32 R70, -RZ, R65.H1_H1 ;  /* 0x30000041ff467230 */ /* 0x000fe40000004100 */
[----:B------:R-:W-:Y:S02]  /*1040*/  @P2 HADD2.F32 R65, -RZ, R13.H1_H1 ;  /* 0x3000000dff412230 */ /* 0x000fe40000004100 */
[----:B-1----:R-:W-:Y:S01]  /*1050*/  @P2 FFMA.FTZ R6, R71, R76, R6 ;  /* 0x0000004c47062223 */ /* 0x002fe20000010006 */
        /* <DEDUP_REMOVED lines=21> */
[----:B------:R-:W-:-:S04]  /*11b0*/  @P2 HADD2.F32 R65, -RZ, R15.H1_H1 ;  /* 0x3000000fff412230 */ /* 0x000fc80000004100 */
[----:B------:R-:W-:Y:S01]  /*11c0*/  F2FP.F16.F32.PACK_AB R64, RZ, R81 ;  /* 0x00000051ff40723e */ /* 0x000fe200000000ff */
[----:B-1----:R-:W-:Y:S01]  /*11d0*/  @P2 FFMA.FTZ R84, R65, R66, R84 ;  /* 0x0000004241542223 */ /* 0x002fe20000010054 */
[----:B------:R-:W-:Y:S02]  /*11e0*/  F2FP.F16.F32.PACK_AB R65, RZ, R6 ;  /* 0x00000006ff41723e */ /* 0x000fe400000000ff */
[----:B------:R-:W-:Y:S02]  /*11f0*/  F2FP.F16.F32.PACK_AB R66, RZ, R70 ;  /* 0x00000046ff42723e */ /* 0x000fe400000000ff */
[----:B------:R-:W-:Y:S02]  /*1200*/  F2FP.F16.F32.PACK_AB R88, RZ, R84 ;  /* 0x00000054ff58723e */ /* 0x000fe400000000ff */
[----:B------:R-:W-:Y:S02]  /*1210*/  PRMT R65, R65, 0x5410, R66 ;  /* 0x0000541041417816 */ /* 0x000fe40000000042 */
[----:B------:R-:W-:-:S02]  /*1220*/  PRMT R66, R90, 0x5410, R91 ;  /* 0x000054105a427816 */ /* 0x000fc4000000005b */
[----:B------:R-:W-:Y:S02]  /*1230*/  PRMT R64, R64, 0x5410, R89 ;  /* 0x0000541040407816 */ /* 0x000fe40000000059 */
[----:B------:R-:W-:Y:S01]  /*1240*/  PRMT R67, R67, 0x5410, R88 ;  /* 0x0000541043437816 */ /* 0x000fe20000000058 */
[----:B------:R-:W-:Y:S06]  /*1250*/  BRA `(.L_x_10223) ;  /* 0x0000000000a87947 */ /* 0x000fec0003800000 */
.L_x_10222:
[----:B------:R-:W0:Y:S01]  /*1260*/  @UP2 LDCU UR4, c[0x0][0x40c] ;  /* 0x00008180ff0427ac */ /* 0x000e220008000800 */
[--C-:B-1---5:R-:W-:Y:S01]  /*1270*/  @P3 HADD2.F32 R64, -RZ, R12.reuse.H0_H0 ;  /* 0x2000000cff403230 */ /* 0x122fe20000004100 */
[----:B------:R-:W-:Y:S01]  /*1280*/  MOV R81, RZ ;  /* 0x000000ff00517202 */ /* 0x000fe20000000f00 */
[----:B------:R-:W-:Y:S01]  /*1290*/  HFMA2 R5, -RZ, RZ, 0, 0 ;  /* 0x00000000ff057431 */ /* 0x000fe200000001ff */
[----:B------:R-:W1:Y:S01]  /*12a0*/  @UP2 LDCU UR5, c[0x0][0x40c] ;  /* 0x00008180ff0527ac */ /* 0x000e620008000800 */
        /* <DEDUP_REMOVED lines=24> */
[----:B0-----:R-:W-:-:S02]  /*1430*/  @P3 FMUL.FTZ R84, R66, UR26 ;  /* 0x0000001a42543c20 */ /* 0x001fc40008410000 */
[----:B------:R-:W-:Y:S01]  /*1440*/  F2FP.F16.F32.PACK_AB R67, RZ, R77 ;  /* 0x0000004dff43723e */ /* 0x000fe200000000ff */
[----:B-1----:R-:W-:Y:S01]  /*1450*/  @P3 FMUL.FTZ R71, R64, UR24 ;  /* 0x0000001840473c20 */ /* 0x002fe20008410000 */
        /* <DEDUP_REMOVED lines=10> */
.L_x_10223:
[----:B------:R-:W0:Y:S01]  /*1500*/  LDC.64 R88, c[0x0][0x3a8] ;  /* 0x0000ea00ff587b82 */ /* 0x000e220000000a00 */
[----:B------:R-:W-:Y:S01]  /*1510*/  IADD3 R87, PT, PT, R87, 0x80, RZ ;  /* 0x0000008057577810 */ /* 0x000fe20007ffe0ff */
[C---:B0-----:R-:W-:Y:S01]  /*1520*/  IMAD.WIDE.U32 R88, R86.reuse, 0x10, R88 ;  /* 0x0000001056587825 */ /* 0x041fe200078e0058 */
[----:B------:R-:W-:-:S04]  /*1530*/  IADD3 R86, PT, PT, R86, 0x80, RZ ;  /* 0x0000008056567810 */ /* 0x000fc80007ffe0ff */
[----:B------:R0:W-:Y:S03]  /*1540*/  STG.E.128 desc[UR12][R88.64], R64 ;  /* 0x0000004058007986 */ /* 0x0001e6000c101d0c */
.L_x_10220:
[----:B------:R-:W-:Y:S05]  /*1550*/  BSYNC.RECONVERGENT B0 ;  /* 0x0000000000007941 */ /* 0x000fea0003800200 */
.L_x_10219:
        /* <DEDUP_REMOVED lines=9> */
.L_x_10226:
        /* <DEDUP_REMOVED lines=11> */
[----:B------:R-:W4:Y:S08]  /*16a0*/  @P3 LDC R85, c[0x0][0x40c] ;  /* 0x00010300ff553b82 */ /* 0x000f300000000800 */
[----:B------:R-:W4:Y:S01]  /*16b0*/  @P3 LDC R87, c[0x0][0x40c] ;  /* 0x00010300ff573b82 */ /* 0x000f220000000800 */
[----:B--2---:R-:W-:-:S05]  /*16c0*/  HADD2.F32 R7, -RZ, R64.H1_H1 ;  /* 0x30000040ff077230 */ /* 0x004fca0000004100 */
[----:B0-----:R-:W-:Y:S01]  /*16d0*/  @P3 FFMA.FTZ R7, R8, R72, R7 ;  /* 0x0000004808073223 */ /* 0x001fe20000010007 */
[--C-:B------:R-:W-:Y:S02]  /*16e0*/  HADD2.F32 R8, -RZ, R65.reuse.H0_H0 ;  /* 0x20000041ff087230 */ /* 0x100fe40000004100 */
[----:B------:R-:W-:Y:S02]  /*16f0*/  HADD2.F32 R72, -RZ, R65.H1_H1 ;  /* 0x30000041ff487230 */ /* 0x000fe40000004100 */
[----:B------:R-:W-:Y:S02]  /*1700*/  @P3 HADD2.F32 R65, -RZ, R13.H1_H1 ;  /* 0x3000000dff413230 */ /* 0x000fe40000004100 */
[----:B---3--:R-:W-:Y:S01]  /*1710*/  @P3 FFMA.FTZ R8, R73, R78, R8 ;  /* 0x0000004e49083223 */ /* 0x008fe20000010008 */
[----:B------:R-:W-:Y:S02]  /*1720*/  HADD2.F32 R73, -RZ, R66.H0_H0 ;  /* 0x20000042ff497230 */ /* 0x000fe40000004100 */
[----:B------:R-:W-:-:S02]  /*1730*/  @P3 HADD2.F32 R78, -RZ, R14.H0_H0 ;  /* 0x2000000eff4e3230 */ /* 0x000fc40000004100 */
[----:B-1----:R-:W-:Y:S01]  /*1740*/  @P3 FFMA.FTZ R72, R65, R79, R72 ;  /* 0x0000004f41483223 */ /* 0x002fe20000010048 */
        /* <DEDUP_REMOVED lines=8> */
[----:B------:R-:W-:-:S02]  /*17d0*/  HADD2.F32 R79, -RZ, R67.H0_H0 ;  /* 0x20000043ff4f7230 */ /* 0x000fc40000004100 */
[----:B------:R-:W-:Y:S02]  /*17e0*/  @P3 HADD2.F32 R65, -RZ, R12.H0_H0 ;  /* 0x2000000cff413230 */ /* 0x000fe40000004100 */
[----:B------:R-:W-:Y:S01]  /*17f0*/  F2FP.F16.F32.PACK_AB R89, RZ, R78 ;  /* 0x0000004eff59723e */ /* 0x000fe200000000ff */
[----:B------:R-:W-:Y:S01]  /*1800*/  @P3 FFMA.FTZ R79, R82, R85, R79 ;  /* 0x00000055524f3223 */ /* 0x000fe2000001004f */
[----:B------:R-:W-:Y:S02]  /*1810*/  HADD2.F32 R82, -RZ, R64.H0_H0 ;  /* 0x20000040ff527230 */ /* 0x000fe40000004100 */
[----:B------:R-:W-:Y:S02]  /*1820*/  HADD2.F32 R85, -RZ, R67.H1_H1 ;  /* 0x30000043ff557230 */ /* 0x000fe40000004100 */
[----:B------:R-:W-:Y:S02]  /*1830*/  @P3 HADD2.F32 R64, -RZ, R15.H1_H1 ;  /* 0x3000000fff403230 */ /* 0x000fe40000004100 */
[----:B-1----:R-:W-:Y:S01]  /*1840*/  @P3 FFMA.FTZ R82, R65, R66, R82 ;  /* 0x0000004241523223 */ /* 0x002fe20000010052 */
        /* <DEDUP_REMOVED lines=12> */
.L_x_10227:
[----:B------:R-:W2:Y:S01]  /*1910*/  @UP2 LDCU UR4, c[0x0][0x40c] ;  /* 0x00008180ff0427ac */ /* 0x000ea20008000800 */
[--C-:B01---5:R-:W-:Y:S02]  /*1920*/  @P3 HADD2.F32 R64, -RZ, R12.reuse.H0_H0 ;  /* 0x2000000cff403230 */ /* 0x123fe40000004100 */
[----:B------:R-:W-:Y:S02]  /*1930*/  HFMA2 R7, -RZ, RZ, 0, 0 ;  /* 0x00000000ff077431 */ /* 0x000fe400000001ff */
[----:B------:R-:W-:Y:S01]  /*1940*/  @P3 HADD2.F32 R65, -RZ, R12.H1_H1 ;  /* 0x3000000cff413230 */ /* 0x000fe20000004100 */
[----:B------:R-:W0:Y:S01]  /*1950*/  @UP2 LDCU UR5, c[0x0][0x40c] ;  /* 0x00008180ff0527ac */ /* 0x000e220008000800 */
[----:B------:R-:W-:Y:S02]  /*1960*/  @P3 HADD2.F32 R66, -RZ, R13.H0_H0 ;  /* 0x2000000dff423230 */ /* 0x000fe40000004100 */
[----:B------:R-:W-:Y:S02]  /*1970*/  HFMA2 R85, -RZ, RZ, 0, 0 ;  /* 0x00000000ff557431 */ /* 0x000fe400000001ff */
[--C-:B------:R-:W-:Y:S01]  /*1980*/  @P3 HADD2.F32 R72, -RZ, R15.reuse.H1_H1 ;  /* 0x3000000fff483230 */ /* 0x100fe20000004100 */
[----:B------:R-:W1:Y:S01]  /*1990*/  @UP2 LDCU UR7, c[0x0][0x40c] ;  /* 0x00008180ff0727ac */ /* 0x000e620008000800 */
[----:B------:R-:W-:Y:S01]  /*19a0*/  MOV R82, RZ ;  /* 0x000000ff00527202 */ /* 0x000fe20000000f00 */
[----:B------:R-:W-:Y:S01]  /*19b0*/  @P3 HADD2.F32 R67, -RZ, R15.H0_H0 ;  /* 0x2000000fff433230 */ /* 0x000fe20000004100 */
[----:B------:R-:W-:Y:S01]  /*19c0*/  MOV R8, RZ ;  /* 0x000000ff00087202 */ /* 0x000fe20000000f00 */
[----:B------:R-:W3:Y:S01]  /*19d0*/  @UP2 LDCU UR27, c[0x0][0x40c] ;  /* 0x00008180ff1b27ac */ /* 0x000ee20008000800 */
[----:B------:R-:W-:Y:S01]  /*19e0*/  CS2R R78, SRZ ;  /* 0x00000000004e7805 */ /* 0x000fe2000001ff00 */
[----:B------:R-:W4:Y:S01]  /*19f0*/  @UP2 LDCU UR23, c[0x0][0x40c] ;  /* 0x00008180ff1727ac */ /* 0x000f220008000800 */
        /* <DEDUP_REMOVED lines=10> */
[----:B------:R-:W-:-:S02]  /*1aa0*/  CS2R R72, SRZ ;  /* 0x0000000000487805 */ /* 0x000fc4000001ff00 */
[----:B----4-:R-:W-:Y:S01]  /*1ab0*/  @P3 FMUL.FTZ R72, R64, UR23 ;  /* 0x0000001740483c20 */ /* 0x010fe20008410000 */
[----:B------:R-:W-:Y:S02]  /*1ac0*/  F2FP.F16.F32.PACK_AB R64, RZ, R82 ;  /* 0x00000052ff40723e */ /* 0x000fe400000000ff */
[----:B------:R-:W-:Y:S01]  /*1ad0*/  F2FP.F16.F32.PACK_AB R90, RZ, R85 ;  /* 0x00000055ff5a723e */ /* 0x000fe200000000ff */
[----:B--2---:R-:W-:Y:S01]  /*1ae0*/  @P3 FMUL.FTZ R73, R65, UR24 ;  /* 0x0000001841493c20 */ /* 0x004fe20008410000 */
[----:B------:R-:W-:Y:S02]  /*1af0*/  F2FP.F16.F32.PACK_AB R65, RZ, R7 ;  /* 0x00000007ff41723e */ /* 0x000fe400000000ff */
[----:B------:R-:W-:Y:S01]  /*1b00*/  F2FP.F16.F32.PACK_AB R87, RZ, R72 ;  /* 0x00000048ff57723e */ /* 0x000fe200000000ff */
[----:B0-----:R-:W-:Y:S01]  /*1b10*/  @P3 FMUL.FTZ R79, R67, UR26 ;  /* 0x0000001a434f3c20 */ /* 0x001fe20008410000 */
[----:B------:R-:W-:Y:S02]  /*1b20*/  F2FP.F16.F32.PACK_AB R88, RZ, R73 ;  /* 0x00000049ff58723e */ /* 0x000fe400000000ff */
[----:B------:R-:W-:Y:S01]  /*1b30*/  PRMT R64, R64, 0x5410, R65 ;  /* 0x0000541040407816 */ /* 0x000fe20000000041 */
[----:B-1----:R-:W-:Y:S01]  /*1b40*/  @P3 FMUL.FTZ R78, R66, UR25 ;  /* 0x00000019424e3c20 */ /* 0x002fe20008410000 */
[----:B------:R-:W-:-:S02]  /*1b50*/  F2FP.F16.F32.PACK_AB R66, RZ, R8 ;  /* 0x00000008ff42723e */ /* 0x000fc400000000ff */
[----:B------:R-:W-:Y:S02]  /*1b60*/  F2FP.F16.F32.PACK_AB R67, RZ, R79 ;  /* 0x0000004fff43723e */ /* 0x000fe400000000ff */
[----:B------:R-:W-:Y:S02]  /*1b70*/  F2FP.F16.F32.PACK_AB R89, RZ, R78 ;  /* 0x0000004eff59723e */ /* 0x000fe400000000ff */
[----:B------:R-:W-:Y:S02]  /*1b80*/  PRMT R65, R66, 0x5410, R87 ;  /* 0x0000541042417816 */ /* 0x000fe40000000057 */
[----:B------:R-:W-:Y:S02]  /*1b90*/  PRMT R67, R67, 0x5410, R90 ;  /* 0x0000541043437816 */ /* 0x000fe4000000005a */
[----:B------:R-:W-:-:S07]  /*1ba0*/  PRMT R66, R88, 0x5410, R89 ;  /* 0x0000541058427816 */ /* 0x000fce0000000059 */
.L_x_10228:
[----:B------:R-:W0:Y:S02]  /*1bb0*/  LDC.64 R88, c[0x0][0x3a8] ;  /* 0x0000ea00ff587b82 */ /* 0x000e240000000a00 */
[----:B0-----:R-:W-:-:S05]  /*1bc0*/  IMAD.WIDE.U32 R88, R86, 0x10, R88 ;  /* 0x0000001056587825 */ /* 0x001fca00078e0058 */
[----:B------:R2:W-:Y:S02]  /*1bd0*/  STG.E.128 desc[UR12][R88.64], R64 ;  /* 0x0000004058007986 */ /* 0x0005e4000c101d0c */
.L_x_10225:
[----:B------:R-:W-:Y:S05]  /*1be0*/  BSYNC.RECONVERGENT B0 ;  /* 0x0000000000007941 */ /* 0x000fea0003800200 */
.L_x_10224:
        /* <DEDUP_REMOVED lines=108> */
.L_x_10230:
[----:B------:R-:W-:Y:S05]  /*22b0*/  BSYNC.RECONVERGENT B0 ;  /* 0x0000000000007941 */ /* 0x000fea0003800200 */
.L_x_10229:
        /* <DEDUP_REMOVED lines=13> */
.L_x_10232:
[----:B------:R-:W-:Y:S05]  /*2390*/  BSYNC.RECONVERGENT B0 ;  /* 0x0000000000007941 */ /* 0x000fea0003800200 */
.L_x_10231:
        /* <DEDUP_REMOVED lines=76> */
[----:B------:R-:W-:Y:S01]  /*2860*/  F2FP.F16.F32.PACK_AB R64, R65, R64 ;  /* 0x000000404140723e */ /* 0x000fe200000000ff */
[----:B------:R-:W-:Y:S01]  /*2870*/  FMUL.FTZ R65, R87, R66 ;  /* 0x0000004257417220 */ /* 0x000fe20000410000 */
[----:B------:R-:W-:-:S03]  /*2880*/  FADD.FTZ R66, R68, -R88 ;  /* 0x8000005844427221 */ /* 0x000fc60000010000 */
[----:B------:R-:W-:Y:S01]  /*2890*/  FFMA.FTZ R65, R65, R62, R54 ;  /* 0x0000003e41417223 */ /* 0x000fe20000010036 */
[----:B------:R-:W-:-:S04]  /*28a0*/  FMUL.FTZ R66, R87, R66 ;  /* 0x0000004257427220 */ /* 0x000fc80000410000 */
[----:B------:R-:W-:-:S05]  /*28b0*/  FFMA.FTZ R66, R66, R63, R55 ;  /* 0x0000003f42427223 */ /* 0x000fca0000010037 */
[----:B------:R-:W-:Y:S02]  /*28c0*/  F2FP.F16.F32.PACK_AB R65, R66, R65 ;  /* 0x000000414241723e */ /* 0x000fe400000000ff */
[----:B------:R-:W-:Y:S01]  /*28d0*/  F2FP.F16.F32.PACK_AB R66, R92, R67 ;  /* 0x000000435c42723e */ /* 0x000fe200000000ff */
[----:B------:R-:W-:Y:S01]  /*28e0*/  FMUL.FTZ R67, R87, R90 ;  /* 0x0000005a57437220 */ /* 0x000fe20000410000 */
[----:B------:R-:W-:Y:S01]  /*28f0*/  FADD.FTZ R92, R83, -R88 ;  /* 0x80000058535c7221 */ /* 0x000fe20000010000 */
[----:B------:R-:W0:Y:S02]  /*2900*/  LDC.64 R90, c[0x0][0x428] ;  /* 0x00010a00ff5a7b82 */ /* 0x000e240000000a00 */
[----:B------:R-:W-:Y:S01]  /*2910*/  FFMA.FTZ R67, R67, R58, R50 ;  /* 0x0000003a43437223 */ /* 0x000fe20000010032 */
[----:B------:R-:W-:-:S04]  /*2920*/  FMUL.FTZ R92, R87, R92 ;  /* 0x0000005c575c7220 */ /* 0x000fc80000410000 */
[----:B------:R-:W-:-:S05]  /*2930*/  FFMA.FTZ R92, R92, R59, R51 ;  /* 0x0000003b5c5c7223 */ /* 0x000fca0000010033 */
[----:B------:R-:W-:Y:S01]  /*2940*/  F2FP.F16.F32.PACK_AB R67, R92, R67 ;  /* 0x000000435c43723e */ /* 0x000fe200000000ff */
[C---:B0-----:R-:W-:Y:S01]  /*2950*/  IMAD.WIDE.U32 R90, R86.reuse, 0x10, R90 ;  /* 0x00000010565a7825 */ /* 0x041fe200078e005a */
[----:B------:R-:W-:-:S04]  /*2960*/  IADD3 R86, PT, PT, R86, 0x80, RZ ;  /* 0x0000008056567810 */ /* 0x000fc80007ffe0ff */
[----:B------:R0:W-:Y:S03]  /*2970*/  STG.E.128 desc[UR12][R90.64], R64 ;  /* 0x000000405a007986 */ /* 0x0001e6000c101d0c */
.L_x_10235:
[----:B------:R-:W-:Y:S05]  /*2980*/  BSYNC.RECONVERGENT B0 ;  /* 0x0000000000007941 */ /* 0x000fea0003800200 */
.L_x_10234:
        /* <DEDUP_REMOVED lines=34> */
.L_x_10237:
[----:B------:R-:W-:Y:S05]  /*2bb0*/  BSYNC.RECONVERGENT B0 ;  /* 0x0000000000007941 */ /* 0x000fea0003800200 */
.L_x_10236:
        /* <DEDUP_REMOVED lines=23> */
[----:B------:R-:W-:Y:S01]  /*2d30*/  F2FP.F16.F32.PACK_AB R65, R88, R65 ;  /* 0x000000415841723e */ /* 0x000fe200000000ff */
[----:B------:R-:W-:Y:S01]  /*2d40*/  FFMA.FTZ R93, R93, R26, R18 ;  /* 0x0000001a5d5d7223 */ /* 0x000fe20000010012 */
[----:B------:R-:W0:Y:S01]  /*2d50*/  LDC.64 R88, c[0x0][0x428] ;  /* 0x00010a00ff587b82 */ /* 0x000e220000000a00 */
[----:B------:R-:W-:Y:S01]  /*2d60*/  FFMA.FTZ R87, R90, R25, R17 ;  /* 0x000000195a577223 */ /* 0x000fe20000010011 */
[----:B------:R-:W-:-:S02]  /*2d70*/  FFMA.FTZ R64, R64, R29, R21 ;  /* 0x0000001d40407223 */ /* 0x000fc40000010015 */
[----:B------:R-:W-:Y:S02]  /*2d80*/  F2FP.F16.F32.PACK_AB R67, R92, R93 ;  /* 0x0000005d5c43723e */ /* 0x000fe400000000ff */
[----:B------:R-:W-:Y:S02]  /*2d90*/  F2FP.F16.F32.PACK_AB R66, R87, R66 ;  /* 0x000000425742723e */ /* 0x000fe400000000ff */
[----:B------:R-:W-:Y:S01]  /*2da0*/  F2FP.F16.F32.PACK_AB R64, R64, R91 ;  /* 0x0000005b4040723e */ /* 0x000fe200000000ff */
[----:B0-----:R-:W-:-:S05]  /*2db0*/  IMAD.WIDE.U32 R88, R86, 0x10, R88 ;  /* 0x0000001056587825 */ /* 0x001fca00078e0058 */
[----:B------:R3:W-:Y:S02]  /*2dc0*/  STG.E.128 desc[UR12][R88.64], R64 ;  /* 0x0000004058007986 */ /* 0x0007e4000c101d0c */
.L_x_10238:
[----:B------:R-:W-:Y:S05]  /*2dd0*/  BSYNC.RECONVERGENT B0 ;  /* 0x0000000000007941 */ /* 0x000fea0003800200 */
.L_x_10233:
[----:B------:R-:W-:Y:S02]  /*2de0*/  UIADD3 UR18, UPT, UPT, UR18, UR16, URZ ;  /* 0x0000001012127290 */ /* 0x000fe4000fffe0ff */
[----:B------:R-:W-:Y:S02]  /*2df0*/  UPLOP3.LUT UP1, UPT, UPT, UPT, UP1, 0x40, 0x4 ;  /* 0x000000000004789c */ /* 0x000fe40003f2e810 */
[----:B------:R-:W-:-:S09]  /*2e00*/  UISETP.GE.AND UP0, UPT, UR18, UR17, UPT ;  /* 0x000000111200728c */ /* 0x000fd2000bf06270 */
[----:B------:R-:W-:Y:S05]  /*2e10*/  BRA.U !UP0, `(.L_x_10239) ;  /* 0xffffffd908187547 */ /* 0x000fea000b83ffff */
[----:B------:R-:W-:Y:S05]  /*2e20*/  EXIT ;  /* 0x000000000000794d */ /* 0x000fea0003800000 */
.L_x_10240:
        /* <DEDUP_REMOVED lines=13> */
.L_x_20813:


//--------------------- .text._ZN10layer_norm13ln_fwd_kernelINS_13Kernel_traitsIf6__halfS2_S2_fjLj3072ELj1ELj1ELj4ELj16ENS_18Kernel_traits_baseILj3072EfS2_S2_S2_fjLj128EEEEELb0ELb0ELb1ELb1EEEvNS_9FwdParamsE --------------------------
	.section	.text._ZN10layer_norm13ln_fwd_kernelINS_13Kernel_traitsIf6__halfS2_S2_fjLj3072ELj1ELj1ELj4ELj16ENS_18Kernel_traits_baseILj3072EfS2_S2_S2_fjLj128EEEEELb0ELb0ELb1ELb1EEEvNS_9FwdParamsE,"ax",@progbits
	.align	128
        .global         _ZN10layer_norm13ln_fwd_kernelINS_13Kernel_traitsIf6__halfS2_S2_fjLj3072ELj1ELj1ELj4ELj16ENS_18Kernel_traits_baseILj3072EfS2_S2_S2_fjLj128EEEEELb0ELb0ELb1ELb1EEEvNS_9FwdParamsE
        .type           _ZN10layer_norm13ln_fwd_kernelINS_13Kernel_traitsIf6__halfS2_S2_fjLj3072ELj1ELj1ELj4ELj16ENS_18Kernel_traits_baseILj3072EfS2_S2_S2_fjLj128EEEEELb0ELb0ELb1ELb1EEEvNS_9FwdParamsE,@function
        .size           _ZN10layer_norm13ln_fwd_kernelINS_13Kernel_traitsIf6__halfS2_S2_fjLj3072ELj1ELj1ELj4ELj16ENS_18Kernel_traits_baseILj3072EfS2_S2_S2_fjLj128EEEEELb0ELb0ELb1ELb1EEEvNS_9FwdParamsE,(.L_x_20814 - _ZN10layer_norm13ln_fwd_kernelINS_13Kernel_traitsIf6__halfS2_S2_fjLj3072ELj1ELj1ELj4ELj16ENS_18Kernel_traits_baseILj3072EfS2_S2_S2_fjLj128EEEEELb0ELb0ELb1ELb1EEEvNS_9FwdParamsE)
        .other          _ZN10layer_norm13ln_fwd_kernelINS_13Kernel_traitsIf6__halfS2_S2_fjLj3072ELj1ELj1ELj4ELj16ENS_18Kernel_traits_baseILj3072EfS2_S2_S2_fjLj128EEEEELb0ELb0ELb1ELb1EEEvNS_9FwdParamsE,@"STO_CUDA_ENTRY STV_DEFAULT"
_ZN10layer_norm13ln_fwd_kernelINS_13Kernel_traitsIf6__halfS2_S2_fjLj3072ELj1ELj1ELj4ELj16ENS_18Kernel_traits_baseILj3072EfS2_S2_S2_fjLj128EEEEELb0ELb0ELb1ELb1EEEvNS_9FwdParamsE:
.text._ZN10layer_norm13ln_fwd_kernelINS_13Kernel_traitsIf6__halfS2_S2_fjLj3072ELj1ELj1ELj4ELj16ENS_18Kernel_traits_baseILj3072EfS2_S2_S2_fjLj128EEEEELb0ELb0ELb1ELb1EEEvNS_9FwdParamsE:
        /* <DEDUP_REMOVED lines=25> */
.L_x_10241:
        /* <DEDUP_REMOVED lines=20> */
.L_x_10242:
        /* <DEDUP_REMOVED lines=11> */
.L_x_10254:
[----:B----4-:R-:W-:-:S06]  /*0380*/  UIMAD.WIDE UR4, UR7, 0x4, UR8 ;  /* 0x00000004070478a5 */ /* 0x010fcc000f8e0208 */
[----:B-1----:R-:W-:Y:S02]  /*0390*/  MOV R2, UR4 ;  /* 0x0000000400027c02 */ /* 0x002fe40008000f00 */
[----:B------:R-:W-:-:S05]  /*03a0*/  MOV R3, UR5 ;  /* 0x0000000500037c02 */ /* 0x000fca0008000f00 */
[----:B------:R-:W4:Y:S01]  /*03b0*/  LDG.E R2, desc[UR12][R2.64] ;  /* 0x0000000c02027981 */ /* 0x000f22000c1e1900 */
[----:B------:R-:W-:Y:S01]  /*03c0*/  UIMAD.WIDE UR18, UR7, 0x4, UR10 ;  /* 0x00000004071278a5 */ /* 0x000fe2000f8e020a */
[----:B------:R-:W-:-:S05]  /*03d0*/  HFMA2 R76, -RZ, RZ, 0, 0 ;  /* 0x00000000ff4c7431 */ /* 0x000fca00000001ff */
        /* <DEDUP_REMOVED lines=11> */
[----:B------:R-:W-:Y:S02]  /*0490*/  MOV R7, UR5 ;  /* 0x0000000500077c02 */ /* 0x000fe40008000f00 */
[----:B-1----:R-:W-:Y:S02]  /*04a0*/  MOV R2, UR22 ;  /* 0x0000001600027c02 */ /* 0x002fe40008000f00 */
[----:B------:R-:W-:Y:S02]  /*04b0*/  MOV R3, UR23 ;  /* 0x0000001700037c02 */ /* 0x000fe40008000f00 */
[----:B------:R-:W-:-:S05]  /*04c0*/  @P0 LEA.HI.SX32 R76, R7, R0, 0x1d ;  /* 0x00000000074c0211 */ /* 0x000fca00078feaff */
[----:B------:R-:W-:-:S05]  /*04d0*/  @P0 IMAD.WIDE.U32 R2, R76, 0x10, R2 ;  /* 0x000000104c020825 */ /* 0x000fca00078e0002 */
[----:B-----5:R0:W5:Y:S01]  /*04e0*/  @P0 LDG.E.128 R12, desc[UR12][R2.64] ;  /* 0x0000000c020c0981 */ /* 0x020162000c1e1d00 */
[----:B------:R-:W-:Y:S02]  /*04f0*/  UIMAD UR4, UR7, UR20, URZ ;  /* 0x00000014070472a4 */ /* 0x000fe4000f8e02ff */
[----:B------:R-:W-:Y:S02]  /*0500*/  UISETP.NE.U32.AND UP0, UPT, UR14, URZ, UPT ;  /* 0x000000ff0e00728c */ /* 0x000fe4000bf05070 */
[----:B------:R-:W-:Y:S02]  /*0510*/  USHF.R.S32.HI UR5, URZ, 0x1f, UR4 ;  /* 0x0000001fff057899 */ /* 0x000fe40008011404 */
[----:B------:R-:W-:Y:S01]  /*0520*/  UISETP.NE.AND.EX UP0, UPT, UR15, URZ, UPT, UP0 ;  /* 0x000000ff0f00728c */ /* 0x000fe2000bf05300 */
[----:B--2---:R-:W-:Y:S01]  /*0530*/  R2UR UR6, R4 ;  /* 0x00000000040672ca */ /* 0x004fe200000e0000 */
[----:B------:R-:W-:-:S06]  /*0540*/  ULEA.HI UR5, UR5, UR4, URZ, 0x3 ;  /* 0x0000000405057291 */ /* 0x000fcc000f8f18ff */
[----:B------:R-:W-:-:S04]  /*0550*/  MOV R81, UR5 ;  /* 0x0000000500517c02 */ /* 0x000fc80008000f00 */
[----:B------:R-:W-:Y:S01]  /*0560*/  LEA.HI.SX32 R81, R81, R0, 0x1d ;  /* 0x0000000051517211 */ /* 0x000fe200078feaff */
[----:B0-----:R-:W-:Y:S06]  /*0570*/  BRA.U !UP0, `(.L_x_10243) ;  /* 0x0000000108cc7547 */ /* 0x001fec000b800000 */
[----:B------:R-:W0:Y:S02]  /*0580*/  LDC.64 R4, c[0x0][0x3a0] ;  /* 0x0000e800ff047b82 */ /* 0x000e240000000a00 */
[----:B0-----:R-:W-:-:S06]  /*0590*/  IMAD.WIDE.U32 R4, R81, 0x10, R4 ;  /* 0x0000001051047825 */ /* 0x001fcc00078e0004 */
[----:B------:R-:W2:Y:S01]  /*05a0*/  LDG.E.128 R4, desc[UR12][R4.64] ;  /* 0x0000000c04047981 */ /* 0x000ea2000c1e1d00 */
[----:B------:R-:W-:-:S13]  /*05b0*/  ISETP.LT.AND P1, PT, RZ, UR25, PT ;  /* 0x00000019ff007c0c */ /* 0x000fda000bf21270 */
[----:B------:R-:W0:Y:S01]  /*05c0*/  @P1 LDC R64, c[0x0][0x40c] ;  /* 0x00010300ff401b82 */ /* 0x000e220000000800 */
[----:B-----5:R-:W-:Y:S02]  /*05d0*/  @P1 HADD2.F32 R9, -RZ, R12.H1_H1 ;  /* 0x3000000cff091230 */ /* 0x020fe40000004100 */
[--C-:B------:R-:W-:Y:S02]  /*05e0*/  @P1 HADD2.F32 R10, -RZ, R13.reuse.H0_H0 ;  /* 0x2000000dff0a1230 */ /* 0x100fe40000004100 */
[----:B------:R-:W-:-:S03]  /*05f0*/  @P1 HADD2.F32 R11, -RZ, R13.H1_H1 ;  /* 0x3000000dff0b1230 */ /* 0x000fc60000004100 */
[----:B------:R-:W1:Y:S08]  /*0600*/  @P1 LDC R66, c[0x0][0x40c] ;  /* 0x00010300ff421b82 */ /* 0x000e700000000800 */
[----:B------:R-:W4:Y:S08]  /*0610*/  @P1 LDC R68, c[0x0][0x40c] ;  /* 0x00010300ff441b82 */ /* 0x000f300000000800 */
[----:B------:R-:W3:Y:S08]  /*0620*/  @P1 LDC R70, c[0x0][0x40c] ;  /* 0x00010300ff461b82 */ /* 0x000ef00000000800 */
[----:B------:R-:W3:Y:S08]  /*0630*/  @P1 LDC R71, c[0x0][0x40c] ;  /* 0x00010300ff471b82 */ /* 0x000ef00000000800 */
[----:B------:R-:W3:Y:S08]  /*0640*/  @P1 LDC R72, c[0x0][0x40c] ;  /* 0x00010300ff481b82 */ /* 0x000ef00000000800 */
[----:B------:R-:W3:Y:S08]  /*0650*/  @P1 LDC R69, c[0x0][0x40c] ;  /* 0x00010300ff451b82 */ /* 0x000ef00000000800 */
[----:B------:R-:W3:Y:S01]  /*0660*/  @P1 LDC R73, c[0x0][0x40c] ;  /* 0x00010300ff491b82 */ /* 0x000ee20000000800 */
[----:B--2---:R-:W-:-:S02]  /*0670*/  HADD2.F32 R2, -RZ, R4.H1_H1 ;  /* 0x30000004ff027230 */ /* 0x004fc40000004100 */
[----:B------:R-:W-:Y:S02]  /*0680*/  HADD2.F32 R8, -RZ, R4.H0_H0 ;  /* 0x20000004ff087230 */ /* 0x000fe40000004100 */
[--C-:B------:R-:W-:Y:S02]  /*0690*/  HADD2.F32 R3, -RZ, R5.reuse.H0_H0 ;  /* 0x20000005ff037230 */ /* 0x100fe40000004100 */
[----:B0-----:R-:W-:Y:S01]  /*06a0*/  @P1 FFMA.FTZ R2, R9, R64, R2 ;  /* 0x0000004009021223 */ /* 0x001fe20000010002 */
[----:B------:R-:W-:Y:S02]  /*06b0*/  HADD2.F32 R4, -RZ, R5.H1_H1 ;  /* 0x30000005ff047230 */ /* 0x000fe40000004100 */
[----:B------:R-:W-:Y:S02]  /*06c0*/  HADD2.F32 R5, -RZ, R6.H0_H0 ;  /* 0x20000006ff057230 */ /* 0x000fe40000004100 */
[----:B-1----:R-:W-:Y:S01]  /*06d0*/  @P1 FFMA.FTZ R3, R10, R66, R3 ;  /* 0x000000420a031223 */ /* 0x002fe20000010003 */
[----:B------:R-:W-:-:S02]  /*06e0*/  HADD2.F32 R65, -RZ, R7.H0_H0 ;  /* 0x20000007ff417230 */ /* 0x000fc40000004100 */
[----:B----4-:R-:W-:Y:S01]  /*06f0*/  @P1 FFMA.FTZ R4, R11, R68, R4 ;  /* 0x000000440b041223 */ /* 0x010fe20000010004 */
[----:B------:R-:W-:Y:S02]  /*0700*/  HADD2.F32 R67, -RZ, R7.H1_H1 ;  /* 0x30000007ff437230 */ /* 0x000fe40000004100 */
[----:B------:R-:W-:Y:S01]  /*0710*/  HADD2.F32 R6, -RZ, R6.H1_H1 ;  /* 0x30000006ff067230 */ /* 0x000fe20000004100 */
[----:B------:R-:W-:Y:S01]  /*0720*/  @!P1 MOV R7, R65 ;  /* 0x0000004100079202 */ /* 0x000fe20000000f00 */
[--C-:B------:R-:W-:Y:S01]  /*0730*/  @P1 HADD2.F32 R64, -RZ, R14.reuse.H0_H0 ;  /* 0x2000000eff401230 */ /* 0x100fe20000004100 */
[----:B------:R-:W-:Y:S01]  /*0740*/  @!P1 MOV R9, R67 ;  /* 0x0000004300099202 */ /* 0x000fe20000000f00 */
[----:B------:R-:W-:Y:S02]  /*0750*/  @P1 HADD2.F32 R11, -RZ, R14.H1_H1 ;  /* 0x3000000eff0b1230 */ /* 0x000fe40000004100 */
[----:B------:R-:W-:Y:S02]  /*0760*/  @P1 HADD2.F32 R66, -RZ, R15.H0_H0 ;  /* 0x2000000fff421230 */ /* 0x000fe40000004100 */
[----:B---3--:R-:W-:Y:S01]  /*0770*/  @P1 FFMA.FTZ R5, R64, R70, R5 ;  /* 0x0000004640051223 */ /* 0x008fe20000010005 */
[----:B------:R-:W-:-:S02]  /*0780*/  @P1 HADD2.F32 R10, -RZ, R12.H0_H0 ;  /* 0x2000000cff0a1230 */ /* 0x000fc40000004100 */
[----:B------:R-:W-:Y:S01]  /*0790*/  @P1 FFMA.FTZ R6, R11, R71, R6 ;  /* 0x000000470b061223 */ /* 0x000fe20000010006 */
[----:B------:R-:W-:Y:S02]  /*07a0*/  @P1 HADD2.F32 R68, -RZ, R15.H1_H1 ;  /* 0x3000000fff441230 */ /* 0x000fe40000004100 */
[----:B------:R-:W-:Y:S01]  /*07b0*/  @P1 FFMA.FTZ R7, R66, R72, R65 ;  /* 0x0000004842071223 */ /* 0x000fe20000010041 */
[----:B------:R-:W-:Y:S01]  /*07c0*/  F2FP.F16.F32.PACK_AB R65, RZ, R3 ;  /* 0x00000003ff41723e */ /* 0x000fe200000000ff */
[----:B------:R-:W-:Y:S01]  /*07d0*/  @P1 FFMA.FTZ R8, R10, R69, R8 ;  /* 0x000000450a081223 */ /* 0x000fe20000010008 */
[----:B------:R-:W-:Y:S01]  /*07e0*/  F2FP.F16.F32.PACK_AB R10, RZ, R2 ;  /* 0x00000002ff0a723e */ /* 0x000fe200000000ff */
[----:B------:R-:W-:Y:S01]  /*07f0*/  @P1 FFMA.FTZ R9, R68, R73, R67 ;  /* 0x0000004944091223 */ /* 0x000fe20000010043 */
[----:B------:R-:W-:Y:S02]  /*0800*/  F2FP.F16.F32.PACK_AB R11, RZ, R4 ;  /* 0x00000004ff0b723e */ /* 0x000fe400000000ff */
        /* <DEDUP_REMOVED lines=10> */
.L_x_10243:
[----:B------:R-:W0:Y:S01]  /*08b0*/  @UP2 LDCU UR4, c[0x0][0x40c] ;  /* 0x00008180ff0427ac */ /* 0x000e220008000800 */
[--C-:B-----5:R-:W-:Y:S01]  /*08c0*/  @P0 HADD2.F32 R4, -RZ, R12.reuse.H0_H0 ;  /* 0x2000000cff040230 */ /* 0x120fe20000004100 */
[----:B------:R-:W-:Y:S01]  /*08d0*/  CS2R R8, SRZ ;  /* 0x0000000000087805 */ /* 0x000fe2000001ff00 */
[----:B------:R-:W-:Y:S01]  /*08e0*/  @P0 HADD2.F32 R5, -RZ, R12.H1_H1 ;  /* 0x3000000cff050230 */ /* 0x000fe20000004100 */
[----:B------:R-:W1:Y:S01]  /*08f0*/  @UP2 LDCU UR5, c[0x0][0x40c] ;  /* 0x00008180ff0527ac */ /* 0x000e620008000800 */
[--C-:B------:R-:W-:Y:S01]  /*0900*/  @P0 HADD2.F32 R6, -RZ, R13.reuse.H0_H0 ;  /* 0x2000000dff060230 */ /* 0x100fe20000004100 */
[----:B------:R-:W-:Y:S01]  /*0910*/  CS2R R2, SRZ ;  /* 0x0000000000027805 */ /* 0x000fe2000001ff00 */
[----:B------:R-:W-:Y:S01]  /*0920*/  @P0 HADD2.F32 R10, -RZ, R13.H1_H1 ;  /* 0x3000000dff0a0230 */ /* 0x000fe20000004100 */
[----:B------:R-:W2:Y:S01]  /*0930*/  @UP2 LDCU UR18, c[0x0][0x40c] ;  /* 0x00008180ff1227ac */ /* 0x000ea20008000800 */
[--C-:B------:R-:W-:Y:S02]  /*0940*/  @P0 HADD2.F32 R65, -RZ, R15.reuse.H0_H0 ;  /* 0x2000000fff410230 */ /* 0x100fe40000004100 */
[----:B------:R-:W-:Y:S01]  /*0950*/  @P0 HADD2.F32 R66, -RZ, R15.H1_H1 ;  /* 0x3000000fff420230 */ /* 0x000fe20000004100 */
[----:B------:R-:W4:Y:S01]  /*0960*/  @UP2 LDCU UR19, c[0x0][0x40c] ;  /* 0x00008180ff1327ac */ /* 0x000f220008000800 */
[----:B------:R-:W-:-:S02]  /*0970*/  @P0 HADD2.F32 R11, -RZ, R14.H0_H0 ;  /* 0x2000000eff0b0230 */ /* 0x000fc40000004100 */
[----:B------:R-:W-:Y:S01]  /*0980*/  @P0 HADD2.F32 R64, -RZ, R14.H1_H1 ;  /* 0x3000000eff400230 */ /* 0x000fe20000004100 */
[----:B------:R-:W3:Y:S01]  /*0990*/  @UP2 LDCU UR22, c[0x0][0x40c] ;  /* 0x00008180ff1627ac */ /* 0x000ee20008000800 */
[----:B0-----:R-:W-:Y:S01]  /*09a0*/  @P0 FMUL.FTZ R8, R4, UR4 ;  /* 0x0000000404080c20 */ /* 0x001fe20008410000 */
        /* <DEDUP_REMOVED lines=8> */
[----:B------:R-:W-:Y:S01]  /*0a30*/  F2FP.F16.F32.PACK_AB R10, RZ, R2 ;  /* 0x00000002ff0a723e */ /* 0x000fe200000000ff */
[----:B---3--:R-:W-:-:S03]  /*0a40*/  @P0 FMUL.FTZ R5, R11, UR22 ;  /* 0x000000160b050c20 */ /* 0x008fc60008410000 */
[----:B------:R-:W-:Y:S01]  /*0a50*/  F2FP.F16.F32.PACK_AB R11, RZ, R4 ;  /* 0x00000004ff0b723e */ /* 0x000fe200000000ff */
[----:B0-----:R-:W-:Y:S01]  /*0a60*/  @P0 FMUL.FTZ R7, R65, UR26 ;  /* 0x0000001a41070c20 */ /* 0x001fe20008410000 */
[----:B------:R-:W-:Y:S01]  /*0a70*/  F2FP.F16.F32.PACK_AB R65, RZ, R3 ;  /* 0x00000003ff41723e */ /* 0x000fe200000000ff */
[----:B-1----:R-:W-:-:S03]  /*0a80*/  @P0 FMUL.FTZ R9, R66, UR27 ;  /* 0x0000001b42090c20 */ /* 0x002fc60008410000 */
[----:B------:R-:W-:Y:S02]  /*0a90*/  F2FP.F16.F32.PACK_AB R67, RZ, R7 ;  /* 0x00000007ff43723e */ /* 0x000fe400000000ff */
[----:B------:R-:W-:Y:S01]  /*0aa0*/  F2FP.F16.F32.PACK_AB R66, RZ, R5 ;  /* 0x00000005ff42723e */ /* 0x000fe200000000ff */
[----:B--2---:R-:W-:Y:S01]  /*0ab0*/  @P0 FMUL.FTZ R6, R64, UR23 ;  /* 0x0000001740060c20 */ /* 0x004fe20008410000 */
[----:B------:R-:W-:Y:S02]  /*0ac0*/  F2FP.F16.F32.PACK_AB R69, RZ, R9 ;  /* 0x00000009ff45723e */ /* 0x000fe400000000ff */
[----:B------:R-:W-:Y:S02]  /*0ad0*/  F2FP.F16.F32.PACK_AB R64, RZ, R8 ;  /* 0x00000008ff40723e */ /* 0x000fe400000000ff */
[----:B------:R-:W-:Y:S02]  /*0ae0*/  F2FP.F16.F32.PACK_AB R68, RZ, R6 ;  /* 0x00000006ff44723e */ /* 0x000fe400000000ff */
[----:B------:R-:W-:-:S02]  /*0af0*/  PRMT R67, R67, 0x5410, R69 ;  /* 0x0000541043437816 */ /* 0x000fc40000000045 */
[----:B------:R-:W-:Y:S02]  /*0b00*/  PRMT R64, R64, 0x5410, R10 ;  /* 0x0000541040407816 */ /* 0x000fe4000000000a */
[----:B------:R-:W-:Y:S02]  /*0b10*/  PRMT R65, R65, 0x5410, R11 ;  /* 0x0000541041417816 */ /* 0x000fe4000000000b */
[----:B------:R-:W-:-:S07]  /*0b20*/  PRMT R66, R66, 0x5410, R68 ;  /* 0x0000541042427816 */ /* 0x000fce0000000044 */
.L_x_10244:
[----:B------:R-:W0:Y:S01]  /*0b30*/  LDC.64 R10, c[0x0][0x3a8] ;  /* 0x0000ea00ff0a7b82 */ /* 0x000e220000000a00 */
[----:B------:R-:W1:Y:S01]  /*0b40*/  @UP2 LDCU.64 UR4, c[0x0][0x390] ;  /* 0x00007200ff0427ac */ /* 0x000e620008000a00 */
[----:B------:R-:W-:Y:S02]  /*0b50*/  @P0 IADD3 R70, PT, PT, R76, 0x80, RZ ;  /* 0x000000804c460810 */ /* 0x000fe40007ffe0ff */
[----:B------:R-:W-:-:S05]  /*0b60*/  MOV R71, 0x10 ;  /* 0x0000001000477802 */ /* 0x000fca0000000f00 */
        /* <DEDUP_REMOVED lines=15> */
[----:B------:R-:W3:Y:S08]  /*0c60*/  @P1 LDC R80, c[0x0][0x40c] ;  /* 0x00010300ff501b82 */ /* 0x000ef00000000800 */
[----:B------:R-:W4:Y:S08]  /*0c70*/  @P1 LDC R73, c[0x0][0x40c] ;  /* 0x00010300ff491b82 */ /* 0x000f300000000800 */
[----:B------:R-:W4:Y:S08]  /*0c80*/  @P1 LDC R74, c[0x0][0x40c] ;  /* 0x00010300ff4a1b82 */ /* 0x000f300000000800 */
[----:B------:R-:W4:Y:S08]  /*0c90*/  @P1 LDC R77, c[0x0][0x40c] ;  /* 0x00010300ff4d1b82 */ /* 0x000f300000000800 */
[----:B------:R-:W4:Y:S01]  /*0ca0*/  @P1 LDC R78, c[0x0][0x40c] ;  /* 0x00010300ff4e1b82 */ /* 0x000f220000000800 */
[----:B--2---:R-:W-:-:S02]  /*0cb0*/  HADD2.F32 R68, -RZ, R64.H1_H1 ;  /* 0x30000040ff447230 */ /* 0x004fc40000004100 */
[--C-:B------:R-:W-:Y:S02]  /*0cc0*/  HADD2.F32 R69, -RZ, R65.reuse.H0_H0 ;  /* 0x20000041ff457230 */ /* 0x100fe40000004100 */
[----:B------:R-:W-:Y:S02]  /*0cd0*/  HADD2.F32 R64, -RZ, R64.H0_H0 ;  /* 0x20000040ff407230 */ /* 0x000fe40000004100 */
[----:B0-----:R-:W-:Y:S01]  /*0ce0*/  @P1 FFMA.FTZ R68, R71, R70, R68 ;  /* 0x0000004647441223 */ /* 0x001fe20000010044 */
[----:B------:R-:W-:Y:S02]  /*0cf0*/  HADD2.F32 R70, -RZ, R65.H1_H1 ;  /* 0x30000041ff467230 */ /* 0x000fe40000004100 */
[----:B-1----:R-:W-:Y:S01]  /*0d00*/  @P1 FFMA.FTZ R69, R72, R75, R69 ;  /* 0x0000004b48451223 */ /* 0x002fe20000010045 */
[----:B------:R-:W0:Y:S01]  /*0d10*/  @P1 LDC R65, c[0x0][0x40c] ;  /* 0x00010300ff411b82 */ /* 0x000e220000000800 */
[--C-:B------:R-:W-:Y:S02]  /*0d20*/  HADD2.F32 R71, -RZ, R66.reuse.H0_H0 ;  /* 0x20000042ff477230 */ /* 0x100fe40000004100 */
[----:B------:R-:W-:-:S02]  /*0d30*/  HADD2.F32 R72, -RZ, R66.H1_H1 ;  /* 0x30000042ff487230 */ /* 0x000fc40000004100 */
[----:B---3--:R-:W-:Y:S01]  /*0d40*/  @P1 FFMA.FTZ R70, R79, R80, R70 ;  /* 0x000000504f461223 */ /* 0x008fe20000010046 */
[--C-:B------:R-:W-:Y:S02]  /*0d50*/  @P1 HADD2.F32 R66, -RZ, R14.reuse.H0_H0 ;  /* 0x2000000eff421230 */ /* 0x100fe40000004100 */
[----:B------:R-:W-:Y:S02]  /*0d60*/  @P1 HADD2.F32 R79, -RZ, R14.H1_H1 ;  /* 0x3000000eff4f1230 */ /* 0x000fe40000004100 */
[--C-:B------:R-:W-:Y:S02]  /*0d70*/  HADD2.F32 R75, -RZ, R67.reuse.H0_H0 ;  /* 0x20000043ff4b7230 */ /* 0x100fe40000004100 */
[----:B----4-:R-:W-:Y:S01]  /*0d80*/  @P1 FFMA.FTZ R71, R66, R73, R71 ;  /* 0x0000004942471223 */ /* 0x010fe20000010047 */
[----:B------:R-:W-:Y:S02]  /*0d90*/  HADD2.F32 R67, -RZ, R67.H1_H1 ;  /* 0x30000043ff437230 */ /* 0x000fe40000004100 */
[----:B------:R-:W-:Y:S01]  /*0da0*/  @P1 FFMA.FTZ R72, R79, R74, R72 ;  /* 0x0000004a4f481223 */ /* 0x000fe20000010048 */
[--C-:B------:R-:W-:Y:S01]  /*0db0*/  @P1 HADD2.F32 R66, -RZ, R15.reuse.H0_H0 ;  /* 0x2000000fff421230 */ /* 0x100fe20000004100 */
[----:B------:R-:W-:Y:S01]  /*0dc0*/  @!P1 MOV R74, R64 ;  /* 0x00000040004a9202 */ /* 0x000fe20000000f00 */
[----:B------:R-:W-:Y:S01]  /*0dd0*/  @P1 HADD2.F32 R79, -RZ, R12.H0_H0 ;  /* 0x2000000cff4f1230 */ /* 0x000fe20000004100 */
[----:B------:R-:W-:Y:S01]  /*0de0*/  @!P1 MOV R73, R67 ;  /* 0x0000004300499202 */ /* 0x000fe20000000f00 */
[----:B------:R-:W-:-:S02]  /*0df0*/  @P1 HADD2.F32 R80, -RZ, R15.H1_H1 ;  /* 0x3000000fff501230 */ /* 0x000fc40000004100 */
[----:B------:R-:W-:Y:S01]  /*0e00*/  @P1 FFMA.FTZ R75, R66, R77, R75 ;  /* 0x0000004d424b1223 */ /* 0x000fe2000001004b */
[----:B------:R-:W-:Y:S02]  /*0e10*/  F2FP.F16.F32.PACK_AB R66, RZ, R70 ;  /* 0x00000046ff42723e */ /* 0x000fe400000000ff */
[----:B------:R-:W-:Y:S01]  /*0e20*/  F2FP.F16.F32.PACK_AB R77, RZ, R68 ;  /* 0x00000044ff4d723e */ /* 0x000fe200000000ff */
[----:B------:R-:W-:Y:S01]  /*0e30*/  @P1 FFMA.FTZ R73, R80, R78, R67 ;  /* 0x0000004e50491223 */ /* 0x000fe20000010043 */
[----:B------:R-:W-:Y:S01]  /*0e40*/  F2FP.F16.F32.PACK_AB R78, RZ, R71 ;  /* 0x00000047ff4e723e */ /* 0x000fe200000000ff */
[----:B0-----:R-:W-:Y:S01]  /*0e50*/  @P1 FFMA.FTZ R74, R79, R65, R64 ;  /* 0x000000414f4a1223 */ /* 0x001fe20000010040 */
[----:B------:R-:W-:Y:S02]  /*0e60*/  F2FP.F16.F32.PACK_AB R65, RZ, R69 ;  /* 0x00000045ff41723e */ /* 0x000fe400000000ff */
        /* <DEDUP_REMOVED lines=9> */
.L_x_10245:
[----:B------:R-:W1:Y:S01]  /*0f00*/  @UP2 LDCU UR4, c[0x0][0x40c] ;  /* 0x00008180ff0427ac */ /* 0x000e620008000800 */
[--C-:B0----5:R-:W-:Y:S01]  /*0f10*/  @P0 HADD2.F32 R64, -RZ, R12.reuse.H0_H0 ;  /* 0x2000000cff400230 */ /* 0x121fe20000004100 */
[----:B------:R-:W-:Y:S01]  /*0f20*/  CS2R R74, SRZ ;  /* 0x00000000004a7805 */ /* 0x000fe2000001ff00 */
[----:B------:R-:W-:Y:S01]  /*0f30*/  @P0 HADD2.F32 R65, -RZ, R12.H1_H1 ;  /* 0x3000000cff410230 */ /* 0x000fe20000004100 */
[----:B------:R-:W0:Y:S01]  /*0f40*/  @UP2 LDCU UR5, c[0x0][0x40c] ;  /* 0x00008180ff0527ac */ /* 0x000e220008000800 */
[----:B------:R-:W-:Y:S01]  /*0f50*/  @P0 HADD2.F32 R66, -RZ, R13.H0_H0 ;  /* 0x2000000dff420230 */ /* 0x000fe20000004100 */
[----:B------:R-:W-:Y:S01]  /*0f60*/  CS2R R68, SRZ ;  /* 0x0000000000447805 */ /* 0x000fe2000001ff00 */
[--C-:B------:R-:W-:Y:S01]  /*0f70*/  @P0 HADD2.F32 R67, -RZ, R15.reuse.H0_H0 ;  /* 0x2000000fff430230 */ /* 0x100fe20000004100 */
[----:B------:R-:W2:Y:S01]  /*0f80*/  @UP2 LDCU UR18, c[0x0][0x40c] ;  /* 0x00008180ff1227ac */ /* 0x000ea20008000800 */
[----:B------:R-:W-:Y:S01]  /*0f90*/  @P0 HADD2.F32 R77, -RZ, R15.H1_H1 ;  /* 0x3000000fff4d0230 */ /* 0x000fe20000004100 */
[----:B------:R-:W-:-:S02]  /*0fa0*/  CS2R R70, SRZ ;  /* 0x0000000000467805 */ /* 0x000fc4000001ff00 */
[----:B------:R-:W-:Y:S01]  /*0fb0*/  CS2R R72, SRZ ;  /* 0x0000000000487805 */ /* 0x000fe2000001ff00 */
        /* <DEDUP_REMOVED lines=12> */
[----:B------:R-:W-:Y:S01]  /*1080*/  F2FP.F16.F32.PACK_AB R64, RZ, R74 ;  /* 0x0000004aff40723e */ /* 0x000fe200000000ff */
[----:B----4-:R-:W-:Y:S01]  /*1090*/  @P0 FMUL.FTZ R71, R65, UR22 ;  /* 0x0000001641470c20 */ /* 0x010fe20008410000 */
[----:B------:R-:W-:Y:S01]  /*10a0*/  F2FP.F16.F32.PACK_AB R65, RZ, R68 ;  /* 0x00000044ff41723e */ /* 0x000fe200000000ff */
[----:B-1----:R-:W-:-:S03]  /*10b0*/  @P0 FMUL.FTZ R75, R67, UR26 ;  /* 0x0000001a434b0c20 */ /* 0x002fc60008410000 */
[----:B------:R-:W-:Y:S02]  /*10c0*/  F2FP.F16.F32.PACK_AB R78, RZ, R71 ;  /* 0x00000047ff4e723e */ /* 0x000fe400000000ff */
[----:B------:R-:W-:Y:S01]  /*10d0*/  PRMT R64, R64, 0x5410, R65 ;  /* 0x0000541040407816 */ /* 0x000fe20000000041 */
[----:B0-----:R-:W-:Y:S01]  /*10e0*/  @P0 FMUL.FTZ R73, R77, UR27 ;  /* 0x0000001b4d490c20 */ /* 0x001fe20008410000 */
[----:B------:R-:W-:Y:S02]  /*10f0*/  F2FP.F16.F32.PACK_AB R77, RZ, R70 ;  /* 0x00000046ff4d723e */ /* 0x000fe400000000ff */
[----:B------:R-:W-:Y:S01]  /*1100*/  F2FP.F16.F32.PACK_AB R67, RZ, R75 ;  /* 0x0000004bff43723e */ /* 0x000fe200000000ff */
[----:B--2---:R-:W-:Y:S01]  /*1110*/  @P0 FMUL.FTZ R72, R66, UR23 ;  /* 0x0000001742480c20 */ /* 0x004fe20008410000 */
[----:B------:R-:W-:Y:S02]  /*1120*/  F2FP.F16.F32.PACK_AB R66, RZ, R69 ;  /* 0x00000045ff42723e */ /* 0x000fe400000000ff */
[----:B------:R-:W-:-:S02]  /*1130*/  F2FP.F16.F32.PACK_AB R80, RZ, R73 ;  /* 0x00000049ff50723e */ /* 0x000fc400000000ff */
[----:B------:R-:W-:Y:S02]  /*1140*/  F2FP.F16.F32.PACK_AB R79, RZ, R72 ;  /* 0x00000048ff4f723e */ /* 0x000fe400000000ff */
[----:B------:R-:W-:Y:S02]  /*1150*/  PRMT R65, R66, 0x5410, R77 ;  /* 0x0000541042417816 */ /* 0x000fe4000000004d */
[----:B------:R-:W-:Y:S02]  /*1160*/  PRMT R67, R67, 0x5410, R80 ;  /* 0x0000541043437816 */ /* 0x000fe40000000050 */
[----:B------:R-:W-:-:S07]  /*1170*/  PRMT R66, R78, 0x5410, R79 ;  /* 0x000054104e427816 */ /* 0x000fce000000004f */
.L_x_10246:
[----:B------:R-:W0:Y:S01]  /*1180*/  @UP2 LDCU.64 UR4, c[0x0][0x390] ;  /* 0x00007200ff0427ac */ /* 0x000e220008000a00 */
[----:B------:R-:W-:Y:S01]  /*1190*/  HFMA2 R77, -RZ, RZ, 0, 9.5367431640625e-07 ;  /* 0x00000010ff4d7431 */ /* 0x000fe200000001ff */
[----:B------:R-:W-:Y:S02]  /*11a0*/  IADD3 R79, PT, PT, R81, 0x80, RZ ;  /* 0x00000080514f7810 */ /* 0x000fe40007ffe0ff */
        /* <DEDUP_REMOVED lines=17> */
[----:B--2---:R-:W-:-:S02]  /*12c0*/  HADD2.F32 R78, -RZ, R65.H0_H0 ;  /* 0x20000041ff4e7230 */ /* 0x004fc40000004100 */
[----:B------:R-:W-:-:S05]  /*12d0*/  HADD2.F32 R81, -RZ, R65.H1_H1 ;  /* 0x30000041ff517230 */ /* 0x000fca0000004100 */
[----:B------:R-:W2:Y:S01]  /*12e0*/  @P0 LDC R65, c[0x0][0x40c] ;  /* 0x00010300ff410b82 */ /* 0x000ea20000000800 */
[----:B------:R-:W-:Y:S02]  /*12f0*/  HADD2.F32 R79, -RZ, R64.H1_H1 ;  /* 0x30000040ff4f7230 */ /* 0x000fe40000004100 */
[----:B------:R-:W-:-:S03]  /*1300*/  HADD2.F32 R85, -RZ, R67.H1_H1 ;  /* 0x30000043ff557230 */ /* 0x000fc60000004100 */
[----:B0-----:R-:W-:Y:S01]  /*1310*/  @P0 FFMA.FTZ R79, R80, R77, R79 ;  /* 0x0000004d504f0223 */ /* 0x001fe2000001004f */
[----:B------:R-:W-:Y:S02]  /*1320*/  @P0 HADD2.F32 R77, -RZ, R13.H0_H0 ;  /* 0x2000000dff4d0230 */ /* 0x000fe40000004100 */
[----:B------:R-:W-:-:S03]  /*1330*/  HADD2.F32 R80, -RZ, R66.H0_H0 ;  /* 0x20000042ff507230 */ /* 0x000fc60000004100 */
[----:B-1----:R-:W-:Y:S01]  /*1340*/  @P0 FFMA.FTZ R78, R77, R82, R78 ;  /* 0x000000524d4e0223 */ /* 0x002fe2000001004e */
[----:B------:R-:W-:Y:S02]  /*1350*/  @P0 HADD2.F32 R82, -RZ, R13.H1_H1 ;  /* 0x3000000dff520230 */ /* 0x000fe40000004100 */
[----:B------:R-:W-:-:S03]  /*1360*/  @P0 HADD2.F32 R77, -RZ, R14.H0_H0 ;  /* 0x2000000eff4d0230 */ /* 0x000fc60000004100 */
[----:B---3--:R-:W-:Y:S01]  /*1370*/  @P0 FFMA.FTZ R81, R82, R83, R81 ;  /* 0x0000005352510223 */ /* 0x008fe20000010051 */
[----:B------:R-:W-:Y:S02]  /*1380*/  HADD2.F32 R83, -RZ, R66.H1_H1 ;  /* 0x30000042ff537230 */ /* 0x000fe40000004100 */
[----:B----4-:R-:W-:Y:S01]  /*1390*/  @P0 FFMA.FTZ R80, R77, R76, R80 ;  /* 0x0000004c4d500223 */ /* 0x010fe20000010050 */
[----:B------:R-:W-:Y:S01]  /*13a0*/  @P0 HADD2.F32 R76, -RZ, R14.H1_H1 ;  /* 0x3000000eff4c0230 */ /* 0x000fe20000004100 */
[----:B------:R-:W0:Y:S01]  /*13b0*/  @P0 LDC R66, c[0x0][0x40c] ;  /* 0x00010300ff420b82 */ /* 0x000e220000000800 */
[----:B------:R-:W-:Y:S02]  /*13c0*/  HADD2.F32 R82, -RZ, R67.H0_H0 ;  /* 0x20000043ff527230 */ /* 0x000fe40000004100 */
[----:B------:R-:W-:Y:S01]  /*13d0*/  F2FP.F16.F32.PACK_AB R77, RZ, R80 ;  /* 0x00000050ff4d723e */ /* 0x000fe200000000ff */
[----:B--2---:R-:W-:Y:S01]  /*13e0*/  @P0 FFMA.FTZ R83, R76, R65, R83 ;  /* 0x000000414c530223 */ /* 0x004fe20000010053 */
[----:B------:R-:W-:-:S03]  /*13f0*/  @P0 HADD2.F32 R65, -RZ, R15.H0_H0 ;  /* 0x2000000fff410230 */ /* 0x000fc60000004100 */
[----:B------:R-:W1:Y:S01]  /*1400*/  @P0 LDC R76, c[0x0][0x40c] ;  /* 0x00010300ff4c0b82 */ /* 0x000e620000000800 */
[----:B------:R-:W-:Y:S01]  /*1410*/  F2FP.F16.F32.PACK_AB R86, RZ, R83 ;  /* 0x00000053ff56723e */ /* 0x000fe200000000ff */
[----:B------:R-:W-:Y:S01]  /*1420*/  @P0 FFMA.FTZ R82, R65, R84, R82 ;  /* 0x0000005441520223 */ /* 0x000fe20000010052 */
[----:B------:R-:W-:Y:S02]  /*1430*/  HADD2.F32 R84, -RZ, R64.H0_H0 ;  /* 0x20000040ff547230 */ /* 0x000fe40000004100 */
[----:B------:R-:W-:Y:S02]  /*1440*/  @P0 HADD2.F32 R65, -RZ, R12.H0_H0 ;  /* 0x2000000cff410230 */ /* 0x000fe40000004100 */
[----:B------:R-:W-:Y:S01]  /*1450*/  @P0 HADD2.F32 R64, -RZ, R15.H1_H1 ;  /* 0x3000000fff400230 */ /* 0x000fe20000004100 */
[----:B------:R-:W-:Y:S02]  /*1460*/  F2FP.F16.F32.PACK_AB R88, RZ, R82 ;  /* 0x00000052ff58723e */ /* 0x000fe400000000ff */
[----:B0-----:R-:W-:Y:S01]  /*1470*/  @P0 FFMA.FTZ R84, R65, R66, R84 ;  /* 0x0000004241540223 */ /* 0x001fe20000010054 */
[----:B------:R-:W-:-:S02]  /*1480*/  F2FP.F16.F32.PACK_AB R65, RZ, R78 ;  /* 0x0000004eff41723e */ /* 0x000fc400000000ff */
[----:B------:R-:W-:-:S04]  /*1490*/  F2FP.F16.F32.PACK_AB R66, RZ, R81 ;  /* 0x00000051ff42723e */ /* 0x000fc800000000ff */
[----:B------:R-:W-:Y:S01]  /*14a0*/  PRMT R65, R65, 0x5410, R66 ;  /* 0x0000541041417816 */ /* 0x000fe20000000042 */
[----:B-1----:R-:W-:Y:S01]  /*14b0*/  @P0 FFMA.FTZ R85, R64, R76, R85 ;  /* 0x0000004c40550223 */ /* 0x002fe20000010055 */
[----:B------:R-:W-:Y:S02]  /*14c0*/  F2FP.F16.F32.PACK_AB R76, RZ, R79 ;  /* 0x0000004fff4c723e */ /* 0x000fe400000000ff */
[----:B------:R-:W-:Y:S02]  /*14d0*/  F2FP.F16.F32.PACK_AB R64, RZ, R84 ;  /* 0x00000054ff40723e */ /* 0x000fe400000000ff */
[----:B------:R-:W-:Y:S02]  /*14e0*/  F2FP.F16.F32.PACK_AB R67, RZ, R85 ;  /* 0x00000055ff43723e */ /* 0x000fe400000000ff */
[----:B------:R-:W-:Y:S02]  /*14f0*/  PRMT R66, R77, 0x5410, R86 ;  /* 0x000054104d427816 */ /* 0x000fe40000000056 */
[----:B------:R-:W-:-:S02]  /*1500*/  PRMT R64, R64, 0x5410, R76 ;  /* 0x0000541040407816 */ /* 0x000fc4000000004c */
[----:B------:R-:W-:Y:S01]  /*1510*/  PRMT R67, R88, 0x5410, R67 ;  /* 0x0000541058437816 */ /* 0x000fe20000000043 */
[----:B------:R-:W-:Y:S06]  /*1520*/  BRA `(.L_x_10248) ;  /* 0x0000000000a07947 */ /* 0x000fec0003800000 */
.L_x_10247:
[----:B------:R-:W0:Y:S01]  /*1530*/  @UP2 LDCU UR4, c[0x0][0x40c] ;  /* 0x00008180ff0427ac */ /* 0x000e220008000800 */
[--C-:B-1---5:R-:W-:Y:S01]  /*1540*/  @P0 HADD2.F32 R64, -RZ, R12.reuse.H0_H0 ;  /* 0x2000000cff400230 */ /* 0x122fe20000004100 */
[----:B------:R-:W-:Y:S01]  /*1550*/  CS2R R84, SRZ ;  /* 0x0000000000547805 */ /* 0x000fe2000001ff00 */
[----:B------:R-:W-:Y:S01]  /*1560*/  @P0 HADD2.F32 R65, -RZ, R12.H1_H1 ;  /* 0x3000000cff410230 */ /* 0x000fe20000004100 */
[----:B------:R-:W1:Y:S01]  /*1570*/  @UP2 LDCU UR5, c[0x0][0x40c] ;  /* 0x00008180ff0527ac */ /* 0x000e620008000800 */
[----:B------:R-:W-:Y:S01]  /*1580*/  @P0 HADD2.F32 R66, -RZ, R13.H0_H0 ;  /* 0x2000000dff420230 */ /* 0x000fe20000004100 */
[----:B------:R-:W-:Y:S01]  /*1590*/  CS2R R78, SRZ ;  /* 0x00000000004e7805 */ /* 0x000fe2000001ff00 */
[----:B------:R-:W-:Y:S01]  /*15a0*/  @P0 HADD2.F32 R67, -RZ, R15.H0_H0 ;  /* 0x2000000fff430230 */ /* 0x000fe20000004100 */
[----:B------:R-:W2:Y:S01]  /*15b0*/  @UP2 LDCU UR18, c[0x0][0x40c] ;  /* 0x00008180ff1227ac */ /* 0x000ea20008000800 */
[----:B------:R-:W-:Y:S02]  /*15c0*/  CS2R R82, SRZ ;  /* 0x0000000000527805 */ /* 0x000fe4000001ff00 */
[----:B------:R-:W-:Y:S01]  /*15d0*/  CS2R R80, SRZ ;  /* 0x0000000000507805 */ /* 0x000fe2000001ff00 */
        /* <DEDUP_REMOVED lines=12> */
[----:B------:R-:W-:-:S02]  /*16a0*/  @P0 HADD2.F32 R67, -RZ, R15.H1_H1 ;  /* 0x3000000fff430230 */ /* 0x000fc40000004100 */
[----:B----4-:R-:W-:Y:S01]  /*16b0*/  @P0 FMUL.FTZ R81, R64, UR19 ;  /* 0x0000001340510c20 */ /* 0x010fe20008410000 */
        /* <DEDUP_REMOVED lines=15> */
.L_x_10248:
        /* <DEDUP_REMOVED lines=107> */
.L_x_10250:
[----:B------:R-:W-:Y:S05]  /*1e60*/  BSYNC.RECONVERGENT B0 ;  /* 0x0000000000007941 */ /* 0x000fea0003800200 */
.L_x_10249:
        /* <DEDUP_REMOVED lines=13> */
.L_x_10252:
[----:B------:R-:W-:Y:S05]  /*1f40*/  BSYNC.RECONVERGENT B0 ;  /* 0x0000000000007941 */ /* 0x000fea0003800200 */
.L_x_10251:
        /* <DEDUP_REMOVED lines=22> */
[----:B------:R-:W-:Y:S02]  /*20b0*/  MOV R89, UR7 ;  /* 0x0000000700597c02 */ /* 0x000fe40008000f00 */
        /* <DEDUP_REMOVED lines=96> */
[----:B------:R-:W-:-:S03]  /*26c0*/  F2FP.F16.F32.PACK_AB R5, R4, R5 ;  /* 0x000000050405723e */ /* 0x000fc600000000ff */
[----:B------:R-:W-:Y:S01]  /*26d0*/  FFMA.FTZ R83, R88, R59, R35 ;  /* 0x0000003b58537223 */ /* 0x000fe20000010023 */
[----:B------:R-:W-:Y:S01]  /*26e0*/  FFMA.FTZ R65, R65, R54, R30 ;  /* 0x0000003641417223 */ /* 0x000fe2000001001e */
[----:B------:R-:W-:Y:S01]  /*26f0*/  IMAD.WIDE.U32 R70, R71, 0x10, R6 ;  /* 0x0000001047467825 */ /* 0x000fe200078e0006 */
[----:B------:R-:W-:-:S03]  /*2700*/  F2FP.F16.F32.PACK_AB R4, R2, R3 ;  /* 0x000000030204723e */ /* 0x000fc600000000ff */
[----:B------:R-:W-:Y:S01]  /*2710*/  FFMA.FTZ R77, R77, R48, R24 ;  /* 0x000000304d4d7223 */ /* 0x000fe20000010018 */
[----:B------:R-:W-:Y:S01]  /*2720*/  FFMA.FTZ R86, R86, R51, R27 ;  /* 0x0000003356567223 */ /* 0x000fe2000001001b */
[----:B------:R-:W-:Y:S01]  /*2730*/  IMAD.WIDE.U32 R72, R87, 0x10, R6 ;  /* 0x0000001057487825 */ /* 0x000fe200078e0006 */
[----:B------:R-:W-:-:S03]  /*2740*/  F2FP.F16.F32.PACK_AB R6, R76, R67 ;  /* 0x000000434c06723e */ /* 0x000fc600000000ff */
        /* <DEDUP_REMOVED lines=13> */
[----:B------:R-:W-:-:S02]  /*2820*/  F2FP.F16.F32.PACK_AB R7, R83, R82 ;  /* 0x000000525307723e */ /* 0x000fc400000000ff */
[----:B------:R-:W-:Y:S02]  /*2830*/  F2FP.F16.F32.PACK_AB R67, R86, R67 ;  /* 0x000000435643723e */ /* 0x000fe400000000ff */
[----:B------:R-:W-:Y:S01]  /*2840*/  F2FP.F16.F32.PACK_AB R66, R66, R77 ;  /* 0x0000004d4242723e */ /* 0x000fe200000000ff */
[----:B------:R1:W-:Y:S01]  /*2850*/  STG.E.128 desc[UR12][R10.64], R4 ;  /* 0x000000040a007986 */ /* 0x0003e2000c101d0c */
[----:B------:R-:W-:Y:S02]  /*2860*/  F2FP.F16.F32.PACK_AB R65, R8, R65 ;  /* 0x000000410841723e */ /* 0x000fe400000000ff */
[----:B------:R-:W-:Y:S02]  /*2870*/  F2FP.F16.F32.PACK_AB R64, R68, R9 ;  /* 0x000000094440723e */ /* 0x000fe400000000ff */
[----:B------:R-:W-:Y:S02]  /*2880*/  F2FP.F16.F32.PACK_AB R79, R80, R79 ;  /* 0x0000004f504f723e */ /* 0x000fe400000000ff */
[----:B------:R-:W-:Y:S01]  /*2890*/  F2FP.F16.F32.PACK_AB R78, R3, R2 ;  /* 0x00000002034e723e */ /* 0x000fe200000000ff */
[----:B------:R1:W-:Y:S01]  /*28a0*/  STG.E.128 desc[UR12][R70.64], R64 ;  /* 0x0000004046007986 */ /* 0x0003e2000c101d0c */
[----:B------:R-:W-:-:S02]  /*28b0*/  F2FP.F16.F32.PACK_AB R77, R74, R75 ;  /* 0x0000004b4a4d723e */ /* 0x000fc400000000ff */
[----:B------:R-:W-:-:S05]  /*28c0*/  F2FP.F16.F32.PACK_AB R76, R76, R69 ;  /* 0x000000454c4c723e */ /* 0x000fca00000000ff */
[----:B------:R1:W-:Y:S02]  /*28d0*/  STG.E.128 desc[UR12][R72.64], R76 ;  /* 0x0000004c48007986 */ /* 0x0003e4000c101d0c */
.L_x_10253:
[----:B------:R-:W-:Y:S02]  /*28e0*/  UIADD3 UR7, UPT, UPT, UR7, UR16, URZ ;  /* 0x0000001007077290 */ /* 0x000fe4000fffe0ff */
[----:B------:R-:W-:Y:S02]  /*28f0*/  UPLOP3.LUT UP1, UPT, UPT, UPT, UP1, 0x40, 0x4 ;  /* 0x000000000004789c */ /* 0x000fe40003f2e810 */
[----:B------:R-:W-:-:S09]  /*2900*/  UISETP.GE.AND UP0, UPT, UR7, UR17, UPT ;  /* 0x000000110700728c */ /* 0x000fd2000bf06270 */
[----:B------:R-:W-:Y:S05]  /*2910*/  BRA.U !UP0, `(.L_x_10254) ;  /* 0xffffffd908987547 */ /* 0x000fea000b83ffff */
[----:B------:R-:W-:Y:S05]  /*2920*/  EXIT ;  /* 0x000000000000794d */ /* 0x000fea0003800000 */
.L_x_10255:
        /* <DEDUP_REMOVED lines=13> */
.L_x_20814:


//--------------------- .text._ZN10layer_norm13ln_fwd_kernelINS_13Kernel_traitsIf6__halfS2_S2_fjLj3072ELj1ELj1ELj4ELj16ENS_18Kernel_traits_baseILj3072EfS2_S2_S2_fjLj128EEEEELb0ELb1ELb0ELb0EEEvNS_9FwdParamsE --------------------------
	.section	.text._ZN10layer_norm13ln_fwd_kernelINS_13Kernel_traitsIf6__halfS2_S2_fjLj3072ELj1ELj1ELj4ELj16ENS_18Kernel_traits_baseILj3072EfS2_S2_S2_fjLj128EEEEELb0ELb1ELb0ELb0EEEvNS_9FwdParamsE,"ax",@progbits
	.align	128
        .global         _ZN10layer_norm13ln_fwd_kernelINS_13Kernel_traitsIf6__halfS2_S2_fjLj3072ELj1ELj1ELj4ELj16ENS_18Kernel_traits_baseILj3072EfS2_S2_S2_fjLj128EEEEELb0ELb1ELb0ELb0EEEvNS_9FwdParamsE
        .type           _ZN10layer_norm13ln_fwd_kernelINS_13Kernel_traitsIf6__halfS2_S2_fjLj3072ELj1ELj1ELj4ELj16ENS_18Kernel_traits_baseILj3072EfS2_S2_S2_fjLj128EEEEELb0ELb1ELb0ELb0EEEvNS_9FwdParamsE,@function
        .size           _ZN10layer_norm13ln_fwd_kernelINS_13Kernel_traitsIf6__halfS2_S2_fjLj3072ELj1ELj1ELj4ELj16ENS_18Kernel_traits_baseILj3072EfS2_S2_S2_fjLj128EEEEELb0ELb1ELb0ELb0EEEvNS_9FwdParamsE,(.L_x_20815 - _ZN10layer_norm13ln_fwd_kernelINS_13Kernel_traitsIf6__halfS2_S2_fjLj3072ELj1ELj1ELj4ELj16ENS_18Kernel_traits_baseILj3072EfS2_S2_S2_fjLj128EEEEELb0ELb1ELb0ELb0EEEvNS_9FwdParamsE)
        .other          _ZN10layer_norm13ln_fwd_kernelINS_13Kernel_traitsIf6__halfS2_S2_fjLj3072ELj1ELj1ELj4ELj16ENS_18Kernel_traits_baseILj3072EfS2_S2_S2_fjLj128EEEEELb0ELb1ELb0ELb0EEEvNS_9FwdParamsE,@"STO_CUDA_ENTRY STV_DEFAULT"
_ZN10layer_norm13ln_fwd_kernelINS_13Kernel_traitsIf6__halfS2_S2_fjLj3072ELj1ELj1ELj4ELj16ENS_18Kernel_traits_baseILj3072EfS2_S2_S2_fjLj128EEEEELb0ELb1ELb0ELb0EEEvNS_9FwdParamsE:
.text._ZN10layer_norm13ln_fwd_kernelINS_13Kernel_traitsIf6__halfS2_S2_fjLj3072ELj1ELj1ELj4ELj16ENS_18Kernel_traits_baseILj3072EfS2_S2_S2_fjLj128EEEEELb0ELb1ELb0ELb0EEEvNS_9FwdParamsE:
        /* <DEDUP_REMOVED lines=62> */
.L_x_10257:
        /* <DEDUP_REMOVED lines=42> */
.L_x_10258:
[----:B------:R-:W-:Y:S05]  /*0680*/  BSYNC.RECONVERGENT B0 ;  /* 0x0000000000007941 */ /* 0x000fea0003800200 */
.L_x_10256:
        /* <DEDUP_REMOVED lines=28> */
.L_x_10279:
        /* <DEDUP_REMOVED lines=28> */
[--C-:B-1---5:R-:W-:Y:S02]  /*0a10*/  HADD2.F32 R0, -RZ, R4.reuse.H0_H0 ;  /* 0x20000004ff007230 */ /* 0x122fe40000004100 */
[----:B------:R-:W-:Y:S02]  /*0a20*/  HADD2.F32 R3, -RZ, R4.H1_H1 ;  /* 0x30000004ff037230 */ /* 0x000fe40000004100 */
[----:B------:R-:W-:Y:S02]  /*0a30*/  HADD2.F32 R2, -RZ, R5.H0_H0 ;  /* 0x20000005ff027230 */ /* 0x000fe40000004100 */
[----:B------:R-:W-:Y:S02]  /*0a40*/  HADD2.F32 R4, -RZ, R6.H0_H0 ;  /* 0x20000006ff047230 */ /* 0x000fe40000004100 */
[--C-:B------:R-:W-:Y:S02]  /*0a50*/  HADD2.F32 R90, -RZ, R7.reuse.H0_H0 ;  /* 0x20000007ff5a7230 */ /* 0x100fe40000004100 */
[----:B------:R-:W-:-:S02]  /*0a60*/  HADD2.F32 R113, -RZ, R7.H1_H1 ;  /* 0x30000007ff717230 */ /* 0x000fc40000004100 */
[----:B------:R-:W-:Y:S01]  /*0a70*/  FMUL.FTZ R7, R2, UR4 ;  /* 0x0000000402077c20 */ /* 0x000fe20008410000 */
[----:B------:R-:W-:Y:S02]  /*0a80*/  HADD2.F32 R88, -RZ, R6.H1_H1 ;  /* 0x30000006ff587230 */ /* 0x000fe40000004100 */
[----:B------:R-:W-:Y:S01]  /*0a90*/  FMUL.FTZ R89, R4, UR4 ;  /* 0x0000000404597c20 */ /* 0x000fe20008410000 */
[----:B------:R-:W-:Y:S02]  /*0aa0*/  HADD2.F32 R9, -RZ, R5.H1_H1 ;  /* 0x30000005ff097230 */ /* 0x000fe40000004100 */
[----:B------:R-:W-:Y:S01]  /*0ab0*/  FMUL.FTZ R5, R0, UR4 ;  /* 0x0000000400057c20 */ /* 0x000fe20008410000 */
[----:B------:R-:W-:Y:S01]  /*0ac0*/  FMUL.FTZ R91, R90, UR4 ;  /* 0x000000045a5b7c20 */ /* 0x000fe20008410000 */
[----:B------:R-:W-:Y:S01]  /*0ad0*/  FMUL.FTZ R112, R88, UR4 ;  /* 0x0000000458707c20 */ /* 0x000fe20008410000 */
[----:B------:R-:W-:Y:S01]  /*0ae0*/  FMUL.FTZ R114, R113, UR4 ;  /* 0x0000000471727c20 */ /* 0x000fe20008410000 */
[----:B------:R-:W-:Y:S01]  /*0af0*/  FMUL.FTZ R90, R9, UR4 ;  /* 0x00000004095a7c20 */ /* 0x000fe20008410000 */
[----:B------:R-:W-:Y:S01]  /*0b00*/  FMUL.FTZ R88, R3, UR4 ;  /* 0x0000000403587c20 */ /* 0x000fe20008410000 */
[----:B--2---:R-:W-:-:S02]  /*0b10*/  HADD2.F32 R6, -RZ, R12.H0_H0 ;  /* 0x2000000cff067230 */ /* 0x004fc40000004100 */
[----:B------:R-:W-:Y:S02]  /*0b20*/  HADD2.F32 R4, -RZ, R13.H0_H0 ;  /* 0x2000000dff047230 */ /* 0x000fe40000004100 */
[--C-:B------:R-:W-:Y:S02]  /*0b30*/  HADD2.F32 R2, -RZ, R14.reuse.H0_H0 ;  /* 0x2000000eff027230 */ /* 0x100fe40000004100 */
[----:B------:R-:W-:Y:S01]  /*0b40*/  FFMA.FTZ R6, R5, R68, R6 ;  /* 0x0000004405067223 */ /* 0x000fe20000010006 */
[--C-:B------:R-:W-:Y:S02]  /*0b50*/  HADD2.F32 R0, -RZ, R15.reuse.H0_H0 ;  /* 0x2000000fff007230 */ /* 0x100fe40000004100 */
[----:B------:R-:W-:Y:S01]  /*0b60*/  FFMA.FTZ R4, R7, R70, R4 ;  /* 0x0000004607047223 */ /* 0x000fe20000010004 */
[----:B------:R-:W-:Y:S02]  /*0b70*/  HADD2.F32 R9, -RZ, R15.H1_H1 ;  /* 0x3000000fff097230 */ /* 0x000fe40000004100 */
[----:B------:R-:W-:Y:S01]  /*0b80*/  FFMA.FTZ R2, R89, R64, R2 ;  /* 0x0000004059027223 */ /* 0x000fe20000010002 */
[----:B------:R-:W-:-:S02]  /*0b90*/  HADD2.F32 R7, -RZ, R14.H1_H1 ;  /* 0x3000000eff077230 */ /* 0x000fc40000004100 */
[----:B------:R-:W-:Y:S01]  /*0ba0*/  FFMA.FTZ R0, R91, R66, R0 ;  /* 0x000000425b007223 */ /* 0x000fe20000010000 */
[----:B------:R-:W-:Y:S02]  /*0bb0*/  HADD2.F32 R5, -RZ, R13.H1_H1 ;  /* 0x3000000dff057230 */ /* 0x000fe40000004100 */
[----:B------:R-:W-:Y:S01]  /*0bc0*/  FFMA.FTZ R9, R114, R67, R9 ;  /* 0x0000004372097223 */ /* 0x000fe20000010009 */
[----:B------:R-:W-:Y:S02]  /*0bd0*/  HADD2.F32 R89, -RZ, R12.H1_H1 ;  /* 0x3000000cff597230 */ /* 0x000fe40000004100 */
[----:B------:R-:W-:Y:S01]  /*0be0*/  FFMA.FTZ R7, R112, R65, R7 ;  /* 0x0000004170077223 */ /* 0x000fe20000010007 */
[----:B------:R-:W-:Y:S01]  /*0bf0*/  FFMA.FTZ R5, R90, R71, R5 ;  /* 0x000000475a057223 */ /* 0x000fe20000010005 */
[----:B------:R-:W-:Y:S01]  /*0c00*/  F2FP.F16.F32.PACK_AB R91, R9, R0 ;  /* 0x00000000095b723e */ /* 0x000fe200000000ff */
[----:B------:R-:W-:Y:S02]  /*0c10*/  FFMA.FTZ R3, R88, R69, R89 ;  /* 0x0000004558037223 */ /* 0x000fe40000010059 */
[----:B------:R-:W-:-:S02]  /*0c20*/  F2FP.F16.F32.PACK_AB R90, R7, R2 ;  /* 0x00000002075a723e */ /* 0x000fc400000000ff */
[----:B------:R-:W-:Y:S02]  /*0c30*/  F2FP.F16.F32.PACK_AB R89, R5, R4 ;  /* 0x000000040559723e */ /* 0x000fe400000000ff */
[----:B------:R-:W-:Y:S01]  /*0c40*/  F2FP.F16.F32.PACK_AB R88, R3, R6 ;  /* 0x000000060358723e */ /* 0x000fe200000000ff */
[----:B------:R-:W-:Y:S06]  /*0c50*/  BRA `(.L_x_10262) ;  /* 0x0000000000707947 */ /* 0x000fec0003800000 */
.L_x_10261:
[----:B-1---5:R-:W-:Y:S02]  /*0c60*/  HADD2.F32 R0, -RZ, R4.H0_H0 ;  /* 0x20000004ff007230 */ /* 0x022fe40000004100 */
[----:B------:R-:W-:Y:S02]  /*0c70*/  HADD2.F32 R2, -RZ, R5.H0_H0 ;  /* 0x20000005ff027230 */ /* 0x000fe40000004100 */
[----:B------:R-:W-:Y:S02]  /*0c80*/  HADD2.F32 R89, -RZ, R6.H0_H0 ;  /* 0x20000006ff597230 */ /* 0x000fe40000004100 */
[----:B------:R-:W-:Y:S01]  /*0c90*/  FMUL.FTZ R3, R0, UR4 ;  /* 0x0000000400037c20 */ /* 0x000fe20008410000 */
[----:B------:R-:W-:Y:S02]  /*0ca0*/  HADD2.F32 R91, -RZ, R7.H0_H0 ;  /* 0x20000007ff5b7230 */ /* 0x000fe40000004100 */
[----:B------:R-:W-:Y:S02]  /*0cb0*/  HADD2.F32 R4, -RZ, R4.H1_H1 ;  /* 0x30000004ff047230 */ /* 0x000fe40000004100 */
[----:B------:R-:W-:Y:S01]  /*0cc0*/  FMUL.FTZ R89, R89, UR4 ;  /* 0x0000000459597c20 */ /* 0x000fe20008410000 */
        /* <DEDUP_REMOVED lines=15> */
[----:B------:R-:W-:Y:S01]  /*0dc0*/  FMUL.FTZ R5, R90, R71 ;  /* 0x000000475a057220 */ /* 0x000fe20000410000 */
[----:B------:R-:W-:-:S02]  /*0dd0*/  FMUL.FTZ R3, R88, R69 ;  /* 0x0000004558037220 */ /* 0x000fc40000410000 */
[----:B------:R-:W-:Y:S02]  /*0de0*/  F2FP.F16.F32.PACK_AB R91, R9, R0 ;  /* 0x00000000095b723e */ /* 0x000fe400000000ff */
[----:B------:R-:W-:Y:S02]  /*0df0*/  F2FP.F16.F32.PACK_AB R90, R7, R2 ;  /* 0x00000002075a723e */ /* 0x000fe400000000ff */
[----:B------:R-:W-:Y:S02]  /*0e00*/  F2FP.F16.F32.PACK_AB R89, R5, R4 ;  /* 0x000000040559723e */ /* 0x000fe400000000ff */
[----:B------:R-:W-:-:S07]  /*0e10*/  F2FP.F16.F32.PACK_AB R88, R3, R6 ;  /* 0x000000060358723e */ /* 0x000fce00000000ff */
.L_x_10262:
[----:B------:R-:W0:Y:S02]  /*0e20*/  LDC.64 R112, c[0x0][0x3a8] ;  /* 0x0000ea00ff707b82 */ /* 0x000e240000000a00 */
[C---:B0-----:R-:W-:Y:S01]  /*0e30*/  IMAD.WIDE.U32 R114, R95.reuse, 0x10, R112 ;  /* 0x000000105f727825 */ /* 0x041fe200078e0070 */
[----:B------:R-:W-:-:S04]  /*0e40*/  IADD3 R112, PT, PT, R95, 0x80, RZ ;  /* 0x000000805f707810 */ /* 0x000fc80007ffe0ff */
[----:B------:R0:W-:Y:S03]  /*0e50*/  STG.E.128 desc[UR8][R114.64], R88 ;  /* 0x0000005872007986 */ /* 0x0001e6000c101d08 */
.L_x_10260:
[----:B-1--4-:R-:W-:Y:S05]  /*0e60*/  BSYNC.RECONVERGENT B0 ;  /* 0x0000000000007941 */ /* 0x012fea0003800200 */
.L_x_10259:
        /* <DEDUP_REMOVED lines=12> */
[----:B0----5:R-:W-:Y:S02]  /*0f30*/  HADD2.F32 R96, -RZ, R88.H0_H0 ;  /* 0x20000058ff607230 */ /* 0x021fe40000004100 */
[----:B------:R-:W-:Y:S02]  /*0f40*/  HADD2.F32 R99, -RZ, R89.H0_H0 ;  /* 0x20000059ff637230 */ /* 0x000fe40000004100 */
[----:B------:R-:W-:Y:S02]  /*0f50*/  HADD2.F32 R101, -RZ, R90.H0_H0 ;  /* 0x2000005aff657230 */ /* 0x000fe40000004100 */
[----:B------:R-:W-:Y:S01]  /*0f60*/  FMUL.FTZ R97, R96, UR4 ;  /* 0x0000000460617c20 */ /* 0x000fe20008410000 */
[----:B------:R-:W-:Y:S02]  /*0f70*/  HADD2.F32 R98, -RZ, R12.H0_H0 ;  /* 0x2000000cff627230 */ /* 0x000fe40000004100 */
[----:B------:R-:W-:Y:S01]  /*0f80*/  FMUL.FTZ R99, R99, UR4 ;  /* 0x0000000463637c20 */ /* 0x000fe20008410000 */
[----:B------:R-:W-:-:S02]  /*0f90*/  HADD2.F32 R88, -RZ, R88.H1_H1 ;  /* 0x30000058ff587230 */ /* 0x000fc40000004100 */
[----:B------:R-:W-:Y:S01]  /*0fa0*/  FMUL.FTZ R101, R101, UR4 ;  /* 0x0000000465657c20 */ /* 0x000fe20008410000 */
[----:B------:R-:W-:Y:S02]  /*0fb0*/  HADD2.F32 R89, -RZ, R89.H1_H1 ;  /* 0x30000059ff597230 */ /* 0x000fe40000004100 */
[----:B------:R-:W-:Y:S01]  /*0fc0*/  FFMA.FTZ R97, R97, R44, R98 ;  /* 0x0000002c61617223 */ /* 0x000fe20000010062 */
[----:B------:R-:W-:Y:S02]  /*0fd0*/  HADD2.F32 R90, -RZ, R90.H1_H1 ;  /* 0x3000005aff5a7230 */ /* 0x000fe40000004100 */
[----:B------:R-:W-:Y:S01]  /*0fe0*/  FMUL.FTZ R88, R88, UR4 ;  /* 0x0000000458587c20 */ /* 0x000fe20008410000 */
[--C-:B------:R-:W-:Y:S02]  /*0ff0*/  HADD2.F32 R103, -RZ, R91.reuse.H0_H0 ;  /* 0x2000005bff677230 */ /* 0x100fe40000004100 */
[----:B------:R-:W-:Y:S01]  /*1000*/  FMUL.FTZ R98, R89, UR4 ;  /* 0x0000000459627c20 */ /* 0x000fe20008410000 */
[----:B------:R-:W-:-:S02]  /*1010*/  HADD2.F32 R116, -RZ, R91.H1_H1 ;  /* 0x3000005bff747230 */ /* 0x000fc40000004100 */
[----:B------:R-:W-:Y:S01]  /*1020*/  FMUL.FTZ R90, R90, UR4 ;  /* 0x000000045a5a7c20 */ /* 0x000fe20008410000 */
[----:B------:R-:W-:Y:S02]  /*1030*/  HADD2.F32 R100, -RZ, R13.H0_H0 ;  /* 0x2000000dff647230 */ /* 0x000fe40000004100 */
[----:B------:R-:W-:Y:S01]  /*1040*/  FMUL.FTZ R103, R103, UR4 ;  /* 0x0000000467677c20 */ /* 0x000fe20008410000 */
[----:B------:R-:W-:Y:S02]  /*1050*/  HADD2.F32 R102, -RZ, R14.H0_H0 ;  /* 0x2000000eff667230 */ /* 0x000fe40000004100 */
[----:B------:R-:W-:Y:S01]  /*1060*/  FMUL.FTZ R116, R116, UR4 ;  /* 0x0000000474747c20 */ /* 0x000fe20008410000 */
[----:B------:R-:W-:Y:S02]  /*1070*/  HADD2.F32 R114, -RZ, R15.H0_H0 ;  /* 0x2000000fff727230 */ /* 0x000fe40000004100 */
[----:B------:R-:W-:Y:S01]  /*1080*/  FFMA.FTZ R99, R99, R46, R100 ;  /* 0x0000002e63637223 */ /* 0x000fe20000010064 */
[----:B------:R-:W-:-:S02]  /*1090*/  HADD2.F32 R91, -RZ, R12.H1_H1 ;  /* 0x3000000cff5b7230 */ /* 0x000fc40000004100 */
[----:B------:R-:W-:Y:S01]  /*10a0*/  FFMA.FTZ R101, R101, R40, R102 ;  /* 0x0000002865657223 */ /* 0x000fe20000010066 */
[----:B------:R-:W-:Y:S02]  /*10b0*/  HADD2.F32 R113, -RZ, R13.H1_H1 ;  /* 0x3000000dff717230 */ /* 0x000fe40000004100 */
[----:B------:R-:W-:Y:S01]  /*10c0*/  FFMA.FTZ R103, R103, R42, R114 ;  /* 0x0000002a67677223 */ /* 0x000fe20000010072 */
        /* <DEDUP_REMOVED lines=11> */
.L_x_10265:
        /* <DEDUP_REMOVED lines=28> */
.L_x_10266:
[----:B------:R-:W0:Y:S02]  /*1340*/  LDC.64 R114, c[0x0][0x3a8] ;  /* 0x0000ea00ff727b82 */ /* 0x000e240000000a00 */
[C---:B0-----:R-:W-:Y:S01]  /*1350*/  IMAD.WIDE.U32 R114, R112.reuse, 0x10, R114 ;  /* 0x0000001070727825 */ /* 0x041fe200078e0072 */
[----:B------:R-:W-:-:S04]  /*1360*/  IADD3 R112, PT, PT, R112, 0x80, RZ ;  /* 0x0000008070707810 */ /* 0x000fc80007ffe0ff */
[----:B------:R1:W-:Y:S03]  /*1370*/  STG.E.128 desc[UR8][R114.64], R88 ;  /* 0x0000005872007986 */ /* 0x0003e6000c101d08 */
.L_x_10264:
[----:B------:R-:W-:Y:S05]  /*1380*/  BSYNC.RECONVERGENT B0 ;  /* 0x0000000000007941 */ /* 0x000fea0003800200 */
.L_x_10263:
        /* <DEDUP_REMOVED lines=26> */
[----:B------:R-:W-:-:S02]  /*1530*/  HADD2.F32 R114, -RZ, R12.H0_H0 ;  /* 0x2000000cff727230 */ /* 0x000fc40000004100 */
[----:B------:R-:W-:Y:S01]  /*1540*/  FMUL.FTZ R90, R90, UR4 ;  /* 0x000000045a5a7c20 */ /* 0x000fe20008410000 */
[----:B------:R-:W-:Y:S02]  /*1550*/  HADD2.F32 R116, -RZ, R13.H0_H0 ;  /* 0x2000000dff747230 */ /* 0x000fe40000004100 */
[----:B------:R-:W-:Y:S01]  /*1560*/  FMUL.FTZ R110, R91, UR4 ;  /* 0x000000045b6e7c20 */ /* 0x000fe20008410000 */
[----:B------:R-:W-:Y:S02]  /*1570*/  HADD2.F32 R118, -RZ, R14.H0_H0 ;  /* 0x2000000eff767230 */ /* 0x000fe40000004100 */
        /* <DEDUP_REMOVED lines=18> */
.L_x_10269:
        /* <DEDUP_REMOVED lines=28> */
.L_x_10270:
[----:B------:R-:W0:Y:S02]  /*1860*/  LDC.64 R114, c[0x0][0x3a8] ;  /* 0x0000ea00ff727b82 */ /* 0x000e240000000a00 */
[----:B0-----:R-:W-:-:S05]  /*1870*/  IMAD.WIDE.U32 R114, R112, 0x10, R114 ;  /* 0x0000001070727825 */ /* 0x001fca00078e0072 */
[----:B------:R2:W-:Y:S02]  /*1880*/  STG.E.128 desc[UR8][R114.64], R88 ;  /* 0x0000005872007986 */ /* 0x0005e4000c101d08 */
.L_x_10268:
[----:B------:R-:W-:Y:S05]  /*1890*/  BSYNC.RECONVERGENT B0 ;  /* 0x0000000000007941 */ /* 0x000fea0003800200 */
.L_x_10267:
        /* <DEDUP_REMOVED lines=117> */
.L_x_10272:
[----:B------:R-:W-:Y:S05]  /*1ff0*/  BSYNC.RECONVERGENT B0 ;  /* 0x0000000000007941 */ /* 0x000fea0003800200 */
.L_x_10271:
        /* <DEDUP_REMOVED lines=72> */
[----:B------:R-:W-:Y:S01]  /*2480*/  F2FP.F16.F32.PACK_AB R88, R89, R88 ;  /* 0x000000585958723e */ /* 0x000fe200000000ff */
        /* <DEDUP_REMOVED lines=13> */
[----:B------:R-:W-:Y:S02]  /*2560*/  F2FP.F16.F32.PACK_AB R89, R90, R89 ;  /* 0x000000595a59723e */ /* 0x000fe400000000ff */
[----:B------:R-:W-:Y:S02]  /*2570*/  F2FP.F16.F32.PACK_AB R90, R116, R117 ;  /* 0x00000075745a723e */ /* 0x000fe400000000ff */
[----:B------:R-:W-:-:S05]  /*2580*/  F2FP.F16.F32.PACK_AB R91, R118, R91 ;  /* 0x0000005b765b723e */ /* 0x000fca00000000ff */
[----:B------:R1:W-:Y:S02]  /*2590*/  STG.E.128 desc[UR8][R112.64], R88 ;  /* 0x0000005870007986 */ /* 0x0003e4000c101d08 */
.L_x_10274:
[----:B------:R-:W-:Y:S05]  /*25a0*/  BSYNC.RECONVERGENT B0 ;  /* 0x0000000000007941 */ /* 0x000fea0003800200 */
.L_x_10273:
        /* <DEDUP_REMOVED lines=34> */
.L_x_10276:
[----:B------:R-:W-:Y:S05]  /*27d0*/  BSYNC.RECONVERGENT B0 ;  /* 0x0000000000007941 */ /* 0x000fea0003800200 */
.L_x_10275:
        /* <DEDUP_REMOVED lines=28> */
[----:B------:R-:W-:Y:S01]  /*29a0*/  F2FP.F16.F32.PACK_AB R91, R118, R125 ;  /* 0x0000007d765b723e */ /* 0x000fe200000000ff */
[----:B-1----:R-:W-:Y:S01]  /*29b0*/  IMAD.WIDE.U32 R112, R95, 0x10, R112 ;  /* 0x000000105f707825 */ /* 0x002fe200078e0070 */
[----:B------:R-:W-:-:S02]  /*29c0*/  F2FP.F16.F32.PACK_AB R89, R114, R117 ;  /* 0x000000757259723e */ /* 0x000fc400000000ff */
[----:B------:R-:W-:-:S05]  /*29d0*/  F2FP.F16.F32.PACK_AB R88, R115, R88 ;  /* 0x000000587358723e */ /* 0x000fca00000000ff */
[----:B------:R3:W-:Y:S02]  /*29e0*/  STG.E.128 desc[UR8][R112.64], R88 ;  /* 0x0000005870007986 */ /* 0x0007e4000c101d08 */
.L_x_10278:
[----:B------:R-:W-:Y:S05]  /*29f0*/  BSYNC.RECONVERGENT B0 ;  /* 0x0000000000007941 */ /* 0x000fea0003800200 */
.L_x_10277:
[----:B------:R-:W-:Y:S02]  /*2a00*/  UIADD3 UR6, UPT, UPT, UR6, UR16, URZ ;  /* 0x0000001006067290 */ /* 0x000fe4000fffe0ff */
[----:B------:R-:W-:Y:S02]  /*2a10*/  UPLOP3.LUT UP2, UPT, UPT, UPT, UP2, 0x40, 0x4 ;  /* 0x000000000004789c */ /* 0x000fe40003f4e820 */
[----:B------:R-:W-:-:S09]  /*2a20*/  UISETP.GE.AND UP1, UPT, UR6, UR17, UPT ;  /* 0x000000110600728c */ /* 0x000fd2000bf26270 */
[----:B------:R-:W-:Y:S05]  /*2a30*/  BRA.U !UP1, `(.L_x_10279) ;  /* 0xffffffdd09847547 */ /* 0x000fea000b83ffff */
[----:B------:R-:W-:Y:S05]  /*2a40*/  EXIT ;  /* 0x000000000000794d */ /* 0x000fea0003800000 */
.L_x_10280:
        /* <DEDUP_REMOVED lines=11> */
.L_x_20815:


//--------------------- .text._ZN10layer_norm13ln_fwd_kernelINS_13Kernel_traitsIf6__halfS2_S2_fjLj3072ELj1ELj1ELj4ELj16ENS_18Kernel_traits_baseILj3072EfS2_S2_S2_fjLj128EEEEELb0ELb1ELb0ELb1EEEvNS_9FwdParamsE --------------------------
	.section	.text._ZN10layer_norm13ln_fwd_kernelINS_13Kernel_traitsIf6__halfS2_S2_fjLj3072ELj1ELj1ELj4ELj16ENS_18Kernel_traits_baseILj3072EfS2_S2_S2_fjLj128EEEEELb0ELb1ELb0ELb1EEEvNS_9FwdParamsE,"ax",@progbits
	.align	128
        .global         _ZN10layer_norm13ln_fwd_kernelINS_13Kernel_traitsIf6__halfS2_S2_fjLj3072ELj1ELj1ELj4ELj16ENS_18Kernel_traits_baseILj3072EfS2_S2_S2_fjLj128EEEEELb0ELb1ELb0ELb1EEEvNS_9FwdParamsE
        .type           _ZN10layer_norm13ln_fwd_kernelINS_13Kernel_traitsIf6__halfS2_S2_fjLj3072ELj1ELj1ELj4ELj16ENS_18Kernel_traits_baseILj3072EfS2_S2_S2_fjLj128EEEEELb0ELb1ELb0ELb1EEEvNS_9FwdParamsE,@function
        .size           _ZN10layer_norm13ln_fwd_kernelINS_13Kernel_traitsIf6__halfS2_S2_fjLj3072ELj1ELj1ELj4ELj16ENS_18Kernel_traits_baseILj3072EfS2_S2_S2_fjLj128EEEEELb0ELb1ELb0ELb1EEEvNS_9FwdParamsE,(.L_x_20816 - _ZN10layer_norm13ln_fwd_kernelINS_13Kernel_traitsIf6__halfS2_S2_fjLj3072ELj1ELj1ELj4ELj16ENS_18Kernel_traits_baseILj3072EfS2_S2_S2_fjLj128EEEEELb0ELb1ELb0ELb1EEEvNS_9FwdParamsE)
        .other          _ZN10layer_norm13ln_fwd_kernelINS_13Kernel_traitsIf6__halfS2_S2_fjLj3072ELj1ELj1ELj4ELj16ENS_18Kernel_traits_baseILj3072EfS2_S2_S2_fjLj128EEEEELb0ELb1ELb0ELb1EEEvNS_9FwdParamsE,@"STO_CUDA_ENTRY STV_DEFAULT"
_ZN10layer_norm13ln_fwd_kernelINS_13Kernel_traitsIf6__halfS2_S2_fjLj3072ELj1ELj1ELj4ELj16ENS_18Kernel_traits_baseILj3072EfS2_S2_S2_fjLj128EEEEELb0ELb1ELb0ELb1EEEvNS_9FwdParamsE:
.text._ZN10layer_norm13ln_fwd_kernelINS_13Kernel_traitsIf6__halfS2_S2_fjLj3072ELj1ELj1ELj4ELj16ENS_18Kernel_traits_baseILj3072EfS2_S2_S2_fjLj128EEEEELb0ELb1ELb0ELb1EEEvNS_9FwdParamsE:
        /* <DEDUP_REMOVED lines=35> */
.L_x_10281:
        /* <DEDUP_REMOVED lines=28> */
.L_x_10282:
        /* <DEDUP_REMOVED lines=12> */
.L_x_10291:
        /* <DEDUP_REMOVED lines=20> */
[----:B-----5:R-:W-:Y:S02]  /*05f0*/  HADD2.F32 R3, -RZ, R4.H0_H0 ;  /* 0x20000004ff037230 */ /* 0x020fe40000004100 */
[----:B------:R-:W-:Y:S02]  /*0600*/  HADD2.F32 R89, -RZ, R5.H0_H0 ;  /* 0x20000005ff597230 */ /* 0x000fe40000004100 */
[--C-:B------:R-:W-:Y:S02]  /*0610*/  HADD2.F32 R91, -RZ, R6.reuse.H0_H0 ;  /* 0x20000006ff5b7230 */ /* 0x100fe40000004100 */
        /* <DEDUP_REMOVED lines=13> */
[----:B--2---:R-:W-:Y:S02]  /*06f0*/  HADD2.F32 R8, -RZ, R12.H0_H0 ;  /* 0x2000000cff087230 */ /* 0x004fe40000004100 */
[----:B------:R-:W-:Y:S02]  /*0700*/  HADD2.F32 R6, -RZ, R13.H0_H0 ;  /* 0x2000000dff067230 */ /* 0x000fe40000004100 */
[----:B------:R-:W-:Y:S02]  /*0710*/  HADD2.F32 R4, -RZ, R14.H0_H0 ;  /* 0x2000000eff047230 */ /* 0x000fe40000004100 */
[----:B------:R-:W-:Y:S01]  /*0720*/  FFMA.FTZ R8, R3, R36, R8 ;  /* 0x0000002403087223 */ /* 0x000fe20000010008 */
[--C-:B------:R-:W-:Y:S02]  /*0730*/  HADD2.F32 R2, -RZ, R15.reuse.H0_H0 ;  /* 0x2000000fff027230 */ /* 0x100fe40000004100 */
        /* <DEDUP_REMOVED lines=16> */
.L_x_10283:
[--C-:B-----5:R-:W-:Y:S02]  /*0840*/  HADD2.F32 R3, -RZ, R4.reuse.H0_H0 ;  /* 0x20000004ff037230 */ /* 0x120fe40000004100 */
[----:B------:R-:W-:Y:S02]  /*0850*/  HADD2.F32 R89, -RZ, R5.H0_H0 ;  /* 0x20000005ff597230 */ /* 0x000fe40000004100 */
[----:B------:R-:W-:Y:S02]  /*0860*/  HADD2.F32 R95, -RZ, R7.H0_H0 ;  /* 0x20000007ff5f7230 */ /* 0x000fe40000004100 */
        /* <DEDUP_REMOVED lines=25> */
.L_x_10284:
        /* <DEDUP_REMOVED lines=16> */
[----:B------:R-:W-:-:S02]  /*0b00*/  HADD2.F32 R102, -RZ, R14.H0_H0 ;  /* 0x2000000eff667230 */ /* 0x000fc40000004100 */
[----:B------:R-:W-:Y:S01]  /*0b10*/  FMUL.FTZ R105, R105, R110 ;  /* 0x0000006e69697220 */ /* 0x000fe20000410000 */
[----:B------:R-:W-:Y:S02]  /*0b20*/  HADD2.F32 R100, -RZ, R15.H0_H0 ;  /* 0x2000000fff647230 */ /* 0x000fe40000004100 */
[----:B------:R-:W-:Y:S01]  /*0b30*/  FFMA.FTZ R108, R89, R28, R108 ;  /* 0x0000001c596c7223 */ /* 0x000fe2000001006c */
[--C-:B------:R-:W-:Y:S02]  /*0b40*/  HADD2.F32 R101, -RZ, R93.reuse.H0_H0 ;  /* 0x2000005dff657230 */ /* 0x100fe40000004100 */
[----:B------:R-:W-:Y:S01]  /*0b50*/  FFMA.FTZ R102, R103, R24, R102 ;  /* 0x0000001867667223 */ /* 0x000fe20000010066 */
[----:B------:R-:W-:Y:S02]  /*0b60*/  HADD2.F32 R91, -RZ, R92.H1_H1 ;  /* 0x3000005cff5b7230 */ /* 0x000fe40000004100 */
[----:B------:R-:W-:Y:S01]  /*0b70*/  FFMA.FTZ R100, R105, R26, R100 ;  /* 0x0000001a69647223 */ /* 0x000fe20000010064 */
[----:B------:R-:W-:-:S02]  /*0b80*/  HADD2.F32 R93, -RZ, R93.H1_H1 ;  /* 0x3000005dff5d7230 */ /* 0x000fc40000004100 */
[-C--:B------:R-:W-:Y:S01]  /*0b90*/  FMUL.FTZ R101, R101, R110.reuse ;  /* 0x0000006e65657220 */ /* 0x080fe20000410000 */
[----:B------:R-:W-:Y:S02]  /*0ba0*/  HADD2.F32 R109, -RZ, R94.H1_H1 ;  /* 0x3000005eff6d7230 */ /* 0x000fe40000004100 */
[-C--:B------:R-:W-:Y:S01]  /*0bb0*/  FMUL.FTZ R88, R91, R110.reuse ;  /* 0x0000006e5b587220 */ /* 0x080fe20000410000 */
[----:B------:R-:W-:Y:S02]  /*0bc0*/  HADD2.F32 R95, -RZ, R95.H1_H1 ;  /* 0x3000005fff5f7230 */ /* 0x000fe40000004100 */
[-C--:B------:R-:W-:Y:S01]  /*0bd0*/  FMUL.FTZ R90, R93, R110.reuse ;  /* 0x0000006e5d5a7220 */ /* 0x080fe20000410000 */
[----:B------:R-:W-:Y:S02]  /*0be0*/  HADD2.F32 R104, -RZ, R13.H0_H0 ;  /* 0x2000000dff687230 */ /* 0x000fe40000004100 */
[----:B------:R-:W-:Y:S01]  /*0bf0*/  FMUL.FTZ R92, R109, R110 ;  /* 0x0000006e6d5c7220 */ /* 0x000fe20000410000 */
[----:B------:R-:W-:-:S02]  /*0c00*/  HADD2.F32 R103, -RZ, R12.H1_H1 ;  /* 0x3000000cff677230 */ /* 0x000fc40000004100 */
[----:B------:R-:W-:Y:S01]  /*0c10*/  FMUL.FTZ R94, R95, R110 ;  /* 0x0000006e5f5e7220 */ /* 0x000fe20000410000 */
        /* <DEDUP_REMOVED lines=13> */
.L_x_10285:
[----:B0----5:R-:W-:Y:S02]  /*0cf0*/  HADD2.F32 R101, -RZ, R93.H0_H0 ;  /* 0x2000005dff657230 */ /* 0x021fe40000004100 */
[----:B------:R-:W-:Y:S02]  /*0d00*/  HADD2.F32 R103, -RZ, R94.H0_H0 ;  /* 0x2000005eff677230 */ /* 0x000fe40000004100 */
        /* <DEDUP_REMOVED lines=26> */
.L_x_10286:
        /* <DEDUP_REMOVED lines=10> */
[----:B-1----:R-:W-:Y:S02]  /*0f50*/  HADD2.F32 R89, -RZ, R92.H0_H0 ;  /* 0x2000005cff597230 */ /* 0x002fe40000004100 */
        /* <DEDUP_REMOVED lines=16> */
[--C-:B------:R-:W-:Y:S02]  /*1060*/  HADD2.F32 R114, -RZ, R14.reuse.H0_H0 ;  /* 0x2000000eff727230 */ /* 0x100fe40000004100 */
[----:B------:R-:W-:Y:S01]  /*1070*/  FFMA.FTZ R95, R107, R22, R112 ;  /* 0x000000166b5f7223 */ /* 0x000fe20000010070 */
[----:B------:R-:W-:Y:S02]  /*1080*/  HADD2.F32 R115, -RZ, R14.H1_H1 ;  /* 0x3000000eff737230 */ /* 0x000fe40000004100 */
[----:B------:R-:W-:Y:S01]  /*1090*/  FFMA.FTZ R110, R89, R20, R106 ;  /* 0x00000014596e7223 */ /* 0x000fe2000001006a */
[----:B------:R-:W-:-:S02]  /*10a0*/  HADD2.F32 R106, -RZ, R15.H0_H0 ;  /* 0x2000000fff6a7230 */ /* 0x000fc40000004100 */
[----:B------:R-:W-:Y:S01]  /*10b0*/  FFMA.FTZ R112, R113, R16, R114 ;  /* 0x0000001071707223 */ /* 0x000fe20000010072 */
[----:B------:R-:W-:Y:S02]  /*10c0*/  HADD2.F32 R113, -RZ, R15.H1_H1 ;  /* 0x3000000fff717230 */ /* 0x000fe40000004100 */
[----:B------:R-:W-:Y:S01]  /*10d0*/  FFMA.FTZ R115, R90, R17, R115 ;  /* 0x000000115a737223 */ /* 0x000fe20000010073 */
[----:B------:R-:W-:Y:S02]  /*10e0*/  HADD2.F32 R89, -RZ, R13.H1_H1 ;  /* 0x3000000dff597230 */ /* 0x000fe40000004100 */
[----:B------:R-:W-:Y:S01]  /*10f0*/  FFMA.FTZ R106, R117, R18, R106 ;  /* 0x00000012756a7223 */ /* 0x000fe2000001006a */
[----:B------:R-:W-:Y:S02]  /*1100*/  HADD2.F32 R107, -RZ, R12.H1_H1 ;  /* 0x3000000cff6b7230 */ /* 0x000fe40000004100 */
[----:B------:R-:W-:Y:S01]  /*1110*/  FFMA.FTZ R113, R92, R19, R113 ;  /* 0x000000135c717223 */ /* 0x000fe20000010071 */
[----:B------:R-:W-:Y:S01]  /*1120*/  F2FP.F16.F32.PACK_AB R90, R115, R112 ;  /* 0x00000070735a723e */ /* 0x000fe200000000ff */
[----:B------:R-:W-:Y:S01]  /*1130*/  FFMA.FTZ R94, R94, R23, R89 ;  /* 0x000000175e5e7223 */ /* 0x000fe20000010059 */
[----:B------:R-:W-:-:S02]  /*1140*/  FFMA.FTZ R107, R88, R21, R107 ;  /* 0x00000015586b7223 */ /* 0x000fc4000001006b */
[----:B------:R-:W-:Y:S02]  /*1150*/  F2FP.F16.F32.PACK_AB R91, R113, R106 ;  /* 0x0000006a715b723e */ /* 0x000fe400000000ff */
[----:B------:R-:W-:Y:S02]  /*1160*/  F2FP.F16.F32.PACK_AB R89, R94, R95 ;  /* 0x0000005f5e59723e */ /* 0x000fe400000000ff */
[----:B------:R-:W-:Y:S01]  /*1170*/  F2FP.F16.F32.PACK_AB R88, R107, R110 ;  /* 0x0000006e6b58723e */ /* 0x000fe200000000ff */
[----:B------:R-:W-:Y:S06]  /*1180*/  BRA `(.L_x_10288) ;  /* 0x0000000000707947 */ /* 0x000fec0003800000 */
.L_x_10287:
        /* <DEDUP_REMOVED lines=28> */
.L_x_10288:
        /* <DEDUP_REMOVED lines=105> */
.L_x_10290:
[----:B------:R-:W-:Y:S05]  /*19e0*/  BSYNC.RECONVERGENT B0 ;  /* 0x0000000000007941 */ /* 0x000fea0003800200 */
.L_x_10289:
        /* <DEDUP_REMOVED lines=101> */
[----:B------:R-:W-:Y:S01]  /*2040*/  F2FP.F16.F32.PACK_AB R6, R9, R8 ;  /* 0x000000080906723e */ /* 0x000fe200000000ff */
[----:B------:R-:W-:Y:S01]  /*2050*/  FMUL.FTZ R105, R92, R98 ;  /* 0x000000625c697220 */ /* 0x000fe20000410000 */
[----:B------:R-:W-:Y:S01]  /*2060*/  F2FP.F16.F32.PACK_AB R5, R2, R5 ;  /* 0x000000050205723e */ /* 0x000fe200000000ff */
[----:B------:R-:W0:Y:S01]  /*2070*/  @!P1 LDC.64 R8, c[0x0][0x3c0] ;  /* 0x0000f000ff089b82 */ /* 0x000e220000000a00 */
[----:B------:R-:W-:Y:S01]  /*2080*/  F2FP.F16.F32.PACK_AB R4, R3, R4 ;  /* 0x000000040304723e */ /* 0x000fe200000000ff */
        /* <DEDUP_REMOVED lines=19> */
[----:B------:R-:W2:Y:S01]  /*21c0*/  LDC.64 R98, c[0x0][0x380] ;  /* 0x0000e000ff627b82 */ /* 0x000ea20000000a00 */
[----:B------:R-:W-:Y:S01]  /*21d0*/  F2FP.F16.F32.PACK_AB R7, R100, R7 ;  /* 0x000000076407723e */ /* 0x000fe200000000ff */
        /* <DEDUP_REMOVED lines=20> */
[----:B------:R-:W-:Y:S02]  /*2320*/  F2FP.F16.F32.PACK_AB R110, R93, R110 ;  /* 0x0000006e5d6e723e */ /* 0x000fe400000000ff */
[----:B-1----:R-:W-:Y:S01]  /*2330*/  @!P1 IMAD.WIDE R2, R11, 0x4, R2 ;  /* 0x000000040b029825 */ /* 0x002fe200078e0202 */
[----:B------:R-:W-:Y:S01]  /*2340*/  F2FP.F16.F32.PACK_AB R109, R10, R109 ;  /* 0x0000006d0a6d723e */ /* 0x000fe200000000ff */
[----:B------:R0:W-:Y:S01]  /*2350*/  @!P1 STG.E desc[UR6][R8.64], R90 ;  /* 0x0000005a08009986 */ /* 0x0001e2000c101906 */
[----:B------:R-:W-:Y:S02]  /*2360*/  F2FP.F16.F32.PACK_AB R108, R91, R108 ;  /* 0x0000006c5b6c723e */ /* 0x000fe400000000ff */
        /* <DEDUP_REMOVED lines=8> */
.L_x_10292:
        /* <DEDUP_REMOVED lines=9> */
.L_x_20816:


//--------------------- .text._ZN10layer_norm13ln_fwd_kernelINS_13Kernel_traitsIf6__halfS2_S2_fjLj3072ELj1ELj1ELj4ELj16ENS_18Kernel_traits_baseILj3072EfS2_S2_S2_fjLj128EEEEELb0ELb1ELb1ELb0EEEvNS_9FwdParamsE --------------------------
	.section	.text._ZN10layer_norm13ln_fwd_kernelINS_13Kernel_traitsIf6__halfS2_S2_fjLj3072ELj1ELj1ELj4ELj16ENS_18Kernel_traits_baseILj3072EfS2_S2_S2_fjLj128EEEEELb0ELb1ELb1ELb0EEEvNS_9FwdParamsE,"ax",@progbits
	.align	128
        .global         _ZN10layer_norm13ln_fwd_kernelINS_13Kernel_traitsIf6__halfS2_S2_fjLj3072ELj1ELj1ELj4ELj16ENS_18Kernel_traits_baseILj3072EfS2_S2_S2_fjLj128EEEEELb0ELb1ELb1ELb0EEEvNS_9FwdParamsE
        .type           _ZN10layer_norm13ln_fwd_kernelINS_13Kernel_traitsIf6__halfS2_S2_fjLj3072ELj1ELj1ELj4ELj16ENS_18Kernel_traits_baseILj3072EfS2_S2_S2_fjLj128EEEEELb0ELb1ELb1ELb0EEEvNS_9FwdParamsE,@function
        .size           _ZN10layer_norm13ln_fwd_kernelINS_13Kernel_traitsIf6__halfS2_S2_fjLj3072ELj1ELj1ELj4ELj16ENS_18Kernel_traits_baseILj3072EfS2_S2_S2_fjLj128EEEEELb0ELb1ELb1ELb0EEEvNS_9FwdParamsE,(.L_x_20817 - _ZN10layer_norm13ln_fwd_kernelINS_13Kernel_traitsIf6__halfS2_S2_fjLj3072ELj1ELj1ELj4ELj16ENS_18Kernel_traits_baseILj3072EfS2_S2_S2_fjLj128EEEEELb0ELb1ELb1ELb0EEEvNS_9FwdParamsE)
        .other          _ZN10layer_norm13ln_fwd_kernelINS_13Kernel_traitsIf6__halfS2_S2_fjLj3072ELj1ELj1ELj4ELj16ENS_18Kernel_traits_baseILj3072EfS2_S2_S2_fjLj128EEEEELb0ELb1ELb1ELb0EEEvNS_9FwdParamsE,@"STO_CUDA_ENTRY STV_DEFAULT"
_ZN10layer_norm13ln_fwd_kernelINS_13Kernel_traitsIf6__halfS2_S2_fjLj3072ELj1ELj1ELj4ELj16ENS_18Kernel_traits_baseILj3072EfS2_S2_S2_fjLj128EEEEELb0ELb1ELb1ELb0EEEvNS_9FwdParamsE:
.text._ZN10layer_norm13ln_fwd_kernelINS_13Kernel_traitsIf6__halfS2_S2_fjLj3072ELj1ELj1ELj4ELj16ENS_18Kernel_traits_baseILj3072EfS2_S2_S2_fjLj128EEEEELb0ELb1ELb1ELb0EEEvNS_9FwdParamsE:
        /* <DEDUP_REMOVED lines=62> */
.L_x_10294:
        /* <DEDUP_REMOVED lines=42> */
.L_x_10295:
[----:B------:R-:W-:Y:S05]  /*0680*/  BSYNC.RECONVERGENT B0 ;  /* 0x0000000000007941 */ /* 0x000fea0003800200 */
.L_x_10293:
        /* <DEDUP_REMOVED lines=26> */
.L_x_10319:
        /* <DEDUP_REMOVED lines=33> */
.L_x_10298:
[----:B------:R-:W-:Y:S05]  /*0a40*/  BRA.U !UP0, `(.L_x_10299) ;  /* 0x0000000508047547 */ /* 0x000fea000b800000 */
[----:B------:R-:W0:Y:S02]  /*0a50*/  LDC.64 R12, c[0x0][0x3a0] ;  /* 0x0000e800ff0c7b82 */ /* 0x000e240000000a00 */
[----:B0-----:R-:W-:-:S06]  /*0a60*/  IMAD.WIDE.U32 R12, R116, 0x10, R12 ;  /* 0x00000010740c7825 */ /* 0x001fcc00078e000c */
[----:B------:R-:W2:Y:S01]  /*0a70*/  LDG.E.128 R12, desc[UR12][R12.64] ;  /* 0x0000000c0c0c7981 */ /* 0x000ea2000c1e1d00 */
[----:B------:R-:W-:-:S13]  /*0a80*/  ISETP.LT.AND P0, PT, RZ, UR21, PT ;  /* 0x00000015ff007c0c */ /* 0x000fda000bf01270 */
[----:B------:R-:W0:Y:S01]  /*0a90*/  @P0 LDC R95, c[0x0][0x40c] ;  /* 0x00010300ff5f0b82 */ /* 0x000e220000000800 */
[--C-:B-----5:R-:W-:Y:S02]  /*0aa0*/  @P0 HADD2.F32 R92, -RZ, R16.reuse.H0_H0 ;  /* 0x20000010ff5c0230 */ /* 0x120fe40000004100 */
[----:B------:R-:W-:-:S05]  /*0ab0*/  @P0 HADD2.F32 R94, -RZ, R16.H1_H1 ;  /* 0x30000010ff5e0230 */ /* 0x000fca0000004100 */
[----:B------:R-:W1:Y:S08]  /*0ac0*/  @P0 LDC R99, c[0x0][0x40c] ;  /* 0x00010300ff630b82 */ /* 0x000e700000000800 */
[----:B------:R-:W3:Y:S08]  /*0ad0*/  @P0 LDC R115, c[0x0][0x40c] ;  /* 0x00010300ff730b82 */ /* 0x000ef00000000800 */
[----:B------:R-:W4:Y:S01]  /*0ae0*/  @P0 LDC R100, c[0x0][0x40c] ;  /* 0x00010300ff640b82 */ /* 0x000f220000000800 */
[----:B0-----:R-:W-:-:S07]  /*0af0*/  @P0 FMUL.FTZ R95, R92, R95 ;  /* 0x0000005f5c5f0220 */ /* 0x001fce0000410000 */
[----:B------:R-:W0:Y:S01]  /*0b00*/  @P0 LDC R92, c[0x0][0x40c] ;  /* 0x00010300ff5c0b82 */ /* 0x000e220000000800 */
[----:B-1----:R-:W-:-:S07]  /*0b10*/  @P0 FMUL.FTZ R94, R94, R99 ;  /* 0x000000635e5e0220 */ /* 0x002fce0000410000 */
[----:B------:R-:W1:Y:S08]  /*0b20*/  @P0 LDC R93, c[0x0][0x40c] ;  /* 0x00010300ff5d0b82 */ /* 0x000e700000000800 */
[----:B------:R-:W1:Y:S01]  /*0b30*/  @P0 LDC R119, c[0x0][0x40c] ;  /* 0x00010300ff770b82 */ /* 0x000e620000000800 */
[--C-:B--2---:R-:W-:Y:S02]  /*0b40*/  @P0 HADD2.F32 R101, -RZ, R12.reuse.H1_H1 ;  /* 0x3000000cff650230 */ /* 0x104fe40000004100 */
[----:B------:R-:W-:-:S02]  /*0b50*/  @P0 HADD2.F32 R98, -RZ, R12.H0_H0 ;  /* 0x2000000cff620230 */ /* 0x000fc40000004100 */
[--C-:B------:R-:W-:Y:S02]  /*0b60*/  @!P0 HADD2.F32 R104, -RZ, R12.reuse.H1_H1 ;  /* 0x3000000cff688230 */ /* 0x100fe40000004100 */
[----:B------:R-:W-:Y:S01]  /*0b70*/  @P0 FFMA.FTZ R104, R94, R73, R101 ;  /* 0x000000495e680223 */ /* 0x000fe20000010065 */
[--C-:B------:R-:W-:Y:S02]  /*0b80*/  @P0 HADD2.F32 R94, -RZ, R17.reuse.H1_H1 ;  /* 0x30000011ff5e0230 */ /* 0x100fe40000004100 */
[----:B------:R-:W-:Y:S02]  /*0b90*/  @!P0 HADD2.F32 R105, -RZ, R12.H0_H0 ;  /* 0x2000000cff698230 */ /* 0x000fe40000004100 */
[----:B------:R-:W-:Y:S01]  /*0ba0*/  @P0 FFMA.FTZ R105, R95, R72, R98 ;  /* 0x000000485f690223 */ /* 0x000fe20000010062 */
[----:B------:R-:W-:Y:S02]  /*0bb0*/  @P0 HADD2.F32 R95, -RZ, R17.H0_H0 ;  /* 0x20000011ff5f0230 */ /* 0x000fe40000004100 */
[----:B---3--:R-:W-:Y:S01]  /*0bc0*/  @P0 FMUL.FTZ R94, R94, R115 ;  /* 0x000000735e5e0220 */ /* 0x008fe20000410000 */
[--C-:B------:R-:W-:Y:S01]  /*0bd0*/  @P0 HADD2.F32 R98, -RZ, R13.reuse.H0_H0 ;  /* 0x2000000dff620230 */ /* 0x100fe20000004100 */
[----:B------:R-:W2:Y:S01]  /*0be0*/  @P0 LDC R115, c[0x0][0x40c] ;  /* 0x00010300ff730b82 */ /* 0x000ea20000000800 */
[----:B------:R-:W-:-:S02]  /*0bf0*/  @P0 HADD2.F32 R99, -RZ, R13.H1_H1 ;  /* 0x3000000dff630230 */ /* 0x000fc40000004100 */
[----:B----4-:R-:W-:Y:S01]  /*0c00*/  @P0 FMUL.FTZ R95, R95, R100 ;  /* 0x000000645f5f0220 */ /* 0x010fe20000410000 */
[--C-:B------:R-:W-:Y:S02]  /*0c10*/  @!P0 HADD2.F32 R103, -RZ, R13.reuse.H0_H0 ;  /* 0x2000000dff678230 */ /* 0x100fe40000004100 */
[----:B------:R-:W-:Y:S02]  /*0c20*/  @!P0 HADD2.F32 R102, -RZ, R13.H1_H1 ;  /* 0x3000000dff668230 */ /* 0x000fe40000004100 */
[----:B------:R-:W-:Y:S01]  /*0c30*/  @P0 FFMA.FTZ R103, R95, R74, R98 ;  /* 0x0000004a5f670223 */ /* 0x000fe20000010062 */
[--C-:B------:R-:W-:Y:S02]  /*0c40*/  @P0 HADD2.F32 R95, -RZ, R18.reuse.H1_H1 ;  /* 0x30000012ff5f0230 */ /* 0x100fe40000004100 */
[----:B------:R-:W-:Y:S01]  /*0c50*/  @P0 FFMA.FTZ R102, R94, R75, R99 ;  /* 0x0000004b5e660223 */ /* 0x000fe20000010063 */
[----:B------:R-:W-:Y:S02]  /*0c60*/  @P0 HADD2.F32 R94, -RZ, R18.H0_H0 ;  /* 0x20000012ff5e0230 */ /* 0x000fe40000004100 */
[----:B------:R-:W-:-:S02]  /*0c70*/  @!P0 HADD2.F32 R100, -RZ, R14.H1_H1 ;  /* 0x3000000eff648230 */ /* 0x000fc40000004100 */
[----:B0-----:R-:W-:Y:S01]  /*0c80*/  @P0 FMUL.FTZ R92, R95, R92 ;  /* 0x0000005c5f5c0220 */ /* 0x001fe20000410000 */
[--C-:B------:R-:W-:Y:S02]  /*0c90*/  @P0 HADD2.F32 R95, -RZ, R14.reuse.H1_H1 ;  /* 0x3000000eff5f0230 */ /* 0x100fe40000004100 */
[----:B-1----:R-:W-:Y:S01]  /*0ca0*/  @P0 FMUL.FTZ R93, R94, R93 ;  /* 0x0000005d5e5d0220 */ /* 0x002fe20000410000 */
[--C-:B------:R-:W-:Y:S01]  /*0cb0*/  @P0 HADD2.F32 R94, -RZ, R14.reuse.H0_H0 ;  /* 0x2000000eff5e0230 */ /* 0x100fe20000004100 */
[----:B------:R-:W-:Y:S01]  /*0cc0*/  F2FP.F16.F32.PACK_AB R114, RZ, R102 ;  /* 0x00000066ff72723e */ /* 0x000fe200000000ff */
[----:B------:R-:W-:Y:S02]  /*0cd0*/  @!P0 HADD2.F32 R101, -RZ, R14.H0_H0 ;  /* 0x2000000eff658230 */ /* 0x000fe40000004100 */
[----:B------:R-:W-:Y:S01]  /*0ce0*/  @P0 FFMA.FTZ R100, R92, R69, R95 ;  /* 0x000000455c640223 */ /* 0x000fe2000001005f */
[--C-:B------:R-:W-:Y:S02]  /*0cf0*/  @P0 HADD2.F32 R92, -RZ, R19.reuse.H0_H0 ;  /* 0x20000013ff5c0230 */ /* 0x100fe40000004100 */
[----:B------:R-:W-:Y:S01]  /*0d00*/  @P0 FFMA.FTZ R101, R93, R68, R94 ;  /* 0x000000445d650223 */ /* 0x000fe2000001005e */
[----:B------:R-:W-:-:S02]  /*0d10*/  @P0 HADD2.F32 R94, -RZ, R19.H1_H1 ;  /* 0x30000013ff5e0230 */ /* 0x000fc40000004100 */
[--C-:B------:R-:W-:Y:S02]  /*0d20*/  @P0 HADD2.F32 R95, -RZ, R15.reuse.H1_H1 ;  /* 0x3000000fff5f0230 */ /* 0x100fe40000004100 */
[----:B--2---:R-:W-:Y:S01]  /*0d30*/  @P0 FMUL.FTZ R93, R92, R115 ;  /* 0x000000735c5d0220 */ /* 0x004fe20000410000 */
[--C-:B------:R-:W-:Y:S02]  /*0d40*/  @P0 HADD2.F32 R92, -RZ, R15.reuse.H0_H0 ;  /* 0x2000000fff5c0230 */ /* 0x100fe40000004100 */
[----:B------:R-:W-:Y:S01]  /*0d50*/  @P0 FMUL.FTZ R94, R94, R119 ;  /* 0x000000775e5e0220 */ /* 0x000fe20000410000 */
[--C-:B------:R-:W-:Y:S01]  /*0d60*/  @!P0 HADD2.F32 R99, -RZ, R15.reuse.H0_H0 ;  /* 0x2000000fff638230 */ /* 0x100fe20000004100 */
[----:B------:R-:W-:Y:S01]  /*0d70*/  F2FP.F16.F32.PACK_AB R115, RZ, R101 ;  /* 0x00000065ff73723e */ /* 0x000fe200000000ff */
[----:B------:R-:W-:Y:S02]  /*0d80*/  @!P0 HADD2.F32 R98, -RZ, R15.H1_H1 ;  /* 0x3000000fff628230 */ /* 0x000fe40000004100 */
[----:B------:R-:W-:Y:S01]  /*0d90*/  @P0 FFMA.FTZ R99, R93, R70, R92 ;  /* 0x000000465d630223 */ /* 0x000fe2000001005c */
[----:B------:R-:W-:Y:S01]  /*0da0*/  @P0 FFMA.FTZ R98, R94, R71, R95 ;  /* 0x000000475e620223 */ /* 0x000fe2000001005f */
[----:B------:R-:W-:-:S02]  /*0db0*/  F2FP.F16.F32.PACK_AB R92, RZ, R105 ;  /* 0x00000069ff5c723e */ /* 0x000fc400000000ff */
[----:B------:R-:W-:Y:S02]  /*0dc0*/  F2FP.F16.F32.PACK_AB R93, RZ, R104 ;  /* 0x00000068ff5d723e */ /* 0x000fe400000000ff */
        /* <DEDUP_REMOVED lines=9> */
.L_x_10299:
[----:B------:R-:W0:Y:S01]  /*0e60*/  @UP2 LDCU UR4, c[0x0][0x40c] ;  /* 0x00008180ff0427ac */ /* 0x000e220008000800 */
[--C-:B-----5:R-:W-:Y:S01]  /*0e70*/  @P1 HADD2.F32 R92, -RZ, R16.reuse.H0_H0 ;  /* 0x20000010ff5c1230 */ /* 0x120fe20000004100 */
[----:B------:R-:W-:Y:S01]  /*0e80*/  CS2R R104, SRZ ;  /* 0x0000000000687805 */ /* 0x000fe2000001ff00 */
[--C-:B------:R-:W-:Y:S01]  /*0e90*/  @P1 HADD2.F32 R94, -RZ, R19.reuse.H0_H0 ;  /* 0x20000013ff5e1230 */ /* 0x100fe20000004100 */
[----:B------:R-:W1:Y:S01]  /*0ea0*/  @UP2 LDCU UR5, c[0x0][0x40c] ;  /* 0x00008180ff0527ac */ /* 0x000e620008000800 */
[----:B------:R-:W-:Y:S01]  /*0eb0*/  CS2R R102, SRZ ;  /* 0x0000000000667805 */ /* 0x000fe2000001ff00 */
[----:B------:R-:W-:Y:S01]  /*0ec0*/  @P1 HADD2.F32 R100, -RZ, R19.H1_H1 ;  /* 0x30000013ff641230 */ /* 0x000fe20000004100 */
[----:B------:R-:W-:Y:S01]  /*0ed0*/  CS2R R98, SRZ ;  /* 0x0000000000627805 */ /* 0x000fe2000001ff00 */
[----:B------:R-:W2:Y:S01]  /*0ee0*/  @UP2 LDCU UR7, c[0x0][0x40c] ;  /* 0x00008180ff0727ac */ /* 0x000ea20008000800 */
[----:B------:R-:W3:Y:S01]  /*0ef0*/  @UP2 LDCU UR25, c[0x0][0x40c] ;  /* 0x00008180ff1927ac */ /* 0x000ee20008000800 */
[----:B------:R-:W4:Y:S01]  /*0f00*/  @UP2 LDCU UR26, c[0x0][0x40c] ;  /* 0x00008180ff1a27ac */ /* 0x000f220008000800 */
[----:B0-----:R-:W-:Y:S01]  /*0f10*/  @P1 FMUL.FTZ R93, R92, UR4 ;  /* 0x000000045c5d1c20 */ /* 0x001fe20008410000 */
[----:B------:R-:W-:Y:S01]  /*0f20*/  @P1 HADD2.F32 R92, -RZ, R16.H1_H1 ;  /* 0x30000010ff5c1230 */ /* 0x000fe20000004100 */
[----:B------:R-:W0:Y:S02]  /*0f30*/  @UP2 LDCU UR23, c[0x0][0x40c] ;  /* 0x00008180ff1727ac */ /* 0x000e240008000800 */
[----:B------:R-:W-:Y:S01]  /*0f40*/  @P1 FMUL.FTZ R105, R93, R72 ;  /* 0x000000485d691220 */ /* 0x000fe20000410000 */
[--C-:B------:R-:W-:Y:S01]  /*0f50*/  @P1 HADD2.F32 R93, -RZ, R17.reuse.H0_H0 ;  /* 0x20000011ff5d1230 */ /* 0x100fe20000004100 */
[----:B------:R-:W0:Y:S01]  /*0f60*/  @UP2 LDCU UR4, c[0x0][0x40c] ;  /* 0x00008180ff0427ac */ /* 0x000e220008000800 */
[----:B-1----:R-:W-:Y:S01]  /*0f70*/  @P1 FMUL.FTZ R92, R92, UR5 ;  /* 0x000000055c5c1c20 */ /* 0x002fe20008410000 */
[----:B------:R-:W1:Y:S02]  /*0f80*/  @UP2 LDCU UR24, c[0x0][0x40c] ;  /* 0x00008180ff1827ac */ /* 0x000e640008000800 */
[----:B--2---:R-:W-:Y:S01]  /*0f90*/  @P1 FMUL.FTZ R93, R93, UR7 ;  /* 0x000000075d5d1c20 */ /* 0x004fe20008410000 */
[----:B------:R-:W-:Y:S01]  /*0fa0*/  @P1 FMUL.FTZ R104, R92, R73 ;  /* 0x000000495c681220 */ /* 0x000fe20000410000 */
[----:B---3--:R-:W-:Y:S01]  /*0fb0*/  @P1 FMUL.FTZ R95, R94, UR25 ;  /* 0x000000195e5f1c20 */ /* 0x008fe20008410000 */
[----:B------:R-:W-:-:S02]  /*0fc0*/  @P1 HADD2.F32 R92, -RZ, R17.H1_H1 ;  /* 0x30000011ff5c1230 */ /* 0x000fc40000004100 */
[----:B------:R-:W-:Y:S01]  /*0fd0*/  @P1 FMUL.FTZ R103, R93, R74 ;  /* 0x0000004a5d671220 */ /* 0x000fe20000410000 */
[--C-:B------:R-:W-:Y:S02]  /*0fe0*/  @P1 HADD2.F32 R93, -RZ, R18.reuse.H0_H0 ;  /* 0x20000012ff5d1230 */ /* 0x100fe40000004100 */
[----:B----4-:R-:W-:Y:S01]  /*0ff0*/  @P1 FMUL.FTZ R100, R100, UR26 ;  /* 0x0000001a64641c20 */ /* 0x010fe20008410000 */
[----:B------:R-:W-:Y:S02]  /*1000*/  @P1 HADD2.F32 R94, -RZ, R18.H1_H1 ;  /* 0x30000012ff5e1230 */ /* 0x000fe40000004100 */
[----:B------:R-:W-:Y:S01]  /*1010*/  @P1 FMUL.FTZ R99, R95, R70 ;  /* 0x000000465f631220 */ /* 0x000fe20000410000 */
[----:B0-----:R-:W-:Y:S01]  /*1020*/  @P1 FMUL.FTZ R92, R92, UR23 ;  /* 0x000000175c5c1c20 */ /* 0x001fe20008410000 */
[----:B------:R-:W-:Y:S01]  /*1030*/  @P1 FMUL.FTZ R98, R100, R71 ;  /* 0x0000004764621220 */ /* 0x000fe20000410000 */
[----:B------:R-:W-:Y:S01]  /*1040*/  CS2R R100, SRZ ;  /* 0x0000000000647805 */ /* 0x000fe2000001ff00 */
[----:B------:R-:W-:Y:S01]  /*1050*/  @P1 FMUL.FTZ R93, R93, UR4 ;  /* 0x000000045d5d1c20 */ /* 0x000fe20008410000 */
[----:B------:R-:W-:Y:S01]  /*1060*/  @P1 FMUL.FTZ R102, R92, R75 ;  /* 0x0000004b5c661220 */ /* 0x000fe20000410000 */
[----:B------:R-:W-:Y:S01]  /*1070*/  F2FP.F16.F32.PACK_AB R92, RZ, R105 ;  /* 0x00000069ff5c723e */ /* 0x000fe200000000ff */
        /* <DEDUP_REMOVED lines=14> */
.L_x_10300:
[----:B------:R-:W0:Y:S01]  /*1160*/  LDC.64 R114, c[0x0][0x3a8] ;  /* 0x0000ea00ff727b82 */ /* 0x000e220000000a00 */
[----:B------:R-:W-:Y:S01]  /*1170*/  IADD3 R117, PT, PT, R117, 0x80, RZ ;  /* 0x0000008075757810 */ /* 0x000fe20007ffe0ff */
[C---:B0-----:R-:W-:Y:S01]  /*1180*/  IMAD.WIDE.U32 R114, R116.reuse, 0x10, R114 ;  /* 0x0000001074727825 */ /* 0x041fe200078e0072 */
[----:B------:R-:W-:-:S04]  /*1190*/  IADD3 R116, PT, PT, R116, 0x80, RZ ;  /* 0x0000008074747810 */ /* 0x000fc80007ffe0ff */
[----:B------:R0:W-:Y:S03]  /*11a0*/  STG.E.128 desc[UR12][R114.64], R92 ;  /* 0x0000005c72007986 */ /* 0x0001e6000c101d0c */
.L_x_10297:
[----:B----4-:R-:W-:Y:S05]  /*11b0*/  BSYNC.RECONVERGENT B0 ;  /* 0x0000000000007941 */ /* 0x010fea0003800200 */
.L_x_10296:
        /* <DEDUP_REMOVED lines=14> */
[----:B-----5:R-:W-:Y:S02]  /*12a0*/  HADD2.F32 R97, -RZ, R12.H1_H1 ;  /* 0x3000000cff617230 */ /* 0x020fe40000004100 */
[--C-:B------:R-:W-:Y:S02]  /*12b0*/  HADD2.F32 R11, -RZ, R13.reuse.H1_H1 ;  /* 0x3000000dff0b7230 */ /* 0x100fe40000004100 */
[----:B------:R-:W-:Y:S02]  /*12c0*/  HADD2.F32 R96, -RZ, R13.H0_H0 ;  /* 0x2000000dff607230 */ /* 0x000fe40000004100 */
[----:B------:R-:W-:-:S06]  /*12d0*/  HADD2.F32 R10, -RZ, R14.H0_H0 ;  /* 0x2000000eff0a7230 */ /* 0x000fcc0000004100 */
[----:B-1----:R-:W1:Y:S01]  /*12e0*/  @P0 LDC R7, c[0x0][0x40c] ;  /* 0x00010300ff070b82 */ /* 0x002e620000000800 */
[----:B------:R-:W-:-:S07]  /*12f0*/  @P0 HADD2.F32 R6, -RZ, R16.H1_H1 ;  /* 0x30000010ff060230 */ /* 0x000fce0000004100 */
[----:B------:R-:W2:Y:S08]  /*1300*/  @P0 LDC R8, c[0x0][0x40c] ;  /* 0x00010300ff080b82 */ /* 0x000eb00000000800 */
[----:B------:R-:W3:Y:S08]  /*1310*/  @P0 LDC R9, c[0x0][0x40c] ;  /* 0x00010300ff090b82 */ /* 0x000ef00000000800 */
[----:B0-----:R-:W0:Y:S01]  /*1320*/  @P0 LDC R93, c[0x0][0x40c] ;  /* 0x00010300ff5d0b82 */ /* 0x001e220000000800 */
[----:B-1----:R-:W-:Y:S01]  /*1330*/  @P0 FMUL.FTZ R6, R6, R7 ;  /* 0x0000000706060220 */ /* 0x002fe20000410000 */
[----:B------:R-:W-:-:S03]  /*1340*/  @P0 HADD2.F32 R7, -RZ, R17.H1_H1 ;  /* 0x30000011ff070230 */ /* 0x000fc60000004100 */
[----:B------:R-:W-:Y:S01]  /*1350*/  @P0 FFMA.FTZ R97, R6, R49, R97 ;  /* 0x0000003106610223 */ /* 0x000fe20000010061 */
[----:B------:R-:W-:Y:S02]  /*1360*/  @P0 HADD2.F32 R6, -RZ, R17.H0_H0 ;  /* 0x20000011ff060230 */ /* 0x000fe40000004100 */
[----:B------:R-:W1:Y:S01]  /*1370*/  @P0 LDC R115, c[0x0][0x40c] ;  /* 0x00010300ff730b82 */ /* 0x000e620000000800 */
[----:B--2---:R-:W-:Y:S01]  /*1380*/  @P0 FMUL.FTZ R8, R7, R8 ;  /* 0x0000000807080220 */ /* 0x004fe20000410000 */
[----:B------:R-:W-:-:S03]  /*1390*/  F2FP.F16.F32.PACK_AB R114, RZ, R97 ;  /* 0x00000061ff72723e */ /* 0x000fc600000000ff */
[----:B------:R-:W-:Y:S01]  /*13a0*/  @P0 FFMA.FTZ R11, R8, R51, R11 ;  /* 0x00000033080b0223 */ /* 0x000fe2000001000b */
[--C-:B------:R-:W-:Y:S02]  /*13b0*/  @P0 HADD2.F32 R8, -RZ, R18.reuse.H1_H1 ;  /* 0x30000012ff080230 */ /* 0x100fe40000004100 */
[----:B------:R-:W2:Y:S01]  /*13c0*/  @P0 LDC R95, c[0x0][0x40c] ;  /* 0x00010300ff5f0b82 */ /* 0x000ea20000000800 */
[----:B---3--:R-:W-:Y:S01]  /*13d0*/  @P0 FMUL.FTZ R9, R6, R9 ;  /* 0x0000000906090220 */ /* 0x008fe20000410000 */
[----:B------:R-:W-:-:S03]  /*13e0*/  @P0 HADD2.F32 R6, -RZ, R18.H0_H0 ;  /* 0x20000012ff060230 */ /* 0x000fc60000004100 */
[----:B------:R-:W-:Y:S01]  /*13f0*/  @P0 FFMA.FTZ R96, R9, R50, R96 ;  /* 0x0000003209600223 */ /* 0x000fe20000010060 */
[----:B------:R-:W-:Y:S02]  /*1400*/  HADD2.F32 R9, -RZ, R14.H1_H1 ;  /* 0x3000000eff097230 */ /* 0x000fe40000004100 */
[----:B------:R-:W3:Y:S01]  /*1410*/  @P0 LDC R7, c[0x0][0x40c] ;  /* 0x00010300ff070b82 */ /* 0x000ee20000000800 */
[----:B0-----:R-:W-:Y:S01]  /*1420*/  @P0 FMUL.FTZ R93, R6, R93 ;  /* 0x0000005d065d0220 */ /* 0x001fe20000410000 */
[----:B------:R-:W-:-:S03]  /*1430*/  @P0 HADD2.F32 R6, -RZ, R19.H0_H0 ;  /* 0x20000013ff060230 */ /* 0x000fc60000004100 */
[----:B------:R-:W-:Y:S01]  /*1440*/  @P0 FFMA.FTZ R10, R93, R44, R10 ;  /* 0x0000002c5d0a0223 */ /* 0x000fe2000001000a */
[----:B------:R-:W-:Y:S02]  /*1450*/  @P0 HADD2.F32 R93, -RZ, R19.H1_H1 ;  /* 0x30000013ff5d0230 */ /* 0x000fe40000004100 */
[----:B------:R-:W0:Y:S01]  /*1460*/  @P0 LDC R94, c[0x0][0x40c] ;  /* 0x00010300ff5e0b82 */ /* 0x000e220000000800 */
[----:B-1----:R-:W-:Y:S01]  /*1470*/  @P0 FMUL.FTZ R115, R6, R115 ;  /* 0x0000007306730220 */ /* 0x002fe20000410000 */
[----:B------:R-:W-:Y:S02]  /*1480*/  @P0 HADD2.F32 R6, -RZ, R16.H0_H0 ;  /* 0x20000010ff060230 */ /* 0x000fe40000004100 */
[----:B--2---:R-:W-:-:S04]  /*1490*/  @P0 FMUL.FTZ R8, R8, R95 ;  /* 0x0000005f08080220 */ /* 0x004fc80000410000 */
[----:B------:R-:W-:Y:S01]  /*14a0*/  @P0 FFMA.FTZ R9, R8, R45, R9 ;  /* 0x0000002d08090223 */ /* 0x000fe20000010009 */
[--C-:B------:R-:W-:Y:S02]  /*14b0*/  HADD2.F32 R8, -RZ, R15.reuse.H0_H0 ;  /* 0x2000000fff087230 */ /* 0x100fe40000004100 */
[----:B---3--:R-:W-:Y:S01]  /*14c0*/  @P0 FMUL.FTZ R92, R6, R7 ;  /* 0x00000007065c0220 */ /* 0x008fe20000410000 */
[----:B------:R-:W-:Y:S02]  /*14d0*/  HADD2.F32 R7, -RZ, R12.H0_H0 ;  /* 0x2000000cff077230 */ /* 0x000fe40000004100 */
[----:B------:R-:W-:Y:S01]  /*14e0*/  @P0 FFMA.FTZ R8, R115, R46, R8 ;  /* 0x0000002e73080223 */ /* 0x000fe20000010008 */
[----:B------:R-:W-:Y:S01]  /*14f0*/  HADD2.F32 R6, -RZ, R15.H1_H1 ;  /* 0x3000000fff067230 */ /* 0x000fe20000004100 */
[----:B------:R-:W-:Y:S01]  /*1500*/  F2FP.F16.F32.PACK_AB R115, RZ, R10 ;  /* 0x0000000aff73723e */ /* 0x000fe200000000ff */
[----:B------:R-:W-:Y:S01]  /*1510*/  @P0 FFMA.FTZ R7, R92, R48, R7 ;  /* 0x000000305c070223 */ /* 0x000fe20000010007 */
[----:B------:R-:W-:Y:S01]  /*1520*/  F2FP.F16.F32.PACK_AB R118, RZ, R9 ;  /* 0x00000009ff76723e */ /* 0x000fe200000000ff */
[----:B0-----:R-:W-:Y:S01]  /*1530*/  @P0 FMUL.FTZ R93, R93, R94 ;  /* 0x0000005e5d5d0220 */ /* 0x001fe20000410000 */
[----:B------:R-:W-:-:S02]  /*1540*/  F2FP.F16.F32.PACK_AB R94, RZ, R11 ;  /* 0x0000000bff5e723e */ /* 0x000fc400000000ff */
[----:B------:R-:W-:Y:S01]  /*1550*/  F2FP.F16.F32.PACK_AB R119, RZ, R8 ;  /* 0x00000008ff77723e */ /* 0x000fe200000000ff */
[----:B------:R-:W-:Y:S01]  /*1560*/  @P0 FFMA.FTZ R6, R93, R47, R6 ;  /* 0x0000002f5d060223 */ /* 0x000fe20000010006 */
        /* <DEDUP_REMOVED lines=8> */
.L_x_10303:
[----:B------:R-:W2:Y:S01]  /*15f0*/  @UP2 LDCU UR4, c[0x0][0x40c] ;  /* 0x00008180ff0427ac */ /* 0x000ea20008000800 */
[----:B-1---5:R-:W-:Y:S02]  /*1600*/  @P1 HADD2.F32 R6, -RZ, R16.H0_H0 ;  /* 0x20000010ff061230 */ /* 0x022fe40000004100 */
[----:B------:R-:W-:Y:S02]  /*1610*/  HFMA2 R7, -RZ, RZ, 0, 0 ;  /* 0x00000000ff077431 */ /* 0x000fe400000001ff */
[--C-:B0-----:R-:W-:Y:S01]  /*1620*/  @P1 HADD2.F32 R92, -RZ, R19.reuse.H0_H0 ;  /* 0x20000013ff5c1230 */ /* 0x101fe20000004100 */
[----:B------:R-:W0:Y:S01]  /*1630*/  @UP2 LDCU UR5, c[0x0][0x40c] ;  /* 0x00008180ff0527ac */ /* 0x000e220008000800 */
[----:B------:R-:W-:Y:S01]  /*1640*/  @P1 HADD2.F32 R93, -RZ, R19.H1_H1 ;  /* 0x30000013ff5d1230 */ /* 0x000fe20000004100 */
[----:B------:R-:W-:Y:S01]  /*1650*/  MOV R8, RZ ;  /* 0x000000ff00087202 */ /* 0x000fe20000000f00 */
[----:B------:R-:W-:Y:S01]  /*1660*/  @P1 HADD2.F32 R11, -RZ, R17.H0_H0 ;  /* 0x20000011ff0b1230 */ /* 0x000fe20000004100 */
[----:B------:R-:W1:Y:S01]  /*1670*/  @UP2 LDCU UR25, c[0x0][0x40c] ;  /* 0x00008180ff1927ac */ /* 0x000e620008000800 */
[----:B------:R-:W-:Y:S01]  /*1680*/  @P1 HADD2.F32 R94, -RZ, R18.H1_H1 ;  /* 0x30000012ff5e1230 */ /* 0x000fe20000004100 */
[----:B------:R-:W-:Y:S01]  /*1690*/  CS2R R96, SRZ ;  /* 0x0000000000607805 */ /* 0x000fe2000001ff00 */
[----:B------:R-:W3:Y:S01]  /*16a0*/  @UP2 LDCU UR26, c[0x0][0x40c] ;  /* 0x00008180ff1a27ac */ /* 0x000ee20008000800 */
[----:B------:R-:W4:Y:S01]  /*16b0*/  @UP2 LDCU UR7, c[0x0][0x40c] ;  /* 0x00008180ff0727ac */ /* 0x000f220008000800 */
[----:B--2---:R-:W-:Y:S01]  /*16c0*/  @P1 FMUL.FTZ R9, R6, UR4 ;  /* 0x0000000406091c20 */ /* 0x004fe20008410000 */
[----:B------:R-:W-:Y:S01]  /*16d0*/  HFMA2 R6, -RZ, RZ, 0, 0 ;  /* 0x00000000ff067431 */ /* 0x000fe200000001ff */
[----:B------:R-:W2:Y:S02]  /*16e0*/  @UP2 LDCU UR23, c[0x0][0x40c] ;  /* 0x00008180ff1727ac */ /* 0x000ea40008000800 */
[----:B------:R-:W-:Y:S01]  /*16f0*/  @P1 FMUL.FTZ R7, R9, R48 ;  /* 0x0000003009071220 */ /* 0x000fe20000410000 */
[----:B------:R-:W-:Y:S01]  /*1700*/  @P1 HADD2.F32 R9, -RZ, R16.H1_H1 ;  /* 0x30000010ff091230 */ /* 0x000fe20000004100 */
[----:B------:R-:W2:Y:S01]  /*1710*/  @UP2 LDCU UR4, c[0x0][0x40c] ;  /* 0x00008180ff0427ac */ /* 0x000ea20008000800 */
[----:B------:R-:W2:Y:S03]  /*1720*/  @UP2 LDCU UR24, c[0x0][0x40c] ;  /* 0x00008180ff1827ac */ /* 0x000ea60008000800 */
[----:B0-----:R-:W-:Y:S01]  /*1730*/  @P1 FMUL.FTZ R10, R9, UR5 ;  /* 0x00000005090a1c20 */ /* 0x001fe20008410000 */
[----:B-1----:R-:W-:Y:S01]  /*1740*/  @P1 FMUL.FTZ R9, R92, UR25 ;  /* 0x000000195c091c20 */ /* 0x002fe20008410000 */
[----:B---3--:R-:W-:Y:S01]  /*1750*/  @P1 FMUL.FTZ R92, R93, UR26 ;  /* 0x0000001a5d5c1c20 */ /* 0x008fe20008410000 */
[----:B------:R-:W-:-:S02]  /*1760*/  @P1 HADD2.F32 R93, -RZ, R18.H0_H0 ;  /* 0x20000012ff5d1230 */ /* 0x000fc40000004100 */
[----:B------:R-:W-:Y:S01]  /*1770*/  @P1 FMUL.FTZ R97, R10, R49 ;  /* 0x000000310a611220 */ /* 0x000fe20000410000 */
[----:B------:R-:W-:Y:S01]  /*1780*/  @P1 FMUL.FTZ R8, R9, R46 ;  /* 0x0000002e09081220 */ /* 0x000fe20000410000 */
[----:B------:R-:W-:Y:S02]  /*1790*/  @P1 HADD2.F32 R9, -RZ, R17.H1_H1 ;  /* 0x30000011ff091230 */ /* 0x000fe40000004100 */
[----:B----4-:R-:W-:Y:S01]  /*17a0*/  @P1 FMUL.FTZ R11, R11, UR7 ;  /* 0x000000070b0b1c20 */ /* 0x010fe20008410000 */
[----:B------:R-:W-:Y:S01]  /*17b0*/  @P1 FMUL.FTZ R6, R92, R47 ;  /* 0x0000002f5c061220 */ /* 0x000fe20000410000 */
[----:B------:R-:W-:Y:S01]  /*17c0*/  F2FP.F16.F32.PACK_AB R95, RZ, R8 ;  /* 0x00000008ff5f723e */ /* 0x000fe200000000ff */
[----:B--2---:R-:W-:Y:S01]  /*17d0*/  @P1 FMUL.FTZ R92, R9, UR23 ;  /* 0x00000017095c1c20 */ /* 0x004fe20008410000 */
[----:B------:R-:W-:Y:S01]  /*17e0*/  @P1 FMUL.FTZ R96, R11, R50 ;  /* 0x000000320b601220 */ /* 0x000fe20000410000 */
[----:B------:R-:W-:Y:S01]  /*17f0*/  @P1 FMUL.FTZ R93, R93, UR4 ;  /* 0x000000045d5d1c20 */ /* 0x000fe20008410000 */
[----:B------:R-:W-:-:S02]  /*1800*/  CS2R R10, SRZ ;  /* 0x00000000000a7805 */ /* 0x000fc4000001ff00 */
[----:B------:R-:W-:Y:S01]  /*1810*/  MOV R9, RZ ;  /* 0x000000ff00097202 */ /* 0x000fe20000000f00 */
[----:B------:R-:W-:Y:S01]  /*1820*/  @P1 FMUL.FTZ R11, R92, R51 ;  /* 0x000000335c0b1220 */ /* 0x000fe20000410000 */
[----:B------:R-:W-:Y:S01]  /*1830*/  @P1 FMUL.FTZ R94, R94, UR24 ;  /* 0x000000185e5e1c20 */ /* 0x000fe20008410000 */
[----:B------:R-:W-:Y:S01]  /*1840*/  @P1 FMUL.FTZ R10, R93, R44 ;  /* 0x0000002c5d0a1220 */ /* 0x000fe20000410000 */
[----:B------:R-:W-:Y:S02]  /*1850*/  F2FP.F16.F32.PACK_AB R92, RZ, R7 ;  /* 0x00000007ff5c723e */ /* 0x000fe400000000ff */
[----:B------:R-:W-:Y:S01]  /*1860*/  @P1 FMUL.FTZ R9, R94, R45 ;  /* 0x0000002d5e091220 */ /* 0x000fe20000410000 */
        /* <DEDUP_REMOVED lines=9> */
[----:B------:R-:W-:-:S07]  /*1900*/  PRMT R94, R115, 0x5410, R118 ;  /* 0x00005410735e7816 */ /* 0x000fce0000000076 */
.L_x_10304:
[----:B------:R-:W0:Y:S01]  /*1910*/  LDC.64 R114, c[0x0][0x3a8] ;  /* 0x0000ea00ff727b82 */ /* 0x000e220000000a00 */
[----:B------:R-:W-:Y:S01]  /*1920*/  IADD3 R117, PT, PT, R117, 0x80, RZ ;  /* 0x0000008075757810 */ /* 0x000fe20007ffe0ff */
[C---:B0-----:R-:W-:Y:S01]  /*1930*/  IMAD.WIDE.U32 R114, R116.reuse, 0x10, R114 ;  /* 0x0000001074727825 */ /* 0x041fe200078e0072 */
[----:B------:R-:W-:-:S04]  /*1940*/  IADD3 R116, PT, PT, R116, 0x80, RZ ;  /* 0x0000008074747810 */ /* 0x000fc80007ffe0ff */
[----:B------:R1:W-:Y:S03]  /*1950*/  STG.E.128 desc[UR12][R114.64], R92 ;  /* 0x0000005c72007986 */ /* 0x0003e6000c101d0c */
.L_x_10302:
[----:B------:R-:W-:Y:S05]  /*1960*/  BSYNC.RECONVERGENT B0 ;  /* 0x0000000000007941 */ /* 0x000fea0003800200 */
.L_x_10301:
        /* <DEDUP_REMOVED lines=14> */
[----:B--2--5:R-:W-:Y:S02]  /*1a50*/  HADD2.F32 R4, -RZ, R13.H0_H0 ;  /* 0x2000000dff047230 */ /* 0x024fe40000004100 */
[----:B------:R-:W-:Y:S02]  /*1a60*/  HADD2.F32 R5, -RZ, R12.H1_H1 ;  /* 0x3000000cff057230 */ /* 0x000fe40000004100 */
[----:B------:R-:W-:-:S08]  /*1a70*/  HADD2.F32 R107, -RZ, R14.H0_H0 ;  /* 0x2000000eff6b7230 */ /* 0x000fd00000004100 */
[----:B01----:R-:W0:Y:S01]  /*1a80*/  @P0 LDC R93, c[0x0][0x40c] ;  /* 0x00010300ff5d0b82 */ /* 0x003e220000000800 */
[----:B------:R-:W-:Y:S02]  /*1a90*/  @P0 HADD2.F32 R92, -RZ, R17.H0_H0 ;  /* 0x20000011ff5c0230 */ /* 0x000fe40000004100 */
[----:B------:R-:W-:Y:S02]  /*1aa0*/  @P0 HADD2.F32 R0, -RZ, R16.H1_H1 ;  /* 0x30000010ff000230 */ /* 0x000fe40000004100 */
[----:B------:R-:W-:-:S03]  /*1ab0*/  @P0 HADD2.F32 R115, -RZ, R19.H0_H0 ;  /* 0x20000013ff730230 */ /* 0x000fc60000004100 */
[----:B------:R-:W1:Y:S08]  /*1ac0*/  @P0 LDC R3, c[0x0][0x40c] ;  /* 0x00010300ff030b82 */ /* 0x000e700000000800 */
[----:B------:R-:W2:Y:S08]  /*1ad0*/  @P0 LDC R94, c[0x0][0x40c] ;  /* 0x00010300ff5e0b82 */ /* 0x000eb00000000800 */
[----:B------:R-:W3:Y:S01]  /*1ae0*/  @P0 LDC R95, c[0x0][0x40c] ;  /* 0x00010300ff5f0b82 */ /* 0x000ee20000000800 */
[----:B0-----:R-:W-:-:S04]  /*1af0*/  @P0 FMUL.FTZ R93, R92, R93 ;  /* 0x0000005d5c5d0220 */ /* 0x001fc80000410000 */
[----:B------:R-:W-:Y:S01]  /*1b00*/  @P0 FFMA.FTZ R4, R93, R26, R4 ;  /* 0x0000001a5d040223 */ /* 0x000fe20000010004 */
[----:B------:R-:W-:Y:S02]  /*1b10*/  @P0 HADD2.F32 R93, -RZ, R18.H0_H0 ;  /* 0x20000012ff5d0230 */ /* 0x000fe40000004100 */
[----:B------:R-:W0:Y:S01]  /*1b20*/  @P0 LDC R92, c[0x0][0x40c] ;  /* 0x00010300ff5c0b82 */ /* 0x000e220000000800 */
[----:B-1----:R-:W-:Y:S01]  /*1b30*/  @P0 FMUL.FTZ R2, R0, R3 ;  /* 0x0000000300020220 */ /* 0x002fe20000410000 */
[----:B------:R-:W-:-:S03]  /*1b40*/  HADD2.F32 R3, -RZ, R13.H1_H1 ;  /* 0x3000000dff037230 */ /* 0x000fc60000004100 */
[----:B------:R-:W-:Y:S01]  /*1b50*/  @P0 FFMA.FTZ R5, R2, R25, R5 ;  /* 0x0000001902050223 */ /* 0x000fe20000010005 */
[----:B------:R-:W-:Y:S02]  /*1b60*/  @P0 HADD2.F32 R2, -RZ, R17.H1_H1 ;  /* 0x30000011ff020230 */ /* 0x000fe40000004100 */
[----:B------:R-:W1:Y:S01]  /*1b70*/  @P0 LDC R0, c[0x0][0x40c] ;  /* 0x00010300ff000b82 */ /* 0x000e620000000800 */
[----:B--2---:R-:W-:Y:S01]  /*1b80*/  @P0 FMUL.FTZ R108, R93, R94 ;  /* 0x0000005e5d6c0220 */ /* 0x004fe20000410000 */
[----:B------:R-:W-:-:S06]  /*1b90*/  F2FP.F16.F32.PACK_AB R114, RZ, R5 ;  /* 0x00000005ff72723e */ /* 0x000fcc00000000ff */
[----:B------:R-:W2:Y:S01]  /*1ba0*/  @P0 LDC R94, c[0x0][0x40c] ;  /* 0x00010300ff5e0b82 */ /* 0x000ea20000000800 */
[----:B---3--:R-:W-:Y:S01]  /*1bb0*/  @P0 FMUL.FTZ R106, R2, R95 ;  /* 0x0000005f026a0220 */ /* 0x008fe20000410000 */
[----:B------:R-:W-:Y:S01]  /*1bc0*/  @P0 HADD2.F32 R95, -RZ, R18.H1_H1 ;  /* 0x30000012ff5f0230 */ /* 0x000fe20000004100 */
[----:B------:R-:W-:Y:S01]  /*1bd0*/  @!P0 MOV R2, R107 ;  /* 0x0000006b00028202 */ /* 0x000fe20000000f00 */
[----:B------:R-:W-:Y:S01]  /*1be0*/  @P0 FFMA.FTZ R2, R108, R20, R107 ;  /* 0x000000146c020223 */ /* 0x000fe2000001006b */
[----:B------:R-:W-:Y:S01]  /*1bf0*/  @P0 FFMA.FTZ R3, R106, R27, R3 ;  /* 0x0000001b6a030223 */ /* 0x000fe20000010003 */
[----:B------:R-:W-:Y:S02]  /*1c00*/  HADD2.F32 R106, -RZ, R14.H1_H1 ;  /* 0x3000000eff6a7230 */ /* 0x000fe40000004100 */
[----:B------:R-:W3:Y:S01]  /*1c10*/  @P0 LDC R93, c[0x0][0x40c] ;  /* 0x00010300ff5d0b82 */ /* 0x000ee20000000800 */
[----:B0-----:R-:W-:Y:S01]  /*1c20*/  @P0 FMUL.FTZ R95, R95, R92 ;  /* 0x0000005c5f5f0220 */ /* 0x001fe20000410000 */
[----:B------:R-:W-:-:S02]  /*1c30*/  HADD2.F32 R107, -RZ, R15.H0_H0 ;  /* 0x2000000fff6b7230 */ /* 0x000fc40000004100 */
[----:B------:R-:W-:Y:S02]  /*1c40*/  @P0 HADD2.F32 R92, -RZ, R19.H1_H1 ;  /* 0x30000013ff5c0230 */ /* 0x000fe40000004100 */
[----:B------:R-:W-:Y:S01]  /*1c50*/  @P0 FFMA.FTZ R106, R95, R21, R106 ;  /* 0x000000155f6a0223 */ /* 0x000fe2000001006a */
[----:B------:R-:W-:Y:S02]  /*1c60*/  @P0 HADD2.F32 R95, -RZ, R16.H0_H0 ;  /* 0x20000010ff5f0230 */ /* 0x000fe40000004100 */
[----:B-1----:R-:W-:Y:S01]  /*1c70*/  @P0 FMUL.FTZ R0, R115, R0 ;  /* 0x0000000073000220 */ /* 0x002fe20000410000 */
[----:B------:R-:W-:Y:S01]  /*1c80*/  HADD2.F32 R108, -RZ, R15.H1_H1 ;  /* 0x3000000fff6c7230 */ /* 0x000fe20000004100 */
[----:B------:R-:W-:Y:S02]  /*1c90*/  F2FP.F16.F32.PACK_AB R115, RZ, R2 ;  /* 0x00000002ff73723e */ /* 0x000fe400000000ff */
[----:B------:R-:W-:Y:S01]  /*1ca0*/  @P0 FFMA.FTZ R107, R0, R22, R107 ;  /* 0x00000016006b0223 */ /* 0x000fe2000001006b */
[----:B------:R-:W-:Y:S01]  /*1cb0*/  HADD2.F32 R0, -RZ, R12.H0_H0 ;  /* 0x2000000cff007230 */ /* 0x000fe20000004100 */
[----:B------:R-:W-:Y:S01]  /*1cc0*/  F2FP.F16.F32.PACK_AB R117, RZ, R106 ;  /* 0x0000006aff75723e */ /* 0x000fe200000000ff */
[----:B--2---:R-:W-:Y:S01]  /*1cd0*/  @P0 FMUL.FTZ R95, R95, R94 ;  /* 0x0000005e5f5f0220 */ /* 0x004fe20000410000 */
[----:B------:R-:W-:-:S02]  /*1ce0*/  F2FP.F16.F32.PACK_AB R94, RZ, R3 ;  /* 0x00000003ff5e723e */ /* 0x000fc400000000ff */
[----:B------:R-:W-:Y:S01]  /*1cf0*/  F2FP.F16.F32.PACK_AB R118, RZ, R107 ;  /* 0x0000006bff76723e */ /* 0x000fe200000000ff */
[----:B------:R-:W-:Y:S01]  /*1d00*/  @P0 FFMA.FTZ R0, R95, R24, R0 ;  /* 0x000000185f000223 */ /* 0x000fe20000010000 */
[----:B---3--:R-:W-:-:S04]  /*1d10*/  @P0 FMUL.FTZ R93, R92, R93 ;  /* 0x0000005d5c5d0220 */ /* 0x008fc80000410000 */
[----:B------:R-:W-:Y:S01]  /*1d20*/  F2FP.F16.F32.PACK_AB R92, RZ, R0 ;  /* 0x00000000ff5c723e */ /* 0x000fe200000000ff */
[----:B------:R-:W-:Y:S01]  /*1d30*/  @P0 FFMA.FTZ R108, R93, R23, R108 ;  /* 0x000000175d6c0223 */ /* 0x000fe2000001006c */
[----:B------:R-:W-:Y:S02]  /*1d40*/  F2FP.F16.F32.PACK_AB R93, RZ, R4 ;  /* 0x00000004ff5d723e */ /* 0x000fe400000000ff */
[----:B------:R-:W-:Y:S02]  /*1d50*/  PRMT R92, R92, 0x5410, R114 ;  /* 0x000054105c5c7816 */ /* 0x000fe40000000072 */
[----:B------:R-:W-:Y:S02]  /*1d60*/  F2FP.F16.F32.PACK_AB R95, RZ, R108 ;  /* 0x0000006cff5f723e */ /* 0x000fe400000000ff */
[----:B------:R-:W-:Y:S02]  /*1d70*/  PRMT R93, R93, 0x5410, R94 ;  /* 0x000054105d5d7816 */ /* 0x000fe4000000005e */
[----:B------:R-:W-:-:S02]  /*1d80*/  PRMT R94, R115, 0x5410, R117 ;  /* 0x00005410735e7816 */ /* 0x000fc40000000075 */
[----:B------:R-:W-:Y:S01]  /*1d90*/  PRMT R95, R118, 0x5410, R95 ;  /* 0x00005410765f7816 */ /* 0x000fe2000000005f */
[----:B------:R-:W-:Y:S06]  /*1da0*/  BRA `(.L_x_10308) ;  /* 0x0000000000c47947 */ /* 0x000fec0003800000 */
.L_x_10307:
[----:B------:R-:W3:Y:S01]  /*1db0*/  @UP2 LDCU UR4, c[0x0][0x40c] ;  /* 0x00008180ff0427ac */ /* 0x000ee20008000800 */
[--C-:B--2--5:R-:W-:Y:S01]  /*1dc0*/  @P1 HADD2.F32 R2, -RZ, R16.reuse.H0_H0 ;  /* 0x20000010ff021230 */ /* 0x124fe20000004100 */
[----:B------:R-:W-:Y:S01]  /*1dd0*/  MOV R0, RZ ;  /* 0x000000ff00007202 */ /* 0x000fe20000000f00 */
[--C-:B01----:R-:W-:Y:S01]  /*1de0*/  @P1 HADD2.F32 R92, -RZ, R19.reuse.H0_H0 ;  /* 0x20000013ff5c1230 */ /* 0x103fe20000004100 */
[----:B------:R-:W0:Y:S01]  /*1df0*/  @UP2 LDCU UR25, c[0x0][0x40c] ;  /* 0x00008180ff1927ac */ /* 0x000e220008000800 */
[----:B------:R-:W-:Y:S01]  /*1e00*/  @P1 HADD2.F32 R94, -RZ, R19.H1_H1 ;  /* 0x30000013ff5e1230 */ /* 0x000fe20000004100 */
[----:B------:R-:W-:Y:S02]  /*1e10*/  CS2R R106, SRZ ;  /* 0x00000000006a7805 */ /* 0x000fe4000001ff00 */
[----:B------:R-:W-:Y:S01]  /*1e20*/  MOV R108, RZ ;  /* 0x000000ff006c7202 */ /* 0x000fe20000000f00 */
[----:B------:R-:W1:Y:S01]  /*1e30*/  @UP2 LDCU UR26, c[0x0][0x40c] ;  /* 0x00008180ff1a27ac */ /* 0x000e620008000800 */
[----:B------:R-:W-:Y:S01]  /*1e40*/  CS2R R4, SRZ ;  /* 0x0000000000047805 */ /* 0x000fe2000001ff00 */
[----:B------:R-:W2:Y:S01]  /*1e50*/  @UP2 LDCU UR5, c[0x0][0x40c] ;  /* 0x00008180ff0527ac */ /* 0x000ea20008000800 */
[----:B------:R-:W4:Y:S01]  /*1e60*/  @UP2 LDCU UR7, c[0x0][0x40c] ;  /* 0x00008180ff0727ac */ /* 0x000f220008000800 */
[----:B---3--:R-:W-:Y:S01]  /*1e70*/  @P1 FMUL.FTZ R3, R2, UR4 ;  /* 0x0000000402031c20 */ /* 0x008fe20008410000 */
[----:B------:R-:W-:Y:S01]  /*1e80*/  @P1 HADD2.F32 R2, -RZ, R16.H1_H1 ;  /* 0x30000010ff021230 */ /* 0x000fe20000004100 */
[----:B------:R-:W3:Y:S02]  /*1e90*/  @UP2 LDCU UR23, c[0x0][0x40c] ;  /* 0x00008180ff1727ac */ /* 0x000ee40008000800 */
[----:B------:R-:W-:Y:S01]  /*1ea0*/  @P1 FMUL.FTZ R0, R3, R24 ;  /* 0x0000001803001220 */ /* 0x000fe20000410000 */
[----:B0-----:R-:W-:Y:S01]  /*1eb0*/  @P1 FMUL.FTZ R93, R92, UR25 ;  /* 0x000000195c5d1c20 */ /* 0x001fe20008410000 */
[----:B------:R-:W0:Y:S01]  /*1ec0*/  @UP2 LDCU UR4, c[0x0][0x40c] ;  /* 0x00008180ff0427ac */ /* 0x000e220008000800 */
[----:B------:R-:W-:-:S02]  /*1ed0*/  @P1 HADD2.F32 R3, -RZ, R17.H0_H0 ;  /* 0x20000011ff031230 */ /* 0x000fc40000004100 */
[----:B-1----:R-:W-:Y:S01]  /*1ee0*/  @P1 FMUL.FTZ R94, R94, UR26 ;  /* 0x0000001a5e5e1c20 */ /* 0x002fe20008410000 */
[----:B------:R-:W-:Y:S01]  /*1ef0*/  @P1 FMUL.FTZ R107, R93, R22 ;  /* 0x000000165d6b1220 */ /* 0x000fe20000410000 */
[----:B------:R-:W1:Y:S01]  /*1f00*/  @UP2 LDCU UR24, c[0x0][0x40c] ;  /* 0x00008180ff1827ac */ /* 0x000e620008000800 */
[----:B------:R-:W-:Y:S02]  /*1f10*/  @P1 HADD2.F32 R92, -RZ, R17.H1_H1 ;  /* 0x30000011ff5c1230 */ /* 0x000fe40000004100 */
[----:B------:R-:W-:Y:S01]  /*1f20*/  @P1 FMUL.FTZ R108, R94, R23 ;  /* 0x000000175e6c1220 */ /* 0x000fe20000410000 */
[--C-:B------:R-:W-:Y:S02]  /*1f30*/  @P1 HADD2.F32 R93, -RZ, R18.reuse.H0_H0 ;  /* 0x20000012ff5d1230 */ /* 0x100fe40000004100 */
[----:B--2---:R-:W-:Y:S01]  /*1f40*/  @P1 FMUL.FTZ R2, R2, UR5 ;  /* 0x0000000502021c20 */ /* 0x004fe20008410000 */
[----:B------:R-:W-:Y:S02]  /*1f50*/  @P1 HADD2.F32 R94, -RZ, R18.H1_H1 ;  /* 0x30000012ff5e1230 */ /* 0x000fe40000004100 */
[----:B----4-:R-:W-:Y:S01]  /*1f60*/  @P1 FMUL.FTZ R3, R3, UR7 ;  /* 0x0000000703031c20 */ /* 0x010fe20008410000 */
[----:B------:R-:W-:Y:S01]  /*1f70*/  F2FP.F16.F32.PACK_AB R95, RZ, R107 ;  /* 0x0000006bff5f723e */ /* 0x000fe200000000ff */
[----:B------:R-:W-:Y:S01]  /*1f80*/  @P1 FMUL.FTZ R5, R2, R25 ;  /* 0x0000001902051220 */ /* 0x000fe20000410000 */
[----:B------:R-:W-:Y:S01]  /*1f90*/  F2FP.F16.F32.PACK_AB R118, RZ, R108 ;  /* 0x0000006cff76723e */ /* 0x000fe200000000ff */
[----:B---3--:R-:W-:Y:S01]  /*1fa0*/  @P1 FMUL.FTZ R92, R92, UR23 ;  /* 0x000000175c5c1c20 */ /* 0x008fe20008410000 */
[----:B------:R-:W-:Y:S01]  /*1fb0*/  @P1 FMUL.FTZ R4, R3, R26 ;  /* 0x0000001a03041220 */ /* 0x000fe20000410000 */
[----:B------:R-:W-:-:S02]  /*1fc0*/  CS2R R2, SRZ ;  /* 0x0000000000027805 */ /* 0x000fc4000001ff00 */
[----:B------:R-:W-:Y:S01]  /*1fd0*/  PRMT R95, R95, 0x5410, R118 ;  /* 0x000054105f5f7816 */ /* 0x000fe20000000076 */
[----:B0-----:R-:W-:Y:S01]  /*1fe0*/  @P1 FMUL.FTZ R93, R93, UR4 ;  /* 0x000000045d5d1c20 */ /* 0x001fe20008410000 */
[----:B------:R-:W-:Y:S01]  /*1ff0*/  @P1 FMUL.FTZ R3, R92, R27 ;  /* 0x0000001b5c031220 */ /* 0x000fe20000410000 */
[----:B------:R-:W-:Y:S01]  /*2000*/  F2FP.F16.F32.PACK_AB R92, RZ, R0 ;  /* 0x00000000ff5c723e */ /* 0x000fe200000000ff */
[----:B-1----:R-:W-:Y:S01]  /*2010*/  @P1 FMUL.FTZ R94, R94, UR24 ;  /* 0x000000185e5e1c20 */ /* 0x002fe20008410000 */
[----:B------:R-:W-:Y:S01]  /*2020*/  @P1 FMUL.FTZ R2, R93, R20 ;  /* 0x000000145d021220 */ /* 0x000fe20000410000 */
[----:B------:R-:W-:Y:S02]  /*2030*/  F2FP.F16.F32.PACK_AB R93, RZ, R5 ;  /* 0x00000005ff5d723e */ /* 0x000fe400000000ff */
[----:B------:R-:W-:Y:S01]  /*2040*/  @P1 FMUL.FTZ R106, R94, R21 ;  /* 0x000000155e6a1220 */ /* 0x000fe20000410000 */
[----:B------:R-:W-:Y:S02]  /*2050*/  F2FP.F16.F32.PACK_AB R94, RZ, R4 ;  /* 0x00000004ff5e723e */ /* 0x000fe400000000ff */
[----:B------:R-:W-:-:S02]  /*2060*/  F2FP.F16.F32.PACK_AB R114, RZ, R3 ;  /* 0x00000003ff72723e */ /* 0x000fc400000000ff */
[----:B------:R-:W-:Y:S02]  /*2070*/  F2FP.F16.F32.PACK_AB R115, RZ, R2 ;  /* 0x00000002ff73723e */ /* 0x000fe400000000ff */
[----:B------:R-:W-:Y:S02]  /*2080*/  F2FP.F16.F32.PACK_AB R117, RZ, R106 ;  /* 0x0000006aff75723e */ /* 0x000fe400000000ff */
[----:B------:R-:W-:Y:S02]  /*2090*/  PRMT R92, R92, 0x5410, R93 ;  /* 0x000054105c5c7816 */ /* 0x000fe4000000005d */
[----:B------:R-:W-:Y:S02]  /*20a0*/  PRMT R93, R94, 0x5410, R114 ;  /* 0x000054105e5d7816 */ /* 0x000fe40000000072 */
[----:B------:R-:W-:-:S07]  /*20b0*/  PRMT R94, R115, 0x5410, R117 ;  /* 0x00005410735e7816 */ /* 0x000fce0000000075 */
.L_x_10308:
[----:B------:R-:W0:Y:S02]  /*20c0*/  LDC.64 R114, c[0x0][0x3a8] ;  /* 0x0000ea00ff727b82 */ /* 0x000e240000000a00 */
[----:B0-----:R-:W-:-:S05]  /*20d0*/  IMAD.WIDE.U32 R114, R116, 0x10, R114 ;  /* 0x0000001074727825 */ /* 0x001fca00078e0072 */
[----:B------:R2:W-:Y:S02]  /*20e0*/  STG.E.128 desc[UR12][R114.64], R92 ;  /* 0x0000005c72007986 */ /* 0x0005e4000c101d0c */
.L_x_10306:
[----:B------:R-:W-:Y:S05]  /*20f0*/  BSYNC.RECONVERGENT B0 ;  /* 0x0000000000007941 */ /* 0x000fea0003800200 */
.L_x_10305:
        /* <DEDUP_REMOVED lines=109> */
.L_x_10310:
[----:B------:R-:W-:Y:S05]  /*27d0*/  BSYNC.RECONVERGENT B0 ;  /* 0x0000000000007941 */ /* 0x000fea0003800200 */
.L_x_10309:
        /* <DEDUP_REMOVED lines=12> */
.L_x_10312:
[----:B------:R-:W-:Y:S05]  /*28a0*/  BSYNC.RECONVERGENT B0 ;  /* 0x0000000000007941 */ /* 0x000fea0003800200 */
.L_x_10311:
        /* <DEDUP_REMOVED lines=77> */
[----:B------:R-:W-:Y:S01]  /*2d80*/  F2FP.F16.F32.PACK_AB R92, R93, R92 ;  /* 0x0000005c5d5c723e */ /* 0x000fe200000000ff */
        /* <DEDUP_REMOVED lines=8> */
[----:B------:R-:W-:Y:S01]  /*2e10*/  F2FP.F16.F32.PACK_AB R93, R120, R95 ;  /* 0x0000005f785d723e */ /* 0x000fe200000000ff */
[----:B0-----:R-:W-:-:S04]  /*2e20*/  IMAD.WIDE.U32 R114, R116, 0x10, R114 ;  /* 0x0000001074727825 */ /* 0x001fc800078e0072 */
[----:B------:R-:W-:Y:S01]  /*2e30*/  FFMA.FTZ R119, R119, R86, R78 ;  /* 0x0000005677777223 */ /* 0x000fe2000001004e */
[----:B------:R-:W-:Y:S01]  /*2e40*/  FFMA.FTZ R124, R94, R87, R79 ;  /* 0x000000575e7c7223 */ /* 0x000fe2000001004f */
[----:B------:R-:W-:Y:S02]  /*2e50*/  F2FP.F16.F32.PACK_AB R94, R122, R121 ;  /* 0x000000797a5e723e */ /* 0x000fe400000000ff */
[----:B------:R-:W-:Y:S02]  /*2e60*/  IADD3 R116, PT, PT, R116, 0x80, RZ ;  /* 0x0000008074747810 */ /* 0x000fe40007ffe0ff */
[----:B------:R-:W-:-:S05]  /*2e70*/  F2FP.F16.F32.PACK_AB R95, R124, R119 ;  /* 0x000000777c5f723e */ /* 0x000fca00000000ff */
[----:B------:R1:W-:Y:S02]  /*2e80*/  STG.E.128 desc[UR12][R114.64], R92 ;  /* 0x0000005c72007986 */ /* 0x0003e4000c101d0c */
.L_x_10315:
[----:B------:R-:W-:Y:S05]  /*2e90*/  BSYNC.RECONVERGENT B0 ;  /* 0x0000000000007941 */ /* 0x000fea0003800200 */
.L_x_10314:
        /* <DEDUP_REMOVED lines=34> */
.L_x_10317:
[----:B------:R-:W-:Y:S05]  /*30c0*/  BSYNC.RECONVERGENT B0 ;  /* 0x0000000000007941 */ /* 0x000fea0003800200 */
.L_x_10316:
        /* <DEDUP_REMOVED lines=30> */
[----:B0-----:R-:W-:Y:S01]  /*32b0*/  IMAD.WIDE.U32 R114, R116, 0x10, R114 ;  /* 0x0000001074727825 */ /* 0x001fe200078e0072 */
[----:B------:R-:W-:-:S05]  /*32c0*/  F2FP.F16.F32.PACK_AB R92, R92, R117 ;  /* 0x000000755c5c723e */ /* 0x000fca00000000ff */
[----:B------:R3:W-:Y:S02]  /*32d0*/  STG.E.128 desc[UR12][R114.64], R92 ;  /* 0x0000005c72007986 */ /* 0x0007e4000c101d0c */
.L_x_10318:
[----:B------:R-:W-:Y:S05]  /*32e0*/  BSYNC.RECONVERGENT B0 ;  /* 0x0000000000007941 */ /* 0x000fea0003800200 */
.L_x_10313:
[----:B------:R-:W-:Y:S02]  /*32f0*/  UIADD3 UR18, UPT, UPT, UR18, UR16, URZ ;  /* 0x0000001012127290 */ /* 0x000fe4000fffe0ff */
[----:B------:R-:W-:Y:S02]  /*3300*/  UPLOP3.LUT UP1, UPT, UPT, UPT, UP1, 0x40, 0x4 ;  /* 0x000000000004789c */ /* 0x000fe40003f2e810 */
[----:B------:R-:W-:-:S09]  /*3310*/  UISETP.GE.AND UP0, UPT, UR18, UR17, UPT ;  /* 0x000000111200728c */ /* 0x000fd2000bf06270 */
[----:B------:R-:W-:Y:S05]  /*3320*/  BRA.U !UP0, `(.L_x_10319) ;  /* 0xffffffd508407547 */ /* 0x000fea000b83ffff */
[----:B------:R-:W-:Y:S05]  /*3330*/  EXIT ;  /* 0x000000000000794d */ /* 0x000fea0003800000 */
.L_x_10320:
        /* <DEDUP_REMOVED lines=12> */
.L_x_20817:


//--------------------- .text._ZN10layer_norm13ln_fwd_kernelINS_13Kernel_traitsIf6__halfS2_S2_fjLj3072ELj1ELj1ELj4ELj16ENS_18Kernel_traits_baseILj3072EfS2_S2_S2_fjLj128EEEEELb0ELb1ELb1ELb1EEEvNS_9FwdParamsE --------------------------
	.section	.text._ZN10layer_norm13ln_fwd_kernelINS_13Kernel_traitsIf6__halfS2_S2_fjLj3072ELj1ELj1ELj4ELj16ENS_18Kernel_traits_baseILj3072EfS2_S2_S2_fjLj128EEEEELb0ELb1ELb1ELb1EEEvNS_9FwdParamsE,"ax",@progbits
	.align	128
        .global         _ZN10layer_norm13ln_fwd_kernelINS_13Kernel_traitsIf6__halfS2_S2_fjLj3072ELj1ELj1ELj4ELj16ENS_18Kernel_traits_baseILj3072EfS2_S2_S2_fjLj128EEEEELb0ELb1ELb1ELb1EEEvNS_9FwdParamsE
        .type           _ZN10layer_norm13ln_fwd_kernelINS_13Kernel_traitsIf6__halfS2_S2_fjLj3072ELj1ELj1ELj4ELj16ENS_18Kernel_traits_baseILj3072EfS2_S2_S2_fjLj128EEEEELb0ELb1ELb1ELb1EEEvNS_9FwdParamsE,@function
        .size           _ZN10layer_norm13ln_fwd_kernelINS_13Kernel_traitsIf6__halfS2_S2_fjLj3072ELj1ELj1ELj4ELj16ENS_18Kernel_traits_baseILj3072EfS2_S2_S2_fjLj128EEEEELb0ELb1ELb1ELb1EEEvNS_9FwdParamsE,(.L_x_20818 - _ZN10layer_norm13ln_fwd_kernelINS_13Kernel_traitsIf6__halfS2_S2_fjLj3072ELj1ELj1ELj4ELj16ENS_18Kernel_traits_baseILj3072EfS2_S2_S2_fjLj128EEEEELb0ELb1ELb1ELb1EEEvNS_9FwdParamsE)
        .other          _ZN10layer_norm13ln_fwd_kernelINS_13Kernel_traitsIf6__halfS2_S2_fjLj3072ELj1ELj1ELj4ELj16ENS_18Kernel_traits_baseILj3072EfS2_S2_S2_fjLj128EEEEELb0ELb1ELb1ELb1EEEvNS_9FwdParamsE,@"STO_CUDA_ENTRY STV_DEFAULT"
_ZN10layer_norm13ln_fwd_kernelINS_13Kernel_traitsIf6__halfS2_S2_fjLj3072ELj1ELj1ELj4ELj16ENS_18Kernel_traits_baseILj3072EfS2_S2_S2_fjLj128EEEEELb0ELb1ELb1ELb1EEEvNS_9FwdParamsE:
.text._ZN10layer_norm13ln_fwd_kernelINS_13Kernel_traitsIf6__halfS2_S2_fjLj3072ELj1ELj1ELj4ELj16ENS_18Kernel_traits_baseILj3072EfS2_S2_S2_fjLj128EEEEELb0ELb1ELb1ELb1EEEvNS_9FwdParamsE:
        /* <DEDUP_REMOVED lines=33> */
.L_x_10321:
        /* <DEDUP_REMOVED lines=28> */
.L_x_10322:
        /* <DEDUP_REMOVED lines=11> */
.L_x_10334:
[----:B----4-:R-:W-:-:S06]  /*0480*/  UIMAD.WIDE UR4, UR7, 0x4, UR8 ;  /* 0x00000004070478a5 */ /* 0x010fcc000f8e0208 */
[----:B-1----:R-:W-:Y:S02]  /*0490*/  MOV R2, UR4 ;  /* 0x0000000400027c02 */ /* 0x002fe40008000f00 */
[----:B------:R-:W-:-:S05]  /*04a0*/  MOV R3, UR5 ;  /* 0x0000000500037c02 */ /* 0x000fca0008000f00 */
[----:B------:R-:W4:Y:S01]  /*04b0*/  LDG.E R2, desc[UR12][R2.64] ;  /* 0x0000000c02027981 */ /* 0x000f22000c1e1900 */
[----:B------:R-:W-:Y:S01]  /*04c0*/  UIMAD.WIDE UR18, UR7, 0x4, UR10 ;  /* 0x00000004071278a5 */ /* 0x000fe2000f8e020a */
[----:B0-----:R-:W-:-:S05]  /*04d0*/  HFMA2 R88, -RZ, RZ, 0, 0 ;  /* 0x00000000ff587431 */ /* 0x001fca00000001ff */
        /* <DEDUP_REMOVED lines=15> */
[----:B-----5:R0:W5:Y:S01]  /*05d0*/  @P1 LDG.E.128 R8, desc[UR12][R2.64] ;  /* 0x0000000c02081981 */ /* 0x020162000c1e1d00 */
[----:B------:R-:W-:Y:S01]  /*05e0*/  ISETP.NE.U32.AND P0, PT, RZ, UR14, PT ;  /* 0x0000000eff007c0c */ /* 0x000fe2000bf05070 */
        /* <DEDUP_REMOVED lines=13> */
[----:B-----5:R-:W-:Y:S02]  /*06c0*/  @P2 HADD2.F32 R2, -RZ, R8.H0_H0 ;  /* 0x20000008ff022230 */ /* 0x020fe40000004100 */
[----:B------:R-:W-:-:S05]  /*06d0*/  @P2 HADD2.F32 R84, -RZ, R9.H0_H0 ;  /* 0x20000009ff542230 */ /* 0x000fca0000004100 */
[----:B------:R-:W1:Y:S08]  /*06e0*/  @P2 LDC R85, c[0x0][0x40c] ;  /* 0x00010300ff552b82 */ /* 0x000e700000000800 */
[----:B------:R-:W4:Y:S08]  /*06f0*/  @P2 LDC R90, c[0x0][0x40c] ;  /* 0x00010300ff5a2b82 */ /* 0x000f300000000800 */
[----:B------:R-:W3:Y:S01]  /*0700*/  @P2 LDC R91, c[0x0][0x40c] ;  /* 0x00010300ff5b2b82 */ /* 0x000ee20000000800 */
[----:B0-----:R-:W-:Y:S01]  /*0710*/  @P2 FMUL.FTZ R3, R2, R3 ;  /* 0x0000000302032220 */ /* 0x001fe20000410000 */
[----:B------:R-:W-:-:S06]  /*0720*/  @P2 HADD2.F32 R2, -RZ, R8.H1_H1 ;  /* 0x30000008ff022230 */ /* 0x000fcc0000004100 */
[----:B------:R-:W0:Y:S01]  /*0730*/  @P2 LDC R93, c[0x0][0x40c] ;  /* 0x00010300ff5d2b82 */ /* 0x000e220000000800 */
[----:B-1----:R-:W-:Y:S01]  /*0740*/  @P2 FMUL.FTZ R2, R2, R85 ;  /* 0x0000005502022220 */ /* 0x002fe20000410000 */
[----:B------:R-:W-:-:S06]  /*0750*/  @P2 HADD2.F32 R85, -RZ, R9.H1_H1 ;  /* 0x30000009ff552230 */ /* 0x000fcc0000004100 */
[----:B------:R-:W1:Y:S08]  /*0760*/  @P2 LDC R92, c[0x0][0x40c] ;  /* 0x00010300ff5c2b82 */ /* 0x000e700000000800 */
[----:B------:R-:W1:Y:S08]  /*0770*/  @P2 LDC R103, c[0x0][0x40c] ;  /* 0x00010300ff672b82 */ /* 0x000e700000000800 */
[----:B------:R-:W1:Y:S01]  /*0780*/  @P2 LDC R111, c[0x0][0x40c] ;  /* 0x00010300ff6f2b82 */ /* 0x000e620000000800 */
[----:B--2---:R-:W-:-:S02]  /*0790*/  @P2 HADD2.F32 R87, -RZ, R4.H1_H1 ;  /* 0x30000004ff572230 */ /* 0x004fc40000004100 */
[--C-:B------:R-:W-:Y:S02]  /*07a0*/  @P2 HADD2.F32 R86, -RZ, R4.reuse.H0_H0 ;  /* 0x20000004ff562230 */ /* 0x100fe40000004100 */
[--C-:B------:R-:W-:Y:S02]  /*07b0*/  @!P2 HADD2.F32 R97, -RZ, R4.reuse.H1_H1 ;  /* 0x30000004ff61a230 */ /* 0x100fe40000004100 */
[----:B------:R-:W-:Y:S01]  /*07c0*/  @P2 FFMA.FTZ R97, R2, R33, R87 ;  /* 0x0000002102612223 */ /* 0x000fe20000010057 */
[----:B------:R-:W-:Y:S02]  /*07d0*/  @!P2 HADD2.F32 R95, -RZ, R4.H0_H0 ;  /* 0x20000004ff5fa230 */ /* 0x000fe40000004100 */
[----:B------:R-:W-:Y:S01]  /*07e0*/  @P2 FFMA.FTZ R95, R3, R32, R86 ;  /* 0x00000020035f2223 */ /* 0x000fe20000010056 */
[----:B----4-:R-:W-:Y:S01]  /*07f0*/  @P2 FMUL.FTZ R2, R85, R90 ;  /* 0x0000005a55022220 */ /* 0x010fe20000410000 */
[----:B---3--:R-:W-:Y:S01]  /*0800*/  @P2 FMUL.FTZ R3, R84, R91 ;  /* 0x0000005b54032220 */ /* 0x008fe20000410000 */
[----:B------:R-:W-:-:S02]  /*0810*/  @P2 HADD2.F32 R90, -RZ, R5.H0_H0 ;  /* 0x20000005ff5a2230 */ /* 0x000fc40000004100 */
[--C-:B------:R-:W-:Y:S02]  /*0820*/  @P2 HADD2.F32 R84, -RZ, R10.reuse.H0_H0 ;  /* 0x2000000aff542230 */ /* 0x100fe40000004100 */
[--C-:B------:R-:W-:Y:S02]  /*0830*/  @P2 HADD2.F32 R87, -RZ, R5.reuse.H1_H1 ;  /* 0x30000005ff572230 */ /* 0x100fe40000004100 */
[----:B------:R-:W-:Y:S02]  /*0840*/  @!P2 HADD2.F32 R99, -RZ, R5.H0_H0 ;  /* 0x20000005ff63a230 */ /* 0x000fe40000004100 */
[----:B------:R-:W-:Y:S01]  /*0850*/  @P2 FFMA.FTZ R99, R3, R34, R90 ;  /* 0x0000002203632223 */ /* 0x000fe2000001005a */
[----:B------:R-:W-:Y:S02]  /*0860*/  @P2 HADD2.F32 R85, -RZ, R10.H1_H1 ;  /* 0x3000000aff552230 */ /* 0x000fe40000004100 */
[----:B0-----:R-:W-:Y:S01]  /*0870*/  @P2 FMUL.FTZ R3, R84, R93 ;  /* 0x0000005d54032220 */ /* 0x001fe20000410000 */
[----:B------:R-:W-:-:S02]  /*0880*/  @P2 HADD2.F32 R86, -RZ, R11.H0_H0 ;  /* 0x2000000bff562230 */ /* 0x000fc40000004100 */
[----:B------:R-:W-:Y:S02]  /*0890*/  @!P2 HADD2.F32 R101, -RZ, R5.H1_H1 ;  /* 0x30000005ff65a230 */ /* 0x000fe40000004100 */
[----:B------:R-:W-:Y:S01]  /*08a0*/  @P2 FFMA.FTZ R101, R2, R35, R87 ;  /* 0x0000002302652223 */ /* 0x000fe20000010057 */
[----:B------:R-:W-:Y:S02]  /*08b0*/  @P2 HADD2.F32 R84, -RZ, R11.H1_H1 ;  /* 0x3000000bff542230 */ /* 0x000fe40000004100 */
[----:B-1----:R-:W-:Y:S01]  /*08c0*/  @P2 FMUL.FTZ R2, R85, R92 ;  /* 0x0000005c55022220 */ /* 0x002fe20000410000 */
[----:B------:R-:W-:Y:S01]  /*08d0*/  @P2 FMUL.FTZ R85, R86, R103 ;  /* 0x0000006756552220 */ /* 0x000fe20000410000 */
[--C-:B------:R-:W-:Y:S02]  /*08e0*/  @P2 HADD2.F32 R86, -RZ, R6.reuse.H0_H0 ;  /* 0x20000006ff562230 */ /* 0x100fe40000004100 */
[----:B------:R-:W-:Y:S02]  /*08f0*/  @P2 HADD2.F32 R87, -RZ, R6.H1_H1 ;  /* 0x30000006ff572230 */ /* 0x000fe40000004100 */
[----:B------:R-:W-:Y:S01]  /*0900*/  @P2 FMUL.FTZ R84, R84, R111 ;  /* 0x0000006f54542220 */ /* 0x000fe20000410000 */
[----:B------:R-:W-:-:S02]  /*0910*/  @P2 HADD2.F32 R90, -RZ, R7.H0_H0 ;  /* 0x20000007ff5a2230 */ /* 0x000fc40000004100 */
[--C-:B------:R-:W-:Y:S02]  /*0920*/  @P2 HADD2.F32 R91, -RZ, R7.reuse.H1_H1 ;  /* 0x30000007ff5b2230 */ /* 0x100fe40000004100 */
[--C-:B------:R-:W-:Y:S02]  /*0930*/  @!P2 HADD2.F32 R103, -RZ, R6.reuse.H0_H0 ;  /* 0x20000006ff67a230 */ /* 0x100fe40000004100 */
[----:B------:R-:W-:Y:S01]  /*0940*/  @P2 FFMA.FTZ R103, R3, R28, R86 ;  /* 0x0000001c03672223 */ /* 0x000fe20000010056 */
[----:B------:R-:W-:Y:S02]  /*0950*/  @!P2 HADD2.F32 R105, -RZ, R6.H1_H1 ;  /* 0x30000006ff69a230 */ /* 0x000fe40000004100 */
[----:B------:R-:W-:Y:S01]  /*0960*/  @P2 FFMA.FTZ R105, R2, R29, R87 ;  /* 0x0000001d02692223 */ /* 0x000fe20000010057 */
[--C-:B------:R-:W-:Y:S02]  /*0970*/  @!P2 HADD2.F32 R107, -RZ, R7.reuse.H0_H0 ;  /* 0x20000007ff6ba230 */ /* 0x100fe40000004100 */
[----:B------:R-:W-:Y:S01]  /*0980*/  @P2 FFMA.FTZ R107, R85, R30, R90 ;  /* 0x0000001e556b2223 */ /* 0x000fe2000001005a */
[----:B------:R-:W-:-:S02]  /*0990*/  @!P2 HADD2.F32 R109, -RZ, R7.H1_H1 ;  /* 0x30000007ff6da230 */ /* 0x000fc40000004100 */
[----:B------:R-:W-:Y:S01]  /*09a0*/  @P2 FFMA.FTZ R109, R84, R31, R91 ;  /* 0x0000001f546d2223 */ /* 0x000fe2000001005b */
[----:B------:R-:W-:Y:S02]  /*09b0*/  F2FP.F16.F32.PACK_AB R84, RZ, R95 ;  /* 0x0000005fff54723e */ /* 0x000fe400000000ff */
[----:B------:R-:W-:Y:S02]  /*09c0*/  F2FP.F16.F32.PACK_AB R2, RZ, R97 ;  /* 0x00000061ff02723e */ /* 0x000fe400000000ff */
[----:B------:R-:W-:Y:S02]  /*09d0*/  F2FP.F16.F32.PACK_AB R85, RZ, R99 ;  /* 0x00000063ff55723e */ /* 0x000fe400000000ff */
        /* <DEDUP_REMOVED lines=10> */
.L_x_10323:
[----:B------:R-:W0:Y:S01]  /*0a80*/  @UP1 LDCU UR4, c[0x0][0x40c] ;  /* 0x00008180ff0417ac */ /* 0x000e220008000800 */
[--C-:B-----5:R-:W-:Y:S01]  /*0a90*/  @P1 HADD2.F32 R2, -RZ, R8.reuse.H0_H0 ;  /* 0x20000008ff021230 */ /* 0x120fe20000004100 */
[----:B------:R-:W-:Y:S01]  /*0aa0*/  MOV R95, RZ ;  /* 0x000000ff005f7202 */ /* 0x000fe20000000f00 */
[----:B------:R-:W-:Y:S01]  /*0ab0*/  @P1 HADD2.F32 R84, -RZ, R8.H1_H1 ;  /* 0x30000008ff541230 */ /* 0x000fe20000004100 */
[----:B------:R-:W1:Y:S01]  /*0ac0*/  @UP1 LDCU UR5, c[0x0][0x40c] ;  /* 0x00008180ff0517ac */ /* 0x000e620008000800 */
[----:B------:R-:W-:Y:S01]  /*0ad0*/  @P1 HADD2.F32 R85, -RZ, R9.H0_H0 ;  /* 0x20000009ff551230 */ /* 0x000fe20000004100 */
[----:B------:R-:W-:Y:S01]  /*0ae0*/  MOV R97, RZ ;  /* 0x000000ff00617202 */ /* 0x000fe20000000f00 */
[----:B------:R-:W-:Y:S01]  /*0af0*/  @P1 HADD2.F32 R86, -RZ, R11.H0_H0 ;  /* 0x2000000bff561230 */ /* 0x000fe20000004100 */
        /* <DEDUP_REMOVED lines=9> */
[----:B------:R-:W-:Y:S01]  /*0b90*/  @P1 HADD2.F32 R2, -RZ, R9.H1_H1 ;  /* 0x30000009ff021230 */ /* 0x000fe20000004100 */
[----:B------:R-:W0:Y:S01]  /*0ba0*/  @UP1 LDCU UR22, c[0x0][0x40c] ;  /* 0x00008180ff1617ac */ /* 0x000e220008000800 */
[----:B------:R-:W-:Y:S01]  /*0bb0*/  MOV R109, RZ ;  /* 0x000000ff006d7202 */ /* 0x000fe20000000f00 */
[----:B-1----:R-:W-:Y:S01]  /*0bc0*/  @P1 FMUL.FTZ R84, R84, UR5 ;  /* 0x0000000554541c20 */ /* 0x002fe20008410000 */
[----:B------:R-:W-:Y:S01]  /*0bd0*/  @P1 FMUL.FTZ R95, R3, R32 ;  /* 0x00000020035f1220 */ /* 0x000fe20000410000 */
[----:B------:R-:W1:Y:S01]  /*0be0*/  @UP1 LDCU UR23, c[0x0][0x40c] ;  /* 0x00008180ff1717ac */ /* 0x000e620008000800 */
[----:B------:R-:W-:-:S02]  /*0bf0*/  @P1 HADD2.F32 R3, -RZ, R10.H0_H0 ;  /* 0x2000000aff031230 */ /* 0x000fc40000004100 */
[----:B--2---:R-:W-:Y:S01]  /*0c00*/  @P1 FMUL.FTZ R85, R85, UR18 ;  /* 0x0000001255551c20 */ /* 0x004fe20008410000 */
[----:B------:R-:W-:Y:S01]  /*0c10*/  @P1 FMUL.FTZ R97, R84, R33 ;  /* 0x0000002154611220 */ /* 0x000fe20000410000 */
[----:B------:R-:W2:Y:S01]  /*0c20*/  @UP1 LDCU UR27, c[0x0][0x40c] ;  /* 0x00008180ff1b17ac */ /* 0x000ea20008000800 */
[----:B------:R-:W-:Y:S02]  /*0c30*/  @P1 HADD2.F32 R84, -RZ, R10.H1_H1 ;  /* 0x3000000aff541230 */ /* 0x000fe40000004100 */
[----:B------:R-:W-:Y:S01]  /*0c40*/  @P1 FMUL.FTZ R99, R85, R34 ;  /* 0x0000002255631220 */ /* 0x000fe20000410000 */
[----:B------:R-:W-:Y:S02]  /*0c50*/  @P1 HADD2.F32 R85, -RZ, R11.H1_H1 ;  /* 0x3000000bff551230 */ /* 0x000fe40000004100 */
[----:B----4-:R-:W-:Y:S01]  /*0c60*/  @P1 FMUL.FTZ R87, R86, UR26 ;  /* 0x0000001a56571c20 */ /* 0x010fe20008410000 */
[----:B---3--:R-:W-:-:S03]  /*0c70*/  @P1 FMUL.FTZ R2, R2, UR19 ;  /* 0x0000001302021c20 */ /* 0x008fc60008410000 */
[----:B------:R-:W-:Y:S01]  /*0c80*/  @P1 FMUL.FTZ R107, R87, R30 ;  /* 0x0000001e576b1220 */ /* 0x000fe20000410000 */
[----:B0-----:R-:W-:Y:S01]  /*0c90*/  @P1 FMUL.FTZ R3, R3, UR22 ;  /* 0x0000001603031c20 */ /* 0x001fe20008410000 */
[----:B------:R-:W-:Y:S01]  /*0ca0*/  @P1 FMUL.FTZ R101, R2, R35 ;  /* 0x0000002302651220 */ /* 0x000fe20000410000 */
[----:B------:R-:W-:Y:S01]  /*0cb0*/  F2FP.F16.F32.PACK_AB R2, RZ, R97 ;  /* 0x00000061ff02723e */ /* 0x000fe200000000ff */
[----:B-1----:R-:W-:Y:S01]  /*0cc0*/  @P1 FMUL.FTZ R84, R84, UR23 ;  /* 0x0000001754541c20 */ /* 0x002fe20008410000 */
[----:B------:R-:W-:Y:S01]  /*0cd0*/  @P1 FMUL.FTZ R103, R3, R28 ;  /* 0x0000001c03671220 */ /* 0x000fe20000410000 */
[----:B------:R-:W-:Y:S01]  /*0ce0*/  F2FP.F16.F32.PACK_AB R87, RZ, R107 ;  /* 0x0000006bff57723e */ /* 0x000fe200000000ff */
[----:B--2---:R-:W-:Y:S01]  /*0cf0*/  @P1 FMUL.FTZ R86, R85, UR27 ;  /* 0x0000001b55561c20 */ /* 0x004fe20008410000 */
[----:B------:R-:W-:Y:S01]  /*0d00*/  @P1 FMUL.FTZ R105, R84, R29 ;  /* 0x0000001d54691220 */ /* 0x000fe20000410000 */
[----:B------:R-:W-:Y:S02]  /*0d10*/  F2FP.F16.F32.PACK_AB R84, RZ, R95 ;  /* 0x0000005fff54723e */ /* 0x000fe400000000ff */
        /* <DEDUP_REMOVED lines=10> */
.L_x_10324:
        /* <DEDUP_REMOVED lines=14> */
[----:B0----5:R-:W-:Y:S02]  /*0ea0*/  HADD2.F32 R111, -RZ, R4.H1_H1 ;  /* 0x30000004ff6f7230 */ /* 0x021fe40000004100 */
[--C-:B------:R-:W-:Y:S02]  /*0eb0*/  HADD2.F32 R113, -RZ, R5.reuse.H0_H0 ;  /* 0x20000005ff717230 */ /* 0x100fe40000004100 */
[----:B------:R-:W-:Y:S02]  /*0ec0*/  HADD2.F32 R115, -RZ, R5.H1_H1 ;  /* 0x30000005ff737230 */ /* 0x000fe40000004100 */
[--C-:B------:R-:W-:Y:S02]  /*0ed0*/  HADD2.F32 R117, -RZ, R6.reuse.H0_H0 ;  /* 0x20000006ff757230 */ /* 0x100fe40000004100 */
[----:B------:R-:W-:Y:S02]  /*0ee0*/  HADD2.F32 R119, -RZ, R6.H1_H1 ;  /* 0x30000006ff777230 */ /* 0x000fe40000004100 */
[----:B------:R-:W-:-:S02]  /*0ef0*/  HADD2.F32 R121, -RZ, R7.H0_H0 ;  /* 0x20000007ff797230 */ /* 0x000fc40000004100 */
[----:B------:R-:W0:Y:S01]  /*0f00*/  @P2 LDC R85, c[0x0][0x40c] ;  /* 0x00010300ff552b82 */ /* 0x000e220000000800 */
[----:B------:R-:W-:Y:S02]  /*0f10*/  @P2 HADD2.F32 R84, -RZ, R8.H1_H1 ;  /* 0x30000008ff542230 */ /* 0x000fe40000004100 */
[----:B------:R-:W-:Y:S02]  /*0f20*/  @P2 HADD2.F32 R87, -RZ, R10.H0_H0 ;  /* 0x2000000aff572230 */ /* 0x000fe40000004100 */
[----:B------:R-:W-:Y:S02]  /*0f30*/  HADD2.F32 R123, -RZ, R4.H0_H0 ;  /* 0x20000004ff7b7230 */ /* 0x000fe40000004100 */
[----:B------:R-:W-:Y:S01]  /*0f40*/  HADD2.F32 R125, -RZ, R7.H1_H1 ;  /* 0x30000007ff7d7230 */ /* 0x000fe20000004100 */
[----:B------:R-:W1:Y:S08]  /*0f50*/  @P2 LDC R90, c[0x0][0x40c] ;  /* 0x00010300ff5a2b82 */ /* 0x000e700000000800 */
[----:B------:R-:W2:Y:S08]  /*0f60*/  @P2 LDC R92, c[0x0][0x40c] ;  /* 0x00010300ff5c2b82 */ /* 0x000eb00000000800 */
[----:B------:R-:W3:Y:S01]  /*0f70*/  @P2 LDC R94, c[0x0][0x40c] ;  /* 0x00010300ff5e2b82 */ /* 0x000ee20000000800 */
[----:B0-----:R-:W-:Y:S01]  /*0f80*/  @P2 FMUL.FTZ R84, R84, R85 ;  /* 0x0000005554542220 */ /* 0x001fe20000410000 */
[----:B------:R-:W-:-:S03]  /*0f90*/  @P2 HADD2.F32 R85, -RZ, R9.H0_H0 ;  /* 0x20000009ff552230 */ /* 0x000fc60000004100 */
[----:B------:R-:W-:-:S03]  /*0fa0*/  @P2 FFMA.FTZ R111, R84, R25, R111 ;  /* 0x00000019546f2223 */ /* 0x000fc6000001006f */
[----:B------:R-:W0:Y:S01]  /*0fb0*/  @P2 LDC R86, c[0x0][0x40c] ;  /* 0x00010300ff562b82 */ /* 0x000e220000000800 */
[----:B-1----:R-:W-:Y:S01]  /*0fc0*/  @P2 FMUL.FTZ R90, R85, R90 ;  /* 0x0000005a555a2220 */ /* 0x002fe20000410000 */
[----:B------:R-:W-:-:S03]  /*0fd0*/  @P2 HADD2.F32 R85, -RZ, R9.H1_H1 ;  /* 0x30000009ff552230 */ /* 0x000fc60000004100 */
[----:B------:R-:W-:Y:S01]  /*0fe0*/  @P2 FFMA.FTZ R113, R90, R26, R113 ;  /* 0x0000001a5a712223 */ /* 0x000fe20000010071 */
[----:B------:R-:W-:Y:S02]  /*0ff0*/  @P2 HADD2.F32 R90, -RZ, R11.H0_H0 ;  /* 0x2000000bff5a2230 */ /* 0x000fe40000004100 */
[----:B------:R-:W1:Y:S01]  /*1000*/  @P2 LDC R96, c[0x0][0x40c] ;  /* 0x00010300ff602b82 */ /* 0x000e620000000800 */
[----:B--2---:R-:W-:Y:S01]  /*1010*/  @P2 FMUL.FTZ R92, R85, R92 ;  /* 0x0000005c555c2220 */ /* 0x004fe20000410000 */
[----:B------:R-:W-:-:S03]  /*1020*/  @P2 HADD2.F32 R85, -RZ, R8.H0_H0 ;  /* 0x20000008ff552230 */ /* 0x000fc60000004100 */
[----:B------:R-:W-:-:S03]  /*1030*/  @P2 FFMA.FTZ R115, R92, R27, R115 ;  /* 0x0000001b5c732223 */ /* 0x000fc60000010073 */
[----:B------:R-:W2:Y:S01]  /*1040*/  @P2 LDC R91, c[0x0][0x40c] ;  /* 0x00010300ff5b2b82 */ /* 0x000ea20000000800 */
[----:B---3--:R-:W-:Y:S01]  /*1050*/  @P2 FMUL.FTZ R94, R87, R94 ;  /* 0x0000005e575e2220 */ /* 0x008fe20000410000 */
[----:B------:R-:W-:-:S03]  /*1060*/  @P2 HADD2.F32 R87, -RZ, R10.H1_H1 ;  /* 0x3000000aff572230 */ /* 0x000fc60000004100 */
[----:B------:R-:W-:-:S03]  /*1070*/  @P2 FFMA.FTZ R117, R94, R20, R117 ;  /* 0x000000145e752223 */ /* 0x000fc60000010075 */
[----:B------:R-:W3:Y:S01]  /*1080*/  @P2 LDC R84, c[0x0][0x40c] ;  /* 0x00010300ff542b82 */ /* 0x000ee20000000800 */
[----:B0-----:R-:W-:Y:S01]  /*1090*/  @P2 FMUL.FTZ R86, R85, R86 ;  /* 0x0000005655562220 */ /* 0x001fe20000410000 */
[----:B------:R-:W-:-:S03]  /*10a0*/  @P2 HADD2.F32 R85, -RZ, R11.H1_H1 ;  /* 0x3000000bff552230 */ /* 0x000fc60000004100 */
[----:B------:R-:W-:Y:S01]  /*10b0*/  @P2 FFMA.FTZ R123, R86, R24, R123 ;  /* 0x00000018567b2223 */ /* 0x000fe2000001007b */
[----:B------:R-:W-:Y:S01]  /*10c0*/  F2FP.F16.F32.PACK_AB R86, RZ, R115 ;  /* 0x00000073ff56723e */ /* 0x000fe200000000ff */
[----:B-1----:R-:W-:-:S04]  /*10d0*/  @P2 FMUL.FTZ R96, R87, R96 ;  /* 0x0000006057602220 */ /* 0x002fc80000410000 */
[----:B------:R-:W-:Y:S01]  /*10e0*/  @P2 FFMA.FTZ R119, R96, R21, R119 ;  /* 0x0000001560772223 */ /* 0x000fe20000010077 */
[----:B--2---:R-:W-:Y:S01]  /*10f0*/  @P2 FMUL.FTZ R90, R90, R91 ;  /* 0x0000005b5a5a2220 */ /* 0x004fe20000410000 */
[----:B------:R-:W-:-:S03]  /*1100*/  F2FP.F16.F32.PACK_AB R91, RZ, R117 ;  /* 0x00000075ff5b723e */ /* 0x000fc600000000ff */
[----:B------:R-:W-:Y:S01]  /*1110*/  F2FP.F16.F32.PACK_AB R92, RZ, R119 ;  /* 0x00000077ff5c723e */ /* 0x000fe200000000ff */
[----:B------:R-:W-:Y:S01]  /*1120*/  @P2 FFMA.FTZ R121, R90, R22, R121 ;  /* 0x000000165a792223 */ /* 0x000fe20000010079 */
[----:B------:R-:W-:Y:S01]  /*1130*/  F2FP.F16.F32.PACK_AB R90, RZ, R111 ;  /* 0x0000006fff5a723e */ /* 0x000fe200000000ff */
[----:B---3--:R-:W-:Y:S01]  /*1140*/  @P2 FMUL.FTZ R84, R85, R84 ;  /* 0x0000005455542220 */ /* 0x008fe20000410000 */
[----:B------:R-:W-:Y:S02]  /*1150*/  F2FP.F16.F32.PACK_AB R85, RZ, R113 ;  /* 0x00000071ff55723e */ /* 0x000fe400000000ff */
[----:B------:R-:W-:Y:S01]  /*1160*/  F2FP.F16.F32.PACK_AB R93, RZ, R121 ;  /* 0x00000079ff5d723e */ /* 0x000fe200000000ff */
[----:B------:R-:W-:Y:S01]  /*1170*/  @P2 FFMA.FTZ R125, R84, R23, R125 ;  /* 0x00000017547d2223 */ /* 0x000fe2000001007d */
[----:B------:R-:W-:Y:S02]  /*1180*/  F2FP.F16.F32.PACK_AB R84, RZ, R123 ;  /* 0x0000007bff54723e */ /* 0x000fe400000000ff */
[----:B------:R-:W-:-:S02]  /*1190*/  PRMT R85, R85, 0x5410, R86 ;  /* 0x0000541055557816 */ /* 0x000fc40000000056 */
[----:B------:R-:W-:Y:S02]  /*11a0*/  F2FP.F16.F32.PACK_AB R87, RZ, R125 ;  /* 0x0000007dff57723e */ /* 0x000fe400000000ff */
[----:B------:R-:W-:Y:S02]  /*11b0*/  PRMT R86, R91, 0x5410, R92 ;  /* 0x000054105b567816 */ /* 0x000fe4000000005c */
[----:B------:R-:W-:Y:S02]  /*11c0*/  PRMT R84, R84, 0x5410, R90 ;  /* 0x0000541054547816 */ /* 0x000fe4000000005a */
[----:B------:R-:W-:Y:S01]  /*11d0*/  PRMT R87, R93, 0x5410, R87 ;  /* 0x000054105d577816 */ /* 0x000fe20000000057 */
[----:B------:R-:W-:Y:S06]  /*11e0*/  BRA `(.L_x_10326) ;  /* 0x0000000000d07947 */ /* 0x000fec0003800000 */
.L_x_10325:
[----:B------:R-:W1:Y:S01]  /*11f0*/  @UP1 LDCU UR4, c[0x0][0x40c] ;  /* 0x00008180ff0417ac */ /* 0x000e620008000800 */
[--C-:B0----5:R-:W-:Y:S01]  /*1200*/  @P1 HADD2.F32 R84, -RZ, R8.reuse.H0_H0 ;  /* 0x20000008ff541230 */ /* 0x121fe20000004100 */
[----:B------:R-:W-:Y:S01]  /*1210*/  MOV R123, RZ ;  /* 0x000000ff007b7202 */ /* 0x000fe20000000f00 */
[----:B------:R-:W-:Y:S01]  /*1220*/  @P1 HADD2.F32 R86, -RZ, R8.H1_H1 ;  /* 0x30000008ff561230 */ /* 0x000fe20000004100 */
[----:B------:R-:W0:Y:S01]  /*1230*/  @UP1 LDCU UR5, c[0x0][0x40c] ;  /* 0x00008180ff0517ac */ /* 0x000e220008000800 */
[----:B------:R-:W-:Y:S01]  /*1240*/  @P1 HADD2.F32 R87, -RZ, R9.H0_H0 ;  /* 0x20000009ff571230 */ /* 0x000fe20000004100 */
[----:B------:R-:W-:Y:S01]  /*1250*/  MOV R111, RZ ;  /* 0x000000ff006f7202 */ /* 0x000fe20000000f00 */
[----:B------:R-:W-:Y:S01]  /*1260*/  @P1 HADD2.F32 R90, -RZ, R11.H0_H0 ;  /* 0x2000000bff5a1230 */ /* 0x000fe20000004100 */
        /* <DEDUP_REMOVED lines=9> */
[----:B------:R-:W-:Y:S01]  /*1300*/  @P1 HADD2.F32 R84, -RZ, R9.H1_H1 ;  /* 0x30000009ff541230 */ /* 0x000fe20000004100 */
[----:B------:R-:W1:Y:S01]  /*1310*/  @UP1 LDCU UR22, c[0x0][0x40c] ;  /* 0x00008180ff1617ac */ /* 0x000e620008000800 */
[----:B------:R-:W-:Y:S01]  /*1320*/  MOV R125, RZ ;  /* 0x000000ff007d7202 */ /* 0x000fe20000000f00 */
[----:B0-----:R-:W-:Y:S01]  /*1330*/  @P1 FMUL.FTZ R86, R86, UR5 ;  /* 0x0000000556561c20 */ /* 0x001fe20008410000 */
[----:B------:R-:W-:Y:S01]  /*1340*/  @P1 FMUL.FTZ R123, R85, R24 ;  /* 0x00000018557b1220 */ /* 0x000fe20000410000 */
[----:B------:R-:W0:Y:S01]  /*1350*/  @UP1 LDCU UR23, c[0x0][0x40c] ;  /* 0x00008180ff1717ac */ /* 0x000e220008000800 */
[----:B------:R-:W-:-:S02]  /*1360*/  @P1 HADD2.F32 R85, -RZ, R10.H0_H0 ;  /* 0x2000000aff551230 */ /* 0x000fc40000004100 */
[----:B--2---:R-:W-:Y:S01]  /*1370*/  @P1 FMUL.FTZ R87, R87, UR18 ;  /* 0x0000001257571c20 */ /* 0x004fe20008410000 */
[----:B------:R-:W-:Y:S01]  /*1380*/  @P1 FMUL.FTZ R111, R86, R25 ;  /* 0x00000019566f1220 */ /* 0x000fe20000410000 */
[----:B------:R-:W2:Y:S01]  /*1390*/  @UP1 LDCU UR27, c[0x0][0x40c] ;  /* 0x00008180ff1b17ac */ /* 0x000ea20008000800 */
[----:B------:R-:W-:Y:S02]  /*13a0*/  @P1 HADD2.F32 R86, -RZ, R10.H1_H1 ;  /* 0x3000000aff561230 */ /* 0x000fe40000004100 */
[----:B------:R-:W-:Y:S01]  /*13b0*/  @P1 FMUL.FTZ R113, R87, R26 ;  /* 0x0000001a57711220 */ /* 0x000fe20000410000 */
[----:B------:R-:W-:Y:S02]  /*13c0*/  @P1 HADD2.F32 R87, -RZ, R11.H1_H1 ;  /* 0x3000000bff571230 */ /* 0x000fe40000004100 */
[----:B---3--:R-:W-:Y:S01]  /*13d0*/  @P1 FMUL.FTZ R84, R84, UR19 ;  /* 0x0000001354541c20 */ /* 0x008fe20008410000 */
[----:B----4-:R-:W-:-:S03]  /*13e0*/  @P1 FMUL.FTZ R91, R90, UR26 ;  /* 0x0000001a5a5b1c20 */ /* 0x010fc60008410000 */
[----:B------:R-:W-:Y:S01]  /*13f0*/  @P1 FMUL.FTZ R115, R84, R27 ;  /* 0x0000001b54731220 */ /* 0x000fe20000410000 */
[----:B------:R-:W-:Y:S01]  /*1400*/  F2FP.F16.F32.PACK_AB R84, RZ, R123 ;  /* 0x0000007bff54723e */ /* 0x000fe200000000ff */
[----:B-1----:R-:W-:Y:S01]  /*1410*/  @P1 FMUL.FTZ R85, R85, UR22 ;  /* 0x0000001655551c20 */ /* 0x002fe20008410000 */
[----:B------:R-:W-:Y:S01]  /*1420*/  @P1 FMUL.FTZ R121, R91, R22 ;  /* 0x000000165b791220 */ /* 0x000fe20000410000 */
[----:B0-----:R-:W-:Y:S02]  /*1430*/  @P1 FMUL.FTZ R86, R86, UR23 ;  /* 0x0000001756561c20 */ /* 0x001fe40008410000 */
[----:B------:R-:W-:Y:S01]  /*1440*/  @P1 FMUL.FTZ R117, R85, R20 ;  /* 0x0000001455751220 */ /* 0x000fe20000410000 */
[----:B------:R-:W-:Y:S01]  /*1450*/  F2FP.F16.F32.PACK_AB R85, RZ, R111 ;  /* 0x0000006fff55723e */ /* 0x000fe200000000ff */
[----:B--2---:R-:W-:Y:S01]  /*1460*/  @P1 FMUL.FTZ R90, R87, UR27 ;  /* 0x0000001b575a1c20 */ /* 0x004fe20008410000 */
        /* <DEDUP_REMOVED lines=11> */
[----:B------:R-:W-:-:S07]  /*1520*/  PRMT R86, R91, 0x5410, R92 ;  /* 0x000054105b567816 */ /* 0x000fce000000005c */
.L_x_10326:
        /* <DEDUP_REMOVED lines=13> */
[----:B------:R-:W-:Y:S01]  /*1600*/  ISETP.LT.AND P0, PT, RZ, UR25, PT ;  /* 0x00000019ff007c0c */ /* 0x000fe2000bf01270 */
[--C-:B--2--5:R-:W-:Y:S02]  /*1610*/  HADD2.F32 R91, -RZ, R4.reuse.H1_H1 ;  /* 0x30000004ff5b7230 */ /* 0x124fe40000004100 */
[--C-:B------:R-:W-:Y:S02]  /*1620*/  HADD2.F32 R90, -RZ, R5.reuse.H1_H1 ;  /* 0x30000005ff5a7230 */ /* 0x100fe40000004100 */
[----:B------:R-:W-:Y:S02]  /*1630*/  HADD2.F32 R93, -RZ, R5.H0_H0 ;  /* 0x20000005ff5d7230 */ /* 0x000fe40000004100 */
[----:B------:R-:W-:Y:S02]  /*1640*/  HADD2.F32 R98, -RZ, R4.H0_H0 ;  /* 0x20000004ff627230 */ /* 0x000fe40000004100 */
[----:B------:R-:W-:-:S04]  /*1650*/  HADD2.F32 R100, -RZ, R7.H1_H1 ;  /* 0x30000007ff647230 */ /* 0x000fc80000004100 */
[----:B------:R-:W0:Y:S01]  /*1660*/  @P0 LDC R85, c[0x0][0x40c] ;  /* 0x00010300ff550b82 */ /* 0x000e220000000800 */
[----:B------:R-:W-:Y:S02]  /*1670*/  @P0 HADD2.F32 R84, -RZ, R8.H1_H1 ;  /* 0x30000008ff540230 */ /* 0x000fe40000004100 */
[----:B------:R-:W-:Y:S02]  /*1680*/  @P0 HADD2.F32 R87, -RZ, R9.H1_H1 ;  /* 0x30000009ff570230 */ /* 0x000fe40000004100 */
[----:B------:R-:W-:-:S03]  /*1690*/  @P0 HADD2.F32 R89, -RZ, R10.H1_H1 ;  /* 0x3000000aff590230 */ /* 0x000fc60000004100 */
[----:B------:R-:W1:Y:S08]  /*16a0*/  @P0 LDC R88, c[0x0][0x40c] ;  /* 0x00010300ff580b82 */ /* 0x000e700000000800 */
[----:B------:R-:W2:Y:S08]  /*16b0*/  @P0 LDC R92, c[0x0][0x40c] ;  /* 0x00010300ff5c0b82 */ /* 0x000eb00000000800 */
[----:B------:R-:W3:Y:S01]  /*16c0*/  @P0 LDC R96, c[0x0][0x40c] ;  /* 0x00010300ff600b82 */ /* 0x000ee20000000800 */
[----:B0-----:R-:W-:Y:S01]  /*16d0*/  @P0 FMUL.FTZ R86, R84, R85 ;  /* 0x0000005554560220 */ /* 0x001fe20000410000 */
[----:B------:R-:W-:-:S03]  /*16e0*/  @P0 HADD2.F32 R85, -RZ, R9.H0_H0 ;  /* 0x20000009ff550230 */ /* 0x000fc60000004100 */
[----:B------:R-:W-:-:S03]  /*16f0*/  @P0 FFMA.FTZ R91, R86, R17, R91 ;  /* 0x00000011565b0223 */ /* 0x000fc6000001005b */
[----:B------:R-:W0:Y:S01]  /*1700*/  @P0 LDC R94, c[0x0][0x40c] ;  /* 0x00010300ff5e0b82 */ /* 0x000e220000000800 */
[----:B-1----:R-:W-:-:S04]  /*1710*/  @P0 FMUL.FTZ R88, R85, R88 ;  /* 0x0000005855580220 */ /* 0x002fc80000410000 */
[----:B------:R-:W-:Y:S01]  /*1720*/  @P0 FFMA.FTZ R93, R88, R18, R93 ;  /* 0x00000012585d0223 */ /* 0x000fe2000001005d */
[--C-:B------:R-:W-:Y:S02]  /*1730*/  HADD2.F32 R88, -RZ, R6.reuse.H1_H1 ;  /* 0x30000006ff587230 */ /* 0x100fe40000004100 */
[----:B------:R-:W1:Y:S01]  /*1740*/  @P0 LDC R84, c[0x0][0x40c] ;  /* 0x00010300ff540b82 */ /* 0x000e620000000800 */
[----:B--2---:R-:W-:Y:S01]  /*1750*/  @P0 FMUL.FTZ R87, R87, R92 ;  /* 0x0000005c57570220 */ /* 0x004fe20000410000 */
[----:B------:R-:W-:-:S03]  /*1760*/  HADD2.F32 R92, -RZ, R6.H0_H0 ;  /* 0x20000006ff5c7230 */ /* 0x000fc60000004100 */
[----:B------:R-:W-:Y:S01]  /*1770*/  @P0 FFMA.FTZ R90, R87, R19, R90 ;  /* 0x00000013575a0223 */ /* 0x000fe2000001005a */
[----:B------:R-:W-:Y:S02]  /*1780*/  @P0 HADD2.F32 R87, -RZ, R10.H0_H0 ;  /* 0x2000000aff570230 */ /* 0x000fe40000004100 */
[----:B------:R-:W2:Y:S01]  /*1790*/  @P0 LDC R86, c[0x0][0x40c] ;  /* 0x00010300ff560b82 */ /* 0x000ea20000000800 */
[----:B---3--:R-:W-:Y:S01]  /*17a0*/  @P0 FMUL.FTZ R89, R89, R96 ;  /* 0x0000006059590220 */ /* 0x008fe20000410000 */
[----:B------:R-:W-:-:S06]  /*17b0*/  @P0 HADD2.F32 R96, -RZ, R11.H0_H0 ;  /* 0x2000000bff600230 */ /* 0x000fcc0000004100 */
[----:B------:R-:W3:Y:S01]  /*17c0*/  @P0 LDC R85, c[0x0][0x40c] ;  /* 0x00010300ff550b82 */ /* 0x000ee20000000800 */
[----:B0-----:R-:W-:Y:S01]  /*17d0*/  @P0 FMUL.FTZ R87, R87, R94 ;  /* 0x0000005e57570220 */ /* 0x001fe20000410000 */
[----:B------:R-:W-:Y:S01]  /*17e0*/  @!P0 MOV R94, R88 ;  /* 0x00000058005e8202 */ /* 0x000fe20000000f00 */
[----:B------:R-:W-:Y:S01]  /*17f0*/  @P0 FFMA.FTZ R94, R89, R13, R88 ;  /* 0x0000000d595e0223 */ /* 0x000fe20000010058 */
[----:B------:R-:W-:Y:S01]  /*1800*/  F2FP.F16.F32.PACK_AB R88, RZ, R91 ;  /* 0x0000005bff58723e */ /* 0x000fe200000000ff */
[----:B------:R-:W-:Y:S01]  /*1810*/  @P0 FFMA.FTZ R92, R87, R12, R92 ;  /* 0x0000000c575c0223 */ /* 0x000fe2000001005c */
[----:B------:R-:W-:Y:S02]  /*1820*/  @P0 HADD2.F32 R87, -RZ, R8.H0_H0 ;  /* 0x20000008ff570230 */ /* 0x000fe40000004100 */
[----:B-1----:R-:W-:Y:S01]  /*1830*/  @P0 FMUL.FTZ R89, R96, R84 ;  /* 0x0000005460590220 */ /* 0x002fe20000410000 */
[----:B------:R-:W-:Y:S01]  /*1840*/  @P0 HADD2.F32 R84, -RZ, R11.H1_H1 ;  /* 0x3000000bff540230 */ /* 0x000fe20000004100 */
[----:B------:R-:W-:Y:S01]  /*1850*/  F2FP.F16.F32.PACK_AB R104, RZ, R94 ;  /* 0x0000005eff68723e */ /* 0x000fe200000000ff */
[----:B------:R-:W-:-:S02]  /*1860*/  HADD2.F32 R96, -RZ, R7.H0_H0 ;  /* 0x20000007ff607230 */ /* 0x000fc40000004100 */
[----:B--2---:R-:W-:-:S03]  /*1870*/  @P0 FMUL.FTZ R87, R87, R86 ;  /* 0x0000005657570220 */ /* 0x004fc60000410000 */
[----:B------:R-:W-:Y:S01]  /*1880*/  @P0 FFMA.FTZ R96, R89, R14, R96 ;  /* 0x0000000e59600223 */ /* 0x000fe20000010060 */
[----:B------:R-:W-:Y:S01]  /*1890*/  F2FP.F16.F32.PACK_AB R86, RZ, R90 ;  /* 0x0000005aff56723e */ /* 0x000fe200000000ff */
[----:B------:R-:W-:Y:S01]  /*18a0*/  @P0 FFMA.FTZ R98, R87, R16, R98 ;  /* 0x0000001057620223 */ /* 0x000fe20000010062 */
[----:B------:R-:W-:Y:S02]  /*18b0*/  F2FP.F16.F32.PACK_AB R89, RZ, R92 ;  /* 0x0000005cff59723e */ /* 0x000fe400000000ff */
[----:B------:R-:W-:Y:S01]  /*18c0*/  F2FP.F16.F32.PACK_AB R106, RZ, R96 ;  /* 0x00000060ff6a723e */ /* 0x000fe200000000ff */
[----:B---3--:R-:W-:Y:S01]  /*18d0*/  @P0 FMUL.FTZ R85, R84, R85 ;  /* 0x0000005554550220 */ /* 0x008fe20000410000 */
[----:B------:R-:W-:-:S03]  /*18e0*/  F2FP.F16.F32.PACK_AB R84, RZ, R98 ;  /* 0x00000062ff54723e */ /* 0x000fc600000000ff */
[----:B------:R-:W-:Y:S01]  /*18f0*/  @P0 FFMA.FTZ R100, R85, R15, R100 ;  /* 0x0000000f55640223 */ /* 0x000fe20000010064 */
[----:B------:R-:W-:Y:S02]  /*1900*/  F2FP.F16.F32.PACK_AB R85, RZ, R93 ;  /* 0x0000005dff55723e */ /* 0x000fe400000000ff */
[----:B------:R-:W-:Y:S02]  /*1910*/  PRMT R84, R84, 0x5410, R88 ;  /* 0x0000541054547816 */ /* 0x000fe40000000058 */
[----:B------:R-:W-:Y:S02]  /*1920*/  F2FP.F16.F32.PACK_AB R87, RZ, R100 ;  /* 0x00000064ff57723e */ /* 0x000fe400000000ff */
[----:B------:R-:W-:Y:S02]  /*1930*/  PRMT R85, R85, 0x5410, R86 ;  /* 0x0000541055557816 */ /* 0x000fe40000000056 */
[----:B------:R-:W-:Y:S02]  /*1940*/  PRMT R86, R89, 0x5410, R104 ;  /* 0x0000541059567816 */ /* 0x000fe40000000068 */
[----:B------:R-:W-:Y:S01]  /*1950*/  PRMT R87, R106, 0x5410, R87 ;  /* 0x000054106a577816 */ /* 0x000fe20000000057 */
[----:B------:R-:W-:Y:S06]  /*1960*/  BRA `(.L_x_10328) ;  /* 0x0000000000c87947 */ /* 0x000fec0003800000 */
.L_x_10327:
[----:B------:R-:W0:Y:S01]  /*1970*/  @UP1 LDCU UR4, c[0x0][0x40c] ;  /* 0x00008180ff0417ac */ /* 0x000e220008000800 */
[--C-:B--2--5:R-:W-:Y:S02]  /*1980*/  @P1 HADD2.F32 R84, -RZ, R8.reuse.H0_H0 ;  /* 0x20000008ff541230 */ /* 0x124fe40000004100 */
[----:B------:R-:W-:Y:S02]  /*1990*/  HFMA2 R98, -RZ, RZ, 0, 0 ;  /* 0x00000000ff627431 */ /* 0x000fe400000001ff */
[----:B------:R-:W-:Y:S01]  /*19a0*/  @P1 HADD2.F32 R86, -RZ, R8.H1_H1 ;  /* 0x30000008ff561230 */ /* 0x000fe20000004100 */
[----:B------:R-:W1:Y:S01]  /*19b0*/  @UP1 LDCU UR5, c[0x0][0x40c] ;  /* 0x00008180ff0517ac */ /* 0x000e620008000800 */
[----:B------:R-:W-:Y:S01]  /*19c0*/  @P1 HADD2.F32 R87, -RZ, R9.H0_H0 ;  /* 0x20000009ff571230 */ /* 0x000fe20000004100 */
[----:B------:R-:W-:Y:S02]  /*19d0*/  CS2R R90, SRZ ;  /* 0x00000000005a7805 */ /* 0x000fe4000001ff00 */
[----:B------:R-:W-:Y:S01]  /*19e0*/  CS2R R92, SRZ ;  /* 0x00000000005c7805 */ /* 0x000fe2000001ff00 */
[----:B------:R-:W2:Y:S01]  /*19f0*/  @UP1 LDCU UR18, c[0x0][0x40c] ;  /* 0x00008180ff1217ac */ /* 0x000ea20008000800 */
[----:B------:R-:W-:-:S02]  /*1a00*/  @P1 HADD2.F32 R88, -RZ, R11.H0_H0 ;  /* 0x2000000bff581230 */ /* 0x000fc40000004100 */
[----:B------:R-:W-:Y:S01]  /*1a10*/  HFMA2 R94, -RZ, RZ, 0, 0 ;  /* 0x00000000ff5e7431 */ /* 0x000fe200000001ff */
[----:B------:R-:W-:Y:S01]  /*1a20*/  MOV R96, RZ ;  /* 0x000000ff00607202 */ /* 0x000fe20000000f00 */
[----:B------:R-:W3:Y:S01]  /*1a30*/  @UP1 LDCU UR19, c[0x0][0x40c] ;  /* 0x00008180ff1317ac */ /* 0x000ee20008000800 */
[----:B------:R-:W-:Y:S01]  /*1a40*/  MOV R100, RZ ;  /* 0x000000ff00647202 */ /* 0x000fe20000000f00 */
[----:B------:R-:W4:Y:S01]  /*1a50*/  @UP1 LDCU UR25, c[0x0][0x40c] ;  /* 0x00008180ff1917ac */ /* 0x000f220008000800 */
[----:B0-----:R-:W-:Y:S01]  /*1a60*/  @P1 FMUL.FTZ R85, R84, UR4 ;  /* 0x0000000454551c20 */ /* 0x001fe20008410000 */
[----:B------:R-:W-:Y:S01]  /*1a70*/  @P1 HADD2.F32 R84, -RZ, R9.H1_H1 ;  /* 0x30000009ff541230 */ /* 0x000fe20000004100 */
[----:B------:R-:W0:Y:S01]  /*1a80*/  @UP1 LDCU UR22, c[0x0][0x40c] ;  /* 0x00008180ff1617ac */ /* 0x000e220008000800 */
        /* <DEDUP_REMOVED lines=14> */
[----:B0-----:R-:W-:Y:S01]  /*1b70*/  @P1 FMUL.FTZ R85, R85, UR22 ;  /* 0x0000001655551c20 */ /* 0x001fe20008410000 */
[----:B------:R-:W-:Y:S01]  /*1b80*/  @P1 FMUL.FTZ R96, R89, R14 ;  /* 0x0000000e59601220 */ /* 0x000fe20000410000 */
[----:B-1----:R-:W-:Y:S02]  /*1b90*/  @P1 FMUL.FTZ R86, R86, UR23 ;  /* 0x0000001756561c20 */ /* 0x002fe40008410000 */
        /* <DEDUP_REMOVED lines=15> */
.L_x_10328:
        /* <DEDUP_REMOVED lines=106> */
.L_x_10330:
[----:B------:R-:W-:Y:S05]  /*2330*/  BSYNC.RECONVERGENT B0 ;  /* 0x0000000000007941 */ /* 0x000fea0003800200 */
.L_x_10329:
        /* <DEDUP_REMOVED lines=13> */
.L_x_10332:
[----:B------:R-:W-:Y:S05]  /*2410*/  BSYNC.RECONVERGENT B0 ;  /* 0x0000000000007941 */ /* 0x000fea0003800200 */
.L_x_10331:
        /* <DEDUP_REMOVED lines=53> */
[----:B------:R-:W-:Y:S01]  /*2770*/  UIADD3 UR4, UPT, UPT, UR6, -0x1, URZ ;  /* 0xffffffff06047890 */ /* 0x000fe2000fffe0ff */
[----:B------:R-:W-:-:S03]  /*2780*/  FSEL R88, R89, RZ, !P0 ;  /* 0x000000ff59587208 */ /* 0x000fc60004000000 */
[----:B------:R-:W-:Y:S02]  /*2790*/  UIMAD UR4, UR4, UR20, URZ ;  /* 0x00000014040472a4 */ /* 0x000fe4000f8e02ff */
        /* <DEDUP_REMOVED lines=56> */
[----:B------:R-:W-:Y:S01]  /*2b20*/  FFMA.FTZ R85, R106, R77, R53 ;  /* 0x0000004d6a557223 */ /* 0x000fe20000010035 */
[C---:B------:R-:W-:Y:S01]  /*2b30*/  IADD3 R99, PT, PT, R93.reuse, 0x100, RZ ;  /* 0x000001005d637810 */ /* 0x040fe20007ffe0ff */
[----:B0-----:R-:W-:-:S04]  /*2b40*/  IMAD.WIDE.U32 R92, R93, 0x10, R88 ;  /* 0x000000105d5c7825 */ /* 0x001fc800078e0058 */
[----:B------:R-:W-:Y:S01]  /*2b50*/  FFMA.FTZ R3, R3, R80, R56 ;  /* 0x0000005003037223 */ /* 0x000fe20000010038 */
[----:B------:R-:W-:Y:S01]  /*2b60*/  FFMA.FTZ R84, R84, R81, R57 ;  /* 0x0000005154547223 */ /* 0x000fe20000010039 */
[----:B------:R-:W-:Y:S01]  /*2b70*/  F2FP.F16.F32.PACK_AB R86, R85, R86 ;  /* 0x000000565556723e */ /* 0x000fe200000000ff */
        /* <DEDUP_REMOVED lines=9> */
[----:B------:R-:W-:Y:S01]  /*2c10*/  F2FP.F16.F32.PACK_AB R84, R84, R3 ;  /* 0x000000035454723e */ /* 0x000fe200000000ff */
[----:B------:R-:W-:Y:S01]  /*2c20*/  FFMA.FTZ R95, R103, R64, R40 ;  /* 0x00000040675f7223 */ /* 0x000fe20000010028 */
[----:B------:R-:W-:Y:S01]  /*2c30*/  FFMA.FTZ R91, R109, R70, R46 ;  /* 0x000000466d5b7223 */ /* 0x000fe2000001002e */
[----:B------:R-:W-:Y:S01]  /*2c40*/  FFMA.FTZ R108, R108, R71, R47 ;  /* 0x000000476c6c7223 */ /* 0x000fe2000001002f */
[----:B------:R-:W-:Y:S01]  /*2c50*/  FFMA.FTZ R118, R118, R75, R51 ;  /* 0x0000004b76767223 */ /* 0x000fe20000010033 */
[----:B------:R-:W-:Y:S01]  /*2c60*/  F2FP.F16.F32.PACK_AB R85, R102, R85 ;  /* 0x000000556655723e */ /* 0x000fe200000000ff */
        /* <DEDUP_REMOVED lines=15> */
[----:B------:R-:W-:Y:S01]  /*2d60*/  F2FP.F16.F32.PACK_AB R102, R105, R102 ;  /* 0x000000666966723e */ /* 0x000fe200000000ff */
[----:B------:R0:W-:Y:S01]  /*2d70*/  STG.E.128 desc[UR12][R96.64], R88 ;  /* 0x0000005860007986 */ /* 0x0001e2000c101d0c */
[----:B------:R-:W-:-:S02]  /*2d80*/  F2FP.F16.F32.PACK_AB R101, R104, R101 ;  /* 0x000000656865723e */ /* 0x000fc400000000ff */
[----:B------:R-:W-:-:S05]  /*2d90*/  F2FP.F16.F32.PACK_AB R100, R2, R95 ;  /* 0x0000005f0264723e */ /* 0x000fca00000000ff */
[----:B------:R0:W-:Y:S02]  /*2da0*/  STG.E.128 desc[UR12][R98.64], R100 ;  /* 0x0000006462007986 */ /* 0x0001e4000c101d0c */
.L_x_10333:
[----:B------:R-:W-:Y:S02]  /*2db0*/  UIADD3 UR7, UPT, UPT, UR7, UR16, URZ ;  /* 0x0000001007077290 */ /* 0x000fe4000fffe0ff */
[----:B------:R-:W-:Y:S02]  /*2dc0*/  UPLOP3.LUT UP0, UPT, UPT, UPT, UP0, 0x40, 0x4 ;  /* 0x000000000004789c */ /* 0x000fe40003f0e800 */
[----:B------:R-:W-:-:S09]  /*2dd0*/  UISETP.GE.AND UP1, UPT, UR7, UR17, UPT ;  /* 0x000000110700728c */ /* 0x000fd2000bf26270 */
[----:B------:R-:W-:Y:S05]  /*2de0*/  BRA.U !UP1, `(.L_x_10334) ;  /* 0xffffffd509a47547 */ /* 0x000fea000b83ffff */
[----:B------:R-:W-:Y:S05]  /*2df0*/  EXIT ;  /* 0x000000000000794d */ /* 0x000fea0003800000 */
.L_x_10335:
        /* <DEDUP_REMOVED lines=16> */
.L_x_20818:


//--------------------- .text._ZN10layer_norm13ln_fwd_kernelINS_13Kernel_traitsIf6__halfS2_S2_fjLj3072ELj1ELj1ELj4ELj16ENS_18Kernel_traits_baseILj3072EfS2_S2_S2_fjLj128EEEEELb1ELb0ELb0ELb0EEEvNS_9FwdParamsE --------------------------
	.section	.text._ZN10layer_norm13ln_fwd_kernelINS_13Kernel_traitsIf6__halfS2_S2_fjLj3072ELj1ELj1ELj4ELj16ENS_18Kernel_traits_baseILj3072EfS2_S2_S2_fjLj128EEEEELb1ELb0ELb0ELb0EEEvNS_9FwdParamsE,"ax",@progbits
	.align	128
        .global         _ZN10layer_norm13ln_fwd_kernelINS_13Kernel_traitsIf6__halfS2_S2_fjLj3072ELj1ELj1ELj4ELj16ENS_18Kernel_traits_baseILj3072EfS2_S2_S2_fjLj128EEEEELb1ELb0ELb0ELb0EEEvNS_9FwdParamsE
        .type           _ZN10layer_norm13ln_fwd_kernelINS_13Kernel_traitsIf6__halfS2_S2_fjLj3072ELj1ELj1ELj4ELj16ENS_18Kernel_traits_baseILj3072EfS2_S2_S2_fjLj128EEEEELb1ELb0ELb0ELb0EEEvNS_9FwdParamsE,@function
        .size           _ZN10layer_norm13ln_fwd_kernelINS_13Kernel_traitsIf6__halfS2_S2_fjLj3072ELj1ELj1ELj4ELj16ENS_18Kernel_traits_baseILj3072EfS2_S2_S2_fjLj128EEEEELb1ELb0ELb0ELb0EEEvNS_9FwdParamsE,(.L_x_20819 - _ZN10layer_norm13ln_fwd_kernelINS_13Kernel_traitsIf6__halfS2_S2_fjLj3072ELj1ELj1ELj4ELj16ENS_18Kernel_traits_baseILj3072EfS2_S2_S2_fjLj128EEEEELb1ELb0ELb0ELb0EEEvNS_9FwdParamsE)
        .other          _ZN10layer_norm13ln_fwd_kernelINS_13Kernel_traitsIf6__halfS2_S2_fjLj3072ELj1ELj1ELj4ELj16ENS_18Kernel_traits_baseILj3072EfS2_S2_S2_fjLj128EEEEELb1ELb0ELb0ELb0EEEvNS_9FwdParamsE,@"STO_CUDA_ENTRY STV_DEFAULT"
_ZN10layer_norm13ln_fwd_kernelINS_13Kernel_traitsIf6__halfS2_S2_fjLj3072ELj1ELj1ELj4ELj16ENS_18Kernel_traits_baseILj3072EfS2_S2_S2_fjLj128EEEEELb1ELb0ELb0ELb0EEEvNS_9FwdParamsE:
.text._ZN10layer_norm13ln_fwd_kernelINS_13Kernel_traitsIf6__halfS2_S2_fjLj3072ELj1ELj1ELj4ELj16ENS_18Kernel_traits_baseILj3072EfS2_S2_S2_fjLj128EEEEELb1ELb0ELb0ELb0EEEvNS_9FwdParamsE:
        /* <DEDUP_REMOVED lines=15> */
[----:B----4-:R-:W1:Y:S01]  /*00f0*/  @P0 LDG.E.64 R6, desc[UR6][R4.64] ;  /* 0x0000000604060981 */ /* 0x010e62000c1e1b00 */
[----:B0-----:R-:W-:Y:S01]  /*0100*/  UISETP.NE.U32.AND UP0, UPT, UR4, URZ, UPT ;  /* 0x000000ff0400728c */ /* 0x001fe2000bf05070 */
[----:B------:R-:W-:Y:S03]  /*0110*/  BSSY.RECONVERGENT B0, `(.L_x_10336) ;  /* 0x0000062000007945 */ /* 0x000fe60003800200 */
[----:B------:R-:W0:Y:S01]  /*0120*/  S2UR UR10, SR_CTAID.X ;  /* 0x00000000000a79c3 */ /* 0x000e220000002500 */
[----:B-----5:R-:W-:Y:S01]  /*0130*/  SHF.R.S32.HI R0, RZ, 0x1f, R13 ;  /* 0x0000001fff007819 */ /* 0x020fe2000001140d */
[----:B------:R-:W-:-:S03]  /*0140*/  UISETP.NE.AND.EX UP0, UPT, UR5, URZ, UPT, UP0 ;  /* 0x000000ff0500728c */ /* 0x000fc6000bf05300 */
[----:B------:R-:W-:-:S03]  /*0150*/  LEA.HI R0, R0, R13, RZ, 0x3 ;  /* 0x0000000d00007211 */ /* 0x000fc600078f18ff */
[----:B------:R-:W0:Y:S02]  /*0160*/  LDC R15, c[0x0][0x360] ;  /* 0x0000d800ff0f7b82 */ /* 0x000e240000000800 */
[--C-:B0-----:R-:W-:Y:S01]  /*0170*/  IMAD R13, R15, UR10, R14.reuse ;  /* 0x0000000a0f0d7c24 */ /* 0x101fe2000f8e020e */
[----:B--2---:R-:W-:Y:S02]  /*0180*/  @P0 R2UR UR9, R3 ;  /* 0x00000000030902ca */ /* 0x004fe400000e0000 */
[----:B------:R-:W-:Y:S02]  /*0190*/  LOP3.LUT R3, R14, 0x60, RZ, 0xc0, !PT ;  /* 0x000000600e037812 */ /* 0x000fe400078ec0ff */
[----:B-1----:R-:W-:Y:S02]  /*01a0*/  @P0 IADD3 R4, P1, PT, R6, R11, RZ ;  /* 0x0000000b06040210 */ /* 0x002fe40007f3e0ff */
[----:B------:R-:W-:Y:S02]  /*01b0*/  @P0 R2UR UR8, R2 ;  /* 0x00000000020802ca */ /* 0x000fe400000e0000 */
[----:B------:R-:W-:Y:S01]  /*01c0*/  LOP3.LUT R5, R3, 0x1f, R14, 0xf8, !PT ;  /* 0x0000001f03057812 */ /* 0x000fe200078ef80e */
[----:B------:R-:W-:Y:S01]  /*01d0*/  @P0 IMAD.X R9, RZ, RZ, R7, P1 ;  /* 0x000000ffff090224 */ /* 0x000fe200008e0607 */
[----:B------:R-:W-:-:S02]  /*01e0*/  SHF.R.S32.HI R2, RZ, 0x3, R0 ;  /* 0x00000003ff027819 */ /* 0x000fc40000011400 */
[----:B------:R-:W-:Y:S01]  /*01f0*/  LOP3.LUT R7, R5, 0x7f, RZ, 0x3c, !PT ;  /* 0x0000007f05077812 */ /* 0x000fe200078e3cff */
[----:B------:R-:W-:Y:S01]  /*0200*/  UIADD3 UR18, UPT, UPT, UR9, -0x4498517b, URZ ;  /* 0xbb67ae8509127890 */ /* 0x000fe2000fffe0ff */
[----:B------:R-:W-:Y:S01]  /*0210*/  LOP3.LUT R0, R14, 0x1f, RZ, 0xc0, !PT ;  /* 0x0000001f0e007812 */ /* 0x000fe200078ec0ff */
[----:B------:R-:W-:Y:S01]  /*0220*/  UIADD3 UR20, UPT, UPT, UR9, 0x76cf5d0a, URZ ;  /* 0x76cf5d0a09147890 */ /* 0x000fe2000fffe0ff */
[----:B------:R-:W-:Y:S01]  /*0230*/  SHF.R.U64 R11, R4, 0x2, R9 ;  /* 0x00000002040b7819 */ /* 0x000fe20000001209 */
        /* <DEDUP_REMOVED lines=50> */
.L_x_10337:
        /* <DEDUP_REMOVED lines=29> */
.L_x_10338:
[----:B------:R-:W-:Y:S05]  /*0730*/  BSYNC.RECONVERGENT B0 ;  /* 0x0000000000007941 */ /* 0x000fea0003800200 */
.L_x_10336:
[----:B------:R-:W1:Y:S02]  /*0740*/  LDCU UR4, c[0x0][0x384] ;  /* 0x00007080ff0477ac */ /* 0x000e640008000800 */
[----:B-1----:R-:W-:-:S06]  /*0750*/  UISETP.GE.AND UP0, UPT, UR10, UR4, UPT ;  /* 0x000000040a00728c */ /* 0x002fcc000bf06270 */
[----:B------:R-:W-:-:S13]  /*0760*/  PLOP3.LUT P0, PT, PT, PT, UP0, 0x80, 0x8 ;  /* 0x000000000008781c */ /* 0x000fda0003f0f008 */
[----:B------:R-:W-:Y:S05]  /*0770*/  @P0 EXIT ;  /* 0x000000000000094d */ /* 0x000fea0003800000 */
[----:B------:R-:W-:Y:S01]  /*0780*/  IMAD.HI.U32 R5, R13, -0x326172a9, RZ ;  /* 0xcd9e8d570d057827 */ /* 0x000fe200078e00ff */
[----:B------:R-:W1:Y:S01]  /*0790*/  LDCU.64 UR4, c[0x0][0x3e0] ;  /* 0x00007c00ff0477ac */ /* 0x000e620008000a00 */
[----:B------:R-:W-:Y:S02]  /*07a0*/  LOP3.LUT R4, R4, 0x3, RZ, 0xc0, !PT ;  /* 0x0000000304047812 */ /* 0x000fe400078ec0ff */
        /* <DEDUP_REMOVED lines=50> */
[----:B------:R-:W-:Y:S01]  /*0ad0*/  LOP3.LUT R9, R2, 0x7f, RZ, 0xc0, !PT ;  /* 0x0000007f02097812 */ /* 0x000fe200078ec0ff */
[----:B------:R-:W-:Y:S01]  /*0ae0*/  IMAD.HI.U32 R7, R5, -0x326172a9, RZ ;  /* 0xcd9e8d5705077827 */ /* 0x000fe200078e00ff */
[----:B------:R-:W-:Y:S02]  /*0af0*/  LOP3.LUT R15, R16, UR30, R15, 0x96, !PT ;  /* 0x0000001e100f7c12 */ /* 0x000fe4000f8e960f */
[----:B------:R-:W-:Y:S01]  /*0b00*/  VIADDMNMX R16, R9, -R3, RZ, !PT ;  /* 0x8000000309107246 */ /* 0x000fe200078001ff */
[----:B------:R-:W-:Y:S01]  /*0b10*/  IMAD.SHL.U32 R2, R2, 0x2, RZ ;  /* 0x0000000202027824 */ /* 0x000fe200078e00ff */
[----:B------:R-:W-:Y:S01]  /*0b20*/  LOP3.LUT R7, R8, UR29, R7, 0x96, !PT ;  /* 0x0000001d08077c12 */ /* 0x000fe2000f8e9607 */
[----:B------:R-:W-:Y:S01]  /*0b30*/  IMAD R0, R0, -0x20, R9 ;  /* 0xffffffe000007824 */ /* 0x000fe200078e0209 */
[----:B------:R-:W-:Y:S01]  /*0b40*/  VIMNMX R16, PT, PT, R16, 0x20, PT ;  /* 0x0000002010107848 */ /* 0x000fe20003fe0100 */
[----:B------:R-:W-:Y:S01]  /*0b50*/  IMAD R6, R6, -0x2daee0ad, RZ ;  /* 0xd2511f5306067824 */ /* 0x000fe200078e02ff */
[----:B------:R-:W-:Y:S01]  /*0b60*/  LOP3.LUT R9, R2, 0xffffff00, RZ, 0xc0, !PT ;  /* 0xffffff0002097812 */ /* 0x000fe200078ec0ff */
[----:B------:R-:W-:Y:S01]  /*0b70*/  IMAD.HI.U32 R3, R7, -0x2daee0ad, RZ ;  /* 0xd2511f5307037827 */ /* 0x000fe200078e00ff */
[----:B------:R-:W-:-:S02]  /*0b80*/  VIMNMX R0, PT, PT, RZ, R0, !PT ;  /* 0x00000000ff007248 */ /* 0x000fc40007fe0100 */
[----:B------:R-:W-:Y:S01]  /*0b90*/  LEA R16, R16, R9, 0x3 ;  /* 0x0000000910107211 */ /* 0x000fe200078e18ff */
[----:B------:R-:W-:Y:S01]  /*0ba0*/  IMAD R8, R5, -0x326172a9, RZ ;  /* 0xcd9e8d5705087824 */ /* 0x000fe200078e02ff */
[----:B------:R-:W-:Y:S01]  /*0bb0*/  LOP3.LUT R3, R6, UR32, R3, 0x96, !PT ;  /* 0x0000002006037c12 */ /* 0x000fe2000f8e9603 */
[----:B------:R-:W-:Y:S01]  /*0bc0*/  IMAD.HI.U32 R5, R15, -0x326172a9, RZ ;  /* 0xcd9e8d570f057827 */ /* 0x000fe200078e00ff */
[----:B------:R-:W-:Y:S02]  /*0bd0*/  I2FP.F32.U32 R6, R16 ;  /* 0x0000001000067245 */ /* 0x000fe40000201000 */
[----:B------:R-:W-:Y:S01]  /*0be0*/  VIMNMX R0, PT, PT, R0, 0x20, PT ;  /* 0x0000002000007848 */ /* 0x000fe20003fe0100 */
[----:B------:R-:W-:Y:S01]  /*0bf0*/  IMAD R7, R7, -0x2daee0ad, RZ ;  /* 0xd2511f5307077824 */ /* 0x000fe200078e02ff */
[----:B------:R-:W-:Y:S01]  /*0c00*/  LOP3.LUT R5, R8, UR31, R5, 0x96, !PT ;  /* 0x0000001f08057c12 */ /* 0x000fe2000f8e9605 */
[----:B------:R-:W-:Y:S01]  /*0c10*/  IMAD R15, R15, -0x326172a9, RZ ;  /* 0xcd9e8d570f0f7824 */ /* 0x000fe200078e02ff */
[----:B------:R-:W0:Y:S01]  /*0c20*/  MUFU.RCP R6, R6 ;  /* 0x0000000600067308 */ /* 0x000e220000001000 */
[----:B------:R-:W-:-:S04]  /*0c30*/  IMAD.HI.U32 R2, R3, -0x326172a9, RZ ;  /* 0xcd9e8d5703027827 */ /* 0x000fc800078e00ff */
[----:B------:R-:W-:-:S04]  /*0c40*/  IMAD.HI.U32 R8, R5, -0x2daee0ad, RZ ;  /* 0xd2511f5305087827 */ /* 0x000fc800078e00ff */
[----:B------:R-:W-:Y:S01]  /*0c50*/  IMAD R9, R0, 0x8, R9 ;  /* 0x0000000800097824 */ /* 0x000fe200078e0209 */
[----:B------:R-:W-:Y:S01]  /*0c60*/  LOP3.LUT R8, R7, UR34, R8, 0x96, !PT ;  /* 0x0000002207087c12 */ /* 0x000fe2000f8e9608 */
[----:B------:R-:W-:Y:S01]  /*0c70*/  IMAD R18, R5, -0x2daee0ad, RZ ;  /* 0xd2511f5305127824 */ /* 0x000fe200078e02ff */
[----:B------:R-:W-:Y:S01]  /*0c80*/  LOP3.LUT R7, R15, UR33, R2, 0x96, !PT ;  /* 0x000000210f077c12 */ /* 0x000fe2000f8e9602 */
[----:B------:R-:W-:Y:S02]  /*0c90*/  IMAD.MOV.U32 R2, RZ, RZ, RZ ;  /* 0x000000ffff027224 */ /* 0x000fe400078e00ff */
[----:B-1234-:R-:W-:-:S07]  /*0ca0*/  IMAD R0, R3, -0x326172a9, RZ ;  /* 0xcd9e8d5703007824 */ /* 0x01efce00078e02ff */
.L_x_10596:
[----:B-1----:R-:W1:Y:S01]  /*0cb0*/  @UP0 LDCU.64 UR4, c[0x0][0x3e0] ;  /* 0x00007c00ff0407ac */ /* 0x002e620008000a00 */
[----:B------:R-:W-:Y:S01]  /*0cc0*/  PLOP3.LUT P0, PT, PT, PT, UP0, 0x80, 0x8 ;  /* 0x000000000008781c */ /* 0x000fe20003f0f008 */
[----:B-1----:R-:W-:-:S06]  /*0cd0*/  @UP0 UIMAD.WIDE UR4, UR10, 0x2, UR4 ;  /* 0x000000020a0408a5 */ /* 0x002fcc000f8e0204 */
[----:B0-23--:R-:W-:Y:S01]  /*0ce0*/  MOV R68, UR4 ;  /* 0x0000000400447c02 */ /* 0x00dfe20008000f00 */
[----:B------:R-:W-:-:S05]  /*0cf0*/  IMAD.U32 R69, RZ, RZ, UR5 ;  /* 0x00000005ff457e24 */ /* 0x000fca000f8e00ff */
[----:B------:R-:W2:Y:S01]  /*0d00*/  @P0 LDG.E.U16 R68, desc[UR6][R68.64] ;  /* 0x0000000644440981 */ /* 0x000ea2000c1e1500 */
[----:B------:R-:W-:Y:S01]  /*0d10*/  PLOP3.LUT P0, PT, PT, PT, UP0, 0x80, 0x8 ;  /* 0x000000000008781c */ /* 0x000fe20003f0f008 */
[----:B0-----:R-:W-:Y:S01]  /*0d20*/  UIMAD UR4, UR10, UR35, URZ ;  /* 0x000000230a0472a4 */ /* 0x001fe2000f8e02ff */
        /* <DEDUP_REMOVED lines=10> */
[----:B------:R-:W-:-:S04]  /*0dd0*/  LEA.HI.SX32 R16, R71, R14, 0x1d ;  /* 0x0000000e47107211 */ /* 0x000fc800078feaff */
[----:B------:R-:W-:Y:S01]  /*0de0*/  MOV R80, R16 ;  /* 0x0000001000507202 */ /* 0x000fe20000000f00 */
[----:B------:R-:W-:Y:S08]  /*0df0*/  @!P2 BRA `(.L_x_10340) ;  /* 0x0000005000f4a947 */ /* 0x000ff00003800000 */
        /* <DEDUP_REMOVED lines=20> */
.L_x_20651:
[----:B------:R-:W-:Y:S05]  /*0f40*/  BRX R92 -0xf50                                         (*"BRANCH_TARGETS .L_x_20652,.L_x_20653,.L_x_20654"*) ;  /* 0xfffffff05c2c7949 */ /* 0x000fea000383ffff */
.L_x_20654:
[----:B------:R-:W-:Y:S01]  /*0f50*/  IADD3 R17, PT, PT, R4, 0x1, RZ ;  /* 0x0000000104117810 */ /* 0x000fe20007ffe0ff */
[----:B------:R-:W-:Y:S02]  /*0f60*/  IMAD.MOV.U32 R78, RZ, RZ, R18 ;  /* 0x000000ffff4e7224 */ /* 0x000fe400078e0012 */
[----:B------:R-:W-:Y:S01]  /*0f70*/  IMAD.MOV.U32 R5, RZ, RZ, R7 ;  /* 0x000000ffff057224 */ /* 0x000fe200078e0007 */
[----:B------:R-:W-:Y:S06]  /*0f80*/  BRA `(.L_x_10343) ;  /* 0x0000000000f47947 */ /* 0x000fec0003800000 */
.L_x_20652:
[----:B------:R-:W-:Y:S01]  /*0f90*/  MOV R78, R18 ;  /* 0x00000012004e7202 */ /* 0x000fe20000000f00 */
[----:B------:R-:W-:Y:S02]  /*0fa0*/  IMAD.MOV.U32 R17, RZ, RZ, 0x3 ;  /* 0x00000003ff117424 */ /* 0x000fe400078e00ff */
[----:B------:R-:W-:Y:S01]  /*0fb0*/  IMAD.MOV.U32 R5, RZ, RZ, R8 ;  /* 0x000000ffff057224 */ /* 0x000fe200078e0008 */
[----:B------:R-:W-:Y:S06]  /*0fc0*/  BRA `(.L_x_10343) ;  /* 0x0000000000e47947 */ /* 0x000fec0003800000 */
.L_x_20653:
        /* <DEDUP_REMOVED lines=13> */
.L_x_10345:
[----:B------:R-:W-:Y:S05]  /*10a0*/  BSYNC.RECONVERGENT B2 ;  /* 0x0000000000027941 */ /* 0x000fea0003800200 */
.L_x_10344:
        /* <DEDUP_REMOVED lines=43> */
.L_x_10343:
[----:B------:R-:W-:Y:S05]  /*1360*/  BSYNC.RECONVERGENT B1 ;  /* 0x0000000000017941 */ /* 0x000fea0003800200 */
.L_x_10342:
[----:B------:R-:W0:Y:S01]  /*1370*/  LDC R84, c[0x0][0x408] ;  /* 0x00010200ff547b82 */ /* 0x000e220000000800 */
[----:B------:R-:W-:Y:S01]  /*1380*/  I2FP.F32.U32 R5, R5 ;  /* 0x0000000500057245 */ /* 0x000fe20000201000 */
[----:B-----5:R-:W-:Y:S01]  /*1390*/  HADD2.F32 R4, -RZ, R72.H0_H0 ;  /* 0x20000048ff047230 */ /* 0x020fe20000004100 */
[----:B------:R-:W-:Y:S01]  /*13a0*/  ISETP.NE.AND P1, PT, R17, 0x1, PT ;  /* 0x000000011100780c */ /* 0x000fe20003f25270 */
[----:B------:R-:W-:Y:S01]  /*13b0*/  IMAD.MOV.U32 R80, RZ, RZ, 0x2f800000 ;  /* 0x2f800000ff507424 */ /* 0x000fe200078e00ff */
[----:B------:R-:W-:Y:S01]  /*13c0*/  BSSY.RECONVERGENT B1, `(.L_x_10346) ;  /* 0x000004f000017945 */ /* 0x000fe20003800200 */
[----:B------:R-:W-:Y:S02]  /*13d0*/  HFMA2 R86, -RZ, RZ, 0, 1.1920928955078125e-07 ;  /* 0x00000002ff567431 */ /* 0x000fe400000001ff */
[----:B------:R-:W-:Y:S01]  /*13e0*/  FMUL.FTZ R19, R4, UR4 ;  /* 0x0000000404137c20 */ /* 0x000fe20008410000 */
[----:B------:R-:W1:Y:S01]  /*13f0*/  LDC R82, c[0x0][0x404] ;  /* 0x00010100ff527b82 */ /* 0x000e620000000800 */
[----:B------:R-:W-:Y:S01]  /*1400*/  FFMA.FTZ R5, R5, R80, 1.1641532182693481445e-10 ;  /* 0x2f00000005057423 */ /* 0x000fe20000010050 */
[----:B------:R-:W-:-:S02]  /*1410*/  HADD2.F32 R4, -RZ, R68.H0_H0 ;  /* 0x20000044ff047230 */ /* 0x000fc40000004100 */
[----:B0-----:R-:W-:Y:S02]  /*1420*/  FMUL.FTZ R19, R19, R84 ;  /* 0x0000005413137220 */ /* 0x001fe40000410000 */
        /* <DEDUP_REMOVED lines=15> */
.L_x_10348:
        /* <DEDUP_REMOVED lines=13> */
.L_x_10350:
[----:B------:R-:W-:Y:S05]  /*15f0*/  BSYNC.RECONVERGENT B2 ;  /* 0x0000000000027941 */ /* 0x000fea0003800200 */
.L_x_10349:
        /* <DEDUP_REMOVED lines=43> */
.L_x_10347:
[----:B------:R-:W-:Y:S05]  /*18b0*/  BSYNC.RECONVERGENT B1 ;  /* 0x0000000000017941 */ /* 0x000fea0003800200 */
.L_x_10346:
[----:B------:R-:W-:Y:S01]  /*18c0*/  I2FP.F32.U32 R17, R4 ;  /* 0x0000000400117245 */ /* 0x000fe20000201000 */
[----:B------:R-:W-:Y:S01]  /*18d0*/  HADD2.F32 R72, -RZ, R72.H1_H1 ;  /* 0x30000048ff487230 */ /* 0x000fe20000004100 */
[----:B------:R-:W-:Y:S01]  /*18e0*/  ISETP.NE.AND P1, PT, R86, 0x1, PT ;  /* 0x000000015600780c */ /* 0x000fe20003f25270 */
[----:B------:R-:W-:Y:S01]  /*18f0*/  HADD2.F32 R68, -RZ, R68.H1_H1 ;  /* 0x30000044ff447230 */ /* 0x000fe20000004100 */
[----:B------:R-:W-:Y:S01]  /*1900*/  BSSY.RECONVERGENT B1, `(.L_x_10351) ;  /* 0x000004c000017945 */ /* 0x000fe20003800200 */
        /* <DEDUP_REMOVED lines=18> */
.L_x_10353:
        /* <DEDUP_REMOVED lines=13> */
.L_x_10355:
[----:B------:R-:W-:Y:S05]  /*1b00*/  BSYNC.RECONVERGENT B2 ;  /* 0x0000000000027941 */ /* 0x000fea0003800200 */
.L_x_10354:
        /* <DEDUP_REMOVED lines=43> */
.L_x_10352:
[----:B------:R-:W-:Y:S05]  /*1dc0*/  BSYNC.RECONVERGENT B1 ;  /* 0x0000000000017941 */ /* 0x000fea0003800200 */
.L_x_10351:
        /* <DEDUP_REMOVED lines=23> */
.L_x_10358:
        /* <DEDUP_REMOVED lines=13> */
.L_x_10360:
[----:B------:R-:W-:Y:S05]  /*2010*/  BSYNC.RECONVERGENT B2 ;  /* 0x0000000000027941 */ /* 0x000fea0003800200 */
.L_x_10359:
        /* <DEDUP_REMOVED lines=43> */
.L_x_10357:
[----:B------:R-:W-:Y:S05]  /*22d0*/  BSYNC.RECONVERGENT B1 ;  /* 0x0000000000017941 */ /* 0x000fea0003800200 */
.L_x_10356:
        /* <DEDUP_REMOVED lines=23> */
.L_x_10363:
        /* <DEDUP_REMOVED lines=13> */
.L_x_10365:
[----:B------:R-:W-:Y:S05]  /*2520*/  BSYNC.RECONVERGENT B2 ;  /* 0x0000000000027941 */ /* 0x000fea0003800200 */
.L_x_10364:
        /* <DEDUP_REMOVED lines=43> */
.L_x_10362:
[----:B------:R-:W-:Y:S05]  /*27e0*/  BSYNC.RECONVERGENT B1 ;  /* 0x0000000000017941 */ /* 0x000fea0003800200 */
.L_x_10361:
        /* <DEDUP_REMOVED lines=23> */
.L_x_10368:
        /* <DEDUP_REMOVED lines=13> */
.L_x_10370:
[----:B------:R-:W-:Y:S05]  /*2a30*/  BSYNC.RECONVERGENT B2 ;  /* 0x0000000000027941 */ /* 0x000fea0003800200 */
.L_x_10369:
        /* <DEDUP_REMOVED lines=43> */
.L_x_10367:
[----:B------:R-:W-:Y:S05]  /*2cf0*/  BSYNC.RECONVERGENT B1 ;  /* 0x0000000000017941 */ /* 0x000fea0003800200 */
.L_x_10366:
[----:B------:R-:W-:Y:S01]  /*2d00*/  I2FP.F32.U32 R69, R4 ;  /* 0x0000000400457245 */ /* 0x000fe20000201000 */
[----:B------:R-:W-:Y:S01]  /*2d10*/  HADD2.F32 R74, -RZ, R74.H1_H1 ;  /* 0x3000004aff4a7230 */ /* 0x000fe20000004100 */
[----:B------:R-:W-:Y:S01]  /*2d20*/  ISETP.NE.AND P5, PT, R72, 0x1, PT ;  /* 0x000000014800780c */ /* 0x000fe20003fa5270 */
[----:B------:R-:W-:Y:S01]  /*2d30*/  HADD2.F32 R70, -RZ, R70.H1_H1 ;  /* 0x30000046ff467230 */ /* 0x000fe20000004100 */
[----:B------:R-:W-:Y:S01]  /*2d40*/  BSSY.RECONVERGENT B1, `(.L_x_10371) ;  /* 0x000004c000017945 */ /* 0x000fe20003800200 */
        /* <DEDUP_REMOVED lines=18> */
.L_x_10373:
        /* <DEDUP_REMOVED lines=13> */
.L_x_10375:
[----:B------:R-:W-:Y:S05]  /*2f40*/  BSYNC.RECONVERGENT B2 ;  /* 0x0000000000027941 */ /* 0x000fea0003800200 */
.L_x_10374:
        /* <DEDUP_REMOVED lines=43> */
.L_x_10372:
[----:B------:R-:W-:Y:S05]  /*3200*/  BSYNC.RECONVERGENT B1 ;  /* 0x0000000000017941 */ /* 0x000fea0003800200 */
.L_x_10371:
[----:B------:R-:W-:Y:S01]  /*3210*/  I2FP.F32.U32 R69, R4 ;  /* 0x0000000400457245 */ /* 0x000fe20000201000 */
[----:B------:R-:W-:Y:S01]  /*3220*/  HADD2.F32 R4, -RZ, R75.H0_H0 ;  /* 0x2000004bff047230 */ /* 0x000fe20000004100 */
[----:B------:R-:W-:Y:S01]  /*3230*/  ISETP.NE.AND P6, PT, R68, 0x1, PT ;  /* 0x000000014400780c */ /* 0x000fe20003fc5270 */
[----:B------:R-:W-:Y:S02]  /*3240*/  BSSY.RECONVERGENT B1, `(.L_x_10376) ;  /* 0x000004f000017945 */ /* 0x000fe40003800200 */
        /* <DEDUP_REMOVED lines=19> */
.L_x_10378:
        /* <DEDUP_REMOVED lines=15> */
.L_x_10380:
[----:B------:R-:W-:Y:S05]  /*3470*/  BSYNC.RECONVERGENT B2 ;  /* 0x0000000000027941 */ /* 0x000fea0003800200 */
.L_x_10379:
        /* <DEDUP_REMOVED lines=43> */
.L_x_10377:
[----:B------:R-:W-:Y:S05]  /*3730*/  BSYNC.RECONVERGENT B1 ;  /* 0x0000000000017941 */ /* 0x000fea0003800200 */
.L_x_10376:
        /* <DEDUP_REMOVED lines=15> */
.L_x_10341:
        /* <DEDUP_REMOVED lines=16> */
.L_x_10384:
        /* <DEDUP_REMOVED lines=13> */
.L_x_10386:
[----:B------:R-:W-:Y:S05]  /*3a00*/  BSYNC.RECONVERGENT B2 ;  /* 0x0000000000027941 */ /* 0x000fea0003800200 */
.L_x_10385:
        /* <DEDUP_REMOVED lines=43> */
.L_x_10383:
[----:B------:R-:W-:Y:S05]  /*3cc0*/  BSYNC.RECONVERGENT B1 ;  /* 0x0000000000017941 */ /* 0x000fea0003800200 */
.L_x_10382:
[----:B------:R-:W0:Y:S01]  /*3cd0*/  LDC R84, c[0x0][0x404] ;  /* 0x00010100ff547b82 */ /* 0x000e220000000800 */
[----:B------:R-:W-:Y:S01]  /*3ce0*/  I2FP.F32.U32 R5, R5 ;  /* 0x0000000500057245 */ /* 0x000fe20000201000 */
[----:B------:R-:W-:Y:S01]  /*3cf0*/  IMAD.MOV.U32 R80, RZ, RZ, 0x2f800000 ;  /* 0x2f800000ff507424 */ /* 0x000fe200078e00ff */
[----:B------:R-:W-:Y:S01]  /*3d00*/  ISETP.NE.AND P1, PT, R19, 0x1, PT ;  /* 0x000000011300780c */ /* 0x000fe20003f25270 */
[----:B-----5:R-:W-:Y:S01]  /*3d10*/  HADD2.F32 R4, -RZ, R72.H0_H0 ;  /* 0x20000048ff047230 */ /* 0x020fe20000004100 */
[----:B------:R-:W-:Y:S01]  /*3d20*/  BSSY.RECONVERGENT B1, `(.L_x_10387) ;  /* 0x000004d000017945 */ /* 0x000fe20003800200 */
[----:B------:R-:W-:Y:S01]  /*3d30*/  FFMA.FTZ R5, R5, R80, 1.1641532182693481445e-10 ;  /* 0x2f00000005057423 */ /* 0x000fe20000010050 */
[----:B------:R-:W-:Y:S01]  /*3d40*/  IMAD.MOV.U32 R68, RZ, RZ, 0x2 ;  /* 0x00000002ff447424 */ /* 0x000fe200078e00ff */
[----:B------:R-:W1:Y:S01]  /*3d50*/  LDC R82, c[0x0][0x408] ;  /* 0x00010200ff527b82 */ /* 0x000e620000000800 */
[----:B------:R-:W-:Y:S01]  /*3d60*/  FMUL.FTZ R17, R4, UR4 ;  /* 0x0000000404117c20 */ /* 0x000fe20008410000 */
[----:B------:R-:W-:-:S02]  /*3d70*/  MOV R4, R0 ;  /* 0x0000000000047202 */ /* 0x000fc40000000f00 */
        /* <DEDUP_REMOVED lines=14> */
.L_x_10389:
        /* <DEDUP_REMOVED lines=13> */
.L_x_10391:
[----:B------:R-:W-:Y:S05]  /*3f30*/  BSYNC.RECONVERGENT B2 ;  /* 0x0000000000027941 */ /* 0x000fea0003800200 */
.L_x_10390:
        /* <DEDUP_REMOVED lines=43> */
.L_x_10388:
[----:B------:R-:W-:Y:S05]  /*41f0*/  BSYNC.RECONVERGENT B1 ;  /* 0x0000000000017941 */ /* 0x000fea0003800200 */
.L_x_10387:
[----:B------:R-:W-:Y:S01]  /*4200*/  ISETP.NE.AND P2, PT, R68, 0x1, PT ;  /* 0x000000014400780c */ /* 0x000fe20003f45270 */
[----:B------:R-:W-:Y:S01]  /*4210*/  HADD2.F32 R72, -RZ, R72.H1_H1 ;  /* 0x30000048ff487230 */ /* 0x000fe20000004100 */
[----:B------:R-:W-:Y:S01]  /*4220*/  I2FP.F32.U32 R17, R4 ;  /* 0x0000000400117245 */ /* 0x000fe20000201000 */
[----:B------:R-:W-:Y:S01]  /*4230*/  BSSY.RECONVERGENT B1, `(.L_x_10392) ;  /* 0x000004b000017945 */ /* 0x000fe20003800200 */
[----:B------:R-:W-:Y:S02]  /*4240*/  IMAD.MOV.U32 R70, RZ, RZ, 0x2 ;  /* 0x00000002ff467424 */ /* 0x000fe400078e00ff */
[----:B------:R-:W-:Y:S01]  /*4250*/  FMUL.FTZ R19, R72, UR4 ;  /* 0x0000000448137c20 */ /* 0x000fe20008410000 */
[----:B------:R-:W-:Y:S01]  /*4260*/  FFMA.FTZ R17, R17, R80, 1.1641532182693481445e-10 ;  /* 0x2f00000011117423 */ /* 0x000fe20000010050 */
[----:B------:R-:W-:Y:S02]  /*4270*/  IMAD.MOV.U32 R4, RZ, RZ, R0 ;  /* 0x000000ffff047224 */ /* 0x000fe400078e0000 */
[----:B------:R-:W-:-:S02]  /*4280*/  FMUL.FTZ R19, R19, R82 ;  /* 0x0000005213137220 */ /* 0x000fc40000410000 */
[----:B------:R-:W-:-:S04]  /*4290*/  FSETP.GTU.FTZ.AND P1, PT, R17, R84, PT ;  /* 0x000000541100720b */ /* 0x000fc80003f3c000 */
        /* <DEDUP_REMOVED lines=11> */
.L_x_10394:
        /* <DEDUP_REMOVED lines=13> */
.L_x_10396:
[----:B------:R-:W-:Y:S05]  /*4420*/  BSYNC.RECONVERGENT B2 ;  /* 0x0000000000027941 */ /* 0x000fea0003800200 */
.L_x_10395:
        /* <DEDUP_REMOVED lines=43> */
.L_x_10393:
[----:B------:R-:W-:Y:S05]  /*46e0*/  BSYNC.RECONVERGENT B1 ;  /* 0x0000000000017941 */ /* 0x000fea0003800200 */
.L_x_10392:
[----:B------:R-:W-:Y:S01]  /*46f0*/  I2FP.F32.U32 R17, R4 ;  /* 0x0000000400117245 */ /* 0x000fe20000201000 */
[----:B------:R-:W-:Y:S01]  /*4700*/  HADD2.F32 R4, -RZ, R73.H0_H0 ;  /* 0x20000049ff047230 */ /* 0x000fe20000004100 */
[----:B------:R-:W-:Y:S01]  /*4710*/  ISETP.NE.AND P3, PT, R70, 0x1, PT ;  /* 0x000000014600780c */ /* 0x000fe20003f65270 */
[----:B------:R-:W-:Y:S01]  /*4720*/  BSSY.RECONVERGENT B1, `(.L_x_10397) ;  /* 0x000004b000017945 */ /* 0x000fe20003800200 */
[----:B------:R-:W-:Y:S02]  /*4730*/  HFMA2 R68, -RZ, RZ, 0, 1.1920928955078125e-07 ;  /* 0x00000002ff447431 */ /* 0x000fe400000001ff */
[----:B------:R-:W-:Y:S01]  /*4740*/  FFMA.FTZ R17, R17, R80, 1.1641532182693481445e-10 ;  /* 0x2f00000011117423 */ /* 0x000fe20000010050 */
[----:B------:R-:W-:Y:S01]  /*4750*/  FMUL.FTZ R69, R4, UR4 ;  /* 0x0000000404457c20 */ /* 0x000fe20008410000 */
[----:B------:R-:W-:-:S03]  /*4760*/  IMAD.MOV.U32 R4, RZ, RZ, R0 ;  /* 0x000000ffff047224 */ /* 0x000fc600078e0000 */
[----:B------:R-:W-:Y:S01]  /*4770*/  FSETP.GTU.FTZ.AND P2, PT, R17, R84, PT ;  /* 0x000000541100720b */ /* 0x000fe20003f5c000 */
[----:B------:R-:W-:-:S03]  /*4780*/  FMUL.FTZ R17, R69, R82 ;  /* 0x0000005245117220 */ /* 0x000fc60000410000 */
        /* <DEDUP_REMOVED lines=11> */
.L_x_10399:
        /* <DEDUP_REMOVED lines=13> */
.L_x_10401:
[----:B------:R-:W-:Y:S05]  /*4910*/  BSYNC.RECONVERGENT B2 ;  /* 0x0000000000027941 */ /* 0x000fea0003800200 */
.L_x_10400:
        /* <DEDUP_REMOVED lines=43> */
.L_x_10398:
[----:B------:R-:W-:Y:S05]  /*4bd0*/  BSYNC.RECONVERGENT B1 ;  /* 0x0000000000017941 */ /* 0x000fea0003800200 */
.L_x_10397:
[----:B------:R-:W-:Y:S01]  /*4be0*/  ISETP.NE.AND P4, PT, R68, 0x1, PT ;  /* 0x000000014400780c */ /* 0x000fe20003f85270 */
[----:B------:R-:W-:Y:S01]  /*4bf0*/  HADD2.F32 R73, -RZ, R73.H1_H1 ;  /* 0x30000049ff497230 */ /* 0x000fe20000004100 */
[----:B------:R-:W-:Y:S01]  /*4c00*/  I2FP.F32.U32 R69, R4 ;  /* 0x0000000400457245 */ /* 0x000fe20000201000 */
[----:B------:R-:W-:Y:S01]  /*4c10*/  BSSY.RECONVERGENT B1, `(.L_x_10402) ;  /* 0x000004b000017945 */ /* 0x000fe20003800200 */
[----:B------:R-:W-:Y:S01]  /*4c20*/  IMAD.MOV.U32 R70, RZ, RZ, 0x2 ;  /* 0x00000002ff467424 */ /* 0x000fe200078e00ff */
[----:B------:R-:W-:Y:S01]  /*4c30*/  MOV R4, R0 ;  /* 0x0000000000047202 */ /* 0x000fe20000000f00 */
[----:B------:R-:W-:Y:S01]  /*4c40*/  FMUL.FTZ R73, R73, UR4 ;  /* 0x0000000449497c20 */ /* 0x000fe20008410000 */
[----:B------:R-:W-:-:S03]  /*4c50*/  FFMA.FTZ R69, R69, R80, 1.1641532182693481445e-10 ;  /* 0x2f00000045457423 */ /* 0x000fc60000010050 */
[----:B------:R-:W-:Y:S02]  /*4c60*/  FMUL.FTZ R73, R73, R82 ;  /* 0x0000005249497220 */ /* 0x000fe40000410000 */
        /* <DEDUP_REMOVED lines=12> */
.L_x_10404:
        /* <DEDUP_REMOVED lines=13> */
.L_x_10406:
[----:B------:R-:W-:Y:S05]  /*4e00*/  BSYNC.RECONVERGENT B2 ;  /* 0x0000000000027941 */ /* 0x000fea0003800200 */
.L_x_10405:
        /* <DEDUP_REMOVED lines=43> */
.L_x_10403:
[----:B------:R-:W-:Y:S05]  /*50c0*/  BSYNC.RECONVERGENT B1 ;  /* 0x0000000000017941 */ /* 0x000fea0003800200 */
.L_x_10402:
[----:B------:R-:W-:Y:S01]  /*50d0*/  I2FP.F32.U32 R69, R4 ;  /* 0x0000000400457245 */ /* 0x000fe20000201000 */
[----:B------:R-:W-:Y:S01]  /*50e0*/  HADD2.F32 R4, -RZ, R74.H0_H0 ;  /* 0x2000004aff047230 */ /* 0x000fe20000004100 */
        /* <DEDUP_REMOVED lines=19> */
.L_x_10409:
        /* <DEDUP_REMOVED lines=13> */
.L_x_10411:
[----:B------:R-:W-:Y:S05]  /*52f0*/  BSYNC.RECONVERGENT B2 ;  /* 0x0000000000027941 */ /* 0x000fea0003800200 */
.L_x_10410:
        /* <DEDUP_REMOVED lines=43> */
.L_x_10408:
[----:B------:R-:W-:Y:S05]  /*55b0*/  BSYNC.RECONVERGENT B1 ;  /* 0x0000000000017941 */ /* 0x000fea0003800200 */
.L_x_10407:
[----:B------:R-:W-:Y:S01]  /*55c0*/  I2FP.F32.U32 R69, R4 ;  /* 0x0000000400457245 */ /* 0x000fe20000201000 */
[----:B------:R-:W-:Y:S01]  /*55d0*/  HADD2.F32 R74, -RZ, R74.H1_H1 ;  /* 0x3000004aff4a7230 */ /* 0x000fe20000004100 */
        /* <DEDUP_REMOVED lines=19> */
.L_x_10414:
        /* <DEDUP_REMOVED lines=13> */
.L_x_10416:
[----:B------:R-:W-:Y:S05]  /*57e0*/  BSYNC.RECONVERGENT B2 ;  /* 0x0000000000027941 */ /* 0x000fea0003800200 */
.L_x_10415:
        /* <DEDUP_REMOVED lines=43> */
.L_x_10413:
[----:B------:R-:W-:Y:S05]  /*5aa0*/  BSYNC.RECONVERGENT B1 ;  /* 0x0000000000017941 */ /* 0x000fea0003800200 */
.L_x_10412:
[----:B------:R-:W-:Y:S01]  /*5ab0*/  I2FP.F32.U32 R69, R4 ;  /* 0x0000000400457245 */ /* 0x000fe20000201000 */
[----:B------:R-:W-:Y:S01]  /*5ac0*/  HADD2.F32 R4, -RZ, R75.H0_H0 ;  /* 0x2000004bff047230 */ /* 0x000fe20000004100 */
[----:B------:R-:W-:Y:S01]  /*5ad0*/  ISETP.NE.AND P6, PT, R70, 0x1, PT ;  /* 0x000000014600780c */ /* 0x000fe20003fc5270 */
[----:B------:R-:W-:Y:S02]  /*5ae0*/  BSSY.RECONVERGENT B1, `(.L_x_10417) ;  /* 0x000004d000017945 */ /* 0x000fe40003800200 */
        /* <DEDUP_REMOVED lines=17> */
.L_x_10419:
        /* <DEDUP_REMOVED lines=15> */
.L_x_10421:
[----:B------:R-:W-:Y:S05]  /*5cf0*/  BSYNC.RECONVERGENT B2 ;  /* 0x0000000000027941 */ /* 0x000fea0003800200 */
.L_x_10420:
        /* <DEDUP_REMOVED lines=43> */
.L_x_10418:
[----:B------:R-:W-:Y:S05]  /*5fb0*/  BSYNC.RECONVERGENT B1 ;  /* 0x0000000000017941 */ /* 0x000fea0003800200 */
.L_x_10417:
[----:B------:R-:W-:Y:S01]  /*5fc0*/  I2FP.F32.U32 R69, R69 ;  /* 0x0000004500457245 */ /* 0x000fe20000201000 */
[----:B------:R-:W-:Y:S01]  /*5fd0*/  HADD2.F32 R75, -RZ, R75.H1_H1 ;  /* 0x3000004bff4b7230 */ /* 0x000fe20000004100 */
[----:B------:R-:W-:Y:S02]  /*5fe0*/  F2FP.F16.F32.PACK_AB R70, R103, R93 ;  /* 0x0000005d6746723e */ /* 0x000fe400000000ff */
[----:B------:R-:W-:Y:S01]  /*5ff0*/  F2FP.F16.F32.PACK_AB R68, R19, R5 ;  /* 0x000000051344723e */ /* 0x000fe200000000ff */
[----:B------:R-:W-:Y:S01]  /*6000*/  FFMA.FTZ R69, R69, R80, 1.1641532182693481445e-10 ;  /* 0x2f00000045457423 */ /* 0x000fe20000010050 */
[----:B------:R-:W-:-:S04]  /*6010*/  FMUL.FTZ R75, R75, UR4 ;  /* 0x000000044b4b7c20 */ /* 0x000fc80008410000 */
[----:B------:R-:W-:Y:S01]  /*6020*/  FMUL.FTZ R75, R75, R82 ;  /* 0x000000524b4b7220 */ /* 0x000fe20000410000 */
[----:B------:R-:W-:Y:S02]  /*6030*/  FSETP.GTU.FTZ.AND P6, PT, R69, R84, PT ;  /* 0x000000544500720b */ /* 0x000fe40003fdc000 */
[----:B------:R-:W-:Y:S02]  /*6040*/  F2FP.F16.F32.PACK_AB R69, R95, R17 ;  /* 0x000000115f45723e */ /* 0x000fe400000000ff */
[----:B------:R-:W-:Y:S02]  /*6050*/  FSEL R109, R75, RZ, !P6 ;  /* 0x000000ff4b6d7208 */ /* 0x000fe40007000000 */
[----:B------:R-:W-:Y:S02]  /*6060*/  PLOP3.LUT P6, PT, P6, PT, PT, 0x8, 0x80 ;  /* 0x000000000080781c */ /* 0x000fe400037ce170 */
[----:B------:R-:W-:-:S11]  /*6070*/  F2FP.F16.F32.PACK_AB R71, R109, R101 ;  /* 0x000000656d47723e */ /* 0x000fd600000000ff */
.L_x_10381:
        /* <DEDUP_REMOVED lines=17> */
[----:B------:R-:W-:Y:S01]  /*6190*/  IMAD.MOV.U32 R18, RZ, RZ, R78 ;  /* 0x000000ffff127224 */ /* 0x000fe200078e004e */
[----:B------:R0:W-:Y:S01]  /*61a0*/  STG.E.128 desc[UR6][R74.64], R68 ;  /* 0x000000444a007986 */ /* 0x0001e2000c101d06 */
[----:B-1----:R-:W-:-:S05]  /*61b0*/  IMAD.WIDE.U32 R72, R16, 0x8, R72 ;  /* 0x0000000810487825 */ /* 0x002fca00078e0048 */
[----:B------:R0:W-:Y:S02]  /*61c0*/  STG.E.64 desc[UR6][R72.64], R114 ;  /* 0x0000007248007986 */ /* 0x0001e4000c101b06 */
.L_x_10340:
[----:B------:R-:W-:Y:S05]  /*61d0*/  BSYNC.RECONVERGENT B0 ;  /* 0x0000000000007941 */ /* 0x000fea0003800200 */
.L_x_10339:
        /* <DEDUP_REMOVED lines=29> */
.L_x_10427:
        /* <DEDUP_REMOVED lines=13> */
.L_x_10429:
[----:B------:R-:W-:Y:S05]  /*6480*/  BSYNC.RECONVERGENT B2 ;  /* 0x0000000000027941 */ /* 0x000fea0003800200 */
.L_x_10428:
        /* <DEDUP_REMOVED lines=43> */
.L_x_10426:
[----:B------:R-:W-:Y:S05]  /*6740*/  BSYNC.RECONVERGENT B1 ;  /* 0x0000000000017941 */ /* 0x000fea0003800200 */
.L_x_10425:
        /* <DEDUP_REMOVED lines=27> */
.L_x_10432:
        /* <DEDUP_REMOVED lines=13> */
.L_x_10434:
[----:B------:R-:W-:Y:S05]  /*69d0*/  BSYNC.RECONVERGENT B2 ;  /* 0x0000000000027941 */ /* 0x000fea0003800200 */
.L_x_10433:
        /* <DEDUP_REMOVED lines=43> */
.L_x_10431:
[----:B------:R-:W-:Y:S05]  /*6c90*/  BSYNC.RECONVERGENT B1 ;  /* 0x0000000000017941 */ /* 0x000fea0003800200 */
.L_x_10430:
        /* <DEDUP_REMOVED lines=23> */
.L_x_10437:
        /* <DEDUP_REMOVED lines=13> */
.L_x_10439:
[----:B------:R-:W-:Y:S05]  /*6ee0*/  BSYNC.RECONVERGENT B2 ;  /* 0x0000000000027941 */ /* 0x000fea0003800200 */
.L_x_10438:
        /* <DEDUP_REMOVED lines=43> */
.L_x_10436:
[----:B------:R-:W-:Y:S05]  /*71a0*/  BSYNC.RECONVERGENT B1 ;  /* 0x0000000000017941 */ /* 0x000fea0003800200 */
.L_x_10435:
        /* <DEDUP_REMOVED lines=23> */
.L_x_10442:
        /* <DEDUP_REMOVED lines=13> */
.L_x_10444:
[----:B------:R-:W-:Y:S05]  /*73f0*/  BSYNC.RECONVERGENT B2 ;  /* 0x0000000000027941 */ /* 0x000fea0003800200 */
.L_x_10443:
        /* <DEDUP_REMOVED lines=43> */
.L_x_10441:
[----:B------:R-:W-:Y:S05]  /*76b0*/  BSYNC.RECONVERGENT B1 ;  /* 0x0000000000017941 */ /* 0x000fea0003800200 */
.L_x_10440:
        /* <DEDUP_REMOVED lines=23> */
.L_x_10447:
        /* <DEDUP_REMOVED lines=13> */
.L_x_10449:
[----:B------:R-:W-:Y:S05]  /*7900*/  BSYNC.RECONVERGENT B2 ;  /* 0x0000000000027941 */ /* 0x000fea0003800200 */
.L_x_10448:
        /* <DEDUP_REMOVED lines=43> */
.L_x_10446:
[----:B------:R-:W-:Y:S05]  /*7bc0*/  BSYNC.RECONVERGENT B1 ;  /* 0x0000000000017941 */ /* 0x000fea0003800200 */
.L_x_10445:
        /* <DEDUP_REMOVED lines=23> */
.L_x_10452:
        /* <DEDUP_REMOVED lines=13> */
.L_x_10454:
[----:B------:R-:W-:Y:S05]  /*7e10*/  BSYNC.RECONVERGENT B2 ;  /* 0x0000000000027941 */ /* 0x000fea0003800200 */
.L_x_10453:
        /* <DEDUP_REMOVED lines=43> */
.L_x_10451:
[----:B------:R-:W-:Y:S05]  /*80d0*/  BSYNC.RECONVERGENT B1 ;  /* 0x0000000000017941 */ /* 0x000fea0003800200 */
.L_x_10450:
        /* <DEDUP_REMOVED lines=23> */
.L_x_10457:
        /* <DEDUP_REMOVED lines=13> */
.L_x_10459:
[----:B------:R-:W-:Y:S05]  /*8320*/  BSYNC.RECONVERGENT B2 ;  /* 0x0000000000027941 */ /* 0x000fea0003800200 */
.L_x_10458:
        /* <DEDUP_REMOVED lines=43> */
.L_x_10456:
[----:B------:R-:W-:Y:S05]  /*85e0*/  BSYNC.RECONVERGENT B1 ;  /* 0x0000000000017941 */ /* 0x000fea0003800200 */
.L_x_10455:
        /* <DEDUP_REMOVED lines=23> */
.L_x_10462:
        /* <DEDUP_REMOVED lines=15> */
.L_x_10464:
[----:B------:R-:W-:Y:S05]  /*8850*/  BSYNC.RECONVERGENT B2 ;  /* 0x0000000000027941 */ /* 0x000fea0003800200 */
.L_x_10463:
        /* <DEDUP_REMOVED lines=43> */
.L_x_10461:
[----:B------:R-:W-:Y:S05]  /*8b10*/  BSYNC.RECONVERGENT B1 ;  /* 0x0000000000017941 */ /* 0x000fea0003800200 */
.L_x_10460:
        /* <DEDUP_REMOVED lines=15> */
.L_x_10424:
        /* <DEDUP_REMOVED lines=16> */
.L_x_10468:
        /* <DEDUP_REMOVED lines=13> */
.L_x_10470:
[----:B------:R-:W-:Y:S05]  /*8de0*/  BSYNC.RECONVERGENT B2 ;  /* 0x0000000000027941 */ /* 0x000fea0003800200 */
.L_x_10469:
        /* <DEDUP_REMOVED lines=43> */
.L_x_10467:
[----:B------:R-:W-:Y:S05]  /*90a0*/  BSYNC.RECONVERGENT B1 ;  /* 0x0000000000017941 */ /* 0x000fea0003800200 */
.L_x_10466:
        /* <DEDUP_REMOVED lines=25> */
.L_x_10473:
        /* <DEDUP_REMOVED lines=13> */
.L_x_10475:
[----:B------:R-:W-:Y:S05]  /*9310*/  BSYNC.RECONVERGENT B2 ;  /* 0x0000000000027941 */ /* 0x000fea0003800200 */
.L_x_10474:
        /* <DEDUP_REMOVED lines=43> */
.L_x_10472:
[----:B------:R-:W-:Y:S05]  /*95d0*/  BSYNC.RECONVERGENT B1 ;  /* 0x0000000000017941 */ /* 0x000fea0003800200 */
.L_x_10471:
[----:B------:R-:W-:Y:S01]  /*95e0*/  ISETP.NE.AND P2, PT, R74, 0x1, PT ;  /* 0x000000014a00780c */ /* 0x000fe20003f45270 */
[----:B------:R-:W-:Y:S01]  /*95f0*/  HADD2.F32 R68, -RZ, R68.H1_H1 ;  /* 0x30000044ff447230 */ /* 0x000fe20000004100 */
[----:B------:R-:W-:Y:S01]  /*9600*/  I2FP.F32.U32 R73, R4 ;  /* 0x0000000400497245 */ /* 0x000fe20000201000 */
[----:B------:R-:W-:Y:S01]  /*9610*/  BSSY.RECONVERGENT B1, `(.L_x_10476) ;  /* 0x000004b000017945 */ /* 0x000fe20003800200 */
[----:B------:R-:W-:Y:S02]  /*9620*/  IMAD.MOV.U32 R4, RZ, RZ, R0 ;  /* 0x000000ffff047224 */ /* 0x000fe400078e0000 */
[----:B------:R-:W-:Y:S01]  /*9630*/  FMUL.FTZ R75, R68, UR4 ;  /* 0x00000004444b7c20 */ /* 0x000fe20008410000 */
[----:B------:R-:W-:Y:S01]  /*9640*/  FFMA.FTZ R73, R73, R84, 1.1641532182693481445e-10 ;  /* 0x2f00000049497423 */ /* 0x000fe20000010054 */
[----:B------:R-:W-:Y:S02]  /*9650*/  IMAD.MOV.U32 R68, RZ, RZ, 0x2 ;  /* 0x00000002ff447424 */ /* 0x000fe400078e00ff */
        /* <DEDUP_REMOVED lines=13> */
.L_x_10478:
        /* <DEDUP_REMOVED lines=13> */
.L_x_10480:
[----:B------:R-:W-:Y:S05]  /*9800*/  BSYNC.RECONVERGENT B2 ;  /* 0x0000000000027941 */ /* 0x000fea0003800200 */
.L_x_10479:
        /* <DEDUP_REMOVED lines=43> */
.L_x_10477:
[----:B------:R-:W-:Y:S05]  /*9ac0*/  BSYNC.RECONVERGENT B1 ;  /* 0x0000000000017941 */ /* 0x000fea0003800200 */
.L_x_10476:
        /* <DEDUP_REMOVED lines=21> */
.L_x_10483:
        /* <DEDUP_REMOVED lines=13> */
.L_x_10485:
[----:B------:R-:W-:Y:S05]  /*9cf0*/  BSYNC.RECONVERGENT B2 ;  /* 0x0000000000027941 */ /* 0x000fea0003800200 */
.L_x_10484:
        /* <DEDUP_REMOVED lines=43> */
.L_x_10482:
[----:B------:R-:W-:Y:S05]  /*9fb0*/  BSYNC.RECONVERGENT B1 ;  /* 0x0000000000017941 */ /* 0x000fea0003800200 */
.L_x_10481:
        /* <DEDUP_REMOVED lines=21> */
.L_x_10488:
        /* <DEDUP_REMOVED lines=13> */
.L_x_10490:
[----:B------:R-:W-:Y:S05]  /*a1e0*/  BSYNC.RECONVERGENT B2 ;  /* 0x0000000000027941 */ /* 0x000fea0003800200 */
.L_x_10489:
        /* <DEDUP_REMOVED lines=43> */
.L_x_10487:
[----:B------:R-:W-:Y:S05]  /*a4a0*/  BSYNC.RECONVERGENT B1 ;  /* 0x0000000000017941 */ /* 0x000fea0003800200 */
.L_x_10486:
        /* <DEDUP_REMOVED lines=21> */
.L_x_10493:
        /* <DEDUP_REMOVED lines=13> */
.L_x_10495:
[----:B------:R-:W-:Y:S05]  /*a6d0*/  BSYNC.RECONVERGENT B2 ;  /* 0x0000000000027941 */ /* 0x000fea0003800200 */
.L_x_10494:
        /* <DEDUP_REMOVED lines=43> */
.L_x_10492:
[----:B------:R-:W-:Y:S05]  /*a990*/  BSYNC.RECONVERGENT B1 ;  /* 0x0000000000017941 */ /* 0x000fea0003800200 */
.L_x_10491:
        /* <DEDUP_REMOVED lines=21> */
.L_x_10498:
        /* <DEDUP_REMOVED lines=13> */
.L_x_10500:
[----:B------:R-:W-:Y:S05]  /*abc0*/  BSYNC.RECONVERGENT B2 ;  /* 0x0000000000027941 */ /* 0x000fea0003800200 */
.L_x_10499:
        /* <DEDUP_REMOVED lines=43> */
.L_x_10497:
[----:B------:R-:W-:Y:S05]  /*ae80*/  BSYNC.RECONVERGENT B1 ;  /* 0x0000000000017941 */ /* 0x000fea0003800200 */
.L_x_10496:
[----:B------:R-:W-:Y:S01]  /*ae90*/  I2FP.F32.U32 R69, R4 ;  /* 0x0000000400457245 */ /* 0x000fe20000201000 */
[----:B------:R-:W-:Y:S01]  /*aea0*/  HADD2.F32 R4, -RZ, R71.H0_H0 ;  /* 0x20000047ff047230 */ /* 0x000fe20000004100 */
[----:B------:R-:W-:Y:S01]  /*aeb0*/  ISETP.NE.AND P6, PT, R68, 0x1, PT ;  /* 0x000000014400780c */ /* 0x000fe20003fc5270 */
[----:B------:R-:W-:Y:S02]  /*aec0*/  BSSY.RECONVERGENT B1, `(.L_x_10501) ;  /* 0x000004d000017945 */ /* 0x000fe40003800200 */
[----:B------:R-:W-:Y:S01]  /*aed0*/  FFMA.FTZ R69, R69, R84, 1.1641532182693481445e-10 ;  /* 0x2f00000045457423 */ /* 0x000fe20000010054 */
[----:B------:R-:W-:Y:S01]  /*aee0*/  FMUL.FTZ R73, R4, UR4 ;  /* 0x0000000404497c20 */ /* 0x000fe20008410000 */
[----:B------:R-:W-:-:S03]  /*aef0*/  HFMA2 R4, -RZ, RZ, 0, 1.1920928955078125e-07 ;  /* 0x00000002ff047431 */ /* 0x000fc600000001ff */
        /* <DEDUP_REMOVED lines=14> */
.L_x_10503:
        /* <DEDUP_REMOVED lines=15> */
.L_x_10505:
[----:B------:R-:W-:Y:S05]  /*b0d0*/  BSYNC.RECONVERGENT B2 ;  /* 0x0000000000027941 */ /* 0x000fea0003800200 */
.L_x_10504:
        /* <DEDUP_REMOVED lines=43> */
.L_x_10502:
[----:B------:R-:W-:Y:S05]  /*b390*/  BSYNC.RECONVERGENT B1 ;  /* 0x0000000000017941 */ /* 0x000fea0003800200 */
.L_x_10501:
        /* <DEDUP_REMOVED lines=12> */
.L_x_10465:
        /* <DEDUP_REMOVED lines=21> */
.L_x_10423:
[----:B------:R-:W-:Y:S05]  /*b5b0*/  BSYNC.RECONVERGENT B0 ;  /* 0x0000000000007941 */ /* 0x000fea0003800200 */
.L_x_10422:
        /* <DEDUP_REMOVED lines=28> */
.L_x_10511:
        /* <DEDUP_REMOVED lines=13> */
.L_x_10513:
[----:B------:R-:W-:Y:S05]  /*b850*/  BSYNC.RECONVERGENT B2 ;  /* 0x0000000000027941 */ /* 0x000fea0003800200 */
.L_x_10512:
        /* <DEDUP_REMOVED lines=43> */
.L_x_10510:
[----:B------:R-:W-:Y:S05]  /*bb10*/  BSYNC.RECONVERGENT B1 ;  /* 0x0000000000017941 */ /* 0x000fea0003800200 */
.L_x_10509:
        /* <DEDUP_REMOVED lines=27> */
.L_x_10516:
        /* <DEDUP_REMOVED lines=13> */
.L_x_10518:
[----:B------:R-:W-:Y:S05]  /*bda0*/  BSYNC.RECONVERGENT B2 ;  /* 0x0000000000027941 */ /* 0x000fea0003800200 */
.L_x_10517:
        /* <DEDUP_REMOVED lines=43> */
.L_x_10515:
[----:B------:R-:W-:Y:S05]  /*c060*/  BSYNC.RECONVERGENT B1 ;  /* 0x0000000000017941 */ /* 0x000fea0003800200 */
.L_x_10514:
        /* <DEDUP_REMOVED lines=24> */
.L_x_10521:
        /* <DEDUP_REMOVED lines=13> */
.L_x_10523:
[----:B------:R-:W-:Y:S05]  /*c2c0*/  BSYNC.RECONVERGENT B2 ;  /* 0x0000000000027941 */ /* 0x000fea0003800200 */
.L_x_10522:
        /* <DEDUP_REMOVED lines=43> */
.L_x_10520:
[----:B------:R-:W-:Y:S05]  /*c580*/  BSYNC.RECONVERGENT B1 ;  /* 0x0000000000017941 */ /* 0x000fea0003800200 */
.L_x_10519:
        /* <DEDUP_REMOVED lines=23> */
.L_x_10526:
        /* <DEDUP_REMOVED lines=13> */
.L_x_10528:
[----:B------:R-:W-:Y:S05]  /*c7d0*/  BSYNC.RECONVERGENT B2 ;  /* 0x0000000000027941 */ /* 0x000fea0003800200 */
.L_x_10527:
        /* <DEDUP_REMOVED lines=43> */
.L_x_10525:
[----:B------:R-:W-:Y:S05]  /*ca90*/  BSYNC.RECONVERGENT B1 ;  /* 0x0000000000017941 */ /* 0x000fea0003800200 */
.L_x_10524:
        /* <DEDUP_REMOVED lines=23> */
.L_x_10531:
        /* <DEDUP_REMOVED lines=13> */
.L_x_10533:
[----:B------:R-:W-:Y:S05]  /*cce0*/  BSYNC.RECONVERGENT B2 ;  /* 0x0000000000027941 */ /* 0x000fea0003800200 */
.L_x_10532:
        /* <DEDUP_REMOVED lines=43> */
.L_x_10530:
[----:B------:R-:W-:Y:S05]  /*cfa0*/  BSYNC.RECONVERGENT B1 ;  /* 0x0000000000017941 */ /* 0x000fea0003800200 */
.L_x_10529:
        /* <DEDUP_REMOVED lines=23> */
.L_x_10536:
        /* <DEDUP_REMOVED lines=13> */
.L_x_10538:
[----:B------:R-:W-:Y:S05]  /*d1f0*/  BSYNC.RECONVERGENT B2 ;  /* 0x0000000000027941 */ /* 0x000fea0003800200 */
.L_x_10537:
        /* <DEDUP_REMOVED lines=43> */
.L_x_10535:
[----:B------:R-:W-:Y:S05]  /*d4b0*/  BSYNC.RECONVERGENT B1 ;  /* 0x0000000000017941 */ /* 0x000fea0003800200 */
.L_x_10534:
        /* <DEDUP_REMOVED lines=23> */
.L_x_10541:
        /* <DEDUP_REMOVED lines=13> */
.L_x_10543:
[----:B------:R-:W-:Y:S05]  /*d700*/  BSYNC.RECONVERGENT B2 ;  /* 0x0000000000027941 */ /* 0x000fea0003800200 */
.L_x_10542:
        /* <DEDUP_REMOVED lines=43> */
.L_x_10540:
[----:B------:R-:W-:Y:S05]  /*d9c0*/  BSYNC.RECONVERGENT B1 ;  /* 0x0000000000017941 */ /* 0x000fea0003800200 */
.L_x_10539:
        /* <DEDUP_REMOVED lines=23> */
.L_x_10546:
        /* <DEDUP_REMOVED lines=15> */
.L_x_10548:
[----:B------:R-:W-:Y:S05]  /*dc30*/  BSYNC.RECONVERGENT B2 ;  /* 0x0000000000027941 */ /* 0x000fea0003800200 */
.L_x_10547:
        /* <DEDUP_REMOVED lines=43> */
.L_x_10545:
[----:B------:R-:W-:Y:S05]  /*def0*/  BSYNC.RECONVERGENT B1 ;  /* 0x0000000000017941 */ /* 0x000fea0003800200 */
.L_x_10544:
        /* <DEDUP_REMOVED lines=15> */
.L_x_10508:
        /* <DEDUP_REMOVED lines=16> */
.L_x_10552:
        /* <DEDUP_REMOVED lines=13> */
.L_x_10554:
[----:B------:R-:W-:Y:S05]  /*e1c0*/  BSYNC.RECONVERGENT B2 ;  /* 0x0000000000027941 */ /* 0x000fea0003800200 */
.L_x_10553:
        /* <DEDUP_REMOVED lines=43> */
.L_x_10551:
[----:B------:R-:W-:Y:S05]  /*e480*/  BSYNC.RECONVERGENT B1 ;  /* 0x0000000000017941 */ /* 0x000fea0003800200 */
.L_x_10550:
        /* <DEDUP_REMOVED lines=9> */
[----:B------:R-:W-:Y:S01]  /*e520*/  FMUL.FTZ R73, R4, UR4 ;  /* 0x0000000404497c20 */ /* 0x000fe20008410000 */
        /* <DEDUP_REMOVED lines=15> */
.L_x_10557:
        /* <DEDUP_REMOVED lines=13> */
.L_x_10559:
[----:B------:R-:W-:Y:S05]  /*e6f0*/  BSYNC.RECONVERGENT B2 ;  /* 0x0000000000027941 */ /* 0x000fea0003800200 */
.L_x_10558:
        /* <DEDUP_REMOVED lines=43> */
.L_x_10556:
[----:B------:R-:W-:Y:S05]  /*e9b0*/  BSYNC.RECONVERGENT B1 ;  /* 0x0000000000017941 */ /* 0x000fea0003800200 */
.L_x_10555:
[----:B------:R-:W-:Y:S01]  /*e9c0*/  I2FP.F32.U32 R73, R4 ;  /* 0x0000000400497245 */ /* 0x000fe20000201000 */
[----:B------:R-:W-:Y:S01]  /*e9d0*/  HADD2.F32 R68, -RZ, R68.H1_H1 ;  /* 0x30000044ff447230 */ /* 0x000fe20000004100 */
[----:B------:R-:W-:Y:S01]  /*e9e0*/  ISETP.NE.AND P2, PT, R74, 0x1, PT ;  /* 0x000000014a00780c */ /* 0x000fe20003f45270 */
[----:B------:R-:W-:Y:S01]  /*e9f0*/  BSSY.RECONVERGENT B1, `(.L_x_10560) ;  /* 0x000004c000017945 */ /* 0x000fe20003800200 */
[----:B------:R-:W-:Y:S01]  /*ea00*/  MOV R4, R0 ;  /* 0x0000000000047202 */ /* 0x000fe20000000f00 */
[----:B------:R-:W-:Y:S01]  /*ea10*/  FFMA.FTZ R73, R73, R86, 1.1641532182693481445e-10 ;  /* 0x2f00000049497423 */ /* 0x000fe20000010056 */
[----:B------:R-:W-:Y:S01]  /*ea20*/  FMUL.FTZ R75, R68, UR4 ;  /* 0x00000004444b7c20 */ /* 0x000fe20008410000 */
[----:B------:R-:W-:-:S03]  /*ea30*/  IMAD.MOV.U32 R68, RZ, RZ, 0x2 ;  /* 0x00000002ff447424 */ /* 0x000fc600078e00ff */
[----:B------:R-:W-:Y:S01]  /*ea40*/  FSETP.GTU.FTZ.AND P1, PT, R73, R90, PT ;  /* 0x0000005a4900720b */ /* 0x000fe20003f3c000 */
[----:B------:R-:W-:-:S03]  /*ea50*/  FMUL.FTZ R75, R75, R88 ;  /* 0x000000584b4b7220 */ /* 0x000fc60000410000 */
        /* <DEDUP_REMOVED lines=12> */
.L_x_10562:
        /* <DEDUP_REMOVED lines=13> */
.L_x_10564:
[----:B------:R-:W-:Y:S05]  /*ebf0*/  BSYNC.RECONVERGENT B2 ;  /* 0x0000000000027941 */ /* 0x000fea0003800200 */
.L_x_10563:
        /* <DEDUP_REMOVED lines=43> */
.L_x_10561:
[----:B------:R-:W-:Y:S05]  /*eeb0*/  BSYNC.RECONVERGENT B1 ;  /* 0x0000000000017941 */ /* 0x000fea0003800200 */
.L_x_10560:
        /* <DEDUP_REMOVED lines=21> */
.L_x_10567:
        /* <DEDUP_REMOVED lines=13> */
.L_x_10569:
[----:B------:R-:W-:Y:S05]  /*f0e0*/  BSYNC.RECONVERGENT B2 ;  /* 0x0000000000027941 */ /* 0x000fea0003800200 */
.L_x_10568:
        /* <DEDUP_REMOVED lines=43> */
.L_x_10566:
[----:B------:R-:W-:Y:S05]  /*f3a0*/  BSYNC.RECONVERGENT B1 ;  /* 0x0000000000017941 */ /* 0x000fea0003800200 */
.L_x_10565:
        /* <DEDUP_REMOVED lines=21> */
.L_x_10572:
        /* <DEDUP_REMOVED lines=13> */
.L_x_10574:
[----:B------:R-:W-:Y:S05]  /*f5d0*/  BSYNC.RECONVERGENT B2 ;  /* 0x0000000000027941 */ /* 0x000fea0003800200 */
.L_x_10573:
        /* <DEDUP_REMOVED lines=43> */
.L_x_10571:
[----:B------:R-:W-:Y:S05]  /*f890*/  BSYNC.RECONVERGENT B1 ;  /* 0x0000000000017941 */ /* 0x000fea0003800200 */
.L_x_10570:
        /* <DEDUP_REMOVED lines=21> */
.L_x_10577:
        /* <DEDUP_REMOVED lines=13> */
.L_x_10579:
[----:B------:R-:W-:Y:S05]  /*fac0*/  BSYNC.RECONVERGENT B2 ;  /* 0x0000000000027941 */ /* 0x000fea0003800200 */
.L_x_10578:
        /* <DEDUP_REMOVED lines=43> */
.L_x_10576:
[----:B------:R-:W-:Y:S05]  /*fd80*/  BSYNC.RECONVERGENT B1 ;  /* 0x0000000000017941 */ /* 0x000fea0003800200 */
.L_x_10575:
        /* <DEDUP_REMOVED lines=21> */
.L_x_10582:
        /* <DEDUP_REMOVED lines=13> */
.L_x_10584:
[----:B------:R-:W-:Y:S05]  /*ffb0*/  BSYNC.RECONVERGENT B2 ;  /* 0x0000000000027941 */ /* 0x000fea0003800200 */
.L_x_10583:
        /* <DEDUP_REMOVED lines=43> */
.L_x_10581:
[----:B------:R-:W-:Y:S05]  /*10270*/  BSYNC.RECONVERGENT B1 ;  /* 0x0000000000017941 */ /* 0x000fea0003800200 */
.L_x_10580:
        /* <DEDUP_REMOVED lines=21> */
.L_x_10587:
        /* <DEDUP_REMOVED lines=15> */
.L_x_10589:
[----:B------:R-:W-:Y:S05]  /*104c0*/  BSYNC.RECONVERGENT B2 ;  /* 0x0000000000027941 */ /* 0x000fea0003800200 */
.L_x_10588:
        /* <DEDUP_REMOVED lines=43> */
.L_x_10586:
[----:B------:R-:W-:Y:S05]  /*10780*/  BSYNC.RECONVERGENT B1 ;  /* 0x0000000000017941 */ /* 0x000fea0003800200 */
.L_x_10585:
        /* <DEDUP_REMOVED lines=12> */
.L_x_10549:
        /* <DEDUP_REMOVED lines=21> */
.L_x_10507:
[----:B------:R-:W-:Y:S05]  /*109a0*/  BSYNC.RECONVERGENT B0 ;  /* 0x0000000000007941 */ /* 0x000fea0003800200 */
.L_x_10506:
        /* <DEDUP_REMOVED lines=104> */
[----:B------:R-:W-:Y:S01]  /*11030*/  CS2R R70, SRZ ;  /* 0x0000000000467805 */ /* 0x000fe2000001ff00 */
        /* <DEDUP_REMOVED lines=12> */
[----:B------:R0:W-:Y:S01]  /*11100*/  @!P2 LDS.64 R70, [R74+UR4] ;  /* 0x000000044a46a984 */ /* 0x0001e20008000a00 */
[----:B------:R-:W-:Y:S01]  /*11110*/  ISETP.NE.AND P2, PT, R14, RZ, PT ;  /* 0x000000ff0e00720c */ /* 0x000fe20003f45270 */
[----:B-1----:R-:W-:Y:S01]  /*11120*/  IMAD.IADD R82, R76, 0x1, R73 ;  /* 0x000000014c527824 */ /* 0x002fe200078e0249 */
[----:B------:R-:W-:Y:S01]  /*11130*/  I2FP.F32.S32 R76, R76 ;  /* 0x0000004c004c7245 */ /* 0x000fe20000201400 */
[----:B0-----:R-:W0:Y:S03]  /*11140*/  LDC R74, c[0x0][0x448] ;  /* 0x00011200ff4a7b82 */ /* 0x001e260000000800 */
        /* <DEDUP_REMOVED lines=28> */
[----:B------:R-:W1:Y:S01]  /*11310*/  @!P2 LDC.64 R70, c[0x0][0x3c0] ;  /* 0x0000f000ff46ab82 */ /* 0x000e620000000a00 */
[----:B------:R-:W2:Y:S02]  /*11320*/  SHFL.IDX PT, R117, R75, RZ, 0x1f ;  /* 0x00001fff4b757589 */ /* 0x000ea400000e0000 */
[----:B------:R-:W-:-:S05]  /*11330*/  FFMA.FTZ R73, R82, R73, R69 ;  /* 0x0000004952497223 */ /* 0x000fca0000010045 */
[----:B------:R-:W3:Y:S01]  /*11340*/  @!P2 LDC.64 R68, c[0x0][0x3c8] ;  /* 0x0000f200ff44ab82 */ /* 0x000ee20000000a00 */
[----:B------:R-:W0:Y:S01]  /*11350*/  SHFL.IDX PT, R73, R73, RZ, 0x1f ;  /* 0x00001fff49497589 */ /* 0x000e2200000e0000 */
[----:B--2---:R-:W-:-:S05]  /*11360*/  FMUL.FTZ R72, R117, R117 ;  /* 0x0000007575487220 */ /* 0x004fca0000410000 */
[----:B------:R-:W-:Y:S01]  /*11370*/  FSEL R115, R72, RZ, P1 ;  /* 0x000000ff48737208 */ /* 0x000fe20000800000 */
[----:B0-----:R-:W-:Y:S01]  /*11380*/  FFMA.FTZ R72, R73, UR14, R74 ;  /* 0x0000000e49487c23 */ /* 0x001fe2000801004a */
[----:B------:R-:W-:Y:S02]  /*11390*/  MOV R73, UR10 ;  /* 0x0000000a00497c02 */ /* 0x000fe40008000f00 */
[----:B------:R-:W-:Y:S01]  /*113a0*/  FSEL R74, R117, RZ, !P1 ;  /* 0x000000ff754a7208 */ /* 0x000fe20004800000 */
[----:B------:R-:W-:Y:S01]  /*113b0*/  FADD.FTZ R72, R72, R115 ;  /* 0x0000007348487221 */ /* 0x000fe20000010000 */
[----:B------:R-:W-:Y:S02]  /*113c0*/  IMAD.U32 R115, RZ, RZ, UR10 ;  /* 0x0000000aff737e24 */ /* 0x000fe4000f8e00ff */
[----:B---3--:R-:W-:Y:S01]  /*113d0*/  @!P2 IMAD.WIDE R68, R73, 0x4, R68 ;  /* 0x000000044944a825 */ /* 0x008fe200078e0244 */
[----:B------:R-:W0:Y:S03]  /*113e0*/  MUFU.RSQ R75, R72 ;  /* 0x00000048004b7308 */ /* 0x000e260000001400 */
        /* <DEDUP_REMOVED lines=30> */
[----:B0-----:R-:W-:Y:S01]  /*115d0*/  IMAD.WIDE.U32 R72, R16, 0x10, R72 ;  /* 0x0000001010487825 */ /* 0x001fe200078e0048 */
[----:B------:R-:W-:-:S02]  /*115e0*/  F2FP.F16.F32.PACK_AB R69, R80, R71 ;  /* 0x000000475045723e */ /* 0x000fc400000000ff */
[----:B------:R-:W-:Y:S01]  /*115f0*/  F2FP.F16.F32.PACK_AB R70, R115, R70 ;  /* 0x000000467346723e */ /* 0x000fe200000000ff */
[----:B------:R-:W-:Y:S01]  /*11600*/  VIADD R16, R16, 0x80 ;  /* 0x0000008010107836 */ /* 0x000fe20000000000 */
[----:B------:R-:W-:-:S05]  /*11610*/  F2FP.F16.F32.PACK_AB R71, R88, R117 ;  /* 0x000000755847723e */ /* 0x000fca00000000ff */
[----:B------:R0:W-:Y:S02]  /*11620*/  STG.E.128 desc[UR6][R72.64], R68 ;  /* 0x0000004448007986 */ /* 0x0001e4000c101d06 */
.L_x_10591:
[----:B------:R-:W-:Y:S05]  /*11630*/  BSYNC.RECONVERGENT B0 ;  /* 0x0000000000007941 */ /* 0x000fea0003800200 */
.L_x_10590:
        /* <DEDUP_REMOVED lines=31> */
[----:B------:R-:W-:Y:S02]  /*11830*/  F2FP.F16.F32.PACK_AB R70, R115, R70 ;  /* 0x000000467346723e */ /* 0x000fe400000000ff */
[----:B------:R-:W-:Y:S02]  /*11840*/  F2FP.F16.F32.PACK_AB R71, R86, R117 ;  /* 0x000000755647723e */ /* 0x000fe400000000ff */
[----:B------:R-:W-:-:S03]  /*11850*/  IADD3 R16, PT, PT, R16, 0x80, RZ ;  /* 0x0000008010107810 */ /* 0x000fc60007ffe0ff */
[----:B------:R2:W-:Y:S04]  /*11860*/  STG.E.128 desc[UR6][R72.64], R68 ;  /* 0x0000004448007986 */ /* 0x0005e8000c101d06 */
.L_x_10593:
[----:B------:R-:W-:Y:S05]  /*11870*/  BSYNC.RECONVERGENT B0 ;  /* 0x0000000000007941 */ /* 0x000fea0003800200 */
.L_x_10592:
        /* <DEDUP_REMOVED lines=28> */
[----:B------:R-:W-:-:S02]  /*11a40*/  F2FP.F16.F32.PACK_AB R71, R74, R71 ;  /* 0x000000474a47723e */ /* 0x000fc400000000ff */
[----:B------:R-:W-:Y:S02]  /*11a50*/  F2FP.F16.F32.PACK_AB R70, R82, R115 ;  /* 0x000000735246723e */ /* 0x000fe400000000ff */
[----:B------:R-:W-:Y:S02]  /*11a60*/  F2FP.F16.F32.PACK_AB R69, R78, R69 ;  /* 0x000000454e45723e */ /* 0x000fe400000000ff */
[----:B------:R-:W-:-:S05]  /*11a70*/  F2FP.F16.F32.PACK_AB R68, R75, R68 ;  /* 0x000000444b44723e */ /* 0x000fca00000000ff */
[----:B------:R3:W-:Y:S02]  /*11a80*/  STG.E.128 desc[UR6][R72.64], R68 ;  /* 0x0000004448007986 */ /* 0x0007e4000c101d06 */
.L_x_10595:
[----:B------:R-:W-:Y:S05]  /*11a90*/  BSYNC.RECONVERGENT B0 ;  /* 0x0000000000007941 */ /* 0x000fea0003800200 */
.L_x_10594:
[----:B------:R-:W-:Y:S02]  /*11aa0*/  UIADD3 UR10, UPT, UPT, UR10, UR16, URZ ;  /* 0x000000100a0a7290 */ /* 0x000fe4000fffe0ff */
[----:B------:R-:W-:Y:S02]  /*11ab0*/  UPLOP3.LUT UP2, UPT, UPT, UPT, UP2, 0x40, 0x4 ;  /* 0x000000000004789c */ /* 0x000fe40003f4e820 */
[----:B------:R-:W-:-:S09]  /*11ac0*/  UISETP.GE.AND UP1, UPT, UR10, UR17, UPT ;  /* 0x000000110a00728c */ /* 0x000fd2000bf26270 */
[----:B------:R-:W-:Y:S05]  /*11ad0*/  BRA.U !UP1, `(.L_x_10596) ;  /* 0xfffffef109747547 */ /* 0x000fea000b83ffff */
[----:B------:R-:W-:Y:S05]  /*11ae0*/  EXIT ;  /* 0x000000000000794d */ /* 0x000fea0003800000 */
.L_x_10597:
        /* <DEDUP_REMOVED lines=9> */
.L_x_20819:


//--------------------- .text._ZN10layer_norm13ln_fwd_kernelINS_13Kernel_traitsIf6__halfS2_S2_fjLj3072ELj1ELj1ELj4ELj16ENS_18Kernel_traits_baseILj3072EfS2_S2_S2_fjLj128EEEEELb1ELb0ELb0ELb1EEEvNS_9FwdParamsE --------------------------
	.section	.text._ZN10layer_norm13ln_fwd_kernelINS_13Kernel_traitsIf6__halfS2_S2_fjLj3072ELj1ELj1ELj4ELj16ENS_18Kernel_traits_baseILj3072EfS2_S2_S2_fjLj128EEEEELb1ELb0ELb0ELb1EEEvNS_9FwdParamsE,"ax",@progbits
	.align	128
        .global         _ZN10layer_norm13ln_fwd_kernelINS_13Kernel_traitsIf6__halfS2_S2_fjLj3072ELj1ELj1ELj4ELj16ENS_18Kernel_traits_baseILj3072EfS2_S2_S2_fjLj128EEEEELb1ELb0ELb0ELb1EEEvNS_9FwdParamsE
        .type           _ZN10layer_norm13ln_fwd_kernelINS_13Kernel_traitsIf6__halfS2_S2_fjLj3072ELj1ELj1ELj4ELj16ENS_18Kernel_traits_baseILj3072EfS2_S2_S2_fjLj128EEEEELb1ELb0ELb0ELb1EEEvNS_9FwdParamsE,@function
        .size           _ZN10layer_norm13ln_fwd_kernelINS_13Kernel_traitsIf6__halfS2_S2_fjLj3072ELj1ELj1ELj4ELj16ENS_18Kernel_traits_baseILj3072EfS2_S2_S2_fjLj128EEEEELb1ELb0ELb0ELb1EEEvNS_9FwdParamsE,(.L_x_20820 - _ZN10layer_norm13ln_fwd_kernelINS_13Kernel_traitsIf6__halfS2_S2_fjLj3072ELj1ELj1ELj4ELj16ENS_18Kernel_traits_baseILj3072EfS2_S2_S2_fjLj128EEEEELb1ELb0ELb0ELb1EEEvNS_9FwdParamsE)
        .other          _ZN10layer_norm13ln_fwd_kernelINS_13Kernel_traitsIf6__halfS2_S2_fjLj3072ELj1ELj1ELj4ELj16ENS_18Kernel_traits_baseILj3072EfS2_S2_S2_fjLj128EEEEELb1ELb0ELb0ELb1EEEvNS_9FwdParamsE,@"STO_CUDA_ENTRY STV_DEFAULT"
_ZN10layer_norm13ln_fwd_kernelINS_13Kernel_traitsIf6__halfS2_S2_fjLj3072ELj1ELj1ELj4ELj16ENS_18Kernel_traits_baseILj3072EfS2_S2_S2_fjLj128EEEEELb1ELb0ELb0ELb1EEEvNS_9FwdParamsE:
.text._ZN10layer_norm13ln_fwd_kernelINS_13Kernel_traitsIf6__halfS2_S2_fjLj3072ELj1ELj1ELj4ELj16ENS_18Kernel_traits_baseILj3072EfS2_S2_S2_fjLj128EEEEELb1ELb0ELb0ELb1EEEvNS_9FwdParamsE:
        /* <DEDUP_REMOVED lines=65> */
.L_x_10598:
        /* <DEDUP_REMOVED lines=12> */
[----:B------:R-:W-:Y:S01]  /*04d0*/  UIADD3 UR25, UPT, UPT, UR12, -0x255992d5, URZ ;  /* 0xdaa66d2b0c197890 */ /* 0x000fe2000fffe0ff */
[----:B------:R-:W-:Y:S01]  /*04e0*/  IMAD R8, R3, -0x326172a9, RZ ;  /* 0xcd9e8d5703087824 */ /* 0x000fe200078e02ff */
[----:B------:R-:W-:Y:S01]  /*04f0*/  LOP3.LUT R9, R10, UR22, R9, 0x96, !PT ;  /* 0x000000160a097c12 */ /* 0x000fe2000f8e9609 */
[C---:B------:R-:W-:Y:S01]  /*0500*/  IMAD.HI.U32 R7, R6.reuse, -0x326172a9, RZ ;  /* 0xcd9e8d5706077827 */ /* 0x040fe200078e00ff */
[----:B------:R-:W-:Y:S02]  /*0510*/  UIADD3 UR26, UPT, UPT, UR13, 0x32370b8f, URZ ;  /* 0x32370b8f0d1a7890 */ /* 0x000fe4000fffe0ff */
[----:B------:R-:W-:Y:S01]  /*0520*/  UIADD3 UR27, UPT, UPT, UR12, 0x78dde6e4, URZ ;  /* 0x78dde6e40c1b7890 */ /* 0x000fe2000fffe0ff */
[----:B------:R-:W-:Y:S01]  /*0530*/  IMAD R11, R6, -0x326172a9, RZ ;  /* 0xcd9e8d57060b7824 */ /* 0x000fe200078e02ff */
[----:B------:R-:W-:Y:S01]  /*0540*/  LOP3.LUT R7, R8, UR21, R7, 0x96, !PT ;  /* 0x0000001508077c12 */ /* 0x000fe2000f8e9607 */
[----:B------:R-:W-:Y:S01]  /*0550*/  IMAD R13, R0, -0x2daee0ad, RZ ;  /* 0xd2511f53000d7824 */ /* 0x000fe200078e02ff */
[----:B------:R-:W-:Y:S01]  /*0560*/  UIADD3 UR28, UPT, UPT, UR13, -0x126145ec, URZ ;  /* 0xed9eba140d1c7890 */ /* 0x000fe2000fffe0ff */
[----:B------:R-:W-:Y:S01]  /*0570*/  IMAD.HI.U32 R6, R9, -0x326172a9, RZ ;  /* 0xcd9e8d5709067827 */ /* 0x000fe200078e00ff */
[----:B------:R-:W-:-:S02]  /*0580*/  UIADD3 UR29, UPT, UPT, UR12, 0x1715609d, URZ ;  /* 0x1715609d0c1d7890 */ /* 0x000fc4000fffe0ff */
[----:B------:R-:W-:Y:S01]  /*0590*/  UIADD3 UR30, UPT, UPT, UR13, -0x56f99767, URZ ;  /* 0xa90668990d1e7890 */ /* 0x000fe2000fffe0ff */
[----:B------:R-:W-:Y:S01]  /*05a0*/  IMAD.HI.U32 R0, R7, -0x2daee0ad, RZ ;  /* 0xd2511f5307007827 */ /* 0x000fe200078e00ff */
        /* <DEDUP_REMOVED lines=14> */
[----:B------:R-:W-:Y:S01]  /*0690*/  IMAD R11, R6, -0x2daee0ad, RZ ;  /* 0xd2511f53060b7824 */ /* 0x000fe200078e02ff */
[----:B------:R-:W-:Y:S01]  /*06a0*/  UIADD3 UR35, UPT, UPT, UR12, -0xe443238, URZ ;  /* 0xf1bbcdc80c237890 */ /* 0x000fe2000fffe0ff */
[----:B------:R-:W-:Y:S01]  /*06b0*/  IMAD.HI.U32 R0, R10, -0x326172a9, RZ ;  /* 0xcd9e8d570a007827 */ /* 0x000fe200078e00ff */
[----:B------:R-:W-:-:S02]  /*06c0*/  UIADD3 UR36, UPT, UPT, UR13, -0x24c28bd8, URZ ;  /* 0xdb3d74280d247890 */ /* 0x000fc4000fffe0ff */
[----:B------:R-:W-:Y:S01]  /*06d0*/  UIADD3 UR37, UPT, UPT, UR12, -0x700cb87f, URZ ;  /* 0x8ff347810c257890 */ /* 0x000fe2000fffe0ff */
[----:B------:R-:W-:Y:S01]  /*06e0*/  IMAD.HI.U32 R6, R7, -0x2daee0ad, RZ ;  /* 0xd2511f5307067827 */ /* 0x000fe200078e00ff */
[----:B------:R-:W-:Y:S01]  /*06f0*/  LOP3.LUT R0, R9, UR27, R0, 0x96, !PT ;  /* 0x0000001b09007c12 */ /* 0x000fe2000f8e9600 */
[----:B------:R-:W-:Y:S02]  /*0700*/  UIADD3 UR38, UPT, UPT, UR13, -0x695add53, URZ ;  /* 0x96a522ad0d267890 */ /* 0x000fe4000fffe0ff */
        /* <DEDUP_REMOVED lines=15> */
[----:B------:R-:W-:Y:S01]  /*0800*/  IMAD.HI.U32 R0, R7, -0x2daee0ad, RZ ;  /* 0xd2511f5307007827 */ /* 0x000fe200078e00ff */
        /* <DEDUP_REMOVED lines=28> */
.L_x_10752:
        /* <DEDUP_REMOVED lines=13> */
[----:B-----5:R-:W5:Y:S01]  /*0aa0*/  LDG.E.128 R72, desc[UR10][R72.64] ;  /* 0x0000000a48487981 */ /* 0x020f62000c1e1d00 */
[----:B------:R-:W-:Y:S01]  /*0ab0*/  PLOP3.LUT P0, PT, PT, PT, UP0, 0x80, 0x8 ;  /* 0x000000000008781c */ /* 0x000fe20003f0f008 */
[----:B------:R-:W-:Y:S01]  /*0ac0*/  UISETP.NE.U32.AND UP1, UPT, UR14, URZ, UPT ;  /* 0x000000ff0e00728c */ /* 0x000fe2000bf25070 */
[----:B------:R-:W-:Y:S01]  /*0ad0*/  PLOP3.LUT P1, PT, PT, PT, UP0, 0x80, 0x8 ;  /* 0x000000000008781c */ /* 0x000fe20003f2f008 */
[----:B------:R-:W-:Y:S02]  /*0ae0*/  UMOV UR6, 0x3f800000 ;  /* 0x3f80000000067882 */ /* 0x000fe40000000000 */
[----:B------:R-:W-:-:S08]  /*0af0*/  UISETP.NE.AND.EX UP1, UPT, UR15, URZ, UPT, UP1 ;  /* 0x000000ff0f00728c */ /* 0x000fd0000bf25310 */
[----:B--2---:R-:W-:Y:S02]  /*0b00*/  @P0 HADD2.F32 R11, -RZ, R8.H0_H0 ;  /* 0x20000008ff0b0230 */ /* 0x004fe40000004100 */
[----:B------:R-:W-:-:S03]  /*0b10*/  IMAD.MOV.U32 R8, RZ, RZ, 0x2f800000 ;  /* 0x2f800000ff087424 */ /* 0x000fc600078e00ff */
        /* <DEDUP_REMOVED lines=15> */
.L_x_20655:
[----:B------:R-:W-:Y:S05]  /*0c10*/  BRX R14 -0xc20                                         (*"BRANCH_TARGETS .L_x_20656,.L_x_20657,.L_x_20658"*) ;  /* 0xfffffff00ef87949 */ /* 0x000fea000383ffff */
.L_x_20658:
[----:B------:R-:W-:Y:S01]  /*0c20*/  VIADD R11, R76, 0x1 ;  /* 0x000000014c0b7836 */ /* 0x000fe20000000000 */
[----:B------:R-:W-:Y:S01]  /*0c30*/  MOV R78, R16 ;  /* 0x00000010004e7202 */ /* 0x000fe20000000f00 */
[----:B------:R-:W-:Y:S01]  /*0c40*/  IMAD.MOV.U32 R9, RZ, RZ, R0 ;  /* 0x000000ffff097224 */ /* 0x000fe200078e0000 */
[----:B------:R-:W-:Y:S06]  /*0c50*/  BRA `(.L_x_10600) ;  /* 0x0000000000e87947 */ /* 0x000fec0003800000 */
.L_x_20656:
[----:B------:R-:W-:Y:S02]  /*0c60*/  HFMA2 R11, -RZ, RZ, 0, 1.78813934326171875e-07 ;  /* 0x00000003ff0b7431 */ /* 0x000fe400000001ff */
[----:B------:R-:W-:Y:S02]  /*0c70*/  IMAD.MOV.U32 R78, RZ, RZ, R16 ;  /* 0x000000ffff4e7224 */ /* 0x000fe400078e0010 */
[----:B------:R-:W-:Y:S01]  /*0c80*/  IMAD.MOV.U32 R9, RZ, RZ, R12 ;  /* 0x000000ffff097224 */ /* 0x000fe200078e000c */
[----:B------:R-:W-:Y:S06]  /*0c90*/  BRA `(.L_x_10600) ;  /* 0x0000000000d87947 */ /* 0x000fec0003800000 */
.L_x_20657:
        /* <DEDUP_REMOVED lines=12> */
.L_x_10601:
        /* <DEDUP_REMOVED lines=42> */
.L_x_10600:
        /* <DEDUP_REMOVED lines=9> */
[----:B------:R-:W-:-:S04]  /*1090*/  FSETP.GTU.FTZ.AND P0, PT, R9, UR4, PT ;  /* 0x0000000409007c0b */ /* 0x000fc8000bf1c000 */
[----:B------:R-:W-:Y:S01]  /*10a0*/  FSEL R9, R13, RZ, !P0 ;  /* 0x000000ff0d097208 */ /* 0x000fe20004000000 */
[----:B------:R-:W-:Y:S01]  /*10b0*/  IMAD.MOV.U32 R13, RZ, RZ, R10 ;  /* 0x000000ffff0d7224 */ /* 0x000fe200078e000a */
        /* <DEDUP_REMOVED lines=13> */
.L_x_10603:
        /* <DEDUP_REMOVED lines=12> */
.L_x_10604:
        /* <DEDUP_REMOVED lines=43> */
.L_x_10602:
[----:B------:R-:W-:Y:S01]  /*1500*/  I2FP.F32.U32 R11, R13 ;  /* 0x0000000d000b7245 */ /* 0x000fe20000201000 */
[----:B------:R-:W-:Y:S01]  /*1510*/  HADD2.F32 R72, -RZ, R72.H1_H1 ;  /* 0x30000048ff487230 */ /* 0x000fe20000004100 */
[----:B------:R-:W-:Y:S01]  /*1520*/  ISETP.NE.AND P1, PT, R14, 0x1, PT ;  /* 0x000000010e00780c */ /* 0x000fe20003f25270 */
[----:B------:R-:W-:Y:S01]  /*1530*/  HADD2.F32 R68, -RZ, R68.H1_H1 ;  /* 0x30000044ff447230 */ /* 0x000fe20000004100 */
[----:B------:R-:W-:Y:S01]  /*1540*/  MOV R13, R10 ;  /* 0x0000000a000d7202 */ /* 0x000fe20000000f00 */
        /* <DEDUP_REMOVED lines=17> */
.L_x_10606:
        /* <DEDUP_REMOVED lines=12> */
.L_x_10607:
        /* <DEDUP_REMOVED lines=43> */
.L_x_10605:
        /* <DEDUP_REMOVED lines=22> */
.L_x_10609:
        /* <DEDUP_REMOVED lines=12> */
.L_x_10610:
        /* <DEDUP_REMOVED lines=43> */
.L_x_10608:
        /* <DEDUP_REMOVED lines=22> */
.L_x_10612:
        /* <DEDUP_REMOVED lines=12> */
.L_x_10613:
        /* <DEDUP_REMOVED lines=43> */
.L_x_10611:
[----:B------:R-:W-:Y:S01]  /*2370*/  I2FP.F32.U32 R17, R14 ;  /* 0x0000000e00117245 */ /* 0x000fe20000201000 */
[----:B------:R-:W-:Y:S01]  /*2380*/  HADD2.F32 R14, -RZ, R74.H0_H0 ;  /* 0x2000004aff0e7230 */ /* 0x000fe20000004100 */
[----:B------:R-:W-:Y:S01]  /*2390*/  ISETP.NE.AND P4, PT, R19, 0x1, PT ;  /* 0x000000011300780c */ /* 0x000fe20003f85270 */
[----:B------:R-:W-:Y:S02]  /*23a0*/  IMAD.MOV.U32 R16, RZ, RZ, 0x2 ;  /* 0x00000002ff107424 */ /* 0x000fe400078e00ff */
[----:B------:R-:W-:Y:S01]  /*23b0*/  FFMA.FTZ R17, R17, R8, 1.1641532182693481445e-10 ;  /* 0x2f00000011117423 */ /* 0x000fe20000010008 */
[----:B------:R-:W-:-:S04]  /*23c0*/  FMUL.FTZ R14, R14, UR6 ;  /* 0x000000060e0e7c20 */ /* 0x000fc80008410000 */
[----:B------:R-:W-:Y:S01]  /*23d0*/  FMUL.FTZ R14, R14, UR5 ;  /* 0x000000050e0e7c20 */ /* 0x000fe20008410000 */
[----:B------:R-:W-:Y:S01]  /*23e0*/  FSETP.GTU.FTZ.AND P3, PT, R17, UR4, PT ;  /* 0x0000000411007c0b */ /* 0x000fe2000bf7c000 */
[----:B------:R-:W-:-:S03]  /*23f0*/  HADD2.F32 R17, -RZ, R70.H0_H0 ;  /* 0x20000046ff117230 */ /* 0x000fc60000004100 */
        /* <DEDUP_REMOVED lines=13> */
.L_x_10615:
        /* <DEDUP_REMOVED lines=12> */
.L_x_10616:
        /* <DEDUP_REMOVED lines=43> */
.L_x_10614:
[----:B------:R-:W-:Y:S01]  /*2840*/  I2FP.F32.U32 R19, R14 ;  /* 0x0000000e00137245 */ /* 0x000fe20000201000 */
[----:B------:R-:W-:Y:S01]  /*2850*/  HADD2.F32 R74, -RZ, R74.H1_H1 ;  /* 0x3000004aff4a7230 */ /* 0x000fe20000004100 */
[----:B------:R-:W-:Y:S01]  /*2860*/  ISETP.NE.AND P5, PT, R16, 0x1, PT ;  /* 0x000000011000780c */ /* 0x000fe20003fa5270 */
[----:B------:R-:W-:Y:S02]  /*2870*/  HADD2.F32 R70, -RZ, R70.H1_H1 ;  /* 0x30000046ff467230 */ /* 0x000fe40000004100 */
[----:B------:R-:W-:Y:S01]  /*2880*/  FFMA.FTZ R19, R19, R8, 1.1641532182693481445e-10 ;  /* 0x2f00000013137423 */ /* 0x000fe20000010008 */
[----:B------:R-:W-:Y:S01]  /*2890*/  FMUL.FTZ R74, R74, UR6 ;  /* 0x000000064a4a7c20 */ /* 0x000fe20008410000 */
[----:B------:R-:W-:Y:S02]  /*28a0*/  IMAD.MOV.U32 R68, RZ, RZ, 0x2 ;  /* 0x00000002ff447424 */ /* 0x000fe400078e00ff */
[----:B------:R-:W-:Y:S02]  /*28b0*/  IMAD.MOV.U32 R14, RZ, RZ, R10 ;  /* 0x000000ffff0e7224 */ /* 0x000fe400078e000a */
        /* <DEDUP_REMOVED lines=14> */
.L_x_10618:
        /* <DEDUP_REMOVED lines=12> */
.L_x_10619:
        /* <DEDUP_REMOVED lines=43> */
.L_x_10617:
        /* <DEDUP_REMOVED lines=22> */
.L_x_10621:
        /* <DEDUP_REMOVED lines=14> */
.L_x_10622:
        /* <DEDUP_REMOVED lines=43> */
.L_x_10620:
        /* <DEDUP_REMOVED lines=15> */
.L_x_10599:
        /* <DEDUP_REMOVED lines=15> */
.L_x_10625:
        /* <DEDUP_REMOVED lines=12> */
.L_x_10626:
        /* <DEDUP_REMOVED lines=42> */
.L_x_10624:
[----:B------:R-:W-:Y:S01]  /*3740*/  I2FP.F32.U32 R9, R9 ;  /* 0x0000000900097245 */ /* 0x000fe20000201000 */
[----:B-----5:R-:W-:Y:S01]  /*3750*/  HADD2.F32 R11, -RZ, R72.H0_H0 ;  /* 0x20000048ff0b7230 */ /* 0x020fe20000004100 */
[----:B------:R-:W-:Y:S01]  /*3760*/  ISETP.NE.AND P1, PT, R13, 0x1, PT ;  /* 0x000000010d00780c */ /* 0x000fe20003f25270 */
[----:B------:R-:W-:Y:S01]  /*3770*/  UMOV UR4, UR8 ;  /* 0x0000000800047c82 */ /* 0x000fe20008000000 */
[----:B------:R-:W-:Y:S01]  /*3780*/  UMOV UR5, UR9 ;  /* 0x0000000900057c82 */ /* 0x000fe20008000000 */
[----:B------:R-:W-:Y:S01]  /*3790*/  FFMA.FTZ R9, R9, R8, 1.1641532182693481445e-10 ;  /* 0x2f00000009097423 */ /* 0x000fe20000010008 */
[----:B------:R-:W-:Y:S01]  /*37a0*/  FMUL.FTZ R11, R11, UR6 ;  /* 0x000000060b0b7c20 */ /* 0x000fe20008410000 */
[----:B------:R-:W-:-:S03]  /*37b0*/  HFMA2 R14, -RZ, RZ, 0, 1.1920928955078125e-07 ;  /* 0x00000002ff0e7431 */ /* 0x000fc600000001ff */
        /* <DEDUP_REMOVED lines=15> */
.L_x_10628:
        /* <DEDUP_REMOVED lines=12> */
.L_x_10629:
        /* <DEDUP_REMOVED lines=43> */
.L_x_10627:
[----:B------:R-:W-:Y:S01]  /*3c20*/  I2FP.F32.U32 R11, R11 ;  /* 0x0000000b000b7245 */ /* 0x000fe20000201000 */
[----:B------:R-:W-:Y:S01]  /*3c30*/  HADD2.F32 R72, -RZ, R72.H1_H1 ;  /* 0x30000048ff487230 */ /* 0x000fe20000004100 */
        /* <DEDUP_REMOVED lines=18> */
.L_x_10631:
        /* <DEDUP_REMOVED lines=12> */
.L_x_10632:
        /* <DEDUP_REMOVED lines=43> */
.L_x_10630:
[----:B------:R-:W-:Y:S01]  /*40d0*/  I2FP.F32.U32 R13, R13 ;  /* 0x0000000d000d7245 */ /* 0x000fe20000201000 */
[----:B------:R-:W-:Y:S01]  /*40e0*/  HADD2.F32 R14, -RZ, R73.H0_H0 ;  /* 0x20000049ff0e7230 */ /* 0x000fe20000004100 */
[----:B------:R-:W-:Y:S01]  /*40f0*/  ISETP.NE.AND P3, PT, R15, 0x1, PT ;  /* 0x000000010f00780c */ /* 0x000fe20003f65270 */
[----:B------:R-:W-:Y:S02]  /*4100*/  IMAD.MOV.U32 R16, RZ, RZ, 0x2 ;  /* 0x00000002ff107424 */ /* 0x000fe400078e00ff */
[----:B------:R-:W-:Y:S01]  /*4110*/  FFMA.FTZ R13, R13, R8, 1.1641532182693481445e-10 ;  /* 0x2f0000000d0d7423 */ /* 0x000fe20000010008 */
[----:B------:R-:W-:-:S04]  /*4120*/  FMUL.FTZ R14, R14, UR6 ;  /* 0x000000060e0e7c20 */ /* 0x000fc80008410000 */
        /* <DEDUP_REMOVED lines=14> */
.L_x_10634:
        /* <DEDUP_REMOVED lines=12> */
.L_x_10635:
        /* <DEDUP_REMOVED lines=43> */
.L_x_10633:
[----:B------:R-:W-:Y:S01]  /*4580*/  I2FP.F32.U32 R15, R14 ;  /* 0x0000000e000f7245 */ /* 0x000fe20000201000 */
[----:B------:R-:W-:Y:S01]  /*4590*/  HADD2.F32 R73, -RZ, R73.H1_H1 ;  /* 0x30000049ff497230 */ /* 0x000fe20000004100 */
[----:B------:R-:W-:Y:S01]  /*45a0*/  ISETP.NE.AND P4, PT, R16, 0x1, PT ;  /* 0x000000011000780c */ /* 0x000fe20003f85270 */
[----:B------:R-:W-:Y:S02]  /*45b0*/  HFMA2 R19, -RZ, RZ, 0, 1.1920928955078125e-07 ;  /* 0x00000002ff137431 */ /* 0x000fe400000001ff */
[----:B------:R-:W-:Y:S02]  /*45c0*/  IMAD.MOV.U32 R14, RZ, RZ, R10 ;  /* 0x000000ffff0e7224 */ /* 0x000fe400078e000a */
        /* <DEDUP_REMOVED lines=15> */
.L_x_10637:
        /* <DEDUP_REMOVED lines=12> */
.L_x_10638:
        /* <DEDUP_REMOVED lines=43> */
.L_x_10636:
        /* <DEDUP_REMOVED lines=20> */
.L_x_10640:
        /* <DEDUP_REMOVED lines=12> */
.L_x_10641:
        /* <DEDUP_REMOVED lines=43> */
.L_x_10639:
[----:B------:R-:W-:Y:S01]  /*4ee0*/  I2FP.F32.U32 R19, R14 ;  /* 0x0000000e00137245 */ /* 0x000fe20000201000 */
[----:B------:R-:W-:Y:S01]  /*4ef0*/  HADD2.F32 R74, -RZ, R74.H1_H1 ;  /* 0x3000004aff4a7230 */ /* 0x000fe20000004100 */
[----:B------:R-:W-:Y:S01]  /*4f00*/  ISETP.NE.AND P5, PT, R16, 0x1, PT ;  /* 0x000000011000780c */ /* 0x000fe20003fa5270 */
[----:B------:R-:W-:Y:S02]  /*4f10*/  IMAD.MOV.U32 R68, RZ, RZ, 0x2 ;  /* 0x00000002ff447424 */ /* 0x000fe400078e00ff */
[----:B------:R-:W-:Y:S01]  /*4f20*/  FFMA.FTZ R19, R19, R8, 1.1641532182693481445e-10 ;  /* 0x2f00000013137423 */ /* 0x000fe20000010008 */
[----:B------:R-:W-:Y:S01]  /*4f30*/  FMUL.FTZ R74, R74, UR6 ;  /* 0x000000064a4a7c20 */ /* 0x000fe20008410000 */
[----:B------:R-:W-:-:S03]  /*4f40*/  IMAD.MOV.U32 R14, RZ, RZ, R10 ;  /* 0x000000ffff0e7224 */ /* 0x000fc600078e000a */
        /* <DEDUP_REMOVED lines=13> */
.L_x_10643:
        /* <DEDUP_REMOVED lines=12> */
.L_x_10644:
        /* <DEDUP_REMOVED lines=43> */
.L_x_10642:
        /* <DEDUP_REMOVED lines=20> */
.L_x_10646:
        /* <DEDUP_REMOVED lines=14> */
.L_x_10647:
        /* <DEDUP_REMOVED lines=43> */
.L_x_10645:
        /* <DEDUP_REMOVED lines=12> */
.L_x_10623:
        /* <DEDUP_REMOVED lines=12> */
[----:B------:R-:W-:Y:S01]  /*59e0*/  VIADD R14, R7, 0x80 ;  /* 0x00000080070e7836 */ /* 0x000fe20000000000 */
        /* <DEDUP_REMOVED lines=28> */
.L_x_10650:
        /* <DEDUP_REMOVED lines=12> */
.L_x_10651:
        /* <DEDUP_REMOVED lines=43> */
.L_x_10649:
[----:B------:R-:W-:Y:S01]  /*5f20*/  I2FP.F32.U32 R81, R80 ;  /* 0x0000005000517245 */ /* 0x000fe20000201000 */
[----:B-----5:R-:W-:Y:S01]  /*5f30*/  HADD2.F32 R16, -RZ, R68.H0_H0 ;  /* 0x20000044ff107230 */ /* 0x020fe20000004100 */
[----:B------:R-:W-:Y:S01]  /*5f40*/  ISETP.NE.AND P1, PT, R76, 0x1, PT ;  /* 0x000000014c00780c */ /* 0x000fe20003f25270 */
[----:B------:R-:W-:Y:S01]  /*5f50*/  IMAD.MOV.U32 R80, RZ, RZ, 0x2 ;  /* 0x00000002ff507424 */ /* 0x000fe200078e00ff */
[----:B------:R-:W-:Y:S01]  /*5f60*/  MOV R78, R10 ;  /* 0x0000000a004e7202 */ /* 0x000fe20000000f00 */
        /* <DEDUP_REMOVED lines=18> */
.L_x_10653:
        /* <DEDUP_REMOVED lines=12> */
.L_x_10654:
        /* <DEDUP_REMOVED lines=43> */
.L_x_10652:
[----:B------:R-:W-:Y:S01]  /*6400*/  I2FP.F32.U32 R83, R78 ;  /* 0x0000004e00537245 */ /* 0x000fe20000201000 */
[----:B------:R-:W-:Y:S01]  /*6410*/  HADD2.F32 R68, -RZ, R68.H1_H1 ;  /* 0x30000044ff447230 */ /* 0x000fe20000004100 */
[----:B------:R-:W-:-:S03]  /*6420*/  ISETP.NE.AND P1, PT, R80, 0x1, PT ;  /* 0x000000015000780c */ /* 0x000fc60003f25270 */
[----:B------:R-:W-:Y:S01]  /*6430*/  FFMA.FTZ R83, R83, R8, 1.1641532182693481445e-10 ;  /* 0x2f00000053537423 */ /* 0x000fe20000010008 */
[----:B------:R-:W-:-:S04]  /*6440*/  FMUL.FTZ R68, R68, UR6 ;  /* 0x0000000644447c20 */ /* 0x000fc80008410000 */
[----:B------:R-:W-:Y:S01]  /*6450*/  FMUL.FTZ R68, R68, UR5 ;  /* 0x0000000544447c20 */ /* 0x000fe20008410000 */
[----:B------:R-:W-:Y:S01]  /*6460*/  FSETP.GTU.FTZ.AND P0, PT, R83, UR4, PT ;  /* 0x0000000453007c0b */ /* 0x000fe2000bf1c000 */
[----:B------:R-:W-:Y:S02]  /*6470*/  HADD2.F32 R83, -RZ, R72.H1_H1 ;  /* 0x30000048ff537230 */ /* 0x000fe40000004100 */
        /* <DEDUP_REMOVED lines=14> */
.L_x_10656:
        /* <DEDUP_REMOVED lines=12> */
.L_x_10657:
        /* <DEDUP_REMOVED lines=43> */
.L_x_10655:
        /* <DEDUP_REMOVED lines=22> */
.L_x_10659:
        /* <DEDUP_REMOVED lines=12> */
.L_x_10660:
        /* <DEDUP_REMOVED lines=43> */
.L_x_10658:
        /* <DEDUP_REMOVED lines=22> */
.L_x_10662:
        /* <DEDUP_REMOVED lines=12> */
.L_x_10663:
        /* <DEDUP_REMOVED lines=43> */
.L_x_10661:
        /* <DEDUP_REMOVED lines=22> */
.L_x_10665:
        /* <DEDUP_REMOVED lines=12> */
.L_x_10666:
        /* <DEDUP_REMOVED lines=43> */
.L_x_10664:
        /* <DEDUP_REMOVED lines=22> */
.L_x_10668:
        /* <DEDUP_REMOVED lines=12> */
.L_x_10669:
        /* <DEDUP_REMOVED lines=43> */
.L_x_10667:
        /* <DEDUP_REMOVED lines=22> */
.L_x_10671:
        /* <DEDUP_REMOVED lines=14> */
.L_x_10672:
        /* <DEDUP_REMOVED lines=43> */
.L_x_10670:
        /* <DEDUP_REMOVED lines=15> */
.L_x_10648:
        /* <DEDUP_REMOVED lines=15> */
.L_x_10675:
        /* <DEDUP_REMOVED lines=12> */
.L_x_10676:
        /* <DEDUP_REMOVED lines=43> */
.L_x_10674:
[----:B------:R-:W-:Y:S01]  /*8650*/  I2FP.F32.U32 R73, R72 ;  /* 0x0000004800497245 */ /* 0x000fe20000201000 */
[----:B-----5:R-:W-:Y:S01]  /*8660*/  HADD2.F32 R16, -RZ, R68.H0_H0 ;  /* 0x20000044ff107230 */ /* 0x020fe20000004100 */
        /* <DEDUP_REMOVED lines=19> */
.L_x_10678:
        /* <DEDUP_REMOVED lines=12> */
.L_x_10679:
        /* <DEDUP_REMOVED lines=43> */
.L_x_10677:
        /* <DEDUP_REMOVED lines=20> */
.L_x_10681:
        /* <DEDUP_REMOVED lines=12> */
.L_x_10682:
        /* <DEDUP_REMOVED lines=43> */
.L_x_10680:
        /* <DEDUP_REMOVED lines=20> */
.L_x_10684:
        /* <DEDUP_REMOVED lines=12> */
.L_x_10685:
        /* <DEDUP_REMOVED lines=43> */
.L_x_10683:
        /* <DEDUP_REMOVED lines=20> */
.L_x_10687:
        /* <DEDUP_REMOVED lines=12> */
.L_x_10688:
        /* <DEDUP_REMOVED lines=43> */
.L_x_10686:
        /* <DEDUP_REMOVED lines=20> */
.L_x_10690:
        /* <DEDUP_REMOVED lines=12> */
.L_x_10691:
        /* <DEDUP_REMOVED lines=43> */
.L_x_10689:
        /* <DEDUP_REMOVED lines=20> */
.L_x_10693:
        /* <DEDUP_REMOVED lines=12> */
.L_x_10694:
        /* <DEDUP_REMOVED lines=43> */
.L_x_10692:
        /* <DEDUP_REMOVED lines=20> */
.L_x_10696:
        /* <DEDUP_REMOVED lines=14> */
.L_x_10697:
        /* <DEDUP_REMOVED lines=43> */
.L_x_10695:
        /* <DEDUP_REMOVED lines=12> */
.L_x_10673:
        /* <DEDUP_REMOVED lines=39> */
.L_x_10700:
        /* <DEDUP_REMOVED lines=12> */
.L_x_10701:
        /* <DEDUP_REMOVED lines=43> */
.L_x_10699:
[----:B------:R-:W-:Y:S01]  /*adf0*/  I2FP.F32.U32 R103, R80 ;  /* 0x0000005000677245 */ /* 0x000fe20000201000 */
[----:B-----5:R-:W-:Y:S01]  /*ae00*/  HADD2.F32 R18, -RZ, R68.H0_H0 ;  /* 0x20000044ff127230 */ /* 0x020fe20000004100 */
[----:B------:R-:W-:Y:S01]  /*ae10*/  ISETP.NE.AND P1, PT, R78, 0x1, PT ;  /* 0x000000014e00780c */ /* 0x000fe20003f25270 */
[----:B------:R-:W-:Y:S02]  /*ae20*/  HFMA2 R80, -RZ, RZ, 0, 1.1920928955078125e-07 ;  /* 0x00000002ff507431 */ /* 0x000fe400000001ff */
[----:B------:R-:W-:Y:S02]  /*ae30*/  IMAD.MOV.U32 R76, RZ, RZ, R10 ;  /* 0x000000ffff4c7224 */ /* 0x000fe400078e000a */
        /* <DEDUP_REMOVED lines=18> */
.L_x_10703:
        /* <DEDUP_REMOVED lines=12> */
.L_x_10704:
        /* <DEDUP_REMOVED lines=43> */
.L_x_10702:
        /* <DEDUP_REMOVED lines=22> */
.L_x_10706:
        /* <DEDUP_REMOVED lines=12> */
.L_x_10707:
        /* <DEDUP_REMOVED lines=43> */
.L_x_10705:
        /* <DEDUP_REMOVED lines=22> */
.L_x_10709:
        /* <DEDUP_REMOVED lines=12> */
.L_x_10710:
        /* <DEDUP_REMOVED lines=43> */
.L_x_10708:
        /* <DEDUP_REMOVED lines=22> */
.L_x_10712:
        /* <DEDUP_REMOVED lines=12> */
.L_x_10713:
        /* <DEDUP_REMOVED lines=43> */
.L_x_10711:
        /* <DEDUP_REMOVED lines=22> */
.L_x_10715:
        /* <DEDUP_REMOVED lines=12> */
.L_x_10716:
        /* <DEDUP_REMOVED lines=43> */
.L_x_10714:
        /* <DEDUP_REMOVED lines=22> */
.L_x_10718:
        /* <DEDUP_REMOVED lines=12> */
.L_x_10719:
        /* <DEDUP_REMOVED lines=43> */
.L_x_10717:
        /* <DEDUP_REMOVED lines=22> */
.L_x_10721:
        /* <DEDUP_REMOVED lines=14> */
.L_x_10722:
        /* <DEDUP_REMOVED lines=43> */
.L_x_10720:
        /* <DEDUP_REMOVED lines=15> */
.L_x_10698:
        /* <DEDUP_REMOVED lines=15> */
.L_x_10725:
        /* <DEDUP_REMOVED lines=12> */
.L_x_10726:
        /* <DEDUP_REMOVED lines=43> */
.L_x_10724:
[----:B------:R-:W-:Y:S01]  /*d520*/  I2FP.F32.U32 R73, R72 ;  /* 0x0000004800497245 */ /* 0x000fe20000201000 */
[----:B-----5:R-:W-:Y:S01]  /*d530*/  HADD2.F32 R18, -RZ, R68.H0_H0 ;  /* 0x20000044ff127230 */ /* 0x020fe20000004100 */
        /* <DEDUP_REMOVED lines=19> */
.L_x_10728:
        /* <DEDUP_REMOVED lines=12> */
.L_x_10729:
        /* <DEDUP_REMOVED lines=43> */
.L_x_10727:
        /* <DEDUP_REMOVED lines=20> */
.L_x_10731:
        /* <DEDUP_REMOVED lines=12> */
.L_x_10732:
        /* <DEDUP_REMOVED lines=43> */
.L_x_10730:
        /* <DEDUP_REMOVED lines=20> */
.L_x_10734:
        /* <DEDUP_REMOVED lines=12> */
.L_x_10735:
        /* <DEDUP_REMOVED lines=43> */
.L_x_10733:
        /* <DEDUP_REMOVED lines=20> */
.L_x_10737:
        /* <DEDUP_REMOVED lines=12> */
.L_x_10738:
        /* <DEDUP_REMOVED lines=43> */
.L_x_10736:
        /* <DEDUP_REMOVED lines=20> */
.L_x_10740:
        /* <DEDUP_REMOVED lines=12> */
.L_x_10741:
        /* <DEDUP_REMOVED lines=43> */
.L_x_10739:
        /* <DEDUP_REMOVED lines=20> */
.L_x_10743:
        /* <DEDUP_REMOVED lines=12> */
.L_x_10744:
        /* <DEDUP_REMOVED lines=43> */
.L_x_10742:
        /* <DEDUP_REMOVED lines=20> */
.L_x_10746:
        /* <DEDUP_REMOVED lines=14> */
.L_x_10747:
        /* <DEDUP_REMOVED lines=43> */
.L_x_10745:
        /* <DEDUP_REMOVED lines=12> */
.L_x_10723:
        /* <DEDUP_REMOVED lines=11> */
[----:B------:R-:W-:Y:S01]  /*f790*/  LOP3.LUT R82, R82, R73, R84, 0xfe, !PT ;  /* 0x0000004952527212 */ /* 0x000fe200078efe54 */
[----:B------:R-:W-:Y:S01]  /*f7a0*/  FADD.FTZ R8, R8, R15 ;  /* 0x0000000f08087221 */ /* 0x000fe20000010000 */
[----:B------:R-:W-:Y:S01]  /*f7b0*/  SEL R73, RZ, 0x1, !P6 ;  /* 0x00000001ff497807 */ /* 0x000fe20007000000 */
        /* <DEDUP_REMOVED lines=88> */
[----:B------:R-:W0:Y:S01]  /*fd40*/  SHFL.BFLY PT, R109, R18, 0x4, 0x1f ;  /* 0x0c801f00126d7f89 */ /* 0x000e2200000e0000 */
[----:B------:R-:W-:Y:S01]  /*fd50*/  LOP3.LUT R75, R82, R75, RZ, 0xfc, !PT ;  /* 0x0000004b524b7212 */ /* 0x000fe200078efcff */
[----:B0-----:R-:W-:-:S05]  /*fd60*/  FADD.FTZ R109, R18, R109 ;  /* 0x0000006d126d7221 */ /* 0x001fca0000010000 */
[----:B------:R-:W0:Y:S02]  /*fd70*/  SHFL.BFLY PT, R74, R109, 0x8, 0x1f ;  /* 0x0d001f006d4a7f89 */ /* 0x000e2400000e0000 */
[----:B0-----:R-:W-:Y:S01]  /*fd80*/  FADD.FTZ R18, R109, R74 ;  /* 0x0000004a6d127221 */ /* 0x001fe20000010000 */
[----:B------:R-:W-:Y:S02]  /*fd90*/  LOP3.LUT R74, R8, R73, RZ, 0xfc, !PT ;  /* 0x00000049084a7212 */ /* 0x000fe400078efcff */
[----:B------:R-:W-:Y:S02]  /*fda0*/  LOP3.LUT P0, R8, R2, 0x1f, RZ, 0xc0, !PT ;  /* 0x0000001f02087812 */ /* 0x000fe4000780c0ff */
[----:B------:R-:W0:Y:S04]  /*fdb0*/  SHFL.BFLY PT, R73, R18, 0x10, 0x1f ;  /* 0x0e001f0012497f89 */ /* 0x000e2800000e0000 */
[----:B------:R1:W-:Y:S01]  /*fdc0*/  STG.E.64 desc[UR10][R88.64], R74 ;  /* 0x0000004a58007986 */ /* 0x0003e2000c101b0a */
[----:B0-----:R-:W-:-:S06]  /*fdd0*/  FADD.FTZ R73, R18, R73 ;  /* 0x0000004912497221 */ /* 0x001fcc0000010000 */
        /* <DEDUP_REMOVED lines=8> */
.L_x_10749:
[----:B------:R-:W-:Y:S05]  /*fe60*/  BSYNC.RECONVERGENT B0 ;  /* 0x0000000000007941 */ /* 0x000fea0003800200 */
.L_x_10748:
[----:B------:R-:W-:Y:S01]  /*fe70*/  BAR.SYNC.DEFER_BLOCKING 0x0 ;  /* 0x0000000000007b1d */ /* 0x000fe20000010000 */
[----:B------:R-:W-:Y:S01]  /*fe80*/  ISETP.GT.U32.AND P0, PT, R8, 0x3, PT ;  /* 0x000000030800780c */ /* 0x000fe20003f04070 */
[----:B------:R-:W-:Y:S01]  /*fe90*/  HFMA2 R8, -RZ, RZ, 0, 0 ;  /* 0x00000000ff087431 */ /* 0x000fe200000001ff */
[----:B------:R-:W-:-:S03]  /*fea0*/  CS2R R68, SRZ ;  /* 0x0000000000447805 */ /* 0x000fc6000001ff00 */
[----:B------:R-:W-:Y:S08]  /*feb0*/  BSSY.RECONVERGENT B0, `(.L_x_10750) ;  /* 0x000000a000007945 */ /* 0x000ff00003800200 */
[----:B------:R-:W-:Y:S05]  /*fec0*/  @P0 BRA `(.L_x_10751) ;  /* 0x0000000000200947 */ /* 0x000fea0003800000 */
[----:B------:R-:W1:Y:S01]  /*fed0*/  S2UR UR5, SR_CgaCtaId ;  /* 0x00000000000579c3 */ /* 0x000e620000008800 */
[----:B------:R-:W-:Y:S01]  /*fee0*/  UMOV UR4, 0x400 ;  /* 0x0000040000047882 */ /* 0x000fe20000000000 */
[----:B------:R-:W-:-:S05]  /*fef0*/  IMAD.SHL.U32 R8, R2, 0x8, RZ ;  /* 0x0000000802087824 */ /* 0x000fca00078e00ff */
[----:B------:R-:W-:Y:S02]  /*ff00*/  LOP3.LUT R68, R8, 0xf8, RZ, 0xc0, !PT ;  /* 0x000000f808447812 */ /* 0x000fe400078ec0ff */
[----:B------:R-:W-:Y:S01]  /*ff10*/  MOV R8, 0x300 ;  /* 0x0000030000087802 */ /* 0x000fe20000000f00 */
[----:B-1----:R-:W-:-:S04]  /*ff20*/  ULEA UR4, UR5, UR4, 0x18 ;  /* 0x0000000405047291 */ /* 0x002fc8000f8ec0ff */
[----:B------:R-:W-:-:S09]  /*ff30*/  @UP2 UIADD3 UR4, UPT, UPT, UR4, 0x20, URZ ;  /* 0x0000002004042890 */ /* 0x000fd2000fffe0ff */
[----:B------:R-:W1:Y:S03]  /*ff40*/  LDS.64 R68, [R68+UR4] ;  /* 0x0000000444447984 */ /* 0x000e660008000a00 */
.L_x_10751:
[----:B------:R-:W-:Y:S05]  /*ff50*/  BSYNC.RECONVERGENT B0 ;  /* 0x0000000000007941 */ /* 0x000fea0003800200 */
.L_x_10750:
[----:B------:R-:W2:Y:S01]  /*ff60*/  SHFL.DOWN PT, R71, R8, 0x2, 0x1f ;  /* 0x08401f0008477f89 */ /* 0x000ea200000e0000 */
[----:B------:R-:W-:Y:S01]  /*ff70*/  ISETP.NE.AND P0, PT, R2, RZ, PT ;  /* 0x000000ff0200720c */ /* 0x000fe20003f05270 */
[----:B------:R-:W-:Y:S01]  /*ff80*/  UPLOP3.LUT UP2, UPT, UPT, UPT, UP2, 0x40, 0x4 ;  /* 0x000000000004789c */ /* 0x000fe20003f4e820 */
[----:B------:R-:W-:Y:S01]  /*ff90*/  ISETP.NE.AND P1, PT, RZ, UR39, PT ;  /* 0x00000027ff007c0c */ /* 0x000fe2000bf25270 */
        /* <DEDUP_REMOVED lines=27> */
[----:B------:R-:W0:Y:S01]  /*10150*/  LDC R68, c[0x0][0x448] ;  /* 0x00011200ff447b82 */ /* 0x000e220000000800 */
[----:B------:R-:W-:Y:S02]  /*10160*/  IMAD.U32 R75, RZ, RZ, UR18 ;  /* 0x00000012ff4b7e24 */ /* 0x000fe4000f8e00ff */
[----:B------:R-:W-:Y:S01]  /*10170*/  FMUL.FTZ R72, R72, R71 ;  /* 0x0000004748487220 */ /* 0x000fe20000410000 */
[----:B--2---:R-:W-:Y:S01]  /*10180*/  FMUL.FTZ R8, R70, R73 ;  /* 0x0000004946087220 */ /* 0x004fe20000410000 */
[----:B-1----:R-:W-:Y:S02]  /*10190*/  FADD.FTZ R71, R69, R18 ;  /* 0x0000001245477221 */ /* 0x002fe40000010000 */
[----:B------:R-:W-:Y:S01]  /*101a0*/  FMUL.FTZ R72, R72, R87 ;  /* 0x0000005748487220 */ /* 0x000fe20000410000 */
[----:B------:R-:W-:Y:S01]  /*101b0*/  MOV R87, UR18 ;  /* 0x0000001200577c02 */ /* 0x000fe20008000f00 */
[----:B------:R-:W-:Y:S01]  /*101c0*/  UIADD3 UR18, UPT, UPT, UR18, UR16, URZ ;  /* 0x0000001012127290 */ /* 0x000fe2000fffe0ff */
[----:B------:R-:W1:Y:S01]  /*101d0*/  SHFL.IDX PT, R8, R8, RZ, 0x1f ;  /* 0x00001fff08087589 */ /* 0x000e6200000e0000 */
[----:B------:R-:W-:-:S02]  /*101e0*/  FFMA.FTZ R71, R70, R72, R71 ;  /* 0x0000004846477223 */ /* 0x000fc40000010047 */
[----:B------:R-:W2:Y:S01]  /*101f0*/  @!P0 LDC.64 R72, c[0x0][0x3c0] ;  /* 0x0000f000ff488b82 */ /* 0x000ea20000000a00 */
[----:B------:R-:W-:-:S03]  /*10200*/  UISETP.GE.AND UP1, UPT, UR18, UR17, UPT ;  /* 0x000000111200728c */ /* 0x000fc6000bf26270 */
        /* <DEDUP_REMOVED lines=31> */
[----:B------:R-:W-:Y:S01]  /*10400*/  FMUL.FTZ R86, R11, R86 ;  /* 0x000000560b567220 */ /* 0x000fe20000410000 */
[C---:B------:R-:W-:Y:S01]  /*10410*/  FADD.FTZ R108, -R116.reuse, R117 ;  /* 0x00000075746c7221 */ /* 0x040fe20000010100 */
[C---:B------:R-:W-:Y:S01]  /*10420*/  FADD.FTZ R112, -R116.reuse, R119 ;  /* 0x0000007774707221 */ /* 0x040fe20000010100 */
[----:B------:R-:W-:Y:S01]  /*10430*/  FADD.FTZ R116, -R116, R78 ;  /* 0x0000004e74747221 */ /* 0x000fe20000010100 */
[----:B0-----:R-:W-:-:S04]  /*10440*/  @!P0 IMAD.WIDE R78, R87, 0x4, R70 ;  /* 0x00000004574e8825 */ /* 0x001fc800078e0246 */
[----:B------:R-:W-:Y:S01]  /*10450*/  FFMA.FTZ R13, R13, R60, R36 ;  /* 0x0000003c0d0d7223 */ /* 0x000fe20000010024 */
[----:B------:R-:W-:Y:S01]  /*10460*/  FFMA.FTZ R70, R86, R61, R37 ;  /* 0x0000003d56467223 */ /* 0x000fe20000010025 */
[----:B------:R-:W-:Y:S01]  /*10470*/  FMUL.FTZ R15, R11, R120 ;  /* 0x000000780b0f7220 */ /* 0x000fe20000410000 */
[----:B---3--:R-:W-:-:S04]  /*10480*/  IMAD.WIDE.U32 R84, R7, 0x10, R68 ;  /* 0x0000001007547825 */ /* 0x008fc800078e0044 */
[C---:B------:R-:W-:Y:S01]  /*10490*/  FMUL.FTZ R74, R11.reuse, R74 ;  /* 0x0000004a0b4a7220 */ /* 0x040fe20000410000 */
[C---:B------:R-:W-:Y:S01]  /*104a0*/  FMUL.FTZ R7, R11.reuse, R82 ;  /* 0x000000520b077220 */ /* 0x040fe20000410000 */
        /* <DEDUP_REMOVED lines=8> */
[----:B------:R-:W-:-:S04]  /*10530*/  IMAD.WIDE.U32 R14, R14, 0x10, R68 ;  /* 0x000000100e0e7825 */ /* 0x000fc800078e0044 */
[----:B------:R-:W-:Y:S01]  /*10540*/  FFMA.FTZ R7, R7, R66, R42 ;  /* 0x0000004207077223 */ /* 0x000fe2000001002a */
[----:B------:R-:W-:Y:S01]  /*10550*/  FFMA.FTZ R90, R90, R67, R43 ;  /* 0x000000435a5a7223 */ /* 0x000fe2000001002b */
[----:B------:R-:W-:Y:S01]  /*10560*/  FFMA.FTZ R9, R9, R64, R40 ;  /* 0x0000004009097223 */ /* 0x000fe20000010028 */
[----:B------:R-:W-:-:S04]  /*10570*/  IMAD.WIDE.U32 R86, R99, 0x10, R68 ;  /* 0x0000001063567825 */ /* 0x000fc800078e0044 */
[----:B------:R-:W-:Y:S01]  /*10580*/  FMUL.FTZ R69, R11, R114 ;  /* 0x000000720b457220 */ /* 0x000fe20000410000 */
[----:B------:R-:W-:Y:S01]  /*10590*/  FFMA.FTZ R68, R74, R65, R41 ;  /* 0x000000414a447223 */ /* 0x000fe20000010029 */
[----:B------:R-:W-:Y:S01]  /*105a0*/  FFMA.FTZ R13, R13, R58, R34 ;  /* 0x0000003a0d0d7223 */ /* 0x000fe20000010022 */
[----:B------:R-:W-:Y:S01]  /*105b0*/  FFMA.FTZ R17, R17, R52, R28 ;  /* 0x0000003411117223 */ /* 0x000fe2000001001c */
[----:B------:R-:W-:Y:S01]  /*105c0*/  FFMA.FTZ R74, R110, R53, R29 ;  /* 0x000000356e4a7223 */ /* 0x000fe2000001001d */
[----:B------:R-:W-:Y:S01]  /*105d0*/  FFMA.FTZ R104, R104, R59, R35 ;  /* 0x0000003b68687223 */ /* 0x000fe20000010023 */
[----:B--2---:R-:W-:-:S04]  /*105e0*/  @!P0 IMAD.WIDE R18, R75, 0x4, R72 ;  /* 0x000000044b128825 */ /* 0x004fc800078e0248 */
[----:B------:R-:W-:Y:S01]  /*105f0*/  FFMA.FTZ R75, R69, R54, R30 ;  /* 0x00000036454b7223 */ /* 0x000fe2000001001e */
[C---:B------:R-:W-:Y:S01]  /*10600*/  FMUL.FTZ R122, R11.reuse, R122 ;  /* 0x0000007a0b7a7220 */ /* 0x040fe20000410000 */
[----:B------:R-:W-:Y:S01]  /*10610*/  F2FP.F16.F32.PACK_AB R69, R90, R7 ;  /* 0x000000075a45723e */ /* 0x000fe200000000ff */
[C---:B------:R-:W-:Y:S01]  /*10620*/  FMUL.FTZ R118, R11.reuse, R118 ;  /* 0x000000760b767220 */ /* 0x040fe20000410000 */
[----:B------:R-:W-:Y:S01]  /*10630*/  F2FP.F16.F32.PACK_AB R68, R68, R9 ;  /* 0x000000094444723e */ /* 0x000fe200000000ff */
[C---:B------:R-:W-:Y:S01]  /*10640*/  FMUL.FTZ R7, R11.reuse, R80 ;  /* 0x000000500b077220 */ /* 0x040fe20000410000 */
[----:B------:R-:W-:Y:S01]  /*10650*/  F2FP.F16.F32.PACK_AB R74, R74, R17 ;  /* 0x000000114a4a723e */ /* 0x000fe200000000ff */
[C---:B------:R-:W-:Y:S01]  /*10660*/  FMUL.FTZ R88, R11.reuse, R88 ;  /* 0x000000580b587220 */ /* 0x040fe20000410000 */
        /* <DEDUP_REMOVED lines=29> */
[----:B------:R-:W-:Y:S02]  /*10840*/  F2FP.F16.F32.PACK_AB R81, R100, R13 ;  /* 0x0000000d6451723e */ /* 0x000fe400000000ff */
[----:B------:R-:W-:Y:S01]  /*10850*/  F2FP.F16.F32.PACK_AB R80, R80, R9 ;  /* 0x000000095050723e */ /* 0x000fe200000000ff */
[----:B------:R0:W-:Y:S04]  /*10860*/  STG.E.128 desc[UR10][R14.64], R72 ;  /* 0x000000480e007986 */ /* 0x0001e8000c101d0a */
[----:B------:R0:W-:Y:S01]  /*10870*/  STG.E.128 desc[UR10][R86.64], R80 ;  /* 0x0000005056007986 */ /* 0x0001e2000c101d0a */
[----:B------:R-:W-:Y:S05]  /*10880*/  BRA.U !UP1, `(.L_x_10752) ;  /* 0xffffff0109507547 */ /* 0x000fea000b83ffff */
[----:B------:R-:W-:Y:S05]  /*10890*/  EXIT ;  /* 0x000000000000794d */ /* 0x000fea0003800000 */
.L_x_10753:
        /* <DEDUP_REMOVED lines=14> */
.L_x_20820:


//--------------------- .text._ZN10layer_norm13ln_fwd_kernelINS_13Kernel_traitsIf6__halfS2_S2_fjLj3072ELj1ELj1ELj4ELj16ENS_18Kernel_traits_baseILj3072EfS2_S2_S2_fjLj128EEEEELb1ELb0ELb1ELb0EEEvNS_9FwdParamsE --------------------------
	.section	.text._ZN10layer_norm13ln_fwd_kernelINS_13Kernel_traitsIf6__halfS2_S2_fjLj3072ELj1ELj1ELj4ELj16ENS_18Kernel_traits_baseILj3072EfS2_S2_S2_fjLj128EEEEELb1ELb0ELb1ELb0EEEvNS_9FwdParamsE,"ax",@progbits
	.align	128
        .global         _ZN10layer_norm13ln_fwd_kernelINS_13Kernel_traitsIf6__halfS2_S2_fjLj3072ELj1ELj1ELj4ELj16ENS_18Kernel_traits_baseILj3072EfS2_S2_S2_fjLj128EEEEELb1ELb0ELb1ELb0EEEvNS_9FwdParamsE
        .type           _ZN10layer_norm13ln_fwd_kernelINS_13Kernel_traitsIf6__halfS2_S2_fjLj3072ELj1ELj1ELj4ELj16ENS_18Kernel_traits_baseILj3072EfS2_S2_S2_fjLj128EEEEELb1ELb0ELb1ELb0EEEvNS_9FwdParamsE,@function
        .size           _ZN10layer_norm13ln_fwd_kernelINS_13Kernel_traitsIf6__halfS2_S2_fjLj3072ELj1ELj1ELj4ELj16ENS_18Kernel_traits_baseILj3072EfS2_S2_S2_fjLj128EEEEELb1ELb0ELb1ELb0EEEvNS_9FwdParamsE,(.L_x_20821 - _ZN10layer_norm13ln_fwd_kernelINS_13Kernel_traitsIf6__halfS2_S2_fjLj3072ELj1ELj1ELj4ELj16ENS_18Kernel_traits_baseILj3072EfS2_S2_S2_fjLj128EEEEELb1ELb0ELb1ELb0EEEvNS_9FwdParamsE)
        .other          _ZN10layer_norm13ln_fwd_kernelINS_13Kernel_traitsIf6__halfS2_S2_fjLj3072ELj1ELj1ELj4ELj16ENS_18Kernel_traits_baseILj3072EfS2_S2_S2_fjLj128EEEEELb1ELb0ELb1ELb0EEEvNS_9FwdParamsE,@"STO_CUDA_ENTRY STV_DEFAULT"
_ZN10layer_norm13ln_fwd_kernelINS_13Kernel_traitsIf6__halfS2_S2_fjLj3072ELj1ELj1ELj4ELj16ENS_18Kernel_traits_baseILj3072EfS2_S2_S2_fjLj128EEEEELb1ELb0ELb1ELb0EEEvNS_9FwdParamsE:
.text._ZN10layer_norm13ln_fwd_kernelINS_13Kernel_traitsIf6__halfS2_S2_fjLj3072ELj1ELj1ELj4ELj16ENS_18Kernel_traits_baseILj3072EfS2_S2_S2_fjLj128EEEEELb1ELb0ELb1ELb0EEEvNS_9FwdParamsE:
        /* <DEDUP_REMOVED lines=87> */
.L_x_10755:
        /* <DEDUP_REMOVED lines=29> */
.L_x_10756:
[----:B------:R-:W-:Y:S05]  /*0740*/  BSYNC.RECONVERGENT B0 ;  /* 0x0000000000007941 */ /* 0x000fea0003800200 */
.L_x_10754:
        /* <DEDUP_REMOVED lines=87> */
.L_x_11072:
        /* <DEDUP_REMOVED lines=34> */
.L_x_10759:
[----:B------:R-:W-:Y:S05]  /*0ee0*/  BRA.U !UP0, `(.L_x_10760) ;  /* 0x00000031081c7547 */ /* 0x000fea000b800000 */
[----:B------:R-:W0:Y:S02]  /*0ef0*/  LDC.64 R72, c[0x0][0x3a0] ;  /* 0x0000e800ff487b82 */ /* 0x000e240000000a00 */
        /* <DEDUP_REMOVED lines=23> */
.L_x_10764:
        /* <DEDUP_REMOVED lines=13> */
.L_x_10766:
[----:B------:R-:W-:Y:S05]  /*1140*/  BSYNC.RECONVERGENT B2 ;  /* 0x0000000000027941 */ /* 0x000fea0003800200 */
.L_x_10765:
        /* <DEDUP_REMOVED lines=48> */
.L_x_10763:
[----:B------:R-:W-:Y:S05]  /*1450*/  BSYNC.RECONVERGENT B1 ;  /* 0x0000000000017941 */ /* 0x000fea0003800200 */
.L_x_10762:
        /* <DEDUP_REMOVED lines=11> */
.L_x_10761:
        /* <DEDUP_REMOVED lines=21> */
.L_x_10770:
        /* <DEDUP_REMOVED lines=13> */
.L_x_10772:
[----:B------:R-:W-:Y:S05]  /*1730*/  BSYNC.RECONVERGENT B2 ;  /* 0x0000000000027941 */ /* 0x000fea0003800200 */
.L_x_10771:
        /* <DEDUP_REMOVED lines=49> */
.L_x_10769:
[----:B------:R-:W-:Y:S05]  /*1a50*/  BSYNC.RECONVERGENT B1 ;  /* 0x0000000000017941 */ /* 0x000fea0003800200 */
.L_x_10768:
        /* <DEDUP_REMOVED lines=11> */
.L_x_10767:
        /* <DEDUP_REMOVED lines=21> */
.L_x_10776:
        /* <DEDUP_REMOVED lines=13> */
.L_x_10778:
[----:B------:R-:W-:Y:S05]  /*1d30*/  BSYNC.RECONVERGENT B2 ;  /* 0x0000000000027941 */ /* 0x000fea0003800200 */
.L_x_10777:
        /* <DEDUP_REMOVED lines=49> */
.L_x_10775:
[----:B------:R-:W-:Y:S05]  /*2050*/  BSYNC.RECONVERGENT B1 ;  /* 0x0000000000017941 */ /* 0x000fea0003800200 */
.L_x_10774:
        /* <DEDUP_REMOVED lines=11> */
.L_x_10773:
        /* <DEDUP_REMOVED lines=21> */
.L_x_10782:
        /* <DEDUP_REMOVED lines=13> */
.L_x_10784:
[----:B------:R-:W-:Y:S05]  /*2330*/  BSYNC.RECONVERGENT B2 ;  /* 0x0000000000027941 */ /* 0x000fea0003800200 */
.L_x_10783:
        /* <DEDUP_REMOVED lines=49> */
.L_x_10781:
[----:B------:R-:W-:Y:S05]  /*2650*/  BSYNC.RECONVERGENT B1 ;  /* 0x0000000000017941 */ /* 0x000fea0003800200 */
.L_x_10780:
        /* <DEDUP_REMOVED lines=11> */
.L_x_10779:
        /* <DEDUP_REMOVED lines=21> */
.L_x_10788:
        /* <DEDUP_REMOVED lines=13> */
.L_x_10790:
[----:B------:R-:W-:Y:S05]  /*2930*/  BSYNC.RECONVERGENT B2 ;  /* 0x0000000000027941 */ /* 0x000fea0003800200 */
.L_x_10789:
        /* <DEDUP_REMOVED lines=48> */
.L_x_10787:
[----:B------:R-:W-:Y:S05]  /*2c40*/  BSYNC.RECONVERGENT B1 ;  /* 0x0000000000017941 */ /* 0x000fea0003800200 */
.L_x_10786:
        /* <DEDUP_REMOVED lines=11> */
.L_x_10785:
        /* <DEDUP_REMOVED lines=21> */
.L_x_10794:
        /* <DEDUP_REMOVED lines=13> */
.L_x_10796:
[----:B------:R-:W-:Y:S05]  /*2f20*/  BSYNC.RECONVERGENT B2 ;  /* 0x0000000000027941 */ /* 0x000fea0003800200 */
.L_x_10795:
        /* <DEDUP_REMOVED lines=49> */
.L_x_10793:
[----:B------:R-:W-:Y:S05]  /*3240*/  BSYNC.RECONVERGENT B1 ;  /* 0x0000000000017941 */ /* 0x000fea0003800200 */
.L_x_10792:
        /* <DEDUP_REMOVED lines=11> */
.L_x_10791:
        /* <DEDUP_REMOVED lines=21> */
.L_x_10800:
        /* <DEDUP_REMOVED lines=13> */
.L_x_10802:
[----:B------:R-:W-:Y:S05]  /*3520*/  BSYNC.RECONVERGENT B2 ;  /* 0x0000000000027941 */ /* 0x000fea0003800200 */
.L_x_10801:
        /* <DEDUP_REMOVED lines=49> */
.L_x_10799:
[----:B------:R-:W-:Y:S05]  /*3840*/  BSYNC.RECONVERGENT B1 ;  /* 0x0000000000017941 */ /* 0x000fea0003800200 */
.L_x_10798:
        /* <DEDUP_REMOVED lines=11> */
.L_x_10797:
        /* <DEDUP_REMOVED lines=21> */
.L_x_10806:
        /* <DEDUP_REMOVED lines=13> */
.L_x_10808:
[----:B------:R-:W-:Y:S05]  /*3b20*/  BSYNC.RECONVERGENT B2 ;  /* 0x0000000000027941 */ /* 0x000fea0003800200 */
.L_x_10807:
        /* <DEDUP_REMOVED lines=49> */
.L_x_10805:
[----:B------:R-:W-:Y:S05]  /*3e40*/  BSYNC.RECONVERGENT B1 ;  /* 0x0000000000017941 */ /* 0x000fea0003800200 */
.L_x_10804:
        /* <DEDUP_REMOVED lines=11> */
.L_x_10803:
[----:B------:R-:W-:Y:S02]  /*3f00*/  F2FP.F16.F32.PACK_AB R75, RZ, R109 ;  /* 0x0000006dff4b723e */ /* 0x000fe400000000ff */
[----:B------:R-:W-:Y:S02]  /*3f10*/  PRMT R74, R98, 0x5410, R74 ;  /* 0x00005410624a7816 */ /* 0x000fe4000000004a */
[----:B------:R-:W-:Y:S02]  /*3f20*/  PRMT R73, R92, 0x5410, R96 ;  /* 0x000054105c497816 */ /* 0x000fe40000000060 */
[----:B------:R-:W-:Y:S02]  /*3f30*/  PRMT R72, R82, 0x5410, R90 ;  /* 0x0000541052487816 */ /* 0x000fe4000000005a */
[----:B------:R-:W-:Y:S01]  /*3f40*/  PRMT R75, R94, 0x5410, R75 ;  /* 0x000054105e4b7816 */ /* 0x000fe2000000004b */
[----:B------:R-:W-:Y:S06]  /*3f50*/  BRA `(.L_x_10809) ;  /* 0x0000002c00447947 */ /* 0x000fec0003800000 */
.L_x_10760:
        /* <DEDUP_REMOVED lines=22> */
.L_x_10813:
        /* <DEDUP_REMOVED lines=13> */
.L_x_10815:
[----:B------:R-:W-:Y:S05]  /*4190*/  BSYNC.RECONVERGENT B2 ;  /* 0x0000000000027941 */ /* 0x000fea0003800200 */
.L_x_10814:
        /* <DEDUP_REMOVED lines=47> */
.L_x_10812:
[----:B------:R-:W-:Y:S05]  /*4490*/  BSYNC.RECONVERGENT B1 ;  /* 0x0000000000017941 */ /* 0x000fea0003800200 */
.L_x_10811:
        /* <DEDUP_REMOVED lines=9> */
.L_x_10810:
        /* <DEDUP_REMOVED lines=17> */
.L_x_10819:
        /* <DEDUP_REMOVED lines=13> */
.L_x_10821:
[----:B------:R-:W-:Y:S05]  /*4710*/  BSYNC.RECONVERGENT B2 ;  /* 0x0000000000027941 */ /* 0x000fea0003800200 */
.L_x_10820:
        /* <DEDUP_REMOVED lines=48> */
.L_x_10818:
[----:B------:R-:W-:Y:S05]  /*4a20*/  BSYNC.RECONVERGENT B1 ;  /* 0x0000000000017941 */ /* 0x000fea0003800200 */
.L_x_10817:
        /* <DEDUP_REMOVED lines=9> */
.L_x_10816:
        /* <DEDUP_REMOVED lines=17> */
.L_x_10825:
        /* <DEDUP_REMOVED lines=13> */
.L_x_10827:
[----:B------:R-:W-:Y:S05]  /*4ca0*/  BSYNC.RECONVERGENT B2 ;  /* 0x0000000000027941 */ /* 0x000fea0003800200 */
.L_x_10826:
        /* <DEDUP_REMOVED lines=48> */
.L_x_10824:
[----:B------:R-:W-:Y:S05]  /*4fb0*/  BSYNC.RECONVERGENT B1 ;  /* 0x0000000000017941 */ /* 0x000fea0003800200 */
.L_x_10823:
        /* <DEDUP_REMOVED lines=9> */
.L_x_10822:
        /* <DEDUP_REMOVED lines=17> */
.L_x_10831:
        /* <DEDUP_REMOVED lines=13> */
.L_x_10833:
[----:B------:R-:W-:Y:S05]  /*5230*/  BSYNC.RECONVERGENT B2 ;  /* 0x0000000000027941 */ /* 0x000fea0003800200 */
.L_x_10832:
        /* <DEDUP_REMOVED lines=48> */
.L_x_10830:
[----:B------:R-:W-:Y:S05]  /*5540*/  BSYNC.RECONVERGENT B1 ;  /* 0x0000000000017941 */ /* 0x000fea0003800200 */
.L_x_10829:
        /* <DEDUP_REMOVED lines=9> */
.L_x_10828:
        /* <DEDUP_REMOVED lines=17> */
.L_x_10837:
        /* <DEDUP_REMOVED lines=13> */
.L_x_10839:
[----:B------:R-:W-:Y:S05]  /*57c0*/  BSYNC.RECONVERGENT B2 ;  /* 0x0000000000027941 */ /* 0x000fea0003800200 */
.L_x_10838:
        /* <DEDUP_REMOVED lines=48> */
.L_x_10836:
[----:B------:R-:W-:Y:S05]  /*5ad0*/  BSYNC.RECONVERGENT B1 ;  /* 0x0000000000017941 */ /* 0x000fea0003800200 */
.L_x_10835:
        /* <DEDUP_REMOVED lines=9> */
.L_x_10834:
        /* <DEDUP_REMOVED lines=17> */
.L_x_10843:
        /* <DEDUP_REMOVED lines=13> */
.L_x_10845:
[----:B------:R-:W-:Y:S05]  /*5d50*/  BSYNC.RECONVERGENT B2 ;  /* 0x0000000000027941 */ /* 0x000fea0003800200 */
.L_x_10844:
        /* <DEDUP_REMOVED lines=48> */
.L_x_10842:
[----:B------:R-:W-:Y:S05]  /*6060*/  BSYNC.RECONVERGENT B1 ;  /* 0x0000000000017941 */ /* 0x000fea0003800200 */
.L_x_10841:
        /* <DEDUP_REMOVED lines=9> */
.L_x_10840:
        /* <DEDUP_REMOVED lines=17> */
.L_x_10849:
        /* <DEDUP_REMOVED lines=13> */
.L_x_10851:
[----:B------:R-:W-:Y:S05]  /*62e0*/  BSYNC.RECONVERGENT B2 ;  /* 0x0000000000027941 */ /* 0x000fea0003800200 */
.L_x_10850:
        /* <DEDUP_REMOVED lines=48> */
.L_x_10848:
[----:B------:R-:W-:Y:S05]  /*65f0*/  BSYNC.RECONVERGENT B1 ;  /* 0x0000000000017941 */ /* 0x000fea0003800200 */
.L_x_10847:
        /* <DEDUP_REMOVED lines=9> */
.L_x_10846:
        /* <DEDUP_REMOVED lines=17> */
.L_x_10855:
        /* <DEDUP_REMOVED lines=13> */
.L_x_10857:
[----:B------:R-:W-:Y:S05]  /*6870*/  BSYNC.RECONVERGENT B2 ;  /* 0x0000000000027941 */ /* 0x000fea0003800200 */
.L_x_10856:
        /* <DEDUP_REMOVED lines=48> */
.L_x_10854:
[----:B------:R-:W-:Y:S05]  /*6b80*/  BSYNC.RECONVERGENT B1 ;  /* 0x0000000000017941 */ /* 0x000fea0003800200 */
.L_x_10853:
        /* <DEDUP_REMOVED lines=9> */
.L_x_10852:
[----:B------:R-:W-:Y:S02]  /*6c20*/  F2FP.F16.F32.PACK_AB R75, RZ, R109 ;  /* 0x0000006dff4b723e */ /* 0x000fe400000000ff */
[----:B------:R-:W-:Y:S02]  /*6c30*/  PRMT R74, R98, 0x5410, R100 ;  /* 0x00005410624a7816 */ /* 0x000fe40000000064 */
[----:B------:R-:W-:Y:S02]  /*6c40*/  PRMT R73, R94, 0x5410, R96 ;  /* 0x000054105e497816 */ /* 0x000fe40000000060 */
[----:B------:R-:W-:Y:S02]  /*6c50*/  PRMT R72, R92, 0x5410, R90 ;  /* 0x000054105c487816 */ /* 0x000fe4000000005a */
[----:B------:R-:W-:-:S07]  /*6c60*/  PRMT R75, R82, 0x5410, R75 ;  /* 0x00005410524b7816 */ /* 0x000fce000000004b */
.L_x_10809:
        /* <DEDUP_REMOVED lines=25> */
.L_x_10858:
[----:B------:R-:W-:Y:S01]  /*6e00*/  IADD3 R88, PT, PT, R88, 0x80, RZ ;  /* 0x0000008058587810 */ /* 0x000fe20007ffe0ff */
[----:B------:R-:W-:-:S07]  /*6e10*/  VIADD R86, R86, 0x80 ;  /* 0x0000008056567836 */ /* 0x000fce0000000000 */
.L_x_10758:
[----:B------:R-:W-:Y:S05]  /*6e20*/  BSYNC.RECONVERGENT B0 ;  /* 0x0000000000007941 */ /* 0x000fea0003800200 */
.L_x_10757:
        /* <DEDUP_REMOVED lines=9> */
.L_x_10861:
        /* <DEDUP_REMOVED lines=25> */
.L_x_10866:
        /* <DEDUP_REMOVED lines=13> */
.L_x_10868:
[----:B------:R-:W-:Y:S05]  /*7120*/  BSYNC.RECONVERGENT B2 ;  /* 0x0000000000027941 */ /* 0x000fea0003800200 */
.L_x_10867:
        /* <DEDUP_REMOVED lines=49> */
.L_x_10865:
[----:B------:R-:W-:Y:S05]  /*7440*/  BSYNC.RECONVERGENT B1 ;  /* 0x0000000000017941 */ /* 0x000fea0003800200 */
.L_x_10864:
        /* <DEDUP_REMOVED lines=11> */
.L_x_10863:
        /* <DEDUP_REMOVED lines=21> */
.L_x_10872:
        /* <DEDUP_REMOVED lines=13> */
.L_x_10874:
[----:B------:R-:W-:Y:S05]  /*7720*/  BSYNC.RECONVERGENT B2 ;  /* 0x0000000000027941 */ /* 0x000fea0003800200 */
.L_x_10873:
        /* <DEDUP_REMOVED lines=49> */
.L_x_10871:
[----:B------:R-:W-:Y:S05]  /*7a40*/  BSYNC.RECONVERGENT B1 ;  /* 0x0000000000017941 */ /* 0x000fea0003800200 */
.L_x_10870:
        /* <DEDUP_REMOVED lines=11> */
.L_x_10869:
        /* <DEDUP_REMOVED lines=21> */
.L_x_10878:
        /* <DEDUP_REMOVED lines=13> */
.L_x_10880:
[----:B------:R-:W-:Y:S05]  /*7d20*/  BSYNC.RECONVERGENT B2 ;  /* 0x0000000000027941 */ /* 0x000fea0003800200 */
.L_x_10879:
        /* <DEDUP_REMOVED lines=49> */
.L_x_10877:
[----:B------:R-:W-:Y:S05]  /*8040*/  BSYNC.RECONVERGENT B1 ;  /* 0x0000000000017941 */ /* 0x000fea0003800200 */
.L_x_10876:
        /* <DEDUP_REMOVED lines=11> */
.L_x_10875:
        /* <DEDUP_REMOVED lines=21> */
.L_x_10884:
        /* <DEDUP_REMOVED lines=13> */
.L_x_10886:
[----:B------:R-:W-:Y:S05]  /*8320*/  BSYNC.RECONVERGENT B2 ;  /* 0x0000000000027941 */ /* 0x000fea0003800200 */
.L_x_10885:
        /* <DEDUP_REMOVED lines=49> */
.L_x_10883:
[----:B------:R-:W-:Y:S05]  /*8640*/  BSYNC.RECONVERGENT B1 ;  /* 0x0000000000017941 */ /* 0x000fea0003800200 */
.L_x_10882:
        /* <DEDUP_REMOVED lines=11> */
.L_x_10881:
        /* <DEDUP_REMOVED lines=21> */
.L_x_10890:
        /* <DEDUP_REMOVED lines=13> */
.L_x_10892:
[----:B------:R-:W-:Y:S05]  /*8920*/  BSYNC.RECONVERGENT B2 ;  /* 0x0000000000027941 */ /* 0x000fea0003800200 */
.L_x_10891:
        /* <DEDUP_REMOVED lines=49> */
.L_x_10889:
[----:B------:R-:W-:Y:S05]  /*8c40*/  BSYNC.RECONVERGENT B1 ;  /* 0x0000000000017941 */ /* 0x000fea0003800200 */
.L_x_10888:
        /* <DEDUP_REMOVED lines=11> */
.L_x_10887:
        /* <DEDUP_REMOVED lines=21> */
.L_x_10896:
        /* <DEDUP_REMOVED lines=13> */
.L_x_10898:
[----:B------:R-:W-:Y:S05]  /*8f20*/  BSYNC.RECONVERGENT B2 ;  /* 0x0000000000027941 */ /* 0x000fea0003800200 */
.L_x_10897:
        /* <DEDUP_REMOVED lines=48> */
.L_x_10895:
[----:B------:R-:W-:Y:S05]  /*9230*/  BSYNC.RECONVERGENT B1 ;  /* 0x0000000000017941 */ /* 0x000fea0003800200 */
.L_x_10894:
        /* <DEDUP_REMOVED lines=11> */
.L_x_10893:
        /* <DEDUP_REMOVED lines=21> */
.L_x_10902:
        /* <DEDUP_REMOVED lines=13> */
.L_x_10904:
[----:B------:R-:W-:Y:S05]  /*9510*/  BSYNC.RECONVERGENT B2 ;  /* 0x0000000000027941 */ /* 0x000fea0003800200 */
.L_x_10903:
        /* <DEDUP_REMOVED lines=49> */
.L_x_10901:
[----:B------:R-:W-:Y:S05]  /*9830*/  BSYNC.RECONVERGENT B1 ;  /* 0x0000000000017941 */ /* 0x000fea0003800200 */
.L_x_10900:
        /* <DEDUP_REMOVED lines=11> */
.L_x_10899:
        /* <DEDUP_REMOVED lines=21> */
.L_x_10908:
        /* <DEDUP_REMOVED lines=13> */
.L_x_10910:
[----:B------:R-:W-:Y:S05]  /*9b10*/  BSYNC.RECONVERGENT B2 ;  /* 0x0000000000027941 */ /* 0x000fea0003800200 */
.L_x_10909:
        /* <DEDUP_REMOVED lines=49> */
.L_x_10907:
[----:B------:R-:W-:Y:S05]  /*9e30*/  BSYNC.RECONVERGENT B1 ;  /* 0x0000000000017941 */ /* 0x000fea0003800200 */
.L_x_10906:
        /* <DEDUP_REMOVED lines=11> */
.L_x_10905:
[----:B------:R-:W-:Y:S02]  /*9ef0*/  F2FP.F16.F32.PACK_AB R75, RZ, R113 ;  /* 0x00000071ff4b723e */ /* 0x000fe400000000ff */
[----:B------:R-:W-:Y:S02]  /*9f00*/  PRMT R74, R98, 0x5410, R74 ;  /* 0x00005410624a7816 */ /* 0x000fe4000000004a */
[----:B------:R-:W-:Y:S02]  /*9f10*/  PRMT R73, R92, 0x5410, R96 ;  /* 0x000054105c497816 */ /* 0x000fe40000000060 */
[----:B------:R-:W-:Y:S02]  /*9f20*/  PRMT R72, R82, 0x5410, R90 ;  /* 0x0000541052487816 */ /* 0x000fe4000000005a */
[----:B------:R-:W-:Y:S01]  /*9f30*/  PRMT R75, R94, 0x5410, R75 ;  /* 0x000054105e4b7816 */ /* 0x000fe2000000004b */
[----:B------:R-:W-:Y:S06]  /*9f40*/  BRA `(.L_x_10911) ;  /* 0x0000002c00487947 */ /* 0x000fec0003800000 */
.L_x_10862:
[----:B------:R-:W-:Y:S01]  /*9f50*/  MOV R121, UR14 ;  /* 0x0000000e00797c02 */ /* 0x000fe20008000f00 */
[----:B------:R-:W-:Y:S01]  /*9f60*/  IMAD.MOV.U32 R9, RZ, RZ, RZ ;  /* 0x000000ffff097224 */ /* 0x000fe200078e00ff */
[----:B01----:R-:W-:Y:S01]  /*9f70*/  MOV R72, R17 ;  /* 0x0000001100487202 */ /* 0x003fe20000000f00 */
[----:B------:R-:W-:Y:S01]  /*9f80*/  IMAD.MOV.U32 R102, RZ, RZ, R82 ;  /* 0x000000ffff667224 */ /* 0x000fe200078e0052 */
[----:B------:R-:W-:Y:S01]  /*9f90*/  IADD3 R121, PT, PT, R121, -0x61c88647, RZ ;  /* 0x9e3779b979797810 */ /* 0x000fe20007ffe0ff */
        /* <DEDUP_REMOVED lines=17> */
.L_x_10915:
        /* <DEDUP_REMOVED lines=13> */
.L_x_10917:
[----:B------:R-:W-:Y:S05]  /*a180*/  BSYNC.RECONVERGENT B2 ;  /* 0x0000000000027941 */ /* 0x000fea0003800200 */
.L_x_10916:
        /* <DEDUP_REMOVED lines=48> */
.L_x_10914:
[----:B------:R-:W-:Y:S05]  /*a490*/  BSYNC.RECONVERGENT B1 ;  /* 0x0000000000017941 */ /* 0x000fea0003800200 */
.L_x_10913:
        /* <DEDUP_REMOVED lines=9> */
.L_x_10912:
        /* <DEDUP_REMOVED lines=17> */
.L_x_10921:
        /* <DEDUP_REMOVED lines=13> */
.L_x_10923:
[----:B------:R-:W-:Y:S05]  /*a710*/  BSYNC.RECONVERGENT B2 ;  /* 0x0000000000027941 */ /* 0x000fea0003800200 */
.L_x_10922:
        /* <DEDUP_REMOVED lines=48> */
.L_x_10920:
[----:B------:R-:W-:Y:S05]  /*aa20*/  BSYNC.RECONVERGENT B1 ;  /* 0x0000000000017941 */ /* 0x000fea0003800200 */
.L_x_10919:
[----:B------:R-:W-:Y:S01]  /*aa30*/  I2FP.F32.U32 R7, R7 ;  /* 0x0000000700077245 */ /* 0x000fe20000201000 */
[----:B------:R-:W-:Y:S02]  /*aa40*/  IMAD.MOV.U32 R72, RZ, RZ, 0x2f800000 ;  /* 0x2f800000ff487424 */ /* 0x000fe400078e00ff */
[----:B-----5:R-:W-:Y:S02]  /*aa50*/  HADD2.F32 R11, -RZ, R20.H1_H1 ;  /* 0x30000014ff0b7230 */ /* 0x020fe40000004100 */
[----:B------:R-:W-:-:S03]  /*aa60*/  FFMA.FTZ R7, R7, R72, 1.1641532182693481445e-10 ;  /* 0x2f00000007077423 */ /* 0x000fc60000010048 */
[----:B------:R-:W-:Y:S02]  /*aa70*/  FMUL.FTZ R11, R11, UR17 ;  /* 0x000000110b0b7c20 */ /* 0x000fe40008410000 */
[----:B------:R-:W-:Y:S02]  /*aa80*/  FSETP.GTU.FTZ.AND P2, PT, R7, UR35, PT ;  /* 0x0000002307007c0b */ /* 0x000fe4000bf5c000 */
[----:B------:R-:W-:Y:S02]  /*aa90*/  FMUL.FTZ R7, R11, UR16 ;  /* 0x000000100b077c20 */ /* 0x000fe40008410000 */
[----:B------:R-:W-:-:S03]  /*aaa0*/  SEL R11, RZ, 0x1, P2 ;  /* 0x00000001ff0b7807 */ /* 0x000fc60001000000 */
[----:B------:R-:W-:-:S07]  /*aab0*/  FSEL R7, R7, RZ, !P2 ;  /* 0x000000ff07077208 */ /* 0x000fce0005000000 */
.L_x_10918:
        /* <DEDUP_REMOVED lines=17> */
.L_x_10927:
        /* <DEDUP_REMOVED lines=13> */
.L_x_10929:
[----:B------:R-:W-:Y:S05]  /*aca0*/  BSYNC.RECONVERGENT B2 ;  /* 0x0000000000027941 */ /* 0x000fea0003800200 */
.L_x_10928:
        /* <DEDUP_REMOVED lines=48> */
.L_x_10926:
[----:B------:R-:W-:Y:S05]  /*afb0*/  BSYNC.RECONVERGENT B1 ;  /* 0x0000000000017941 */ /* 0x000fea0003800200 */
.L_x_10925:
        /* <DEDUP_REMOVED lines=9> */
.L_x_10924:
        /* <DEDUP_REMOVED lines=17> */
.L_x_10933:
        /* <DEDUP_REMOVED lines=13> */
.L_x_10935:
[----:B------:R-:W-:Y:S05]  /*b230*/  BSYNC.RECONVERGENT B2 ;  /* 0x0000000000027941 */ /* 0x000fea0003800200 */
.L_x_10934:
        /* <DEDUP_REMOVED lines=48> */
.L_x_10932:
[----:B------:R-:W-:Y:S05]  /*b540*/  BSYNC.RECONVERGENT B1 ;  /* 0x0000000000017941 */ /* 0x000fea0003800200 */
.L_x_10931:
        /* <DEDUP_REMOVED lines=9> */
.L_x_10930:
        /* <DEDUP_REMOVED lines=17> */
.L_x_10939:
        /* <DEDUP_REMOVED lines=13> */
.L_x_10941:
[----:B------:R-:W-:Y:S05]  /*b7c0*/  BSYNC.RECONVERGENT B2 ;  /* 0x0000000000027941 */ /* 0x000fea0003800200 */
.L_x_10940:
        /* <DEDUP_REMOVED lines=48> */
.L_x_10938:
[----:B------:R-:W-:Y:S05]  /*bad0*/  BSYNC.RECONVERGENT B1 ;  /* 0x0000000000017941 */ /* 0x000fea0003800200 */
.L_x_10937:
        /* <DEDUP_REMOVED lines=9> */
.L_x_10936:
        /* <DEDUP_REMOVED lines=17> */
.L_x_10945:
        /* <DEDUP_REMOVED lines=13> */
.L_x_10947:
[----:B------:R-:W-:Y:S05]  /*bd50*/  BSYNC.RECONVERGENT B2 ;  /* 0x0000000000027941 */ /* 0x000fea0003800200 */
.L_x_10946:
        /* <DEDUP_REMOVED lines=48> */
.L_x_10944:
[----:B------:R-:W-:Y:S05]  /*c060*/  BSYNC.RECONVERGENT B1 ;  /* 0x0000000000017941 */ /* 0x000fea0003800200 */
.L_x_10943:
        /* <DEDUP_REMOVED lines=9> */
.L_x_10942:
        /* <DEDUP_REMOVED lines=17> */
.L_x_10951:
        /* <DEDUP_REMOVED lines=13> */
.L_x_10953:
[----:B------:R-:W-:Y:S05]  /*c2e0*/  BSYNC.RECONVERGENT B2 ;  /* 0x0000000000027941 */ /* 0x000fea0003800200 */
.L_x_10952:
        /* <DEDUP_REMOVED lines=48> */
.L_x_10950:
[----:B------:R-:W-:Y:S05]  /*c5f0*/  BSYNC.RECONVERGENT B1 ;  /* 0x0000000000017941 */ /* 0x000fea0003800200 */
.L_x_10949:
        /* <DEDUP_REMOVED lines=9> */
.L_x_10948:
        /* <DEDUP_REMOVED lines=17> */
.L_x_10957:
        /* <DEDUP_REMOVED lines=13> */
.L_x_10959:
[----:B------:R-:W-:Y:S05]  /*c870*/  BSYNC.RECONVERGENT B2 ;  /* 0x0000000000027941 */ /* 0x000fea0003800200 */
.L_x_10958:
        /* <DEDUP_REMOVED lines=48> */
.L_x_10956:
[----:B------:R-:W-:Y:S05]  /*cb80*/  BSYNC.RECONVERGENT B1 ;  /* 0x0000000000017941 */ /* 0x000fea0003800200 */
.L_x_10955:
        /* <DEDUP_REMOVED lines=9> */
.L_x_10954:
[----:B------:R-:W-:Y:S02]  /*cc20*/  F2FP.F16.F32.PACK_AB R75, RZ, R113 ;  /* 0x00000071ff4b723e */ /* 0x000fe400000000ff */
[----:B------:R-:W-:Y:S02]  /*cc30*/  PRMT R74, R98, 0x5410, R100 ;  /* 0x00005410624a7816 */ /* 0x000fe40000000064 */
[----:B------:R-:W-:Y:S02]  /*cc40*/  PRMT R73, R94, 0x5410, R96 ;  /* 0x000054105e497816 */ /* 0x000fe40000000060 */
[----:B------:R-:W-:Y:S02]  /*cc50*/  PRMT R72, R92, 0x5410, R90 ;  /* 0x000054105c487816 */ /* 0x000fe4000000005a */
[----:B------:R-:W-:-:S07]  /*cc60*/  PRMT R75, R82, 0x5410, R75 ;  /* 0x00005410524b7816 */ /* 0x000fce000000004b */
.L_x_10911:
        /* <DEDUP_REMOVED lines=25> */
.L_x_10960:
[----:B------:R-:W-:Y:S01]  /*ce00*/  IADD3 R88, PT, PT, R88, 0x80, RZ ;  /* 0x0000008058587810 */ /* 0x000fe20007ffe0ff */
[----:B------:R-:W-:-:S07]  /*ce10*/  VIADD R86, R86, 0x80 ;  /* 0x0000008056567836 */ /* 0x000fce0000000000 */
.L_x_10860:
[----:B------:R-:W-:Y:S05]  /*ce20*/  BSYNC.RECONVERGENT B0 ;  /* 0x0000000000007941 */ /* 0x000fea0003800200 */
.L_x_10859:
        /* <DEDUP_REMOVED lines=9> */
.L_x_10963:
        /* <DEDUP_REMOVED lines=25> */
.L_x_10968:
        /* <DEDUP_REMOVED lines=13> */
.L_x_10970:
[----:B------:R-:W-:Y:S05]  /*d120*/  BSYNC.RECONVERGENT B2 ;  /* 0x0000000000027941 */ /* 0x000fea0003800200 */
.L_x_10969:
        /* <DEDUP_REMOVED lines=49> */
.L_x_10967:
[----:B------:R-:W-:Y:S05]  /*d440*/  BSYNC.RECONVERGENT B1 ;  /* 0x0000000000017941 */ /* 0x000fea0003800200 */
.L_x_10966:
        /* <DEDUP_REMOVED lines=11> */
.L_x_10965:
        /* <DEDUP_REMOVED lines=21> */
.L_x_10974:
        /* <DEDUP_REMOVED lines=13> */
.L_x_10976:
[----:B------:R-:W-:Y:S05]  /*d720*/  BSYNC.RECONVERGENT B2 ;  /* 0x0000000000027941 */ /* 0x000fea0003800200 */
.L_x_10975:
        /* <DEDUP_REMOVED lines=49> */
.L_x_10973:
[----:B------:R-:W-:Y:S05]  /*da40*/  BSYNC.RECONVERGENT B1 ;  /* 0x0000000000017941 */ /* 0x000fea0003800200 */
.L_x_10972:
        /* <DEDUP_REMOVED lines=11> */
.L_x_10971:
        /* <DEDUP_REMOVED lines=21> */
.L_x_10980:
        /* <DEDUP_REMOVED lines=13> */
.L_x_10982:
[----:B------:R-:W-:Y:S05]  /*dd20*/  BSYNC.RECONVERGENT B2 ;  /* 0x0000000000027941 */ /* 0x000fea0003800200 */
.L_x_10981:
        /* <DEDUP_REMOVED lines=49> */
.L_x_10979:
[----:B------:R-:W-:Y:S05]  /*e040*/  BSYNC.RECONVERGENT B1 ;  /* 0x0000000000017941 */ /* 0x000fea0003800200 */
.L_x_10978:
        /* <DEDUP_REMOVED lines=11> */
.L_x_10977:
        /* <DEDUP_REMOVED lines=21> */
.L_x_10986:
        /* <DEDUP_REMOVED lines=13> */
.L_x_10988:
[----:B------:R-:W-:Y:S05]  /*e320*/  BSYNC.RECONVERGENT B2 ;  /* 0x0000000000027941 */ /* 0x000fea0003800200 */
.L_x_10987:
        /* <DEDUP_REMOVED lines=48> */
.L_x_10985:
[----:B------:R-:W-:Y:S05]  /*e630*/  BSYNC.RECONVERGENT B1 ;  /* 0x0000000000017941 */ /* 0x000fea0003800200 */
.L_x_10984:
        /* <DEDUP_REMOVED lines=11> */
.L_x_10983:
        /* <DEDUP_REMOVED lines=21> */
.L_x_10992:
        /* <DEDUP_REMOVED lines=13> */
.L_x_10994:
[----:B------:R-:W-:Y:S05]  /*e910*/  BSYNC.RECONVERGENT B2 ;  /* 0x0000000000027941 */ /* 0x000fea0003800200 */
.L_x_10993:
        /* <DEDUP_REMOVED lines=49> */
.L_x_10991:
[----:B------:R-:W-:Y:S05]  /*ec30*/  BSYNC.RECONVERGENT B1 ;  /* 0x0000000000017941 */ /* 0x000fea0003800200 */
.L_x_10990:
        /* <DEDUP_REMOVED lines=11> */
.L_x_10989:
        /* <DEDUP_REMOVED lines=21> */
.L_x_10998:
        /* <DEDUP_REMOVED lines=13> */
.L_x_11000:
[----:B------:R-:W-:Y:S05]  /*ef10*/  BSYNC.RECONVERGENT B2 ;  /* 0x0000000000027941 */ /* 0x000fea0003800200 */
.L_x_10999:
        /* <DEDUP_REMOVED lines=49> */
.L_x_10997:
[----:B------:R-:W-:Y:S05]  /*f230*/  BSYNC.RECONVERGENT B1 ;  /* 0x0000000000017941 */ /* 0x000fea0003800200 */
.L_x_10996:
        /* <DEDUP_REMOVED lines=11> */
.L_x_10995:
        /* <DEDUP_REMOVED lines=21> */
.L_x_11004:
        /* <DEDUP_REMOVED lines=13> */
.L_x_11006:
[----:B------:R-:W-:Y:S05]  /*f510*/  BSYNC.RECONVERGENT B2 ;  /* 0x0000000000027941 */ /* 0x000fea0003800200 */
.L_x_11005:
        /* <DEDUP_REMOVED lines=49> */
.L_x_11003:
[----:B------:R-:W-:Y:S05]  /*f830*/  BSYNC.RECONVERGENT B1 ;  /* 0x0000000000017941 */ /* 0x000fea0003800200 */
.L_x_11002:
        /* <DEDUP_REMOVED lines=11> */
.L_x_11001:
        /* <DEDUP_REMOVED lines=21> */
.L_x_11010:
        /* <DEDUP_REMOVED lines=13> */
.L_x_11012:
[----:B------:R-:W-:Y:S05]  /*fb10*/  BSYNC.RECONVERGENT B2 ;  /* 0x0000000000027941 */ /* 0x000fea0003800200 */
.L_x_11011:
        /* <DEDUP_REMOVED lines=49> */
.L_x_11009:
[----:B------:R-:W-:Y:S05]  /*fe30*/  BSYNC.RECONVERGENT B1 ;  /* 0x0000000000017941 */ /* 0x000fea0003800200 */
.L_x_11008:
        /* <DEDUP_REMOVED lines=11> */
.L_x_11007:
[----:B------:R-:W-:Y:S02]  /*fef0*/  F2FP.F16.F32.PACK_AB R75, RZ, R117 ;  /* 0x00000075ff4b723e */ /* 0x000fe400000000ff */
[----:B------:R-:W-:Y:S02]  /*ff00*/  PRMT R74, R100, 0x5410, R102 ;  /* 0x00005410644a7816 */ /* 0x000fe40000000066 */
[----:B------:R-:W-:Y:S02]  /*ff10*/  PRMT R73, R94, 0x5410, R98 ;  /* 0x000054105e497816 */ /* 0x000fe40000000062 */
[----:B------:R-:W-:Y:S02]  /*ff20*/  PRMT R72, R90, 0x5410, R92 ;  /* 0x000054105a487816 */ /* 0x000fe4000000005c */
[----:B------:R-:W-:Y:S01]  /*ff30*/  PRMT R75, R96, 0x5410, R75 ;  /* 0x00005410604b7816 */ /* 0x000fe2000000004b */
[----:B------:R-:W-:Y:S06]  /*ff40*/  BRA `(.L_x_11013) ;  /* 0x0000002c004c7947 */ /* 0x000fec0003800000 */
.L_x_10964:
        /* <DEDUP_REMOVED lines=22> */
.L_x_11017:
        /* <DEDUP_REMOVED lines=13> */
.L_x_11019:
[----:B------:R-:W-:Y:S05]  /*10180*/  BSYNC.RECONVERGENT B2 ;  /* 0x0000000000027941 */ /* 0x000fea0003800200 */
.L_x_11018:
        /* <DEDUP_REMOVED lines=48> */
.L_x_11016:
[----:B------:R-:W-:Y:S05]  /*10490*/  BSYNC.RECONVERGENT B1 ;  /* 0x0000000000017941 */ /* 0x000fea0003800200 */
.L_x_11015:
        /* <DEDUP_REMOVED lines=9> */
.L_x_11014:
        /* <DEDUP_REMOVED lines=17> */
.L_x_11023:
        /* <DEDUP_REMOVED lines=13> */
.L_x_11025:
[----:B------:R-:W-:Y:S05]  /*10710*/  BSYNC.RECONVERGENT B2 ;  /* 0x0000000000027941 */ /* 0x000fea0003800200 */
.L_x_11024:
        /* <DEDUP_REMOVED lines=48> */
.L_x_11022:
[----:B------:R-:W-:Y:S05]  /*10a20*/  BSYNC.RECONVERGENT B1 ;  /* 0x0000000000017941 */ /* 0x000fea0003800200 */
.L_x_11021:
[----:B------:R-:W-:Y:S01]  /*10a30*/  HFMA2 R72, -RZ, RZ, 0.1171875, 0 ;  /* 0x2f800000ff487431 */ /* 0x000fe200000001ff */
[----:B------:R-:W-:Y:S01]  /*10a40*/  I2FP.F32.U32 R3, R3 ;  /* 0x0000000300037245 */ /* 0x000fe20000201000 */
[----:B-----5:R-:W-:-:S05]  /*10a50*/  HADD2.F32 R11, -RZ, R20.H1_H1 ;  /* 0x30000014ff0b7230 */ /* 0x020fca0000004100 */
[----:B------:R-:W-:Y:S01]  /*10a60*/  FMUL.FTZ R11, R11, UR17 ;  /* 0x000000110b0b7c20 */ /* 0x000fe20008410000 */
[----:B------:R-:W-:-:S05]  /*10a70*/  FFMA.FTZ R3, R3, R72, 1.1641532182693481445e-10 ;  /* 0x2f00000003037423 */ /* 0x000fca0000010048 */
[----:B------:R-:W-:Y:S01]  /*10a80*/  FSETP.GTU.FTZ.AND P3, PT, R3, UR35, PT ;  /* 0x0000002303007c0b */ /* 0x000fe2000bf7c000 */
[----:B------:R-:W-:-:S03]  /*10a90*/  FMUL.FTZ R3, R11, UR16 ;  /* 0x000000100b037c20 */ /* 0x000fc60008410000 */
[----:B------:R-:W-:Y:S02]  /*10aa0*/  SEL R11, RZ, 0x1, P3 ;  /* 0x00000001ff0b7807 */ /* 0x000fe40001800000 */
[----:B------:R-:W-:-:S07]  /*10ab0*/  FSEL R3, R3, RZ, !P3 ;  /* 0x000000ff03037208 */ /* 0x000fce0005800000 */
.L_x_11020:
        /* <DEDUP_REMOVED lines=17> */
.L_x_11029:
        /* <DEDUP_REMOVED lines=13> */
.L_x_11031:
[----:B------:R-:W-:Y:S05]  /*10ca0*/  BSYNC.RECONVERGENT B2 ;  /* 0x0000000000027941 */ /* 0x000fea0003800200 */
.L_x_11030:
        /* <DEDUP_REMOVED lines=48> */
.L_x_11028:
[----:B------:R-:W-:Y:S05]  /*10fb0*/  BSYNC.RECONVERGENT B1 ;  /* 0x0000000000017941 */ /* 0x000fea0003800200 */
.L_x_11027:
        /* <DEDUP_REMOVED lines=9> */
.L_x_11026:
        /* <DEDUP_REMOVED lines=17> */
.L_x_11035:
        /* <DEDUP_REMOVED lines=13> */
.L_x_11037:
[----:B------:R-:W-:Y:S05]  /*11230*/  BSYNC.RECONVERGENT B2 ;  /* 0x0000000000027941 */ /* 0x000fea0003800200 */
.L_x_11036:
        /* <DEDUP_REMOVED lines=48> */
.L_x_11034:
[----:B------:R-:W-:Y:S05]  /*11540*/  BSYNC.RECONVERGENT B1 ;  /* 0x0000000000017941 */ /* 0x000fea0003800200 */
.L_x_11033:
        /* <DEDUP_REMOVED lines=9> */
.L_x_11032:
        /* <DEDUP_REMOVED lines=17> */
.L_x_11041:
        /* <DEDUP_REMOVED lines=13> */
.L_x_11043:
[----:B------:R-:W-:Y:S05]  /*117c0*/  BSYNC.RECONVERGENT B2 ;  /* 0x0000000000027941 */ /* 0x000fea0003800200 */
.L_x_11042:
        /* <DEDUP_REMOVED lines=48> */
.L_x_11040:
[----:B------:R-:W-:Y:S05]  /*11ad0*/  BSYNC.RECONVERGENT B1 ;  /* 0x0000000000017941 */ /* 0x000fea0003800200 */
.L_x_11039:
        /* <DEDUP_REMOVED lines=9> */
.L_x_11038:
        /* <DEDUP_REMOVED lines=17> */
.L_x_11047:
        /* <DEDUP_REMOVED lines=13> */
.L_x_11049:
[----:B------:R-:W-:Y:S05]  /*11d50*/  BSYNC.RECONVERGENT B2 ;  /* 0x0000000000027941 */ /* 0x000fea0003800200 */
.L_x_11048:
        /* <DEDUP_REMOVED lines=48> */
.L_x_11046:
[----:B------:R-:W-:Y:S05]  /*12060*/  BSYNC.RECONVERGENT B1 ;  /* 0x0000000000017941 */ /* 0x000fea0003800200 */
.L_x_11045:
        /* <DEDUP_REMOVED lines=9> */
.L_x_11044:
        /* <DEDUP_REMOVED lines=17> */
.L_x_11053:
        /* <DEDUP_REMOVED lines=13> */
.L_x_11055:
[----:B------:R-:W-:Y:S05]  /*122e0*/  BSYNC.RECONVERGENT B2 ;  /* 0x0000000000027941 */ /* 0x000fea0003800200 */
.L_x_11054:
        /* <DEDUP_REMOVED lines=48> */
.L_x_11052:
[----:B------:R-:W-:Y:S05]  /*125f0*/  BSYNC.RECONVERGENT B1 ;  /* 0x0000000000017941 */ /* 0x000fea0003800200 */
.L_x_11051:
        /* <DEDUP_REMOVED lines=9> */
.L_x_11050:
        /* <DEDUP_REMOVED lines=17> */
.L_x_11059:
        /* <DEDUP_REMOVED lines=13> */
.L_x_11061:
[----:B------:R-:W-:Y:S05]  /*12870*/  BSYNC.RECONVERGENT B2 ;  /* 0x0000000000027941 */ /* 0x000fea0003800200 */
.L_x_11060:
        /* <DEDUP_REMOVED lines=48> */
.L_x_11058:
[----:B------:R-:W-:Y:S05]  /*12b80*/  BSYNC.RECONVERGENT B1 ;  /* 0x0000000000017941 */ /* 0x000fea0003800200 */
.L_x_11057:
        /* <DEDUP_REMOVED lines=9> */
.L_x_11056:
[----:B------:R-:W-:Y:S01]  /*12c20*/  F2FP.F16.F32.PACK_AB R75, RZ, R117 ;  /* 0x00000075ff4b723e */ /* 0x000fe200000000ff */
[----:B------:R-:W-:Y:S01]  /*12c30*/  IMAD.MOV.U32 R82, RZ, RZ, R100 ;  /* 0x000000ffff527224 */ /* 0x000fe200078e0064 */
[----:B------:R-:W-:Y:S02]  /*12c40*/  PRMT R74, R102, 0x5410, R104 ;  /* 0x00005410664a7816 */ /* 0x000fe40000000068 */
[----:B------:R-:W-:Y:S02]  /*12c50*/  PRMT R73, R98, 0x5410, R96 ;  /* 0x0000541062497816 */ /* 0x000fe40000000060 */
[----:B------:R-:W-:Y:S02]  /*12c60*/  PRMT R72, R94, 0x5410, R92 ;  /* 0x000054105e487816 */ /* 0x000fe4000000005c */
[----:B------:R-:W-:-:S07]  /*12c70*/  PRMT R75, R90, 0x5410, R75 ;  /* 0x000054105a4b7816 */ /* 0x000fce000000004b */
.L_x_11013:
        /* <DEDUP_REMOVED lines=24> */
.L_x_10962:
[----:B------:R-:W-:Y:S05]  /*12e00*/  BSYNC.RECONVERGENT B0 ;  /* 0x0000000000007941 */ /* 0x000fea0003800200 */
.L_x_10961:
        /* <DEDUP_REMOVED lines=109> */
.L_x_11063:
[----:B------:R-:W-:Y:S05]  /*134e0*/  BSYNC.RECONVERGENT B0 ;  /* 0x0000000000007941 */ /* 0x000fea0003800200 */
.L_x_11062:
        /* <DEDUP_REMOVED lines=12> */
.L_x_11065:
[----:B------:R-:W-:Y:S05]  /*135b0*/  BSYNC.RECONVERGENT B0 ;  /* 0x0000000000007941 */ /* 0x000fea0003800200 */
.L_x_11064:
        /* <DEDUP_REMOVED lines=94> */
.L_x_11068:
[----:B------:R-:W-:Y:S05]  /*13ba0*/  BSYNC.RECONVERGENT B0 ;  /* 0x0000000000007941 */ /* 0x000fea0003800200 */
.L_x_11067:
        /* <DEDUP_REMOVED lines=34> */
.L_x_11070:
[----:B------:R-:W-:Y:S05]  /*13dd0*/  BSYNC.RECONVERGENT B0 ;  /* 0x0000000000007941 */ /* 0x000fea0003800200 */
.L_x_11069:
        /* <DEDUP_REMOVED lines=33> */
.L_x_11071:
[----:B------:R-:W-:Y:S05]  /*13ff0*/  BSYNC.RECONVERGENT B0 ;  /* 0x0000000000007941 */ /* 0x000fea0003800200 */
.L_x_11066:
[----:B------:R-:W-:Y:S02]  /*14000*/  UIADD3 UR22, UPT, UPT, UR22, UR20, URZ ;  /* 0x0000001416167290 */ /* 0x000fe4000fffe0ff */
[----:B------:R-:W-:Y:S02]  /*14010*/  UPLOP3.LUT UP1, UPT, UPT, UPT, UP1, 0x40, 0x4 ;  /* 0x000000000004789c */ /* 0x000fe40003f2e810 */
[----:B------:R-:W-:-:S09]  /*14020*/  UISETP.GE.AND UP0, UPT, UR22, UR21, UPT ;  /* 0x000000151600728c */ /* 0x000fd2000bf06270 */
[----:B------:R-:W-:Y:S05]  /*14030*/  BRA.U !UP0, `(.L_x_11072) ;  /* 0xfffffecd08207547 */ /* 0x000fea000b83ffff */
[----:B------:R-:W-:Y:S05]  /*14040*/  EXIT ;  /* 0x000000000000794d */ /* 0x000fea0003800000 */
.L_x_11073:
        /* <DEDUP_REMOVED lines=11> */
.L_x_20821:


//--------------------- .text._ZN10layer_norm13ln_fwd_kernelINS_13Kernel_traitsIf6__halfS2_S2_fjLj3072ELj1ELj1ELj4ELj16ENS_18Kernel_traits_baseILj3072EfS2_S2_S2_fjLj128EEEEELb1ELb0ELb1ELb1EEEvNS_9FwdParamsE --------------------------
	.section	.text._ZN10layer_norm13ln_fwd_kernelINS_13Kernel_traitsIf6__halfS2_S2_fjLj3072ELj1ELj1ELj4ELj16ENS_18Kernel_traits_baseILj3072EfS2_S2_S2_fjLj128EEEEELb1ELb0ELb1ELb1EEEvNS_9FwdParamsE,"ax",@progbits
	.align	128
        .global         _ZN10layer_norm13ln_fwd_kernelINS_13Kernel_traitsIf6__halfS2_S2_fjLj3072ELj1ELj1ELj4ELj16ENS_18Kernel_traits_baseILj3072EfS2_S2_S2_fjLj128EEEEELb1ELb0ELb1ELb1EEEvNS_9FwdParamsE
        .type           _ZN10layer_norm13ln_fwd_kernelINS_13Kernel_traitsIf6__halfS2_S2_fjLj3072ELj1ELj1ELj4ELj16ENS_18Kernel_traits_baseILj3072EfS2_S2_S2_fjLj128EEEEELb1ELb0ELb1ELb1EEEvNS_9FwdParamsE,@function
        .size           _ZN10layer_norm13ln_fwd_kernelINS_13Kernel_traitsIf6__halfS2_S2_fjLj3072ELj1ELj1ELj4ELj16ENS_18Kernel_traits_baseILj3072EfS2_S2_S2_fjLj128EEEEELb1ELb0ELb1ELb1EEEvNS_9FwdParamsE,(.L_x_20822 - _ZN10layer_norm13ln_fwd_kernelINS_13Kernel_traitsIf6__halfS2_S2_fjLj3072ELj1ELj1ELj4ELj16ENS_18Kernel_traits_baseILj3072EfS2_S2_S2_fjLj128EEEEELb1ELb0ELb1ELb1EEEvNS_9FwdParamsE)
        .other          _ZN10layer_norm13ln_fwd_kernelINS_13Kernel_traitsIf6__halfS2_S2_fjLj3072ELj1ELj1ELj4ELj16ENS_18Kernel_traits_baseILj3072EfS2_S2_S2_fjLj128EEEEELb1ELb0ELb1ELb1EEEvNS_9FwdParamsE,@"STO_CUDA_ENTRY STV_DEFAULT"
_ZN10layer_norm13ln_fwd_kernelINS_13Kernel_traitsIf6__halfS2_S2_fjLj3072ELj1ELj1ELj4ELj16ENS_18Kernel_traits_baseILj3072EfS2_S2_S2_fjLj128EEEEELb1ELb0ELb1ELb1EEEvNS_9FwdParamsE:
.text._ZN10layer_norm13ln_fwd_kernelINS_13Kernel_traitsIf6__halfS2_S2_fjLj3072ELj1ELj1ELj4ELj16ENS_18Kernel_traits_baseILj3072EfS2_S2_S2_fjLj128EEEEELb1ELb0ELb1ELb1EEEvNS_9FwdParamsE:
        /* <DEDUP_REMOVED lines=64> */
.L_x_11074:
        /* <DEDUP_REMOVED lines=91> */
.L_x_11283:
        /* <DEDUP_REMOVED lines=52> */
.L_x_11078:
        /* <DEDUP_REMOVED lines=12> */
.L_x_11079:
        /* <DEDUP_REMOVED lines=42> */
.L_x_11077:
[----:B------:R-:W-:Y:S01]  /*1050*/  HFMA2 R69, -RZ, RZ, 0.1171875, 0 ;  /* 0x2f800000ff457431 */ /* 0x000fe200000001ff */
[----:B------:R-:W-:Y:S01]  /*1060*/  I2FP.F32.U32 R8, R8 ;  /* 0x0000000800087245 */ /* 0x000fe20000201000 */
        /* <DEDUP_REMOVED lines=8> */
[----:B------:R-:W-:-:S07]  /*10f0*/  FADD.FTZ R69, R69, R68 ;  /* 0x0000004445457221 */ /* 0x000fce0000010000 */
.L_x_11076:
        /* <DEDUP_REMOVED lines=20> */
.L_x_11082:
        /* <DEDUP_REMOVED lines=12> */
.L_x_11083:
        /* <DEDUP_REMOVED lines=43> */
.L_x_11081:
        /* <DEDUP_REMOVED lines=11> */
.L_x_11080:
        /* <DEDUP_REMOVED lines=20> */
.L_x_11086:
        /* <DEDUP_REMOVED lines=12> */
.L_x_11087:
        /* <DEDUP_REMOVED lines=42> */
.L_x_11085:
        /* <DEDUP_REMOVED lines=11> */
.L_x_11084:
        /* <DEDUP_REMOVED lines=20> */
.L_x_11090:
        /* <DEDUP_REMOVED lines=12> */
.L_x_11091:
        /* <DEDUP_REMOVED lines=43> */
.L_x_11089:
        /* <DEDUP_REMOVED lines=11> */
.L_x_11088:
        /* <DEDUP_REMOVED lines=20> */
.L_x_11094:
        /* <DEDUP_REMOVED lines=12> */
.L_x_11095:
        /* <DEDUP_REMOVED lines=42> */
[----:B------:R-:W-:-:S07]  /*25b0*/  HFMA2 R84, -RZ, RZ, 0, 0 ;  /* 0x00000000ff547431 */ /* 0x000fce00000001ff */
.L_x_11093:
        /* <DEDUP_REMOVED lines=11> */
.L_x_11092:
        /* <DEDUP_REMOVED lines=20> */
.L_x_11098:
        /* <DEDUP_REMOVED lines=12> */
.L_x_11099:
        /* <DEDUP_REMOVED lines=42> */
.L_x_11097:
        /* <DEDUP_REMOVED lines=11> */
.L_x_11096:
        /* <DEDUP_REMOVED lines=20> */
.L_x_11102:
        /* <DEDUP_REMOVED lines=12> */
.L_x_11103:
        /* <DEDUP_REMOVED lines=42> */
.L_x_11101:
        /* <DEDUP_REMOVED lines=11> */
.L_x_11100:
        /* <DEDUP_REMOVED lines=20> */
.L_x_11106:
        /* <DEDUP_REMOVED lines=12> */
.L_x_11107:
        /* <DEDUP_REMOVED lines=41> */
[----:B------:R-:W-:-:S07]  /*35a0*/  HFMA2 R88, -RZ, RZ, 0, 0 ;  /* 0x00000000ff587431 */ /* 0x000fce00000001ff */
.L_x_11105:
        /* <DEDUP_REMOVED lines=11> */
.L_x_11104:
[----:B------:R-:W-:Y:S02]  /*3660*/  F2FP.F16.F32.PACK_AB R75, RZ, R87 ;  /* 0x00000057ff4b723e */ /* 0x000fe400000000ff */
[----:B------:R-:W-:Y:S02]  /*3670*/  PRMT R74, R80, 0x5410, R74 ;  /* 0x00005410504a7816 */ /* 0x000fe4000000004a */
[----:B------:R-:W-:Y:S02]  /*3680*/  PRMT R73, R78, 0x5410, R73 ;  /* 0x000054104e497816 */ /* 0x000fe40000000049 */
[----:B------:R-:W-:Y:S02]  /*3690*/  PRMT R72, R68, 0x5410, R72 ;  /* 0x0000541044487816 */ /* 0x000fe40000000048 */
[----:B------:R-:W-:Y:S01]  /*36a0*/  PRMT R75, R82, 0x5410, R75 ;  /* 0x00005410524b7816 */ /* 0x000fe2000000004b */
[----:B------:R-:W-:Y:S06]  /*36b0*/  BRA `(.L_x_11108) ;  /* 0x0000002800147947 */ /* 0x000fec0003800000 */
.L_x_11075:
        /* <DEDUP_REMOVED lines=19> */
.L_x_11111:
        /* <DEDUP_REMOVED lines=12> */
.L_x_11112:
        /* <DEDUP_REMOVED lines=42> */
.L_x_11110:
        /* <DEDUP_REMOVED lines=9> */
.L_x_11109:
        /* <DEDUP_REMOVED lines=16> */
.L_x_11115:
        /* <DEDUP_REMOVED lines=12> */
.L_x_11116:
        /* <DEDUP_REMOVED lines=43> */
.L_x_11114:
        /* <DEDUP_REMOVED lines=9> */
.L_x_11113:
        /* <DEDUP_REMOVED lines=16> */
.L_x_11119:
        /* <DEDUP_REMOVED lines=12> */
.L_x_11120:
        /* <DEDUP_REMOVED lines=43> */
.L_x_11118:
        /* <DEDUP_REMOVED lines=9> */
.L_x_11117:
        /* <DEDUP_REMOVED lines=16> */
.L_x_11123:
        /* <DEDUP_REMOVED lines=12> */
.L_x_11124:
        /* <DEDUP_REMOVED lines=43> */
.L_x_11122:
        /* <DEDUP_REMOVED lines=9> */
.L_x_11121:
        /* <DEDUP_REMOVED lines=16> */
.L_x_11127:
        /* <DEDUP_REMOVED lines=12> */
.L_x_11128:
        /* <DEDUP_REMOVED lines=43> */
.L_x_11126:
        /* <DEDUP_REMOVED lines=9> */
.L_x_11125:
        /* <DEDUP_REMOVED lines=16> */
.L_x_11131:
        /* <DEDUP_REMOVED lines=12> */
.L_x_11132:
        /* <DEDUP_REMOVED lines=43> */
.L_x_11130:
        /* <DEDUP_REMOVED lines=9> */
.L_x_11129:
        /* <DEDUP_REMOVED lines=16> */
.L_x_11135:
        /* <DEDUP_REMOVED lines=12> */
.L_x_11136:
        /* <DEDUP_REMOVED lines=42> */
.L_x_11134:
        /* <DEDUP_REMOVED lines=9> */
.L_x_11133:
        /* <DEDUP_REMOVED lines=16> */
.L_x_11139:
        /* <DEDUP_REMOVED lines=12> */
.L_x_11140:
        /* <DEDUP_REMOVED lines=42> */
.L_x_11138:
        /* <DEDUP_REMOVED lines=9> */
.L_x_11137:
[----:B------:R-:W-:Y:S02]  /*5ec0*/  F2FP.F16.F32.PACK_AB R82, RZ, R87 ;  /* 0x00000057ff52723e */ /* 0x000fe400000000ff */
[----:B------:R-:W-:Y:S02]  /*5ed0*/  PRMT R73, R73, 0x5410, R75 ;  /* 0x0000541049497816 */ /* 0x000fe4000000004b */
[----:B------:R-:W-:Y:S02]  /*5ee0*/  PRMT R74, R74, 0x5410, R78 ;  /* 0x000054104a4a7816 */ /* 0x000fe4000000004e */
[----:B------:R-:W-:Y:S02]  /*5ef0*/  PRMT R72, R72, 0x5410, R68 ;  /* 0x0000541048487816 */ /* 0x000fe40000000044 */
[----:B------:R-:W-:-:S07]  /*5f00*/  PRMT R75, R80, 0x5410, R82 ;  /* 0x00005410504b7816 */ /* 0x000fce0000000052 */
.L_x_11108:
[----:B------:R-:W0:Y:S02]  /*5f10*/  LDC.64 R92, c[0x0][0x3a8] ;  /* 0x0000ea00ff5c7b82 */ /* 0x000e240000000a00 */
[----:B0-----:R-:W-:-:S05]  /*5f20*/  IMAD.WIDE.U32 R90, R125, 0x10, R92 ;  /* 0x000000107d5a7825 */ /* 0x001fca00078e005c */
        /* <DEDUP_REMOVED lines=22> */
.L_x_11141:
[----:B------:R-:W-:Y:S05]  /*6090*/  @!P0 BRA `(.L_x_11142) ;  /* 0x0000000000108947 */ /* 0x000fea0003800000 */
[----:B-----5:R-:W2:Y:S01]  /*60a0*/  LDC.64 R64, c[0x0][0x390] ;  /* 0x0000e400ff407b82 */ /* 0x020ea20000000a00 */
[----:B------:R-:W-:-:S04]  /*60b0*/  VIADD R67, R76, 0x80 ;  /* 0x000000804c437836 */ /* 0x000fc80000000000 */
[----:B--2---:R-:W-:-:S06]  /*60c0*/  IMAD.WIDE.U32 R64, R67, 0x10, R64 ;  /* 0x0000001043407825 */ /* 0x004fcc00078e0040 */
[----:B------:R-:W5:Y:S02]  /*60d0*/  LDG.E.128 R64, desc[UR12][R64.64] ;  /* 0x0000000c40407981 */ /* 0x000f64000c1e1d00 */
.L_x_11142:
[----:B------:R-:W-:Y:S05]  /*60e0*/  BRA.U !UP0, `(.L_x_11143) ;  /* 0x0000002908d07547 */ /* 0x000fea000b800000 */
[----:B01----:R-:W0:Y:S01]  /*60f0*/  LDC.64 R72, c[0x0][0x3a0] ;  /* 0x0000e800ff487b82 */ /* 0x003e220000000a00 */
[----:B------:R-:W-:-:S05]  /*6100*/  IADD3 R75, PT, PT, R125, 0x80, RZ ;  /* 0x000000807d4b7810 */ /* 0x000fca0007ffe0ff */
[----:B0-----:R-:W-:-:S06]  /*6110*/  IMAD.WIDE.U32 R72, R75, 0x10, R72 ;  /* 0x000000104b487825 */ /* 0x001fcc00078e0048 */
[----:B------:R-:W2:Y:S01]  /*6120*/  LDG.E.128 R72, desc[UR12][R72.64] ;  /* 0x0000000c48487981 */ /* 0x000ea2000c1e1d00 */
[----:B------:R-:W-:-:S13]  /*6130*/  ISETP.GT.AND P1, PT, R70, RZ, PT ;  /* 0x000000ff4600720c */ /* 0x000fda0003f24270 */
[----:B------:R-:W-:Y:S02]  /*6140*/  @!P1 IMAD.MOV.U32 R82, RZ, RZ, R88 ;  /* 0x000000ffff529224 */ /* 0x000fe400078e0058 */
[----:B------:R-:W-:Y:S02]  /*6150*/  @!P1 IMAD.MOV.U32 R78, RZ, RZ, R86 ;  /* 0x000000ffff4e9224 */ /* 0x000fe400078e0056 */
[----:B--2---:R-:W-:Y:S01]  /*6160*/  @!P1 HADD2.F32 R91, -RZ, R72.H0_H0 ;  /* 0x20000048ff5b9230 */ /* 0x004fe20000004100 */
        /* <DEDUP_REMOVED lines=16> */
.L_x_11146:
        /* <DEDUP_REMOVED lines=12> */
.L_x_11147:
        /* <DEDUP_REMOVED lines=43> */
.L_x_11145:
        /* <DEDUP_REMOVED lines=11> */
.L_x_11144:
        /* <DEDUP_REMOVED lines=20> */
.L_x_11150:
        /* <DEDUP_REMOVED lines=12> */
.L_x_11151:
        /* <DEDUP_REMOVED lines=42> */
.L_x_11149:
        /* <DEDUP_REMOVED lines=11> */
.L_x_11148:
        /* <DEDUP_REMOVED lines=20> */
.L_x_11154:
        /* <DEDUP_REMOVED lines=12> */
.L_x_11155:
        /* <DEDUP_REMOVED lines=42> */
.L_x_11153:
        /* <DEDUP_REMOVED lines=11> */
.L_x_11152:
        /* <DEDUP_REMOVED lines=20> */
.L_x_11158:
        /* <DEDUP_REMOVED lines=12> */
.L_x_11159:
        /* <DEDUP_REMOVED lines=43> */
.L_x_11157:
        /* <DEDUP_REMOVED lines=11> */
.L_x_11156:
        /* <DEDUP_REMOVED lines=20> */
.L_x_11162:
        /* <DEDUP_REMOVED lines=12> */
.L_x_11163:
        /* <DEDUP_REMOVED lines=42> */
.L_x_11161:
        /* <DEDUP_REMOVED lines=11> */
.L_x_11160:
        /* <DEDUP_REMOVED lines=20> */
.L_x_11166:
        /* <DEDUP_REMOVED lines=12> */
.L_x_11167:
        /* <DEDUP_REMOVED lines=42> */
.L_x_11165:
        /* <DEDUP_REMOVED lines=11> */
.L_x_11164:
        /* <DEDUP_REMOVED lines=20> */
.L_x_11170:
        /* <DEDUP_REMOVED lines=12> */
.L_x_11171:
        /* <DEDUP_REMOVED lines=42> */
.L_x_11169:
        /* <DEDUP_REMOVED lines=11> */
.L_x_11168:
        /* <DEDUP_REMOVED lines=20> */
.L_x_11174:
        /* <DEDUP_REMOVED lines=12> */
.L_x_11175:
        /* <DEDUP_REMOVED lines=42> */
.L_x_11173:
        /* <DEDUP_REMOVED lines=11> */
.L_x_11172:
[----:B------:R-:W-:Y:S02]  /*8bd0*/  F2FP.F16.F32.PACK_AB R75, RZ, R103 ;  /* 0x00000067ff4b723e */ /* 0x000fe400000000ff */
[----:B------:R-:W-:Y:S02]  /*8be0*/  PRMT R74, R86, 0x5410, R74 ;  /* 0x00005410564a7816 */ /* 0x000fe4000000004a */
[----:B------:R-:W-:Y:S02]  /*8bf0*/  PRMT R73, R80, 0x5410, R84 ;  /* 0x0000541050497816 */ /* 0x000fe40000000054 */
[----:B------:R-:W-:Y:S02]  /*8c00*/  PRMT R72, R68, 0x5410, R78 ;  /* 0x0000541044487816 */ /* 0x000fe4000000004e */
[----:B------:R-:W-:Y:S01]  /*8c10*/  PRMT R75, R82, 0x5410, R75 ;  /* 0x00005410524b7816 */ /* 0x000fe2000000004b */
[----:B------:R-:W-:Y:S06]  /*8c20*/  BRA `(.L_x_11176) ;  /* 0x0000002800047947 */ /* 0x000fec0003800000 */
.L_x_11143:
        /* <DEDUP_REMOVED lines=19> */
.L_x_11179:
        /* <DEDUP_REMOVED lines=12> */
.L_x_11180:
[----:B-1----:R-:W-:Y:S01]  /*8e20*/  IMAD.WIDE.U32 R72, R4, -0x326172a9, RZ ;  /* 0xcd9e8d5704487825 */ /* 0x002fe200078e00ff */
        /* <DEDUP_REMOVED lines=41> */
.L_x_11178:
[----:B------:R-:W-:Y:S01]  /*90c0*/  I2FP.F32.U32 R8, R8 ;  /* 0x0000000800087245 */ /* 0x000fe20000201000 */
[----:B-1---5:R-:W-:Y:S02]  /*90d0*/  HADD2.F32 R72, -RZ, R64.H0_H0 ;  /* 0x20000040ff487230 */ /* 0x022fe40000004100 */
[----:B------:R-:W-:-:S03]  /*90e0*/  IMAD.MOV.U32 R73, RZ, RZ, 0x2f800000 ;  /* 0x2f800000ff497424 */ /* 0x000fc600078e00ff */
[----:B------:R-:W-:Y:S01]  /*90f0*/  FMUL.FTZ R72, R72, UR17 ;  /* 0x0000001148487c20 */ /* 0x000fe20008410000 */
[----:B------:R-:W-:-:S03]  /*9100*/  FFMA.FTZ R8, R8, R73, 1.1641532182693481445e-10 ;  /* 0x2f00000008087423 */ /* 0x000fc60000010049 */
[----:B------:R-:W-:Y:S02]  /*9110*/  FMUL.FTZ R72, R72, UR16 ;  /* 0x0000001048487c20 */ /* 0x000fe40008410000 */
[----:B------:R-:W-:-:S04]  /*9120*/  FSETP.GTU.FTZ.AND P1, PT, R8, UR23, PT ;  /* 0x0000001708007c0b */ /* 0x000fc8000bf3c000 */
[----:B------:R-:W-:Y:S02]  /*9130*/  SEL R8, RZ, 0x1, P1 ;  /* 0x00000001ff087807 */ /* 0x000fe40000800000 */
[----:B------:R-:W-:-:S07]  /*9140*/  FSEL R91, R72, RZ, !P1 ;  /* 0x000000ff485b7208 */ /* 0x000fce0004800000 */
.L_x_11177:
[----:B------:R-:W-:Y:S01]  /*9150*/  F2FP.F16.F32.PACK_AB R78, RZ, R91 ;  /* 0x0000005bff4e723e */ /* 0x000fe200000000ff */
[----:B-1----:R-:W-:Y:S01]  /*9160*/  IMAD.MOV.U32 R72, RZ, RZ, R68 ;  /* 0x000000ffff487224 */ /* 0x002fe200078e0044 */
        /* <DEDUP_REMOVED lines=14> */
.L_x_11183:
        /* <DEDUP_REMOVED lines=12> */
.L_x_11184:
        /* <DEDUP_REMOVED lines=43> */
.L_x_11182:
        /* <DEDUP_REMOVED lines=9> */
.L_x_11181:
        /* <DEDUP_REMOVED lines=16> */
.L_x_11187:
        /* <DEDUP_REMOVED lines=12> */
.L_x_11188:
        /* <DEDUP_REMOVED lines=42> */
.L_x_11186:
        /* <DEDUP_REMOVED lines=9> */
.L_x_11185:
        /* <DEDUP_REMOVED lines=16> */
.L_x_11191:
        /* <DEDUP_REMOVED lines=12> */
.L_x_11192:
        /* <DEDUP_REMOVED lines=42> */
.L_x_11190:
        /* <DEDUP_REMOVED lines=9> */
.L_x_11189:
        /* <DEDUP_REMOVED lines=16> */
.L_x_11195:
        /* <DEDUP_REMOVED lines=12> */
.L_x_11196:
        /* <DEDUP_REMOVED lines=42> */
.L_x_11194:
        /* <DEDUP_REMOVED lines=9> */
.L_x_11193:
        /* <DEDUP_REMOVED lines=16> */
.L_x_11199:
        /* <DEDUP_REMOVED lines=12> */
.L_x_11200:
        /* <DEDUP_REMOVED lines=42> */
.L_x_11198:
        /* <DEDUP_REMOVED lines=9> */
.L_x_11197:
        /* <DEDUP_REMOVED lines=16> */
.L_x_11203:
        /* <DEDUP_REMOVED lines=12> */
.L_x_11204:
        /* <DEDUP_REMOVED lines=42> */
.L_x_11202:
        /* <DEDUP_REMOVED lines=9> */
.L_x_11201:
        /* <DEDUP_REMOVED lines=16> */
.L_x_11207:
        /* <DEDUP_REMOVED lines=12> */
.L_x_11208:
        /* <DEDUP_REMOVED lines=42> */
.L_x_11206:
        /* <DEDUP_REMOVED lines=9> */
.L_x_11205:
[----:B------:R-:W-:Y:S02]  /*b3f0*/  F2FP.F16.F32.PACK_AB R86, RZ, R103 ;  /* 0x00000067ff56723e */ /* 0x000fe400000000ff */
[----:B------:R-:W-:Y:S02]  /*b400*/  PRMT R74, R74, 0x5410, R84 ;  /* 0x000054104a4a7816 */ /* 0x000fe40000000054 */
[----:B------:R-:W-:Y:S02]  /*b410*/  PRMT R73, R82, 0x5410, R80 ;  /* 0x0000541052497816 */ /* 0x000fe40000000050 */
[----:B------:R-:W-:Y:S02]  /*b420*/  PRMT R72, R78, 0x5410, R68 ;  /* 0x000054104e487816 */ /* 0x000fe40000000044 */
[----:B------:R-:W-:-:S07]  /*b430*/  PRMT R75, R75, 0x5410, R86 ;  /* 0x000054104b4b7816 */ /* 0x000fce0000000056 */
.L_x_11176:
[----:B------:R-:W-:Y:S01]  /*b440*/  IADD3 R107, PT, PT, R125, 0x80, RZ ;  /* 0x000000807d6b7810 */ /* 0x000fe20007ffe0ff */
[----:B------:R-:W-:-:S04]  /*b450*/  VIADD R68, R76, 0x100 ;  /* 0x000001004c447836 */ /* 0x000fc80000000000 */
        /* <DEDUP_REMOVED lines=24> */
.L_x_11209:
[----:B------:R-:W-:Y:S05]  /*b5e0*/  @!P0 BRA `(.L_x_11210) ;  /* 0x00000000000c8947 */ /* 0x000fea0003800000 */
[----:B-----5:R-:W2:Y:S02]  /*b5f0*/  LDC.64 R64, c[0x0][0x390] ;  /* 0x0000e400ff407b82 */ /* 0x020ea40000000a00 */
[----:B--2---:R-:W-:-:S06]  /*b600*/  IMAD.WIDE.U32 R64, R68, 0x10, R64 ;  /* 0x0000001044407825 */ /* 0x004fcc00078e0040 */
[----:B------:R-:W5:Y:S02]  /*b610*/  LDG.E.128 R64, desc[UR12][R64.64] ;  /* 0x0000000c40407981 */ /* 0x000f64000c1e1d00 */
.L_x_11210:
[----:B------:R-:W-:Y:S01]  /*b620*/  IADD3 R125, PT, PT, R125, 0x100, RZ ;  /* 0x000001007d7d7810 */ /* 0x000fe20007ffe0ff */
[----:B------:R-:W-:Y:S06]  /*b630*/  BRA.U !UP0, `(.L_x_11211) ;  /* 0x0000002908c47547 */ /* 0x000fec000b800000 */
[----:B01----:R-:W0:Y:S02]  /*b640*/  LDC.64 R72, c[0x0][0x3a0] ;  /* 0x0000e800ff487b82 */ /* 0x003e240000000a00 */
[----:B0-----:R-:W-:-:S06]  /*b650*/  IMAD.WIDE.U32 R72, R125, 0x10, R72 ;  /* 0x000000107d487825 */ /* 0x001fcc00078e0048 */
[----:B------:R-:W2:Y:S01]  /*b660*/  LDG.E.128 R72, desc[UR12][R72.64] ;  /* 0x0000000c48487981 */ /* 0x000ea2000c1e1d00 */
[----:B------:R-:W-:-:S13]  /*b670*/  ISETP.GT.AND P1, PT, R70, RZ, PT ;  /* 0x000000ff4600720c */ /* 0x000fda0003f24270 */
[----:B------:R-:W-:Y:S01]  /*b680*/  @!P1 IMAD.MOV.U32 R80, RZ, RZ, R94 ;  /* 0x000000ffff509224 */ /* 0x000fe200078e005e */
[----:B------:R-:W-:Y:S01]  /*b690*/  @!P1 MOV R76, R90 ;  /* 0x0000005a004c9202 */ /* 0x000fe20000000f00 */
        /* <DEDUP_REMOVED lines=17> */
.L_x_11214:
        /* <DEDUP_REMOVED lines=12> */
.L_x_11215:
        /* <DEDUP_REMOVED lines=42> */
.L_x_11213:
        /* <DEDUP_REMOVED lines=11> */
.L_x_11212:
        /* <DEDUP_REMOVED lines=20> */
.L_x_11218:
        /* <DEDUP_REMOVED lines=12> */
.L_x_11219:
        /* <DEDUP_REMOVED lines=42> */
.L_x_11217:
        /* <DEDUP_REMOVED lines=11> */
.L_x_11216:
        /* <DEDUP_REMOVED lines=20> */
.L_x_11222:
        /* <DEDUP_REMOVED lines=12> */
.L_x_11223:
        /* <DEDUP_REMOVED lines=42> */
.L_x_11221:
        /* <DEDUP_REMOVED lines=11> */
.L_x_11220:
        /* <DEDUP_REMOVED lines=20> */
.L_x_11226:
        /* <DEDUP_REMOVED lines=12> */
.L_x_11227:
        /* <DEDUP_REMOVED lines=42> */
.L_x_11225:
        /* <DEDUP_REMOVED lines=11> */
.L_x_11224:
        /* <DEDUP_REMOVED lines=20> */
.L_x_11230:
        /* <DEDUP_REMOVED lines=12> */
.L_x_11231:
        /* <DEDUP_REMOVED lines=42> */
.L_x_11229:
        /* <DEDUP_REMOVED lines=11> */
.L_x_11228:
        /* <DEDUP_REMOVED lines=20> */
.L_x_11234:
        /* <DEDUP_REMOVED lines=12> */
.L_x_11235:
        /* <DEDUP_REMOVED lines=42> */
.L_x_11233:
        /* <DEDUP_REMOVED lines=11> */
.L_x_11232:
        /* <DEDUP_REMOVED lines=20> */
.L_x_11238:
        /* <DEDUP_REMOVED lines=12> */
.L_x_11239:
        /* <DEDUP_REMOVED lines=42> */
.L_x_11237:
        /* <DEDUP_REMOVED lines=11> */
.L_x_11236:
        /* <DEDUP_REMOVED lines=20> */
.L_x_11242:
        /* <DEDUP_REMOVED lines=12> */
.L_x_11243:
        /* <DEDUP_REMOVED lines=42> */
.L_x_11241:
        /* <DEDUP_REMOVED lines=11> */
.L_x_11240:
[----:B------:R-:W-:Y:S02]  /*e0f0*/  F2FP.F16.F32.PACK_AB R75, RZ, R113 ;  /* 0x00000071ff4b723e */ /* 0x000fe400000000ff */
[----:B------:R-:W-:Y:S02]  /*e100*/  PRMT R74, R88, 0x5410, R90 ;  /* 0x00005410584a7816 */ /* 0x000fe4000000005a */
[----:B------:R-:W-:Y:S02]  /*e110*/  PRMT R73, R78, 0x5410, R86 ;  /* 0x000054104e497816 */ /* 0x000fe40000000056 */
[----:B------:R-:W-:Y:S02]  /*e120*/  PRMT R72, R70, 0x5410, R76 ;  /* 0x0000541046487816 */ /* 0x000fe4000000004c */
[----:B------:R-:W-:Y:S01]  /*e130*/  PRMT R75, R84, 0x5410, R75 ;  /* 0x00005410544b7816 */ /* 0x000fe2000000004b */
[----:B------:R-:W-:Y:S06]  /*e140*/  BRA `(.L_x_11244) ;  /* 0x0000002800047947 */ /* 0x000fec0003800000 */
.L_x_11211:
        /* <DEDUP_REMOVED lines=19> */
.L_x_11247:
        /* <DEDUP_REMOVED lines=12> */
.L_x_11248:
        /* <DEDUP_REMOVED lines=43> */
.L_x_11246:
[----:B------:R-:W-:Y:S01]  /*e5f0*/  I2FP.F32.U32 R8, R8 ;  /* 0x0000000800087245 */ /* 0x000fe20000201000 */
[----:B-1---5:R-:W-:Y:S01]  /*e600*/  HADD2.F32 R72, -RZ, R64.H0_H0 ;  /* 0x20000040ff487230 */ /* 0x022fe20000004100 */
[----:B------:R-:W-:-:S04]  /*e610*/  MOV R73, 0x2f800000 ;  /* 0x2f80000000497802 */ /* 0x000fc80000000f00 */
[----:B------:R-:W-:Y:S01]  /*e620*/  FMUL.FTZ R72, R72, UR17 ;  /* 0x0000001148487c20 */ /* 0x000fe20008410000 */
[----:B------:R-:W-:-:S03]  /*e630*/  FFMA.FTZ R8, R8, R73, 1.1641532182693481445e-10 ;  /* 0x2f00000008087423 */ /* 0x000fc60000010049 */
[----:B------:R-:W-:Y:S02]  /*e640*/  FMUL.FTZ R72, R72, UR16 ;  /* 0x0000001048487c20 */ /* 0x000fe40008410000 */
[----:B------:R-:W-:-:S04]  /*e650*/  FSETP.GTU.FTZ.AND P1, PT, R8, UR23, PT ;  /* 0x0000001708007c0b */ /* 0x000fc8000bf3c000 */
[----:B------:R-:W-:Y:S02]  /*e660*/  SEL R8, RZ, 0x1, P1 ;  /* 0x00000001ff087807 */ /* 0x000fe40000800000 */
[----:B------:R-:W-:-:S07]  /*e670*/  FSEL R107, R72, RZ, !P1 ;  /* 0x000000ff486b7208 */ /* 0x000fce0004800000 */
.L_x_11245:
[----:B------:R-:W-:Y:S01]  /*e680*/  F2FP.F16.F32.PACK_AB R78, RZ, R107 ;  /* 0x0000006bff4e723e */ /* 0x000fe200000000ff */
[----:B------:R-:W-:Y:S01]  /*e690*/  IMAD.MOV.U32 R109, RZ, RZ, RZ ;  /* 0x000000ffff6d7224 */ /* 0x000fe200078e00ff */
[----:B-1----:R-:W-:Y:S01]  /*e6a0*/  MOV R72, R70 ;  /* 0x0000004600487202 */ /* 0x002fe20000000f00 */
        /* <DEDUP_REMOVED lines=13> */
.L_x_11251:
        /* <DEDUP_REMOVED lines=12> */
.L_x_11252:
        /* <DEDUP_REMOVED lines=42> */
.L_x_11250:
        /* <DEDUP_REMOVED lines=9> */
.L_x_11249:
        /* <DEDUP_REMOVED lines=16> */
.L_x_11255:
        /* <DEDUP_REMOVED lines=12> */
.L_x_11256:
        /* <DEDUP_REMOVED lines=42> */
.L_x_11254:
        /* <DEDUP_REMOVED lines=9> */
.L_x_11253:
        /* <DEDUP_REMOVED lines=16> */
.L_x_11259:
        /* <DEDUP_REMOVED lines=12> */
.L_x_11260:
        /* <DEDUP_REMOVED lines=42> */
.L_x_11258:
        /* <DEDUP_REMOVED lines=9> */
.L_x_11257:
        /* <DEDUP_REMOVED lines=16> */
.L_x_11263:
        /* <DEDUP_REMOVED lines=12> */
.L_x_11264:
        /* <DEDUP_REMOVED lines=42> */
.L_x_11262:
        /* <DEDUP_REMOVED lines=9> */
.L_x_11261:
        /* <DEDUP_REMOVED lines=16> */
.L_x_11267:
        /* <DEDUP_REMOVED lines=12> */
.L_x_11268:
        /* <DEDUP_REMOVED lines=42> */
.L_x_11266:
        /* <DEDUP_REMOVED lines=9> */
.L_x_11265:
        /* <DEDUP_REMOVED lines=16> */
.L_x_11271:
        /* <DEDUP_REMOVED lines=12> */
.L_x_11272:
        /* <DEDUP_REMOVED lines=42> */
.L_x_11270:
        /* <DEDUP_REMOVED lines=9> */
.L_x_11269:
        /* <DEDUP_REMOVED lines=16> */
.L_x_11275:
        /* <DEDUP_REMOVED lines=12> */
.L_x_11276:
        /* <DEDUP_REMOVED lines=42> */
.L_x_11274:
        /* <DEDUP_REMOVED lines=9> */
.L_x_11273:
[----:B------:R-:W-:Y:S02]  /*10910*/  F2FP.F16.F32.PACK_AB R75, RZ, R113 ;  /* 0x00000071ff4b723e */ /* 0x000fe400000000ff */
[----:B------:R-:W-:Y:S02]  /*10920*/  PRMT R74, R88, 0x5410, R90 ;  /* 0x00005410584a7816 */ /* 0x000fe4000000005a */
[----:B------:R-:W-:Y:S02]  /*10930*/  PRMT R73, R86, 0x5410, R84 ;  /* 0x0000541056497816 */ /* 0x000fe40000000054 */
[----:B------:R-:W-:Y:S02]  /*10940*/  PRMT R72, R78, 0x5410, R76 ;  /* 0x000054104e487816 */ /* 0x000fe4000000004c */
[----:B------:R-:W-:-:S07]  /*10950*/  PRMT R75, R70, 0x5410, R75 ;  /* 0x00005410464b7816 */ /* 0x000fce000000004b */
.L_x_11244:
        /* <DEDUP_REMOVED lines=47> */
.L_x_11277:
        /* <DEDUP_REMOVED lines=82> */
.L_x_11279:
[----:B------:R-:W-:Y:S05]  /*11170*/  BSYNC.RECONVERGENT B0 ;  /* 0x0000000000007941 */ /* 0x000fea0003800200 */
.L_x_11278:
        /* <DEDUP_REMOVED lines=12> */
.L_x_11281:
[----:B------:R-:W-:Y:S05]  /*11240*/  BSYNC.RECONVERGENT B0 ;  /* 0x0000000000007941 */ /* 0x000fea0003800200 */
.L_x_11280:
        /* <DEDUP_REMOVED lines=139> */
[----:B------:R-:W-:-:S02]  /*11b00*/  F2FP.F16.F32.PACK_AB R71, R100, R71 ;  /* 0x000000476447723e */ /* 0x000fc400000000ff */
[----:B------:R-:W-:Y:S01]  /*11b10*/  F2FP.F16.F32.PACK_AB R69, R74, R69 ;  /* 0x000000454a45723e */ /* 0x000fe200000000ff */
[--C-:B------:R-:W-:Y:S01]  /*11b20*/  IMAD.WIDE.U32 R86, R87, 0x10, R88.reuse ;  /* 0x0000001057567825 */ /* 0x100fe200078e0058 */
[----:B------:R-:W-:Y:S02]  /*11b30*/  F2FP.F16.F32.PACK_AB R75, R98, R75 ;  /* 0x0000004b624b723e */ /* 0x000fe400000000ff */
[----:B------:R-:W-:Y:S01]  /*11b40*/  F2FP.F16.F32.PACK_AB R74, R96, R95 ;  /* 0x0000005f604a723e */ /* 0x000fe200000000ff */
[----:B------:R-:W-:Y:S01]  /*11b50*/  IMAD.WIDE.U32 R88, R99, 0x10, R88 ;  /* 0x0000001063587825 */ /* 0x000fe200078e0058 */
[----:B------:R-:W-:Y:S01]  /*11b60*/  F2FP.F16.F32.PACK_AB R72, R72, R77 ;  /* 0x0000004d4848723e */ /* 0x000fe200000000ff */
[----:B------:R0:W-:Y:S01]  /*11b70*/  STG.E.128 desc[UR12][R84.64], R68 ;  /* 0x0000004454007986 */ /* 0x0001e2000c101d0c */
[----:B------:R-:W-:Y:S02]  /*11b80*/  F2FP.F16.F32.PACK_AB R79, R94, R79 ;  /* 0x0000004f5e4f723e */ /* 0x000fe400000000ff */
[----:B------:R-:W-:Y:S01]  /*11b90*/  F2FP.F16.F32.PACK_AB R78, R92, R83 ;  /* 0x000000535c4e723e */ /* 0x000fe200000000ff */
[----:B------:R0:W-:Y:S01]  /*11ba0*/  STG.E.128 desc[UR12][R86.64], R72 ;  /* 0x0000004856007986 */ /* 0x0001e2000c101d0c */
[----:B------:R-:W-:-:S02]  /*11bb0*/  F2FP.F16.F32.PACK_AB R77, R90, R81 ;  /* 0x000000515a4d723e */ /* 0x000fc400000000ff */
[----:B------:R-:W-:-:S05]  /*11bc0*/  F2FP.F16.F32.PACK_AB R76, R76, R93 ;  /* 0x0000005d4c4c723e */ /* 0x000fca00000000ff */
[----:B------:R0:W-:Y:S02]  /*11bd0*/  STG.E.128 desc[UR12][R88.64], R76 ;  /* 0x0000004c58007986 */ /* 0x0001e4000c101d0c */
.L_x_11282:
[----:B------:R-:W-:Y:S02]  /*11be0*/  UIADD3 UR7, UPT, UPT, UR7, UR20, URZ ;  /* 0x0000001407077290 */ /* 0x000fe4000fffe0ff */
[----:B------:R-:W-:Y:S02]  /*11bf0*/  UPLOP3.LUT UP1, UPT, UPT, UPT, UP1, 0x40, 0x4 ;  /* 0x000000000004789c */ /* 0x000fe40003f2e810 */
[----:B------:R-:W-:-:S09]  /*11c00*/  UISETP.GE.AND UP0, UPT, UR7, UR21, UPT ;  /* 0x000000150700728c */ /* 0x000fd2000bf06270 */
[----:B------:R-:W-:Y:S05]  /*11c10*/  BRA.U !UP0, `(.L_x_11283) ;  /* 0xfffffeed08647547 */ /* 0x000fea000b83ffff */
[----:B------:R-:W-:Y:S05]  /*11c20*/  EXIT ;  /* 0x000000000000794d */ /* 0x000fea0003800000 */
.L_x_11284:
        /* <DEDUP_REMOVED lines=13> */
.L_x_20822:


//--------------------- .text._ZN10layer_norm13ln_fwd_kernelINS_13Kernel_traitsIf6__halfS2_S2_fjLj3072ELj1ELj1ELj4ELj16ENS_18Kernel_traits_baseILj3072EfS2_S2_S2_fjLj128EEEEELb1ELb1ELb0ELb0EEEvNS_9FwdParamsE --------------------------
	.section	.text._ZN10layer_norm13ln_fwd_kernelINS_13Kernel_traitsIf6__halfS2_S2_fjLj3072ELj1ELj1ELj4ELj16ENS_18Kernel_traits_baseILj3072EfS2_S2_S2_fjLj128EEEEELb1ELb1ELb0ELb0EEEvNS_9FwdParamsE,"ax",@progbits
	.align	128
        .global         _ZN10layer_norm13ln_fwd_kernelINS_13Kernel_traitsIf6__halfS2_S2_fjLj3072ELj1ELj1ELj4ELj16ENS_18Kernel_traits_baseILj3072EfS2_S2_S2_fjLj128EEEEELb1ELb1ELb0ELb0EEEvNS_9FwdParamsE
        .type           _ZN10layer_norm13ln_fwd_kernelINS_13Kernel_traitsIf6__halfS2_S2_fjLj3072ELj1ELj1ELj4ELj16ENS_18Kernel_traits_baseILj3072EfS2_S2_S2_fjLj128EEEEELb1ELb1ELb0ELb0EEEvNS_9FwdParamsE,@function
        .size           _ZN10layer_norm13ln_fwd_kernelINS_13Kernel_traitsIf6__halfS2_S2_fjLj3072ELj1ELj1ELj4ELj16ENS_18Kernel_traits_baseILj3072EfS2_S2_S2_fjLj128EEEEELb1ELb1ELb0ELb0EEEvNS_9FwdParamsE,(.L_x_20823 - _ZN10layer_norm13ln_fwd_kernelINS_13Kernel_traitsIf6__halfS2_S2_fjLj3072ELj1ELj1ELj4ELj16ENS_18Kernel_traits_baseILj3072EfS2_S2_S2_fjLj128EEEEELb1ELb1ELb0ELb0EEEvNS_9FwdParamsE)
        .other          _ZN10layer_norm13ln_fwd_kernelINS_13Kernel_traitsIf6__halfS2_S2_fjLj3072ELj1ELj1ELj4ELj16ENS_18Kernel_traits_baseILj3072EfS2_S2_S2_fjLj128EEEEELb1ELb1ELb0ELb0EEEvNS_9FwdParamsE,@"STO_CUDA_ENTRY STV_DEFAULT"
_ZN10layer_norm13ln_fwd_kernelINS_13Kernel_traitsIf6__halfS2_S2_fjLj3072ELj1ELj1ELj4ELj16ENS_18Kernel_traits_baseILj3072EfS2_S2_S2_fjLj128EEEEELb1ELb1ELb0ELb0EEEvNS_9FwdParamsE:
.text._ZN10layer_norm13ln_fwd_kernelINS_13Kernel_traitsIf6__halfS2_S2_fjLj3072ELj1ELj1ELj4ELj16ENS_18Kernel_traits_baseILj3072EfS2_S2_S2_fjLj128EEEEELb1ELb1ELb0ELb0EEEvNS_9FwdParamsE:
        /* <DEDUP_REMOVED lines=13> */
[----:B---3--:R-:W0:Y:S01]  /*00d0*/  @P0 LDG.E.64 R4, desc[UR6][R28.64] ;  /* 0x000000061c040981 */ /* 0x008e22000c1e1b00 */
[----:B----4-:R-:W-:-:S04]  /*00e0*/  UISETP.NE.U32.AND UP0, UPT, UR10, URZ, UPT ;  /* 0x000000ff0a00728c */ /* 0x010fc8000bf05070 */
[----:B------:R-:W1:Y:S01]  /*00f0*/  S2UR UR10, SR_CTAID.X ;  /* 0x00000000000a79c3 */ /* 0x000e620000002500 */
[----:B-----5:R-:W-:Y:S01]  /*0100*/  USHF.R.S32.HI UR4, URZ, 0x1f, UR5 ;  /* 0x0000001fff047899 */ /* 0x020fe20008011405 */
[----:B------:R-:W3:Y:S01]  /*0110*/  S2R R0, SR_TID.X ;  /* 0x0000000000007919 */ /* 0x000ee20000002100 */
[----:B------:R-:W-:Y:S01]  /*0120*/  UISETP.NE.AND.EX UP0, UPT, UR11, URZ, UPT, UP0 ;  /* 0x000000ff0b00728c */ /* 0x000fe2000bf05300 */
[----:B------:R-:W-:Y:S01]  /*0130*/  BSSY.RECONVERGENT B0, `(.L_x_11285) ;  /* 0x0000079000007945 */ /* 0x000fe20003800200 */
        /* <DEDUP_REMOVED lines=78> */
.L_x_11286:
        /* <DEDUP_REMOVED lines=42> */
.L_x_11287:
[----:B------:R-:W-:Y:S05]  /*08c0*/  BSYNC.RECONVERGENT B0 ;  /* 0x0000000000007941 */ /* 0x000fea0003800200 */
.L_x_11285:
[----:B------:R-:W1:Y:S02]  /*08d0*/  LDCU UR5, c[0x0][0x384] ;  /* 0x00007080ff0577ac */ /* 0x000e640008000800 */
[----:B-1----:R-:W-:-:S06]  /*08e0*/  UISETP.GE.AND UP0, UPT, UR10, UR5, UPT ;  /* 0x000000050a00728c */ /* 0x002fcc000bf06270 */
[----:B------:R-:W-:-:S13]  /*08f0*/  PLOP3.LUT P0, PT, PT, PT, UP0, 0x80, 0x8 ;  /* 0x000000000008781c */ /* 0x000fda0003f0f008 */
[----:B------:R-:W-:Y:S05]  /*0900*/  @P0 EXIT ;  /* 0x000000000000094d */ /* 0x000fea0003800000 */
[----:B------:R-:W-:Y:S01]  /*0910*/  IMAD.HI.U32 R9, R3, -0x326172a9, RZ ;  /* 0xcd9e8d5703097827 */ /* 0x000fe200078e00ff */
[----:B------:R-:W-:Y:S01]  /*0920*/  ULOP3.LUT UR11, UR4, 0x7f, URZ, 0xc0, !UPT ;  /* 0x0000007f040b7892 */ /* 0x000fe2000f8ec0ff */
[----:B------:R-:W-:Y:S01]  /*0930*/  LOP3.LUT R28, R28, 0x3, RZ, 0xc0, !PT ;  /* 0x000000031c1c7812 */ /* 0x000fe200078ec0ff */
[----:B------:R-:W1:Y:S01]  /*0940*/  LDCU.64 UR12, c[0x0][0x3e0] ;  /* 0x00007c00ff0c77ac */ /* 0x000e620008000a00 */
[C---:B0-----:R-:W-:Y:S01]  /*0950*/  IMAD.HI.U32 R10, R5.reuse, -0x2daee0ad, RZ ;  /* 0xd2511f53050a7827 */ /* 0x041fe200078e00ff */
[----:B------:R-:W-:Y:S01]  /*0960*/  LOP3.LUT R9, R6, UR8, R9, 0x96, !PT ;  /* 0x0000000806097c12 */ /* 0x000fe2000f8e9609 */
[----:B------:R-:W-:Y:S02]  /*0970*/  USHF.L.U32 UR5, UR4, 0x1, URZ ;  /* 0x0000000104057899 */ /* 0x000fe400080006ff */
[----:B------:R-:W-:Y:S01]  /*0980*/  IMAD R14, R5, -0x2daee0ad, RZ ;  /* 0xd2511f53050e7824 */ /* 0x000fe200078e02ff */
[----:B------:R-:W-:Y:S01]  /*0990*/  LOP3.LUT R10, R10, UR9, RZ, 0x3c, !PT ;  /* 0x000000090a0a7c12 */ /* 0x000fe2000f8e3cff */
[----:B------:R-:W-:Y:S01]  /*09a0*/  IMAD.HI.U32 R13, R9, -0x2daee0ad, RZ ;  /* 0xd2511f53090d7827 */ /* 0x000fe200078e00ff */
[----:B------:R-:W-:Y:S01]  /*09b0*/  ULOP3.LUT UR5, UR5, 0xffffff00, URZ, 0xc0, !UPT ;  /* 0xffffff0005057892 */ /* 0x000fe2000f8ec0ff */
[----:B------:R-:W0:Y:S02]  /*09c0*/  LDCU.64 UR14, c[0x0][0x3a0] ;  /* 0x00007400ff0e77ac */ /* 0x000e240008000a00 */
[----:B------:R-:W-:Y:S01]  /*09d0*/  IMAD R12, R3, -0x326172a9, RZ ;  /* 0xcd9e8d57030c7824 */ /* 0x000fe200078e02ff */
[----:B------:R-:W-:Y:S01]  /*09e0*/  LOP3.LUT R13, R14, UR19, R13, 0x96, !PT ;  /* 0x000000130e0d7c12 */ /* 0x000fe2000f8e960d */
[C---:B------:R-:W-:Y:S01]  /*09f0*/  IMAD.HI.U32 R11, R10.reuse, -0x326172a9, RZ ;  /* 0xcd9e8d570a0b7827 */ /* 0x040fe200078e00ff */
[----:B------:R-:W2:Y:S03]  /*0a00*/  LDCU.64 UR16, c[0x0][0x380] ;  /* 0x00007000ff1077ac */ /* 0x000ea60008000a00 */
[----:B------:R-:W-:Y:S01]  /*0a10*/  IMAD R15, R10, -0x326172a9, RZ ;  /* 0xcd9e8d570a0f7824 */ /* 0x000fe200078e02ff */
[----:B------:R-:W-:Y:S01]  /*0a20*/  LOP3.LUT R11, R12, UR18, R11, 0x96, !PT ;  /* 0x000000120c0b7c12 */ /* 0x000fe2000f8e960b */
[----:B------:R-:W-:Y:S01]  /*0a30*/  IMAD.HI.U32 R10, R13, -0x326172a9, RZ ;  /* 0xcd9e8d570d0a7827 */ /* 0x000fe200078e00ff */
[----:B-1----:R-:W-:Y:S01]  /*0a40*/  UISETP.NE.U32.AND UP0, UPT, UR12, URZ, UPT ;  /* 0x000000ff0c00728c */ /* 0x002fe2000bf05070 */
[----:B------:R-:W1:Y:S02]  /*0a50*/  LDCU.U8 UR12, c[0x0][0x410] ;  /* 0x00008200ff0c77ac */ /* 0x000e640008000000 */
[----:B------:R-:W-:Y:S01]  /*0a60*/  IMAD R12, R9, -0x2daee0ad, RZ ;  /* 0xd2511f53090c7824 */ /* 0x000fe200078e02ff */
[----:B------:R-:W-:Y:S01]  /*0a70*/  LOP3.LUT R10, R15, UR20, R10, 0x96, !PT ;  /* 0x000000140f0a7c12 */ /* 0x000fe2000f8e960a */
[C---:B------:R-:W-:Y:S01]  /*0a80*/  IMAD.HI.U32 R9, R11.reuse, -0x2daee0ad, RZ ;  /* 0xd2511f530b097827 */ /* 0x040fe200078e00ff */
[----:B------:R-:W-:Y:S01]  /*0a90*/  UISETP.NE.AND.EX UP0, UPT, UR13, URZ, UPT, UP0 ;  /* 0x000000ff0d00728c */ /* 0x000fe2000bf05300 */
[----:B------:R-:W3:Y:S02]  /*0aa0*/  LDCU UR13, c[0x0][0x388] ;  /* 0x00007100ff0d77ac */ /* 0x000ee40008000800 */
[----:B------:R-:W-:Y:S01]  /*0ab0*/  IMAD R15, R11, -0x2daee0ad, RZ ;  /* 0xd2511f530b0f7824 */ /* 0x000fe200078e02ff */
[----:B------:R-:W-:Y:S01]  /*0ac0*/  LOP3.LUT R9, R12, UR21, R9, 0x96, !PT ;  /* 0x000000150c097c12 */ /* 0x000fe2000f8e9609 */
[----:B------:R-:W-:Y:S01]  /*0ad0*/  IMAD.HI.U32 R14, R10, -0x2daee0ad, RZ ;  /* 0xd2511f530a0e7827 */ /* 0x000fe200078e00ff */
[----:B------:R-:W-:-:S03]  /*0ae0*/  UPLOP3.LUT UP2, UPT, UPT, UPT, UPT, 0x40, 0x4 ;  /* 0x000000000004789c */ /* 0x000fc60003f4e870 */
        /* <DEDUP_REMOVED lines=45> */
[----:B------:R-:W4:Y:S01]  /*0dc0*/  LDCU UR11, c[0x0][0x400] ;  /* 0x00008000ff0b77ac */ /* 0x000f220008000800 */
        /* <DEDUP_REMOVED lines=10> */
.L_x_11545:
        /* <DEDUP_REMOVED lines=41> */
.L_x_20659:
[----:B----4-:R-:W-:Y:S05]  /*1100*/  BRX R12 -0x1110                                        (*"BRANCH_TARGETS .L_x_20660,.L_x_20661,.L_x_20662"*) ;  /* 0xffffffec0cbc7949 */ /* 0x010fea000383ffff */
.L_x_20662:
[----:B------:R-:W-:Y:S01]  /*1110*/  IADD3 R13, PT, PT, R28, 0x1, RZ ;  /* 0x000000011c0d7810 */ /* 0x000fe20007ffe0ff */
[----:B------:R-:W-:Y:S02]  /*1120*/  IMAD.MOV.U32 R12, RZ, RZ, R16 ;  /* 0x000000ffff0c7224 */ /* 0x000fe400078e0010 */
[----:B------:R-:W-:Y:S01]  /*1130*/  IMAD.MOV.U32 R11, RZ, RZ, R136 ;  /* 0x000000ffff0b7224 */ /* 0x000fe200078e0088 */
[----:B------:R-:W-:Y:S06]  /*1140*/  BRA `(.L_x_11292) ;  /* 0x0000000000f07947 */ /* 0x000fec0003800000 */
.L_x_20660:
[----:B------:R-:W-:Y:S01]  /*1150*/  MOV R12, R16 ;  /* 0x00000010000c7202 */ /* 0x000fe20000000f00 */
[----:B------:R-:W-:Y:S02]  /*1160*/  IMAD.MOV.U32 R13, RZ, RZ, 0x3 ;  /* 0x00000003ff0d7424 */ /* 0x000fe400078e00ff */
[----:B------:R-:W-:Y:S01]  /*1170*/  IMAD.MOV.U32 R11, RZ, RZ, R26 ;  /* 0x000000ffff0b7224 */ /* 0x000fe200078e001a */
[----:B------:R-:W-:Y:S06]  /*1180*/  BRA `(.L_x_11292) ;  /* 0x0000000000e07947 */ /* 0x000fec0003800000 */
.L_x_20661:
        /* <DEDUP_REMOVED lines=13> */
.L_x_11294:
[----:B------:R-:W-:Y:S05]  /*1260*/  BSYNC.RECONVERGENT B2 ;  /* 0x0000000000027941 */ /* 0x000fea0003800200 */
.L_x_11293:
        /* <DEDUP_REMOVED lines=42> */
.L_x_11292:
[----:B----4-:R-:W-:Y:S05]  /*1510*/  BSYNC.RECONVERGENT B1 ;  /* 0x0000000000017941 */ /* 0x010fea0003800200 */
.L_x_11291:
[----:B------:R-:W0:Y:S01]  /*1520*/  LDC R22, c[0x0][0x408] ;  /* 0x00010200ff167b82 */ /* 0x000e220000000800 */
[----:B------:R-:W-:Y:S01]  /*1530*/  I2FP.F32.U32 R11, R11 ;  /* 0x0000000b000b7245 */ /* 0x000fe20000201000 */
[----:B-----5:R-:W-:Y:S01]  /*1540*/  HADD2.F32 R14, -RZ, R108.H0_H0 ;  /* 0x2000006cff0e7230 */ /* 0x020fe20000004100 */
[----:B------:R-:W-:Y:S01]  /*1550*/  ISETP.NE.AND P1, PT, R13, 0x1, PT ;  /* 0x000000010d00780c */ /* 0x000fe20003f25270 */
[----:B------:R-:W-:Y:S01]  /*1560*/  IMAD.MOV.U32 R16, RZ, RZ, 0x2f800000 ;  /* 0x2f800000ff107424 */ /* 0x000fe200078e00ff */
[----:B------:R-:W-:Y:S01]  /*1570*/  BSSY.RECONVERGENT B1, `(.L_x_11295) ;  /* 0x000004e000017945 */ /* 0x000fe20003800200 */
[----:B------:R-:W-:Y:S02]  /*1580*/  IMAD.MOV.U32 R27, RZ, RZ, 0x2 ;  /* 0x00000002ff1b7424 */ /* 0x000fe400078e00ff */
[----:B------:R-:W-:Y:S01]  /*1590*/  FMUL.FTZ R15, R14, UR4 ;  /* 0x000000040e0f7c20 */ /* 0x000fe20008410000 */
[----:B------:R-:W1:Y:S01]  /*15a0*/  LDC R18, c[0x0][0x404] ;  /* 0x00010100ff127b82 */ /* 0x000e620000000800 */
[----:B------:R-:W-:Y:S01]  /*15b0*/  FFMA.FTZ R11, R11, R16, 1.1641532182693481445e-10 ;  /* 0x2f0000000b0b7423 */ /* 0x000fe20000010010 */
[----:B------:R-:W-:-:S02]  /*15c0*/  HADD2.F32 R14, -RZ, R32.H0_H0 ;  /* 0x20000020ff0e7230 */ /* 0x000fc40000004100 */
[----:B0-----:R-:W-:Y:S02]  /*15d0*/  FMUL.FTZ R15, R15, R22 ;  /* 0x000000160f0f7220 */ /* 0x001fe40000410000 */
        /* <DEDUP_REMOVED lines=15> */
.L_x_11297:
        /* <DEDUP_REMOVED lines=13> */
.L_x_11299:
[----:B------:R-:W-:Y:S05]  /*17a0*/  BSYNC.RECONVERGENT B2 ;  /* 0x0000000000027941 */ /* 0x000fea0003800200 */
.L_x_11298:
        /* <DEDUP_REMOVED lines=42> */
.L_x_11296:
[----:B------:R-:W-:Y:S05]  /*1a50*/  BSYNC.RECONVERGENT B1 ;  /* 0x0000000000017941 */ /* 0x000fea0003800200 */
.L_x_11295:
        /* <DEDUP_REMOVED lines=8> */
[----:B------:R-:W-:Y:S01]  /*1ae0*/  FSETP.GTU.FTZ.AND P0, PT, R13, R18, PT ;  /* 0x000000120d00720b */ /* 0x000fe20003f1c000 */
[----:B------:R-:W-:-:S03]  /*1af0*/  HADD2.F32 R13, -RZ, R32.H1_H1 ;  /* 0x30000020ff0d7230 */ /* 0x000fc60000004100 */
        /* <DEDUP_REMOVED lines=13> */
.L_x_11302:
        /* <DEDUP_REMOVED lines=13> */
.L_x_11304:
[----:B------:R-:W-:Y:S05]  /*1ca0*/  BSYNC.RECONVERGENT B2 ;  /* 0x0000000000027941 */ /* 0x000fea0003800200 */
.L_x_11303:
        /* <DEDUP_REMOVED lines=42> */
.L_x_11301:
[----:B------:R-:W-:Y:S05]  /*1f50*/  BSYNC.RECONVERGENT B1 ;  /* 0x0000000000017941 */ /* 0x000fea0003800200 */
.L_x_11300:
        /* <DEDUP_REMOVED lines=23> */
.L_x_11307:
        /* <DEDUP_REMOVED lines=13> */
.L_x_11309:
[----:B------:R-:W-:Y:S05]  /*21a0*/  BSYNC.RECONVERGENT B2 ;  /* 0x0000000000027941 */ /* 0x000fea0003800200 */
.L_x_11308:
        /* <DEDUP_REMOVED lines=42> */
.L_x_11306:
[----:B------:R-:W-:Y:S05]  /*2450*/  BSYNC.RECONVERGENT B1 ;  /* 0x0000000000017941 */ /* 0x000fea0003800200 */
.L_x_11305:
        /* <DEDUP_REMOVED lines=8> */
[----:B------:R-:W-:Y:S01]  /*24e0*/  FSETP.GTU.FTZ.AND P2, PT, R27, R18, PT ;  /* 0x000000121b00720b */ /* 0x000fe20003f5c000 */
        /* <DEDUP_REMOVED lines=14> */
.L_x_11312:
        /* <DEDUP_REMOVED lines=13> */
.L_x_11314:
[----:B------:R-:W-:Y:S05]  /*26a0*/  BSYNC.RECONVERGENT B2 ;  /* 0x0000000000027941 */ /* 0x000fea0003800200 */
.L_x_11313:
        /* <DEDUP_REMOVED lines=42> */
.L_x_11311:
[----:B------:R-:W-:Y:S05]  /*2950*/  BSYNC.RECONVERGENT B1 ;  /* 0x0000000000017941 */ /* 0x000fea0003800200 */
.L_x_11310:
        /* <DEDUP_REMOVED lines=23> */
.L_x_11317:
        /* <DEDUP_REMOVED lines=13> */
.L_x_11319:
[----:B------:R-:W-:Y:S05]  /*2ba0*/  BSYNC.RECONVERGENT B2 ;  /* 0x0000000000027941 */ /* 0x000fea0003800200 */
.L_x_11318:
        /* <DEDUP_REMOVED lines=42> */
.L_x_11316:
[----:B------:R-:W-:Y:S05]  /*2e50*/  BSYNC.RECONVERGENT B1 ;  /* 0x0000000000017941 */ /* 0x000fea0003800200 */
.L_x_11315:
        /* <DEDUP_REMOVED lines=23> */
.L_x_11322:
        /* <DEDUP_REMOVED lines=13> */
.L_x_11324:
[----:B------:R-:W-:Y:S05]  /*30a0*/  BSYNC.RECONVERGENT B2 ;  /* 0x0000000000027941 */ /* 0x000fea0003800200 */
.L_x_11323:
        /* <DEDUP_REMOVED lines=42> */
.L_x_11321:
[----:B------:R-:W-:Y:S05]  /*3350*/  BSYNC.RECONVERGENT B1 ;  /* 0x0000000000017941 */ /* 0x000fea0003800200 */
.L_x_11320:
        /* <DEDUP_REMOVED lines=23> */
.L_x_11327:
        /* <DEDUP_REMOVED lines=15> */
.L_x_11329:
[----:B------:R-:W-:Y:S05]  /*35c0*/  BSYNC.RECONVERGENT B2 ;  /* 0x0000000000027941 */ /* 0x000fea0003800200 */
.L_x_11328:
        /* <DEDUP_REMOVED lines=42> */
.L_x_11326:
[----:B------:R-:W-:Y:S05]  /*3870*/  BSYNC.RECONVERGENT B1 ;  /* 0x0000000000017941 */ /* 0x000fea0003800200 */
.L_x_11325:
        /* <DEDUP_REMOVED lines=12> */
[----:B------:R-:W-:-:S05]  /*3940*/  FFMA.FTZ R133, R16, R87, R133 ;  /* 0x0000005710857223 */ /* 0x000fca0000010085 */
[----:B------:R-:W-:Y:S01]  /*3950*/  F2FP.F16.F32.PACK_AB R111, R133, R123 ;  /* 0x0000007b856f723e */ /* 0x000fe200000000ff */
[----:B------:R-:W-:Y:S06]  /*3960*/  BRA `(.L_x_11330) ;  /* 0x0000002800147947 */ /* 0x000fec0003800000 */
.L_x_11290:
        /* <DEDUP_REMOVED lines=16> */
.L_x_11333:
        /* <DEDUP_REMOVED lines=13> */
.L_x_11335:
[----:B----4-:R-:W-:Y:S05]  /*3b40*/  BSYNC.RECONVERGENT B2 ;  /* 0x0000000000027941 */ /* 0x010fea0003800200 */
.L_x_11334:
        /* <DEDUP_REMOVED lines=41> */
[----:B------:R-:W-:-:S07]  /*3de0*/  IMAD.MOV.U32 R12, RZ, RZ, R14 ;  /* 0x000000ffff0c7224 */ /* 0x000fce00078e000e */
.L_x_11332:
[----:B----4-:R-:W-:Y:S05]  /*3df0*/  BSYNC.RECONVERGENT B1 ;  /* 0x0000000000017941 */ /* 0x010fea0003800200 */
.L_x_11331:
        /* <DEDUP_REMOVED lines=9> */
[----:B------:R-:W-:-:S02]  /*3e90*/  FFMA.FTZ R11, R11, R16, 1.1641532182693481445e-10 ;  /* 0x2f0000000b0b7423 */ /* 0x000fc40000010010 */
[----:B0-----:R-:W-:-:S03]  /*3ea0*/  FMUL.FTZ R13, R13, R22 ;  /* 0x000000160d0d7220 */ /* 0x001fc60000410000 */
        /* <DEDUP_REMOVED lines=15> */
.L_x_11338:
        /* <DEDUP_REMOVED lines=13> */
.L_x_11340:
[----:B------:R-:W-:Y:S05]  /*4070*/  BSYNC.RECONVERGENT B2 ;  /* 0x0000000000027941 */ /* 0x000fea0003800200 */
.L_x_11339:
        /* <DEDUP_REMOVED lines=42> */
.L_x_11337:
[----:B------:R-:W-:Y:S05]  /*4320*/  BSYNC.RECONVERGENT B1 ;  /* 0x0000000000017941 */ /* 0x000fea0003800200 */
.L_x_11336:
        /* <DEDUP_REMOVED lines=22> */
.L_x_11343:
        /* <DEDUP_REMOVED lines=13> */
.L_x_11345:
[----:B------:R-:W-:Y:S05]  /*4560*/  BSYNC.RECONVERGENT B2 ;  /* 0x0000000000027941 */ /* 0x000fea0003800200 */
.L_x_11344:
        /* <DEDUP_REMOVED lines=42> */
.L_x_11342:
[----:B------:R-:W-:Y:S05]  /*4810*/  BSYNC.RECONVERGENT B1 ;  /* 0x0000000000017941 */ /* 0x000fea0003800200 */
.L_x_11341:
        /* <DEDUP_REMOVED lines=22> */
.L_x_11348:
        /* <DEDUP_REMOVED lines=13> */
.L_x_11350:
[----:B------:R-:W-:Y:S05]  /*4a50*/  BSYNC.RECONVERGENT B2 ;  /* 0x0000000000027941 */ /* 0x000fea0003800200 */
.L_x_11349:
        /* <DEDUP_REMOVED lines=42> */
.L_x_11347:
[----:B------:R-:W-:Y:S05]  /*4d00*/  BSYNC.RECONVERGENT B1 ;  /* 0x0000000000017941 */ /* 0x000fea0003800200 */
.L_x_11346:
        /* <DEDUP_REMOVED lines=22> */
.L_x_11353:
        /* <DEDUP_REMOVED lines=13> */
.L_x_11355:
[----:B------:R-:W-:Y:S05]  /*4f40*/  BSYNC.RECONVERGENT B2 ;  /* 0x0000000000027941 */ /* 0x000fea0003800200 */
.L_x_11354:
        /* <DEDUP_REMOVED lines=42> */
.L_x_11352:
[----:B------:R-:W-:Y:S05]  /*51f0*/  BSYNC.RECONVERGENT B1 ;  /* 0x0000000000017941 */ /* 0x000fea0003800200 */
.L_x_11351:
        /* <DEDUP_REMOVED lines=22> */
.L_x_11358:
        /* <DEDUP_REMOVED lines=13> */
.L_x_11360:
[----:B------:R-:W-:Y:S05]  /*5430*/  BSYNC.RECONVERGENT B2 ;  /* 0x0000000000027941 */ /* 0x000fea0003800200 */
.L_x_11359:
        /* <DEDUP_REMOVED lines=42> */
.L_x_11357:
[----:B------:R-:W-:Y:S05]  /*56e0*/  BSYNC.RECONVERGENT B1 ;  /* 0x0000000000017941 */ /* 0x000fea0003800200 */
.L_x_11356:
        /* <DEDUP_REMOVED lines=22> */
.L_x_11363:
        /* <DEDUP_REMOVED lines=13> */
.L_x_11365:
[----:B------:R-:W-:Y:S05]  /*5920*/  BSYNC.RECONVERGENT B2 ;  /* 0x0000000000027941 */ /* 0x000fea0003800200 */
.L_x_11364:
        /* <DEDUP_REMOVED lines=42> */
.L_x_11362:
[----:B------:R-:W-:Y:S05]  /*5bd0*/  BSYNC.RECONVERGENT B1 ;  /* 0x0000000000017941 */ /* 0x000fea0003800200 */
.L_x_11361:
[----:B------:R-:W-:Y:S01]  /*5be0*/  I2FP.F32.U32 R109, R24 ;  /* 0x00000018006d7245 */ /* 0x000fe20000201000 */
[----:B------:R-:W-:Y:S01]  /*5bf0*/  HADD2.F32 R24, -RZ, R111.H0_H0 ;  /* 0x2000006fff187230 */ /* 0x000fe20000004100 */
        /* <DEDUP_REMOVED lines=20> */
.L_x_11368:
        /* <DEDUP_REMOVED lines=15> */
.L_x_11370:
[----:B------:R-:W-:Y:S05]  /*5e30*/  BSYNC.RECONVERGENT B2 ;  /* 0x0000000000027941 */ /* 0x000fea0003800200 */
.L_x_11369:
        /* <DEDUP_REMOVED lines=42> */
.L_x_11367:
[----:B------:R-:W-:Y:S05]  /*60e0*/  BSYNC.RECONVERGENT B1 ;  /* 0x0000000000017941 */ /* 0x000fea0003800200 */
.L_x_11366:
        /* <DEDUP_REMOVED lines=13> */
.L_x_11330:
        /* <DEDUP_REMOVED lines=21> */
.L_x_11289:
[----:B----4-:R-:W-:Y:S05]  /*6310*/  BSYNC.RECONVERGENT B0 ;  /* 0x0000000000007941 */ /* 0x010fea0003800200 */
.L_x_11288:
        /* <DEDUP_REMOVED lines=29> */
.L_x_11376:
        /* <DEDUP_REMOVED lines=13> */
.L_x_11378:
[----:B------:R-:W-:Y:S05]  /*65c0*/  BSYNC.RECONVERGENT B2 ;  /* 0x0000000000027941 */ /* 0x000fea0003800200 */
.L_x_11377:
        /* <DEDUP_REMOVED lines=42> */
.L_x_11375:
[----:B------:R-:W-:Y:S05]  /*6870*/  BSYNC.RECONVERGENT B1 ;  /* 0x0000000000017941 */ /* 0x000fea0003800200 */
.L_x_11374:
[----:B------:R-:W1:Y:S01]  /*6880*/  LDC R24, c[0x0][0x408] ;  /* 0x00010200ff187b82 */ /* 0x000e620000000800 */
[----:B0-----:R-:W-:Y:S01]  /*6890*/  HFMA2 R18, -RZ, RZ, 0.1171875, 0 ;  /* 0x2f800000ff127431 */ /* 0x001fe200000001ff */
[----:B------:R-:W-:Y:S01]  /*68a0*/  I2FP.F32.U32 R17, R17 ;  /* 0x0000001100117245 */ /* 0x000fe20000201000 */
[----:B-----5:R-:W-:Y:S01]  /*68b0*/  HADD2.F32 R16, -RZ, R108.H0_H0 ;  /* 0x2000006cff107230 */ /* 0x020fe20000004100 */
[----:B------:R-:W-:Y:S01]  /*68c0*/  ISETP.NE.AND P1, PT, R21, 0x1, PT ;  /* 0x000000011500780c */ /* 0x000fe20003f25270 */
[----:B------:R-:W-:Y:S01]  /*68d0*/  BSSY.RECONVERGENT B1, `(.L_x_11379) ;  /* 0x000004e000017945 */ /* 0x000fe20003800200 */
[----:B------:R-:W-:Y:S02]  /*68e0*/  IMAD.MOV.U32 R30, RZ, RZ, 0x2 ;  /* 0x00000002ff1e7424 */ /* 0x000fe400078e00ff */
[----:B------:R-:W0:Y:S01]  /*68f0*/  LDC R22, c[0x0][0x404] ;  /* 0x00010100ff167b82 */ /* 0x000e220000000800 */
[----:B------:R-:W-:Y:S01]  /*6900*/  FMUL.FTZ R19, R16, UR4 ;  /* 0x0000000410137c20 */ /* 0x000fe20008410000 */
[----:B------:R-:W-:-:S02]  /*6910*/  HADD2.F32 R16, -RZ, R32.H0_H0 ;  /* 0x20000020ff107230 */ /* 0x000fc40000004100 */
[----:B------:R-:W-:Y:S01]  /*6920*/  FFMA.FTZ R17, R17, R18, 1.1641532182693481445e-10 ;  /* 0x2f00000011117423 */ /* 0x000fe20000010012 */
[----:B-1----:R-:W-:-:S04]  /*6930*/  FMUL.FTZ R19, R19, R24 ;  /* 0x0000001813137220 */ /* 0x002fc80000410000 */
        /* <DEDUP_REMOVED lines=15> */
.L_x_11381:
        /* <DEDUP_REMOVED lines=13> */
.L_x_11383:
[----:B------:R-:W-:Y:S05]  /*6b00*/  BSYNC.RECONVERGENT B2 ;  /* 0x0000000000027941 */ /* 0x000fea0003800200 */
.L_x_11382:
        /* <DEDUP_REMOVED lines=42> */
.L_x_11380:
[----:B------:R-:W-:Y:S05]  /*6db0*/  BSYNC.RECONVERGENT B1 ;  /* 0x0000000000017941 */ /* 0x000fea0003800200 */
.L_x_11379:
[----:B------:R-:W-:Y:S01]  /*6dc0*/  I2FP.F32.U32 R19, R19 ;  /* 0x0000001300137245 */ /* 0x000fe20000201000 */
[----:B------:R-:W-:Y:S01]  /*6dd0*/  HADD2.F32 R108, -RZ, R108.H1_H1 ;  /* 0x3000006cff6c7230 */ /* 0x000fe20000004100 */
[----:B------:R-:W-:Y:S01]  /*6de0*/  ISETP.NE.AND P1, PT, R30, 0x1, PT ;  /* 0x000000011e00780c */ /* 0x000fe20003f25270 */
[----:B------:R-:W-:Y:S02]  /*6df0*/  BSSY.RECONVERGENT B1, `(.L_x_11384) ;  /* 0x000004c000017945 */ /* 0x000fe40003800200 */
[----:B------:R-:W-:Y:S01]  /*6e00*/  FFMA.FTZ R19, R19, R18, 1.1641532182693481445e-10 ;  /* 0x2f00000013137423 */ /* 0x000fe20000010012 */
[----:B------:R-:W-:Y:S01]  /*6e10*/  FMUL.FTZ R21, R108, UR4 ;  /* 0x000000046c157c20 */ /* 0x000fe20008410000 */
[----:B------:R-:W-:-:S03]  /*6e20*/  IMAD.MOV.U32 R108, RZ, RZ, 0x2 ;  /* 0x00000002ff6c7424 */ /* 0x000fc600078e00ff */
[----:B------:R-:W-:Y:S01]  /*6e30*/  FMUL.FTZ R21, R21, R24 ;  /* 0x0000001815157220 */ /* 0x000fe20000410000 */
[----:B------:R-:W-:Y:S01]  /*6e40*/  FSETP.GTU.FTZ.AND P0, PT, R19, R22, PT ;  /* 0x000000161300720b */ /* 0x000fe20003f1c000 */
[----:B------:R-:W-:-:S03]  /*6e50*/  HADD2.F32 R19, -RZ, R32.H1_H1 ;  /* 0x30000020ff137230 */ /* 0x000fc60000004100 */
        /* <DEDUP_REMOVED lines=13> */
.L_x_11386:
        /* <DEDUP_REMOVED lines=13> */
.L_x_11388:
[----:B------:R-:W-:Y:S05]  /*7000*/  BSYNC.RECONVERGENT B2 ;  /* 0x0000000000027941 */ /* 0x000fea0003800200 */
.L_x_11387:
        /* <DEDUP_REMOVED lines=42> */
.L_x_11385:
[----:B------:R-:W-:Y:S05]  /*72b0*/  BSYNC.RECONVERGENT B1 ;  /* 0x0000000000017941 */ /* 0x000fea0003800200 */
.L_x_11384:
        /* <DEDUP_REMOVED lines=23> */
.L_x_11391:
        /* <DEDUP_REMOVED lines=13> */
.L_x_11393:
[----:B------:R-:W-:Y:S05]  /*7500*/  BSYNC.RECONVERGENT B2 ;  /* 0x0000000000027941 */ /* 0x000fea0003800200 */
.L_x_11392:
        /* <DEDUP_REMOVED lines=42> */
.L_x_11390:
[----:B------:R-:W-:Y:S05]  /*77b0*/  BSYNC.RECONVERGENT B1 ;  /* 0x0000000000017941 */ /* 0x000fea0003800200 */
.L_x_11389:
        /* <DEDUP_REMOVED lines=23> */
.L_x_11396:
        /* <DEDUP_REMOVED lines=13> */
.L_x_11398:
[----:B------:R-:W-:Y:S05]  /*7a00*/  BSYNC.RECONVERGENT B2 ;  /* 0x0000000000027941 */ /* 0x000fea0003800200 */
.L_x_11397:
        /* <DEDUP_REMOVED lines=42> */
.L_x_11395:
[----:B------:R-:W-:Y:S05]  /*7cb0*/  BSYNC.RECONVERGENT B1 ;  /* 0x0000000000017941 */ /* 0x000fea0003800200 */
.L_x_11394:
        /* <DEDUP_REMOVED lines=23> */
.L_x_11401:
        /* <DEDUP_REMOVED lines=13> */
.L_x_11403:
[----:B------:R-:W-:Y:S05]  /*7f00*/  BSYNC.RECONVERGENT B2 ;  /* 0x0000000000027941 */ /* 0x000fea0003800200 */
.L_x_11402:
        /* <DEDUP_REMOVED lines=42> */
.L_x_11400:
[----:B------:R-:W-:Y:S05]  /*81b0*/  BSYNC.RECONVERGENT B1 ;  /* 0x0000000000017941 */ /* 0x000fea0003800200 */
.L_x_11399:
        /* <DEDUP_REMOVED lines=23> */
.L_x_11406:
        /* <DEDUP_REMOVED lines=13> */
.L_x_11408:
[----:B------:R-:W-:Y:S05]  /*8400*/  BSYNC.RECONVERGENT B2 ;  /* 0x0000000000027941 */ /* 0x000fea0003800200 */
.L_x_11407:
        /* <DEDUP_REMOVED lines=42> */
.L_x_11405:
[----:B------:R-:W-:Y:S05]  /*86b0*/  BSYNC.RECONVERGENT B1 ;  /* 0x0000000000017941 */ /* 0x000fea0003800200 */
.L_x_11404:
        /* <DEDUP_REMOVED lines=23> */
.L_x_11411:
        /* <DEDUP_REMOVED lines=15> */
.L_x_11413:
[----:B------:R-:W-:Y:S05]  /*8920*/  BSYNC.RECONVERGENT B2 ;  /* 0x0000000000027941 */ /* 0x000fea0003800200 */
.L_x_11412:
        /* <DEDUP_REMOVED lines=42> */
.L_x_11410:
[----:B------:R-:W-:Y:S05]  /*8bd0*/  BSYNC.RECONVERGENT B1 ;  /* 0x0000000000017941 */ /* 0x000fea0003800200 */
.L_x_11409:
        /* <DEDUP_REMOVED lines=15> */
.L_x_11373:
        /* <DEDUP_REMOVED lines=16> */
.L_x_11417:
        /* <DEDUP_REMOVED lines=13> */
.L_x_11419:
[----:B------:R-:W-:Y:S05]  /*8ea0*/  BSYNC.RECONVERGENT B2 ;  /* 0x0000000000027941 */ /* 0x000fea0003800200 */
.L_x_11418:
        /* <DEDUP_REMOVED lines=42> */
.L_x_11416:
[----:B------:R-:W-:Y:S05]  /*9150*/  BSYNC.RECONVERGENT B1 ;  /* 0x0000000000017941 */ /* 0x000fea0003800200 */
.L_x_11415:
        /* <DEDUP_REMOVED lines=9> */
[----:B------:R-:W-:-:S03]  /*91f0*/  FFMA.FTZ R17, R17, R18, 1.1641532182693481445e-10 ;  /* 0x2f00000011117423 */ /* 0x000fc60000010012 */
[----:B-1----:R-:W-:Y:S02]  /*9200*/  FMUL.FTZ R19, R19, R24 ;  /* 0x0000001813137220 */ /* 0x002fe40000410000 */
[----:B0-----:R-:W-:-:S04]  /*9210*/  FSETP.GTU.FTZ.AND P0, PT, R17, R22, PT ;  /* 0x000000161100720b */ /* 0x001fc80003f1c000 */
        /* <DEDUP_REMOVED lines=14> */
.L_x_11422:
        /* <DEDUP_REMOVED lines=13> */
.L_x_11424:
[----:B------:R-:W-:Y:S05]  /*93d0*/  BSYNC.RECONVERGENT B2 ;  /* 0x0000000000027941 */ /* 0x000fea0003800200 */
.L_x_11423:
        /* <DEDUP_REMOVED lines=42> */
.L_x_11421:
[----:B------:R-:W-:Y:S05]  /*9680*/  BSYNC.RECONVERGENT B1 ;  /* 0x0000000000017941 */ /* 0x000fea0003800200 */
.L_x_11420:
        /* <DEDUP_REMOVED lines=22> */
.L_x_11427:
        /* <DEDUP_REMOVED lines=13> */
.L_x_11429:
[----:B------:R-:W-:Y:S05]  /*98c0*/  BSYNC.RECONVERGENT B2 ;  /* 0x0000000000027941 */ /* 0x000fea0003800200 */
.L_x_11428:
        /* <DEDUP_REMOVED lines=42> */
.L_x_11426:
[----:B------:R-:W-:Y:S05]  /*9b70*/  BSYNC.RECONVERGENT B1 ;  /* 0x0000000000017941 */ /* 0x000fea0003800200 */
.L_x_11425:
        /* <DEDUP_REMOVED lines=22> */
.L_x_11432:
        /* <DEDUP_REMOVED lines=13> */
.L_x_11434:
[----:B------:R-:W-:Y:S05]  /*9db0*/  BSYNC.RECONVERGENT B2 ;  /* 0x0000000000027941 */ /* 0x000fea0003800200 */
.L_x_11433:
        /* <DEDUP_REMOVED lines=42> */
.L_x_11431:
[----:B------:R-:W-:Y:S05]  /*a060*/  BSYNC.RECONVERGENT B1 ;  /* 0x0000000000017941 */ /* 0x000fea0003800200 */
.L_x_11430:
        /* <DEDUP_REMOVED lines=22> */
.L_x_11437:
        /* <DEDUP_REMOVED lines=13> */
.L_x_11439:
[----:B------:R-:W-:Y:S05]  /*a2a0*/  BSYNC.RECONVERGENT B2 ;  /* 0x0000000000027941 */ /* 0x000fea0003800200 */
.L_x_11438:
        /* <DEDUP_REMOVED lines=42> */
.L_x_11436:
[----:B------:R-:W-:Y:S05]  /*a550*/  BSYNC.RECONVERGENT B1 ;  /* 0x0000000000017941 */ /* 0x000fea0003800200 */
.L_x_11435:
        /* <DEDUP_REMOVED lines=22> */
.L_x_11442:
        /* <DEDUP_REMOVED lines=13> */
.L_x_11444:
[----:B------:R-:W-:Y:S05]  /*a790*/  BSYNC.RECONVERGENT B2 ;  /* 0x0000000000027941 */ /* 0x000fea0003800200 */
.L_x_11443:
        /* <DEDUP_REMOVED lines=42> */
.L_x_11441:
[----:B------:R-:W-:Y:S05]  /*aa40*/  BSYNC.RECONVERGENT B1 ;  /* 0x0000000000017941 */ /* 0x000fea0003800200 */
.L_x_11440:
        /* <DEDUP_REMOVED lines=22> */
.L_x_11447:
        /* <DEDUP_REMOVED lines=13> */
.L_x_11449:
[----:B------:R-:W-:Y:S05]  /*ac80*/  BSYNC.RECONVERGENT B2 ;  /* 0x0000000000027941 */ /* 0x000fea0003800200 */
.L_x_11448:
        /* <DEDUP_REMOVED lines=42> */
.L_x_11446:
[----:B------:R-:W-:Y:S05]  /*af30*/  BSYNC.RECONVERGENT B1 ;  /* 0x0000000000017941 */ /* 0x000fea0003800200 */
.L_x_11445:
[----:B------:R-:W-:Y:S01]  /*af40*/  I2FP.F32.U32 R109, R28 ;  /* 0x0000001c006d7245 */ /* 0x000fe20000201000 */
[----:B------:R-:W-:Y:S01]  /*af50*/  HADD2.F32 R28, -RZ, R111.H0_H0 ;  /* 0x2000006fff1c7230 */ /* 0x000fe20000004100 */
        /* <DEDUP_REMOVED lines=20> */
.L_x_11452:
        /* <DEDUP_REMOVED lines=15> */
.L_x_11454:
[----:B------:R-:W-:Y:S05]  /*b190*/  BSYNC.RECONVERGENT B2 ;  /* 0x0000000000027941 */ /* 0x000fea0003800200 */
.L_x_11453:
        /* <DEDUP_REMOVED lines=42> */
.L_x_11451:
[----:B------:R-:W-:Y:S05]  /*b440*/  BSYNC.RECONVERGENT B1 ;  /* 0x0000000000017941 */ /* 0x000fea0003800200 */
.L_x_11450:
        /* <DEDUP_REMOVED lines=13> */
.L_x_11414:
        /* <DEDUP_REMOVED lines=16> */
[----:B------:R-:W-:Y:S02]  /*b620*/  MOV R16, R14 ;  /* 0x0000000e00107202 */ /* 0x000fe40000000f00 */
[----:B------:R2:W-:Y:S01]  /*b630*/  STG.E.128 desc[UR6][R142.64], R108 ;  /* 0x0000006c8e007986 */ /* 0x0005e2000c101d06 */
[----:B-1----:R-:W-:-:S04]  /*b640*/  IMAD.WIDE.U32 R140, R12, 0x8, R140 ;  /* 0x000000080c8c7825 */ /* 0x002fc800078e008c */
[----:B------:R-:W-:Y:S01]  /*b650*/  VIADD R12, R12, 0x80 ;  /* 0x000000800c0c7836 */ /* 0x000fe20000000000 */
[----:B------:R2:W-:Y:S06]  /*b660*/  STG.E.64 desc[UR6][R140.64], R144 ;  /* 0x000000908c007986 */ /* 0x0005ec000c101b06 */
.L_x_11372:
[----:B------:R-:W-:Y:S05]  /*b670*/  BSYNC.RECONVERGENT B0 ;  /* 0x0000000000007941 */ /* 0x000fea0003800200 */
.L_x_11371:
        /* <DEDUP_REMOVED lines=28> */
.L_x_11460:
        /* <DEDUP_REMOVED lines=13> */
.L_x_11462:
[----:B------:R-:W-:Y:S05]  /*b910*/  BSYNC.RECONVERGENT B2 ;  /* 0x0000000000027941 */ /* 0x000fea0003800200 */
.L_x_11461:
        /* <DEDUP_REMOVED lines=41> */
[----:B------:R-:W-:-:S07]  /*bbb0*/  MOV R14, R24 ;  /* 0x00000018000e7202 */ /* 0x000fce0000000f00 */
.L_x_11459:
[----:B------:R-:W-:Y:S05]  /*bbc0*/  BSYNC.RECONVERGENT B1 ;  /* 0x0000000000017941 */ /* 0x000fea0003800200 */
.L_x_11458:
[----:B------:R-:W1:Y:S01]  /*bbd0*/  LDC R24, c[0x0][0x408] ;  /* 0x00010200ff187b82 */ /* 0x000e620000000800 */
[----:B0-----:R-:W-:Y:S01]  /*bbe0*/  I2FP.F32.U32 R23, R18 ;  /* 0x0000001200177245 */ /* 0x001fe20000201000 */
[----:B-----5:R-:W-:Y:S01]  /*bbf0*/  HADD2.F32 R16, -RZ, R108.H0_H0 ;  /* 0x2000006cff107230 */ /* 0x020fe20000004100 */
[----:B------:R-:W-:Y:S01]  /*bc00*/  ISETP.NE.AND P2, PT, R30, 0x1, PT ;  /* 0x000000011e00780c */ /* 0x000fe20003f45270 */
[----:B------:R-:W-:Y:S01]  /*bc10*/  IMAD.MOV.U32 R20, RZ, RZ, 0x2f800000 ;  /* 0x2f800000ff147424 */ /* 0x000fe200078e00ff */
[----:B------:R-:W-:Y:S01]  /*bc20*/  BSSY.RECONVERGENT B1, `(.L_x_11463) ;  /* 0x000004e000017945 */ /* 0x000fe20003800200 */
[----:B------:R-:W-:Y:S02]  /*bc30*/  HFMA2 R28, -RZ, RZ, 0, 1.1920928955078125e-07 ;  /* 0x00000002ff1c7431 */ /* 0x000fe400000001ff */
[----:B------:R-:W-:Y:S01]  /*bc40*/  FMUL.FTZ R25, R16, UR4 ;  /* 0x0000000410197c20 */ /* 0x000fe20008410000 */
[----:B------:R-:W0:Y:S01]  /*bc50*/  LDC R22, c[0x0][0x404] ;  /* 0x00010100ff167b82 */ /* 0x000e220000000800 */
[----:B------:R-:W-:Y:S01]  /*bc60*/  FFMA.FTZ R23, R23, R20, 1.1641532182693481445e-10 ;  /* 0x2f00000017177423 */ /* 0x000fe20000010014 */
[----:B------:R-:W-:-:S02]  /*bc70*/  HADD2.F32 R16, -RZ, R32.H0_H0 ;  /* 0x20000020ff107230 */ /* 0x000fc40000004100 */
[----:B------:R-:W-:Y:S02]  /*bc80*/  IMAD.MOV.U32 R18, RZ, RZ, R138 ;  /* 0x000000ffff127224 */ /* 0x000fe400078e008a */
[----:B-1----:R-:W-:Y:S01]  /*bc90*/  FMUL.FTZ R25, R25, R24 ;  /* 0x0000001819197220 */ /* 0x002fe20000410000 */
[----:B0-----:R-:W-:-:S04]  /*bca0*/  FSETP.GTU.FTZ.AND P1, PT, R23, R22, PT ;  /* 0x000000161700720b */ /* 0x001fc80003f3c000 */
        /* <DEDUP_REMOVED lines=13> */
.L_x_11465:
        /* <DEDUP_REMOVED lines=13> */
.L_x_11467:
[----:B------:R-:W-:Y:S05]  /*be50*/  BSYNC.RECONVERGENT B2 ;  /* 0x0000000000027941 */ /* 0x000fea0003800200 */
.L_x_11466:
        /* <DEDUP_REMOVED lines=42> */
.L_x_11464:
[----:B------:R-:W-:Y:S05]  /*c100*/  BSYNC.RECONVERGENT B1 ;  /* 0x0000000000017941 */ /* 0x000fea0003800200 */
.L_x_11463:
        /* <DEDUP_REMOVED lines=24> */
.L_x_11470:
        /* <DEDUP_REMOVED lines=13> */
.L_x_11472:
[----:B------:R-:W-:Y:S05]  /*c360*/  BSYNC.RECONVERGENT B2 ;  /* 0x0000000000027941 */ /* 0x000fea0003800200 */
.L_x_11471:
        /* <DEDUP_REMOVED lines=42> */
.L_x_11469:
[----:B------:R-:W-:Y:S05]  /*c610*/  BSYNC.RECONVERGENT B1 ;  /* 0x0000000000017941 */ /* 0x000fea0003800200 */
.L_x_11468:
        /* <DEDUP_REMOVED lines=23> */
.L_x_11475:
        /* <DEDUP_REMOVED lines=13> */
.L_x_11477:
[----:B------:R-:W-:Y:S05]  /*c860*/  BSYNC.RECONVERGENT B2 ;  /* 0x0000000000027941 */ /* 0x000fea0003800200 */
.L_x_11476:
        /* <DEDUP_REMOVED lines=42> */
.L_x_11474:
[----:B------:R-:W-:Y:S05]  /*cb10*/  BSYNC.RECONVERGENT B1 ;  /* 0x0000000000017941 */ /* 0x000fea0003800200 */
.L_x_11473:
        /* <DEDUP_REMOVED lines=23> */
.L_x_11480:
        /* <DEDUP_REMOVED lines=13> */
.L_x_11482:
[----:B------:R-:W-:Y:S05]  /*cd60*/  BSYNC.RECONVERGENT B2 ;  /* 0x0000000000027941 */ /* 0x000fea0003800200 */
.L_x_11481:
        /* <DEDUP_REMOVED lines=42> */
.L_x_11479:
[----:B------:R-:W-:Y:S05]  /*d010*/  BSYNC.RECONVERGENT B1 ;  /* 0x0000000000017941 */ /* 0x000fea0003800200 */
.L_x_11478:
        /* <DEDUP_REMOVED lines=23> */
.L_x_11485:
        /* <DEDUP_REMOVED lines=13> */
.L_x_11487:
[----:B------:R-:W-:Y:S05]  /*d260*/  BSYNC.RECONVERGENT B2 ;  /* 0x0000000000027941 */ /* 0x000fea0003800200 */
.L_x_11486:
        /* <DEDUP_REMOVED lines=42> */
.L_x_11484:
[----:B------:R-:W-:Y:S05]  /*d510*/  BSYNC.RECONVERGENT B1 ;  /* 0x0000000000017941 */ /* 0x000fea0003800200 */
.L_x_11483:
        /* <DEDUP_REMOVED lines=23> */
.L_x_11490:
        /* <DEDUP_REMOVED lines=13> */
.L_x_11492:
[----:B------:R-:W-:Y:S05]  /*d760*/  BSYNC.RECONVERGENT B2 ;  /* 0x0000000000027941 */ /* 0x000fea0003800200 */
.L_x_11491:
        /* <DEDUP_REMOVED lines=42> */
.L_x_11489:
[----:B------:R-:W-:Y:S05]  /*da10*/  BSYNC.RECONVERGENT B1 ;  /* 0x0000000000017941 */ /* 0x000fea0003800200 */
.L_x_11488:
        /* <DEDUP_REMOVED lines=23> */
.L_x_11495:
        /* <DEDUP_REMOVED lines=15> */
.L_x_11497:
[----:B------:R-:W-:Y:S05]  /*dc80*/  BSYNC.RECONVERGENT B2 ;  /* 0x0000000000027941 */ /* 0x000fea0003800200 */
.L_x_11496:
        /* <DEDUP_REMOVED lines=42> */
.L_x_11494:
[----:B------:R-:W-:Y:S05]  /*df30*/  BSYNC.RECONVERGENT B1 ;  /* 0x0000000000017941 */ /* 0x000fea0003800200 */
.L_x_11493:
        /* <DEDUP_REMOVED lines=15> */
.L_x_11457:
        /* <DEDUP_REMOVED lines=16> */
.L_x_11501:
        /* <DEDUP_REMOVED lines=13> */
.L_x_11503:
[----:B------:R-:W-:Y:S05]  /*e200*/  BSYNC.RECONVERGENT B2 ;  /* 0x0000000000027941 */ /* 0x000fea0003800200 */
.L_x_11502:
        /* <DEDUP_REMOVED lines=42> */
.L_x_11500:
[----:B------:R-:W-:Y:S05]  /*e4b0*/  BSYNC.RECONVERGENT B1 ;  /* 0x0000000000017941 */ /* 0x000fea0003800200 */
.L_x_11499:
        /* <DEDUP_REMOVED lines=10> */
[----:B------:R-:W-:-:S02]  /*e560*/  IMAD.MOV.U32 R18, RZ, RZ, R138 ;  /* 0x000000ffff127224 */ /* 0x000fc400078e008a */
[----:B-1----:R-:W-:Y:S02]  /*e570*/  FMUL.FTZ R25, R25, R24 ;  /* 0x0000001819197220 */ /* 0x002fe40000410000 */
[----:B0-----:R-:W-:-:S04]  /*e580*/  FSETP.GTU.FTZ.AND P1, PT, R23, R22, PT ;  /* 0x000000161700720b */ /* 0x001fc80003f3c000 */
        /* <DEDUP_REMOVED lines=13> */
.L_x_11506:
        /* <DEDUP_REMOVED lines=13> */
.L_x_11508:
[----:B------:R-:W-:Y:S05]  /*e730*/  BSYNC.RECONVERGENT B2 ;  /* 0x0000000000027941 */ /* 0x000fea0003800200 */
.L_x_11507:
        /* <DEDUP_REMOVED lines=42> */
.L_x_11505:
[----:B------:R-:W-:Y:S05]  /*e9e0*/  BSYNC.RECONVERGENT B1 ;  /* 0x0000000000017941 */ /* 0x000fea0003800200 */
.L_x_11504:
        /* <DEDUP_REMOVED lines=23> */
.L_x_11511:
        /* <DEDUP_REMOVED lines=13> */
.L_x_11513:
[----:B------:R-:W-:Y:S05]  /*ec30*/  BSYNC.RECONVERGENT B2 ;  /* 0x0000000000027941 */ /* 0x000fea0003800200 */
.L_x_11512:
        /* <DEDUP_REMOVED lines=42> */
.L_x_11510:
[----:B------:R-:W-:Y:S05]  /*eee0*/  BSYNC.RECONVERGENT B1 ;  /* 0x0000000000017941 */ /* 0x000fea0003800200 */
.L_x_11509:
        /* <DEDUP_REMOVED lines=22> */
.L_x_11516:
        /* <DEDUP_REMOVED lines=13> */
.L_x_11518:
[----:B------:R-:W-:Y:S05]  /*f120*/  BSYNC.RECONVERGENT B2 ;  /* 0x0000000000027941 */ /* 0x000fea0003800200 */
.L_x_11517:
        /* <DEDUP_REMOVED lines=42> */
.L_x_11515:
[----:B------:R-:W-:Y:S05]  /*f3d0*/  BSYNC.RECONVERGENT B1 ;  /* 0x0000000000017941 */ /* 0x000fea0003800200 */
.L_x_11514:
        /* <DEDUP_REMOVED lines=22> */
.L_x_11521:
        /* <DEDUP_REMOVED lines=13> */
.L_x_11523:
[----:B------:R-:W-:Y:S05]  /*f610*/  BSYNC.RECONVERGENT B2 ;  /* 0x0000000000027941 */ /* 0x000fea0003800200 */
.L_x_11522:
        /* <DEDUP_REMOVED lines=42> */
.L_x_11520:
[----:B------:R-:W-:Y:S05]  /*f8c0*/  BSYNC.RECONVERGENT B1 ;  /* 0x0000000000017941 */ /* 0x000fea0003800200 */
.L_x_11519:
        /* <DEDUP_REMOVED lines=22> */
.L_x_11526:
        /* <DEDUP_REMOVED lines=13> */
.L_x_11528:
[----:B------:R-:W-:Y:S05]  /*fb00*/  BSYNC.RECONVERGENT B2 ;  /* 0x0000000000027941 */ /* 0x000fea0003800200 */
.L_x_11527:
        /* <DEDUP_REMOVED lines=42> */
.L_x_11525:
[----:B------:R-:W-:Y:S05]  /*fdb0*/  BSYNC.RECONVERGENT B1 ;  /* 0x0000000000017941 */ /* 0x000fea0003800200 */
.L_x_11524:
[----:B------:R-:W-:Y:S01]  /*fdc0*/  I2FP.F32.U32 R109, R28 ;  /* 0x0000001c006d7245 */ /* 0x000fe20000201000 */
[----:B------:R-:W-:Y:S01]  /*fdd0*/  HADD2.F32 R110, -RZ, R110.H1_H1 ;  /* 0x3000006eff6e7230 */ /* 0x000fe20000004100 */
[----:B------:R-:W-:Y:S01]  /*fde0*/  ISETP.NE.AND P5, PT, R108, 0x1, PT ;  /* 0x000000016c00780c */ /* 0x000fe20003fa5270 */
[----:B------:R-:W-:Y:S02]  /*fdf0*/  BSSY.RECONVERGENT B1, `(.L_x_11529) ;  /* 0x000004b000017945 */ /* 0x000fe40003800200 */
        /* <DEDUP_REMOVED lines=18> */
.L_x_11531:
        /* <DEDUP_REMOVED lines=13> */
.L_x_11533:
[----:B------:R-:W-:Y:S05]  /*fff0*/  BSYNC.RECONVERGENT B2 ;  /* 0x0000000000027941 */ /* 0x000fea0003800200 */
.L_x_11532:
        /* <DEDUP_REMOVED lines=42> */
.L_x_11530:
[----:B------:R-:W-:Y:S05]  /*102a0*/  BSYNC.RECONVERGENT B1 ;  /* 0x0000000000017941 */ /* 0x000fea0003800200 */
.L_x_11529:
        /* <DEDUP_REMOVED lines=22> */
.L_x_11536:
        /* <DEDUP_REMOVED lines=15> */
.L_x_11538:
[----:B------:R-:W-:Y:S05]  /*10500*/  BSYNC.RECONVERGENT B2 ;  /* 0x0000000000027941 */ /* 0x000fea0003800200 */
.L_x_11537:
        /* <DEDUP_REMOVED lines=42> */
.L_x_11535:
[----:B------:R-:W-:Y:S05]  /*107b0*/  BSYNC.RECONVERGENT B1 ;  /* 0x0000000000017941 */ /* 0x000fea0003800200 */
.L_x_11534:
        /* <DEDUP_REMOVED lines=13> */
.L_x_11498:
        /* <DEDUP_REMOVED lines=21> */
.L_x_11456:
[----:B------:R-:W-:Y:S05]  /*109e0*/  BSYNC.RECONVERGENT B0 ;  /* 0x0000000000007941 */ /* 0x000fea0003800200 */
.L_x_11455:
        /* <DEDUP_REMOVED lines=201> */
.L_x_11540:
[----:B------:R-:W-:Y:S05]  /*11680*/  BSYNC.RECONVERGENT B0 ;  /* 0x0000000000007941 */ /* 0x000fea0003800200 */
.L_x_11539:
        /* <DEDUP_REMOVED lines=35> */
.L_x_11542:
[----:B------:R-:W-:Y:S05]  /*118c0*/  BSYNC.RECONVERGENT B0 ;  /* 0x0000000000007941 */ /* 0x000fea0003800200 */
.L_x_11541:
        /* <DEDUP_REMOVED lines=33> */
.L_x_11544:
[----:B------:R-:W-:Y:S05]  /*11ae0*/  BSYNC.RECONVERGENT B0 ;  /* 0x0000000000007941 */ /* 0x000fea0003800200 */
.L_x_11543:
[----:B------:R-:W-:Y:S02]  /*11af0*/  UIADD3 UR10, UPT, UPT, UR10, UR16, URZ ;  /* 0x000000100a0a7290 */ /* 0x000fe4000fffe0ff */
[----:B------:R-:W-:Y:S02]  /*11b00*/  UPLOP3.LUT UP2, UPT, UPT, UPT, UP2, 0x40, 0x4 ;  /* 0x000000000004789c */ /* 0x000fe40003f4e820 */
[----:B------:R-:W-:-:S09]  /*11b10*/  UISETP.GE.AND UP1, UPT, UR10, UR17, UPT ;  /* 0x000000110a00728c */ /* 0x000fd2000bf26270 */
[----:B------:R-:W-:Y:S05]  /*11b20*/  BRA.U !UP1, `(.L_x_11545) ;  /* 0xfffffef109d07547 */ /* 0x000fea000b83ffff */
[----:B------:R-:W-:Y:S05]  /*11b30*/  EXIT ;  /* 0x000000000000794d */ /* 0x000fea0003800000 */
.L_x_11546:
        /* <DEDUP_REMOVED lines=12> */
.L_x_20823:


//--------------------- .text._ZN10layer_norm13ln_fwd_kernelINS_13Kernel_traitsIf6__halfS2_S2_fjLj3072ELj1ELj1ELj4ELj16ENS_18Kernel_traits_baseILj3072EfS2_S2_S2_fjLj128EEEEELb1ELb1ELb0ELb1EEEvNS_9FwdParamsE --------------------------
	.section	.text._ZN10layer_norm13ln_fwd_kernelINS_13Kernel_traitsIf6__halfS2_S2_fjLj3072ELj1ELj1ELj4ELj16ENS_18Kernel_traits_baseILj3072EfS2_S2_S2_fjLj128EEEEELb1ELb1ELb0ELb1EEEvNS_9FwdParamsE,"ax",@progbits
	.align	128
        .global         _ZN10layer_norm13ln_fwd_kernelINS_13Kernel_traitsIf6__halfS2_S2_fjLj3072ELj1ELj1ELj4ELj16ENS_18Kernel_traits_baseILj3072EfS2_S2_S2_fjLj128EEEEELb1ELb1ELb0ELb1EEEvNS_9FwdParamsE
        .type           _ZN10layer_norm13ln_fwd_kernelINS_13Kernel_traitsIf6__halfS2_S2_fjLj3072ELj1ELj1ELj4ELj16ENS_18Kernel_traits_baseILj3072EfS2_S2_S2_fjLj128EEEEELb1ELb1ELb0ELb1EEEvNS_9FwdParamsE,@function
        .size           _ZN10layer_norm13ln_fwd_kernelINS_13Kernel_traitsIf6__halfS2_S2_fjLj3072ELj1ELj1ELj4ELj16ENS_18Kernel_traits_baseILj3072EfS2_S2_S2_fjLj128EEEEELb1ELb1ELb0ELb1EEEvNS_9FwdParamsE,(.L_x_20824 - _ZN10layer_norm13ln_fwd_kernelINS_13Kernel_traitsIf6__halfS2_S2_fjLj3072ELj1ELj1ELj4ELj16ENS_18Kernel_traits_baseILj3072EfS2_S2_S2_fjLj128EEEEELb1ELb1ELb0ELb1EEEvNS_9FwdParamsE)
        .other          _ZN10layer_norm13ln_fwd_kernelINS_13Kernel_traitsIf6__halfS2_S2_fjLj3072ELj1ELj1ELj4ELj16ENS_18Kernel_traits_baseILj3072EfS2_S2_S2_fjLj128EEEEELb1ELb1ELb0ELb1EEEvNS_9FwdParamsE,@"STO_CUDA_ENTRY STV_DEFAULT"
_ZN10layer_norm13ln_fwd_kernelINS_13Kernel_traitsIf6__halfS2_S2_fjLj3072ELj1ELj1ELj4ELj16ENS_18Kernel_traits_baseILj3072EfS2_S2_S2_fjLj128EEEEELb1ELb1ELb0ELb1EEEvNS_9FwdParamsE:
.text._ZN10layer_norm13ln_fwd_kernelINS_13Kernel_traitsIf6__halfS2_S2_fjLj3072ELj1ELj1ELj4ELj16ENS_18Kernel_traits_baseILj3072EfS2_S2_S2_fjLj128EEEEELb1ELb1ELb0ELb1EEEvNS_9FwdParamsE:
        /* <DEDUP_REMOVED lines=72> */
.L_x_11547:
        /* <DEDUP_REMOVED lines=28> */
.L_x_11548:
        /* <DEDUP_REMOVED lines=77> */
[----:B0-234-:R-:W-:-:S07]  /*0b10*/  IMAD R112, R0, -0x326172a9, RZ ;  /* 0xcd9e8d5700707824 */ /* 0x01dfce00078e02ff */
.L_x_11698:
        /* <DEDUP_REMOVED lines=8> */
[----:B------:R-:W-:Y:S02]  /*0ba0*/  IMAD.U32 R16, RZ, RZ, UR4 ;  /* 0x00000004ff107e24 */ /* 0x000fe4000f8e00ff */
[----:B------:R-:W-:Y:S01]  /*0bb0*/  IMAD.U32 R17, RZ, RZ, UR5 ;  /* 0x00000005ff117e24 */ /* 0x000fe2000f8e00ff */
[----:B------:R-:W-:-:S04]  /*0bc0*/  LOP3.LUT R2, R3, 0x1f, R14, 0xf8, !PT ;  /* 0x0000001f03027812 */ /* 0x000fc800078ef80e */
[----:B------:R-:W2:Y:S01]  /*0bd0*/  @P0 LDG.E.U16 R16, desc[UR10][R16.64] ;  /* 0x0000000a10100981 */ /* 0x000ea2000c1e1500 */
[----:B------:R-:W-:-:S04]  /*0be0*/  MOV R3, UR7 ;  /* 0x0000000700037c02 */ /* 0x000fc80008000f00 */
        /* <DEDUP_REMOVED lines=25> */
.L_x_20663:
[----:B------:R-:W-:Y:S05]  /*0d80*/  BRX R18 -0xd90                                         (*"BRANCH_TARGETS .L_x_20664,.L_x_20665,.L_x_20666"*) ;  /* 0xfffffff0129c7949 */ /* 0x000fea000383ffff */
.L_x_20666:
[----:B------:R-:W-:Y:S01]  /*0d90*/  VIADD R3, R114, 0x1 ;  /* 0x0000000172037836 */ /* 0x000fe20000000000 */
[----:B------:R-:W-:Y:S01]  /*0da0*/  MOV R0, R132 ;  /* 0x0000008400007202 */ /* 0x000fe20000000f00 */
[----:B------:R-:W-:Y:S01]  /*0db0*/  IMAD.MOV.U32 R18, RZ, RZ, R20 ;  /* 0x000000ffff127224 */ /* 0x000fe200078e0014 */
[----:B------:R-:W-:Y:S06]  /*0dc0*/  BRA `(.L_x_11550) ;  /* 0x0000000000e47947 */ /* 0x000fec0003800000 */
.L_x_20664:
[----:B------:R-:W-:Y:S01]  /*0dd0*/  IMAD.MOV.U32 R18, RZ, RZ, R20 ;  /* 0x000000ffff127224 */ /* 0x000fe200078e0014 */
[----:B------:R-:W-:Y:S01]  /*0de0*/  MOV R0, R134 ;  /* 0x0000008600007202 */ /* 0x000fe20000000f00 */
[----:B------:R-:W-:Y:S01]  /*0df0*/  IMAD.MOV.U32 R3, RZ, RZ, 0x3 ;  /* 0x00000003ff037424 */ /* 0x000fe200078e00ff */
[----:B------:R-:W-:Y:S06]  /*0e00*/  BRA `(.L_x_11550) ;  /* 0x0000000000d47947 */ /* 0x000fec0003800000 */
.L_x_20665:
        /* <DEDUP_REMOVED lines=12> */
.L_x_11551:
        /* <DEDUP_REMOVED lines=41> */
.L_x_11550:
[----:B------:R-:W-:Y:S01]  /*1160*/  I2FP.F32.U32 R5, R0 ;  /* 0x0000000000057245 */ /* 0x000fe20000201000 */
[----:B-----5:R-:W-:Y:S01]  /*1170*/  HADD2.F32 R0, -RZ, R24.H0_H0 ;  /* 0x20000018ff007230 */ /* 0x020fe20000004100 */
[----:B------:R-:W-:Y:S01]  /*1180*/  ISETP.NE.AND P1, PT, R3, 0x1, PT ;  /* 0x000000010300780c */ /* 0x000fe20003f25270 */
[----:B------:R-:W-:Y:S01]  /*1190*/  UMOV UR5, UR9 ;  /* 0x0000000900057c82 */ /* 0x000fe20008000000 */
[----:B------:R-:W-:Y:S01]  /*11a0*/  UMOV UR4, UR8 ;  /* 0x0000000800047c82 */ /* 0x000fe20008000000 */
[----:B------:R-:W-:Y:S01]  /*11b0*/  FFMA.FTZ R5, R5, R16, 1.1641532182693481445e-10 ;  /* 0x2f00000005057423 */ /* 0x000fe20000010010 */
[----:B------:R-:W-:Y:S01]  /*11c0*/  FMUL.FTZ R0, R0, UR6 ;  /* 0x0000000600007c20 */ /* 0x000fe20008410000 */
[----:B------:R-:W-:Y:S02]  /*11d0*/  HADD2.F32 R20, -RZ, R28.H0_H0 ;  /* 0x2000001cff147230 */ /* 0x000fe40000004100 */
[----:B------:R-:W-:Y:S02]  /*11e0*/  IMAD.MOV.U32 R7, RZ, RZ, 0x2 ;  /* 0x00000002ff077424 */ /* 0x000fe400078e00ff */
[----:B------:R-:W-:Y:S01]  /*11f0*/  FMUL.FTZ R0, R0, UR5 ;  /* 0x0000000500007c20 */ /* 0x000fe20008410000 */
[----:B------:R-:W-:Y:S01]  /*1200*/  FSETP.GTU.FTZ.AND P0, PT, R5, UR4, PT ;  /* 0x0000000405007c0b */ /* 0x000fe2000bf1c000 */
[----:B------:R-:W-:-:S03]  /*1210*/  IMAD.MOV.U32 R5, RZ, RZ, R112 ;  /* 0x000000ffff057224 */ /* 0x000fc600078e0070 */
        /* <DEDUP_REMOVED lines=13> */
.L_x_11553:
        /* <DEDUP_REMOVED lines=12> */
.L_x_11554:
        /* <DEDUP_REMOVED lines=42> */
.L_x_11552:
        /* <DEDUP_REMOVED lines=22> */
.L_x_11556:
        /* <DEDUP_REMOVED lines=12> */
.L_x_11557:
        /* <DEDUP_REMOVED lines=42> */
.L_x_11555:
        /* <DEDUP_REMOVED lines=22> */
.L_x_11559:
        /* <DEDUP_REMOVED lines=12> */
.L_x_11560:
        /* <DEDUP_REMOVED lines=42> */
.L_x_11558:
        /* <DEDUP_REMOVED lines=22> */
.L_x_11562:
        /* <DEDUP_REMOVED lines=12> */
.L_x_11563:
        /* <DEDUP_REMOVED lines=42> */
.L_x_11561:
        /* <DEDUP_REMOVED lines=22> */
.L_x_11565:
        /* <DEDUP_REMOVED lines=12> */
.L_x_11566:
        /* <DEDUP_REMOVED lines=42> */
.L_x_11564:
        /* <DEDUP_REMOVED lines=22> */
.L_x_11568:
        /* <DEDUP_REMOVED lines=12> */
.L_x_11569:
        /* <DEDUP_REMOVED lines=42> */
.L_x_11567:
        /* <DEDUP_REMOVED lines=22> */
.L_x_11571:
        /* <DEDUP_REMOVED lines=14> */
.L_x_11572:
        /* <DEDUP_REMOVED lines=42> */
.L_x_11570:
        /* <DEDUP_REMOVED lines=12> */
[----:B------:R-:W-:-:S05]  /*33b0*/  FFMA.FTZ R9, R20, R51, R9 ;  /* 0x0000003314097223 */ /* 0x000fca0000010009 */
[----:B------:R-:W-:Y:S01]  /*33c0*/  F2FP.F16.F32.PACK_AB R107, R9, R11 ;  /* 0x0000000b096b723e */ /* 0x000fe200000000ff */
[----:B------:R-:W-:Y:S06]  /*33d0*/  BRA `(.L_x_11573) ;  /* 0x00000024008c7947 */ /* 0x000fec0003800000 */
.L_x_11549:
        /* <DEDUP_REMOVED lines=15> */
.L_x_11575:
        /* <DEDUP_REMOVED lines=12> */
.L_x_11576:
        /* <DEDUP_REMOVED lines=41> */
.L_x_11574:
[----:B------:R-:W-:Y:S01]  /*3820*/  I2FP.F32.U32 R3, R0 ;  /* 0x0000000000037245 */ /* 0x000fe20000201000 */
[----:B-----5:R-:W-:Y:S01]  /*3830*/  HADD2.F32 R0, -RZ, R24.H0_H0 ;  /* 0x20000018ff007230 */ /* 0x020fe20000004100 */
[----:B------:R-:W-:Y:S01]  /*3840*/  ISETP.NE.AND P1, PT, R5, 0x1, PT ;  /* 0x000000010500780c */ /* 0x000fe20003f25270 */
[----:B------:R-:W-:Y:S01]  /*3850*/  UMOV UR5, UR9 ;  /* 0x0000000900057c82 */ /* 0x000fe20008000000 */
[----:B------:R-:W-:Y:S01]  /*3860*/  UMOV UR4, UR8 ;  /* 0x0000000800047c82 */ /* 0x000fe20008000000 */
        /* <DEDUP_REMOVED lines=19> */
.L_x_11578:
        /* <DEDUP_REMOVED lines=12> */
.L_x_11579:
        /* <DEDUP_REMOVED lines=42> */
.L_x_11577:
        /* <DEDUP_REMOVED lines=21> */
.L_x_11581:
        /* <DEDUP_REMOVED lines=12> */
.L_x_11582:
        /* <DEDUP_REMOVED lines=42> */
.L_x_11580:
        /* <DEDUP_REMOVED lines=21> */
.L_x_11584:
        /* <DEDUP_REMOVED lines=12> */
.L_x_11585:
        /* <DEDUP_REMOVED lines=42> */
.L_x_11583:
[----:B------:R-:W-:Y:S01]  /*4660*/  I2FP.F32.U32 R3, R3 ;  /* 0x0000000300037245 */ /* 0x000fe20000201000 */
[----:B------:R-:W-:Y:S01]  /*4670*/  HADD2.F32 R25, -RZ, R25.H1_H1 ;  /* 0x30000019ff197230 */ /* 0x000fe20000004100 */
        /* <DEDUP_REMOVED lines=19> */
.L_x_11587:
        /* <DEDUP_REMOVED lines=12> */
.L_x_11588:
        /* <DEDUP_REMOVED lines=42> */
.L_x_11586:
        /* <DEDUP_REMOVED lines=21> */
.L_x_11590:
        /* <DEDUP_REMOVED lines=12> */
.L_x_11591:
        /* <DEDUP_REMOVED lines=42> */
.L_x_11589:
[----:B------:R-:W-:Y:S01]  /*4fc0*/  I2FP.F32.U32 R3, R3 ;  /* 0x0000000300037245 */ /* 0x000fe20000201000 */
[----:B------:R-:W-:Y:S01]  /*4fd0*/  HADD2.F32 R26, -RZ, R26.H1_H1 ;  /* 0x3000001aff1a7230 */ /* 0x000fe20000004100 */
[----:B------:R-:W-:Y:S01]  /*4fe0*/  ISETP.NE.AND P5, PT, R5, 0x1, PT ;  /* 0x000000010500780c */ /* 0x000fe20003fa5270 */
[----:B------:R-:W-:Y:S02]  /*4ff0*/  IMAD.MOV.U32 R7, RZ, RZ, 0x2 ;  /* 0x00000002ff077424 */ /* 0x000fe400078e00ff */
        /* <DEDUP_REMOVED lines=17> */
.L_x_11593:
        /* <DEDUP_REMOVED lines=12> */
.L_x_11594:
        /* <DEDUP_REMOVED lines=42> */
.L_x_11592:
        /* <DEDUP_REMOVED lines=21> */
.L_x_11596:
        /* <DEDUP_REMOVED lines=14> */
.L_x_11597:
        /* <DEDUP_REMOVED lines=42> */
.L_x_11595:
        /* <DEDUP_REMOVED lines=11> */
[----:B------:R-:W-:-:S05]  /*59f0*/  FMUL.FTZ R9, R20, R51 ;  /* 0x0000003314097220 */ /* 0x000fca0000410000 */
[----:B------:R-:W-:-:S07]  /*5a00*/  F2FP.F16.F32.PACK_AB R107, R9, R11 ;  /* 0x0000000b096b723e */ /* 0x000fce00000000ff */
.L_x_11573:
[----:B------:R-:W0:Y:S01]  /*5a10*/  LDC.64 R130, c[0x0][0x3a8] ;  /* 0x0000ea00ff827b82 */ /* 0x000e220000000a00 */
[----:B------:R-:W1:Y:S01]  /*5a20*/  @UP1 LDCU.64 UR40, c[0x0][0x3a0] ;  /* 0x00007400ff2817ac */ /* 0x000e620008000a00 */
[----:B------:R-:W-:Y:S01]  /*5a30*/  SEL R3, RZ, 0x100, !P0 ;  /* 0x00000100ff037807 */ /* 0x000fe20004000000 */
[----:B------:R-:W-:Y:S01]  /*5a40*/  IMAD.MOV.U32 R117, RZ, RZ, 0x10 ;  /* 0x00000010ff757424 */ /* 0x000fe200078e00ff */
[----:B------:R-:W-:Y:S02]  /*5a50*/  SEL R7, RZ, 0x1000000, !P6 ;  /* 0x01000000ff077807 */ /* 0x000fe40007000000 */
[----:B------:R-:W-:Y:S02]  /*5a60*/  PLOP3.LUT P0, PT, PT, PT, UP1, 0x80, 0x8 ;  /* 0x000000000008781c */ /* 0x000fe40003f0f018 */
[----:B------:R-:W2:Y:S01]  /*5a70*/  LDC.64 R128, c[0x0][0x3b0] ;  /* 0x0000ec00ff807b82 */ /* 0x000ea20000000a00 */
[----:B------:R-:W-:Y:S02]  /*5a80*/  ISETP.NE.AND P6, PT, R0, RZ, PT ;  /* 0x000000ff0000720c */ /* 0x000fe40003fc5270 */
[----:B------:R-:W-:-:S02]  /*5a90*/  SEL R5, RZ, 0x1000000, !P2 ;  /* 0x01000000ff057807 */ /* 0x000fc40005000000 */
[----:B------:R-:W-:Y:S02]  /*5aa0*/  SEL R0, RZ, 0x10000, !P1 ;  /* 0x00010000ff007807 */ /* 0x000fe40004800000 */
[----:B------:R-:W-:Y:S02]  /*5ab0*/  SEL R20, RZ, 0x10000, !P5 ;  /* 0x00010000ff147807 */ /* 0x000fe40006800000 */
[----:B------:R-:W-:Y:S02]  /*5ac0*/  SEL R119, RZ, 0x100, !P4 ;  /* 0x00000100ff777807 */ /* 0x000fe40006000000 */
[----:B------:R-:W-:Y:S02]  /*5ad0*/  PLOP3.LUT P1, PT, PT, PT, UP1, 0x80, 0x8 ;  /* 0x000000000008781c */ /* 0x000fe40003f2f018 */
[----:B------:R-:W-:Y:S02]  /*5ae0*/  LOP3.LUT R3, R3, R5, R0, 0xfe, !PT ;  /* 0x0000000503037212 */ /* 0x000fe400078efe00 */
[----:B------:R-:W-:Y:S01]  /*5af0*/  LOP3.LUT R119, R119, R7, R20, 0xfe, !PT ;  /* 0x0000000777777212 */ /* 0x000fe200078efe14 */
[----:B0-----:R-:W-:Y:S01]  /*5b00*/  IMAD.WIDE.U32 R110, R2, 0x10, R130 ;  /* 0x00000010026e7825 */ /* 0x001fe200078e0082 */
[----:B------:R-:W-:-:S02]  /*5b10*/  SEL R118, RZ, 0x1, !P3 ;  /* 0x00000001ff767807 */ /* 0x000fc40005800000 */
[C---:B------:R-:W-:Y:S02]  /*5b20*/  IADD3 R0, PT, PT, R2.reuse, 0x80, RZ ;  /* 0x0000008002007810 */ /* 0x040fe40007ffe0ff */
[----:B------:R-:W-:Y:S01]  /*5b30*/  SEL R20, RZ, 0x1, !P6 ;  /* 0x00000001ff147807 */ /* 0x000fe20007000000 */
[----:B------:R0:W-:Y:S01]  /*5b40*/  STG.E.128 desc[UR10][R110.64], R104 ;  /* 0x000000686e007986 */ /* 0x0001e2000c101d0a */
[----:B------:R-:W-:Y:S01]  /*5b50*/  LOP3.LUT R119, R119, R118, RZ, 0xfc, !PT ;  /* 0x0000007677777212 */ /* 0x000fe200078efcff */
[----:B--2---:R-:W-:Y:S01]  /*5b60*/  IMAD.WIDE.U32 R114, R2, 0x8, R128 ;  /* 0x0000000802727825 */ /* 0x004fe200078e0080 */
[----:B------:R-:W-:-:S03]  /*5b70*/  LOP3.LUT R118, R3, R20, RZ, 0xfc, !PT ;  /* 0x0000001403767212 */ /* 0x000fc600078efcff */
[C---:B------:R-:W-:Y:S02]  /*5b80*/  IMAD.WIDE.U32 R24, R0.reuse, 0x10, R108 ;  /* 0x0000001000187825 */ /* 0x040fe400078e006c */
[----:B------:R0:W-:Y:S02]  /*5b90*/  STG.E.64 desc[UR10][R114.64], R118 ;  /* 0x0000007672007986 */ /* 0x0001e4000c101b0a */
[----:B-1----:R-:W-:Y:S02]  /*5ba0*/  @P0 IMAD.WIDE.U32 R116, R0, R117, UR40 ;  /* 0x0000002800740e25 */ /* 0x002fe4000f8e0075 */
[----:B------:R-:W5:Y:S04]  /*5bb0*/  LDG.E.128 R24, desc[UR10][R24.64] ;  /* 0x0000000a18187981 */ /* 0x000f68000c1e1d00 */
[----:B------:R0:W5:Y:S01]  /*5bc0*/  @P1 LDG.E.128 R28, desc[UR10][R116.64] ;  /* 0x0000000a741c1981 */ /* 0x000162000c1e1d00 */
[----:B------:R-:W-:Y:S05]  /*5bd0*/  BRA.U !UP1, `(.L_x_11598) ;  /* 0x0000002509b87547 */ /* 0x000fea000b800000 */
        /* <DEDUP_REMOVED lines=15> */
.L_x_11600:
        /* <DEDUP_REMOVED lines=12> */
.L_x_11601:
        /* <DEDUP_REMOVED lines=42> */
.L_x_11599:
[----:B------:R-:W-:Y:S01]  /*6030*/  I2FP.F32.U32 R3, R3 ;  /* 0x0000000300037245 */ /* 0x000fe20000201000 */
[----:B-----5:R-:W-:Y:S01]  /*6040*/  HADD2.F32 R5, -RZ, R24.H0_H0 ;  /* 0x20000018ff057230 */ /* 0x020fe20000004100 */
[----:B------:R-:W-:Y:S01]  /*6050*/  ISETP.NE.AND P1, PT, R20, 0x1, PT ;  /* 0x000000011400780c */ /* 0x000fe20003f25270 */
[----:B------:R-:W-:Y:S02]  /*6060*/  HADD2.F32 R18, -RZ, R28.H0_H0 ;  /* 0x2000001cff127230 */ /* 0x000fe40000004100 */
[----:B0-----:R-:W-:Y:S02]  /*6070*/  HFMA2 R104, -RZ, RZ, 0, 1.1920928955078125e-07 ;  /* 0x00000002ff687431 */ /* 0x001fe400000001ff */
        /* <DEDUP_REMOVED lines=18> */
.L_x_11603:
        /* <DEDUP_REMOVED lines=12> */
.L_x_11604:
        /* <DEDUP_REMOVED lines=42> */
.L_x_11602:
        /* <DEDUP_REMOVED lines=22> */
.L_x_11606:
        /* <DEDUP_REMOVED lines=12> */
.L_x_11607:
        /* <DEDUP_REMOVED lines=42> */
.L_x_11605:
        /* <DEDUP_REMOVED lines=22> */
.L_x_11609:
        /* <DEDUP_REMOVED lines=12> */
.L_x_11610:
        /* <DEDUP_REMOVED lines=42> */
.L_x_11608:
        /* <DEDUP_REMOVED lines=22> */
.L_x_11612:
        /* <DEDUP_REMOVED lines=12> */
.L_x_11613:
        /* <DEDUP_REMOVED lines=42> */
.L_x_11611:
        /* <DEDUP_REMOVED lines=22> */
.L_x_11615:
        /* <DEDUP_REMOVED lines=12> */
.L_x_11616:
        /* <DEDUP_REMOVED lines=43> */
.L_x_11614:
[----:B------:R-:W-:Y:S01]  /*7810*/  I2FP.F32.U32 R105, R20 ;  /* 0x0000001400697245 */ /* 0x000fe20000201000 */
[----:B------:R-:W-:Y:S01]  /*7820*/  HADD2.F32 R26, -RZ, R26.H1_H1 ;  /* 0x3000001aff1a7230 */ /* 0x000fe20000004100 */
[----:B------:R-:W-:Y:S01]  /*7830*/  ISETP.NE.AND P5, PT, R24, 0x1, PT ;  /* 0x000000011800780c */ /* 0x000fe20003fa5270 */
[----:B------:R-:W-:Y:S02]  /*7840*/  HADD2.F32 R115, -RZ, R30.H1_H1 ;  /* 0x3000001eff737230 */ /* 0x000fe40000004100 */
[----:B------:R-:W-:Y:S02]  /*7850*/  HFMA2 R104, -RZ, RZ, 0, 1.1920928955078125e-07 ;  /* 0x00000002ff687431 */ /* 0x000fe400000001ff */
        /* <DEDUP_REMOVED lines=17> */
.L_x_11618:
        /* <DEDUP_REMOVED lines=12> */
.L_x_11619:
        /* <DEDUP_REMOVED lines=43> */
.L_x_11617:
        /* <DEDUP_REMOVED lines=10> */
[----:B------:R-:W-:Y:S02]  /*7d80*/  MOV R20, R112 ;  /* 0x0000007000147202 */ /* 0x000fe40000000f00 */
[----:B------:R-:W-:Y:S01]  /*7d90*/  PLOP3.LUT P5, PT, P5, PT, PT, 0x8, 0x80 ;  /* 0x000000000080781c */ /* 0x000fe20002fae170 */
[----:B------:R-:W-:Y:S01]  /*7da0*/  FFMA.FTZ R117, R117, R42, R24 ;  /* 0x0000002a75757223 */ /* 0x000fe20000010018 */
        /* <DEDUP_REMOVED lines=9> */
.L_x_11621:
        /* <DEDUP_REMOVED lines=12> */
[----:B------:R-:W-:Y:S02]  /*7f00*/  ISETP.NE.AND P0, PT, R20, RZ, PT ;  /* 0x000000ff1400720c */ /* 0x000fe40003f05270 */
[----:B------:R-:W-:-:S11]  /*7f10*/  @!P6 MOV R4, R24 ;  /* 0x000000180004e202 */ /* 0x000fd60000000f00 */
.L_x_11622:
        /* <DEDUP_REMOVED lines=43> */
.L_x_11620:
        /* <DEDUP_REMOVED lines=12> */
[----:B------:R-:W-:-:S05]  /*8290*/  FFMA.FTZ R27, R20, R43, R107 ;  /* 0x0000002b141b7223 */ /* 0x000fca000001006b */
[----:B------:R-:W-:Y:S01]  /*82a0*/  F2FP.F16.F32.PACK_AB R107, R27, R117 ;  /* 0x000000751b6b723e */ /* 0x000fe200000000ff */
[----:B------:R-:W-:Y:S06]  /*82b0*/  BRA `(.L_x_11623) ;  /* 0x0000002400947947 */ /* 0x000fec0003800000 */
.L_x_11598:
        /* <DEDUP_REMOVED lines=15> */
.L_x_11625:
[----:B------:R-:W-:-:S04]  /*83b0*/  IADD3 R8, PT, PT, R8, 0x1, RZ ;  /* 0x0000000108087810 */ /* 0x000fc80007ffe0ff */
[C---:B------:R-:W-:Y:S01]  /*83c0*/  ISETP.NE.AND P0, PT, R8.reuse, RZ, PT ;  /* 0x000000ff0800720c */ /* 0x040fe20003f05270 */
[----:B0-----:R-:W-:-:S12]  /*83d0*/  IMAD.WIDE.U32 R104, R8, -0x2daee0ad, RZ ;  /* 0xd2511f5308687825 */ /* 0x001fd800078e00ff */
        /* <DEDUP_REMOVED lines=9> */
.L_x_11626:
        /* <DEDUP_REMOVED lines=42> */
.L_x_11624:
[----:B------:R-:W-:Y:S01]  /*8710*/  I2FP.F32.U32 R3, R3 ;  /* 0x0000000300037245 */ /* 0x000fe20000201000 */
[----:B-----5:R-:W-:Y:S01]  /*8720*/  HADD2.F32 R5, -RZ, R24.H0_H0 ;  /* 0x20000018ff057230 */ /* 0x020fe20000004100 */
[----:B------:R-:W-:Y:S01]  /*8730*/  ISETP.NE.AND P1, PT, R20, 0x1, PT ;  /* 0x000000011400780c */ /* 0x000fe20003f25270 */
        /* <DEDUP_REMOVED lines=19> */
.L_x_11628:
        /* <DEDUP_REMOVED lines=12> */
.L_x_11629:
        /* <DEDUP_REMOVED lines=42> */
.L_x_11627:
[----:B------:R-:W-:Y:S01]  /*8bd0*/  I2FP.F32.U32 R3, R3 ;  /* 0x0000000300037245 */ /* 0x000fe20000201000 */
[----:B------:R-:W-:Y:S01]  /*8be0*/  HADD2.F32 R24, -RZ, R24.H1_H1 ;  /* 0x30000018ff187230 */ /* 0x000fe20000004100 */
[----:B------:R-:W-:-:S03]  /*8bf0*/  ISETP.NE.AND P1, PT, R104, 0x1, PT ;  /* 0x000000016800780c */ /* 0x000fc60003f25270 */
[----:B------:R-:W-:Y:S01]  /*8c00*/  FFMA.FTZ R3, R3, R16, 1.1641532182693481445e-10 ;  /* 0x2f00000003037423 */ /* 0x000fe20000010010 */
[----:B------:R-:W-:-:S04]  /*8c10*/  FMUL.FTZ R24, R24, UR6 ;  /* 0x0000000618187c20 */ /* 0x000fc80008410000 */
[----:B------:R-:W-:Y:S01]  /*8c20*/  FMUL.FTZ R20, R24, UR5 ;  /* 0x0000000518147c20 */ /* 0x000fe20008410000 */
[----:B------:R-:W-:Y:S01]  /*8c30*/  FSETP.GTU.FTZ.AND P0, PT, R3, UR4, PT ;  /* 0x0000000403007c0b */ /* 0x000fe2000bf1c000 */
[----:B------:R-:W-:Y:S01]  /*8c40*/  IMAD.MOV.U32 R3, RZ, RZ, R112 ;  /* 0x000000ffff037224 */ /* 0x000fe200078e0070 */
[----:B------:R-:W-:Y:S02]  /*8c50*/  MOV R24, 0x2 ;  /* 0x0000000200187802 */ /* 0x000fe40000000f00 */
        /* <DEDUP_REMOVED lines=12> */
.L_x_11631:
        /* <DEDUP_REMOVED lines=12> */
.L_x_11632:
        /* <DEDUP_REMOVED lines=42> */
.L_x_11630:
        /* <DEDUP_REMOVED lines=21> */
.L_x_11634:
        /* <DEDUP_REMOVED lines=12> */
.L_x_11635:
        /* <DEDUP_REMOVED lines=42> */
.L_x_11633:
[----:B------:R-:W-:Y:S01]  /*9530*/  I2FP.F32.U32 R105, R20 ;  /* 0x0000001400697245 */ /* 0x000fe20000201000 */
[----:B------:R-:W-:Y:S01]  /*9540*/  HADD2.F32 R25, -RZ, R25.H1_H1 ;  /* 0x30000019ff197230 */ /* 0x000fe20000004100 */
        /* <DEDUP_REMOVED lines=19> */
.L_x_11637:
        /* <DEDUP_REMOVED lines=12> */
.L_x_11638:
        /* <DEDUP_REMOVED lines=42> */
.L_x_11636:
        /* <DEDUP_REMOVED lines=21> */
.L_x_11640:
        /* <DEDUP_REMOVED lines=12> */
.L_x_11641:
        /* <DEDUP_REMOVED lines=43> */
.L_x_11639:
        /* <DEDUP_REMOVED lines=21> */
.L_x_11643:
        /* <DEDUP_REMOVED lines=12> */
.L_x_11644:
        /* <DEDUP_REMOVED lines=43> */
.L_x_11642:
        /* <DEDUP_REMOVED lines=21> */
.L_x_11646:
        /* <DEDUP_REMOVED lines=14> */
.L_x_11647:
        /* <DEDUP_REMOVED lines=43> */
.L_x_11645:
        /* <DEDUP_REMOVED lines=13> */
.L_x_11623:
        /* <DEDUP_REMOVED lines=42> */
.L_x_11650:
        /* <DEDUP_REMOVED lines=12> */
.L_x_11651:
        /* <DEDUP_REMOVED lines=43> */
.L_x_11649:
        /* <DEDUP_REMOVED lines=23> */
.L_x_11653:
        /* <DEDUP_REMOVED lines=12> */
.L_x_11654:
        /* <DEDUP_REMOVED lines=43> */
.L_x_11652:
        /* <DEDUP_REMOVED lines=22> */
.L_x_11656:
        /* <DEDUP_REMOVED lines=12> */
.L_x_11657:
        /* <DEDUP_REMOVED lines=43> */
.L_x_11655:
        /* <DEDUP_REMOVED lines=22> */
.L_x_11659:
        /* <DEDUP_REMOVED lines=12> */
.L_x_11660:
        /* <DEDUP_REMOVED lines=43> */
.L_x_11658:
        /* <DEDUP_REMOVED lines=22> */
.L_x_11662:
        /* <DEDUP_REMOVED lines=12> */
.L_x_11663:
        /* <DEDUP_REMOVED lines=43> */
.L_x_11661:
        /* <DEDUP_REMOVED lines=22> */
.L_x_11665:
        /* <DEDUP_REMOVED lines=12> */
.L_x_11666:
        /* <DEDUP_REMOVED lines=43> */
.L_x_11664:
        /* <DEDUP_REMOVED lines=22> */
.L_x_11668:
        /* <DEDUP_REMOVED lines=12> */
.L_x_11669:
        /* <DEDUP_REMOVED lines=43> */
.L_x_11667:
        /* <DEDUP_REMOVED lines=22> */
.L_x_11671:
        /* <DEDUP_REMOVED lines=14> */
.L_x_11672:
        /* <DEDUP_REMOVED lines=41> */
[----:B------:R-:W-:Y:S02]  /*d0e0*/  LOP3.LUT R134, R104, UR38, R137, 0x96, !PT ;  /* 0x0000002668867c12 */ /* 0x000fe4000f8e9689 */
[----:B------:R-:W-:-:S07]  /*d0f0*/  MOV R20, R136 ;  /* 0x0000008800147202 */ /* 0x000fce0000000f00 */
.L_x_11670:
        /* <DEDUP_REMOVED lines=15> */
.L_x_11648:
[----:B------:R-:W-:Y:S01]  /*d1f0*/  ISETP.NE.AND P0, PT, R26, 0x1, PT ;  /* 0x000000011a00780c */ /* 0x000fe20003f05270 */
[----:B-1----:R-:W-:Y:S02]  /*d200*/  HFMA2 R104, -RZ, RZ, 0, 1.1920928955078125e-07 ;  /* 0x00000002ff687431 */ /* 0x002fe400000001ff */
        /* <DEDUP_REMOVED lines=13> */
.L_x_11675:
        /* <DEDUP_REMOVED lines=12> */
.L_x_11676:
        /* <DEDUP_REMOVED lines=43> */
.L_x_11674:
[----:B------:R-:W-:Y:S01]  /*d650*/  I2FP.F32.U32 R105, R24 ;  /* 0x0000001800697245 */ /* 0x000fe20000201000 */
[----:B-----5:R-:W-:Y:S01]  /*d660*/  HADD2.F32 R22, -RZ, R108.H0_H0 ;  /* 0x2000006cff167230 */ /* 0x020fe20000004100 */
        /* <DEDUP_REMOVED lines=20> */
.L_x_11678:
        /* <DEDUP_REMOVED lines=12> */
.L_x_11679:
        /* <DEDUP_REMOVED lines=43> */
.L_x_11677:
        /* <DEDUP_REMOVED lines=21> */
.L_x_11681:
        /* <DEDUP_REMOVED lines=12> */
.L_x_11682:
        /* <DEDUP_REMOVED lines=43> */
.L_x_11680:
        /* <DEDUP_REMOVED lines=21> */
.L_x_11684:
        /* <DEDUP_REMOVED lines=12> */
.L_x_11685:
        /* <DEDUP_REMOVED lines=43> */
.L_x_11683:
        /* <DEDUP_REMOVED lines=21> */
.L_x_11687:
        /* <DEDUP_REMOVED lines=12> */
.L_x_11688:
        /* <DEDUP_REMOVED lines=43> */
.L_x_11686:
        /* <DEDUP_REMOVED lines=21> */
.L_x_11690:
        /* <DEDUP_REMOVED lines=12> */
.L_x_11691:
        /* <DEDUP_REMOVED lines=43> */
.L_x_11689:
        /* <DEDUP_REMOVED lines=21> */
.L_x_11693:
        /* <DEDUP_REMOVED lines=12> */
.L_x_11694:
        /* <DEDUP_REMOVED lines=43> */
.L_x_11692:
        /* <DEDUP_REMOVED lines=21> */
.L_x_11696:
        /* <DEDUP_REMOVED lines=14> */
.L_x_11697:
        /* <DEDUP_REMOVED lines=43> */
.L_x_11695:
        /* <DEDUP_REMOVED lines=13> */
.L_x_11673:
        /* <DEDUP_REMOVED lines=49> */
[----:B------:R-:W-:-:S03]  /*fba0*/  LOP3.LUT R137, R137, R26, R118, 0xfe, !PT ;  /* 0x0000001a89897212 */ /* 0x000fc600078efe76 */
[C---:B------:R-:W-:Y:S01]  /*fbb0*/  FADD.FTZ R16, -R110.reuse, R23 ;  /* 0x000000176e107221 */ /* 0x040fe20000010100 */
[C---:B------:R-:W-:Y:S01]  /*fbc0*/  FADD.FTZ R111, -R110.reuse, R21 ;  /* 0x000000156e6f7221 */ /* 0x040fe20000010100 */
[C---:B------:R-:W-:Y:S01]  /*fbd0*/  FADD.FTZ R139, -R110.reuse, R19 ;  /* 0x000000136e8b7221 */ /* 0x040fe20000010100 */
[----:B------:R-:W-:Y:S01]  /*fbe0*/  FADD.FTZ R135, -R110, R15 ;  /* 0x0000000f6e877221 */ /* 0x000fe20000010100 */
[----:B------:R-:W-:Y:S01]  /*fbf0*/  FFMA.FTZ R16, R16, R16, RZ ;  /* 0x0000001010107223 */ /* 0x000fe200000100ff */
[----:B------:R-:W-:-:S03]  /*fc00*/  LOP3.LUT R137, R137, R136, RZ, 0xfc, !PT ;  /* 0x0000008889897212 */ /* 0x000fc600078efcff */
        /* <DEDUP_REMOVED lines=53> */
[----:B------:R-:W-:-:S04]  /*ff60*/  SEL R111, RZ, 0x1, !P6 ;  /* 0x00000001ff6f7807 */ /* 0x000fc80007000000 */
[----:B------:R-:W-:Y:S02]  /*ff70*/  LOP3.LUT R136, R16, R111, RZ, 0xfc, !PT ;  /* 0x0000006f10887212 */ /* 0x000fe400078efcff */
[----:B------:R-:W-:Y:S02]  /*ff80*/  @!P0 SHF.R.U32.HI R16, RZ, 0x2, R14 ;  /* 0x00000002ff108819 */ /* 0x000fe4000001160e */
[----:B------:R-:W-:Y:S02]  /*ff90*/  @!P1 LEA R26, R10, UR4, 0x3 ;  /* 0x000000040a1a9c11 */ /* 0x000fe4000f8e18ff */
[----:B------:R-:W-:Y:S01]  /*ffa0*/  @!P0 LOP3.LUT R16, R16, 0x18, RZ, 0xc0, !PT ;  /* 0x0000001810108812 */ /* 0x000fe200078ec0ff */
[----:B0-----:R-:W-:Y:S01]  /*ffb0*/  FADD.FTZ R135, R22, R135 ;  /* 0x0000008716877221 */ /* 0x001fe20000010000 */
[----:B------:R-:W-:Y:S01]  /*ffc0*/  IMAD.MOV.U32 R22, RZ, RZ, RZ ;  /* 0x000000ffff167224 */ /* 0x000fe200078e00ff */
[----:B------:R-:W-:-:S03]  /*ffd0*/  @!P1 MOV R22, 0x300 ;  /* 0x0000030000169802 */ /* 0x000fc60000000f00 */
[----:B------:R-:W0:Y:S04]  /*ffe0*/  SHFL.BFLY PT, R108, R135, 0x8, 0x1f ;  /* 0x0d001f00876c7f89 */ /* 0x000e2800000e0000 */
[----:B------:R-:W1:Y:S01]  /*fff0*/  SHFL.DOWN PT, R105, R22, 0x2, 0x1f ;  /* 0x08401f0016697f89 */ /* 0x000e6200000e0000 */
[----:B0-----:R-:W-:Y:S01]  /*10000*/  FADD.FTZ R108, R135, R108 ;  /* 0x0000006c876c7221 */ /* 0x001fe20000010000 */
[----:B-1----:R-:W-:-:S04]  /*10010*/  IMAD.IADD R106, R105, 0x1, R22 ;  /* 0x00000001696a7824 */ /* 0x002fc800078e0216 */
[----:B------:R-:W0:Y:S02]  /*10020*/  SHFL.BFLY PT, R139, R108, 0x10, 0x1f ;  /* 0x0e001f006c8b7f89 */ /* 0x000e2400000e0000 */
        /* <DEDUP_REMOVED lines=88> */
[----:B------:R-:W-:-:S03]  /*105b0*/  F2FP.F16.F32.PACK_AB R19, R150, R9 ;  /* 0x000000099613723e */ /* 0x000fc600000000ff */
[C---:B------:R-:W-:Y:S01]  /*105c0*/  FMUL.FTZ R9, R5.reuse, R138 ;  /* 0x0000008a05097220 */ /* 0x040fe20000410000 */
[----:B------:R-:W-:Y:S01]  /*105d0*/  FMUL.FTZ R0, R5, R16 ;  /* 0x0000001005007220 */ /* 0x000fe20000410000 */
[----:B------:R-:W-:Y:S01]  /*105e0*/  IMAD.WIDE.U32 R104, R18, 0x10, R104 ;  /* 0x0000001012687825 */ /* 0x000fe200078e0068 */
[----:B------:R-:W-:-:S03]  /*105f0*/  F2FP.F16.F32.PACK_AB R18, R146, R7 ;  /* 0x000000079212723e */ /* 0x000fc600000000ff */
        /* <DEDUP_REMOVED lines=48> */
[----:B------:R-:W-:-:S02]  /*10900*/  F2FP.F16.F32.PACK_AB R24, R24, R7 ;  /* 0x000000071818723e */ /* 0x000fc400000000ff */
[----:B------:R-:W-:Y:S02]  /*10910*/  F2FP.F16.F32.PACK_AB R119, R0, R15 ;  /* 0x0000000f0077723e */ /* 0x000fe400000000ff */
[----:B------:R-:W-:Y:S01]  /*10920*/  F2FP.F16.F32.PACK_AB R118, R118, R13 ;  /* 0x0000000d7676723e */ /* 0x000fe200000000ff */
[----:B------:R0:W-:Y:S01]  /*10930*/  @!P0 STG.E desc[UR10][R106.64], R5 ;  /* 0x000000056a008986 */ /* 0x0001e2000c10190a */
[----:B------:R-:W-:Y:S02]  /*10940*/  F2FP.F16.F32.PACK_AB R117, R126, R11 ;  /* 0x0000000b7e75723e */ /* 0x000fe400000000ff */
[----:B------:R-:W-:Y:S01]  /*10950*/  F2FP.F16.F32.PACK_AB R116, R116, R9 ;  /* 0x000000097474723e */ /* 0x000fe200000000ff */
[----:B------:R0:W-:Y:S04]  /*10960*/  STG.E.128 desc[UR10][R2.64], R16 ;  /* 0x0000001002007986 */ /* 0x0001e8000c101d0a */
[----:B------:R0:W-:Y:S04]  /*10970*/  STG.E.128 desc[UR10][R108.64], R24 ;  /* 0x000000186c007986 */ /* 0x0001e8000c101d0a */
[----:B------:R0:W-:Y:S01]  /*10980*/  STG.E.128 desc[UR10][R104.64], R116 ;  /* 0x0000007468007986 */ /* 0x0001e2000c101d0a */
[----:B------:R-:W-:Y:S05]  /*10990*/  BRA.U !UP1, `(.L_x_11698) ;  /* 0xffffff0109607547 */ /* 0x000fea000b83ffff */
[----:B------:R-:W-:Y:S05]  /*109a0*/  EXIT ;  /* 0x000000000000794d */ /* 0x000fea0003800000 */
.L_x_11699:
        /* <DEDUP_REMOVED lines=13> */
.L_x_20824:


//--------------------- .text._ZN10layer_norm13ln_fwd_kernelINS_13Kernel_traitsIf6__halfS2_S2_fjLj3072ELj1ELj1ELj4ELj16ENS_18Kernel_traits_baseILj3072EfS2_S2_S2_fjLj128EEEEELb1ELb1ELb1ELb0EEEvNS_9FwdParamsE --------------------------
	.section	.text._ZN10layer_norm13ln_fwd_kernelINS_13Kernel_traitsIf6__halfS2_S2_fjLj3072ELj1ELj1ELj4ELj16ENS_18Kernel_traits_baseILj3072EfS2_S2_S2_fjLj128EEEEELb1ELb1ELb1ELb0EEEvNS_9FwdParamsE,"ax",@progbits
	.align	128
        .global         _ZN10layer_norm13ln_fwd_kernelINS_13Kernel_traitsIf6__halfS2_S2_fjLj3072ELj1ELj1ELj4ELj16ENS_18Kernel_traits_baseILj3072EfS2_S2_S2_fjLj128EEEEELb1ELb1ELb1ELb0EEEvNS_9FwdParamsE
        .type           _ZN10layer_norm13ln_fwd_kernelINS_13Kernel_traitsIf6__halfS2_S2_fjLj3072ELj1ELj1ELj4ELj16ENS_18Kernel_traits_baseILj3072EfS2_S2_S2_fjLj128EEEEELb1ELb1ELb1ELb0EEEvNS_9FwdParamsE,@function
        .size           _ZN10layer_norm13ln_fwd_kernelINS_13Kernel_traitsIf6__halfS2_S2_fjLj3072ELj1ELj1ELj4ELj16ENS_18Kernel_traits_baseILj3072EfS2_S2_S2_fjLj128EEEEELb1ELb1ELb1ELb0EEEvNS_9FwdParamsE,(.L_x_20825 - _ZN10layer_norm13ln_fwd_kernelINS_13Kernel_traitsIf6__halfS2_S2_fjLj3072ELj1ELj1ELj4ELj16ENS_18Kernel_traits_baseILj3072EfS2_S2_S2_fjLj128EEEEELb1ELb1ELb1ELb0EEEvNS_9FwdParamsE)
        .other          _ZN10layer_norm13ln_fwd_kernelINS_13Kernel_traitsIf6__halfS2_S2_fjLj3072ELj1ELj1ELj4ELj16ENS_18Kernel_traits_baseILj3072EfS2_S2_S2_fjLj128EEEEELb1ELb1ELb1ELb0EEEvNS_9FwdParamsE,@"STO_CUDA_ENTRY STV_DEFAULT"
_ZN10layer_norm13ln_fwd_kernelINS_13Kernel_traitsIf6__halfS2_S2_fjLj3072ELj1ELj1ELj4ELj16ENS_18Kernel_traits_baseILj3072EfS2_S2_S2_fjLj128EEEEELb1ELb1ELb1ELb0EEEvNS_9FwdParamsE:
.text._ZN10layer_norm13ln_fwd_kernelINS_13Kernel_traitsIf6__halfS2_S2_fjLj3072ELj1ELj1ELj4ELj16ENS_18Kernel_traits_baseILj3072EfS2_S2_S2_fjLj128EEEEELb1ELb1ELb1ELb0EEEvNS_9FwdParamsE:
        /* <DEDUP_REMOVED lines=97> */
.L_x_11701:
        /* <DEDUP_REMOVED lines=41> */
.L_x_11702:
[----:B------:R-:W-:Y:S05]  /*08a0*/  BSYNC.RECONVERGENT B0 ;  /* 0x0000000000007941 */ /* 0x000fea0003800200 */
.L_x_11700:
        /* <DEDUP_REMOVED lines=87> */
.L_x_12012:
        /* <DEDUP_REMOVED lines=33> */
.L_x_11705:
        /* <DEDUP_REMOVED lines=25> */
.L_x_11710:
        /* <DEDUP_REMOVED lines=13> */
.L_x_11712:
[----:B------:R-:W-:Y:S05]  /*1290*/  BSYNC.RECONVERGENT B2 ;  /* 0x0000000000027941 */ /* 0x000fea0003800200 */
.L_x_11711:
        /* <DEDUP_REMOVED lines=43> */
.L_x_11709:
[----:B------:R-:W-:Y:S05]  /*1550*/  BSYNC.RECONVERGENT B1 ;  /* 0x0000000000017941 */ /* 0x000fea0003800200 */
.L_x_11708:
        /* <DEDUP_REMOVED lines=11> */
.L_x_11707:
        /* <DEDUP_REMOVED lines=21> */
.L_x_11716:
        /* <DEDUP_REMOVED lines=13> */
.L_x_11718:
[----:B------:R-:W-:Y:S05]  /*1830*/  BSYNC.RECONVERGENT B2 ;  /* 0x0000000000027941 */ /* 0x000fea0003800200 */
.L_x_11717:
        /* <DEDUP_REMOVED lines=43> */
.L_x_11715:
[----:B------:R-:W-:Y:S05]  /*1af0*/  BSYNC.RECONVERGENT B1 ;  /* 0x0000000000017941 */ /* 0x000fea0003800200 */
.L_x_11714:
        /* <DEDUP_REMOVED lines=11> */
.L_x_11713:
        /* <DEDUP_REMOVED lines=21> */
.L_x_11722:
        /* <DEDUP_REMOVED lines=13> */
.L_x_11724:
[----:B------:R-:W-:Y:S05]  /*1dd0*/  BSYNC.RECONVERGENT B2 ;  /* 0x0000000000027941 */ /* 0x000fea0003800200 */
.L_x_11723:
        /* <DEDUP_REMOVED lines=43> */
.L_x_11721:
[----:B------:R-:W-:Y:S05]  /*2090*/  BSYNC.RECONVERGENT B1 ;  /* 0x0000000000017941 */ /* 0x000fea0003800200 */
.L_x_11720:
        /* <DEDUP_REMOVED lines=11> */
.L_x_11719:
        /* <DEDUP_REMOVED lines=21> */
.L_x_11728:
        /* <DEDUP_REMOVED lines=13> */
.L_x_11730:
[----:B------:R-:W-:Y:S05]  /*2370*/  BSYNC.RECONVERGENT B2 ;  /* 0x0000000000027941 */ /* 0x000fea0003800200 */
.L_x_11729:
        /* <DEDUP_REMOVED lines=43> */
.L_x_11727:
[----:B------:R-:W-:Y:S05]  /*2630*/  BSYNC.RECONVERGENT B1 ;  /* 0x0000000000017941 */ /* 0x000fea0003800200 */
.L_x_11726:
        /* <DEDUP_REMOVED lines=11> */
.L_x_11725:
        /* <DEDUP_REMOVED lines=21> */
.L_x_11734:
        /* <DEDUP_REMOVED lines=13> */
.L_x_11736:
[----:B------:R-:W-:Y:S05]  /*2910*/  BSYNC.RECONVERGENT B2 ;  /* 0x0000000000027941 */ /* 0x000fea0003800200 */
.L_x_11735:
        /* <DEDUP_REMOVED lines=43> */
.L_x_11733:
[----:B------:R-:W-:Y:S05]  /*2bd0*/  BSYNC.RECONVERGENT B1 ;  /* 0x0000000000017941 */ /* 0x000fea0003800200 */
.L_x_11732:
        /* <DEDUP_REMOVED lines=11> */
.L_x_11731:
        /* <DEDUP_REMOVED lines=21> */
.L_x_11740:
        /* <DEDUP_REMOVED lines=13> */
.L_x_11742:
[----:B------:R-:W-:Y:S05]  /*2eb0*/  BSYNC.RECONVERGENT B2 ;  /* 0x0000000000027941 */ /* 0x000fea0003800200 */
.L_x_11741:
        /* <DEDUP_REMOVED lines=43> */
.L_x_11739:
[----:B------:R-:W-:Y:S05]  /*3170*/  BSYNC.RECONVERGENT B1 ;  /* 0x0000000000017941 */ /* 0x000fea0003800200 */
.L_x_11738:
        /* <DEDUP_REMOVED lines=11> */
.L_x_11737:
        /* <DEDUP_REMOVED lines=21> */
.L_x_11746:
        /* <DEDUP_REMOVED lines=13> */
.L_x_11748:
[----:B------:R-:W-:Y:S05]  /*3450*/  BSYNC.RECONVERGENT B2 ;  /* 0x0000000000027941 */ /* 0x000fea0003800200 */
.L_x_11747:
        /* <DEDUP_REMOVED lines=43> */
.L_x_11745:
[----:B------:R-:W-:Y:S05]  /*3710*/  BSYNC.RECONVERGENT B1 ;  /* 0x0000000000017941 */ /* 0x000fea0003800200 */
.L_x_11744:
        /* <DEDUP_REMOVED lines=11> */
.L_x_11743:
        /* <DEDUP_REMOVED lines=21> */
.L_x_11752:
        /* <DEDUP_REMOVED lines=13> */
.L_x_11754:
[----:B------:R-:W-:Y:S05]  /*39f0*/  BSYNC.RECONVERGENT B2 ;  /* 0x0000000000027941 */ /* 0x000fea0003800200 */
.L_x_11753:
        /* <DEDUP_REMOVED lines=43> */
.L_x_11751:
[----:B------:R-:W-:Y:S05]  /*3cb0*/  BSYNC.RECONVERGENT B1 ;  /* 0x0000000000017941 */ /* 0x000fea0003800200 */
.L_x_11750:
        /* <DEDUP_REMOVED lines=10> */
[----:B------:R-:W-:-:S07]  /*3d60*/  FFMA.FTZ R107, R100, R79, R107 ;  /* 0x0000004f646b7223 */ /* 0x000fce000001006b */
.L_x_11749:
[----:B------:R-:W-:Y:S02]  /*3d70*/  F2FP.F16.F32.PACK_AB R103, RZ, R107 ;  /* 0x0000006bff67723e */ /* 0x000fe400000000ff */
[----:B------:R-:W-:Y:S02]  /*3d80*/  PRMT R102, R124, 0x5410, R126 ;  /* 0x000054107c667816 */ /* 0x000fe4000000007e */
[----:B------:R-:W-:Y:S02]  /*3d90*/  PRMT R101, R122, 0x5410, R120 ;  /* 0x000054107a657816 */ /* 0x000fe40000000078 */
[----:B------:R-:W-:Y:S02]  /*3da0*/  PRMT R100, R118, 0x5410, R116 ;  /* 0x0000541076647816 */ /* 0x000fe40000000074 */
[----:B------:R-:W-:Y:S01]  /*3db0*/  PRMT R103, R114, 0x5410, R103 ;  /* 0x0000541072677816 */ /* 0x000fe20000000067 */
[----:B------:R-:W-:Y:S06]  /*3dc0*/  BRA `(.L_x_11755) ;  /* 0x0000002800c07947 */ /* 0x000fec0003800000 */
.L_x_11706:
        /* <DEDUP_REMOVED lines=20> */
.L_x_11759:
        /* <DEDUP_REMOVED lines=13> */
.L_x_11761:
[----:B------:R-:W-:Y:S05]  /*3fe0*/  BSYNC.RECONVERGENT B2 ;  /* 0x0000000000027941 */ /* 0x000fea0003800200 */
.L_x_11760:
        /* <DEDUP_REMOVED lines=43> */
.L_x_11758:
[----:B------:R-:W-:Y:S05]  /*42a0*/  BSYNC.RECONVERGENT B1 ;  /* 0x0000000000017941 */ /* 0x000fea0003800200 */
.L_x_11757:
[----:B------:R-:W-:Y:S01]  /*42b0*/  HFMA2 R10, -RZ, RZ, 0.1171875, 0 ;  /* 0x2f800000ff0a7431 */ /* 0x000fe200000001ff */
[----:B------:R-:W-:Y:S01]  /*42c0*/  I2FP.F32.U32 R9, R9 ;  /* 0x0000000900097245 */ /* 0x000fe20000201000 */
[----:B-----5:R-:W-:-:S05]  /*42d0*/  HADD2.F32 R11, -RZ, R24.H0_H0 ;  /* 0x20000018ff0b7230 */ /* 0x020fca0000004100 */
[----:B------:R-:W-:Y:S01]  /*42e0*/  FMUL.FTZ R11, R11, UR17 ;  /* 0x000000110b0b7c20 */ /* 0x000fe20008410000 */
[----:B------:R-:W-:-:S03]  /*42f0*/  FFMA.FTZ R9, R9, R10, 1.1641532182693481445e-10 ;  /* 0x2f00000009097423 */ /* 0x000fc6000001000a */
[----:B------:R-:W-:Y:S02]  /*4300*/  FMUL.FTZ R11, R11, UR16 ;  /* 0x000000100b0b7c20 */ /* 0x000fe40008410000 */
[----:B------:R-:W-:-:S04]  /*4310*/  FSETP.GTU.FTZ.AND P0, PT, R9, UR23, PT ;  /* 0x0000001709007c0b */ /* 0x000fc8000bf1c000 */
[----:B------:R-:W-:Y:S02]  /*4320*/  FSEL R9, R11, RZ, !P0 ;  /* 0x000000ff0b097208 */ /* 0x000fe40004000000 */
[----:B------:R-:W-:-:S03]  /*4330*/  SEL R10, RZ, 0x1, P0 ;  /* 0x00000001ff0a7807 */ /* 0x000fc60000000000 */
[----:B------:R-:W-:-:S07]  /*4340*/  FMUL.FTZ R9, R9, R80 ;  /* 0x0000005009097220 */ /* 0x000fce0000410000 */
.L_x_11756:
        /* <DEDUP_REMOVED lines=17> */
.L_x_11765:
        /* <DEDUP_REMOVED lines=13> */
.L_x_11767:
[----:B------:R-:W-:Y:S05]  /*4530*/  BSYNC.RECONVERGENT B2 ;  /* 0x0000000000027941 */ /* 0x000fea0003800200 */
.L_x_11766:
        /* <DEDUP_REMOVED lines=43> */
.L_x_11764:
[----:B------:R-:W-:Y:S05]  /*47f0*/  BSYNC.RECONVERGENT B1 ;  /* 0x0000000000017941 */ /* 0x000fea0003800200 */
.L_x_11763:
[----:B------:R-:W-:Y:S01]  /*4800*/  I2FP.F32.U32 R11, R11 ;  /* 0x0000000b000b7245 */ /* 0x000fe20000201000 */
[----:B-----5:R-:W-:Y:S02]  /*4810*/  HADD2.F32 R13, -RZ, R24.H1_H1 ;  /* 0x30000018ff0d7230 */ /* 0x020fe40000004100 */
[----:B------:R-:W-:-:S03]  /*4820*/  IMAD.MOV.U32 R12, RZ, RZ, 0x2f800000 ;  /* 0x2f800000ff0c7424 */ /* 0x000fc600078e00ff */
[----:B------:R-:W-:Y:S01]  /*4830*/  FMUL.FTZ R13, R13, UR17 ;  /* 0x000000110d0d7c20 */ /* 0x000fe20008410000 */
[----:B------:R-:W-:-:S03]  /*4840*/  FFMA.FTZ R11, R11, R12, 1.1641532182693481445e-10 ;  /* 0x2f0000000b0b7423 */ /* 0x000fc6000001000c */
[----:B------:R-:W-:Y:S02]  /*4850*/  FMUL.FTZ R13, R13, UR16 ;  /* 0x000000100d0d7c20 */ /* 0x000fe40008410000 */
[----:B------:R-:W-:-:S04]  /*4860*/  FSETP.GTU.FTZ.AND P0, PT, R11, UR23, PT ;  /* 0x000000170b007c0b */ /* 0x000fc8000bf1c000 */
[----:B------:R-:W-:Y:S02]  /*4870*/  FSEL R100, R13, RZ, !P0 ;  /* 0x000000ff0d647208 */ /* 0x000fe40004000000 */
[----:B------:R-:W-:-:S03]  /*4880*/  SEL R12, RZ, 0x1, P0 ;  /* 0x00000001ff0c7807 */ /* 0x000fc60000000000 */
[----:B------:R-:W-:-:S07]  /*4890*/  FMUL.FTZ R11, R100, R81 ;  /* 0x00000051640b7220 */ /* 0x000fce0000410000 */
.L_x_11762:
        /* <DEDUP_REMOVED lines=17> */
.L_x_11771:
        /* <DEDUP_REMOVED lines=13> */
.L_x_11773:
[----:B------:R-:W-:Y:S05]  /*4a80*/  BSYNC.RECONVERGENT B2 ;  /* 0x0000000000027941 */ /* 0x000fea0003800200 */
.L_x_11772:
        /* <DEDUP_REMOVED lines=43> */
.L_x_11770:
[----:B------:R-:W-:Y:S05]  /*4d40*/  BSYNC.RECONVERGENT B1 ;  /* 0x0000000000017941 */ /* 0x000fea0003800200 */
.L_x_11769:
[----:B------:R-:W-:Y:S01]  /*4d50*/  I2FP.F32.U32 R13, R13 ;  /* 0x0000000d000d7245 */ /* 0x000fe20000201000 */
[----:B-----5:R-:W-:Y:S02]  /*4d60*/  HADD2.F32 R15, -RZ, R25.H0_H0 ;  /* 0x20000019ff0f7230 */ /* 0x020fe40000004100 */
        /* <DEDUP_REMOVED lines=8> */
.L_x_11768:
        /* <DEDUP_REMOVED lines=17> */
.L_x_11777:
        /* <DEDUP_REMOVED lines=13> */
.L_x_11779:
[----:B------:R-:W-:Y:S05]  /*4fd0*/  BSYNC.RECONVERGENT B2 ;  /* 0x0000000000027941 */ /* 0x000fea0003800200 */
.L_x_11778:
        /* <DEDUP_REMOVED lines=43> */
.L_x_11776:
[----:B------:R-:W-:Y:S05]  /*5290*/  BSYNC.RECONVERGENT B1 ;  /* 0x0000000000017941 */ /* 0x000fea0003800200 */
.L_x_11775:
[----:B------:R-:W-:Y:S01]  /*52a0*/  HFMA2 R16, -RZ, RZ, 0.1171875, 0 ;  /* 0x2f800000ff107431 */ /* 0x000fe200000001ff */
[----:B------:R-:W-:Y:S01]  /*52b0*/  I2FP.F32.U32 R15, R15 ;  /* 0x0000000f000f7245 */ /* 0x000fe20000201000 */
[----:B-----5:R-:W-:-:S05]  /*52c0*/  HADD2.F32 R17, -RZ, R25.H1_H1 ;  /* 0x30000019ff117230 */ /* 0x020fca0000004100 */
[----:B------:R-:W-:Y:S01]  /*52d0*/  FMUL.FTZ R17, R17, UR17 ;  /* 0x0000001111117c20 */ /* 0x000fe20008410000 */
[----:B------:R-:W-:-:S03]  /*52e0*/  FFMA.FTZ R15, R15, R16, 1.1641532182693481445e-10 ;  /* 0x2f0000000f0f7423 */ /* 0x000fc60000010010 */
[----:B------:R-:W-:Y:S02]  /*52f0*/  FMUL.FTZ R17, R17, UR16 ;  /* 0x0000001011117c20 */ /* 0x000fe40008410000 */
[----:B------:R-:W-:-:S04]  /*5300*/  FSETP.GTU.FTZ.AND P0, PT, R15, UR23, PT ;  /* 0x000000170f007c0b */ /* 0x000fc8000bf1c000 */
[----:B------:R-:W-:Y:S02]  /*5310*/  FSEL R100, R17, RZ, !P0 ;  /* 0x000000ff11647208 */ /* 0x000fe40004000000 */
[----:B------:R-:W-:-:S03]  /*5320*/  SEL R16, RZ, 0x1, P0 ;  /* 0x00000001ff107807 */ /* 0x000fc60000000000 */
[----:B------:R-:W-:-:S07]  /*5330*/  FMUL.FTZ R15, R100, R83 ;  /* 0x00000053640f7220 */ /* 0x000fce0000410000 */
.L_x_11774:
        /* <DEDUP_REMOVED lines=17> */
.L_x_11783:
        /* <DEDUP_REMOVED lines=13> */
.L_x_11785:
[----:B------:R-:W-:Y:S05]  /*5520*/  BSYNC.RECONVERGENT B2 ;  /* 0x0000000000027941 */ /* 0x000fea0003800200 */
.L_x_11784:
        /* <DEDUP_REMOVED lines=43> */
.L_x_11782:
[----:B------:R-:W-:Y:S05]  /*57e0*/  BSYNC.RECONVERGENT B1 ;  /* 0x0000000000017941 */ /* 0x000fea0003800200 */
.L_x_11781:
        /* <DEDUP_REMOVED lines=10> */
.L_x_11780:
        /* <DEDUP_REMOVED lines=17> */
.L_x_11789:
        /* <DEDUP_REMOVED lines=13> */
.L_x_11791:
[----:B------:R-:W-:Y:S05]  /*5a70*/  BSYNC.RECONVERGENT B2 ;  /* 0x0000000000027941 */ /* 0x000fea0003800200 */
.L_x_11790:
        /* <DEDUP_REMOVED lines=43> */
.L_x_11788:
[----:B------:R-:W-:Y:S05]  /*5d30*/  BSYNC.RECONVERGENT B1 ;  /* 0x0000000000017941 */ /* 0x000fea0003800200 */
.L_x_11787:
        /* <DEDUP_REMOVED lines=10> */
.L_x_11786:
        /* <DEDUP_REMOVED lines=17> */
.L_x_11795:
        /* <DEDUP_REMOVED lines=13> */
.L_x_11797:
[----:B------:R-:W-:Y:S05]  /*5fc0*/  BSYNC.RECONVERGENT B2 ;  /* 0x0000000000027941 */ /* 0x000fea0003800200 */
.L_x_11796:
        /* <DEDUP_REMOVED lines=43> */
.L_x_11794:
[----:B------:R-:W-:Y:S05]  /*6280*/  BSYNC.RECONVERGENT B1 ;  /* 0x0000000000017941 */ /* 0x000fea0003800200 */
.L_x_11793:
[----:B------:R-:W-:Y:S01]  /*6290*/  I2FP.F32.U32 R101, R102 ;  /* 0x0000006600657245 */ /* 0x000fe20000201000 */
[----:B------:R-:W-:Y:S02]  /*62a0*/  HFMA2 R102, -RZ, RZ, 0.1171875, 0 ;  /* 0x2f800000ff667431 */ /* 0x000fe400000001ff */
        /* <DEDUP_REMOVED lines=8> */
.L_x_11792:
        /* <DEDUP_REMOVED lines=17> */
.L_x_11801:
        /* <DEDUP_REMOVED lines=13> */
.L_x_11803:
[----:B------:R-:W-:Y:S05]  /*6510*/  BSYNC.RECONVERGENT B2 ;  /* 0x0000000000027941 */ /* 0x000fea0003800200 */
.L_x_11802:
        /* <DEDUP_REMOVED lines=43> */
.L_x_11800:
[----:B------:R-:W-:Y:S05]  /*67d0*/  BSYNC.RECONVERGENT B1 ;  /* 0x0000000000017941 */ /* 0x000fea0003800200 */
.L_x_11799:
        /* <DEDUP_REMOVED lines=10> */
.L_x_11798:
[----:B------:R-:W-:Y:S02]  /*6880*/  F2FP.F16.F32.PACK_AB R103, RZ, R107 ;  /* 0x0000006bff67723e */ /* 0x000fe400000000ff */
[----:B------:R-:W-:Y:S02]  /*6890*/  PRMT R102, R124, 0x5410, R126 ;  /* 0x000054107c667816 */ /* 0x000fe4000000007e */
[----:B------:R-:W-:Y:S02]  /*68a0*/  PRMT R101, R120, 0x5410, R122 ;  /* 0x0000541078657816 */ /* 0x000fe4000000007a */
[----:B------:R-:W-:Y:S02]  /*68b0*/  PRMT R100, R118, 0x5410, R116 ;  /* 0x0000541076647816 */ /* 0x000fe40000000074 */
[----:B------:R-:W-:-:S07]  /*68c0*/  PRMT R103, R114, 0x5410, R103 ;  /* 0x0000541072677816 */ /* 0x000fce0000000067 */
.L_x_11755:
        /* <DEDUP_REMOVED lines=25> */
.L_x_11804:
[----:B------:R-:W-:Y:S01]  /*6a60*/  VIADD R110, R110, 0x80 ;  /* 0x000000806e6e7836 */ /* 0x000fe20000000000 */
[----:B------:R-:W-:-:S07]  /*6a70*/  IADD3 R108, PT, PT, R108, 0x80, RZ ;  /* 0x000000806c6c7810 */ /* 0x000fce0007ffe0ff */
.L_x_11704:
[----:B------:R-:W-:Y:S05]  /*6a80*/  BSYNC.RECONVERGENT B0 ;  /* 0x0000000000007941 */ /* 0x000fea0003800200 */
.L_x_11703:
        /* <DEDUP_REMOVED lines=34> */
.L_x_11811:
        /* <DEDUP_REMOVED lines=13> */
.L_x_11813:
[----:B------:R-:W-:Y:S05]  /*6d80*/  BSYNC.RECONVERGENT B2 ;  /* 0x0000000000027941 */ /* 0x000fea0003800200 */
.L_x_11812:
        /* <DEDUP_REMOVED lines=43> */
.L_x_11810:
[----:B------:R-:W-:Y:S05]  /*7040*/  BSYNC.RECONVERGENT B1 ;  /* 0x0000000000017941 */ /* 0x000fea0003800200 */
.L_x_11809:
[----:B------:R-:W-:Y:S01]  /*7050*/  HFMA2 R101, -RZ, RZ, 0.1171875, 0 ;  /* 0x2f800000ff657431 */ /* 0x000fe200000001ff */
[----:B------:R-:W-:Y:S01]  /*7060*/  I2FP.F32.U32 R10, R10 ;  /* 0x0000000a000a7245 */ /* 0x000fe20000201000 */
[----:B------:R-:W-:Y:S02]  /*7070*/  HADD2.F32 R103, -RZ, R24.H0_H0 ;  /* 0x20000018ff677230 */ /* 0x000fe40000004100 */
[----:B------:R-:W-:-:S03]  /*7080*/  HADD2.F32 R112, -RZ, R20.H0_H0 ;  /* 0x20000014ff707230 */ /* 0x000fc60000004100 */
[----:B------:R-:W-:Y:S01]  /*7090*/  FMUL.FTZ R103, R103, UR17 ;  /* 0x0000001167677c20 */ /* 0x000fe20008410000 */
[----:B------:R-:W-:-:S03]  /*70a0*/  FFMA.FTZ R10, R10, R101, 1.1641532182693481445e-10 ;  /* 0x2f0000000a0a7423 */ /* 0x000fc60000010065 */
[----:B------:R-:W-:Y:S02]  /*70b0*/  FMUL.FTZ R103, R103, UR16 ;  /* 0x0000001067677c20 */ /* 0x000fe40008410000 */
[----:B------:R-:W-:-:S04]  /*70c0*/  FSETP.GTU.FTZ.AND P4, PT, R10, UR23, PT ;  /* 0x000000170a007c0b */ /* 0x000fc8000bf9c000 */
[----:B------:R-:W-:Y:S02]  /*70d0*/  FSEL R109, R103, RZ, !P4 ;  /* 0x000000ff676d7208 */ /* 0x000fe40006000000 */
[----:B------:R-:W-:-:S03]  /*70e0*/  SEL R10, RZ, 0x1, P4 ;  /* 0x00000001ff0a7807 */ /* 0x000fc60002000000 */
[----:B------:R-:W-:-:S07]  /*70f0*/  FFMA.FTZ R109, R109, R56, R112 ;  /* 0x000000386d6d7223 */ /* 0x000fce0000010070 */
.L_x_11808:
        /* <DEDUP_REMOVED lines=21> */
.L_x_11817:
        /* <DEDUP_REMOVED lines=13> */
.L_x_11819:
[----:B------:R-:W-:Y:S05]  /*7320*/  BSYNC.RECONVERGENT B2 ;  /* 0x0000000000027941 */ /* 0x000fea0003800200 */
.L_x_11818:
        /* <DEDUP_REMOVED lines=43> */
.L_x_11816:
[----:B------:R-:W-:Y:S05]  /*75e0*/  BSYNC.RECONVERGENT B1 ;  /* 0x0000000000017941 */ /* 0x000fea0003800200 */
.L_x_11815:
[----:B------:R-:W-:Y:S01]  /*75f0*/  I2FP.F32.U32 R12, R12 ;  /* 0x0000000c000c7245 */ /* 0x000fe20000201000 */
[----:B------:R-:W-:Y:S02]  /*7600*/  HADD2.F32 R100, -RZ, R24.H1_H1 ;  /* 0x30000018ff647230 */ /* 0x000fe40000004100 */
        /* <DEDUP_REMOVED lines=8> */
[----:B------:R-:W-:-:S07]  /*7690*/  FFMA.FTZ R111, R100, R57, R111 ;  /* 0x00000039646f7223 */ /* 0x000fce000001006f */
.L_x_11814:
        /* <DEDUP_REMOVED lines=21> */
.L_x_11823:
        /* <DEDUP_REMOVED lines=13> */
.L_x_11825:
[----:B------:R-:W-:Y:S05]  /*78c0*/  BSYNC.RECONVERGENT B2 ;  /* 0x0000000000027941 */ /* 0x000fea0003800200 */
.L_x_11824:
        /* <DEDUP_REMOVED lines=42> */
.L_x_11822:
[----:B------:R-:W-:Y:S05]  /*7b70*/  BSYNC.RECONVERGENT B1 ;  /* 0x0000000000017941 */ /* 0x000fea0003800200 */
.L_x_11821:
        /* <DEDUP_REMOVED lines=11> */
.L_x_11820:
        /* <DEDUP_REMOVED lines=21> */
.L_x_11829:
        /* <DEDUP_REMOVED lines=13> */
.L_x_11831:
[----:B------:R-:W-:Y:S05]  /*7e50*/  BSYNC.RECONVERGENT B2 ;  /* 0x0000000000027941 */ /* 0x000fea0003800200 */
.L_x_11830:
        /* <DEDUP_REMOVED lines=43> */
.L_x_11828:
[----:B------:R-:W-:Y:S05]  /*8110*/  BSYNC.RECONVERGENT B1 ;  /* 0x0000000000017941 */ /* 0x000fea0003800200 */
.L_x_11827:
        /* <DEDUP_REMOVED lines=11> */
.L_x_11826:
        /* <DEDUP_REMOVED lines=21> */
.L_x_11835:
        /* <DEDUP_REMOVED lines=13> */
.L_x_11837:
[----:B------:R-:W-:Y:S05]  /*83f0*/  BSYNC.RECONVERGENT B2 ;  /* 0x0000000000027941 */ /* 0x000fea0003800200 */
.L_x_11836:
        /* <DEDUP_REMOVED lines=43> */
.L_x_11834:
[----:B------:R-:W-:Y:S05]  /*86b0*/  BSYNC.RECONVERGENT B1 ;  /* 0x0000000000017941 */ /* 0x000fea0003800200 */
.L_x_11833:
        /* <DEDUP_REMOVED lines=11> */
.L_x_11832:
        /* <DEDUP_REMOVED lines=21> */
.L_x_11841:
        /* <DEDUP_REMOVED lines=13> */
.L_x_11843:
[----:B------:R-:W-:Y:S05]  /*8990*/  BSYNC.RECONVERGENT B2 ;  /* 0x0000000000027941 */ /* 0x000fea0003800200 */
.L_x_11842:
        /* <DEDUP_REMOVED lines=43> */
.L_x_11840:
[----:B------:R-:W-:Y:S05]  /*8c50*/  BSYNC.RECONVERGENT B1 ;  /* 0x0000000000017941 */ /* 0x000fea0003800200 */
.L_x_11839:
        /* <DEDUP_REMOVED lines=11> */
.L_x_11838:
        /* <DEDUP_REMOVED lines=21> */
.L_x_11847:
        /* <DEDUP_REMOVED lines=13> */
.L_x_11849:
[----:B------:R-:W-:Y:S05]  /*8f30*/  BSYNC.RECONVERGENT B2 ;  /* 0x0000000000027941 */ /* 0x000fea0003800200 */
.L_x_11848:
        /* <DEDUP_REMOVED lines=43> */
.L_x_11846:
[----:B------:R-:W-:Y:S05]  /*91f0*/  BSYNC.RECONVERGENT B1 ;  /* 0x0000000000017941 */ /* 0x000fea0003800200 */
.L_x_11845:
[----:B------:R-:W-:Y:S01]  /*9200*/  I2FP.F32.U32 R101, R102 ;  /* 0x0000006600657245 */ /* 0x000fe20000201000 */
[----:B------:R-:W-:Y:S02]  /*9210*/  HFMA2 R102, -RZ, RZ, 0.1171875, 0 ;  /* 0x2f800000ff667431 */ /* 0x000fe400000001ff */
[----:B------:R-:W-:-:S05]  /*9220*/  HADD2.F32 R103, -RZ, R27.H0_H0 ;  /* 0x2000001bff677230 */ /* 0x000fca0000004100 */
        /* <DEDUP_REMOVED lines=8> */
.L_x_11844:
        /* <DEDUP_REMOVED lines=21> */
.L_x_11853:
        /* <DEDUP_REMOVED lines=13> */
.L_x_11855:
[----:B------:R-:W-:Y:S05]  /*94d0*/  BSYNC.RECONVERGENT B2 ;  /* 0x0000000000027941 */ /* 0x000fea0003800200 */
.L_x_11854:
        /* <DEDUP_REMOVED lines=43> */
.L_x_11852:
[----:B------:R-:W-:Y:S05]  /*9790*/  BSYNC.RECONVERGENT B1 ;  /* 0x0000000000017941 */ /* 0x000fea0003800200 */
.L_x_11851:
        /* <DEDUP_REMOVED lines=11> */
.L_x_11850:
[----:B------:R-:W-:Y:S02]  /*9850*/  F2FP.F16.F32.PACK_AB R103, RZ, R123 ;  /* 0x0000007bff67723e */ /* 0x000fe400000000ff */
[----:B------:R-:W-:Y:S02]  /*9860*/  PRMT R102, R126, 0x5410, R134 ;  /* 0x000054107e667816 */ /* 0x000fe40000000086 */
[----:B------:R-:W-:Y:S02]  /*9870*/  PRMT R101, R124, 0x5410, R120 ;  /* 0x000054107c657816 */ /* 0x000fe40000000078 */
[----:B------:R-:W-:Y:S02]  /*9880*/  PRMT R100, R118, 0x5410, R116 ;  /* 0x0000541076647816 */ /* 0x000fe40000000074 */
[----:B------:R-:W-:Y:S01]  /*9890*/  PRMT R103, R114, 0x5410, R103 ;  /* 0x0000541072677816 */ /* 0x000fe20000000067 */
[----:B------:R-:W-:Y:S06]  /*98a0*/  BRA `(.L_x_11856) ;  /* 0x0000002800bc7947 */ /* 0x000fec0003800000 */
.L_x_11807:
        /* <DEDUP_REMOVED lines=20> */
.L_x_11860:
        /* <DEDUP_REMOVED lines=13> */
.L_x_11862:
[----:B------:R-:W-:Y:S05]  /*9ac0*/  BSYNC.RECONVERGENT B2 ;  /* 0x0000000000027941 */ /* 0x000fea0003800200 */
.L_x_11861:
        /* <DEDUP_REMOVED lines=42> */
.L_x_11859:
[----:B------:R-:W-:Y:S05]  /*9d70*/  BSYNC.RECONVERGENT B1 ;  /* 0x0000000000017941 */ /* 0x000fea0003800200 */
.L_x_11858:
        /* <DEDUP_REMOVED lines=10> */
.L_x_11857:
        /* <DEDUP_REMOVED lines=17> */
.L_x_11866:
        /* <DEDUP_REMOVED lines=13> */
.L_x_11868:
[----:B------:R-:W-:Y:S05]  /*a000*/  BSYNC.RECONVERGENT B2 ;  /* 0x0000000000027941 */ /* 0x000fea0003800200 */
.L_x_11867:
        /* <DEDUP_REMOVED lines=43> */
.L_x_11865:
[----:B------:R-:W-:Y:S05]  /*a2c0*/  BSYNC.RECONVERGENT B1 ;  /* 0x0000000000017941 */ /* 0x000fea0003800200 */
.L_x_11864:
        /* <DEDUP_REMOVED lines=10> */
.L_x_11863:
        /* <DEDUP_REMOVED lines=17> */
.L_x_11872:
        /* <DEDUP_REMOVED lines=13> */
.L_x_11874:
[----:B------:R-:W-:Y:S05]  /*a550*/  BSYNC.RECONVERGENT B2 ;  /* 0x0000000000027941 */ /* 0x000fea0003800200 */
.L_x_11873:
        /* <DEDUP_REMOVED lines=43> */
.L_x_11871:
[----:B------:R-:W-:Y:S05]  /*a810*/  BSYNC.RECONVERGENT B1 ;  /* 0x0000000000017941 */ /* 0x000fea0003800200 */
.L_x_11870:
        /* <DEDUP_REMOVED lines=10> */
.L_x_11869:
        /* <DEDUP_REMOVED lines=17> */
.L_x_11878:
        /* <DEDUP_REMOVED lines=13> */
.L_x_11880:
[----:B------:R-:W-:Y:S05]  /*aaa0*/  BSYNC.RECONVERGENT B2 ;  /* 0x0000000000027941 */ /* 0x000fea0003800200 */
.L_x_11879:
        /* <DEDUP_REMOVED lines=43> */
.L_x_11877:
[----:B------:R-:W-:Y:S05]  /*ad60*/  BSYNC.RECONVERGENT B1 ;  /* 0x0000000000017941 */ /* 0x000fea0003800200 */
.L_x_11876:
        /* <DEDUP_REMOVED lines=10> */
.L_x_11875:
        /* <DEDUP_REMOVED lines=17> */
.L_x_11884:
        /* <DEDUP_REMOVED lines=13> */
.L_x_11886:
[----:B------:R-:W-:Y:S05]  /*aff0*/  BSYNC.RECONVERGENT B2 ;  /* 0x0000000000027941 */ /* 0x000fea0003800200 */
.L_x_11885:
        /* <DEDUP_REMOVED lines=43> */
.L_x_11883:
[----:B------:R-:W-:Y:S05]  /*b2b0*/  BSYNC.RECONVERGENT B1 ;  /* 0x0000000000017941 */ /* 0x000fea0003800200 */
.L_x_11882:
        /* <DEDUP_REMOVED lines=10> */
.L_x_11881:
        /* <DEDUP_REMOVED lines=17> */
.L_x_11890:
        /* <DEDUP_REMOVED lines=13> */
.L_x_11892:
[----:B------:R-:W-:Y:S05]  /*b540*/  BSYNC.RECONVERGENT B2 ;  /* 0x0000000000027941 */ /* 0x000fea0003800200 */
.L_x_11891:
        /* <DEDUP_REMOVED lines=43> */
.L_x_11889:
[----:B------:R-:W-:Y:S05]  /*b800*/  BSYNC.RECONVERGENT B1 ;  /* 0x0000000000017941 */ /* 0x000fea0003800200 */
.L_x_11888:
        /* <DEDUP_REMOVED lines=10> */
.L_x_11887:
        /* <DEDUP_REMOVED lines=17> */
.L_x_11896:
        /* <DEDUP_REMOVED lines=13> */
.L_x_11898:
[----:B------:R-:W-:Y:S05]  /*ba90*/  BSYNC.RECONVERGENT B2 ;  /* 0x0000000000027941 */ /* 0x000fea0003800200 */
.L_x_11897:
        /* <DEDUP_REMOVED lines=43> */
.L_x_11895:
[----:B------:R-:W-:Y:S05]  /*bd50*/  BSYNC.RECONVERGENT B1 ;  /* 0x0000000000017941 */ /* 0x000fea0003800200 */
.L_x_11894:
        /* <DEDUP_REMOVED lines=10> */
.L_x_11893:
        /* <DEDUP_REMOVED lines=17> */
.L_x_11902:
        /* <DEDUP_REMOVED lines=13> */
.L_x_11904:
[----:B------:R-:W-:Y:S05]  /*bfe0*/  BSYNC.RECONVERGENT B2 ;  /* 0x0000000000027941 */ /* 0x000fea0003800200 */
.L_x_11903:
        /* <DEDUP_REMOVED lines=43> */
.L_x_11901:
[----:B------:R-:W-:Y:S05]  /*c2a0*/  BSYNC.RECONVERGENT B1 ;  /* 0x0000000000017941 */ /* 0x000fea0003800200 */
.L_x_11900:
[----:B------:R-:W-:Y:S01]  /*c2b0*/  I2FP.F32.U32 R100, R101 ;  /* 0x0000006500647245 */ /* 0x000fe20000201000 */
[----:B------:R-:W-:Y:S02]  /*c2c0*/  HFMA2 R101, -RZ, RZ, 0.1171875, 0 ;  /* 0x2f800000ff657431 */ /* 0x000fe400000001ff */
        /* <DEDUP_REMOVED lines=8> */
.L_x_11899:
[----:B------:R-:W-:Y:S02]  /*c350*/  F2FP.F16.F32.PACK_AB R103, RZ, R123 ;  /* 0x0000007bff67723e */ /* 0x000fe400000000ff */
[----:B------:R-:W-:Y:S02]  /*c360*/  PRMT R102, R126, 0x5410, R134 ;  /* 0x000054107e667816 */ /* 0x000fe40000000086 */
[----:B------:R-:W-:Y:S02]  /*c370*/  PRMT R101, R120, 0x5410, R124 ;  /* 0x0000541078657816 */ /* 0x000fe4000000007c */
[----:B------:R-:W-:Y:S02]  /*c380*/  PRMT R100, R118, 0x5410, R116 ;  /* 0x0000541076647816 */ /* 0x000fe40000000074 */
[----:B------:R-:W-:-:S07]  /*c390*/  PRMT R103, R114, 0x5410, R103 ;  /* 0x0000541072677816 */ /* 0x000fce0000000067 */
.L_x_11856:
        /* <DEDUP_REMOVED lines=25> */
.L_x_11905:
[----:B------:R-:W-:Y:S01]  /*c530*/  VIADD R110, R110, 0x80 ;  /* 0x000000806e6e7836 */ /* 0x000fe20000000000 */
[----:B------:R-:W-:-:S07]  /*c540*/  IADD3 R108, PT, PT, R108, 0x80, RZ ;  /* 0x000000806c6c7810 */ /* 0x000fce0007ffe0ff */
.L_x_11806:
[----:B------:R-:W-:Y:S05]  /*c550*/  BSYNC.RECONVERGENT B0 ;  /* 0x0000000000007941 */ /* 0x000fea0003800200 */
.L_x_11805:
        /* <DEDUP_REMOVED lines=34> */
.L_x_11912:
        /* <DEDUP_REMOVED lines=13> */
.L_x_11914:
[----:B------:R-:W-:Y:S05]  /*c850*/  BSYNC.RECONVERGENT B2 ;  /* 0x0000000000027941 */ /* 0x000fea0003800200 */
.L_x_11913:
        /* <DEDUP_REMOVED lines=41> */
.L_x_11911:
[----:B------:R-:W-:Y:S05]  /*caf0*/  BSYNC.RECONVERGENT B1 ;  /* 0x0000000000017941 */ /* 0x000fea0003800200 */
.L_x_11910:
        /* <DEDUP_REMOVED lines=11> */
.L_x_11909:
        /* <DEDUP_REMOVED lines=21> */
.L_x_11918:
        /* <DEDUP_REMOVED lines=13> */
.L_x_11920:
[----:B------:R-:W-:Y:S05]  /*cdd0*/  BSYNC.RECONVERGENT B2 ;  /* 0x0000000000027941 */ /* 0x000fea0003800200 */
.L_x_11919:
        /* <DEDUP_REMOVED lines=42> */
.L_x_11917:
[----:B------:R-:W-:Y:S05]  /*d080*/  BSYNC.RECONVERGENT B1 ;  /* 0x0000000000017941 */ /* 0x000fea0003800200 */
.L_x_11916:
[----:B------:R-:W-:Y:S01]  /*d090*/  HFMA2 R103, -RZ, RZ, 0.1171875, 0 ;  /* 0x2f800000ff677431 */ /* 0x000fe200000001ff */
[----:B------:R-:W-:Y:S01]  /*d0a0*/  I2FP.F32.U32 R12, R12 ;  /* 0x0000000c000c7245 */ /* 0x000fe20000201000 */
[----:B------:R-:W-:Y:S02]  /*d0b0*/  HADD2.F32 R100, -RZ, R24.H1_H1 ;  /* 0x30000018ff647230 */ /* 0x000fe40000004100 */
        /* <DEDUP_REMOVED lines=8> */
.L_x_11915:
        /* <DEDUP_REMOVED lines=21> */
.L_x_11924:
        /* <DEDUP_REMOVED lines=13> */
.L_x_11926:
[----:B------:R-:W-:Y:S05]  /*d360*/  BSYNC.RECONVERGENT B2 ;  /* 0x0000000000027941 */ /* 0x000fea0003800200 */
.L_x_11925:
        /* <DEDUP_REMOVED lines=42> */
.L_x_11923:
[----:B------:R-:W-:Y:S05]  /*d610*/  BSYNC.RECONVERGENT B1 ;  /* 0x0000000000017941 */ /* 0x000fea0003800200 */
.L_x_11922:
        /* <DEDUP_REMOVED lines=11> */
.L_x_11921:
        /* <DEDUP_REMOVED lines=21> */
.L_x_11930:
        /* <DEDUP_REMOVED lines=13> */
.L_x_11932:
[----:B------:R-:W-:Y:S05]  /*d8f0*/  BSYNC.RECONVERGENT B2 ;  /* 0x0000000000027941 */ /* 0x000fea0003800200 */
.L_x_11931:
        /* <DEDUP_REMOVED lines=43> */
.L_x_11929:
[----:B------:R-:W-:Y:S05]  /*dbb0*/  BSYNC.RECONVERGENT B1 ;  /* 0x0000000000017941 */ /* 0x000fea0003800200 */
.L_x_11928:
        /* <DEDUP_REMOVED lines=11> */
.L_x_11927:
        /* <DEDUP_REMOVED lines=21> */
.L_x_11936:
        /* <DEDUP_REMOVED lines=13> */
.L_x_11938:
[----:B------:R-:W-:Y:S05]  /*de90*/  BSYNC.RECONVERGENT B2 ;  /* 0x0000000000027941 */ /* 0x000fea0003800200 */
.L_x_11937:
        /* <DEDUP_REMOVED lines=43> */
.L_x_11935:
[----:B------:R-:W-:Y:S05]  /*e150*/  BSYNC.RECONVERGENT B1 ;  /* 0x0000000000017941 */ /* 0x000fea0003800200 */
.L_x_11934:
        /* <DEDUP_REMOVED lines=11> */
.L_x_11933:
        /* <DEDUP_REMOVED lines=21> */
.L_x_11942:
        /* <DEDUP_REMOVED lines=13> */
.L_x_11944:
[----:B------:R-:W-:Y:S05]  /*e430*/  BSYNC.RECONVERGENT B2 ;  /* 0x0000000000027941 */ /* 0x000fea0003800200 */
.L_x_11943:
        /* <DEDUP_REMOVED lines=43> */
.L_x_11941:
[----:B------:R-:W-:Y:S05]  /*e6f0*/  BSYNC.RECONVERGENT B1 ;  /* 0x0000000000017941 */ /* 0x000fea0003800200 */
.L_x_11940:
        /* <DEDUP_REMOVED lines=11> */
.L_x_11939:
        /* <DEDUP_REMOVED lines=21> */
.L_x_11948:
        /* <DEDUP_REMOVED lines=13> */
.L_x_11950:
[----:B------:R-:W-:Y:S05]  /*e9d0*/  BSYNC.RECONVERGENT B2 ;  /* 0x0000000000027941 */ /* 0x000fea0003800200 */
.L_x_11949:
        /* <DEDUP_REMOVED lines=43> */
.L_x_11947:
[----:B------:R-:W-:Y:S05]  /*ec90*/  BSYNC.RECONVERGENT B1 ;  /* 0x0000000000017941 */ /* 0x000fea0003800200 */
.L_x_11946:
        /* <DEDUP_REMOVED lines=11> */
.L_x_11945:
        /* <DEDUP_REMOVED lines=21> */
.L_x_11954:
        /* <DEDUP_REMOVED lines=13> */
.L_x_11956:
[----:B------:R-:W-:Y:S05]  /*ef70*/  BSYNC.RECONVERGENT B2 ;  /* 0x0000000000027941 */ /* 0x000fea0003800200 */
.L_x_11955:
        /* <DEDUP_REMOVED lines=43> */
.L_x_11953:
[----:B------:R-:W-:Y:S05]  /*f230*/  BSYNC.RECONVERGENT B1 ;  /* 0x0000000000017941 */ /* 0x000fea0003800200 */
.L_x_11952:
        /* <DEDUP_REMOVED lines=11> */
.L_x_11951:
[----:B------:R-:W-:Y:S02]  /*f2f0*/  F2FP.F16.F32.PACK_AB R103, RZ, R139 ;  /* 0x0000008bff67723e */ /* 0x000fe400000000ff */
[----:B------:R-:W-:Y:S02]  /*f300*/  PRMT R102, R124, 0x5410, R126 ;  /* 0x000054107c667816 */ /* 0x000fe4000000007e */
[----:B------:R-:W-:Y:S02]  /*f310*/  PRMT R101, R118, 0x5410, R120 ;  /* 0x0000541076657816 */ /* 0x000fe40000000078 */
[----:B------:R-:W-:Y:S02]  /*f320*/  PRMT R100, R116, 0x5410, R114 ;  /* 0x0000541074647816 */ /* 0x000fe40000000072 */
[----:B------:R-:W-:Y:S01]  /*f330*/  PRMT R103, R112, 0x5410, R103 ;  /* 0x0000541070677816 */ /* 0x000fe20000000067 */
[----:B------:R-:W-:Y:S06]  /*f340*/  BRA `(.L_x_11957) ;  /* 0x0000002800b87947 */ /* 0x000fec0003800000 */
.L_x_11908:
        /* <DEDUP_REMOVED lines=20> */
.L_x_11961:
        /* <DEDUP_REMOVED lines=13> */
.L_x_11963:
[----:B------:R-:W-:Y:S05]  /*f560*/  BSYNC.RECONVERGENT B2 ;  /* 0x0000000000027941 */ /* 0x000fea0003800200 */
.L_x_11962:
        /* <DEDUP_REMOVED lines=42> */
.L_x_11960:
[----:B------:R-:W-:Y:S05]  /*f810*/  BSYNC.RECONVERGENT B1 ;  /* 0x0000000000017941 */ /* 0x000fea0003800200 */
.L_x_11959:
        /* <DEDUP_REMOVED lines=10> */
.L_x_11958:
        /* <DEDUP_REMOVED lines=17> */
.L_x_11967:
        /* <DEDUP_REMOVED lines=13> */
.L_x_11969:
[----:B------:R-:W-:Y:S05]  /*faa0*/  BSYNC.RECONVERGENT B2 ;  /* 0x0000000000027941 */ /* 0x000fea0003800200 */
.L_x_11968:
        /* <DEDUP_REMOVED lines=42> */
.L_x_11966:
[----:B------:R-:W-:Y:S05]  /*fd50*/  BSYNC.RECONVERGENT B1 ;  /* 0x0000000000017941 */ /* 0x000fea0003800200 */
.L_x_11965:
        /* <DEDUP_REMOVED lines=10> */
.L_x_11964:
        /* <DEDUP_REMOVED lines=17> */
.L_x_11973:
        /* <DEDUP_REMOVED lines=13> */
.L_x_11975:
[----:B------:R-:W-:Y:S05]  /*ffe0*/  BSYNC.RECONVERGENT B2 ;  /* 0x0000000000027941 */ /* 0x000fea0003800200 */
.L_x_11974:
        /* <DEDUP_REMOVED lines=42> */
.L_x_11972:
[----:B------:R-:W-:Y:S05]  /*10290*/  BSYNC.RECONVERGENT B1 ;  /* 0x0000000000017941 */ /* 0x000fea0003800200 */
.L_x_11971:
        /* <DEDUP_REMOVED lines=10> */
.L_x_11970:
        /* <DEDUP_REMOVED lines=17> */
.L_x_11979:
        /* <DEDUP_REMOVED lines=13> */
.L_x_11981:
[----:B------:R-:W-:Y:S05]  /*10520*/  BSYNC.RECONVERGENT B2 ;  /* 0x0000000000027941 */ /* 0x000fea0003800200 */
.L_x_11980:
        /* <DEDUP_REMOVED lines=43> */
.L_x_11978:
[----:B------:R-:W-:Y:S05]  /*107e0*/  BSYNC.RECONVERGENT B1 ;  /* 0x0000000000017941 */ /* 0x000fea0003800200 */
.L_x_11977:
        /* <DEDUP_REMOVED lines=10> */
.L_x_11976:
        /* <DEDUP_REMOVED lines=17> */
.L_x_11985:
        /* <DEDUP_REMOVED lines=13> */
.L_x_11987:
[----:B------:R-:W-:Y:S05]  /*10a70*/  BSYNC.RECONVERGENT B2 ;  /* 0x0000000000027941 */ /* 0x000fea0003800200 */
.L_x_11986:
        /* <DEDUP_REMOVED lines=43> */
.L_x_11984:
[----:B------:R-:W-:Y:S05]  /*10d30*/  BSYNC.RECONVERGENT B1 ;  /* 0x0000000000017941 */ /* 0x000fea0003800200 */
.L_x_11983:
        /* <DEDUP_REMOVED lines=10> */
.L_x_11982:
        /* <DEDUP_REMOVED lines=17> */
.L_x_11991:
        /* <DEDUP_REMOVED lines=13> */
.L_x_11993:
[----:B------:R-:W-:Y:S05]  /*10fc0*/  BSYNC.RECONVERGENT B2 ;  /* 0x0000000000027941 */ /* 0x000fea0003800200 */
.L_x_11992:
        /* <DEDUP_REMOVED lines=43> */
.L_x_11990:
[----:B------:R-:W-:Y:S05]  /*11280*/  BSYNC.RECONVERGENT B1 ;  /* 0x0000000000017941 */ /* 0x000fea0003800200 */
.L_x_11989:
        /* <DEDUP_REMOVED lines=10> */
.L_x_11988:
        /* <DEDUP_REMOVED lines=17> */
.L_x_11997:
        /* <DEDUP_REMOVED lines=13> */
.L_x_11999:
[----:B------:R-:W-:Y:S05]  /*11510*/  BSYNC.RECONVERGENT B2 ;  /* 0x0000000000027941 */ /* 0x000fea0003800200 */
.L_x_11998:
        /* <DEDUP_REMOVED lines=43> */
.L_x_11996:
[----:B------:R-:W-:Y:S05]  /*117d0*/  BSYNC.RECONVERGENT B1 ;  /* 0x0000000000017941 */ /* 0x000fea0003800200 */
.L_x_11995:
        /* <DEDUP_REMOVED lines=10> */
.L_x_11994:
        /* <DEDUP_REMOVED lines=17> */
.L_x_12003:
        /* <DEDUP_REMOVED lines=13> */
.L_x_12005:
[----:B------:R-:W-:Y:S05]  /*11a60*/  BSYNC.RECONVERGENT B2 ;  /* 0x0000000000027941 */ /* 0x000fea0003800200 */
.L_x_12004:
        /* <DEDUP_REMOVED lines=43> */
.L_x_12002:
[----:B------:R-:W-:Y:S05]  /*11d20*/  BSYNC.RECONVERGENT B1 ;  /* 0x0000000000017941 */ /* 0x000fea0003800200 */
.L_x_12001:
        /* <DEDUP_REMOVED lines=10> */
.L_x_12000:
[----:B------:R-:W-:Y:S01]  /*11dd0*/  F2FP.F16.F32.PACK_AB R103, RZ, R139 ;  /* 0x0000008bff67723e */ /* 0x000fe200000000ff */
[----:B------:R-:W-:Y:S01]  /*11de0*/  IMAD.MOV.U32 R134, RZ, RZ, R122 ;  /* 0x000000ffff867224 */ /* 0x000fe200078e007a */
[----:B------:R-:W-:Y:S02]  /*11df0*/  PRMT R102, R126, 0x5410, R124 ;  /* 0x000054107e667816 */ /* 0x000fe4000000007c */
[----:B------:R-:W-:Y:S02]  /*11e00*/  PRMT R101, R118, 0x5410, R120 ;  /* 0x0000541076657816 */ /* 0x000fe40000000078 */
[----:B------:R-:W-:Y:S02]  /*11e10*/  PRMT R100, R116, 0x5410, R114 ;  /* 0x0000541074647816 */ /* 0x000fe40000000072 */
[----:B------:R-:W-:-:S07]  /*11e20*/  PRMT R103, R112, 0x5410, R103 ;  /* 0x0000541070677816 */ /* 0x000fce0000000067 */
.L_x_11957:
        /* <DEDUP_REMOVED lines=24> */
.L_x_11907:
[----:B------:R-:W-:Y:S05]  /*11fb0*/  BSYNC.RECONVERGENT B0 ;  /* 0x0000000000007941 */ /* 0x000fea0003800200 */
.L_x_11906:
        /* <DEDUP_REMOVED lines=207> */
.L_x_12008:
[----:B------:R-:W-:Y:S05]  /*12cb0*/  BSYNC.RECONVERGENT B0 ;  /* 0x0000000000007941 */ /* 0x000fea0003800200 */
.L_x_12007:
        /* <DEDUP_REMOVED lines=34> */
.L_x_12010:
[----:B------:R-:W-:Y:S05]  /*12ee0*/  BSYNC.RECONVERGENT B0 ;  /* 0x0000000000007941 */ /* 0x000fea0003800200 */
.L_x_12009:
        /* <DEDUP_REMOVED lines=33> */
.L_x_12011:
[----:B------:R-:W-:Y:S05]  /*13100*/  BSYNC.RECONVERGENT B0 ;  /* 0x0000000000007941 */ /* 0x000fea0003800200 */
.L_x_12006:
[----:B------:R-:W-:Y:S02]  /*13110*/  UIADD3 UR22, UPT, UPT, UR22, UR20, URZ ;  /* 0x0000001416167290 */ /* 0x000fe4000fffe0ff */
[----:B------:R-:W-:Y:S02]  /*13120*/  UPLOP3.LUT UP1, UPT, UPT, UPT, UP1, 0x40, 0x4 ;  /* 0x000000000004789c */ /* 0x000fe40003f2e810 */
[----:B------:R-:W-:-:S09]  /*13130*/  UISETP.GE.AND UP0, UPT, UR22, UR21, UPT ;  /* 0x000000151600728c */ /* 0x000fd2000bf06270 */
[----:B------:R-:W-:Y:S05]  /*13140*/  BRA.U !UP0, `(.L_x_12012) ;  /* 0xfffffedd08347547 */ /* 0x000fea000b83ffff */
[----:B------:R-:W-:Y:S05]  /*13150*/  EXIT ;  /* 0x000000000000794d */ /* 0x000fea0003800000 */
.L_x_12013:
        /* <DEDUP_REMOVED lines=10> */
.L_x_20825:


//--------------------- .text._ZN10layer_norm13ln_fwd_kernelINS_13Kernel_traitsIf6__halfS2_S2_fjLj3072ELj1ELj1ELj4ELj16ENS_18Kernel_traits_baseILj3072EfS2_S2_S2_fjLj128EEEEELb1ELb1ELb1ELb1EEEvNS_9FwdParamsE --------------------------
	.section	.text._ZN10layer_norm13ln_fwd_kernelINS_13Kernel_traitsIf6__halfS2_S2_fjLj3072ELj1ELj1ELj4ELj16ENS_18Kernel_traits_baseILj3072EfS2_S2_S2_fjLj128EEEEELb1ELb1ELb1ELb1EEEvNS_9FwdParamsE,"ax",@progbits
	.align	128
        .global         _ZN10layer_norm13ln_fwd_kernelINS_13Kernel_traitsIf6__halfS2_S2_fjLj3072ELj1ELj1ELj4ELj16ENS_18Kernel_traits_baseILj3072EfS2_S2_S2_fjLj128EEEEELb1ELb1ELb1ELb1EEEvNS_9FwdParamsE
        .type           _ZN10layer_norm13ln_fwd_kernelINS_13Kernel_traitsIf6__halfS2_S2_fjLj3072ELj1ELj1ELj4ELj16ENS_18Kernel_traits_baseILj3072EfS2_S2_S2_fjLj128EEEEELb1ELb1ELb1ELb1EEEvNS_9FwdParamsE,@function
        .size           _ZN10layer_norm13ln_fwd_kernelINS_13Kernel_traitsIf6__halfS2_S2_fjLj3072ELj1ELj1ELj4ELj16ENS_18Kernel_traits_baseILj3072EfS2_S2_S2_fjLj128EEEEELb1ELb1ELb1ELb1EEEvNS_9FwdParamsE,(.L_x_20826 - _ZN10layer_norm13ln_fwd_kernelINS_13Kernel_traitsIf6__halfS2_S2_fjLj3072ELj1ELj1ELj4ELj16ENS_18Kernel_traits_baseILj3072EfS2_S2_S2_fjLj128EEEEELb1ELb1ELb1ELb1EEEvNS_9FwdParamsE)
        .other          _ZN10layer_norm13ln_fwd_kernelINS_13Kernel_traitsIf6__halfS2_S2_fjLj3072ELj1ELj1ELj4ELj16ENS_18Kernel_traits_baseILj3072EfS2_S2_S2_fjLj128EEEEELb1ELb1ELb1ELb1EEEvNS_9FwdParamsE,@"STO_CUDA_ENTRY STV_DEFAULT"
_ZN10layer_norm13ln_fwd_kernelINS_13Kernel_traitsIf6__halfS2_S2_fjLj3072ELj1ELj1ELj4ELj16ENS_18Kernel_traits_baseILj3072EfS2_S2_S2_fjLj128EEEEELb1ELb1ELb1ELb1EEEvNS_9FwdParamsE:
.text._ZN10layer_norm13ln_fwd_kernelINS_13Kernel_traitsIf6__halfS2_S2_fjLj3072ELj1ELj1ELj4ELj16ENS_18Kernel_traits_baseILj3072EfS2_S2_S2_fjLj128EEEEELb1ELb1ELb1ELb1EEEvNS_9FwdParamsE:
        /* <DEDUP_REMOVED lines=71> */
.L_x_12014:
        /* <DEDUP_REMOVED lines=28> */
.L_x_12015:
        /* <DEDUP_REMOVED lines=75> */
.L_x_12218:
[----:B------:R-:W-:-:S06]  /*0ae0*/  UIMAD.WIDE UR4, UR7, 0x4, UR8 ;  /* 0x00000004070478a5 */ /* 0x000fcc000f8e0208 */
[----:B0-----:R-:W-:Y:S02]  /*0af0*/  IMAD.U32 R110, RZ, RZ, UR4 ;  /* 0x00000004ff6e7e24 */ /* 0x001fe4000f8e00ff */
[----:B------:R-:W-:-:S05]  /*0b00*/  IMAD.U32 R111, RZ, RZ, UR5 ;  /* 0x00000005ff6f7e24 */ /* 0x000fca000f8e00ff */
[----:B------:R-:W2:Y:S01]  /*0b10*/  LDG.E R110, desc[UR12][R110.64] ;  /* 0x0000000c6e6e7981 */ /* 0x000ea2000c1e1900 */
[----:B------:R-:W-:-:S06]  /*0b20*/  UIMAD.WIDE UR4, UR7, 0x4, UR10 ;  /* 0x00000004070478a5 */ /* 0x000fcc000f8e020a */
[----:B-1----:R-:W-:Y:S02]  /*0b30*/  IMAD.U32 R102, RZ, RZ, UR4 ;  /* 0x00000004ff667e24 */ /* 0x002fe4000f8e00ff */
[----:B------:R-:W-:-:S05]  /*0b40*/  IMAD.U32 R103, RZ, RZ, UR5 ;  /* 0x00000005ff677e24 */ /* 0x000fca000f8e00ff */
[----:B------:R-:W3:Y:S01]  /*0b50*/  LDG.E R102, desc[UR12][R102.64] ;  /* 0x0000000c66667981 */ /* 0x000ee2000c1e1900 */
[----:B------:R-:W-:Y:S01]  /*0b60*/  UIMAD UR4, UR7, UR22, URZ ;  /* 0x00000016070472a4 */ /* 0x000fe2000f8e02ff */
[----:B------:R-:W-:-:S03]  /*0b70*/  ISETP.NE.U32.AND P0, PT, RZ, UR18, PT ;  /* 0x00000012ff007c0c */ /* 0x000fc6000bf05070 */
[----:B------:R-:W-:Y:S01]  /*0b80*/  USHF.R.S32.HI UR5, URZ, 0x1f, UR4 ;  /* 0x0000001fff057899 */ /* 0x000fe20008011404 */
[----:B------:R-:W-:-:S03]  /*0b90*/  ISETP.NE.AND.EX P0, PT, RZ, UR19, PT, P0 ;  /* 0x00000013ff007c0c */ /* 0x000fc6000bf05300 */
[----:B------:R-:W-:-:S06]  /*0ba0*/  ULEA.HI UR5, UR5, UR4, URZ, 0x3 ;  /* 0x0000000405057291 */ /* 0x000fcc000f8f18ff */
[----:B------:R-:W-:-:S05]  /*0bb0*/  IMAD.U32 R129, RZ, RZ, UR5 ;  /* 0x00000005ff817e24 */ /* 0x000fca000f8e00ff */
[----:B------:R-:W-:Y:S02]  /*0bc0*/  LEA.HI.SX32 R129, R129, R0, 0x1d ;  /* 0x0000000081817211 */ /* 0x000fe400078feaff */
[----:B--2---:R-:W-:-:S13]  /*0bd0*/  ISETP.GE.AND P1, PT, R110, 0x1, PT ;  /* 0x000000016e00780c */ /* 0x004fda0003f26270 */
[----:B------:R-:W0:Y:S01]  /*0be0*/  @P1 LDC.64 R100, c[0x0][0x390] ;  /* 0x0000e400ff641b82 */ /* 0x000e220000000a00 */
[----:B------:R-:W-:-:S05]  /*0bf0*/  @P1 IADD3 R7, PT, PT, R110, -0x1, RZ ;  /* 0xffffffff6e071810 */ /* 0x000fca0007ffe0ff */
[----:B------:R-:W-:-:S05]  /*0c00*/  @P1 IMAD R7, R7, UR22, RZ ;  /* 0x0000001607071c24 */ /* 0x000fca000f8e02ff */
[----:B------:R-:W-:-:S04]  /*0c10*/  @P1 SHF.R.S32.HI R104, RZ, 0x1f, R7 ;  /* 0x0000001fff681819 */ /* 0x000fc80000011407 */
[----:B------:R-:W-:Y:S02]  /*0c20*/  @P1 LEA.HI R7, R104, R7, RZ, 0x3 ;  /* 0x0000000768071211 */ /* 0x000fe400078f18ff */
[----:B------:R-:W-:Y:S02]  /*0c30*/  MOV R104, RZ ;  /* 0x000000ff00687202 */ /* 0x000fe40000000f00 */
[----:B------:R-:W-:-:S05]  /*0c40*/  @P1 LEA.HI.SX32 R104, R7, R0, 0x1d ;  /* 0x0000000007681211 */ /* 0x000fca00078feaff */
[----:B0-----:R-:W-:Y:S01]  /*0c50*/  @P1 IMAD.WIDE.U32 R100, R104, 0x10, R100 ;  /* 0x0000001068641825 */ /* 0x001fe200078e0064 */
[----:B---3--:R-:W-:-:S04]  /*0c60*/  R2UR UR6, R102 ;  /* 0x00000000660672ca */ /* 0x008fc800000e0000 */
[----:B-----5:R0:W5:Y:S01]  /*0c70*/  @P1 LDG.E.128 R24, desc[UR12][R100.64] ;  /* 0x0000000c64181981 */ /* 0x020162000c1e1d00 */
[----:B------:R-:W-:Y:S10]  /*0c80*/  @!P0 BRA `(.L_x_12016) ;  /* 0x0000002800c88947 */ /* 0x000ff40003800000 */
[----:B------:R-:W1:Y:S02]  /*0c90*/  LDC.64 R20, c[0x0][0x3a0] ;  /* 0x0000e800ff147b82 */ /* 0x000e640000000a00 */
[----:B-1----:R-:W-:-:S06]  /*0ca0*/  IMAD.WIDE.U32 R20, R129, 0x10, R20 ;  /* 0x0000001081147825 */ /* 0x002fcc00078e0014 */
        /* <DEDUP_REMOVED lines=21> */
.L_x_12019:
        /* <DEDUP_REMOVED lines=12> */
.L_x_12020:
        /* <DEDUP_REMOVED lines=42> */
.L_x_12018:
[----:B------:R-:W-:Y:S01]  /*1160*/  I2FP.F32.U32 R6, R6 ;  /* 0x0000000600067245 */ /* 0x000fe20000201000 */
[----:B-----5:R-:W-:Y:S02]  /*1170*/  HADD2.F32 R7, -RZ, R24.H0_H0 ;  /* 0x20000018ff077230 */ /* 0x020fe40000004100 */
[----:B------:R-:W-:Y:S02]  /*1180*/  IMAD.MOV.U32 R9, RZ, RZ, 0x2f800000 ;  /* 0x2f800000ff097424 */ /* 0x000fe400078e00ff */
[----:B0-----:R-:W-:Y:S02]  /*1190*/  HADD2.F32 R100, -RZ, R20.H0_H0 ;  /* 0x20000014ff647230 */ /* 0x001fe40000004100 */
[----:B------:R-:W-:Y:S01]  /*11a0*/  FMUL.FTZ R7, R7, UR17 ;  /* 0x0000001107077c20 */ /* 0x000fe20008410000 */
[----:B------:R-:W-:-:S03]  /*11b0*/  FFMA.FTZ R6, R6, R9, 1.1641532182693481445e-10 ;  /* 0x2f00000006067423 */ /* 0x000fc60000010009 */
[----:B------:R-:W-:Y:S02]  /*11c0*/  FMUL.FTZ R7, R7, UR16 ;  /* 0x0000001007077c20 */ /* 0x000fe40008410000 */
[----:B------:R-:W-:-:S04]  /*11d0*/  FSETP.GTU.FTZ.AND P3, PT, R6, UR23, PT ;  /* 0x0000001706007c0b */ /* 0x000fc8000bf7c000 */
[----:B------:R-:W-:Y:S02]  /*11e0*/  FSEL R7, R7, RZ, !P3 ;  /* 0x000000ff07077208 */ /* 0x000fe40005800000 */
[----:B------:R-:W-:-:S03]  /*11f0*/  SEL R6, RZ, 0x1, P3 ;  /* 0x00000001ff067807 */ /* 0x000fc60001800000 */
[----:B------:R-:W-:-:S07]  /*1200*/  FFMA.FTZ R7, R7, R48, R100 ;  /* 0x0000003007077223 */ /* 0x000fce0000010064 */
.L_x_12017:
[----:B0-----:R-:W-:Y:S01]  /*1210*/  F2FP.F16.F32.PACK_AB R100, RZ, R7 ;  /* 0x00000007ff64723e */ /* 0x001fe200000000ff */
        /* <DEDUP_REMOVED lines=19> */
.L_x_12023:
        /* <DEDUP_REMOVED lines=12> */
.L_x_12024:
        /* <DEDUP_REMOVED lines=42> */
.L_x_12022:
        /* <DEDUP_REMOVED lines=11> */
.L_x_12021:
        /* <DEDUP_REMOVED lines=20> */
.L_x_12027:
        /* <DEDUP_REMOVED lines=12> */
.L_x_12028:
        /* <DEDUP_REMOVED lines=43> */
.L_x_12026:
        /* <DEDUP_REMOVED lines=10> */
[----:B------:R-:W-:-:S07]  /*1cb0*/  FFMA.FTZ R11, R11, R50, R106 ;  /* 0x000000320b0b7223 */ /* 0x000fce000001006a */
.L_x_12025:
        /* <DEDUP_REMOVED lines=20> */
.L_x_12031:
        /* <DEDUP_REMOVED lines=12> */
.L_x_12032:
        /* <DEDUP_REMOVED lines=42> */
.L_x_12030:
        /* <DEDUP_REMOVED lines=11> */
.L_x_12029:
        /* <DEDUP_REMOVED lines=20> */
.L_x_12035:
        /* <DEDUP_REMOVED lines=12> */
.L_x_12036:
        /* <DEDUP_REMOVED lines=42> */
.L_x_12034:
        /* <DEDUP_REMOVED lines=11> */
.L_x_12033:
        /* <DEDUP_REMOVED lines=20> */
.L_x_12039:
        /* <DEDUP_REMOVED lines=12> */
.L_x_12040:
        /* <DEDUP_REMOVED lines=42> */
.L_x_12038:
        /* <DEDUP_REMOVED lines=10> */
[----:B------:R-:W-:-:S07]  /*2ca0*/  FFMA.FTZ R17, R112, R45, R19 ;  /* 0x0000002d70117223 */ /* 0x000fce0000010013 */
.L_x_12037:
        /* <DEDUP_REMOVED lines=20> */
.L_x_12043:
        /* <DEDUP_REMOVED lines=12> */
.L_x_12044:
        /* <DEDUP_REMOVED lines=42> */
.L_x_12042:
        /* <DEDUP_REMOVED lines=11> */
.L_x_12041:
        /* <DEDUP_REMOVED lines=20> */
.L_x_12047:
        /* <DEDUP_REMOVED lines=12> */
.L_x_12048:
        /* <DEDUP_REMOVED lines=42> */
.L_x_12046:
        /* <DEDUP_REMOVED lines=11> */
.L_x_12045:
[----:B------:R-:W-:Y:S02]  /*3750*/  F2FP.F16.F32.PACK_AB R111, RZ, R105 ;  /* 0x00000069ff6f723e */ /* 0x000fe400000000ff */
[----:B------:R-:W-:Y:S02]  /*3760*/  PRMT R100, R100, 0x5410, R103 ;  /* 0x0000541064647816 */ /* 0x000fe40000000067 */
[----:B------:R-:W-:Y:S02]  /*3770*/  PRMT R102, R102, 0x5410, R107 ;  /* 0x0000541066667816 */ /* 0x000fe4000000006b */
[----:B------:R-:W-:Y:S02]  /*3780*/  PRMT R101, R101, 0x5410, R106 ;  /* 0x0000541065657816 */ /* 0x000fe4000000006a */
[----:B------:R-:W-:Y:S01]  /*3790*/  PRMT R103, R109, 0x5410, R111 ;  /* 0x000054106d677816 */ /* 0x000fe2000000006f */
[----:B------:R-:W-:Y:S06]  /*37a0*/  BRA `(.L_x_12049) ;  /* 0x00000028003c7947 */ /* 0x000fec0003800000 */
.L_x_12016:
        /* <DEDUP_REMOVED lines=19> */
.L_x_12052:
        /* <DEDUP_REMOVED lines=12> */
.L_x_12053:
        /* <DEDUP_REMOVED lines=42> */
.L_x_12051:
        /* <DEDUP_REMOVED lines=10> */
.L_x_12050:
[----:B0-----:R-:W-:Y:S01]  /*3ce0*/  F2FP.F16.F32.PACK_AB R100, RZ, R7 ;  /* 0x00000007ff64723e */ /* 0x001fe200000000ff */
        /* <DEDUP_REMOVED lines=15> */
.L_x_12056:
        /* <DEDUP_REMOVED lines=12> */
.L_x_12057:
        /* <DEDUP_REMOVED lines=43> */
.L_x_12055:
        /* <DEDUP_REMOVED lines=10> */
.L_x_12054:
        /* <DEDUP_REMOVED lines=16> */
.L_x_12060:
        /* <DEDUP_REMOVED lines=12> */
.L_x_12061:
        /* <DEDUP_REMOVED lines=43> */
.L_x_12059:
        /* <DEDUP_REMOVED lines=10> */
.L_x_12058:
        /* <DEDUP_REMOVED lines=16> */
.L_x_12064:
        /* <DEDUP_REMOVED lines=12> */
.L_x_12065:
        /* <DEDUP_REMOVED lines=43> */
.L_x_12063:
        /* <DEDUP_REMOVED lines=10> */
.L_x_12062:
        /* <DEDUP_REMOVED lines=16> */
.L_x_12068:
        /* <DEDUP_REMOVED lines=12> */
.L_x_12069:
        /* <DEDUP_REMOVED lines=43> */
.L_x_12067:
        /* <DEDUP_REMOVED lines=10> */
.L_x_12066:
        /* <DEDUP_REMOVED lines=16> */
.L_x_12072:
        /* <DEDUP_REMOVED lines=12> */
.L_x_12073:
        /* <DEDUP_REMOVED lines=43> */
.L_x_12071:
        /* <DEDUP_REMOVED lines=10> */
.L_x_12070:
        /* <DEDUP_REMOVED lines=16> */
.L_x_12076:
        /* <DEDUP_REMOVED lines=12> */
.L_x_12077:
        /* <DEDUP_REMOVED lines=43> */
.L_x_12075:
        /* <DEDUP_REMOVED lines=10> */
.L_x_12074:
        /* <DEDUP_REMOVED lines=16> */
.L_x_12080:
        /* <DEDUP_REMOVED lines=12> */
.L_x_12081:
        /* <DEDUP_REMOVED lines=43> */
.L_x_12079:
        /* <DEDUP_REMOVED lines=10> */
.L_x_12078:
[----:B------:R-:W-:Y:S02]  /*6050*/  F2FP.F16.F32.PACK_AB R111, RZ, R105 ;  /* 0x00000069ff6f723e */ /* 0x000fe400000000ff */
[----:B------:R-:W-:Y:S02]  /*6060*/  PRMT R100, R100, 0x5410, R103 ;  /* 0x0000541064647816 */ /* 0x000fe40000000067 */
[----:B------:R-:W-:Y:S02]  /*6070*/  PRMT R102, R102, 0x5410, R107 ;  /* 0x0000541066667816 */ /* 0x000fe4000000006b */
[----:B------:R-:W-:Y:S02]  /*6080*/  PRMT R101, R101, 0x5410, R106 ;  /* 0x0000541065657816 */ /* 0x000fe4000000006a */
[----:B------:R-:W-:-:S07]  /*6090*/  PRMT R103, R109, 0x5410, R111 ;  /* 0x000054106d677816 */ /* 0x000fce000000006f */
.L_x_12049:
[----:B------:R-:W0:Y:S01]  /*60a0*/  LDC.64 R132, c[0x0][0x3a8] ;  /* 0x0000ea00ff847b82 */ /* 0x000e220000000a00 */
[----:B------:R-:W-:Y:S01]  /*60b0*/  @P0 IADD3 R109, PT, PT, R129, 0x80, RZ ;  /* 0x00000080816d0810 */ /* 0x000fe20007ffe0ff */
[----:B------:R-:W-:-:S06]  /*60c0*/  VIADD R127, R104, 0x80 ;  /* 0x00000080687f7836 */ /* 0x000fcc0000000000 */
        /* <DEDUP_REMOVED lines=27> */
.L_x_12082:
[----:B------:R2:W5:Y:S04]  /*6280*/  @P0 LDG.E.128 R20, desc[UR12][R106.64] ;  /* 0x0000000c6a140981 */ /* 0x000568000c1e1d00 */
[----:B-----5:R2:W5:Y:S01]  /*6290*/  @P1 LDG.E.128 R24, desc[UR12][R112.64] ;  /* 0x0000000c70181981 */ /* 0x020562000c1e1d00 */
[----:B------:R-:W-:Y:S05]  /*62a0*/  @!P0 BRA `(.L_x_12083) ;  /* 0x0000002800c08947 */ /* 0x000fea0003800000 */
[----:B------:R-:W-:-:S13]  /*62b0*/  ISETP.GT.AND P2, PT, R110, RZ, PT ;  /* 0x000000ff6e00720c */ /* 0x000fda0003f44270 */
[----:B--2---:R-:W-:Y:S01]  /*62c0*/  @!P2 HADD2.F32 R107, -RZ, R20.H0_H0 ;  /* 0x20000014ff6ba230 */ /* 0x004fe20000004100 */
        /* <DEDUP_REMOVED lines=18> */
.L_x_12086:
        /* <DEDUP_REMOVED lines=12> */
.L_x_12087:
        /* <DEDUP_REMOVED lines=42> */
.L_x_12085:
        /* <DEDUP_REMOVED lines=11> */
.L_x_12084:
        /* <DEDUP_REMOVED lines=20> */
.L_x_12090:
        /* <DEDUP_REMOVED lines=12> */
.L_x_12091:
        /* <DEDUP_REMOVED lines=42> */
.L_x_12089:
        /* <DEDUP_REMOVED lines=11> */
.L_x_12088:
        /* <DEDUP_REMOVED lines=20> */
.L_x_12094:
        /* <DEDUP_REMOVED lines=12> */
.L_x_12095:
        /* <DEDUP_REMOVED lines=42> */
.L_x_12093:
        /* <DEDUP_REMOVED lines=11> */
.L_x_12092:
        /* <DEDUP_REMOVED lines=20> */
.L_x_12098:
        /* <DEDUP_REMOVED lines=12> */
.L_x_12099:
        /* <DEDUP_REMOVED lines=42> */
.L_x_12097:
        /* <DEDUP_REMOVED lines=11> */
.L_x_12096:
        /* <DEDUP_REMOVED lines=20> */
.L_x_12102:
        /* <DEDUP_REMOVED lines=12> */
.L_x_12103:
        /* <DEDUP_REMOVED lines=42> */
.L_x_12101:
        /* <DEDUP_REMOVED lines=11> */
.L_x_12100:
        /* <DEDUP_REMOVED lines=20> */
.L_x_12106:
        /* <DEDUP_REMOVED lines=12> */
.L_x_12107:
        /* <DEDUP_REMOVED lines=43> */
.L_x_12105:
        /* <DEDUP_REMOVED lines=11> */
.L_x_12104:
        /* <DEDUP_REMOVED lines=20> */
.L_x_12110:
        /* <DEDUP_REMOVED lines=12> */
.L_x_12111:
        /* <DEDUP_REMOVED lines=42> */
.L_x_12109:
        /* <DEDUP_REMOVED lines=11> */
.L_x_12108:
        /* <DEDUP_REMOVED lines=20> */
.L_x_12114:
        /* <DEDUP_REMOVED lines=12> */
.L_x_12115:
        /* <DEDUP_REMOVED lines=43> */
.L_x_12113:
[----:B------:R-:W-:Y:S01]  /*8ca0*/  I2FP.F32.U32 R102, R121 ;  /* 0x0000007900667245 */ /* 0x000fe20000201000 */
[----:B-----5:R-:W-:Y:S01]  /*8cb0*/  HADD2.F32 R120, -RZ, R27.H1_H1 ;  /* 0x3000001bff787230 */ /* 0x020fe20000004100 */
[----:B------:R-:W-:-:S04]  /*8cc0*/  MOV R121, 0x2f800000 ;  /* 0x2f80000000797802 */ /* 0x000fc80000000f00 */
        /* <DEDUP_REMOVED lines=8> */
.L_x_12112:
[----:B------:R-:W-:Y:S02]  /*8d50*/  F2FP.F16.F32.PACK_AB R120, RZ, R121 ;  /* 0x00000079ff78723e */ /* 0x000fe400000000ff */
[----:B------:R-:W-:Y:S02]  /*8d60*/  PRMT R102, R116, 0x5410, R114 ;  /* 0x0000541074667816 */ /* 0x000fe40000000072 */
[----:B------:R-:W-:Y:S02]  /*8d70*/  PRMT R101, R108, 0x5410, R101 ;  /* 0x000054106c657816 */ /* 0x000fe40000000065 */
[----:B------:R-:W-:Y:S02]  /*8d80*/  PRMT R100, R100, 0x5410, R106 ;  /* 0x0000541064647816 */ /* 0x000fe4000000006a */
[----:B------:R-:W-:Y:S01]  /*8d90*/  PRMT R103, R103, 0x5410, R120 ;  /* 0x0000541067677816 */ /* 0x000fe20000000078 */
[----:B------:R-:W-:Y:S06]  /*8da0*/  BRA `(.L_x_12116) ;  /* 0x00000028003c7947 */ /* 0x000fec0003800000 */
.L_x_12083:
[----:B--2---:R-:W-:Y:S01]  /*8db0*/  IMAD.MOV.U32 R107, RZ, RZ, RZ ;  /* 0x000000ffff6b7224 */ /* 0x004fe200078e00ff */
        /* <DEDUP_REMOVED lines=18> */
.L_x_12119:
        /* <DEDUP_REMOVED lines=12> */
.L_x_12120:
        /* <DEDUP_REMOVED lines=42> */
.L_x_12118:
        /* <DEDUP_REMOVED lines=10> */
.L_x_12117:
        /* <DEDUP_REMOVED lines=16> */
.L_x_12123:
        /* <DEDUP_REMOVED lines=12> */
.L_x_12124:
        /* <DEDUP_REMOVED lines=43> */
.L_x_12122:
        /* <DEDUP_REMOVED lines=10> */
.L_x_12121:
        /* <DEDUP_REMOVED lines=16> */
.L_x_12127:
        /* <DEDUP_REMOVED lines=12> */
.L_x_12128:
        /* <DEDUP_REMOVED lines=43> */
.L_x_12126:
        /* <DEDUP_REMOVED lines=10> */
.L_x_12125:
        /* <DEDUP_REMOVED lines=16> */
.L_x_12131:
        /* <DEDUP_REMOVED lines=12> */
.L_x_12132:
        /* <DEDUP_REMOVED lines=43> */
.L_x_12130:
        /* <DEDUP_REMOVED lines=10> */
.L_x_12129:
        /* <DEDUP_REMOVED lines=16> */
.L_x_12135:
        /* <DEDUP_REMOVED lines=12> */
.L_x_12136:
        /* <DEDUP_REMOVED lines=43> */
.L_x_12134:
        /* <DEDUP_REMOVED lines=10> */
.L_x_12133:
        /* <DEDUP_REMOVED lines=16> */
.L_x_12139:
        /* <DEDUP_REMOVED lines=12> */
.L_x_12140:
        /* <DEDUP_REMOVED lines=43> */
.L_x_12138:
        /* <DEDUP_REMOVED lines=10> */
.L_x_12137:
        /* <DEDUP_REMOVED lines=16> */
.L_x_12143:
        /* <DEDUP_REMOVED lines=12> */
.L_x_12144:
        /* <DEDUP_REMOVED lines=43> */
.L_x_12142:
        /* <DEDUP_REMOVED lines=10> */
.L_x_12141:
        /* <DEDUP_REMOVED lines=16> */
.L_x_12147:
        /* <DEDUP_REMOVED lines=12> */
.L_x_12148:
        /* <DEDUP_REMOVED lines=43> */
.L_x_12146:
        /* <DEDUP_REMOVED lines=10> */
.L_x_12145:
[----:B------:R-:W-:Y:S02]  /*b650*/  F2FP.F16.F32.PACK_AB R116, RZ, R121 ;  /* 0x00000079ff74723e */ /* 0x000fe400000000ff */
[----:B------:R-:W-:Y:S02]  /*b660*/  PRMT R102, R114, 0x5410, R102 ;  /* 0x0000541072667816 */ /* 0x000fe40000000066 */
[----:B------:R-:W-:Y:S02]  /*b670*/  PRMT R101, R108, 0x5410, R101 ;  /* 0x000054106c657816 */ /* 0x000fe40000000065 */
[----:B------:R-:W-:Y:S02]  /*b680*/  PRMT R100, R106, 0x5410, R100 ;  /* 0x000054106a647816 */ /* 0x000fe40000000064 */
[----:B------:R-:W-:-:S07]  /*b690*/  PRMT R103, R103, 0x5410, R116 ;  /* 0x0000541067677816 */ /* 0x000fce0000000074 */
.L_x_12116:
        /* <DEDUP_REMOVED lines=30> */
.L_x_12149:
        /* <DEDUP_REMOVED lines=23> */
.L_x_12153:
        /* <DEDUP_REMOVED lines=12> */
.L_x_12154:
        /* <DEDUP_REMOVED lines=41> */
.L_x_12152:
[----:B------:R-:W-:Y:S01]  /*bd40*/  I2FP.F32.U32 R6, R6 ;  /* 0x0000000600067245 */ /* 0x000fe20000201000 */
[----:B------:R-:W-:Y:S01]  /*bd50*/  HADD2.F32 R102, -RZ, R24.H0_H0 ;  /* 0x20000018ff667230 */ /* 0x000fe20000004100 */
[----:B------:R-:W-:Y:S01]  /*bd60*/  MOV R103, 0x2f800000 ;  /* 0x2f80000000677802 */ /* 0x000fe20000000f00 */
        /* <DEDUP_REMOVED lines=8> */
.L_x_12151:
        /* <DEDUP_REMOVED lines=20> */
.L_x_12157:
        /* <DEDUP_REMOVED lines=12> */
.L_x_12158:
        /* <DEDUP_REMOVED lines=41> */
.L_x_12156:
        /* <DEDUP_REMOVED lines=11> */
.L_x_12155:
        /* <DEDUP_REMOVED lines=20> */
.L_x_12161:
        /* <DEDUP_REMOVED lines=12> */
.L_x_12162:
        /* <DEDUP_REMOVED lines=42> */
.L_x_12160:
[----:B------:R-:W-:Y:S01]  /*c7d0*/  I2FP.F32.U32 R10, R10 ;  /* 0x0000000a000a7245 */ /* 0x000fe20000201000 */
[----:B------:R-:W-:Y:S02]  /*c7e0*/  HADD2.F32 R102, -RZ, R25.H0_H0 ;  /* 0x20000019ff667230 */ /* 0x000fe40000004100 */
        /* <DEDUP_REMOVED lines=9> */
.L_x_12159:
        /* <DEDUP_REMOVED lines=20> */
.L_x_12165:
        /* <DEDUP_REMOVED lines=12> */
.L_x_12166:
        /* <DEDUP_REMOVED lines=42> */
.L_x_12164:
        /* <DEDUP_REMOVED lines=11> */
.L_x_12163:
        /* <DEDUP_REMOVED lines=20> */
.L_x_12169:
        /* <DEDUP_REMOVED lines=12> */
.L_x_12170:
        /* <DEDUP_REMOVED lines=43> */
.L_x_12168:
        /* <DEDUP_REMOVED lines=11> */
.L_x_12167:
[----:B-1----:R-:W-:Y:S01]  /*d330*/  F2FP.F16.F32.PACK_AB R122, RZ, R127 ;  /* 0x0000007fff7a723e */ /* 0x002fe200000000ff */
        /* <DEDUP_REMOVED lines=19> */
.L_x_12173:
        /* <DEDUP_REMOVED lines=12> */
.L_x_12174:
        /* <DEDUP_REMOVED lines=43> */
.L_x_12172:
        /* <DEDUP_REMOVED lines=11> */
.L_x_12171:
        /* <DEDUP_REMOVED lines=20> */
.L_x_12177:
        /* <DEDUP_REMOVED lines=12> */
.L_x_12178:
        /* <DEDUP_REMOVED lines=43> */
.L_x_12176:
        /* <DEDUP_REMOVED lines=11> */
.L_x_12175:
        /* <DEDUP_REMOVED lines=20> */
.L_x_12181:
        /* <DEDUP_REMOVED lines=12> */
.L_x_12182:
        /* <DEDUP_REMOVED lines=43> */
.L_x_12180:
        /* <DEDUP_REMOVED lines=11> */
.L_x_12179:
[----:B------:R-:W-:Y:S02]  /*e350*/  F2FP.F16.F32.PACK_AB R103, RZ, R139 ;  /* 0x0000008bff67723e */ /* 0x000fe400000000ff */
[----:B------:R-:W-:Y:S02]  /*e360*/  PRMT R102, R122, 0x5410, R124 ;  /* 0x000054107a667816 */ /* 0x000fe4000000007c */
[----:B------:R-:W-:Y:S02]  /*e370*/  PRMT R101, R116, 0x5410, R118 ;  /* 0x0000541074657816 */ /* 0x000fe40000000076 */
[----:B------:R-:W-:Y:S02]  /*e380*/  PRMT R100, R114, 0x5410, R112 ;  /* 0x0000541072647816 */ /* 0x000fe40000000070 */
[----:B------:R-:W-:Y:S01]  /*e390*/  PRMT R103, R110, 0x5410, R103 ;  /* 0x000054106e677816 */ /* 0x000fe20000000067 */
[----:B------:R-:W-:Y:S06]  /*e3a0*/  BRA `(.L_x_12183) ;  /* 0x0000002800307947 */ /* 0x000fec0003800000 */
.L_x_12150:
        /* <DEDUP_REMOVED lines=19> */
.L_x_12186:
        /* <DEDUP_REMOVED lines=12> */
.L_x_12187:
        /* <DEDUP_REMOVED lines=42> */
.L_x_12185:
        /* <DEDUP_REMOVED lines=10> */
.L_x_12184:
        /* <DEDUP_REMOVED lines=16> */
.L_x_12190:
        /* <DEDUP_REMOVED lines=12> */
.L_x_12191:
        /* <DEDUP_REMOVED lines=42> */
.L_x_12189:
        /* <DEDUP_REMOVED lines=10> */
.L_x_12188:
        /* <DEDUP_REMOVED lines=16> */
.L_x_12194:
        /* <DEDUP_REMOVED lines=12> */
.L_x_12195:
        /* <DEDUP_REMOVED lines=42> */
.L_x_12193:
[----:B------:R-:W-:Y:S01]  /*f240*/  I2FP.F32.U32 R10, R10 ;  /* 0x0000000a000a7245 */ /* 0x000fe20000201000 */
[----:B-----5:R-:W-:Y:S01]  /*f250*/  HADD2.F32 R102, -RZ, R25.H0_H0 ;  /* 0x20000019ff667230 */ /* 0x020fe20000004100 */
[----:B------:R-:W-:-:S04]  /*f260*/  MOV R101, 0x2f800000 ;  /* 0x2f80000000657802 */ /* 0x000fc80000000f00 */
[----:B------:R-:W-:Y:S01]  /*f270*/  FMUL.FTZ R102, R102, UR17 ;  /* 0x0000001166667c20 */ /* 0x000fe20008410000 */
[----:B------:R-:W-:-:S03]  /*f280*/  FFMA.FTZ R10, R10, R101, 1.1641532182693481445e-10 ;  /* 0x2f0000000a0a7423 */ /* 0x000fc60000010065 */
[----:B------:R-:W-:Y:S02]  /*f290*/  FMUL.FTZ R102, R102, UR16 ;  /* 0x0000001066667c20 */ /* 0x000fe40008410000 */
[----:B------:R-:W-:-:S04]  /*f2a0*/  FSETP.GTU.FTZ.AND P0, PT, R10, UR23, PT ;  /* 0x000000170a007c0b */ /* 0x000fc8000bf1c000 */
[----:B------:R-:W-:Y:S02]  /*f2b0*/  FSEL R131, R102, RZ, !P0 ;  /* 0x000000ff66837208 */ /* 0x000fe40004000000 */
[----:B------:R-:W-:-:S03]  /*f2c0*/  SEL R10, RZ, 0x1, P0 ;  /* 0x00000001ff0a7807 */ /* 0x000fc60000000000 */
[----:B------:R-:W-:-:S07]  /*f2d0*/  FMUL.FTZ R131, R131, R34 ;  /* 0x0000002283837220 */ /* 0x000fce0000410000 */
.L_x_12192:
        /* <DEDUP_REMOVED lines=16> */
.L_x_12198:
        /* <DEDUP_REMOVED lines=12> */
.L_x_12199:
        /* <DEDUP_REMOVED lines=42> */
.L_x_12197:
        /* <DEDUP_REMOVED lines=10> */
.L_x_12196:
        /* <DEDUP_REMOVED lines=16> */
.L_x_12202:
        /* <DEDUP_REMOVED lines=12> */
.L_x_12203:
        /* <DEDUP_REMOVED lines=43> */
.L_x_12201:
        /* <DEDUP_REMOVED lines=10> */
.L_x_12200:
[----:B-1----:R-:W-:Y:S01]  /*fcf0*/  F2FP.F16.F32.PACK_AB R122, RZ, R127 ;  /* 0x0000007fff7a723e */ /* 0x002fe200000000ff */
        /* <DEDUP_REMOVED lines=15> */
.L_x_12206:
        /* <DEDUP_REMOVED lines=12> */
.L_x_12207:
        /* <DEDUP_REMOVED lines=43> */
.L_x_12205:
        /* <DEDUP_REMOVED lines=10> */
.L_x_12204:
        /* <DEDUP_REMOVED lines=16> */
.L_x_12210:
        /* <DEDUP_REMOVED lines=12> */
.L_x_12211:
        /* <DEDUP_REMOVED lines=43> */
.L_x_12209:
        /* <DEDUP_REMOVED lines=10> */
.L_x_12208:
        /* <DEDUP_REMOVED lines=16> */
.L_x_12214:
        /* <DEDUP_REMOVED lines=12> */
.L_x_12215:
        /* <DEDUP_REMOVED lines=43> */
.L_x_12213:
        /* <DEDUP_REMOVED lines=10> */
.L_x_12212:
[----:B------:R-:W-:Y:S02]  /*10c20*/  F2FP.F16.F32.PACK_AB R103, RZ, R139 ;  /* 0x0000008bff67723e */ /* 0x000fe400000000ff */
[----:B------:R-:W-:Y:S02]  /*10c30*/  PRMT R102, R122, 0x5410, R120 ;  /* 0x000054107a667816 */ /* 0x000fe40000000078 */
[----:B------:R-:W-:Y:S02]  /*10c40*/  PRMT R101, R118, 0x5410, R116 ;  /* 0x0000541076657816 */ /* 0x000fe40000000074 */
[----:B------:R-:W-:Y:S02]  /*10c50*/  PRMT R100, R114, 0x5410, R112 ;  /* 0x0000541072647816 */ /* 0x000fe40000000070 */
[----:B------:R-:W-:-:S07]  /*10c60*/  PRMT R103, R110, 0x5410, R103 ;  /* 0x000054106e677816 */ /* 0x000fce0000000067 */
.L_x_12183:
        /* <DEDUP_REMOVED lines=47> */
.L_x_12216:
        /* <DEDUP_REMOVED lines=227> */
[----:B------:R-:W-:Y:S02]  /*11d90*/  F2FP.F16.F32.PACK_AB R107, R148, R105 ;  /* 0x00000069946b723e */ /* 0x000fe400000000ff */
[----:B------:R-:W-:Y:S01]  /*11da0*/  F2FP.F16.F32.PACK_AB R106, R106, R19 ;  /* 0x000000136a6a723e */ /* 0x000fe200000000ff */
[----:B------:R0:W-:Y:S01]  /*11db0*/  STG.E.128 desc[UR12][R110.64], R100 ;  /* 0x000000646e007986 */ /* 0x0001e2000c101d0c */
[----:B------:R-:W-:Y:S02]  /*11dc0*/  F2FP.F16.F32.PACK_AB R105, R136, R17 ;  /* 0x000000118869723e */ /* 0x000fe400000000ff */
[----:B------:R-:W-:Y:S02]  /*11dd0*/  F2FP.F16.F32.PACK_AB R104, R104, R7 ;  /* 0x000000076868723e */ /* 0x000fe400000000ff */
[----:B------:R-:W-:-:S02]  /*11de0*/  F2FP.F16.F32.PACK_AB R115, R164, R115 ;  /* 0x00000073a473723e */ /* 0x000fc400000000ff */
[----:B------:R-:W-:Y:S01]  /*11df0*/  F2FP.F16.F32.PACK_AB R114, R160, R9 ;  /* 0x00000009a072723e */ /* 0x000fe200000000ff */
[----:B------:R0:W-:Y:S01]  /*11e00*/  STG.E.128 desc[UR12][R116.64], R104 ;  /* 0x0000006874007986 */ /* 0x0001e2000c101d0c */
[----:B------:R-:W-:Y:S02]  /*11e10*/  F2FP.F16.F32.PACK_AB R113, R120, R113 ;  /* 0x000000717871723e */ /* 0x000fe400000000ff */
[----:B------:R-:W-:-:S05]  /*11e20*/  F2FP.F16.F32.PACK_AB R112, R112, R109 ;  /* 0x0000006d7070723e */ /* 0x000fca00000000ff */
[----:B------:R0:W-:Y:S02]  /*11e30*/  STG.E.128 desc[UR12][R118.64], R112 ;  /* 0x0000007076007986 */ /* 0x0001e4000c101d0c */
.L_x_12217:
[----:B------:R-:W-:Y:S02]  /*11e40*/  UIADD3 UR7, UPT, UPT, UR7, UR20, URZ ;  /* 0x0000001407077290 */ /* 0x000fe4000fffe0ff */
[----:B------:R-:W-:Y:S02]  /*11e50*/  UPLOP3.LUT UP0, UPT, UPT, UPT, UP0, 0x40, 0x4 ;  /* 0x000000000004789c */ /* 0x000fe40003f0e800 */
[----:B------:R-:W-:-:S09]  /*11e60*/  UISETP.GE.AND UP1, UPT, UR7, UR21, UPT ;  /* 0x000000150700728c */ /* 0x000fd2000bf26270 */
[----:B------:R-:W-:Y:S05]  /*11e70*/  BRA.U !UP1, `(.L_x_12218) ;  /* 0xfffffeed09187547 */ /* 0x000fea000b83ffff */
[----:B------:R-:W-:Y:S05]  /*11e80*/  EXIT ;  /* 0x000000000000794d */ /* 0x000fea0003800000 */
.L_x_12219:
        /* <DEDUP_REMOVED lines=15> */
.L_x_20826:


//--------------------- .text._ZN10layer_norm13ln_fwd_kernelINS_13Kernel_traitsI6__halfS2_fS2_fjLj3072ELj1ELj1ELj4ELj16ENS_18Kernel_traits_baseILj3072ES2_S2_fS2_fjLj128EEEEELb0ELb0ELb0ELb0EEEvNS_9FwdParamsE --------------------------
	.section	.text._ZN10layer_norm13ln_fwd_kernelINS_13Kernel_traitsI6__halfS2_fS2_fjLj3072ELj1ELj1ELj4ELj16ENS_18Kernel_traits_baseILj3072ES2_S2_fS2_fjLj128EEEEELb0ELb0ELb0ELb0EEEvNS_9FwdParamsE,"ax",@progbits
	.align	128
        .global         _ZN10layer_norm13ln_fwd_kernelINS_13Kernel_traitsI6__halfS2_fS2_fjLj3072ELj1ELj1ELj4ELj16ENS_18Kernel_traits_baseILj3072ES2_S2_fS2_fjLj128EEEEELb0ELb0ELb0ELb0EEEvNS_9FwdParamsE
        .type           _ZN10layer_norm13ln_fwd_kernelINS_13Kernel_traitsI6__halfS2_fS2_fjLj3072ELj1ELj1ELj4ELj16ENS_18Kernel_traits_baseILj3072ES2_S2_fS2_fjLj128EEEEELb0ELb0ELb0ELb0EEEvNS_9FwdParamsE,@function
        .size           _ZN10layer_norm13ln_fwd_kernelINS_13Kernel_traitsI6__halfS2_fS2_fjLj3072ELj1ELj1ELj4ELj16ENS_18Kernel_traits_baseILj3072ES2_S2_fS2_fjLj128EEEEELb0ELb0ELb0ELb0EEEvNS_9FwdParamsE,(.L_x_20827 - _ZN10layer_norm13ln_fwd_kernelINS_13Kernel_traitsI6__halfS2_fS2_fjLj3072ELj1ELj1ELj4ELj16ENS_18Kernel_traits_baseILj3072ES2_S2_fS2_fjLj128EEEEELb0ELb0ELb0ELb0EEEvNS_9FwdParamsE)
        .other          _ZN10layer_norm13ln_fwd_kernelINS_13Kernel_traitsI6__halfS2_fS2_fjLj3072ELj1ELj1ELj4ELj16ENS_18Kernel_traits_baseILj3072ES2_S2_fS2_fjLj128EEEEELb0ELb0ELb0ELb0EEEvNS_9FwdParamsE,@"STO_CUDA_ENTRY STV_DEFAULT"
_ZN10layer_norm13ln_fwd_kernelINS_13Kernel_traitsI6__halfS2_fS2_fjLj3072ELj1ELj1ELj4ELj16ENS_18Kernel_traits_baseILj3072ES2_S2_fS2_fjLj128EEEEELb0ELb0ELb0ELb0EEEvNS_9FwdParamsE:
.text._ZN10layer_norm13ln_fwd_kernelINS_13Kernel_traitsI6__halfS2_fS2_fjLj3072ELj1ELj1ELj4ELj16ENS_18Kernel_traits_baseILj3072ES2_S2_fS2_fjLj128EEEEELb0ELb0ELb0ELb0EEEvNS_9FwdParamsE:
        /* <DEDUP_REMOVED lines=13> */
[----:B------:R-:W-:Y:S02]  /*00d0*/  LOP3.LUT R5, R0, 0x1f, R3, 0xf8, !PT ;  /* 0x0000001f00057812 */ /* 0x000fe400078ef803 */
[----:B----4-:R-:W-:Y:S02]  /*00e0*/  MOV R56, UR4 ;  /* 0x0000000400387c02 */ /* 0x010fe40008000f00 */
[----:B------:R-:W-:-:S04]  /*00f0*/  LOP3.LUT R57, R5, 0x7f, RZ, 0x3c, !PT ;  /* 0x0000007f05397812 */ /* 0x000fc800078e3cff */
[----:B------:R-:W-:Y:S01]  /*0100*/  LEA.HI.SX32 R57, R4, R57, 0x1d ;  /* 0x0000003904397211 */ /* 0x000fe200078feaff */
[----:B---3--:R-:W-:Y:S06]  /*0110*/  BRA.U !UP0, `(.L_x_12221) ;  /* 0x0000000108687547 */ /* 0x008fec000b800000 */
        /* <DEDUP_REMOVED lines=26> */
.L_x_12221:
        /* <DEDUP_REMOVED lines=23> */
.L_x_12222:
[----:B------:R-:W-:Y:S05]  /*0430*/  BSYNC.RECONVERGENT B0 ;  /* 0x0000000000007941 */ /* 0x000fea0003800200 */
.L_x_12220:
[----:B------:R-:W0:Y:S02]  /*0440*/  LDCU UR4, c[0x0][0x384] ;  /* 0x00007080ff0477ac */ /* 0x000e240008000800 */
[----:B0-----:R-:W-:-:S13]  /*0450*/  ISETP.GE.AND P0, PT, R56, UR4, PT ;  /* 0x0000000438007c0c */ /* 0x001fda000bf06270 */
[----:B------:R-:W-:Y:S05]  /*0460*/  @P0 EXIT ;  /* 0x000000000000094d */ /* 0x000fea0003800000 */
[----:B------:R-:W-:Y:S01]  /*0470*/  SHF.R.S32.HI R4, RZ, 0x3, R4 ;  /* 0x00000003ff047819 */ /* 0x000fe20000011404 */
[----:B------:R-:W0:Y:S01]  /*0480*/  LDC.64 R32, c[0x0][0x3e0] ;  /* 0x0000f800ff207b82 */ /* 0x000e220000000a00 */
[----:B------:R-:W1:Y:S02]  /*0490*/  LDCU UR12, c[0x0][0x388] ;  /* 0x00007100ff0c77ac */ /* 0x000e640008000800 */
[C---:B------:R-:W-:Y:S02]  /*04a0*/  LOP3.LUT R5, R4.reuse, 0x7f, RZ, 0xc0, !PT ;  /* 0x0000007f04057812 */ /* 0x040fe400078ec0ff */
[----:B------:R-:W-:Y:S01]  /*04b0*/  SHF.L.U32 R4, R4, 0x1, RZ ;  /* 0x0000000104047819 */ /* 0x000fe200000006ff */
[----:B------:R-:W2:Y:S01]  /*04c0*/  LDCU.U8 UR10, c[0x0][0x410] ;  /* 0x00008200ff0a77ac */ /* 0x000ea20008000000 */
[----:B------:R-:W-:Y:S01]  /*04d0*/  VIADDMNMX R0, R5, -R0, RZ, !PT ;  /* 0x8000000005007246 */ /* 0x000fe200078001ff */
[----:B------:R-:W-:Y:S01]  /*04e0*/  IMAD R5, R2, -0x20, R5 ;  /* 0xffffffe002057824 */ /* 0x000fe200078e0205 */
[----:B------:R-:W-:Y:S01]  /*04f0*/  LOP3.LUT R7, R4, 0xffffff00, RZ, 0xc0, !PT ;  /* 0xffffff0004077812 */ /* 0x000fe200078ec0ff */
[----:B------:R-:W3:Y:S01]  /*0500*/  LDCU UR11, c[0x0][0x400] ;  /* 0x00008000ff0b77ac */ /* 0x000ee20008000800 */
[----:B------:R-:W-:-:S02]  /*0510*/  VIMNMX R0, PT, PT, R0, 0x20, PT ;  /* 0x0000002000007848 */ /* 0x000fc40003fe0100 */
[----:B------:R-:W-:Y:S01]  /*0520*/  VIMNMX R5, PT, PT, RZ, R5, !PT ;  /* 0x00000005ff057248 */ /* 0x000fe20007fe0100 */
[----:B------:R-:W4:Y:S01]  /*0530*/  LDCU.64 UR8, c[0x0][0x3a0] ;  /* 0x00007400ff0877ac */ /* 0x000f220008000a00 */
[----:B------:R-:W-:Y:S01]  /*0540*/  LEA R0, R0, R7, 0x3 ;  /* 0x0000000700007211 */ /* 0x000fe200078e18ff */
[----:B------:R-:W-:-:S03]  /*0550*/  UPLOP3.LUT UP1, UPT, UPT, UPT, UPT, 0x40, 0x4 ;  /* 0x000000000004789c */ /* 0x000fc60003f2e870 */
[----:B------:R-:W-:Y:S02]  /*0560*/  I2FP.F32.U32 R4, R0 ;  /* 0x0000000000047245 */ /* 0x000fe40000201000 */
[----:B------:R-:W-:Y:S02]  /*0570*/  VIMNMX R0, PT, PT, R5, 0x20, PT ;  /* 0x0000002005007848 */ /* 0x000fe40003fe0100 */
[----:B------:R0:W0:Y:S02]  /*0580*/  MUFU.RCP R2, R4 ;  /* 0x0000000400027308 */ /* 0x0000240000001000 */
[----:B0-----:R-:W-:Y:S02]  /*0590*/  ISETP.NE.U32.AND P0, PT, R32, RZ, PT ;  /* 0x000000ff2000720c */ /* 0x001fe40003f05070 */
[----:B------:R-:W-:Y:S02]  /*05a0*/  LEA R0, R0, R7, 0x3 ;  /* 0x0000000700007211 */ /* 0x000fe400078e18ff */
[----:B-1234-:R-:W-:-:S13]  /*05b0*/  ISETP.NE.AND.EX P0, PT, R33, RZ, PT, P0 ;  /* 0x000000ff2100720c */ /* 0x01efda0003f05300 */
.L_x_12243:
[----:B------:R-:W0:Y:S02]  /*05c0*/  @P0 LDC.64 R48, c[0x0][0x3e0] ;  /* 0x0000f800ff300b82 */ /* 0x000e240000000a00 */
[----:B0-----:R-:W-:-:S06]  /*05d0*/  @P0 IMAD.WIDE R48, R56, 0x2, R48 ;  /* 0x0000000238300825 */ /* 0x001fcc00078e0230 */
[----:B------:R-:W2:Y:S01]  /*05e0*/  @P0 LDG.E.U16 R48, desc[UR6][R48.64] ;  /* 0x0000000630300981 */ /* 0x000ea2000c1e1500 */
[----:B------:R-:W-:Y:S01]  /*05f0*/  IMAD R50, R56, UR12, RZ ;  /* 0x0000000c38327c24 */ /* 0x000fe2000f8e02ff */
[----:B------:R-:W-:Y:S01]  /*0600*/  ISETP.GE.U32.AND P1, PT, R57, 0x80, PT ;  /* 0x000000803900780c */ /* 0x000fe20003f26070 */
[----:B------:R-:W-:Y:S01]  /*0610*/  HFMA2 R59, -RZ, RZ, 1.875, 0 ;  /* 0x3f800000ff3b7431 */ /* 0x000fe200000001ff */
[----:B------:R-:W-:Y:S01]  /*0620*/  LOP3.LUT R58, R3, 0x60, RZ, 0xc0, !PT ;  /* 0x00000060033a7812 */ /* 0x000fe200078ec0ff */
[----:B------:R-:W-:Y:S01]  /*0630*/  BSSY.RECONVERGENT B0, `(.L_x_12223) ;  /* 0x0000038000007945 */ /* 0x000fe20003800200 */
[----:B------:R-:W-:Y:S02]  /*0640*/  SHF.R.S32.HI R51, RZ, 0x1f, R50 ;  /* 0x0000001fff337819 */ /* 0x000fe40000011432 */
[----:B------:R-:W-:Y:S02]  /*0650*/  LOP3.LUT R58, R58, 0x1f, R3, 0xf8, !PT ;  /* 0x0000001f3a3a7812 */ /* 0x000fe400078ef803 */
[----:B------:R-:W-:-:S04]  /*0660*/  LEA.HI R51, R51, R50, RZ, 0x3 ;  /* 0x0000003233337211 */ /* 0x000fc800078f18ff */
[----:B------:R-:W-:-:S04]  /*0670*/  LEA.HI.SX32 R58, R51, R58, 0x1d ;  /* 0x0000003a333a7211 */ /* 0x000fc800078feaff */
[----:B------:R-:W-:Y:S01]  /*0680*/  MOV R60, R58 ;  /* 0x0000003a003c7202 */ /* 0x000fe20000000f00 */
[----:B--2---:R-:W-:Y:S01]  /*0690*/  @P0 HADD2.F32 R59, -RZ, R48.H0_H0 ;  /* 0x20000030ff3b0230 */ /* 0x004fe20000004100 */
        /* <DEDUP_REMOVED lines=11> */
[--C-:B-----5:R-:W-:Y:S02]  /*0750*/  HADD2.F32 R63, -RZ, R48.reuse.H0_H0 ;  /* 0x20000030ff3f7230 */ /* 0x120fe40000004100 */
[----:B------:R-:W-:Y:S02]  /*0760*/  HADD2.F32 R48, -RZ, R48.H1_H1 ;  /* 0x30000030ff307230 */ /* 0x000fe40000004100 */
[----:B------:R-:W-:Y:S02]  /*0770*/  HADD2.F32 R65, -RZ, R49.H0_H0 ;  /* 0x20000031ff417230 */ /* 0x000fe40000004100 */
[----:B0-----:R-:W-:-:S02]  /*0780*/  HADD2.F32 R60, -RZ, R51.H1_H1 ;  /* 0x30000033ff3c7230 */ /* 0x001fc40000004100 */
[-C--:B--2---:R-:W-:Y:S01]  /*0790*/  FFMA.FTZ R5, R48, R59.reuse, R5 ;  /* 0x0000003b30057223 */ /* 0x084fe20000010005 */
[----:B------:R-:W-:Y:S02]  /*07a0*/  HADD2.F32 R48, -RZ, R49.H1_H1 ;  /* 0x30000031ff307230 */ /* 0x000fe40000004100 */
[-C--:B------:R-:W-:Y:S01]  /*07b0*/  FFMA.FTZ R4, R63, R59.reuse, R4 ;  /* 0x0000003b3f047223 */ /* 0x080fe20000010004 */
[--C-:B------:R-:W-:Y:S02]  /*07c0*/  HADD2.F32 R49, -RZ, R50.reuse.H0_H0 ;  /* 0x20000032ff317230 */ /* 0x100fe40000004100 */
[-C--:B------:R-:W-:Y:S01]  /*07d0*/  FFMA.FTZ R6, R65, R59.reuse, R6 ;  /* 0x0000003b41067223 */ /* 0x080fe20000010006 */
[----:B------:R-:W-:Y:S02]  /*07e0*/  HADD2.F32 R50, -RZ, R50.H1_H1 ;  /* 0x30000032ff327230 */ /* 0x000fe40000004100 */
[----:B------:R-:W-:Y:S01]  /*07f0*/  FFMA.FTZ R7, R48, R59, R7 ;  /* 0x0000003b30077223 */ /* 0x000fe20000010007 */
[----:B------:R-:W-:-:S02]  /*0800*/  HADD2.F32 R63, -RZ, R51.H0_H0 ;  /* 0x20000033ff3f7230 */ /* 0x000fc40000004100 */
[-C--:B---3--:R-:W-:Y:S01]  /*0810*/  FFMA.FTZ R52, R49, R59.reuse, R52 ;  /* 0x0000003b31347223 */ /* 0x088fe20000010034 */
[-C--:B------:R-:W-:Y:S01]  /*0820*/  FFMA.FTZ R55, R60, R59.reuse, R55 ;  /* 0x0000003b3c377223 */ /* 0x080fe20000010037 */
[-C--:B------:R-:W-:Y:S01]  /*0830*/  FFMA.FTZ R53, R50, R59.reuse, R53 ;  /* 0x0000003b32357223 */ /* 0x080fe20000010035 */
[----:B------:R-:W-:Y:S01]  /*0840*/  FFMA.FTZ R54, R63, R59, R54 ;  /* 0x0000003b3f367223 */ /* 0x000fe20000010036 */
[----:B------:R-:W-:Y:S06]  /*0850*/  BRA `(.L_x_12226) ;  /* 0x0000000000407947 */ /* 0x000fec0003800000 */
.L_x_12225:
[--C-:B-----5:R-:W-:Y:S02]  /*0860*/  HADD2.F32 R52, -RZ, R49.reuse.H1_H1 ;  /* 0x30000031ff347230 */ /* 0x120fe40000004100 */
        /* <DEDUP_REMOVED lines=15> */
.L_x_12226:
[----:B------:R-:W0:Y:S01]  /*0960*/  LDC.64 R48, c[0x0][0x3a8] ;  /* 0x0000ea00ff307b82 */ /* 0x000e220000000a00 */
[C---:B------:R-:W-:Y:S01]  /*0970*/  IADD3 R60, PT, PT, R58.reuse, 0x80, RZ ;  /* 0x000000803a3c7810 */ /* 0x040fe20007ffe0ff */
[----:B0-----:R-:W-:-:S05]  /*0980*/  IMAD.WIDE.U32 R48, R58, 0x20, R48 ;  /* 0x000000203a307825 */ /* 0x001fca00078e0030 */
[----:B------:R0:W-:Y:S04]  /*0990*/  STG.E.128 desc[UR6][R48.64], R4 ;  /* 0x0000000430007986 */ /* 0x0001e8000c101d06 */
[----:B------:R0:W-:Y:S02]  /*09a0*/  STG.E.128 desc[UR6][R48.64+0x10], R52 ;  /* 0x0000103430007986 */ /* 0x0001e4000c101d06 */
.L_x_12224:
[----:B------:R-:W-:Y:S05]  /*09b0*/  BSYNC.RECONVERGENT B0 ;  /* 0x0000000000007941 */ /* 0x000fea0003800200 */
.L_x_12223:
        /* <DEDUP_REMOVED lines=12> */
[----:B0-----:R0:W3:Y:S01]  /*0a80*/  LDG.E.128 R48, desc[UR6][R62.64+0x10] ;  /* 0x000010063e307981 */ /* 0x0010e2000c1e1d00 */
[--C-:B-----5:R-:W-:Y:S02]  /*0a90*/  HADD2.F32 R61, -RZ, R36.reuse.H0_H0 ;  /* 0x20000024ff3d7230 */ /* 0x120fe40000004100 */
[----:B------:R-:W-:Y:S02]  /*0aa0*/  HADD2.F32 R36, -RZ, R36.H1_H1 ;  /* 0x30000024ff247230 */ /* 0x000fe40000004100 */
[--C-:B------:R-:W-:Y:S02]  /*0ab0*/  HADD2.F32 R65, -RZ, R37.reuse.H0_H0 ;  /* 0x20000025ff417230 */ /* 0x100fe40000004100 */
[----:B------:R-:W-:-:S02]  /*0ac0*/  HADD2.F32 R64, -RZ, R37.H1_H1 ;  /* 0x30000025ff407230 */ /* 0x000fc40000004100 */
[--C-:B------:R-:W-:Y:S02]  /*0ad0*/  HADD2.F32 R37, -RZ, R38.reuse.H0_H0 ;  /* 0x20000026ff257230 */ /* 0x100fe40000004100 */
[----:B------:R-:W-:Y:S02]  /*0ae0*/  HADD2.F32 R38, -RZ, R38.H1_H1 ;  /* 0x30000026ff267230 */ /* 0x000fe40000004100 */
[--C-:B0-----:R-:W-:Y:S02]  /*0af0*/  HADD2.F32 R62, -RZ, R39.reuse.H1_H1 ;  /* 0x30000027ff3e7230 */ /* 0x101fe40000004100 */
[-C--:B--2---:R-:W-:Y:S01]  /*0b00*/  FFMA.FTZ R32, R61, R59.reuse, R32 ;  /* 0x0000003b3d207223 */ /* 0x084fe20000010020 */
[----:B------:R-:W-:Y:S02]  /*0b10*/  HADD2.F32 R61, -RZ, R39.H0_H0 ;  /* 0x20000027ff3d7230 */ /* 0x000fe40000004100 */
[-C--:B------:R-:W-:Y:S01]  /*0b20*/  FFMA.FTZ R33, R36, R59.reuse, R33 ;  /* 0x0000003b24217223 */ /* 0x080fe20000010021 */
[-C--:B------:R-:W-:Y:S01]  /*0b30*/  FFMA.FTZ R34, R65, R59.reuse, R34 ;  /* 0x0000003b41227223 */ /* 0x080fe20000010022 */
[-C--:B---3--:R-:W-:Y:S01]  /*0b40*/  FFMA.FTZ R36, R37, R59.reuse, R48 ;  /* 0x0000003b25247223 */ /* 0x088fe20000010030 */
[-C--:B------:R-:W-:Y:S01]  /*0b50*/  FFMA.FTZ R37, R38, R59.reuse, R49 ;  /* 0x0000003b26257223 */ /* 0x080fe20000010031 */
[-C--:B------:R-:W-:Y:S01]  /*0b60*/  FFMA.FTZ R35, R64, R59.reuse, R35 ;  /* 0x0000003b40237223 */ /* 0x080fe20000010023 */
[-C--:B------:R-:W-:Y:S01]  /*0b70*/  FFMA.FTZ R38, R61, R59.reuse, R50 ;  /* 0x0000003b3d267223 */ /* 0x080fe20000010032 */
[----:B------:R-:W-:Y:S01]  /*0b80*/  FFMA.FTZ R39, R62, R59, R51 ;  /* 0x0000003b3e277223 */ /* 0x000fe20000010033 */
[----:B------:R-:W-:Y:S06]  /*0b90*/  BRA `(.L_x_12230) ;  /* 0x0000000000407947 */ /* 0x000fec0003800000 */
.L_x_12229:
[----:B-----5:R-:W-:Y:S02]  /*0ba0*/  HADD2.F32 R32, -RZ, R36.H0_H0 ;  /* 0x20000024ff207230 */ /* 0x020fe40000004100 */
[----:B------:R-:W-:Y:S02]  /*0bb0*/  HADD2.F32 R50, -RZ, R38.H0_H0 ;  /* 0x20000026ff327230 */ /* 0x000fe40000004100 */
[----:B------:R-:W-:Y:S02]  /*0bc0*/  HADD2.F32 R36, -RZ, R36.H1_H1 ;  /* 0x30000024ff247230 */ /* 0x000fe40000004100 */
[-C--:B------:R-:W-:Y:S01]  /*0bd0*/  FMUL.FTZ R32, R32, R59.reuse ;  /* 0x0000003b20207220 */ /* 0x080fe20000410000 */
[----:B------:R-:W-:Y:S02]  /*0be0*/  HADD2.F32 R38, -RZ, R38.H1_H1 ;  /* 0x30000026ff267230 */ /* 0x000fe40000004100 */
[--C-:B------:R-:W-:Y:S02]  /*0bf0*/  HADD2.F32 R34, -RZ, R37.reuse.H0_H0 ;  /* 0x20000025ff227230 */ /* 0x100fe40000004100 */
[----:B------:R-:W-:Y:S01]  /*0c00*/  FMUL.FTZ R33, R36, R59 ;  /* 0x0000003b24217220 */ /* 0x000fe20000410000 */
[----:B0-----:R-:W-:-:S02]  /*0c10*/  HADD2.F32 R48, -RZ, R37.H1_H1 ;  /* 0x30000025ff307230 */ /* 0x001fc40000004100 */
[-C--:B------:R-:W-:Y:S01]  /*0c20*/  FMUL.FTZ R37, R38, R59.reuse ;  /* 0x0000003b26257220 */ /* 0x080fe20000410000 */
[--C-:B------:R-:W-:Y:S02]  /*0c30*/  HADD2.F32 R62, -RZ, R39.reuse.H0_H0 ;  /* 0x20000027ff3e7230 */ /* 0x100fe40000004100 */
[-C--:B------:R-:W-:Y:S01]  /*0c40*/  FMUL.FTZ R34, R34, R59.reuse ;  /* 0x0000003b22227220 */ /* 0x080fe20000410000 */
[----:B------:R-:W-:Y:S02]  /*0c50*/  HADD2.F32 R64, -RZ, R39.H1_H1 ;  /* 0x30000027ff407230 */ /* 0x000fe40000004100 */
[-C--:B------:R-:W-:Y:S01]  /*0c60*/  FMUL.FTZ R35, R48, R59.reuse ;  /* 0x0000003b30237220 */ /* 0x080fe20000410000 */
[-C--:B------:R-:W-:Y:S01]  /*0c70*/  FMUL.FTZ R36, R50, R59.reuse ;  /* 0x0000003b32247220 */ /* 0x080fe20000410000 */
[-C--:B------:R-:W-:Y:S01]  /*0c80*/  FMUL.FTZ R38, R62, R59.reuse ;  /* 0x0000003b3e267220 */ /* 0x080fe20000410000 */
[----:B------:R-:W-:-:S07]  /*0c90*/  FMUL.FTZ R39, R64, R59 ;  /* 0x0000003b40277220 */ /* 0x000fce0000410000 */
.L_x_12230:
[----:B------:R-:W0:Y:S02]  /*0ca0*/  LDC.64 R48, c[0x0][0x3a8] ;  /* 0x0000ea00ff307b82 */ /* 0x000e240000000a00 */
[C---:B0-----:R-:W-:Y:S01]  /*0cb0*/  IMAD.WIDE.U32 R48, R60.reuse, 0x20, R48 ;  /* 0x000000203c307825 */ /* 0x041fe200078e0030 */
[----:B------:R-:W-:-:S04]  /*0cc0*/  IADD3 R60, PT, PT, R60, 0x80, RZ ;  /* 0x000000803c3c7810 */ /* 0x000fc80007ffe0ff */
[----:B------:R1:W-:Y:S04]  /*0cd0*/  STG.E.128 desc[UR6][R48.64], R32 ;  /* 0x0000002030007986 */ /* 0x0003e8000c101d06 */
[----:B------:R1:W-:Y:S02]  /*0ce0*/  STG.E.128 desc[UR6][R48.64+0x10], R36 ;  /* 0x0000102430007986 */ /* 0x0003e4000c101d06 */
.L_x_12228:
[----:B------:R-:W-:Y:S05]  /*0cf0*/  BSYNC.RECONVERGENT B0 ;  /* 0x0000000000007941 */ /* 0x000fea0003800200 */
.L_x_12227:
        /* <DEDUP_REMOVED lines=12> */
[----:B01----:R0:W3:Y:S01]  /*0dc0*/  LDG.E.128 R48, desc[UR6][R62.64+0x10] ;  /* 0x000010063e307981 */ /* 0x0030e2000c1e1d00 */
        /* <DEDUP_REMOVED lines=17> */
.L_x_12233:
[----:B-----5:R-:W-:Y:S02]  /*0ee0*/  HADD2.F32 R40, -RZ, R44.H0_H0 ;  /* 0x2000002cff287230 */ /* 0x020fe40000004100 */
[----:B------:R-:W-:Y:S02]  /*0ef0*/  HADD2.F32 R50, -RZ, R46.H0_H0 ;  /* 0x2000002eff327230 */ /* 0x000fe40000004100 */
[----:B------:R-:W-:Y:S02]  /*0f00*/  HADD2.F32 R44, -RZ, R44.H1_H1 ;  /* 0x3000002cff2c7230 */ /* 0x000fe40000004100 */
[-C--:B------:R-:W-:Y:S01]  /*0f10*/  FMUL.FTZ R40, R40, R59.reuse ;  /* 0x0000003b28287220 */ /* 0x080fe20000410000 */
[----:B------:R-:W-:Y:S02]  /*0f20*/  HADD2.F32 R46, -RZ, R46.H1_H1 ;  /* 0x3000002eff2e7230 */ /* 0x000fe40000004100 */
[--C-:B------:R-:W-:Y:S02]  /*0f30*/  HADD2.F32 R42, -RZ, R45.reuse.H0_H0 ;  /* 0x2000002dff2a7230 */ /* 0x100fe40000004100 */
[----:B------:R-:W-:Y:S01]  /*0f40*/  FMUL.FTZ R41, R44, R59 ;  /* 0x0000003b2c297220 */ /* 0x000fe20000410000 */
[----:B01----:R-:W-:-:S02]  /*0f50*/  HADD2.F32 R48, -RZ, R45.H1_H1 ;  /* 0x3000002dff307230 */ /* 0x003fc40000004100 */
        /* <DEDUP_REMOVED lines=8> */
.L_x_12234:
[----:B------:R-:W0:Y:S02]  /*0fe0*/  LDC.64 R48, c[0x0][0x3a8] ;  /* 0x0000ea00ff307b82 */ /* 0x000e240000000a00 */
[----:B0-----:R-:W-:-:S05]  /*0ff0*/  IMAD.WIDE.U32 R48, R60, 0x20, R48 ;  /* 0x000000203c307825 */ /* 0x001fca00078e0030 */
[----:B------:R2:W-:Y:S04]  /*1000*/  STG.E.128 desc[UR6][R48.64], R40 ;  /* 0x0000002830007986 */ /* 0x0005e8000c101d06 */
[----:B------:R2:W-:Y:S02]  /*1010*/  STG.E.128 desc[UR6][R48.64+0x10], R44 ;  /* 0x0000102c30007986 */ /* 0x0005e4000c101d06 */
.L_x_12232:
[----:B------:R-:W-:Y:S05]  /*1020*/  BSYNC.RECONVERGENT B0 ;  /* 0x0000000000007941 */ /* 0x000fea0003800200 */
.L_x_12231:
        /* <DEDUP_REMOVED lines=118> */
.L_x_12236:
[----:B------:R-:W-:Y:S05]  /*1790*/  BSYNC.RECONVERGENT B0 ;  /* 0x0000000000007941 */ /* 0x000fea0003800200 */
.L_x_12235:
        /* <DEDUP_REMOVED lines=11> */
[----:B------:R-:W-:-:S04]  /*1850*/  I2FP.F32.S32 R50, R51 ;  /* 0x0000003300327245 */ /* 0x000fc80000201400 */
[----:B------:R-:W0:Y:S01]  /*1860*/  MUFU.RCP R59, R50 ;  /* 0x00000032003b7308 */ /* 0x000e220000001000 */
[----:B--2---:R-:W1:Y:S04]  /*1870*/  SHFL.DOWN PT, R64, R48, 0x2, 0x1f ;  /* 0x08401f0030407f89 */ /* 0x004e6800000e0000 */
[----:B------:R-:W2:Y:S01]  /*1880*/  SHFL.DOWN PT, R60, R49, 0x2, 0x1f ;  /* 0x08401f00313c7f89 */ /* 0x000ea200000e0000 */
[C---:B-1----:R-:W-:Y:S01]  /*1890*/  FADD.FTZ R65, -R64.reuse, R48 ;  /* 0x0000003040417221 */ /* 0x042fe20000010100 */
[----:B------:R-:W-:-:S03]  /*18a0*/  FMUL.FTZ R64, R64, R61 ;  /* 0x0000003d40407220 */ /* 0x000fc60000410000 */
[----:B------:R-:W-:Y:S01]  /*18b0*/  FMUL.FTZ R65, R65, R65 ;  /* 0x0000004141417220 */ /* 0x000fe20000410000 */
[----:B------:R-:W-:Y:S01]  /*18c0*/  FFMA.FTZ R64, R63, R48, R64 ;  /* 0x000000303f407223 */ /* 0x000fe20000010040 */
[----:B--2---:R-:W-:Y:S01]  /*18d0*/  FADD.FTZ R60, R60, R49 ;  /* 0x000000313c3c7221 */ /* 0x004fe20000010000 */
[----:B------:R-:W1:Y:S01]  /*18e0*/  SHFL.DOWN PT, R48, R51, 0x1, 0x1f ;  /* 0x08201f0033307f89 */ /* 0x000e6200000e0000 */
[----:B------:R-:W-:Y:S01]  /*18f0*/  FMUL.FTZ R62, R65, R63 ;  /* 0x0000003f413e7220 */ /* 0x000fe20000410000 */
[----:B0-----:R-:W-:-:S03]  /*1900*/  FMUL.FTZ R63, R59, R64 ;  /* 0x000000403b3f7220 */ /* 0x001fc60000410000 */
[----:B------:R-:W-:Y:S02]  /*1910*/  FMUL.FTZ R61, R62, R61 ;  /* 0x0000003d3e3d7220 */ /* 0x000fe40000410000 */
[----:B------:R-:W0:Y:S02]  /*1920*/  SHFL.DOWN PT, R62, R63, 0x1, 0x1f ;  /* 0x08201f003f3e7f89 */ /* 0x000e2400000e0000 */
        /* <DEDUP_REMOVED lines=8> */
[----:B------:R-:W-:-:S04]  /*19b0*/  FMUL.FTZ R61, R61, R61 ;  /* 0x0000003d3d3d7220 */ /* 0x000fc80000410000 */
[C---:B------:R-:W-:Y:S01]  /*19c0*/  FMUL.FTZ R61, R50.reuse, R61 ;  /* 0x0000003d323d7220 */ /* 0x040fe20000410000 */
[----:B------:R-:W-:-:S03]  /*19d0*/  FFMA.FTZ R50, R50, R63, R51 ;  /* 0x0000003f32327223 */ /* 0x000fc60000010033 */
[----:B------:R-:W-:Y:S01]  /*19e0*/  FMUL.FTZ R61, R61, R48 ;  /* 0x000000303d3d7220 */ /* 0x000fe20000410000 */
[----:B--2---:R-:W-:-:S04]  /*19f0*/  FADD.FTZ R48, R60, R49 ;  /* 0x000000313c307221 */ /* 0x004fc80000010000 */
[C---:B0-----:R-:W-:Y:S01]  /*1a00*/  FFMA.FTZ R60, R59.reuse, R61, R48 ;  /* 0x0000003d3b3c7223 */ /* 0x041fe20000010030 */
[----:B------:R-:W-:Y:S01]  /*1a10*/  FMUL.FTZ R61, R59, R50 ;  /* 0x000000323b3d7220 */ /* 0x000fe20000410000 */
[----:B------:R-:W0:Y:S04]  /*1a20*/  @!P5 LDC.64 R48, c[0x0][0x3c8] ;  /* 0x0000f200ff30db82 */ /* 0x000e280000000a00 */
[----:B------:R-:W-:Y:S04]  /*1a30*/  SHFL.IDX PT, R60, R60, RZ, 0x1f ;  /* 0x00001fff3c3c7589 */ /* 0x000fe800000e0000 */
[----:B------:R-:W1:Y:S01]  /*1a40*/  SHFL.IDX PT, R61, R61, RZ, 0x1f ;  /* 0x00001fff3d3d7589 */ /* 0x000e6200000e0000 */
[----:B------:R-:W2:Y:S08]  /*1a50*/  LDC R59, c[0x0][0x448] ;  /* 0x00011200ff3b7b82 */ /* 0x000eb00000000800 */
[----:B------:R-:W3:Y:S01]  /*1a60*/  @!P5 LDC.64 R50, c[0x0][0x3c0] ;  /* 0x0000f000ff32db82 */ /* 0x000ee20000000a00 */
[----:B0-----:R-:W-:-:S04]  /*1a70*/  @!P5 IMAD.WIDE R48, R56, 0x4, R48 ;  /* 0x000000043830d825 */ /* 0x001fc800078e0230 */
[----:B-1----:R-:W-:Y:S01]  /*1a80*/  FMUL.FTZ R62, R61, R61 ;  /* 0x0000003d3d3e7220 */ /* 0x002fe20000410000 */
[----:B--2---:R-:W-:-:S04]  /*1a90*/  FFMA.FTZ R59, R60, UR11, R59 ;  /* 0x0000000b3c3b7c23 */ /* 0x004fc8000801003b */
[----:B------:R-:W-:Y:S01]  /*1aa0*/  FSEL R62, R62, RZ, P4 ;  /* 0x000000ff3e3e7208 */ /* 0x000fe20002000000 */
[----:B---3--:R-:W-:-:S04]  /*1ab0*/  @!P5 IMAD.WIDE R50, R56, 0x4, R50 ;  /* 0x000000043832d825 */ /* 0x008fc800078e0232 */
[----:B------:R-:W-:Y:S01]  /*1ac0*/  FADD.FTZ R62, R59, R62 ;  /* 0x0000003e3b3e7221 */ /* 0x000fe20000010000 */
[----:B------:R-:W-:Y:S01]  /*1ad0*/  FSEL R59, R61, RZ, !P4 ;  /* 0x000000ff3d3b7208 */ /* 0x000fe20006000000 */
[----:B------:R0:W-:Y:S04]  /*1ae0*/  @!P5 STG.E desc[UR6][R50.64], R61 ;  /* 0x0000003d3200d986 */ /* 0x0001e8000c101906 */
[----:B------:R-:W1:Y:S02]  /*1af0*/  MUFU.RSQ R62, R62 ;  /* 0x0000003e003e7308 */ /* 0x000e640000001400 */
[----:B-1----:R0:W-:Y:S01]  /*1b00*/  @!P5 STG.E desc[UR6][R48.64], R62 ;  /* 0x0000003e3000d986 */ /* 0x0021e2000c101906 */
[----:B------:R-:W-:Y:S05]  /*1b10*/  @!P1 BRA `(.L_x_12238) ;  /* 0x0000000000c09947 */ /* 0x000fea0003800000 */
[--C-:B0-----:R-:W-:Y:S01]  /*1b20*/  FADD.FTZ R49, R4, -R59.reuse ;  /* 0x8000003b04317221 */ /* 0x101fe20000010000 */
[----:B-----5:R-:W-:Y:S02]  /*1b30*/  HADD2.F32 R51, -RZ, R28.H0_H0 ;  /* 0x2000001cff337230 */ /* 0x020fe40000004100 */
[----:B------:R-:W-:Y:S02]  /*1b40*/  HADD2.F32 R61, -RZ, R24.H0_H0 ;  /* 0x20000018ff3d7230 */ /* 0x000fe40000004100 */
[C---:B------:R-:W-:Y:S01]  /*1b50*/  FMUL.FTZ R48, R62.reuse, R49 ;  /* 0x000000313e307220 */ /* 0x040fe20000410000 */
[----:B------:R-:W-:Y:S01]  /*1b60*/  FADD.FTZ R49, R5, -R59 ;  /* 0x8000003b05317221 */ /* 0x000fe20000010000 */
[----:B------:R-:W-:Y:S02]  /*1b70*/  HADD2.F32 R50, -RZ, R28.H1_H1 ;  /* 0x3000001cff327230 */ /* 0x000fe40000004100 */
[----:B------:R-:W-:Y:S02]  /*1b80*/  HADD2.F32 R60, -RZ, R24.H1_H1 ;  /* 0x30000018ff3c7230 */ /* 0x000fe40000004100 */
[----:B------:R-:W-:Y:S01]  /*1b90*/  FMUL.FTZ R49, R62, R49 ;  /* 0x000000313e317220 */ /* 0x000fe20000410000 */
[----:B------:R-:W-:Y:S01]  /*1ba0*/  FFMA.FTZ R48, R48, R51, R61 ;  /* 0x0000003330307223 */ /* 0x000fe2000001003d */
[----:B------:R-:W-:Y:S01]  /*1bb0*/  FADD.FTZ R51, R6, -R59 ;  /* 0x8000003b06337221 */ /* 0x000fe20000010000 */
[----:B------:R-:W-:-:S02]  /*1bc0*/  HADD2.F32 R64, -RZ, R29.H1_H1 ;  /* 0x3000001dff407230 */ /* 0x000fc40000004100 */
[----:B------:R-:W-:Y:S01]  /*1bd0*/  FFMA.FTZ R63, R49, R50, R60 ;  /* 0x00000032313f7223 */ /* 0x000fe2000001003c */
[----:B------:R-:W-:Y:S02]  /*1be0*/  HADD2.F32 R50, -RZ, R29.H0_H0 ;  /* 0x2000001dff327230 */ /* 0x000fe40000004100 */
[----:B------:R-:W-:Y:S01]  /*1bf0*/  FMUL.FTZ R49, R62, R51 ;  /* 0x000000333e317220 */ /* 0x000fe20000410000 */
[--C-:B------:R-:W-:Y:S02]  /*1c00*/  HADD2.F32 R60, -RZ, R25.reuse.H0_H0 ;  /* 0x20000019ff3c7230 */ /* 0x100fe40000004100 */
[----:B------:R-:W-:Y:S01]  /*1c10*/  FADD.FTZ R51, R7, -R59 ;  /* 0x8000003b07337221 */ /* 0x000fe20000010000 */
[--C-:B------:R-:W-:Y:S01]  /*1c20*/  HADD2.F32 R61, -RZ, R26.reuse.H0_H0 ;  /* 0x2000001aff3d7230 */ /* 0x100fe20000004100 */
[----:B------:R-:W-:Y:S01]  /*1c30*/  F2FP.F16.F32.PACK_AB R48, R63, R48 ;  /* 0x000000303f30723e */ /* 0x000fe200000000ff */
[----:B------:R-:W-:Y:S02]  /*1c40*/  HADD2.F32 R66, -RZ, R26.H1_H1 ;  /* 0x3000001aff427230 */ /* 0x000fe40000004100 */
[----:B------:R-:W-:Y:S01]  /*1c50*/  FFMA.FTZ R49, R49, R50, R60 ;  /* 0x0000003231317223 */ /* 0x000fe2000001003c */
[----:B------:R-:W-:-:S02]  /*1c60*/  HADD2.F32 R50, -RZ, R25.H1_H1 ;  /* 0x30000019ff327230 */ /* 0x000fc40000004100 */
[----:B------:R-:W-:Y:S01]  /*1c70*/  FMUL.FTZ R51, R62, R51 ;  /* 0x000000333e337220 */ /* 0x000fe20000410000 */
[----:B------:R-:W-:-:S03]  /*1c80*/  HADD2.F32 R60, -RZ, R30.H1_H1 ;  /* 0x3000001eff3c7230 */ /* 0x000fc60000004100 */
[----:B------:R-:W-:Y:S01]  /*1c90*/  FFMA.FTZ R64, R51, R64, R50 ;  /* 0x0000004033407223 */ /* 0x000fe20000010032 */
[----:B------:R-:W-:-:S04]  /*1ca0*/  FADD.FTZ R51, R52, -R59 ;  /* 0x8000003b34337221 */ /* 0x000fc80000010000 */
[----:B------:R-:W-:Y:S01]  /*1cb0*/  FMUL.FTZ R50, R62, R51 ;  /* 0x000000333e327220 */ /* 0x000fe20000410000 */
[----:B------:R-:W-:Y:S01]  /*1cc0*/  HADD2.F32 R51, -RZ, R30.H0_H0 ;  /* 0x2000001eff337230 */ /* 0x000fe20000004100 */
[----:B------:R-:W-:-:S04]  /*1cd0*/  F2FP.F16.F32.PACK_AB R49, R64, R49 ;  /* 0x000000314031723e */ /* 0x000fc800000000ff */
[----:B------:R-:W-:Y:S01]  /*1ce0*/  FFMA.FTZ R50, R50, R51, R61 ;  /* 0x0000003332327223 */ /* 0x000fe2000001003d */
[--C-:B------:R-:W-:Y:S01]  /*1cf0*/  FADD.FTZ R51, R53, -R59.reuse ;  /* 0x8000003b35337221 */ /* 0x100fe20000010000 */
[----:B------:R-:W-:-:S03]  /*1d00*/  FADD.FTZ R61, R55, -R59 ;  /* 0x8000003b373d7221 */ /* 0x000fc60000010000 */
[C---:B------:R-:W-:Y:S01]  /*1d10*/  FMUL.FTZ R51, R62.reuse, R51 ;  /* 0x000000333e337220 */ /* 0x040fe20000410000 */
[----:B------:R-:W-:-:S03]  /*1d20*/  FMUL.FTZ R61, R62, R61 ;  /* 0x0000003d3e3d7220 */ /* 0x000fc60000410000 */
        /* <DEDUP_REMOVED lines=8> */
[----:B------:R-:W-:-:S05]  /*1db0*/  HADD2.F32 R66, -RZ, R27.H1_H1 ;  /* 0x3000001bff427230 */ /* 0x000fca0000004100 */
[----:B------:R-:W-:-:S05]  /*1dc0*/  FFMA.FTZ R60, R61, R60, R66 ;  /* 0x0000003c3d3c7223 */ /* 0x000fca0000010042 */
[----:B------:R-:W-:Y:S02]  /*1dd0*/  F2FP.F16.F32.PACK_AB R51, R60, R51 ;  /* 0x000000333c33723e */ /* 0x000fe400000000ff */
[----:B------:R-:W0:Y:S02]  /*1de0*/  LDC.64 R60, c[0x0][0x428] ;  /* 0x00010a00ff3c7b82 */ /* 0x000e240000000a00 */
[C---:B0-----:R-:W-:Y:S01]  /*1df0*/  IMAD.WIDE.U32 R60, R58.reuse, 0x10, R60 ;  /* 0x000000103a3c7825 */ /* 0x041fe200078e003c */
[----:B------:R-:W-:-:S04]  /*1e00*/  IADD3 R58, PT, PT, R58, 0x80, RZ ;  /* 0x000000803a3a7810 */ /* 0x000fc80007ffe0ff */
[----:B------:R1:W-:Y:S03]  /*1e10*/  STG.E.128 desc[UR6][R60.64], R48 ;  /* 0x000000303c007986 */ /* 0x0003e6000c101d06 */
.L_x_12238:
[----:B------:R-:W-:Y:S05]  /*1e20*/  BSYNC.RECONVERGENT B0 ;  /* 0x0000000000007941 */ /* 0x000fea0003800200 */
.L_x_12237:
[----:B------:R-:W-:Y:S04]  /*1e30*/  BSSY.RECONVERGENT B0, `(.L_x_12239) ;  /* 0x0000032000007945 */ /* 0x000fe80003800200 */
[----:B------:R-:W-:Y:S05]  /*1e40*/  @!P2 BRA `(.L_x_12240) ;  /* 0x0000000000c0a947 */ /* 0x000fea0003800000 */
[--C-:B01----:R-:W-:Y:S01]  /*1e50*/  FADD.FTZ R49, R32, -R59.reuse ;  /* 0x8000003b20317221 */ /* 0x103fe20000010000 */
        /* <DEDUP_REMOVED lines=47> */
.L_x_12240:
[----:B------:R-:W-:Y:S05]  /*2150*/  BSYNC.RECONVERGENT B0 ;  /* 0x0000000000007941 */ /* 0x000fea0003800200 */
.L_x_12239:
[----:B------:R-:W-:Y:S04]  /*2160*/  BSSY.RECONVERGENT B0, `(.L_x_12241) ;  /* 0x0000031000007945 */ /* 0x000fe80003800200 */
[----:B------:R-:W-:Y:S05]  /*2170*/  @!P3 BRA `(.L_x_12242) ;  /* 0x0000000000bcb947 */ /* 0x000fea0003800000 */
[--C-:B012---:R-:W-:Y:S01]  /*2180*/  FADD.FTZ R49, R40, -R59.reuse ;  /* 0x8000003b28317221 */ /* 0x107fe20000010000 */
        /* <DEDUP_REMOVED lines=46> */
.L_x_12242:
[----:B------:R-:W-:Y:S05]  /*2470*/  BSYNC.RECONVERGENT B0 ;  /* 0x0000000000007941 */ /* 0x000fea0003800200 */
.L_x_12241:
[----:B0123--:R-:W0:Y:S01]  /*2480*/  LDC.64 R48, c[0x0][0x380] ;  /* 0x0000e000ff307b82 */ /* 0x00fe220000000a00 */
[----:B------:R-:W-:Y:S01]  /*2490*/  UPLOP3.LUT UP1, UPT, UPT, UPT, UP1, 0x40, 0x4 ;  /* 0x000000000004789c */ /* 0x000fe20003f2e810 */
[----:B0-----:R-:W-:-:S04]  /*24a0*/  IADD3 R56, PT, PT, R56, R48, RZ ;  /* 0x0000003038387210 */ /* 0x001fc80007ffe0ff */
[----:B------:R-:W-:-:S13]  /*24b0*/  ISETP.GE.AND P1, PT, R56, R49, PT ;  /* 0x000000313800720c */ /* 0x000fda0003f26270 */
[----:B------:R-:W-:Y:S05]  /*24c0*/  @!P1 BRA `(.L_x_12243) ;  /* 0xffffffe0003c9947 */ /* 0x000fea000383ffff */
[----:B------:R-:W-:Y:S05]  /*24d0*/  EXIT ;  /* 0x000000000000794d */ /* 0x000fea0003800000 */
.L_x_12244:
        /* <DEDUP_REMOVED lines=10> */
.L_x_20827:


//--------------------- .text._ZN10layer_norm13ln_fwd_kernelINS_13Kernel_traitsI6__halfS2_fS2_fjLj3072ELj1ELj1ELj4ELj16ENS_18Kernel_traits_baseILj3072ES2_S2_fS2_fjLj128EEEEELb0ELb0ELb0ELb1EEEvNS_9FwdParamsE --------------------------
	.section	.text._ZN10layer_norm13ln_fwd_kernelINS_13Kernel_traitsI6__halfS2_fS2_fjLj3072ELj1ELj1ELj4ELj16ENS_18Kernel_traits_baseILj3072ES2_S2_fS2_fjLj128EEEEELb0ELb0ELb0ELb1EEEvNS_9FwdParamsE,"ax",@progbits
	.align	128
        .global         _ZN10layer_norm13ln_fwd_kernelINS_13Kernel_traitsI6__halfS2_fS2_fjLj3072ELj1ELj1ELj4ELj16ENS_18Kernel_traits_baseILj3072ES2_S2_fS2_fjLj128EEEEELb0ELb0ELb0ELb1EEEvNS_9FwdParamsE
        .type           _ZN10layer_norm13ln_fwd_kernelINS_13Kernel_traitsI6__halfS2_fS2_fjLj3072ELj1ELj1ELj4ELj16ENS_18Kernel_traits_baseILj3072ES2_S2_fS2_fjLj128EEEEELb0ELb0ELb0ELb1EEEvNS_9FwdParamsE,@function
        .size           _ZN10layer_norm13ln_fwd_kernelINS_13Kernel_traitsI6__halfS2_fS2_fjLj3072ELj1ELj1ELj4ELj16ENS_18Kernel_traits_baseILj3072ES2_S2_fS2_fjLj128EEEEELb0ELb0ELb0ELb1EEEvNS_9FwdParamsE,(.L_x_20828 - _ZN10layer_norm13ln_fwd_kernelINS_13Kernel_traitsI6__halfS2_fS2_fjLj3072ELj1ELj1ELj4ELj16ENS_18Kernel_traits_baseILj3072ES2_S2_fS2_fjLj128EEEEELb0ELb0ELb0ELb1EEEvNS_9FwdParamsE)
        .other          _ZN10layer_norm13ln_fwd_kernelINS_13Kernel_traitsI6__halfS2_fS2_fjLj3072ELj1ELj1ELj4ELj16ENS_18Kernel_traits_baseILj3072ES2_S2_fS2_fjLj128EEEEELb0ELb0ELb0ELb1EEEvNS_9FwdParamsE,@"STO_CUDA_ENTRY STV_DEFAULT"
_ZN10layer_norm13ln_fwd_kernelINS_13Kernel_traitsI6__halfS2_fS2_fjLj3072ELj1ELj1ELj4ELj16ENS_18Kernel_traits_baseILj3072ES2_S2_fS2_fjLj128EEEEELb0ELb0ELb0ELb1EEEvNS_9FwdParamsE:
.text._ZN10layer_norm13ln_fwd_kernelINS_13Kernel_traitsI6__halfS2_fS2_fjLj3072ELj1ELj1ELj4ELj16ENS_18Kernel_traits_baseILj3072ES2_S2_fS2_fjLj128EEEEELb0ELb0ELb0ELb1EEEvNS_9FwdParamsE:
        /* <DEDUP_REMOVED lines=20> */
[----:B--2---:R-:W-:Y:S02]  /*0140*/  @P0 MOV R74, R77 ;  /* 0x0000004d004a0202 */ /* 0x004fe40000000f00 */
[----:B------:R-:W-:-:S09]  /*0150*/  @P0 MOV R72, R78 ;  /* 0x0000004e00480202 */ /* 0x000fd20000000f00 */
[----:B---3--:R-:W-:Y:S05]  /*0160*/  @P1 EXIT ;  /* 0x000000000000194d */ /* 0x008fea0003800000 */
[----:B------:R-:W0:Y:S01]  /*0170*/  LDCU.64 UR4, c[0x0][0x3e0] ;  /* 0x00007c00ff0477ac */ /* 0x000e220008000a00 */
[----:B-----5:R-:W-:Y:S02]  /*0180*/  @!P0 CS2R R16, SRZ ;  /* 0x0000000000108805 */ /* 0x020fe4000001ff00 */
[----:B------:R-:W-:Y:S02]  /*0190*/  @P0 MOV R70, R79 ;  /* 0x0000004f00460202 */ /* 0x000fe40000000f00 */
[----:B------:R-:W-:Y:S02]  /*01a0*/  @!P0 CS2R R14, SRZ ;  /* 0x00000000000e8805 */ /* 0x000fe4000001ff00 */
[----:B------:R-:W-:Y:S02]  /*01b0*/  @P0 MOV R68, R8 ;  /* 0x0000000800440202 */ /* 0x000fe40000000f00 */
[----:B------:R-:W-:Y:S02]  /*01c0*/  @!P0 CS2R R12, SRZ ;  /* 0x00000000000c8805 */ /* 0x000fe4000001ff00 */
[----:B------:R-:W-:-:S02]  /*01d0*/  @P0 MOV R66, R9 ;  /* 0x0000000900420202 */ /* 0x000fc40000000f00 */
[----:B------:R-:W-:Y:S02]  /*01e0*/  @!P0 CS2R R22, SRZ ;  /* 0x0000000000168805 */ /* 0x000fe4000001ff00 */
[----:B------:R-:W-:Y:S02]  /*01f0*/  @P0 MOV R64, R10 ;  /* 0x0000000a00400202 */ /* 0x000fe40000000f00 */
[----:B------:R-:W-:Y:S02]  /*0200*/  @!P0 CS2R R20, SRZ ;  /* 0x0000000000148805 */ /* 0x000fe4000001ff00 */
[----:B------:R-:W-:Y:S02]  /*0210*/  @P0 MOV R62, R11 ;  /* 0x0000000b003e0202 */ /* 0x000fe40000000f00 */
[----:B------:R-:W-:Y:S02]  /*0220*/  @!P0 CS2R R18, SRZ ;  /* 0x0000000000128805 */ /* 0x000fe4000001ff00 */
[----:B------:R-:W-:Y:S01]  /*0230*/  @P0 MOV R60, R24 ;  /* 0x00000018003c0202 */ /* 0x000fe20000000f00 */
[--C-:B------:R-:W-:Y:S01]  /*0240*/  HADD2.F32 R50, -RZ, R17.reuse.H0_H0 ;  /* 0x20000011ff327230 */ /* 0x100fe20000004100 */
[----:B------:R-:W-:Y:S01]  /*0250*/  @P0 MOV R58, R25 ;  /* 0x00000019003a0202 */ /* 0x000fe20000000f00 */
[----:B------:R-:W-:Y:S01]  /*0260*/  HADD2.F32 R51, -RZ, R17.H1_H1 ;  /* 0x30000011ff337230 */ /* 0x000fe20000004100 */
[----:B------:R-:W-:Y:S01]  /*0270*/  @P0 MOV R56, R26 ;  /* 0x0000001a00380202 */ /* 0x000fe20000000f00 */
[--C-:B------:R-:W-:Y:S01]  /*0280*/  HADD2.F32 R2, -RZ, R15.reuse.H0_H0 ;  /* 0x2000000fff027230 */ /* 0x100fe20000004100 */
[----:B------:R-:W-:Y:S01]  /*0290*/  @P0 MOV R54, R27 ;  /* 0x0000001b00360202 */ /* 0x000fe20000000f00 */
[----:B0-----:R-:W-:Y:S01]  /*02a0*/  UISETP.NE.U32.AND UP0, UPT, UR4, URZ, UPT ;  /* 0x000000ff0400728c */ /* 0x001fe2000bf05070 */
[----:B------:R-:W-:Y:S01]  /*02b0*/  @!P0 MOV R74, R77 ;  /* 0x0000004d004a8202 */ /* 0x000fe20000000f00 */
[----:B------:R-:W-:Y:S01]  /*02c0*/  HADD2.F32 R3, -RZ, R15.H1_H1 ;  /* 0x3000000fff037230 */ /* 0x000fe20000004100 */
[----:B------:R-:W-:Y:S01]  /*02d0*/  @!P0 MOV R72, R78 ;  /* 0x0000004e00488202 */ /* 0x000fe20000000f00 */
[--C-:B------:R-:W-:Y:S01]  /*02e0*/  HADD2.F32 R4, -RZ, R14.reuse.H0_H0 ;  /* 0x2000000eff047230 */ /* 0x100fe20000004100 */
        /* <DEDUP_REMOVED lines=11> */
[----:B------:R-:W-:Y:S01]  /*03a0*/  HADD2.F32 R77, -RZ, R76.H0_H0 ;  /* 0x2000004cff4d7230 */ /* 0x000fe20000004100 */
[----:B------:R-:W-:Y:S01]  /*03b0*/  @!P0 MOV R58, R25 ;  /* 0x00000019003a8202 */ /* 0x000fe20000000f00 */
[----:B------:R-:W-:Y:S01]  /*03c0*/  HADD2.F32 R73, -RZ, R74.H0_H0 ;  /* 0x2000004aff497230 */ /* 0x000fe20000004100 */
[----:B------:R-:W-:Y:S01]  /*03d0*/  @!P0 MOV R56, R26 ;  /* 0x0000001a00388202 */ /* 0x000fe20000000f00 */
[----:B------:R-:W-:Y:S01]  /*03e0*/  HADD2.F32 R71, -RZ, R72.H0_H0 ;  /* 0x20000048ff477230 */ /* 0x000fe20000004100 */
[----:B------:R-:W-:Y:S01]  /*03f0*/  @!P0 MOV R54, R27 ;  /* 0x0000001b00368202 */ /* 0x000fe20000000f00 */
[----:B------:R-:W-:Y:S01]  /*0400*/  HADD2.F32 R69, -RZ, R70.H0_H0 ;  /* 0x20000046ff457230 */ /* 0x000fe20000004100 */
[C---:B------:R-:W-:Y:S01]  /*0410*/  LOP3.LUT R17, R0.reuse, 0x60, RZ, 0xc0, !PT ;  /* 0x0000006000117812 */ /* 0x040fe200078ec0ff */
[----:B------:R-:W-:Y:S01]  /*0420*/  HADD2.F32 R67, -RZ, R68.H0_H0 ;  /* 0x20000044ff437230 */ /* 0x000fe20000004100 */
[----:B------:R-:W-:Y:S01]  /*0430*/  LOP3.LUT R79, R0, 0x1f, RZ, 0xc0, !PT ;  /* 0x0000001f004f7812 */ /* 0x000fe200078ec0ff */
[----:B------:R-:W-:Y:S01]  /*0440*/  HADD2.F32 R65, -RZ, R66.H0_H0 ;  /* 0x20000042ff417230 */ /* 0x000fe20000004100 */
[----:B------:R-:W-:Y:S01]  /*0450*/  LOP3.LUT R78, R17, 0x1f, R0, 0xf8, !PT ;  /* 0x0000001f114e7812 */ /* 0x000fe200078ef800 */
[----:B------:R-:W-:Y:S01]  /*0460*/  HADD2.F32 R63, -RZ, R64.H0_H0 ;  /* 0x20000040ff3f7230 */ /* 0x000fe20000004100 */
[----:B------:R-:W-:Y:S01]  /*0470*/  UISETP.NE.AND.EX UP0, UPT, UR5, URZ, UPT, UP0 ;  /* 0x000000ff0500728c */ /* 0x000fe2000bf05300 */
[----:B------:R-:W-:Y:S01]  /*0480*/  HADD2.F32 R61, -RZ, R62.H0_H0 ;  /* 0x2000003eff3d7230 */ /* 0x000fe20000004100 */
[----:B------:R-:W-:Y:S01]  /*0490*/  UPLOP3.LUT UP2, UPT, UPT, UPT, UPT, 0x40, 0x4 ;  /* 0x000000000004789c */ /* 0x000fe20003f4e870 */
[----:B------:R-:W-:Y:S01]  /*04a0*/  HADD2.F32 R59, -RZ, R60.H0_H0 ;  /* 0x2000003cff3b7230 */ /* 0x000fe20000004100 */
[----:B------:R-:W0:Y:S01]  /*04b0*/  LDCU UR12, c[0x0][0x388] ;  /* 0x00007100ff0c77ac */ /* 0x000e220008000800 */
[----:B------:R-:W-:-:S02]  /*04c0*/  HADD2.F32 R57, -RZ, R58.H0_H0 ;  /* 0x2000003aff397230 */ /* 0x000fc40000004100 */
[----:B------:R-:W-:Y:S01]  /*04d0*/  HADD2.F32 R55, -RZ, R56.H0_H0 ;  /* 0x20000038ff377230 */ /* 0x000fe20000004100 */
[----:B------:R-:W1:Y:S01]  /*04e0*/  LDCU.U8 UR16, c[0x0][0x410] ;  /* 0x00008200ff1077ac */ /* 0x000e620008000000 */
[----:B------:R-:W-:Y:S02]  /*04f0*/  HADD2.F32 R53, -RZ, R54.H0_H0 ;  /* 0x20000036ff357230 */ /* 0x000fe40000004100 */
[--C-:B------:R-:W-:Y:S01]  /*0500*/  HADD2.F32 R10, -RZ, R23.reuse.H0_H0 ;  /* 0x20000017ff0a7230 */ /* 0x100fe20000004100 */
[----:B------:R-:W2:Y:S01]  /*0510*/  LDCU UR13, c[0x0][0x400] ;  /* 0x00008000ff0d77ac */ /* 0x000ea20008000800 */
[----:B------:R-:W-:Y:S02]  /*0520*/  HADD2.F32 R11, -RZ, R23.H1_H1 ;  /* 0x30000017ff0b7230 */ /* 0x000fe40000004100 */
[--C-:B------:R-:W-:Y:S01]  /*0530*/  HADD2.F32 R12, -RZ, R22.reuse.H0_H0 ;  /* 0x20000016ff0c7230 */ /* 0x100fe20000004100 */
[----:B------:R-:W3:Y:S01]  /*0540*/  LDCU.64 UR10, c[0x0][0x3a0] ;  /* 0x00007400ff0a77ac */ /* 0x000ee20008000a00 */
[----:B------:R-:W-:-:S02]  /*0550*/  HADD2.F32 R13, -RZ, R22.H1_H1 ;  /* 0x30000016ff0d7230 */ /* 0x000fc40000004100 */
[--C-:B------:R-:W-:Y:S01]  /*0560*/  HADD2.F32 R14, -RZ, R21.reuse.H0_H0 ;  /* 0x20000015ff0e7230 */ /* 0x100fe20000004100 */
[----:B------:R-:W4:Y:S01]  /*0570*/  LDCU.64 UR14, c[0x0][0x380] ;  /* 0x00007000ff0e77ac */ /* 0x000f220008000a00 */
        /* <DEDUP_REMOVED lines=20> */
[----:B01234-:R-:W-:-:S07]  /*06c0*/  HADD2.F32 R54, -RZ, R54.H1_H1 ;  /* 0x30000036ff367230 */ /* 0x01ffce0000004100 */
.L_x_12253:
[----:B0-----:R-:W0:Y:S01]  /*06d0*/  @UP0 LDCU.64 UR4, c[0x0][0x3e0] ;  /* 0x00007c00ff0407ac */ /* 0x001e220008000a00 */
[----:B------:R-:W-:Y:S01]  /*06e0*/  PLOP3.LUT P0, PT, PT, PT, UP0, 0x80, 0x8 ;  /* 0x000000000008781c */ /* 0x000fe20003f0f008 */
[----:B------:R-:W1:Y:S01]  /*06f0*/  LDC.64 R36, c[0x0][0x390] ;  /* 0x0000e400ff247b82 */ /* 0x000e620000000a00 */
[----:B------:R-:W-:Y:S02]  /*0700*/  UIMAD UR6, UR7, UR12, URZ ;  /* 0x0000000c070672a4 */ /* 0x000fe4000f8e02ff */
[----:B0-----:R-:W-:-:S06]  /*0710*/  @UP0 UIMAD.WIDE UR4, UR7, 0x2, UR4 ;  /* 0x00000002070408a5 */ /* 0x001fcc000f8e0204 */
[----:B------:R-:W-:Y:S01]  /*0720*/  MOV R20, UR4 ;  /* 0x0000000400147c02 */ /* 0x000fe20008000f00 */
[----:B------:R-:W-:Y:S01]  /*0730*/  USHF.R.S32.HI UR4, URZ, 0x1f, UR6 ;  /* 0x0000001fff047899 */ /* 0x000fe20008011406 */
[----:B------:R-:W-:-:S03]  /*0740*/  MOV R21, UR5 ;  /* 0x0000000500157c02 */ /* 0x000fc60008000f00 */
[----:B------:R-:W-:Y:S02]  /*0750*/  ULEA.HI UR4, UR4, UR6, URZ, 0x3 ;  /* 0x0000000604047291 */ /* 0x000fe4000f8f18ff */
[----:B------:R-:W2:Y:S04]  /*0760*/  @P0 LDG.E.U16 R20, desc[UR8][R20.64] ;  /* 0x0000000814140981 */ /* 0x000ea8000c1e1500 */
[----:B------:R-:W-:-:S04]  /*0770*/  MOV R17, UR4 ;  /* 0x0000000400117c02 */ /* 0x000fc80008000f00 */
[----:B------:R-:W-:-:S05]  /*0780*/  LEA.HI.SX32 R80, R17, R78, 0x1d ;  /* 0x0000004e11507211 */ /* 0x000fca00078feaff */
[----:B-1----:R-:W-:-:S06]  /*0790*/  IMAD.WIDE.U32 R16, R80, 0x10, R36 ;  /* 0x0000001050107825 */ /* 0x002fcc00078e0024 */
[----:B------:R-:W5:Y:S01]  /*07a0*/  LDG.E.128 R16, desc[UR8][R16.64] ;  /* 0x0000000810107981 */ /* 0x000f62000c1e1d00 */
[----:B------:R-:W-:Y:S01]  /*07b0*/  UISETP.NE.U32.AND UP1, UPT, UR10, URZ, UPT ;  /* 0x000000ff0a00728c */ /* 0x000fe2000bf25070 */
[----:B------:R-:W-:-:S03]  /*07c0*/  UMOV UR4, 0x3f800000 ;  /* 0x3f80000000047882 */ /* 0x000fc60000000000 */
[----:B------:R-:W-:Y:S01]  /*07d0*/  UISETP.NE.AND.EX UP1, UPT, UR11, URZ, UPT, UP1 ;  /* 0x000000ff0b00728c */ /* 0x000fe2000bf25310 */
[----:B--2---:R-:W-:-:S05]  /*07e0*/  @P0 HADD2.F32 R22, -RZ, R20.H0_H0 ;  /* 0x20000014ff160230 */ /* 0x004fca0000004100 */
[----:B------:R-:W-:-:S13]  /*07f0*/  @P0 R2UR UR5, R22 ;  /* 0x00000000160502ca */ /* 0x000fda00000e0000 */
[----:B------:R-:W-:Y:S01]  /*0800*/  @UP0 UMOV UR4, UR5 ;  /* 0x0000000500040c82 */ /* 0x000fe20008000000 */
[----:B------:R-:W-:Y:S05]  /*0810*/  BRA.U !UP1, `(.L_x_12245) ;  /* 0x0000000109547547 */ /* 0x000fea000b800000 */
[----:B------:R-:W0:Y:S02]  /*0820*/  LDC.64 R28, c[0x0][0x3a0] ;  /* 0x0000e800ff1c7b82 */ /* 0x000e240000000a00 */
[----:B0-----:R-:W-:-:S05]  /*0830*/  IMAD.WIDE.U32 R28, R80, 0x20, R28 ;  /* 0x00000020501c7825 */ /* 0x001fca00078e001c */
[----:B------:R-:W2:Y:S04]  /*0840*/  LDG.E.128 R24, desc[UR8][R28.64] ;  /* 0x000000081c187981 */ /* 0x000ea8000c1e1d00 */
[----:B------:R-:W3:Y:S01]  /*0850*/  LDG.E.128 R20, desc[UR8][R28.64+0x10] ;  /* 0x000010081c147981 */ /* 0x000ee2000c1e1d00 */
[--C-:B-----5:R-:W-:Y:S02]  /*0860*/  HADD2.F32 R31, -RZ, R16.reuse.H0_H0 ;  /* 0x20000010ff1f7230 */ /* 0x120fe40000004100 */
[----:B------:R-:W-:Y:S02]  /*0870*/  HADD2.F32 R30, -RZ, R16.H1_H1 ;  /* 0x30000010ff1e7230 */ /* 0x000fe40000004100 */
[--C-:B------:R-:W-:Y:S02]  /*0880*/  HADD2.F32 R33, -RZ, R17.reuse.H0_H0 ;  /* 0x20000011ff217230 */ /* 0x100fe40000004100 */
[----:B------:R-:W-:-:S02]  /*0890*/  HADD2.F32 R32, -RZ, R17.H1_H1 ;  /* 0x30000011ff207230 */ /* 0x000fc40000004100 */
[--C-:B------:R-:W-:Y:S02]  /*08a0*/  HADD2.F32 R35, -RZ, R18.reuse.H0_H0 ;  /* 0x20000012ff237230 */ /* 0x100fe40000004100 */
[----:B------:R-:W-:Y:S02]  /*08b0*/  HADD2.F32 R34, -RZ, R18.H1_H1 ;  /* 0x30000012ff227230 */ /* 0x000fe40000004100 */
[--C-:B------:R-:W-:Y:S02]  /*08c0*/  HADD2.F32 R39, -RZ, R19.reuse.H0_H0 ;  /* 0x20000013ff277230 */ /* 0x100fe40000004100 */
[----:B------:R-:W-:Y:S02]  /*08d0*/  HADD2.F32 R38, -RZ, R19.H1_H1 ;  /* 0x30000013ff267230 */ /* 0x000fe40000004100 */
        /* <DEDUP_REMOVED lines=9> */
.L_x_12245:
[--C-:B-----5:R-:W-:Y:S02]  /*0970*/  HADD2.F32 R20, -RZ, R16.reuse.H0_H0 ;  /* 0x20000010ff147230 */ /* 0x120fe40000004100 */
[----:B------:R-:W-:Y:S02]  /*0980*/  HADD2.F32 R21, -RZ, R16.H1_H1 ;  /* 0x30000010ff157230 */ /* 0x000fe40000004100 */
[--C-:B------:R-:W-:Y:S02]  /*0990*/  HADD2.F32 R22, -RZ, R17.reuse.H0_H0 ;  /* 0x20000011ff167230 */ /* 0x100fe40000004100 */
[----:B------:R-:W-:Y:S01]  /*09a0*/  FMUL.FTZ R16, R20, UR4 ;  /* 0x0000000414107c20 */ /* 0x000fe20008410000 */
[----:B------:R-:W-:Y:S02]  /*09b0*/  HADD2.F32 R23, -RZ, R17.H1_H1 ;  /* 0x30000011ff177230 */ /* 0x000fe40000004100 */
[----:B------:R-:W-:Y:S01]  /*09c0*/  FMUL.FTZ R17, R21, UR4 ;  /* 0x0000000415117c20 */ /* 0x000fe20008410000 */
[----:B------:R-:W-:-:S02]  /*09d0*/  HADD2.F32 R24, -RZ, R18.H0_H0 ;  /* 0x20000012ff187230 */ /* 0x000fc40000004100 */
[----:B------:R-:W-:Y:S02]  /*09e0*/  HADD2.F32 R25, -RZ, R18.H1_H1 ;  /* 0x30000012ff197230 */ /* 0x000fe40000004100 */
[----:B------:R-:W-:Y:S01]  /*09f0*/  FMUL.FTZ R18, R22, UR4 ;  /* 0x0000000416127c20 */ /* 0x000fe20008410000 */
[--C-:B------:R-:W-:Y:S02]  /*0a00*/  HADD2.F32 R26, -RZ, R19.reuse.H0_H0 ;  /* 0x20000013ff1a7230 */ /* 0x100fe40000004100 */
[----:B------:R-:W-:Y:S01]  /*0a10*/  FMUL.FTZ R20, R24, UR4 ;  /* 0x0000000418147c20 */ /* 0x000fe20008410000 */
[----:B------:R-:W-:Y:S02]  /*0a20*/  HADD2.F32 R27, -RZ, R19.H1_H1 ;  /* 0x30000013ff1b7230 */ /* 0x000fe40000004100 */
[----:B------:R-:W-:Y:S01]  /*0a30*/  FMUL.FTZ R19, R23, UR4 ;  /* 0x0000000417137c20 */ /* 0x000fe20008410000 */
[----:B------:R-:W-:Y:S01]  /*0a40*/  FMUL.FTZ R21, R25, UR4 ;  /* 0x0000000419157c20 */ /* 0x000fe20008410000 */
[----:B------:R-:W-:Y:S01]  /*0a50*/  FMUL.FTZ R22, R26, UR4 ;  /* 0x000000041a167c20 */ /* 0x000fe20008410000 */
[----:B------:R-:W-:-:S07]  /*0a60*/  FMUL.FTZ R23, R27, UR4 ;  /* 0x000000041b177c20 */ /* 0x000fce0008410000 */
.L_x_12246:
        /* <DEDUP_REMOVED lines=29> */
.L_x_12247:
[--C-:B0----5:R-:W-:Y:S02]  /*0c40*/  HADD2.F32 R28, -RZ, R24.reuse.H0_H0 ;  /* 0x20000018ff1c7230 */ /* 0x121fe40000004100 */
        /* <DEDUP_REMOVED lines=15> */
.L_x_12248:
        /* <DEDUP_REMOVED lines=17> */
[----:B--2---:R-:W-:Y:S01]  /*0e50*/  FFMA.FTZ R40, R83, UR4, R40 ;  /* 0x0000000453287c23 */ /* 0x004fe20008010028 */
[----:B------:R-:W-:Y:S01]  /*0e60*/  FFMA.FTZ R41, R32, UR4, R41 ;  /* 0x0000000420297c23 */ /* 0x000fe20008010029 */
[--C-:B------:R-:W-:Y:S02]  /*0e70*/  HADD2.F32 R83, -RZ, R35.reuse.H0_H0 ;  /* 0x20000023ff537230 */ /* 0x100fe40000004100 */
[----:B------:R-:W-:Y:S01]  /*0e80*/  FFMA.FTZ R42, R89, UR4, R42 ;  /* 0x00000004592a7c23 */ /* 0x000fe2000801002a */
[----:B------:R-:W-:Y:S02]  /*0e90*/  HADD2.F32 R32, -RZ, R35.H1_H1 ;  /* 0x30000023ff207230 */ /* 0x000fe40000004100 */
[----:B------:R-:W-:Y:S01]  /*0ea0*/  FFMA.FTZ R43, R88, UR4, R43 ;  /* 0x00000004582b7c23 */ /* 0x000fe2000801002b */
[----:B---3--:R-:W-:Y:S01]  /*0eb0*/  FFMA.FTZ R36, R33, UR4, R36 ;  /* 0x0000000421247c23 */ /* 0x008fe20008010024 */
[----:B------:R-:W-:Y:S01]  /*0ec0*/  FFMA.FTZ R37, R34, UR4, R37 ;  /* 0x0000000422257c23 */ /* 0x000fe20008010025 */
[----:B------:R-:W-:Y:S01]  /*0ed0*/  FFMA.FTZ R38, R83, UR4, R38 ;  /* 0x0000000453267c23 */ /* 0x000fe20008010026 */
[----:B------:R-:W-:Y:S01]  /*0ee0*/  FFMA.FTZ R39, R32, UR4, R39 ;  /* 0x0000000420277c23 */ /* 0x000fe20008010027 */
[----:B------:R-:W-:Y:S06]  /*0ef0*/  BRA `(.L_x_12250) ;  /* 0x0000000000407947 */ /* 0x000fec0003800000 */
.L_x_12249:
[----:B-----5:R-:W-:Y:S02]  /*0f00*/  HADD2.F32 R40, -RZ, R32.H0_H0 ;  /* 0x20000020ff287230 */ /* 0x020fe40000004100 */
[----:B------:R-:W-:Y:S02]  /*0f10*/  HADD2.F32 R42, -RZ, R33.H0_H0 ;  /* 0x20000021ff2a7230 */ /* 0x000fe40000004100 */
[----:B------:R-:W-:Y:S02]  /*0f20*/  HADD2.F32 R36, -RZ, R34.H0_H0 ;  /* 0x20000022ff247230 */ /* 0x000fe40000004100 */
[----:B------:R-:W-:Y:S01]  /*0f30*/  FMUL.FTZ R40, R40, UR4 ;  /* 0x0000000428287c20 */ /* 0x000fe20008410000 */
[----:B0-----:R-:W-:Y:S02]  /*0f40*/  HADD2.F32 R38, -RZ, R35.H0_H0 ;  /* 0x20000023ff267230 */ /* 0x001fe40000004100 */
        /* <DEDUP_REMOVED lines=9> */
[----:B------:R-:W-:-:S02]  /*0fe0*/  FMUL.FTZ R37, R34, UR4 ;  /* 0x0000000422257c20 */ /* 0x000fc40008410000 */
[----:B------:R-:W-:-:S07]  /*0ff0*/  FMUL.FTZ R39, R35, UR4 ;  /* 0x0000000423277c20 */ /* 0x000fce0008410000 */
.L_x_12250:
        /* <DEDUP_REMOVED lines=106> */
.L_x_12252:
[----:B------:R-:W-:Y:S05]  /*16a0*/  BSYNC.RECONVERGENT B0 ;  /* 0x0000000000007941 */ /* 0x000fea0003800200 */
.L_x_12251:
        /* <DEDUP_REMOVED lines=87> */
[----:B------:R-:W-:Y:S01]  /*1c20*/  FMUL.FTZ R22, R83, R23 ;  /* 0x0000001753167220 */ /* 0x000fe20000410000 */
[----:B0-----:R-:W-:-:S04]  /*1c30*/  IMAD.WIDE.U32 R28, R80, 0x10, R32 ;  /* 0x00000010501c7825 */ /* 0x001fc800078e0020 */
[C---:B------:R-:W-:Y:S01]  /*1c40*/  FMUL.FTZ R18, R83.reuse, R86 ;  /* 0x0000005653127220 */ /* 0x040fe20000410000 */
[C---:B------:R-:W-:Y:S01]  /*1c50*/  FMUL.FTZ R19, R83.reuse, R88 ;  /* 0x0000005853137220 */ /* 0x040fe20000410000 */
[----:B------:R-:W-:Y:S01]  /*1c60*/  FMUL.FTZ R90, R83, R90 ;  /* 0x0000005a535a7220 */ /* 0x000fe20000410000 */
[----:B------:R-:W-:Y:S01]  /*1c70*/  IMAD.WIDE.U32 R80, R81, 0x10, R32 ;  /* 0x0000001051507825 */ /* 0x000fe200078e0020 */
[----:B------:R-:W0:Y:S03]  /*1c80*/  @!P0 LDC.64 R86, c[0x0][0x3c0] ;  /* 0x0000f000ff568b82 */ /* 0x000e260000000a00 */
[----:B------:R-:W-:Y:S01]  /*1c90*/  FFMA.FTZ R17, R17, R73, R50 ;  /* 0x0000004911117223 */ /* 0x000fe20000010032 */
[----:B------:R-:W-:Y:S01]  /*1ca0*/  FFMA.FTZ R23, R19, R71, R48 ;  /* 0x0000004713177223 */ /* 0x000fe20000010030 */
[----:B------:R-:W-:-:S04]  /*1cb0*/  IMAD.WIDE.U32 R32, R82, 0x10, R32 ;  /* 0x0000001052207825 */ /* 0x000fc800078e0020 */
[----:B------:R-:W-:Y:S01]  /*1cc0*/  FFMA.FTZ R82, R22, R70, R47 ;  /* 0x0000004616527223 */ /* 0x000fe2000001002f */
[----:B------:R-:W-:Y:S01]  /*1cd0*/  FFMA.FTZ R90, R90, R72, R49 ;  /* 0x000000485a5a7223 */ /* 0x000fe20000010031 */
[----:B------:R-:W-:Y:S01]  /*1ce0*/  FFMA.FTZ R22, R18, R74, R51 ;  /* 0x0000004a12167223 */ /* 0x000fe20000010033 */
[----:B------:R-:W-:Y:S01]  /*1cf0*/  FFMA.FTZ R19, R39, R69, R46 ;  /* 0x0000004527137223 */ /* 0x000fe2000001002e */
[C---:B------:R-:W-:Y:S01]  /*1d00*/  FMUL.FTZ R39, R83.reuse, R16 ;  /* 0x0000001053277220 */ /* 0x040fe20000410000 */
[C---:B------:R-:W-:Y:S01]  /*1d10*/  FMUL.FTZ R27, R83.reuse, R27 ;  /* 0x0000001b531b7220 */ /* 0x040fe20000410000 */
[----:B------:R-:W-:Y:S01]  /*1d20*/  F2FP.F16.F32.PACK_AB R18, R90, R23 ;  /* 0x000000175a12723e */ /* 0x000fe200000000ff */
[----:B------:R-:W-:Y:S01]  /*1d30*/  FMUL.FTZ R92, R83, R92 ;  /* 0x0000005c535c7220 */ /* 0x000fe20000410000 */
[----:B------:R-:W-:Y:S01]  /*1d40*/  F2FP.F16.F32.PACK_AB R17, R22, R17 ;  /* 0x000000111611723e */ /* 0x000fe200000000ff */
[----:B------:R-:W-:Y:S01]  /*1d50*/  FFMA.FTZ R16, R39, R77, R52 ;  /* 0x0000004d27107223 */ /* 0x000fe20000010034 */
[----:B------:R-:W1:Y:S01]  /*1d60*/  @!P0 LDC.64 R22, c[0x0][0x3c8] ;  /* 0x0000f200ff168b82 */ /* 0x000e620000000a00 */
[----:B------:R-:W-:Y:S01]  /*1d70*/  F2FP.F16.F32.PACK_AB R19, R82, R19 ;  /* 0x000000135213723e */ /* 0x000fe200000000ff */
[----:B------:R-:W-:Y:S01]  /*1d80*/  FMUL.FTZ R82, R83, R35 ;  /* 0x0000002353527220 */ /* 0x000fe20000410000 */
[----:B------:R-:W-:Y:S01]  /*1d90*/  MOV R39, UR7 ;  /* 0x0000000700277c02 */ /* 0x000fe20008000f00 */
[----:B------:R-:W-:Y:S01]  /*1da0*/  FFMA.FTZ R27, R27, R61, R2 ;  /* 0x0000003d1b1b7223 */ /* 0x000fe20000010002 */
[C---:B------:R-:W-:Y:S01]  /*1db0*/  FMUL.FTZ R30, R83.reuse, R30 ;  /* 0x0000001e531e7220 */ /* 0x040fe20000410000 */
[----:B------:R-:W-:Y:S01]  /*1dc0*/  FFMA.FTZ R35, R82, R76, R75 ;  /* 0x0000004c52237223 */ /* 0x000fe2000001004b */
[C---:B------:R-:W-:Y:S01]  /*1dd0*/  FMUL.FTZ R82, R83.reuse, R31 ;  /* 0x0000001f53527220 */ /* 0x040fe20000410000 */
[C---:B------:R-:W-:Y:S01]  /*1de0*/  FMUL.FTZ R31, R83.reuse, R42 ;  /* 0x0000002a531f7220 */ /* 0x040fe20000410000 */
[----:B------:R-:W-:Y:S01]  /*1df0*/  FMUL.FTZ R84, R83, R84 ;  /* 0x0000005453547220 */ /* 0x000fe20000410000 */
[----:B0-----:R-:W-:Y:S01]  /*1e00*/  @!P0 IMAD.WIDE R86, R39, 0x4, R86 ;  /* 0x0000000427568825 */ /* 0x001fe200078e0256 */
[----:B------:R-:W-:-:S03]  /*1e10*/  F2FP.F16.F32.PACK_AB R16, R35, R16 ;  /* 0x000000102310723e */ /* 0x000fc600000000ff */
[C---:B------:R-:W-:Y:S01]  /*1e20*/  FMUL.FTZ R35, R83.reuse, R26 ;  /* 0x0000001a53237220 */ /* 0x040fe20000410000 */
[C---:B------:R-:W-:Y:S01]  /*1e30*/  FMUL.FTZ R39, R83.reuse, R21 ;  /* 0x0000001553277220 */ /* 0x040fe20000410000 */
[C---:B------:R-:W-:Y:S01]  /*1e40*/  FMUL.FTZ R26, R83.reuse, R25 ;  /* 0x00000019531a7220 */ /* 0x040fe20000410000 */
[----:B------:R-:W-:Y:S01]  /*1e50*/  FFMA.FTZ R82, R82, R62, R3 ;  /* 0x0000003e52527223 */ /* 0x000fe20000010003 */
[----:B------:R-:W-:Y:S01]  /*1e60*/  FMUL.FTZ R25, R83, R24 ;  /* 0x0000001853197220 */ /* 0x000fe20000410000 */
[----:B------:R-:W-:Y:S01]  /*1e70*/  FFMA.FTZ R39, R39, R63, R4 ;  /* 0x0000003f27277223 */ /* 0x000fe20000010004 */
[----:B------:R-:W-:Y:S01]  /*1e80*/  FFMA.FTZ R26, R26, R64, R5 ;  /* 0x000000401a1a7223 */ /* 0x000fe20000010005 */
[----:B------:R-:W-:Y:S01]  /*1e90*/  FMUL.FTZ R24, R83, R20 ;  /* 0x0000001453187220 */ /* 0x000fe20000410000 */
[----:B------:R-:W-:Y:S01]  /*1ea0*/  FFMA.FTZ R20, R25, R67, R8 ;  /* 0x0000004319147223 */ /* 0x000fe20000010008 */
[----:B------:R-:W-:Y:S01]  /*1eb0*/  FFMA.FTZ R21, R35, R65, R6 ;  /* 0x0000004123157223 */ /* 0x000fe20000010006 */
[----:B------:R-:W-:Y:S01]  /*1ec0*/  FFMA.FTZ R92, R92, R66, R7 ;  /* 0x000000425c5c7223 */ /* 0x000fe20000010007 */
[----:B------:R-:W-:Y:S01]  /*1ed0*/  FFMA.FTZ R25, R24, R68, R9 ;  /* 0x0000004418197223 */ /* 0x000fe20000010009 */
[----:B-1----:R-:W-:Y:S01]  /*1ee0*/  @!P0 IMAD.WIDE R88, R89, 0x4, R22 ;  /* 0x0000000459588825 */ /* 0x002fe200078e0216 */
[----:B------:R-:W-:-:S03]  /*1ef0*/  F2FP.F16.F32.PACK_AB R22, R26, R39 ;  /* 0x000000271a16723e */ /* 0x000fc600000000ff */
        /* <DEDUP_REMOVED lines=16> */
[----:B------:R-:W-:Y:S01]  /*2000*/  F2FP.F16.F32.PACK_AB R20, R25, R20 ;  /* 0x000000141914723e */ /* 0x000fe200000000ff */
[----:B------:R-:W-:Y:S01]  /*2010*/  UIADD3 UR7, UPT, UPT, UR7, UR14, URZ ;  /* 0x0000000e07077290 */ /* 0x000fe2000fffe0ff */
[----:B------:R-:W-:Y:S01]  /*2020*/  F2FP.F16.F32.PACK_AB R27, R84, R27 ;  /* 0x0000001b541b723e */ /* 0x000fe200000000ff */
[----:B------:R0:W-:Y:S01]  /*2030*/  @!P0 STG.E desc[UR8][R88.64], R83 ;  /* 0x0000005358008986 */ /* 0x0001e2000c101908 */
[----:B------:R-:W-:Y:S01]  /*2040*/  F2FP.F16.F32.PACK_AB R26, R38, R39 ;  /* 0x00000027261a723e */ /* 0x000fe200000000ff */
[----:B------:R-:W-:Y:S01]  /*2050*/  UISETP.GE.AND UP1, UPT, UR7, UR15, UPT ;  /* 0x0000000f0700728c */ /* 0x000fe2000bf26270 */
[----:B------:R-:W-:Y:S01]  /*2060*/  F2FP.F16.F32.PACK_AB R25, R36, R35 ;  /* 0x000000232419723e */ /* 0x000fe200000000ff */
[----:B------:R0:W-:Y:S01]  /*2070*/  STG.E.128 desc[UR8][R28.64], R16 ;  /* 0x000000101c007986 */ /* 0x0001e2000c101d08 */
[----:B------:R-:W-:-:S03]  /*2080*/  F2FP.F16.F32.PACK_AB R24, R31, R24 ;  /* 0x000000181f18723e */ /* 0x000fc600000000ff */
[----:B------:R0:W-:Y:S04]  /*2090*/  STG.E.128 desc[UR8][R80.64], R20 ;  /* 0x0000001450007986 */ /* 0x0001e8000c101d08 */
[----:B------:R0:W-:Y:S01]  /*20a0*/  STG.E.128 desc[UR8][R32.64], R24 ;  /* 0x0000001820007986 */ /* 0x0001e2000c101d08 */
[----:B------:R-:W-:Y:S05]  /*20b0*/  BRA.U !UP1, `(.L_x_12253) ;  /* 0xffffffe509847547 */ /* 0x000fea000b83ffff */
[----:B------:R-:W-:Y:S05]  /*20c0*/  EXIT ;  /* 0x000000000000794d */ /* 0x000fea0003800000 */
.L_x_12254:
        /* <DEDUP_REMOVED lines=11> */
.L_x_20828:


//--------------------- .text._ZN10layer_norm13ln_fwd_kernelINS_13Kernel_traitsI6__halfS2_fS2_fjLj3072ELj1ELj1ELj4ELj16ENS_18Kernel_traits_baseILj3072ES2_S2_fS2_fjLj128EEEEELb0ELb0ELb1ELb0EEEvNS_9FwdParamsE --------------------------
	.section	.text._ZN10layer_norm13ln_fwd_kernelINS_13Kernel_traitsI6__halfS2_fS2_fjLj3072ELj1ELj1ELj4ELj16ENS_18Kernel_traits_baseILj3072ES2_S2_fS2_fjLj128EEEEELb0ELb0ELb1ELb0EEEvNS_9FwdParamsE,"ax",@progbits
	.align	128
        .global         _ZN10layer_norm13ln_fwd_kernelINS_13Kernel_traitsI6__halfS2_fS2_fjLj3072ELj1ELj1ELj4ELj16ENS_18Kernel_traits_baseILj3072ES2_S2_fS2_fjLj128EEEEELb0ELb0ELb1ELb0EEEvNS_9FwdParamsE
        .type           _ZN10layer_norm13ln_fwd_kernelINS_13Kernel_traitsI6__halfS2_fS2_fjLj3072ELj1ELj1ELj4ELj16ENS_18Kernel_traits_baseILj3072ES2_S2_fS2_fjLj128EEEEELb0ELb0ELb1ELb0EEEvNS_9FwdParamsE,@function
        .size           _ZN10layer_norm13ln_fwd_kernelINS_13Kernel_traitsI6__halfS2_fS2_fjLj3072ELj1ELj1ELj4ELj16ENS_18Kernel_traits_baseILj3072ES2_S2_fS2_fjLj128EEEEELb0ELb0ELb1ELb0EEEvNS_9FwdParamsE,(.L_x_20829 - _ZN10layer_norm13ln_fwd_kernelINS_13Kernel_traitsI6__halfS2_fS2_fjLj3072ELj1ELj1ELj4ELj16ENS_18Kernel_traits_baseILj3072ES2_S2_fS2_fjLj128EEEEELb0ELb0ELb1ELb0EEEvNS_9FwdParamsE)
        .other          _ZN10layer_norm13ln_fwd_kernelINS_13Kernel_traitsI6__halfS2_fS2_fjLj3072ELj1ELj1ELj4ELj16ENS_18Kernel_traits_baseILj3072ES2_S2_fS2_fjLj128EEEEELb0ELb0ELb1ELb0EEEvNS_9FwdParamsE,@"STO_CUDA_ENTRY STV_DEFAULT"
_ZN10layer_norm13ln_fwd_kernelINS_13Kernel_traitsI6__halfS2_fS2_fjLj3072ELj1ELj1ELj4ELj16ENS_18Kernel_traits_baseILj3072ES2_S2_fS2_fjLj128EEEEELb0ELb0ELb1ELb0EEEvNS_9FwdParamsE:
.text._ZN10layer_norm13ln_fwd_kernelINS_13Kernel_traitsI6__halfS2_fS2_fjLj3072ELj1ELj1ELj4ELj16ENS_18Kernel_traits_baseILj3072ES2_S2_fS2_fjLj128EEEEELb0ELb0ELb1ELb0EEEvNS_9FwdParamsE:
        /* <DEDUP_REMOVED lines=43> */
.L_x_12256:
        /* <DEDUP_REMOVED lines=23> */
.L_x_12257:
[----:B------:R-:W-:Y:S05]  /*0420*/  BSYNC.RECONVERGENT B0 ;  /* 0x0000000000007941 */ /* 0x000fea0003800200 */
.L_x_12255:
        /* <DEDUP_REMOVED lines=24> */
.L_x_12283:
[----:B----4-:R-:W-:-:S06]  /*05b0*/  UIMAD.WIDE UR4, UR18, 0x4, UR8 ;  /* 0x00000004120478a5 */ /* 0x010fcc000f8e0208 */
[----:B012---:R-:W-:Y:S02]  /*05c0*/  MOV R56, UR4 ;  /* 0x0000000400387c02 */ /* 0x007fe40008000f00 */
[----:B------:R-:W-:-:S05]  /*05d0*/  MOV R57, UR5 ;  /* 0x0000000500397c02 */ /* 0x000fca0008000f00 */
[----:B------:R1:W4:Y:S01]  /*05e0*/  LDG.E R56, desc[UR12][R56.64] ;  /* 0x0000000c38387981 */ /* 0x000322000c1e1900 */
[----:B------:R-:W-:-:S06]  /*05f0*/  UIMAD.WIDE UR4, UR18, 0x4, UR10 ;  /* 0x00000004120478a5 */ /* 0x000fcc000f8e020a */
[----:B------:R-:W-:Y:S02]  /*0600*/  MOV R58, UR4 ;  /* 0x00000004003a7c02 */ /* 0x000fe40008000f00 */
[----:B------:R-:W-:-:S05]  /*0610*/  MOV R59, UR5 ;  /* 0x00000005003b7c02 */ /* 0x000fca0008000f00 */
[----:B------:R-:W2:Y:S01]  /*0620*/  LDG.E R58, desc[UR12][R58.64] ;  /* 0x0000000c3a3a7981 */ /* 0x000ea2000c1e1900 */
[----:B0-----:R-:W-:Y:S01]  /*0630*/  UIMAD UR4, UR18, UR22, URZ ;  /* 0x00000016120472a4 */ /* 0x001fe2000f8e02ff */
        /* <DEDUP_REMOVED lines=24> */
.L_x_12260:
[----:B------:R-:W-:Y:S05]  /*07c0*/  BRA.U !UP0, `(.L_x_12261) ;  /* 0x0000000108787547 */ /* 0x000fea000b800000 */
[----:B------:R-:W0:Y:S02]  /*07d0*/  LDC.64 R58, c[0x0][0x3a0] ;  /* 0x0000e800ff3a7b82 */ /* 0x000e240000000a00 */
[----:B0-----:R-:W-:-:S05]  /*07e0*/  IMAD.WIDE.U32 R58, R56, 0x20, R58 ;  /* 0x00000020383a7825 */ /* 0x001fca00078e003a */
[----:B------:R-:W2:Y:S04]  /*07f0*/  LDG.E.128 R4, desc[UR12][R58.64] ;  /* 0x0000000c3a047981 */ /* 0x000ea8000c1e1d00 */
[----:B------:R0:W3:Y:S01]  /*0800*/  LDG.E.128 R52, desc[UR12][R58.64+0x10] ;  /* 0x0000100c3a347981 */ /* 0x0000e2000c1e1d00 */
[----:B------:R-:W-:-:S13]  /*0810*/  ISETP.LT.AND P1, PT, RZ, UR21, PT ;  /* 0x00000015ff007c0c */ /* 0x000fda000bf21270 */
[----:B------:R-:W2:Y:S01]  /*0820*/  @P1 LDC R64, c[0x0][0x40c] ;  /* 0x00010300ff401b82 */ /* 0x000ea20000000800 */
[--C-:B-----5:R-:W-:Y:S02]  /*0830*/  @P1 HADD2.F32 R63, -RZ, R32.reuse.H0_H0 ;  /* 0x20000020ff3f1230 */ /* 0x120fe40000004100 */
[----:B------:R-:W-:Y:S02]  /*0840*/  @P1 HADD2.F32 R62, -RZ, R32.H1_H1 ;  /* 0x30000020ff3e1230 */ /* 0x000fe40000004100 */
[--C-:B0-----:R-:W-:Y:S02]  /*0850*/  @P1 HADD2.F32 R59, -RZ, R33.reuse.H0_H0 ;  /* 0x20000021ff3b1230 */ /* 0x101fe40000004100 */
[----:B------:R-:W-:Y:S01]  /*0860*/  @P1 HADD2.F32 R58, -RZ, R33.H1_H1 ;  /* 0x30000021ff3a1230 */ /* 0x000fe20000004100 */
[----:B------:R-:W0:Y:S08]  /*0870*/  @P1 LDC R65, c[0x0][0x40c] ;  /* 0x00010300ff411b82 */ /* 0x000e300000000800 */
[----:B------:R-:W1:Y:S08]  /*0880*/  @P1 LDC R66, c[0x0][0x40c] ;  /* 0x00010300ff421b82 */ /* 0x000e700000000800 */
[----:B------:R-:W4:Y:S08]  /*0890*/  @P1 LDC R67, c[0x0][0x40c] ;  /* 0x00010300ff431b82 */ /* 0x000f300000000800 */
[----:B------:R-:W3:Y:S01]  /*08a0*/  @P1 LDC R68, c[0x0][0x40c] ;  /* 0x00010300ff441b82 */ /* 0x000ee20000000800 */
[----:B--2---:R-:W-:Y:S01]  /*08b0*/  @P1 FFMA.FTZ R4, R63, R64, R4 ;  /* 0x000000403f041223 */ /* 0x004fe20000010004 */
[----:B0-----:R-:W-:-:S06]  /*08c0*/  @P1 FFMA.FTZ R5, R62, R65, R5 ;  /* 0x000000413e051223 */ /* 0x001fcc0000010005 */
[----:B------:R-:W0:Y:S01]  /*08d0*/  @P1 LDC R63, c[0x0][0x40c] ;  /* 0x00010300ff3f1b82 */ /* 0x000e220000000800 */
[----:B-1----:R-:W-:Y:S01]  /*08e0*/  @P1 FFMA.FTZ R6, R59, R66, R6 ;  /* 0x000000423b061223 */ /* 0x002fe20000010006 */
[--C-:B------:R-:W-:Y:S02]  /*08f0*/  @P1 HADD2.F32 R59, -RZ, R34.reuse.H0_H0 ;  /* 0x20000022ff3b1230 */ /* 0x100fe40000004100 */
[----:B----4-:R-:W-:Y:S01]  /*0900*/  @P1 FFMA.FTZ R7, R58, R67, R7 ;  /* 0x000000433a071223 */ /* 0x010fe20000010007 */
[----:B------:R-:W-:Y:S02]  /*0910*/  @P1 HADD2.F32 R58, -RZ, R34.H1_H1 ;  /* 0x30000022ff3a1230 */ /* 0x000fe40000004100 */
[--C-:B------:R-:W-:Y:S02]  /*0920*/  @P1 HADD2.F32 R62, -RZ, R35.reuse.H1_H1 ;  /* 0x30000023ff3e1230 */ /* 0x100fe40000004100 */
[----:B---3--:R-:W-:Y:S01]  /*0930*/  @P1 FFMA.FTZ R52, R59, R68, R52 ;  /* 0x000000443b341223 */ /* 0x008fe20000010034 */
[----:B------:R-:W1:Y:S01]  /*0940*/  @P1 LDC R64, c[0x0][0x40c] ;  /* 0x00010300ff401b82 */ /* 0x000e620000000800 */
[----:B------:R-:W-:-:S07]  /*0950*/  @P1 HADD2.F32 R59, -RZ, R35.H0_H0 ;  /* 0x20000023ff3b1230 */ /* 0x000fce0000004100 */
[----:B------:R-:W2:Y:S01]  /*0960*/  @P1 LDC R65, c[0x0][0x40c] ;  /* 0x00010300ff411b82 */ /* 0x000ea20000000800 */
[----:B0-----:R-:W-:Y:S01]  /*0970*/  @P1 FFMA.FTZ R53, R58, R63, R53 ;  /* 0x0000003f3a351223 */ /* 0x001fe20000010035 */
[----:B-1----:R-:W-:Y:S01]  /*0980*/  @P1 FFMA.FTZ R54, R59, R64, R54 ;  /* 0x000000403b361223 */ /* 0x002fe20000010036 */
[----:B--2---:R-:W-:Y:S01]  /*0990*/  @P1 FFMA.FTZ R55, R62, R65, R55 ;  /* 0x000000413e371223 */ /* 0x004fe20000010037 */
[----:B------:R-:W-:Y:S06]  /*09a0*/  BRA `(.L_x_12262) ;  /* 0x0000000000747947 */ /* 0x000fec0003800000 */
.L_x_12261:
[----:B------:R-:W0:Y:S01]  /*09b0*/  @UP2 LDCU UR4, c[0x0][0x40c] ;  /* 0x00008180ff0427ac */ /* 0x000e220008000800 */
[--C-:B-----5:R-:W-:Y:S01]  /*09c0*/  @P3 HADD2.F32 R7, -RZ, R32.reuse.H0_H0 ;  /* 0x20000020ff073230 */ /* 0x120fe20000004100 */
[----:B------:R-:W-:Y:S01]  /*09d0*/  CS2R R4, SRZ ;  /* 0x0000000000047805 */ /* 0x000fe2000001ff00 */
[----:B------:R-:W-:Y:S01]  /*09e0*/  @P3 HADD2.F32 R52, -RZ, R32.H1_H1 ;  /* 0x30000020ff343230 */ /* 0x000fe20000004100 */
[----:B------:R-:W1:Y:S01]  /*09f0*/  @UP2 LDCU UR5, c[0x0][0x40c] ;  /* 0x00008180ff0527ac */ /* 0x000e620008000800 */
[--C-:B------:R-:W-:Y:S01]  /*0a00*/  @P3 HADD2.F32 R53, -RZ, R33.reuse.H0_H0 ;  /* 0x20000021ff353230 */ /* 0x100fe20000004100 */
[----:B------:R-:W-:Y:S01]  /*0a10*/  MOV R6, RZ ;  /* 0x000000ff00067202 */ /* 0x000fe20000000f00 */
[----:B------:R-:W-:Y:S01]  /*0a20*/  @P3 HADD2.F32 R58, -RZ, R33.H1_H1 ;  /* 0x30000021ff3a3230 */ /* 0x000fe20000004100 */
[----:B------:R-:W2:Y:S01]  /*0a30*/  @UP2 LDCU UR7, c[0x0][0x40c] ;  /* 0x00008180ff0727ac */ /* 0x000ea20008000800 */
[--C-:B------:R-:W-:Y:S01]  /*0a40*/  @P3 HADD2.F32 R59, -RZ, R34.reuse.H0_H0 ;  /* 0x20000022ff3b3230 */ /* 0x100fe20000004100 */
[----:B------:R-:W-:Y:S01]  /*0a50*/  CS2R R54, SRZ ;  /* 0x0000000000367805 */ /* 0x000fe2000001ff00 */
[----:B------:R-:W-:Y:S01]  /*0a60*/  @P3 HADD2.F32 R62, -RZ, R34.H1_H1 ;  /* 0x30000022ff3e3230 */ /* 0x000fe20000004100 */
[----:B------:R-:W3:Y:S01]  /*0a70*/  @UP2 LDCU UR23, c[0x0][0x40c] ;  /* 0x00008180ff1727ac */ /* 0x000ee20008000800 */
[----:B------:R-:W-:-:S02]  /*0a80*/  @P3 HADD2.F32 R63, -RZ, R35.H0_H0 ;  /* 0x20000023ff3f3230 */ /* 0x000fc40000004100 */
[----:B------:R-:W-:Y:S01]  /*0a90*/  @P3 HADD2.F32 R64, -RZ, R35.H1_H1 ;  /* 0x30000023ff403230 */ /* 0x000fe20000004100 */
[----:B------:R-:W4:Y:S01]  /*0aa0*/  @UP2 LDCU UR24, c[0x0][0x40c] ;  /* 0x00008180ff1827ac */ /* 0x000f220008000800 */
[----:B0-----:R-:W-:Y:S01]  /*0ab0*/  @P3 FMUL.FTZ R4, R7, UR4 ;  /* 0x0000000407043c20 */ /* 0x001fe20008410000 */
[----:B------:R-:W-:Y:S01]  /*0ac0*/  HFMA2 R7, -RZ, RZ, 0, 0 ;  /* 0x00000000ff077431 */ /* 0x000fe200000001ff */
[----:B------:R-:W0:Y:S01]  /*0ad0*/  @UP2 LDCU UR25, c[0x0][0x40c] ;  /* 0x00008180ff1927ac */ /* 0x000e220008000800 */
[----:B-1----:R-:W-:Y:S01]  /*0ae0*/  @P3 FMUL.FTZ R5, R52, UR5 ;  /* 0x0000000534053c20 */ /* 0x002fe20008410000 */
[----:B------:R-:W1:Y:S01]  /*0af0*/  @UP2 LDCU UR26, c[0x0][0x40c] ;  /* 0x00008180ff1a27ac */ /* 0x000e620008000800 */
[----:B--2---:R-:W-:Y:S01]  /*0b00*/  @P3 FMUL.FTZ R6, R53, UR7 ;  /* 0x0000000735063c20 */ /* 0x004fe20008410000 */
[----:B------:R-:W-:Y:S01]  /*0b10*/  CS2R R52, SRZ ;  /* 0x0000000000347805 */ /* 0x000fe2000001ff00 */
[----:B------:R-:W2:Y:S01]  /*0b20*/  @UP2 LDCU UR27, c[0x0][0x40c] ;  /* 0x00008180ff1b27ac */ /* 0x000ea20008000800 */
[----:B---3--:R-:W-:Y:S01]  /*0b30*/  @P3 FMUL.FTZ R7, R58, UR23 ;  /* 0x000000173a073c20 */ /* 0x008fe20008410000 */
[----:B----4-:R-:W-:Y:S01]  /*0b40*/  @P3 FMUL.FTZ R52, R59, UR24 ;  /* 0x000000183b343c20 */ /* 0x010fe20008410000 */
[----:B0-----:R-:W-:Y:S01]  /*0b50*/  @P3 FMUL.FTZ R53, R62, UR25 ;  /* 0x000000193e353c20 */ /* 0x001fe20008410000 */
[----:B-1----:R-:W-:Y:S01]  /*0b60*/  @P3 FMUL.FTZ R54, R63, UR26 ;  /* 0x0000001a3f363c20 */ /* 0x002fe20008410000 */
[----:B--2---:R-:W-:-:S07]  /*0b70*/  @P3 FMUL.FTZ R55, R64, UR27 ;  /* 0x0000001b40373c20 */ /* 0x004fce0008410000 */
.L_x_12262:
[----:B------:R-:W0:Y:S01]  /*0b80*/  LDC.64 R58, c[0x0][0x3a8] ;  /* 0x0000ea00ff3a7b82 */ /* 0x000e220000000a00 */
[----:B------:R-:W-:Y:S01]  /*0b90*/  IADD3 R57, PT, PT, R57, 0x80, RZ ;  /* 0x0000008039397810 */ /* 0x000fe20007ffe0ff */
[C---:B0-----:R-:W-:Y:S01]  /*0ba0*/  IMAD.WIDE.U32 R58, R56.reuse, 0x20, R58 ;  /* 0x00000020383a7825 */ /* 0x041fe200078e003a */
[----:B------:R-:W-:-:S04]  /*0bb0*/  IADD3 R56, PT, PT, R56, 0x80, RZ ;  /* 0x0000008038387810 */ /* 0x000fc80007ffe0ff */
[----:B------:R0:W-:Y:S04]  /*0bc0*/  STG.E.128 desc[UR12][R58.64], R4 ;  /* 0x000000043a007986 */ /* 0x0001e8000c101d0c */
[----:B------:R0:W-:Y:S02]  /*0bd0*/  STG.E.128 desc[UR12][R58.64+0x10], R52 ;  /* 0x000010343a007986 */ /* 0x0001e4000c101d0c */
.L_x_12259:
[----:B---3--:R-:W-:Y:S05]  /*0be0*/  BSYNC.RECONVERGENT B0 ;  /* 0x0000000000007941 */ /* 0x008fea0003800200 */
.L_x_12258:
        /* <DEDUP_REMOVED lines=9> */
.L_x_12265:
        /* <DEDUP_REMOVED lines=31> */
.L_x_12266:
[----:B------:R-:W1:Y:S01]  /*0e70*/  @UP2 LDCU UR4, c[0x0][0x40c] ;  /* 0x00008180ff0427ac */ /* 0x000e620008000800 */
[--C-:B-----5:R-:W-:Y:S01]  /*0e80*/  @P3 HADD2.F32 R39, -RZ, R32.reuse.H0_H0 ;  /* 0x20000020ff273230 */ /* 0x120fe20000004100 */
[----:B------:R-:W-:Y:S01]  /*0e90*/  CS2R R36, SRZ ;  /* 0x0000000000247805 */ /* 0x000fe2000001ff00 */
[----:B------:R-:W-:Y:S01]  /*0ea0*/  @P3 HADD2.F32 R40, -RZ, R32.H1_H1 ;  /* 0x30000020ff283230 */ /* 0x000fe20000004100 */
[----:B------:R-:W2:Y:S01]  /*0eb0*/  @UP2 LDCU UR5, c[0x0][0x40c] ;  /* 0x00008180ff0527ac */ /* 0x000ea20008000800 */
[--C-:B------:R-:W-:Y:S01]  /*0ec0*/  @P3 HADD2.F32 R41, -RZ, R33.reuse.H0_H0 ;  /* 0x20000021ff293230 */ /* 0x100fe20000004100 */
[----:B------:R-:W-:Y:S01]  /*0ed0*/  MOV R38, RZ ;  /* 0x000000ff00267202 */ /* 0x000fe20000000f00 */
[----:B0-----:R-:W-:Y:S01]  /*0ee0*/  @P3 HADD2.F32 R58, -RZ, R33.H1_H1 ;  /* 0x30000021ff3a3230 */ /* 0x001fe20000004100 */
[----:B------:R-:W0:Y:S01]  /*0ef0*/  @UP2 LDCU UR7, c[0x0][0x40c] ;  /* 0x00008180ff0727ac */ /* 0x000e220008000800 */
[--C-:B------:R-:W-:Y:S01]  /*0f00*/  @P3 HADD2.F32 R59, -RZ, R34.reuse.H0_H0 ;  /* 0x20000022ff3b3230 */ /* 0x100fe20000004100 */
[----:B------:R-:W-:Y:S01]  /*0f10*/  CS2R R42, SRZ ;  /* 0x00000000002a7805 */ /* 0x000fe2000001ff00 */
[----:B------:R-:W-:Y:S01]  /*0f20*/  @P3 HADD2.F32 R62, -RZ, R34.H1_H1 ;  /* 0x30000022ff3e3230 */ /* 0x000fe20000004100 */
[----:B------:R-:W3:Y:S01]  /*0f30*/  @UP2 LDCU UR23, c[0x0][0x40c] ;  /* 0x00008180ff1727ac */ /* 0x000ee20008000800 */
[----:B------:R-:W-:-:S02]  /*0f40*/  @P3 HADD2.F32 R63, -RZ, R35.H0_H0 ;  /* 0x20000023ff3f3230 */ /* 0x000fc40000004100 */
[----:B------:R-:W-:Y:S01]  /*0f50*/  @P3 HADD2.F32 R64, -RZ, R35.H1_H1 ;  /* 0x30000023ff403230 */ /* 0x000fe20000004100 */
[----:B------:R-:W4:Y:S01]  /*0f60*/  @UP2 LDCU UR24, c[0x0][0x40c] ;  /* 0x00008180ff1827ac */ /* 0x000f220008000800 */
[----:B-1----:R-:W-:Y:S01]  /*0f70*/  @P3 FMUL.FTZ R36, R39, UR4 ;  /* 0x0000000427243c20 */ /* 0x002fe20008410000 */
[----:B------:R-:W-:Y:S01]  /*0f80*/  HFMA2 R39, -RZ, RZ, 0, 0 ;  /* 0x00000000ff277431 */ /* 0x000fe200000001ff */
[----:B------:R-:W1:Y:S01]  /*0f90*/  @UP2 LDCU UR25, c[0x0][0x40c] ;  /* 0x00008180ff1927ac */ /* 0x000e620008000800 */
[----:B--2---:R-:W-:Y:S01]  /*0fa0*/  @P3 FMUL.FTZ R37, R40, UR5 ;  /* 0x0000000528253c20 */ /* 0x004fe20008410000 */
[----:B------:R-:W2:Y:S01]  /*0fb0*/  @UP2 LDCU UR26, c[0x0][0x40c] ;  /* 0x00008180ff1a27ac */ /* 0x000ea20008000800 */
[----:B0-----:R-:W-:Y:S01]  /*0fc0*/  @P3 FMUL.FTZ R38, R41, UR7 ;  /* 0x0000000729263c20 */ /* 0x001fe20008410000 */
[----:B------:R-:W-:Y:S01]  /*0fd0*/  CS2R R40, SRZ ;  /* 0x0000000000287805 */ /* 0x000fe2000001ff00 */
[----:B------:R-:W0:Y:S01]  /*0fe0*/  @UP2 LDCU UR27, c[0x0][0x40c] ;  /* 0x00008180ff1b27ac */ /* 0x000e220008000800 */
[----:B---3--:R-:W-:Y:S01]  /*0ff0*/  @P3 FMUL.FTZ R39, R58, UR23 ;  /* 0x000000173a273c20 */ /* 0x008fe20008410000 */
[----:B----4-:R-:W-:Y:S01]  /*1000*/  @P3 FMUL.FTZ R40, R59, UR24 ;  /* 0x000000183b283c20 */ /* 0x010fe20008410000 */
[----:B-1----:R-:W-:Y:S01]  /*1010*/  @P3 FMUL.FTZ R41, R62, UR25 ;  /* 0x000000193e293c20 */ /* 0x002fe20008410000 */
[----:B--2---:R-:W-:Y:S01]  /*1020*/  @P3 FMUL.FTZ R42, R63, UR26 ;  /* 0x0000001a3f2a3c20 */ /* 0x004fe20008410000 */
[----:B0-----:R-:W-:-:S07]  /*1030*/  @P3 FMUL.FTZ R43, R64, UR27 ;  /* 0x0000001b402b3c20 */ /* 0x001fce0008410000 */
.L_x_12267:
[----:B------:R-:W0:Y:S01]  /*1040*/  LDC.64 R58, c[0x0][0x3a8] ;  /* 0x0000ea00ff3a7b82 */ /* 0x000e220000000a00 */
[----:B------:R-:W-:Y:S01]  /*1050*/  IADD3 R57, PT, PT, R57, 0x80, RZ ;  /* 0x0000008039397810 */ /* 0x000fe20007ffe0ff */
[C---:B0-----:R-:W-:Y:S01]  /*1060*/  IMAD.WIDE.U32 R58, R56.reuse, 0x20, R58 ;  /* 0x00000020383a7825 */ /* 0x041fe200078e003a */
[----:B------:R-:W-:-:S04]  /*1070*/  IADD3 R56, PT, PT, R56, 0x80, RZ ;  /* 0x0000008038387810 */ /* 0x000fc80007ffe0ff */
[----:B------:R1:W-:Y:S04]  /*1080*/  STG.E.128 desc[UR12][R58.64], R36 ;  /* 0x000000243a007986 */ /* 0x0003e8000c101d0c */
[----:B------:R1:W-:Y:S02]  /*1090*/  STG.E.128 desc[UR12][R58.64+0x10], R40 ;  /* 0x000010283a007986 */ /* 0x0003e4000c101d0c */
.L_x_12264:
[----:B------:R-:W-:Y:S05]  /*10a0*/  BSYNC.RECONVERGENT B0 ;  /* 0x0000000000007941 */ /* 0x000fea0003800200 */
.L_x_12263:
        /* <DEDUP_REMOVED lines=9> */
.L_x_12270:
[----:B------:R-:W-:Y:S05]  /*1140*/  BRA.U !UP0, `(.L_x_12271) ;  /* 0x0000000108787547 */ /* 0x000fea000b800000 */
[----:B01----:R-:W0:Y:S02]  /*1150*/  LDC.64 R58, c[0x0][0x3a0] ;  /* 0x0000e800ff3a7b82 */ /* 0x003e240000000a00 */
[----:B0-----:R-:W-:-:S05]  /*1160*/  IMAD.WIDE.U32 R58, R56, 0x20, R58 ;  /* 0x00000020383a7825 */ /* 0x001fca00078e003a */
[----:B------:R-:W2:Y:S04]  /*1170*/  LDG.E.128 R44, desc[UR12][R58.64] ;  /* 0x0000000c3a2c7981 */ /* 0x000ea8000c1e1d00 */
[----:B------:R0:W3:Y:S01]  /*1180*/  LDG.E.128 R48, desc[UR12][R58.64+0x10] ;  /* 0x0000100c3a307981 */ /* 0x0000e2000c1e1d00 */
[----:B------:R-:W-:-:S13]  /*1190*/  ISETP.LT.AND P3, PT, RZ, UR21, PT ;  /* 0x00000015ff007c0c */ /* 0x000fda000bf61270 */
[----:B------:R-:W2:Y:S01]  /*11a0*/  @P3 LDC R62, c[0x0][0x40c] ;  /* 0x00010300ff3e3b82 */ /* 0x000ea20000000800 */
[--C-:B-----5:R-:W-:Y:S02]  /*11b0*/  @P3 HADD2.F32 R57, -RZ, R32.reuse.H0_H0 ;  /* 0x20000020ff393230 */ /* 0x120fe40000004100 */
[----:B------:R-:W-:Y:S02]  /*11c0*/  @P3 HADD2.F32 R64, -RZ, R32.H1_H1 ;  /* 0x30000020ff403230 */ /* 0x000fe40000004100 */
[----:B0-----:R-:W-:-:S03]  /*11d0*/  @P3 HADD2.F32 R59, -RZ, R33.H0_H0 ;  /* 0x20000021ff3b3230 */ /* 0x001fc60000004100 */
[----:B------:R-:W0:Y:S08]  /*11e0*/  @P3 LDC R63, c[0x0][0x40c] ;  /* 0x00010300ff3f3b82 */ /* 0x000e300000000800 */
[----:B------:R-:W1:Y:S08]  /*11f0*/  @P3 LDC R65, c[0x0][0x40c] ;  /* 0x00010300ff413b82 */ /* 0x000e700000000800 */
[----:B------:R-:W4:Y:S08]  /*1200*/  @P3 LDC R66, c[0x0][0x40c] ;  /* 0x00010300ff423b82 */ /* 0x000f300000000800 */
[----:B------:R-:W3:Y:S08]  /*1210*/  @P3 LDC R67, c[0x0][0x40c] ;  /* 0x00010300ff433b82 */ /* 0x000ef00000000800 */
[----:B------:R-:W3:Y:S01]  /*1220*/  @P3 LDC R58, c[0x0][0x40c] ;  /* 0x00010300ff3a3b82 */ /* 0x000ee20000000800 */
[----:B--2---:R-:W-:Y:S01]  /*1230*/  @P3 FFMA.FTZ R44, R57, R62, R44 ;  /* 0x0000003e392c3223 */ /* 0x004fe2000001002c */
[----:B0-----:R-:W-:-:S06]  /*1240*/  @P3 FFMA.FTZ R45, R64, R63, R45 ;  /* 0x0000003f402d3223 */ /* 0x001fcc000001002d */
[----:B------:R-:W0:Y:S01]  /*1250*/  @P3 LDC R57, c[0x0][0x40c] ;  /* 0x00010300ff393b82 */ /* 0x000e220000000800 */
[----:B-1----:R-:W-:Y:S01]  /*1260*/  @P3 FFMA.FTZ R46, R59, R65, R46 ;  /* 0x000000413b2e3223 */ /* 0x002fe2000001002e */
[----:B------:R-:W-:Y:S02]  /*1270*/  @P3 HADD2.F32 R64, -RZ, R33.H1_H1 ;  /* 0x30000021ff403230 */ /* 0x000fe40000004100 */
[----:B------:R-:W-:-:S03]  /*1280*/  @P3 HADD2.F32 R59, -RZ, R34.H0_H0 ;  /* 0x20000022ff3b3230 */ /* 0x000fc60000004100 */
[----:B----4-:R-:W-:Y:S01]  /*1290*/  @P3 FFMA.FTZ R47, R64, R66, R47 ;  /* 0x00000042402f3223 */ /* 0x010fe2000001002f */
[----:B------:R-:W1:Y:S01]  /*12a0*/  @P3 LDC R62, c[0x0][0x40c] ;  /* 0x00010300ff3e3b82 */ /* 0x000e620000000800 */
[----:B---3--:R-:W-:Y:S01]  /*12b0*/  @P3 FFMA.FTZ R48, R59, R67, R48 ;  /* 0x000000433b303223 */ /* 0x008fe20000010030 */
[----:B------:R-:W-:Y:S02]  /*12c0*/  @P3 HADD2.F32 R64, -RZ, R34.H1_H1 ;  /* 0x30000022ff403230 */ /* 0x000fe40000004100 */
[--C-:B------:R-:W-:Y:S02]  /*12d0*/  @P3 HADD2.F32 R59, -RZ, R35.reuse.H0_H0 ;  /* 0x20000023ff3b3230 */ /* 0x100fe40000004100 */
[----:B------:R-:W-:Y:S02]  /*12e0*/  @P3 HADD2.F32 R66, -RZ, R35.H1_H1 ;  /* 0x30000023ff423230 */ /* 0x000fe40000004100 */
[----:B------:R-:W-:Y:S01]  /*12f0*/  @P3 FFMA.FTZ R49, R64, R58, R49 ;  /* 0x0000003a40313223 */ /* 0x000fe20000010031 */
[----:B0-----:R-:W-:-:S02]  /*1300*/  @P3 FFMA.FTZ R50, R59, R57, R50 ;  /* 0x000000393b323223 */ /* 0x001fc40000010032 */
[----:B-1----:R-:W-:Y:S01]  /*1310*/  @P3 FFMA.FTZ R51, R66, R62, R51 ;  /* 0x0000003e42333223 */ /* 0x002fe20000010033 */
[----:B------:R-:W-:Y:S06]  /*1320*/  BRA `(.L_x_12272) ;  /* 0x0000000000747947 */ /* 0x000fec0003800000 */
.L_x_12271:
[----:B------:R-:W2:Y:S01]  /*1330*/  @UP2 LDCU UR4, c[0x0][0x40c] ;  /* 0x00008180ff0427ac */ /* 0x000ea20008000800 */
[--C-:B-----5:R-:W-:Y:S01]  /*1340*/  @P3 HADD2.F32 R47, -RZ, R32.reuse.H0_H0 ;  /* 0x20000020ff2f3230 */ /* 0x120fe20000004100 */
[----:B------:R-:W-:Y:S01]  /*1350*/  CS2R R44, SRZ ;  /* 0x00000000002c7805 */ /* 0x000fe2000001ff00 */
[----:B------:R-:W-:Y:S01]  /*1360*/  @P3 HADD2.F32 R48, -RZ, R32.H1_H1 ;  /* 0x30000020ff303230 */ /* 0x000fe20000004100 */
[----:B------:R-:W3:Y:S01]  /*1370*/  @UP2 LDCU UR5, c[0x0][0x40c] ;  /* 0x00008180ff0527ac */ /* 0x000ee20008000800 */
[--C-:B------:R-:W-:Y:S01]  /*1380*/  @P3 HADD2.F32 R49, -RZ, R33.reuse.H0_H0 ;  /* 0x20000021ff313230 */ /* 0x100fe20000004100 */
[----:B------:R-:W-:Y:S01]  /*1390*/  MOV R46, RZ ;  /* 0x000000ff002e7202 */ /* 0x000fe20000000f00 */
[----:B------:R-:W-:Y:S01]  /*13a0*/  @P3 HADD2.F32 R57, -RZ, R33.H1_H1 ;  /* 0x30000021ff393230 */ /* 0x000fe20000004100 */
[----:B------:R-:W4:Y:S01]  /*13b0*/  @UP2 LDCU UR7, c[0x0][0x40c] ;  /* 0x00008180ff0727ac */ /* 0x000f220008000800 */
[--C-:B01----:R-:W-:Y:S01]  /*13c0*/  @P3 HADD2.F32 R58, -RZ, R34.reuse.H0_H0 ;  /* 0x20000022ff3a3230 */ /* 0x103fe20000004100 */
[----:B------:R-:W-:Y:S01]  /*13d0*/  CS2R R50, SRZ ;  /* 0x0000000000327805 */ /* 0x000fe2000001ff00 */
[----:B------:R-:W-:Y:S01]  /*13e0*/  @P3 HADD2.F32 R59, -RZ, R34.H1_H1 ;  /* 0x30000022ff3b3230 */ /* 0x000fe20000004100 */
[----:B------:R-:W0:Y:S01]  /*13f0*/  @UP2 LDCU UR23, c[0x0][0x40c] ;  /* 0x00008180ff1727ac */ /* 0x000e220008000800 */
[----:B------:R-:W-:-:S02]  /*1400*/  @P3 HADD2.F32 R62, -RZ, R35.H0_H0 ;  /* 0x20000023ff3e3230 */ /* 0x000fc40000004100 */
[----:B------:R-:W-:Y:S01]  /*1410*/  @P3 HADD2.F32 R63, -RZ, R35.H1_H1 ;  /* 0x30000023ff3f3230 */ /* 0x000fe20000004100 */
[----:B------:R-:W1:Y:S01]  /*1420*/  @UP2 LDCU UR24, c[0x0][0x40c] ;  /* 0x00008180ff1827ac */ /* 0x000e620008000800 */
[----:B--2---:R-:W-:Y:S01]  /*1430*/  @P3 FMUL.FTZ R44, R47, UR4 ;  /* 0x000000042f2c3c20 */ /* 0x004fe20008410000 */
[----:B------:R-:W-:Y:S01]  /*1440*/  HFMA2 R47, -RZ, RZ, 0, 0 ;  /* 0x00000000ff2f7431 */ /* 0x000fe200000001ff */
[----:B------:R-:W2:Y:S01]  /*1450*/  @UP2 LDCU UR25, c[0x0][0x40c] ;  /* 0x00008180ff1927ac */ /* 0x000ea20008000800 */
[----:B---3--:R-:W-:Y:S01]  /*1460*/  @P3 FMUL.FTZ R45, R48, UR5 ;  /* 0x00000005302d3c20 */ /* 0x008fe20008410000 */
[----:B------:R-:W3:Y:S01]  /*1470*/  @UP2 LDCU UR26, c[0x0][0x40c] ;  /* 0x00008180ff1a27ac */ /* 0x000ee20008000800 */
[----:B----4-:R-:W-:Y:S01]  /*1480*/  @P3 FMUL.FTZ R46, R49, UR7 ;  /* 0x00000007312e3c20 */ /* 0x010fe20008410000 */
[----:B------:R-:W-:Y:S01]  /*1490*/  CS2R R48, SRZ ;  /* 0x0000000000307805 */ /* 0x000fe2000001ff00 */
[----:B------:R-:W4:Y:S01]  /*14a0*/  @UP2 LDCU UR27, c[0x0][0x40c] ;  /* 0x00008180ff1b27ac */ /* 0x000f220008000800 */
[----:B0-----:R-:W-:Y:S01]  /*14b0*/  @P3 FMUL.FTZ R47, R57, UR23 ;  /* 0x00000017392f3c20 */ /* 0x001fe20008410000 */
[----:B-1----:R-:W-:Y:S01]  /*14c0*/  @P3 FMUL.FTZ R48, R58, UR24 ;  /* 0x000000183a303c20 */ /* 0x002fe20008410000 */
[----:B--2---:R-:W-:Y:S01]  /*14d0*/  @P3 FMUL.FTZ R49, R59, UR25 ;  /* 0x000000193b313c20 */ /* 0x004fe20008410000 */
[----:B---3--:R-:W-:Y:S01]  /*14e0*/  @P3 FMUL.FTZ R50, R62, UR26 ;  /* 0x0000001a3e323c20 */ /* 0x008fe20008410000 */
[----:B----4-:R-:W-:-:S07]  /*14f0*/  @P3 FMUL.FTZ R51, R63, UR27 ;  /* 0x0000001b3f333c20 */ /* 0x010fce0008410000 */
.L_x_12272:
[----:B------:R-:W0:Y:S02]  /*1500*/  LDC.64 R58, c[0x0][0x3a8] ;  /* 0x0000ea00ff3a7b82 */ /* 0x000e240000000a00 */
[----:B0-----:R-:W-:-:S05]  /*1510*/  IMAD.WIDE.U32 R56, R56, 0x20, R58 ;  /* 0x0000002038387825 */ /* 0x001fca00078e003a */
[----:B------:R2:W-:Y:S04]  /*1520*/  STG.E.128 desc[UR12][R56.64], R44 ;  /* 0x0000002c38007986 */ /* 0x0005e8000c101d0c */
[----:B------:R2:W-:Y:S02]  /*1530*/  STG.E.128 desc[UR12][R56.64+0x10], R48 ;  /* 0x0000103038007986 */ /* 0x0005e4000c101d0c */
.L_x_12269:
[----:B------:R-:W-:Y:S05]  /*1540*/  BSYNC.RECONVERGENT B0 ;  /* 0x0000000000007941 */ /* 0x000fea0003800200 */
.L_x_12268:
[----:B--2---:R-:W-:Y:S01]  /*1550*/  FADD.FTZ R56, RZ, R4 ;  /* 0x00000004ff387221 */ /* 0x004fe20000010000 */
        /* <DEDUP_REMOVED lines=108> */
.L_x_12274:
[----:B------:R-:W-:Y:S05]  /*1c20*/  BSYNC.RECONVERGENT B0 ;  /* 0x0000000000007941 */ /* 0x000fea0003800200 */
.L_x_12273:
        /* <DEDUP_REMOVED lines=12> */
.L_x_12276:
[----:B------:R-:W-:Y:S05]  /*1cf0*/  BSYNC.RECONVERGENT B0 ;  /* 0x0000000000007941 */ /* 0x000fea0003800200 */
.L_x_12275:
        /* <DEDUP_REMOVED lines=41> */
[----:B-1----:R-:W-:-:S05]  /*1f90*/  FMUL.FTZ R65, R63, R63 ;  /* 0x0000003f3f417220 */ /* 0x002fca0000410000 */
[----:B------:R-:W-:Y:S01]  /*1fa0*/  FSEL R66, R65, RZ, P3 ;  /* 0x000000ff41427208 */ /* 0x000fe20001800000 */
[----:B0-----:R-:W-:Y:S01]  /*1fb0*/  FFMA.FTZ R65, R64, UR20, R67 ;  /* 0x0000001440417c23 */ /* 0x001fe20008010043 */
[----:B------:R-:W-:-:S03]  /*1fc0*/  MOV R67, UR18 ;  /* 0x0000001200437c02 */ /* 0x000fc60008000f00 */
[----:B------:R-:W-:Y:S01]  /*1fd0*/  FADD.FTZ R62, R65, R66 ;  /* 0x00000042413e7221 */ /* 0x000fe20000010000 */
[----:B------:R-:W-:Y:S01]  /*1fe0*/  MOV R65, UR18 ;  /* 0x0000001200417c02 */ /* 0x000fe20008000f00 */
[----:B--2---:R-:W-:-:S04]  /*1ff0*/  @!P4 IMAD.WIDE R56, R67, 0x4, R56 ;  /* 0x000000044338c825 */ /* 0x004fc800078e0238 */
[----:B------:R-:W0:Y:S01]  /*2000*/  MUFU.RSQ R62, R62 ;  /* 0x0000003e003e7308 */ /* 0x000e220000001400 */
[----:B---3--:R-:W-:-:S05]  /*2010*/  @!P4 IMAD.WIDE R58, R65, 0x4, R58 ;  /* 0x00000004413ac825 */ /* 0x008fca00078e023a */
        /* <DEDUP_REMOVED lines=43> */
[----:B------:R-:W-:Y:S01]  /*22d0*/  F2FP.F16.F32.PACK_AB R57, R66, R57 ;  /* 0x000000394239723e */ /* 0x000fe200000000ff */
[----:B------:R-:W-:Y:S01]  /*22e0*/  HADD2.F32 R71, -RZ, R11.H1_H1 ;  /* 0x3000000bff477230 */ /* 0x000fe20000004100 */
[----:B------:R-:W-:Y:S01]  /*22f0*/  F2FP.F16.F32.PACK_AB R58, R69, R58 ;  /* 0x0000003a453a723e */ /* 0x000fe200000000ff */
[----:B------:R-:W-:Y:S02]  /*2300*/  HADD2.F32 R70, -RZ, R12.H1_H1 ;  /* 0x3000000cff467230 */ /* 0x000fe40000004100 */
[----:B------:R-:W-:Y:S01]  /*2310*/  FFMA.FTZ R59, R59, R64, R68 ;  /* 0x000000403b3b7223 */ /* 0x000fe20000010044 */
[----:B------:R-:W-:Y:S02]  /*2320*/  FMUL.FTZ R68, R62, R65 ;  /* 0x000000413e447220 */ /* 0x000fe40000410000 */
[----:B------:R-:W0:Y:S02]  /*2330*/  LDC.64 R64, c[0x0][0x428] ;  /* 0x00010a00ff407b82 */ /* 0x000e240000000a00 */
[----:B------:R-:W-:Y:S01]  /*2340*/  FFMA.FTZ R72, R68, R71, R73 ;  /* 0x0000004744487223 */ /* 0x000fe20000010049 */
[----:B------:R-:W-:Y:S01]  /*2350*/  FADD.FTZ R71, R5, -R63 ;  /* 0x8000003f05477221 */ /* 0x000fe20000010000 */
[----:B------:R-:W-:-:S03]  /*2360*/  HADD2.F32 R68, -RZ, R8.H1_H1 ;  /* 0x30000008ff447230 */ /* 0x000fc60000004100 */
[----:B------:R-:W-:Y:S01]  /*2370*/  FMUL.FTZ R71, R62, R71 ;  /* 0x000000473e477220 */ /* 0x000fe20000410000 */
[----:B------:R-:W-:-:S03]  /*2380*/  F2FP.F16.F32.PACK_AB R59, R72, R59 ;  /* 0x0000003b483b723e */ /* 0x000fc600000000ff */
[----:B------:R-:W-:-:S05]  /*2390*/  FFMA.FTZ R71, R71, R68, R70 ;  /* 0x0000004447477223 */ /* 0x000fca0000010046 */
[----:B------:R-:W-:Y:S01]  /*23a0*/  F2FP.F16.F32.PACK_AB R56, R71, R56 ;  /* 0x000000384738723e */ /* 0x000fe200000000ff */
[C---:B0-----:R-:W-:Y:S01]  /*23b0*/  IMAD.WIDE.U32 R64, R67.reuse, 0x10, R64 ;  /* 0x0000001043407825 */ /* 0x041fe200078e0040 */
[----:B------:R-:W-:-:S04]  /*23c0*/  IADD3 R67, PT, PT, R67, 0x80, RZ ;  /* 0x0000008043437810 */ /* 0x000fc80007ffe0ff */
[----:B------:R0:W-:Y:S03]  /*23d0*/  STG.E.128 desc[UR12][R64.64], R56 ;  /* 0x0000003840007986 */ /* 0x0001e6000c101d0c */
.L_x_12279:
[----:B------:R-:W-:Y:S05]  /*23e0*/  BSYNC.RECONVERGENT B0 ;  /* 0x0000000000007941 */ /* 0x000fea0003800200 */
.L_x_12278:
        /* <DEDUP_REMOVED lines=50> */
.L_x_12281:
[----:B------:R-:W-:Y:S05]  /*2710*/  BSYNC.RECONVERGENT B0 ;  /* 0x0000000000007941 */ /* 0x000fea0003800200 */
.L_x_12280:
        /* <DEDUP_REMOVED lines=12> */
[----:B------:R-:W-:Y:S02]  /*27e0*/  HADD2.F32 R56, -RZ, R29.H1_H1 ;  /* 0x3000001dff387230 */ /* 0x000fe40000004100 */
[----:B------:R-:W-:Y:S01]  /*27f0*/  FFMA.FTZ R65, R59, R58, R66 ;  /* 0x0000003a3b417223 */ /* 0x000fe20000010042 */
[----:B------:R-:W-:Y:S02]  /*2800*/  HADD2.F32 R66, -RZ, R25.H1_H1 ;  /* 0x30000019ff427230 */ /* 0x000fe40000004100 */
[----:B------:R-:W-:Y:S01]  /*2810*/  FMUL.FTZ R57, R62, R57 ;  /* 0x000000393e397220 */ /* 0x000fe20000410000 */
[--C-:B------:R-:W-:Y:S01]  /*2820*/  FADD.FTZ R59, R48, -R63.reuse ;  /* 0x8000003f303b7221 */ /* 0x100fe20000010000 */
[----:B------:R-:W-:Y:S02]  /*2830*/  HADD2.F32 R69, -RZ, R26.H0_H0 ;  /* 0x2000001aff457230 */ /* 0x000fe40000004100 */
        /* <DEDUP_REMOVED lines=8> */
[--C-:B------:R-:W-:Y:S01]  /*28c0*/  FADD.FTZ R59, R50, -R63.reuse ;  /* 0x8000003f323b7221 */ /* 0x100fe20000010000 */
[----:B------:R-:W-:Y:S02]  /*28d0*/  HADD2.F32 R70, -RZ, R27.H0_H0 ;  /* 0x2000001bff467230 */ /* 0x000fe40000004100 */
[----:B------:R-:W-:Y:S01]  /*28e0*/  FADD.FTZ R71, R51, -R63 ;  /* 0x8000003f33477221 */ /* 0x000fe20000010000 */
[----:B------:R-:W-:Y:S01]  /*28f0*/  FFMA.FTZ R69, R57, R56, R68 ;  /* 0x0000003839457223 */ /* 0x000fe20000010044 */
[----:B------:R-:W-:Y:S01]  /*2900*/  HADD2.F32 R72, -RZ, R31.H0_H0 ;  /* 0x2000001fff487230 */ /* 0x000fe20000004100 */
[----:B------:R-:W0:Y:S01]  /*2910*/  LDC.64 R56, c[0x0][0x428] ;  /* 0x00010a00ff387b82 */ /* 0x000e220000000a00 */
[----:B------:R-:W-:Y:S01]  /*2920*/  FMUL.FTZ R59, R62, R59 ;  /* 0x0000003b3e3b7220 */ /* 0x000fe20000410000 */
[----:B------:R-:W-:-:S02]  /*2930*/  HADD2.F32 R68, -RZ, R27.H1_H1 ;  /* 0x3000001bff447230 */ /* 0x000fc40000004100 */
[C---:B------:R-:W-:Y:S01]  /*2940*/  FMUL.FTZ R71, R62.reuse, R71 ;  /* 0x000000473e477220 */ /* 0x040fe20000410000 */
[----:B------:R-:W-:Y:S01]  /*2950*/  FADD.FTZ R63, R45, -R63 ;  /* 0x8000003f2d3f7221 */ /* 0x000fe20000010000 */
[----:B------:R-:W-:Y:S01]  /*2960*/  FFMA.FTZ R59, R59, R70, R72 ;  /* 0x000000463b3b7223 */ /* 0x000fe20000010048 */
[----:B------:R-:W-:Y:S01]  /*2970*/  HADD2.F32 R70, -RZ, R31.H1_H1 ;  /* 0x3000001fff467230 */ /* 0x000fe20000004100 */
[----:B------:R-:W-:Y:S01]  /*2980*/  F2FP.F16.F32.PACK_AB R58, R69, R58 ;  /* 0x0000003a453a723e */ /* 0x000fe200000000ff */
[----:B------:R-:W-:Y:S01]  /*2990*/  FMUL.FTZ R63, R62, R63 ;  /* 0x0000003f3e3f7220 */ /* 0x000fe20000410000 */
[----:B------:R-:W-:Y:S02]  /*29a0*/  HADD2.F32 R62, -RZ, R24.H1_H1 ;  /* 0x30000018ff3e7230 */ /* 0x000fe40000004100 */
[----:B------:R-:W-:Y:S01]  /*29b0*/  FFMA.FTZ R70, R71, R68, R70 ;  /* 0x0000004447467223 */ /* 0x000fe20000010046 */
[----:B------:R-:W-:-:S04]  /*29c0*/  HADD2.F32 R68, -RZ, R28.H1_H1 ;  /* 0x3000001cff447230 */ /* 0x000fc80000004100 */
[----:B------:R-:W-:Y:S01]  /*29d0*/  F2FP.F16.F32.PACK_AB R59, R70, R59 ;  /* 0x0000003b463b723e */ /* 0x000fe200000000ff */
[----:B------:R-:W-:Y:S01]  /*29e0*/  FFMA.FTZ R71, R63, R62, R68 ;  /* 0x0000003e3f477223 */ /* 0x000fe20000010044 */
[----:B0-----:R-:W-:Y:S01]  /*29f0*/  IMAD.WIDE.U32 R62, R67, 0x10, R56 ;  /* 0x00000010433e7825 */ /* 0x001fe200078e0038 */
[----:B------:R-:W-:-:S03]  /*2a00*/  F2FP.F16.F32.PACK_AB R57, R66, R65 ;  /* 0x000000414239723e */ /* 0x000fc600000000ff */
[----:B------:R-:W-:-:S05]  /*2a10*/  F2FP.F16.F32.PACK_AB R56, R71, R64 ;  /* 0x000000404738723e */ /* 0x000fca00000000ff */
[----:B------:R2:W-:Y:S02]  /*2a20*/  STG.E.128 desc[UR12][R62.64], R56 ;  /* 0x000000383e007986 */ /* 0x0005e4000c101d0c */
.L_x_12282:
[----:B------:R-:W-:Y:S05]  /*2a30*/  BSYNC.RECONVERGENT B0 ;  /* 0x0000000000007941 */ /* 0x000fea0003800200 */
.L_x_12277:
[----:B------:R-:W-:Y:S02]  /*2a40*/  UIADD3 UR18, UPT, UPT, UR18, UR16, URZ ;  /* 0x0000001012127290 */ /* 0x000fe4000fffe0ff */
[----:B------:R-:W-:Y:S02]  /*2a50*/  UPLOP3.LUT UP1, UPT, UPT, UPT, UP1, 0x40, 0x4 ;  /* 0x000000000004789c */ /* 0x000fe40003f2e810 */
[----:B------:R-:W-:-:S09]  /*2a60*/  UISETP.GE.AND UP0, UPT, UR18, UR17, UPT ;  /* 0x000000111200728c */ /* 0x000fd2000bf06270 */
[----:B------:R-:W-:Y:S05]  /*2a70*/  BRA.U !UP0, `(.L_x_12283) ;  /* 0xffffffd908cc7547 */ /* 0x000fea000b83ffff */
[----:B------:R-:W-:Y:S05]  /*2a80*/  EXIT ;  /* 0x000000000000794d */ /* 0x000fea0003800000 */
.L_x_12284:
        /* <DEDUP_REMOVED lines=15> */
.L_x_20829:


//--------------------- .text._ZN10layer_norm13ln_fwd_kernelINS_13Kernel_traitsI6__halfS2_fS2_fjLj3072ELj1ELj1ELj4ELj16ENS_18Kernel_traits_baseILj3072ES2_S2_fS2_fjLj128EEEEELb0ELb0ELb1ELb1EEEvNS_9FwdParamsE --------------------------
	.section	.text._ZN10layer_norm13ln_fwd_kernelINS_13Kernel_traitsI6__halfS2_fS2_fjLj3072ELj1ELj1ELj4ELj16ENS_18Kernel_traits_baseILj3072ES2_S2_fS2_fjLj128EEEEELb0ELb0ELb1ELb1EEEvNS_9FwdParamsE,"ax",@progbits
	.align	128
        .global         _ZN10layer_norm13ln_fwd_kernelINS_13Kernel_traitsI6__halfS2_fS2_fjLj3072ELj1ELj1ELj4ELj16ENS_18Kernel_traits_baseILj3072ES2_S2_fS2_fjLj128EEEEELb0ELb0ELb1ELb1EEEvNS_9FwdParamsE
        .type           _ZN10layer_norm13ln_fwd_kernelINS_13Kernel_traitsI6__halfS2_fS2_fjLj3072ELj1ELj1ELj4ELj16ENS_18Kernel_traits_baseILj3072ES2_S2_fS2_fjLj128EEEEELb0ELb0ELb1ELb1EEEvNS_9FwdParamsE,@function
        .size           _ZN10layer_norm13ln_fwd_kernelINS_13Kernel_traitsI6__halfS2_fS2_fjLj3072ELj1ELj1ELj4ELj16ENS_18Kernel_traits_baseILj3072ES2_S2_fS2_fjLj128EEEEELb0ELb0ELb1ELb1EEEvNS_9FwdParamsE,(.L_x_20830 - _ZN10layer_norm13ln_fwd_kernelINS_13Kernel_traitsI6__halfS2_fS2_fjLj3072ELj1ELj1ELj4ELj16ENS_18Kernel_traits_baseILj3072ES2_S2_fS2_fjLj128EEEEELb0ELb0ELb1ELb1EEEvNS_9FwdParamsE)
        .other          _ZN10layer_norm13ln_fwd_kernelINS_13Kernel_traitsI6__halfS2_fS2_fjLj3072ELj1ELj1ELj4ELj16ENS_18Kernel_traits_baseILj3072ES2_S2_fS2_fjLj128EEEEELb0ELb0ELb1ELb1EEEvNS_9FwdParamsE,@"STO_CUDA_ENTRY STV_DEFAULT"
_ZN10layer_norm13ln_fwd_kernelINS_13Kernel_traitsI6__halfS2_fS2_fjLj3072ELj1ELj1ELj4ELj16ENS_18Kernel_traits_baseILj3072ES2_S2_fS2_fjLj128EEEEELb0ELb0ELb1ELb1EEEvNS_9FwdParamsE:
.text._ZN10layer_norm13ln_fwd_kernelINS_13Kernel_traitsI6__halfS2_fS2_fjLj3072ELj1ELj1ELj4ELj16ENS_18Kernel_traits_baseILj3072ES2_S2_fS2_fjLj128EEEEELb0ELb0ELb1ELb1EEEvNS_9FwdParamsE:
        /* <DEDUP_REMOVED lines=13> */
[----:B------:R2:W5:Y:S01]  /*00d0*/  LDG.E.128 R4, desc[UR6][R2.64+0x800] ;  /* 0x0008000602047981 */ /* 0x000562000c1e1d00 */
        /* <DEDUP_REMOVED lines=10> */
[----:B------:R-:W-:-:S02]  /*0180*/  @!P0 MOV R51, R12 ;  /* 0x0000000c00338202 */ /* 0x000fc40000000f00 */
[----:B------:R-:W-:Y:S02]  /*0190*/  @!P0 MOV R50, R13 ;  /* 0x0000000d00328202 */ /* 0x000fe40000000f00 */
[----:B------:R-:W-:Y:S02]  /*01a0*/  @!P0 MOV R2, R14 ;  /* 0x0000000e00028202 */ /* 0x000fe40000000f00 */
[----:B------:R-:W-:Y:S02]  /*01b0*/  @!P0 MOV R3, R15 ;  /* 0x0000000f00038202 */ /* 0x000fe40000000f00 */
[----:B----4-:R-:W-:Y:S01]  /*01c0*/  @P0 MOV R48, R8 ;  /* 0x0000000800300202 */ /* 0x010fe20000000f00 */
        /* <DEDUP_REMOVED lines=15> */
[----:B------:R-:W0:Y:S01]  /*02c0*/  LDCU.U8 UR10, c[0x0][0x410] ;  /* 0x00008200ff0a77ac */ /* 0x000e220008000000 */
[----:B------:R-:W1:Y:S01]  /*02d0*/  LDCU UR11, c[0x0][0x400] ;  /* 0x00008000ff0b77ac */ /* 0x000e620008000800 */
[----:B------:R-:W2:Y:S08]  /*02e0*/  LDCU.64 UR8, c[0x0][0x3a0] ;  /* 0x00007400ff0877ac */ /* 0x000eb00008000a00 */
.L_x_12298:
        /* <DEDUP_REMOVED lines=16> */
[----:B------:R0:W5:Y:S01]  /*03f0*/  @P0 LDG.E.128 R28, desc[UR6][R12.64] ;  /* 0x000000060c1c0981 */ /* 0x000162000c1e1d00 */
[----:B--2---:R-:W-:Y:S01]  /*0400*/  UISETP.NE.U32.AND UP0, UPT, UR8, URZ, UPT ;  /* 0x000000ff0800728c */ /* 0x004fe2000bf05070 */
[----:B------:R-:W-:-:S03]  /*0410*/  IMAD R9, R52, R59, RZ ;  /* 0x0000003b34097224 */ /* 0x000fc600078e02ff */
[----:B------:R-:W-:Y:S02]  /*0420*/  UISETP.NE.AND.EX UP0, UPT, UR9, URZ, UPT, UP0 ;  /* 0x000000ff0900728c */ /* 0x000fe4000bf05300 */
[----:B------:R-:W-:-:S04]  /*0430*/  SHF.R.S32.HI R14, RZ, 0x1f, R9 ;  /* 0x0000001fff0e7819 */ /* 0x000fc80000011409 */
[----:B------:R-:W-:-:S04]  /*0440*/  LEA.HI R55, R14, R9, RZ, 0x3 ;  /* 0x000000090e377211 */ /* 0x000fc800078f18ff */
[----:B------:R-:W-:Y:S01]  /*0450*/  LEA.HI.SX32 R55, R55, R0, 0x1d ;  /* 0x0000000037377211 */ /* 0x000fe200078feaff */
[----:B0-----:R-:W-:Y:S06]  /*0460*/  BRA.U !UP0, `(.L_x_12285) ;  /* 0x0000000108787547 */ /* 0x001fec000b800000 */
[----:B------:R-:W0:Y:S02]  /*0470*/  LDC.64 R10, c[0x0][0x3a0] ;  /* 0x0000e800ff0a7b82 */ /* 0x000e240000000a00 */
[----:B0-----:R-:W-:-:S05]  /*0480*/  IMAD.WIDE.U32 R10, R55, 0x20, R10 ;  /* 0x00000020370a7825 */ /* 0x001fca00078e000a */
[----:B------:R-:W2:Y:S04]  /*0490*/  LDG.E.128 R24, desc[UR6][R10.64] ;  /* 0x000000060a187981 */ /* 0x000ea8000c1e1d00 */
[----:B------:R0:W3:Y:S01]  /*04a0*/  LDG.E.128 R20, desc[UR6][R10.64+0x10] ;  /* 0x000010060a147981 */ /* 0x0000e2000c1e1d00 */
[----:B------:R-:W-:-:S13]  /*04b0*/  ISETP.GT.AND P1, PT, R54, RZ, PT ;  /* 0x000000ff3600720c */ /* 0x000fda0003f24270 */
[----:B------:R-:W2:Y:S01]  /*04c0*/  @P1 LDC R13, c[0x0][0x40c] ;  /* 0x00010300ff0d1b82 */ /* 0x000ea20000000800 */
[--C-:B-----5:R-:W-:Y:S02]  /*04d0*/  @P1 HADD2.F32 R9, -RZ, R28.reuse.H0_H0 ;  /* 0x2000001cff091230 */ /* 0x120fe40000004100 */
[----:B------:R-:W-:Y:S02]  /*04e0*/  @P1 HADD2.F32 R12, -RZ, R28.H1_H1 ;  /* 0x3000001cff0c1230 */ /* 0x000fe40000004100 */
[--C-:B0-----:R-:W-:Y:S02]  /*04f0*/  @P1 HADD2.F32 R11, -RZ, R29.reuse.H0_H0 ;  /* 0x2000001dff0b1230 */ /* 0x101fe40000004100 */
[----:B------:R-:W-:Y:S01]  /*0500*/  @P1 HADD2.F32 R10, -RZ, R29.H1_H1 ;  /* 0x3000001dff0a1230 */ /* 0x000fe20000004100 */
[----:B------:R-:W0:Y:S08]  /*0510*/  @P1 LDC R14, c[0x0][0x40c] ;  /* 0x00010300ff0e1b82 */ /* 0x000e300000000800 */
[----:B------:R-:W4:Y:S08]  /*0520*/  @P1 LDC R15, c[0x0][0x40c] ;  /* 0x00010300ff0f1b82 */ /* 0x000f300000000800 */
[----:B------:R-:W1:Y:S08]  /*0530*/  @P1 LDC R16, c[0x0][0x40c] ;  /* 0x00010300ff101b82 */ /* 0x000e700000000800 */
[----:B------:R-:W3:Y:S08]  /*0540*/  @P1 LDC R17, c[0x0][0x40c] ;  /* 0x00010300ff111b82 */ /* 0x000ef00000000800 */
[----:B------:R-:W3:Y:S08]  /*0550*/  @P1 LDC R18, c[0x0][0x40c] ;  /* 0x00010300ff121b82 */ /* 0x000ef00000000800 */
[----:B------:R-:W3:Y:S08]  /*0560*/  @P1 LDC R19, c[0x0][0x40c] ;  /* 0x00010300ff131b82 */ /* 0x000ef00000000800 */
[----:B------:R-:W3:Y:S01]  /*0570*/  @P1 LDC R44, c[0x0][0x40c] ;  /* 0x00010300ff2c1b82 */ /* 0x000ee20000000800 */
[----:B--2---:R-:W-:Y:S01]  /*0580*/  @P1 FFMA.FTZ R24, R9, R13, R24 ;  /* 0x0000000d09181223 */ /* 0x004fe20000010018 */
[----:B0-----:R-:W-:Y:S01]  /*0590*/  @P1 FFMA.FTZ R25, R12, R14, R25 ;  /* 0x0000000e0c191223 */ /* 0x001fe20000010019 */
[----:B----4-:R-:W-:Y:S01]  /*05a0*/  @P1 FFMA.FTZ R26, R11, R15, R26 ;  /* 0x0000000f0b1a1223 */ /* 0x010fe2000001001a */
[----:B------:R-:W-:-:S02]  /*05b0*/  @P1 HADD2.F32 R9, -RZ, R30.H0_H0 ;  /* 0x2000001eff091230 */ /* 0x000fc40000004100 */
[----:B-1----:R-:W-:Y:S01]  /*05c0*/  @P1 FFMA.FTZ R27, R10, R16, R27 ;  /* 0x000000100a1b1223 */ /* 0x002fe2000001001b */
[----:B------:R-:W-:Y:S02]  /*05d0*/  @P1 HADD2.F32 R12, -RZ, R30.H1_H1 ;  /* 0x3000001eff0c1230 */ /* 0x000fe40000004100 */
[--C-:B------:R-:W-:Y:S02]  /*05e0*/  @P1 HADD2.F32 R11, -RZ, R31.reuse.H0_H0 ;  /* 0x2000001fff0b1230 */ /* 0x100fe40000004100 */
[----:B---3--:R-:W-:Y:S01]  /*05f0*/  @P1 FFMA.FTZ R20, R9, R17, R20 ;  /* 0x0000001109141223 */ /* 0x008fe20000010014 */
[----:B------:R-:W-:Y:S02]  /*0600*/  @P1 HADD2.F32 R14, -RZ, R31.H1_H1 ;  /* 0x3000001fff0e1230 */ /* 0x000fe40000004100 */
[----:B------:R-:W-:Y:S01]  /*0610*/  @P1 FFMA.FTZ R21, R12, R18, R21 ;  /* 0x000000120c151223 */ /* 0x000fe20000010015 */
[----:B------:R-:W-:Y:S02]  /*0620*/  @P1 FFMA.FTZ R22, R11, R19, R22 ;  /* 0x000000130b161223 */ /* 0x000fe40000010016 */
[----:B------:R-:W-:Y:S01]  /*0630*/  @P1 FFMA.FTZ R23, R14, R44, R23 ;  /* 0x0000002c0e171223 */ /* 0x000fe20000010017 */
[----:B------:R-:W-:Y:S06]  /*0640*/  BRA `(.L_x_12286) ;  /* 0x0000000000707947 */ /* 0x000fec0003800000 */
.L_x_12285:
[----:B------:R-:W0:Y:S01]  /*0650*/  @P0 LDC R10, c[0x0][0x40c] ;  /* 0x00010300ff0a0b82 */ /* 0x000e220000000800 */
[--C-:B-----5:R-:W-:Y:S01]  /*0660*/  @P0 HADD2.F32 R9, -RZ, R28.reuse.H0_H0 ;  /* 0x2000001cff090230 */ /* 0x120fe20000004100 */
[----:B------:R-:W-:Y:S01]  /*0670*/  CS2R R24, SRZ ;  /* 0x0000000000187805 */ /* 0x000fe2000001ff00 */
[----:B------:R-:W-:Y:S01]  /*0680*/  @P0 HADD2.F32 R11, -RZ, R28.H1_H1 ;  /* 0x3000001cff0b0230 */ /* 0x000fe20000004100 */
[----:B------:R-:W-:Y:S01]  /*0690*/  CS2R R26, SRZ ;  /* 0x00000000001a7805 */ /* 0x000fe2000001ff00 */
[--C-:B------:R-:W-:Y:S01]  /*06a0*/  @P0 HADD2.F32 R13, -RZ, R29.reuse.H0_H0 ;  /* 0x2000001dff0d0230 */ /* 0x100fe20000004100 */
[----:B------:R-:W-:Y:S02]  /*06b0*/  CS2R R20, SRZ ;  /* 0x0000000000147805 */ /* 0x000fe4000001ff00 */
[----:B------:R-:W-:Y:S01]  /*06c0*/  CS2R R22, SRZ ;  /* 0x0000000000167805 */ /* 0x000fe2000001ff00 */
[----:B------:R-:W2:Y:S08]  /*06d0*/  @P0 LDC R12, c[0x0][0x40c] ;  /* 0x00010300ff0c0b82 */ /* 0x000eb00000000800 */
        /* <DEDUP_REMOVED lines=13> */
[----:B----4-:R-:W-:-:S07]  /*07b0*/  @P0 FMUL.FTZ R27, R9, R16 ;  /* 0x00000010091b0220 */ /* 0x010fce0000410000 */
[----:B------:R-:W4:Y:S01]  /*07c0*/  @P0 LDC R44, c[0x0][0x40c] ;  /* 0x00010300ff2c0b82 */ /* 0x000f220000000800 */
[----:B0-----:R-:W-:Y:S01]  /*07d0*/  @P0 FMUL.FTZ R20, R10, R15 ;  /* 0x0000000f0a140220 */ /* 0x001fe20000410000 */
[----:B--2---:R-:W-:Y:S01]  /*07e0*/  @P0 FMUL.FTZ R21, R11, R18 ;  /* 0x000000120b150220 */ /* 0x004fe20000410000 */
[----:B---3--:R-:W-:Y:S01]  /*07f0*/  @P0 FMUL.FTZ R22, R12, R17 ;  /* 0x000000110c160220 */ /* 0x008fe20000410000 */
[----:B----4-:R-:W-:-:S07]  /*0800*/  @P0 FMUL.FTZ R23, R13, R44 ;  /* 0x0000002c0d170220 */ /* 0x010fce0000410000 */
.L_x_12286:
[----:B------:R-:W0:Y:S02]  /*0810*/  LDC.64 R60, c[0x0][0x3a8] ;  /* 0x0000ea00ff3c7b82 */ /* 0x000e240000000a00 */
[----:B0-----:R-:W-:-:S05]  /*0820*/  IMAD.WIDE.U32 R10, R55, 0x20, R60 ;  /* 0x00000020370a7825 */ /* 0x001fca00078e003c */
[----:B------:R0:W-:Y:S04]  /*0830*/  STG.E.128 desc[UR6][R10.64], R24 ;  /* 0x000000180a007986 */ /* 0x0001e8000c101d06 */
[----:B------:R0:W-:Y:S01]  /*0840*/  STG.E.128 desc[UR6][R10.64+0x10], R20 ;  /* 0x000010140a007986 */ /* 0x0001e2000c101d06 */
[----:B------:R-:W-:Y:S05]  /*0850*/  @!P0 BRA `(.L_x_12287) ;  /* 0x0000000000108947 */ /* 0x000fea0003800000 */
[----:B------:R-:W2:Y:S01]  /*0860*/  LDC.64 R28, c[0x0][0x390] ;  /* 0x0000e400ff1c7b82 */ /* 0x000ea20000000a00 */
[----:B------:R-:W-:-:S05]  /*0870*/  IADD3 R9, PT, PT, R8, 0x80, RZ ;  /* 0x0000008008097810 */ /* 0x000fca0007ffe0ff */
[----:B--2---:R-:W-:-:S06]  /*0880*/  IMAD.WIDE.U32 R28, R9, 0x10, R28 ;  /* 0x00000010091c7825 */ /* 0x004fcc00078e001c */
[----:B------:R-:W5:Y:S02]  /*0890*/  LDG.E.128 R28, desc[UR6][R28.64] ;  /* 0x000000061c1c7981 */ /* 0x000f64000c1e1d00 */
.L_x_12287:
[----:B------:R-:W-:Y:S05]  /*08a0*/  BRA.U !UP0, `(.L_x_12288) ;  /* 0x00000001087c7547 */ /* 0x000fea000b800000 */
[----:B0-----:R-:W0:Y:S01]  /*08b0*/  LDC.64 R10, c[0x0][0x3a0] ;  /* 0x0000e800ff0a7b82 */ /* 0x001e220000000a00 */
[----:B------:R-:W-:-:S05]  /*08c0*/  IADD3 R9, PT, PT, R55, 0x80, RZ ;  /* 0x0000008037097810 */ /* 0x000fca0007ffe0ff */
[----:B0-----:R-:W-:-:S05]  /*08d0*/  IMAD.WIDE.U32 R10, R9, 0x20, R10 ;  /* 0x00000020090a7825 */ /* 0x001fca00078e000a */
[----:B------:R-:W2:Y:S04]  /*08e0*/  LDG.E.128 R16, desc[UR6][R10.64] ;  /* 0x000000060a107981 */ /* 0x000ea8000c1e1d00 */
[----:B------:R0:W3:Y:S01]  /*08f0*/  LDG.E.128 R12, desc[UR6][R10.64+0x10] ;  /* 0x000010060a0c7981 */ /* 0x0000e2000c1e1d00 */
[----:B------:R-:W-:-:S13]  /*0900*/  ISETP.GT.AND P1, PT, R54, RZ, PT ;  /* 0x000000ff3600720c */ /* 0x000fda0003f24270 */
[----:B------:R-:W2:Y:S01]  /*0910*/  @P1 LDC R44, c[0x0][0x40c] ;  /* 0x00010300ff2c1b82 */ /* 0x000ea20000000800 */
[----:B-----5:R-:W-:Y:S02]  /*0920*/  @P1 HADD2.F32 R9, -RZ, R28.H0_H0 ;  /* 0x2000001cff091230 */ /* 0x020fe40000004100 */
[----:B------:R-:W-:Y:S02]  /*0930*/  @P1 HADD2.F32 R47, -RZ, R29.H0_H0 ;  /* 0x2000001dff2f1230 */ /* 0x000fe40000004100 */
[----:B0-----:R-:W-:-:S03]  /*0940*/  @P1 HADD2.F32 R11, -RZ, R30.H0_H0 ;  /* 0x2000001eff0b1230 */ /* 0x001fc60000004100 */
[----:B------:R-:W0:Y:S08]  /*0950*/  @P1 LDC R45, c[0x0][0x40c] ;  /* 0x00010300ff2d1b82 */ /* 0x000e300000000800 */
[----:B------:R-:W4:Y:S08]  /*0960*/  @P1 LDC R46, c[0x0][0x40c] ;  /* 0x00010300ff2e1b82 */ /* 0x000f300000000800 */
[----:B------:R-:W1:Y:S08]  /*0970*/  @P1 LDC R58, c[0x0][0x40c] ;  /* 0x00010300ff3a1b82 */ /* 0x000e700000000800 */
[----:B------:R-:W3:Y:S01]  /*0980*/  @P1 LDC R10, c[0x0][0x40c] ;  /* 0x00010300ff0a1b82 */ /* 0x000ee20000000800 */
[----:B--2---:R-:W-:Y:S01]  /*0990*/  @P1 FFMA.FTZ R16, R9, R44, R16 ;  /* 0x0000002c09101223 */ /* 0x004fe20000010010 */
[----:B------:R-:W-:-:S06]  /*09a0*/  @P1 HADD2.F32 R44, -RZ, R28.H1_H1 ;  /* 0x3000001cff2c1230 */ /* 0x000fcc0000004100 */
[----:B------:R-:W2:Y:S01]  /*09b0*/  @P1 LDC R9, c[0x0][0x40c] ;  /* 0x00010300ff091b82 */ /* 0x000ea20000000800 */
[----:B----4-:R-:W-:Y:S01]  /*09c0*/  @P1 FFMA.FTZ R18, R47, R46, R18 ;  /* 0x0000002e2f121223 */ /* 0x010fe20000010012 */
[----:B0-----:R-:W-:Y:S01]  /*09d0*/  @P1 FFMA.FTZ R17, R44, R45, R17 ;  /* 0x0000002d2c111223 */ /* 0x001fe20000010011 */
[----:B------:R-:W-:-:S05]  /*09e0*/  @P1 HADD2.F32 R44, -RZ, R29.H1_H1 ;  /* 0x3000001dff2c1230 */ /* 0x000fca0000004100 */
[----:B------:R-:W0:Y:S01]  /*09f0*/  @P1 LDC R45, c[0x0][0x40c] ;  /* 0x00010300ff2d1b82 */ /* 0x000e220000000800 */
[----:B-1----:R-:W-:Y:S01]  /*0a00*/  @P1 FFMA.FTZ R19, R44, R58, R19 ;  /* 0x0000003a2c131223 */ /* 0x002fe20000010013 */
[----:B------:R-:W-:-:S06]  /*0a10*/  @P1 HADD2.F32 R44, -RZ, R30.H1_H1 ;  /* 0x3000001eff2c1230 */ /* 0x000fcc0000004100 */
[----:B------:R-:W1:Y:S01]  /*0a20*/  @P1 LDC R46, c[0x0][0x40c] ;  /* 0x00010300ff2e1b82 */ /* 0x000e620000000800 */
[----:B---3--:R-:W-:Y:S01]  /*0a30*/  @P1 FFMA.FTZ R13, R44, R10, R13 ;  /* 0x0000000a2c0d1223 */ /* 0x008fe2000001000d */
[--C-:B------:R-:W-:Y:S02]  /*0a40*/  @P1 HADD2.F32 R10, -RZ, R31.reuse.H1_H1 ;  /* 0x3000001fff0a1230 */ /* 0x100fe40000004100 */
[----:B--2---:R-:W-:Y:S01]  /*0a50*/  @P1 FFMA.FTZ R12, R11, R9, R12 ;  /* 0x000000090b0c1223 */ /* 0x004fe2000001000c */
[----:B------:R-:W-:-:S05]  /*0a60*/  @P1 HADD2.F32 R9, -RZ, R31.H0_H0 ;  /* 0x2000001fff091230 */ /* 0x000fca0000004100 */
[----:B0-----:R-:W-:Y:S01]  /*0a70*/  @P1 FFMA.FTZ R14, R9, R45, R14 ;  /* 0x0000002d090e1223 */ /* 0x001fe2000001000e */
[----:B-1----:R-:W-:Y:S01]  /*0a80*/  @P1 FFMA.FTZ R15, R10, R46, R15 ;  /* 0x0000002e0a0f1223 */ /* 0x002fe2000001000f */
[----:B------:R-:W-:Y:S06]  /*0a90*/  BRA `(.L_x_12289) ;  /* 0x0000000000707947 */ /* 0x000fec0003800000 */
.L_x_12288:
[----:B0-----:R-:W0:Y:S01]  /*0aa0*/  @P0 LDC R10, c[0x0][0x40c] ;  /* 0x00010300ff0a0b82 */ /* 0x001e220000000800 */
[--C-:B-----5:R-:W-:Y:S01]  /*0ab0*/  @P0 HADD2.F32 R9, -RZ, R28.reuse.H0_H0 ;  /* 0x2000001cff090230 */ /* 0x120fe20000004100 */
[----:B------:R-:W-:Y:S01]  /*0ac0*/  CS2R R16, SRZ ;  /* 0x0000000000107805 */ /* 0x000fe2000001ff00 */
[----:B------:R-:W-:Y:S01]  /*0ad0*/  @P0 HADD2.F32 R11, -RZ, R28.H1_H1 ;  /* 0x3000001cff0b0230 */ /* 0x000fe20000004100 */
[----:B------:R-:W-:Y:S01]  /*0ae0*/  CS2R R18, SRZ ;  /* 0x0000000000127805 */ /* 0x000fe2000001ff00 */
[--C-:B------:R-:W-:Y:S02]  /*0af0*/  @P0 HADD2.F32 R15, -RZ, R29.reuse.H1_H1 ;  /* 0x3000001dff0f0230 */ /* 0x100fe40000004100 */
[----:B------:R-:W-:Y:S01]  /*0b00*/  @P0 HADD2.F32 R13, -RZ, R29.H0_H0 ;  /* 0x2000001dff0d0230 */ /* 0x000fe20000004100 */
[----:B------:R-:W2:Y:S08]  /*0b10*/  @P0 LDC R12, c[0x0][0x40c] ;  /* 0x00010300ff0c0b82 */ /* 0x000eb00000000800 */
[----:B------:R-:W3:Y:S08]  /*0b20*/  @P0 LDC R44, c[0x0][0x40c] ;  /* 0x00010300ff2c0b82 */ /* 0x000ef00000000800 */
[----:B------:R-:W4:Y:S01]  /*0b30*/  @P0 LDC R14, c[0x0][0x40c] ;  /* 0x00010300ff0e0b82 */ /* 0x000f220000000800 */
[----:B0-----:R-:W-:Y:S01]  /*0b40*/  @P0 FMUL.FTZ R16, R9, R10 ;  /* 0x0000000a09100220 */ /* 0x001fe20000410000 */
[----:B------:R-:W-:-:S02]  /*0b50*/  @P0 HADD2.F32 R9, -RZ, R30.H0_H0 ;  /* 0x2000001eff090230 */ /* 0x000fc40000004100 */
[----:B------:R-:W-:-:S04]  /*0b60*/  @P0 HADD2.F32 R10, -RZ, R30.H1_H1 ;  /* 0x3000001eff0a0230 */ /* 0x000fc80000004100 */
[----:B------:R-:W0:Y:S01]  /*0b70*/  @P0 LDC R46, c[0x0][0x40c] ;  /* 0x00010300ff2e0b82 */ /* 0x000e220000000800 */
[----:B--2---:R-:W-:Y:S01]  /*0b80*/  @P0 FMUL.FTZ R17, R11, R12 ;  /* 0x0000000c0b110220 */ /* 0x004fe20000410000 */
[----:B------:R-:W-:-:S06]  /*0b90*/  @P0 HADD2.F32 R11, -RZ, R31.H0_H0 ;  /* 0x2000001fff0b0230 */ /* 0x000fcc0000004100 */
[----:B------:R-:W2:Y:S01]  /*0ba0*/  @P0 LDC R45, c[0x0][0x40c] ;  /* 0x00010300ff2d0b82 */ /* 0x000ea20000000800 */
[----:B---3--:R-:W-:Y:S01]  /*0bb0*/  @P0 FMUL.FTZ R19, R15, R44 ;  /* 0x0000002c0f130220 */ /* 0x008fe20000410000 */
[----:B------:R-:W-:-:S06]  /*0bc0*/  @P0 HADD2.F32 R44, -RZ, R31.H1_H1 ;  /* 0x3000001fff2c0230 */ /* 0x000fcc0000004100 */
[----:B------:R-:W3:Y:S01]  /*0bd0*/  @P0 LDC R58, c[0x0][0x40c] ;  /* 0x00010300ff3a0b82 */ /* 0x000ee20000000800 */
[----:B----4-:R-:W-:Y:S01]  /*0be0*/  @P0 FMUL.FTZ R18, R13, R14 ;  /* 0x0000000e0d120220 */ /* 0x010fe20000410000 */
[----:B------:R-:W-:Y:S02]  /*0bf0*/  CS2R R12, SRZ ;  /* 0x00000000000c7805 */ /* 0x000fe4000001ff00 */
[----:B------:R-:W-:-:S04]  /*0c00*/  CS2R R14, SRZ ;  /* 0x00000000000e7805 */ /* 0x000fc8000001ff00 */
[----:B------:R-:W4:Y:S01]  /*0c10*/  @P0 LDC R47, c[0x0][0x40c] ;  /* 0x00010300ff2f0b82 */ /* 0x000f220000000800 */
[----:B0-----:R-:W-:Y:S01]  /*0c20*/  @P0 FMUL.FTZ R12, R9, R46 ;  /* 0x0000002e090c0220 */ /* 0x001fe20000410000 */
[----:B--2---:R-:W-:Y:S01]  /*0c30*/  @P0 FMUL.FTZ R13, R10, R45 ;  /* 0x0000002d0a0d0220 */ /* 0x004fe20000410000 */
[----:B---3--:R-:W-:Y:S01]  /*0c40*/  @P0 FMUL.FTZ R14, R11, R58 ;  /* 0x0000003a0b0e0220 */ /* 0x008fe20000410000 */
[----:B----4-:R-:W-:-:S07]  /*0c50*/  @P0 FMUL.FTZ R15, R44, R47 ;  /* 0x0000002f2c0f0220 */ /* 0x010fce0000410000 */
.L_x_12289:
        /* <DEDUP_REMOVED lines=9> */
.L_x_12290:
        /* <DEDUP_REMOVED lines=8> */
[----:B-----5:R-:W-:Y:S02]  /*0d70*/  @P0 HADD2.F32 R65, -RZ, R28.H0_H0 ;  /* 0x2000001cff410230 */ /* 0x020fe40000004100 */
[----:B0-----:R-:W-:-:S05]  /*0d80*/  @P0 HADD2.F32 R63, -RZ, R29.H0_H0 ;  /* 0x2000001dff3f0230 */ /* 0x001fca0000004100 */
[----:B------:R-:W0:Y:S08]  /*0d90*/  @P0 LDC R58, c[0x0][0x40c] ;  /* 0x00010300ff3a0b82 */ /* 0x000e300000000800 */
[----:B------:R-:W4:Y:S08]  /*0da0*/  @P0 LDC R64, c[0x0][0x40c] ;  /* 0x00010300ff400b82 */ /* 0x000f300000000800 */
[----:B------:R-:W3:Y:S01]  /*0db0*/  @P0 LDC R62, c[0x0][0x40c] ;  /* 0x00010300ff3e0b82 */ /* 0x000ee20000000800 */
[----:B--2---:R-:W-:Y:S01]  /*0dc0*/  @P0 FFMA.FTZ R8, R65, R54, R8 ;  /* 0x0000003641080223 */ /* 0x004fe20000010008 */
[----:B------:R-:W-:-:S02]  /*0dd0*/  @P0 HADD2.F32 R54, -RZ, R28.H1_H1 ;  /* 0x3000001cff360230 */ /* 0x000fc40000004100 */
[----:B----4-:R-:W-:Y:S01]  /*0de0*/  @P0 FFMA.FTZ R10, R63, R64, R10 ;  /* 0x000000403f0a0223 */ /* 0x010fe2000001000a */
[----:B------:R-:W-:-:S03]  /*0df0*/  @P0 HADD2.F32 R63, -RZ, R30.H0_H0 ;  /* 0x2000001eff3f0230 */ /* 0x000fc60000004100 */
[----:B------:R-:W2:Y:S01]  /*0e00*/  @P0 LDC R64, c[0x0][0x40c] ;  /* 0x00010300ff400b82 */ /* 0x000ea20000000800 */
[----:B0-----:R-:W-:Y:S01]  /*0e10*/  @P0 FFMA.FTZ R9, R54, R58, R9 ;  /* 0x0000003a36090223 */ /* 0x001fe20000010009 */
[----:B------:R-:W-:Y:S02]  /*0e20*/  @P0 HADD2.F32 R54, -RZ, R29.H1_H1 ;  /* 0x3000001dff360230 */ /* 0x000fe40000004100 */
[----:B---3--:R-:W-:Y:S01]  /*0e30*/  @P0 FFMA.FTZ R44, R63, R62, R44 ;  /* 0x0000003e3f2c0223 */ /* 0x008fe2000001002c */
[----:B------:R-:W-:-:S03]  /*0e40*/  @P0 HADD2.F32 R63, -RZ, R31.H0_H0 ;  /* 0x2000001fff3f0230 */ /* 0x000fc60000004100 */
[----:B------:R-:W0:Y:S08]  /*0e50*/  @P0 LDC R58, c[0x0][0x40c] ;  /* 0x00010300ff3a0b82 */ /* 0x000e300000000800 */
[----:B------:R-:W3:Y:S01]  /*0e60*/  @P0 LDC R62, c[0x0][0x40c] ;  /* 0x00010300ff3e0b82 */ /* 0x000ee20000000800 */
[----:B0-----:R-:W-:Y:S01]  /*0e70*/  @P0 FFMA.FTZ R11, R54, R58, R11 ;  /* 0x0000003a360b0223 */ /* 0x001fe2000001000b */
[----:B------:R-:W-:-:S06]  /*0e80*/  @P0 HADD2.F32 R54, -RZ, R30.H1_H1 ;  /* 0x3000001eff360230 */ /* 0x000fcc0000004100 */
[----:B------:R-:W0:Y:S01]  /*0e90*/  @P0 LDC R58, c[0x0][0x40c] ;  /* 0x00010300ff3a0b82 */ /* 0x000e220000000800 */
[----:B---3--:R-:W-:Y:S01]  /*0ea0*/  @P0 FFMA.FTZ R46, R63, R62, R46 ;  /* 0x0000003e3f2e0223 */ /* 0x008fe2000001002e */
[----:B0-----:R-:W-:Y:S01]  /*0eb0*/  @P0 FFMA.FTZ R45, R54, R58, R45 ;  /* 0x0000003a362d0223 */ /* 0x001fe2000001002d */
[----:B------:R-:W-:-:S05]  /*0ec0*/  @P0 HADD2.F32 R54, -RZ, R31.H1_H1 ;  /* 0x3000001fff360230 */ /* 0x000fca0000004100 */
[----:B--2---:R-:W-:Y:S01]  /*0ed0*/  @P0 FFMA.FTZ R47, R54, R64, R47 ;  /* 0x00000040362f0223 */ /* 0x004fe2000001002f */
[----:B------:R-:W-:Y:S06]  /*0ee0*/  BRA `(.L_x_12292) ;  /* 0x00000000007c7947 */ /* 0x000fec0003800000 */
.L_x_12291:
[----:B0-2---:R-:W0:Y:S01]  /*0ef0*/  @P0 LDC R10, c[0x0][0x40c] ;  /* 0x00010300ff0a0b82 */ /* 0x005e220000000800 */
[--C-:B-----5:R-:W-:Y:S01]  /*0f00*/  @P0 HADD2.F32 R9, -RZ, R28.reuse.H0_H0 ;  /* 0x2000001cff090230 */ /* 0x120fe20000004100 */
[----:B------:R-:W-:Y:S01]  /*0f10*/  MOV R8, RZ ;  /* 0x000000ff00087202 */ /* 0x000fe20000000f00 */
[----:B------:R-:W-:Y:S02]  /*0f20*/  @P0 HADD2.F32 R11, -RZ, R28.H1_H1 ;  /* 0x3000001cff0b0230 */ /* 0x000fe40000004100 */
[----:B------:R-:W-:-:S03]  /*0f30*/  @P0 HADD2.F32 R45, -RZ, R29.H0_H0 ;  /* 0x2000001dff2d0230 */ /* 0x000fc60000004100 */
[----:B------:R-:W2:Y:S08]  /*0f40*/  @P0 LDC R44, c[0x0][0x40c] ;  /* 0x00010300ff2c0b82 */ /* 0x000eb00000000800 */
[----:B------:R-:W3:Y:S08]  /*0f50*/  @P0 LDC R46, c[0x0][0x40c] ;  /* 0x00010300ff2e0b82 */ /* 0x000ef00000000800 */
[----:B------:R-:W4:Y:S01]  /*0f60*/  @P0 LDC R47, c[0x0][0x40c] ;  /* 0x00010300ff2f0b82 */ /* 0x000f220000000800 */
[----:B0-----:R-:W-:Y:S01]  /*0f70*/  @P0 FMUL.FTZ R8, R9, R10 ;  /* 0x0000000a09080220 */ /* 0x001fe20000410000 */
[----:B------:R-:W-:-:S06]  /*0f80*/  HFMA2 R9, -RZ, RZ, 0, 0 ;  /* 0x00000000ff097431 */ /* 0x000fcc00000001ff */
[----:B------:R-:W0:Y:S01]  /*0f90*/  @P0 LDC R54, c[0x0][0x40c] ;  /* 0x00010300ff360b82 */ /* 0x000e220000000800 */
[----:B--2---:R-:W-:Y:S01]  /*0fa0*/  @P0 FMUL.FTZ R9, R11, R44 ;  /* 0x0000002c0b090220 */ /* 0x004fe20000410000 */
[----:B------:R-:W-:Y:S01]  /*0fb0*/  CS2R R10, SRZ ;  /* 0x00000000000a7805 */ /* 0x000fe2000001ff00 */
[----:B------:R-:W-:-:S05]  /*0fc0*/  @P0 HADD2.F32 R44, -RZ, R29.H1_H1 ;  /* 0x3000001dff2c0230 */ /* 0x000fca0000004100 */
[----:B------:R-:W2:Y:S01]  /*0fd0*/  @P0 LDC R63, c[0x0][0x40c] ;  /* 0x00010300ff3f0b82 */ /* 0x000ea20000000800 */
[----:B---3--:R-:W-:Y:S01]  /*0fe0*/  @P0 FMUL.FTZ R10, R45, R46 ;  /* 0x0000002e2d0a0220 */ /* 0x008fe20000410000 */
[--C-:B------:R-:W-:Y:S02]  /*0ff0*/  @P0 HADD2.F32 R45, -RZ, R30.reuse.H0_H0 ;  /* 0x2000001eff2d0230 */ /* 0x100fe40000004100 */
[----:B------:R-:W-:-:S04]  /*1000*/  @P0 HADD2.F32 R46, -RZ, R30.H1_H1 ;  /* 0x3000001eff2e0230 */ /* 0x000fc80000004100 */
[----:B------:R-:W3:Y:S01]  /*1010*/  @P0 LDC R58, c[0x0][0x40c] ;  /* 0x00010300ff3a0b82 */ /* 0x000ee20000000800 */
[----:B----4-:R-:W-:Y:S01]  /*1020*/  @P0 FMUL.FTZ R11, R44, R47 ;  /* 0x0000002f2c0b0220 */ /* 0x010fe20000410000 */
[----:B------:R-:W-:Y:S01]  /*1030*/  MOV R44, RZ ;  /* 0x000000ff002c7202 */ /* 0x000fe20000000f00 */
[----:B------:R-:W-:-:S05]  /*1040*/  @P0 HADD2.F32 R47, -RZ, R31.H0_H0 ;  /* 0x2000001fff2f0230 */ /* 0x000fca0000004100 */
[----:B------:R-:W4:Y:S01]  /*1050*/  @P0 LDC R65, c[0x0][0x40c] ;  /* 0x00010300ff410b82 */ /* 0x000f220000000800 */
[----:B0-----:R-:W-:Y:S01]  /*1060*/  @P0 FMUL.FTZ R44, R45, R54 ;  /* 0x000000362d2c0220 */ /* 0x001fe20000410000 */
[----:B------:R-:W-:Y:S02]  /*1070*/  HFMA2 R45, -RZ, RZ, 0, 0 ;  /* 0x00000000ff2d7431 */ /* 0x000fe400000001ff */
[----:B------:R-:W-:Y:S02]  /*1080*/  @P0 HADD2.F32 R54, -RZ, R31.H1_H1 ;  /* 0x3000001fff360230 */ /* 0x000fe40000004100 */
[----:B--2---:R-:W-:Y:S01]  /*1090*/  @P0 FMUL.FTZ R45, R46, R63 ;  /* 0x0000003f2e2d0220 */ /* 0x004fe20000410000 */
[----:B------:R-:W-:Y:S01]  /*10a0*/  MOV R46, RZ ;  /* 0x000000ff002e7202 */ /* 0x000fe20000000f00 */
[----:B---3--:R-:W-:Y:S01]  /*10b0*/  @P0 FMUL.FTZ R46, R47, R58 ;  /* 0x0000003a2f2e0220 */ /* 0x008fe20000410000 */
[----:B------:R-:W-:Y:S02]  /*10c0*/  HFMA2 R47, -RZ, RZ, 0, 0 ;  /* 0x00000000ff2f7431 */ /* 0x000fe400000001ff */
[----:B----4-:R-:W-:-:S07]  /*10d0*/  @P0 FMUL.FTZ R47, R54, R65 ;  /* 0x00000041362f0220 */ /* 0x010fce0000410000 */
.L_x_12292:
        /* <DEDUP_REMOVED lines=108> */
.L_x_12294:
[----:B-1----:R-:W-:Y:S05]  /*17a0*/  BSYNC.RECONVERGENT B0 ;  /* 0x0000000000007941 */ /* 0x002fea0003800200 */
.L_x_12293:
        /* <DEDUP_REMOVED lines=13> */
.L_x_12296:
[----:B------:R-:W-:Y:S05]  /*1880*/  BSYNC.RECONVERGENT B0 ;  /* 0x0000000000007941 */ /* 0x000fea0003800200 */
.L_x_12295:
        /* <DEDUP_REMOVED lines=9> */
[----:B------:R-:W0:Y:S01]  /*1920*/  SHFL.DOWN PT, R62, R55, 0x2, 0x1f ;  /* 0x08401f00373e7f89 */ /* 0x000e2200000e0000 */
[----:B------:R-:W-:Y:S02]  /*1930*/  FMUL.FTZ R61, R61, R61 ;  /* 0x0000003d3d3d7220 */ /* 0x000fe40000410000 */
[----:B------:R-:W-:Y:S02]  /*1940*/  FFMA.FTZ R67, R64, R54, R63 ;  /* 0x0000003640437223 */ /* 0x000fe4000001003f */
[----:B------:R-:W1:Y:S01]  /*1950*/  SHFL.DOWN PT, R63, R58, 0x1, 0x1f ;  /* 0x08201f003a3f7f89 */ /* 0x000e6200000e0000 */
[----:B------:R-:W-:Y:S01]  /*1960*/  FMUL.FTZ R65, R61, R64 ;  /* 0x000000403d417220 */ /* 0x000fe20000410000 */
[----:B------:R-:W-:-:S03]  /*1970*/  I2FP.F32.S32 R61, R58 ;  /* 0x0000003a003d7245 */ /* 0x000fc60000201400 */
[----:B------:R-:W-:Y:S01]  /*1980*/  FMUL.FTZ R60, R65, R60 ;  /* 0x0000003c413c7220 */ /* 0x000fe20000410000 */
[----:B------:R-:W2:Y:S02]  /*1990*/  MUFU.RCP R64, R61 ;  /* 0x0000003d00407308 */ /* 0x000ea40000001000 */
[----:B--2---:R-:W-:Y:S01]  /*19a0*/  FMUL.FTZ R54, R64, R67 ;  /* 0x0000004340367220 */ /* 0x004fe20000410000 */
[----:B0-----:R-:W-:Y:S01]  /*19b0*/  FADD.FTZ R67, R62, R55 ;  /* 0x000000373e437221 */ /* 0x001fe20000010000 */
[-C--:B-1----:R-:W-:Y:S02]  /*19c0*/  IADD3 R62, PT, PT, R58, R63.reuse, RZ ;  /* 0x0000003f3a3e7210 */ /* 0x082fe40007ffe0ff */
[----:B------:R-:W-:Y:S01]  /*19d0*/  I2FP.F32.S32 R63, R63 ;  /* 0x0000003f003f7245 */ /* 0x000fe20000201400 */
[----:B------:R-:W0:Y:S01]  /*19e0*/  SHFL.DOWN PT, R65, R54, 0x1, 0x1f ;  /* 0x08201f0036417f89 */ /* 0x000e2200000e0000 */
[----:B------:R-:W-:Y:S01]  /*19f0*/  FFMA.FTZ R60, R64, R60, R67 ;  /* 0x0000003c403c7223 */ /* 0x000fe20000010043 */
[----:B------:R-:W-:-:S04]  /*1a00*/  I2FP.F32.S32 R62, R62 ;  /* 0x0000003e003e7245 */ /* 0x000fc80000201400 */
[----:B------:R-:W1:Y:S02]  /*1a10*/  SHFL.DOWN PT, R67, R60, 0x1, 0x1f ;  /* 0x08201f003c437f89 */ /* 0x000e6400000e0000 */
        /* <DEDUP_REMOVED lines=9> */
[----:B------:R-:W-:-:S03]  /*1ab0*/  FMUL.FTZ R58, R58, R63 ;  /* 0x0000003f3a3a7220 */ /* 0x000fc60000410000 */
[----:B------:R-:W1:Y:S01]  /*1ac0*/  SHFL.IDX PT, R55, R55, RZ, 0x1f ;  /* 0x00001fff37377589 */ /* 0x000e6200000e0000 */
[----:B------:R-:W-:Y:S02]  /*1ad0*/  FFMA.FTZ R58, R62, R58, R67 ;  /* 0x0000003a3e3a7223 */ /* 0x000fe40000010043 */
[----:B------:R-:W2:Y:S03]  /*1ae0*/  @!P1 LDC.64 R62, c[0x0][0x3c0] ;  /* 0x0000f000ff3e9b82 */ /* 0x000ea60000000a00 */
[----:B------:R-:W0:Y:S01]  /*1af0*/  SHFL.IDX PT, R61, R58, RZ, 0x1f ;  /* 0x00001fff3a3d7589 */ /* 0x000e2200000e0000 */
[----:B-1----:R-:W-:Y:S01]  /*1b00*/  FMUL.FTZ R54, R55, R55 ;  /* 0x0000003737367220 */ /* 0x002fe20000410000 */
[----:B--2---:R-:W-:-:S04]  /*1b10*/  @!P1 IMAD.WIDE R62, R52, 0x4, R62 ;  /* 0x00000004343e9825 */ /* 0x004fc800078e023e */
[----:B------:R-:W-:Y:S01]  /*1b20*/  FSEL R65, R54, RZ, P0 ;  /* 0x000000ff36417208 */ /* 0x000fe20000000000 */
[----:B0-----:R-:W-:Y:S02]  /*1b30*/  FFMA.FTZ R54, R61, UR11, R60 ;  /* 0x0000000b3d367c23 */ /* 0x001fe4000801003c */
        /* <DEDUP_REMOVED lines=9> */
[--C-:B------:R-:W-:Y:S02]  /*1bd0*/  HADD2.F32 R63, -RZ, R51.reuse.H0_H0 ;  /* 0x20000033ff3f7230 */ /* 0x100fe40000004100 */
[--C-:B------:R-:W-:Y:S02]  /*1be0*/  HADD2.F32 R65, -RZ, R40.reuse.H0_H0 ;  /* 0x20000028ff417230 */ /* 0x100fe40000004100 */
[C---:B------:R-:W-:Y:S01]  /*1bf0*/  FADD.FTZ R61, -R55.reuse, R24 ;  /* 0x00000018373d7221 */ /* 0x040fe20000010100 */
[C---:B------:R-:W-:Y:S01]  /*1c00*/  FADD.FTZ R25, -R55.reuse, R25 ;  /* 0x0000001937197221 */ /* 0x040fe20000010100 */
[----:B------:R-:W-:Y:S02]  /*1c10*/  HADD2.F32 R58, -RZ, R51.H1_H1 ;  /* 0x30000033ff3a7230 */ /* 0x000fe40000004100 */
[----:B------:R-:W-:Y:S01]  /*1c20*/  FADD.FTZ R27, -R55, R27 ;  /* 0x0000001b371b7221 */ /* 0x000fe20000010100 */
[----:B------:R-:W-:Y:S01]  /*1c30*/  FMUL.FTZ R24, R54, R61 ;  /* 0x0000003d36187220 */ /* 0x000fe20000410000 */
[----:B------:R-:W-:-:S02]  /*1c40*/  HADD2.F32 R60, -RZ, R40.H1_H1 ;  /* 0x30000028ff3c7230 */ /* 0x000fc40000004100 */
[----:B------:R-:W-:Y:S01]  /*1c50*/  FMUL.FTZ R25, R54, R25 ;  /* 0x0000001936197220 */ /* 0x000fe20000410000 */
[----:B------:R-:W-:Y:S01]  /*1c60*/  FADD.FTZ R61, -R55, R26 ;  /* 0x0000001a373d7221 */ /* 0x000fe20000010100 */
[----:B------:R-:W-:Y:S01]  /*1c70*/  FFMA.FTZ R24, R24, R63, R65 ;  /* 0x0000003f18187223 */ /* 0x000fe20000010041 */
[--C-:B------:R-:W-:Y:S02]  /*1c80*/  HADD2.F32 R63, -RZ, R50.reuse.H0_H0 ;  /* 0x20000032ff3f7230 */ /* 0x100fe40000004100 */
[----:B------:R-:W-:Y:S01]  /*1c90*/  FFMA.FTZ R25, R25, R58, R60 ;  /* 0x0000003a19197223 */ /* 0x000fe2000001003c */
[--C-:B------:R-:W-:Y:S02]  /*1ca0*/  HADD2.F32 R65, -RZ, R41.reuse.H0_H0 ;  /* 0x20000029ff417230 */ /* 0x100fe40000004100 */
[C---:B------:R-:W-:Y:S01]  /*1cb0*/  FMUL.FTZ R26, R54.reuse, R61 ;  /* 0x0000003d361a7220 */ /* 0x040fe20000410000 */
[----:B------:R-:W-:Y:S02]  /*1cc0*/  HADD2.F32 R58, -RZ, R50.H1_H1 ;  /* 0x30000032ff3a7230 */ /* 0x000fe40000004100 */
[----:B------:R-:W-:Y:S01]  /*1cd0*/  FMUL.FTZ R27, R54, R27 ;  /* 0x0000001b361b7220 */ /* 0x000fe20000410000 */
[----:B------:R-:W-:-:S02]  /*1ce0*/  HADD2.F32 R60, -RZ, R41.H1_H1 ;  /* 0x30000029ff3c7230 */ /* 0x000fc40000004100 */
[C---:B------:R-:W-:Y:S01]  /*1cf0*/  FADD.FTZ R61, -R55.reuse, R20 ;  /* 0x00000014373d7221 */ /* 0x040fe20000010100 */
[----:B------:R-:W-:Y:S01]  /*1d00*/  FFMA.FTZ R26, R26, R63, R65 ;  /* 0x0000003f1a1a7223 */ /* 0x000fe20000010041 */
[----:B------:R-:W-:Y:S02]  /*1d10*/  HADD2.F32 R63, -RZ, R2.H0_H0 ;  /* 0x20000002ff3f7230 */ /* 0x000fe40000004100 */
[----:B------:R-:W-:Y:S01]  /*1d20*/  FADD.FTZ R21, -R55, R21 ;  /* 0x0000001537157221 */ /* 0x000fe20000010100 */
[----:B------:R-:W-:Y:S01]  /*1d30*/  FFMA.FTZ R27, R27, R58, R60 ;  /* 0x0000003a1b1b7223 */ /* 0x000fe2000001003c */
[----:B------:R-:W-:Y:S02]  /*1d40*/  HADD2.F32 R65, -RZ, R42.H0_H0 ;  /* 0x2000002aff417230 */ /* 0x000fe40000004100 */
[C---:B------:R-:W-:Y:S01]  /*1d50*/  FMUL.FTZ R58, R54.reuse, R61 ;  /* 0x0000003d363a7220 */ /* 0x040fe20000410000 */
[----:B------:R-:W-:Y:S02]  /*1d60*/  HADD2.F32 R20, -RZ, R2.H1_H1 ;  /* 0x30000002ff147230 */ /* 0x000fe40000004100 */
[----:B------:R-:W-:Y:S01]  /*1d70*/  FMUL.FTZ R21, R54, R21 ;  /* 0x0000001536157220 */ /* 0x000fe20000410000 */
[----:B------:R-:W-:-:S02]  /*1d80*/  HADD2.F32 R60, -RZ, R42.H1_H1 ;  /* 0x3000002aff3c7230 */ /* 0x000fc40000004100 */
[----:B------:R-:W-:Y:S01]  /*1d90*/  FFMA.FTZ R58, R58, R63, R65 ;  /* 0x0000003f3a3a7223 */ /* 0x000fe20000010041 */
[C---:B------:R-:W-:Y:S01]  /*1da0*/  FADD.FTZ R63, -R55.reuse, R22 ;  /* 0x00000016373f7221 */ /* 0x040fe20000010100 */
[----:B------:R-:W-:Y:S02]  /*1db0*/  HADD2.F32 R22, -RZ, R43.H0_H0 ;  /* 0x2000002bff167230 */ /* 0x000fe40000004100 */
[----:B------:R-:W-:Y:S01]  /*1dc0*/  FADD.FTZ R17, -R55, R17 ;  /* 0x0000001137117221 */ /* 0x000fe20000010100 */
[----:B------:R-:W-:Y:S01]  /*1dd0*/  FFMA.FTZ R61, R21, R20, R60 ;  /* 0x00000014153d7223 */ /* 0x000fe2000001003c */
[--C-:B------:R-:W-:Y:S02]  /*1de0*/  HADD2.F32 R20, -RZ, R3.reuse.H0_H0 ;  /* 0x20000003ff147230 */ /* 0x100fe40000004100 */
[----:B------:R-:W-:Y:S01]  /*1df0*/  FMUL.FTZ R63, R54, R63 ;  /* 0x0000003f363f7220 */ /* 0x000fe20000410000 */
[----:B------:R-:W-:Y:S01]  /*1e00*/  FADD.FTZ R21, -R55, R23 ;  /* 0x0000001737157221 */ /* 0x000fe20000010100 */
[----:B------:R-:W-:-:S02]  /*1e10*/  HADD2.F32 R60, -RZ, R3.H1_H1 ;  /* 0x30000003ff3c7230 */ /* 0x000fc40000004100 */
[C---:B------:R-:W-:Y:S01]  /*1e20*/  FMUL.FTZ R17, R54.reuse, R17 ;  /* 0x0000001136117220 */ /* 0x040fe20000410000 */
[----:B------:R-:W-:Y:S01]  /*1e30*/  FFMA.FTZ R23, R63, R20, R22 ;  /* 0x000000143f177223 */ /* 0x000fe20000010016 */
[----:B------:R-:W-:Y:S02]  /*1e40*/  HADD2.F32 R20, -RZ, R43.H1_H1 ;  /* 0x3000002bff147230 */ /* 0x000fe40000004100 */
[----:B------:R-:W-:Y:S01]  /*1e50*/  FMUL.FTZ R21, R54, R21 ;  /* 0x0000001536157220 */ /* 0x000fe20000410000 */
[C---:B------:R-:W-:Y:S01]  /*1e60*/  FADD.FTZ R63, -R55.reuse, R16 ;  /* 0x00000010373f7221 */ /* 0x040fe20000010100 */
[----:B------:R-:W-:Y:S02]  /*1e70*/  HADD2.F32 R65, -RZ, R36.H0_H0 ;  /* 0x20000024ff417230 */ /* 0x000fe40000004100 */
[----:B------:R-:W-:Y:S01]  /*1e80*/  FADD.FTZ R19, -R55, R19 ;  /* 0x0000001337137221 */ /* 0x000fe20000010100 */
[----:B------:R-:W-:Y:S01]  /*1e90*/  FFMA.FTZ R60, R21, R60, R20 ;  /* 0x0000003c153c7223 */ /* 0x000fe20000010014 */
[----:B------:R-:W-:-:S02]  /*1ea0*/  HADD2.F32 R21, -RZ, R4.H0_H0 ;  /* 0x20000004ff157230 */ /* 0x000fc40000004100 */
[C---:B------:R-:W-:Y:S01]  /*1eb0*/  FMUL.FTZ R16, R54.reuse, R63 ;  /* 0x0000003f36107220 */ /* 0x040fe20000410000 */
[----:B------:R-:W-:Y:S02]  /*1ec0*/  HADD2.F32 R20, -RZ, R4.H1_H1 ;  /* 0x30000004ff147230 */ /* 0x000fe40000004100 */
[----:B------:R-:W-:Y:S01]  /*1ed0*/  FMUL.FTZ R19, R54, R19 ;  /* 0x0000001336137220 */ /* 0x000fe20000410000 */
[----:B------:R-:W-:Y:S02]  /*1ee0*/  HADD2.F32 R22, -RZ, R36.H1_H1 ;  /* 0x30000024ff167230 */ /* 0x000fe40000004100 */
[----:B------:R-:W-:Y:S01]  /*1ef0*/  FFMA.FTZ R16, R16, R21, R65 ;  /* 0x0000001510107223 */ /* 0x000fe20000010041 */
[C---:B------:R-:W-:Y:S01]  /*1f00*/  FADD.FTZ R21, -R55.reuse, R18 ;  /* 0x0000001237157221 */ /* 0x040fe20000010100 */
[--C-:B------:R-:W-:Y:S02]  /*1f10*/  HADD2.F32 R63, -RZ, R5.reuse.H0_H0 ;  /* 0x20000005ff3f7230 */ /* 0x100fe40000004100 */
[----:B------:R-:W-:Y:S01]  /*1f20*/  FADD.FTZ R13, -R55, R13 ;  /* 0x0000000d370d7221 */ /* 0x000fe20000010100 */
[----:B------:R-:W-:Y:S01]  /*1f30*/  FFMA.FTZ R17, R17, R20, R22 ;  /* 0x0000001411117223 */ /* 0x000fe20000010016 */
[----:B------:R-:W-:-:S02]  /*1f40*/  HADD2.F32 R20, -RZ, R5.H1_H1 ;  /* 0x30000005ff147230 */ /* 0x000fc40000004100 */
[C---:B------:R-:W-:Y:S01]  /*1f50*/  FMUL.FTZ R18, R54.reuse, R21 ;  /* 0x0000001536127220 */ /* 0x040fe20000410000 */
[--C-:B------:R-:W-:Y:S02]  /*1f60*/  HADD2.F32 R22, -RZ, R37.reuse.H1_H1 ;  /* 0x30000025ff167230 */ /* 0x100fe40000004100 */
[C---:B------:R-:W-:Y:S01]  /*1f70*/  FADD.FTZ R21, -R55.reuse, R12 ;  /* 0x0000000c37157221 */ /* 0x040fe20000010100 */
[----:B------:R-:W-:Y:S02]  /*1f80*/  HADD2.F32 R65, -RZ, R37.H0_H0 ;  /* 0x20000025ff417230 */ /* 0x000fe40000004100 */
[----:B------:R-:W-:Y:S01]  /*1f90*/  FMUL.FTZ R13, R54, R13 ;  /* 0x0000000d360d7220 */ /* 0x000fe20000410000 */
[----:B------:R-:W-:Y:S01]  /*1fa0*/  FADD.FTZ R9, -R55, R9 ;  /* 0x0000000937097221 */ /* 0x000fe20000010100 */
[----:B------:R-:W-:Y:S01]  /*1fb0*/  FFMA.FTZ R19, R19, R20, R22 ;  /* 0x0000001413137223 */ /* 0x000fe20000010016 */
[----:B------:R-:W-:Y:S02]  /*1fc0*/  HADD2.F32 R20, -RZ, R6.H1_H1 ;  /* 0x30000006ff147230 */ /* 0x000fe40000004100 */
[----:B------:R-:W-:Y:S01]  /*1fd0*/  FFMA.FTZ R18, R18, R63, R65 ;  /* 0x0000003f12127223 */ /* 0x000fe20000010041 */
[----:B------:R-:W-:-:S02]  /*1fe0*/  HADD2.F32 R22, -RZ, R38.H1_H1 ;  /* 0x30000026ff167230 */ /* 0x000fc40000004100 */
[C---:B------:R-:W-:Y:S01]  /*1ff0*/  FMUL.FTZ R12, R54.reuse, R21 ;  /* 0x00000015360c7220 */ /* 0x040fe20000410000 */
[----:B------:R-:W-:Y:S02]  /*2000*/  HADD2.F32 R63, -RZ, R6.H0_H0 ;  /* 0x20000006ff3f7230 */ /* 0x000fe40000004100 */
[----:B------:R-:W-:Y:S01]  /*2010*/  FADD.FTZ R21, -R55, R14 ;  /* 0x0000000e37157221 */ /* 0x000fe20000010100 */
[----:B------:R-:W-:Y:S02]  /*2020*/  HADD2.F32 R65, -RZ, R38.H0_H0 ;  /* 0x20000026ff417230 */ /* 0x000fe40000004100 */
[----:B------:R-:W-:Y:S01]  /*2030*/  FFMA.FTZ R13, R13, R20, R22 ;  /* 0x000000140d0d7223 */ /* 0x000fe20000010016 */
[----:B------:R-:W-:Y:S02]  /*2040*/  HADD2.F32 R14, -RZ, R7.H0_H0 ;  /* 0x20000007ff0e7230 */ /* 0x000fe40000004100 */
[----:B------:R-:W-:Y:S01]  /*2050*/  FMUL.FTZ R21, R54, R21 ;  /* 0x0000001536157220 */ /* 0x000fe20000410000 */
[----:B------:R-:W-:-:S02]  /*2060*/  HADD2.F32 R20, -RZ, R39.H0_H0 ;  /* 0x20000027ff147230 */ /* 0x000fc40000004100 */
[----:B------:R-:W-:Y:S01]  /*2070*/  FFMA.FTZ R12, R12, R63, R65 ;  /* 0x0000003f0c0c7223 */ /* 0x000fe20000010041 */
[----:B------:R-:W-:Y:S01]  /*2080*/  FADD.FTZ R63, -R55, R15 ;  /* 0x0000000f373f7221 */ /* 0x000fe20000010100 */
[----:B------:R-:W-:Y:S02]  /*2090*/  HADD2.F32 R65, -RZ, R39.H1_H1 ;  /* 0x30000027ff417230 */ /* 0x000fe40000004100 */
[C---:B------:R-:W-:Y:S01]  /*20a0*/  FMUL.FTZ R9, R54.reuse, R9 ;  /* 0x0000000936097220 */ /* 0x040fe20000410000 */
[----:B------:R-:W-:Y:S01]  /*20b0*/  FFMA.FTZ R15, R21, R14, R20 ;  /* 0x0000000e150f7223 */ /* 0x000fe20000010014 */
[----:B------:R-:W-:Y:S02]  /*20c0*/  HADD2.F32 R21, -RZ, R7.H1_H1 ;  /* 0x30000007ff157230 */ /* 0x000fe40000004100 */
[----:B------:R-:W-:Y:S01]  /*20d0*/  FMUL.FTZ R14, R54, R63 ;  /* 0x0000003f360e7220 */ /* 0x000fe20000410000 */
[----:B------:R-:W-:Y:S01]  /*20e0*/  FADD.FTZ R63, -R55, R8 ;  /* 0x00000008373f7221 */ /* 0x000fe20000010100 */
[----:B------:R-:W-:-:S02]  /*20f0*/  HADD2.F32 R8, -RZ, R48.H1_H1 ;  /* 0x30000030ff087230 */ /* 0x000fc40000004100 */
[C---:B------:R-:W-:Y:S01]  /*2100*/  FADD.FTZ R11, -R55.reuse, R11 ;  /* 0x0000000b370b7221 */ /* 0x040fe20000010100 */
[----:B------:R-:W-:Y:S01]  /*2110*/  FFMA.FTZ R14, R14, R21, R65 ;  /* 0x000000150e0e7223 */ /* 0x000fe20000010041 */
[----:B------:R-:W-:Y:S02]  /*2120*/  HADD2.F32 R21, -RZ, R48.H0_H0 ;  /* 0x20000030ff157230 */ /* 0x000fe40000004100 */
[C---:B------:R-:W-:Y:S01]  /*2130*/  FMUL.FTZ R22, R54.reuse, R63 ;  /* 0x0000003f36167220 */ /* 0x040fe20000410000 */
[--C-:B------:R-:W-:Y:S02]  /*2140*/  HADD2.F32 R65, -RZ, R32.reuse.H0_H0 ;  /* 0x20000020ff417230 */ /* 0x100fe40000004100 */
[----:B------:R-:W-:Y:S01]  /*2150*/  FMUL.FTZ R11, R54, R11 ;  /* 0x0000000b360b7220 */ /* 0x000fe20000410000 */
[----:B------:R-:W-:Y:S02]  /*2160*/  HADD2.F32 R20, -RZ, R32.H1_H1 ;  /* 0x30000020ff147230 */ /* 0x000fe40000004100 */
[----:B------:R-:W-:Y:S01]  /*2170*/  FADD.FTZ R45, -R55, R45 ;  /* 0x0000002d372d7221 */ /* 0x000fe20000010100 */
[----:B------:R-:W-:-:S02]  /*2180*/  HADD2.F32 R62, -RZ, R56.H1_H1 ;  /* 0x30000038ff3e7230 */ /* 0x000fc40000004100 */
[----:B------:R-:W-:Y:S01]  /*2190*/  FFMA.FTZ R22, R22, R21, R65 ;  /* 0x0000001516167223 */ /* 0x000fe20000010041 */
[----:B------:R-:W-:Y:S01]  /*21a0*/  FADD.FTZ R21, -R55, R10 ;  /* 0x0000000a37157221 */ /* 0x000fe20000010100 */
[----:B------:R-:W-:Y:S01]  /*21b0*/  FFMA.FTZ R63, R9, R8, R20 ;  /* 0x00000008093f7223 */ /* 0x000fe20000010014 */
[----:B------:R-:W-:Y:S02]  /*21c0*/  HADD2.F32 R8, -RZ, R56.H0_H0 ;  /* 0x20000038ff087230 */ /* 0x000fe40000004100 */
[----:B------:R-:W-:Y:S01]  /*21d0*/  FADD.FTZ R9, -R55, R44 ;  /* 0x0000002c37097221 */ /* 0x000fe20000010100 */
[--C-:B------:R-:W-:Y:S02]  /*21e0*/  HADD2.F32 R10, -RZ, R33.reuse.H0_H0 ;  /* 0x20000021ff0a7230 */ /* 0x100fe40000004100 */
[C---:B------:R-:W-:Y:S01]  /*21f0*/  FMUL.FTZ R21, R54.reuse, R21 ;  /* 0x0000001536157220 */ /* 0x040fe20000410000 */
[----:B------:R-:W-:Y:S02]  /*2200*/  HADD2.F32 R20, -RZ, R33.H1_H1 ;  /* 0x30000021ff147230 */ /* 0x000fe40000004100 */
[----:B------:R-:W-:Y:S01]  /*2210*/  FMUL.FTZ R9, R54, R9 ;  /* 0x0000000936097220 */ /* 0x000fe20000410000 */
[----:B------:R-:W-:-:S02]  /*2220*/  HADD2.F32 R64, -RZ, R53.H0_H0 ;  /* 0x20000035ff407230 */ /* 0x000fc40000004100 */
[----:B------:R-:W-:Y:S01]  /*2230*/  FFMA.FTZ R65, R21, R8, R10 ;  /* 0x0000000815417223 */ /* 0x000fe2000001000a */
[----:B------:R-:W-:Y:S01]  /*2240*/  IADD3 R8, PT, PT, R57, -0x1, RZ ;  /* 0xffffffff39087810 */ /* 0x000fe20007ffe0ff */
[----:B------:R-:W-:Y:S01]  /*2250*/  FFMA.FTZ R62, R11, R62, R20 ;  /* 0x0000003e0b3e7223 */ /* 0x000fe20000010014 */
[--C-:B------:R-:W-:Y:S01]  /*2260*/  HADD2.F32 R10, -RZ, R34.reuse.H0_H0 ;  /* 0x20000022ff0a7230 */ /* 0x100fe20000004100 */
[----:B------:R-:W0:Y:S01]  /*2270*/  LDC.64 R20, c[0x0][0x428] ;  /* 0x00010a00ff147b82 */ /* 0x000e220000000a00 */
[----:B------:R-:W-:Y:S02]  /*2280*/  HADD2.F32 R44, -RZ, R34.H1_H1 ;  /* 0x30000022ff2c7230 */ /* 0x000fe40000004100 */
[----:B------:R-:W-:Y:S01]  /*2290*/  FMUL.FTZ R45, R54, R45 ;  /* 0x0000002d362d7220 */ /* 0x000fe20000410000 */
[----:B------:R-:W-:Y:S02]  /*22a0*/  IMAD R8, R8, R59, RZ ;  /* 0x0000003b08087224 */ /* 0x000fe400078e02ff */
[----:B------:R-:W-:Y:S01]  /*22b0*/  FFMA.FTZ R64, R9, R64, R10 ;  /* 0x0000004009407223 */ /* 0x000fe2000001000a */
[----:B------:R-:W-:-:S02]  /*22c0*/  HADD2.F32 R10, -RZ, R53.H1_H1 ;  /* 0x30000035ff0a7230 */ /* 0x000fc40000004100 */
[C---:B------:R-:W-:Y:S01]  /*22d0*/  FADD.FTZ R11, -R55.reuse, R46 ;  /* 0x0000002e370b7221 */ /* 0x040fe20000010100 */
[----:B------:R-:W-:Y:S01]  /*22e0*/  FADD.FTZ R47, -R55, R47 ;  /* 0x0000002f372f7221 */ /* 0x000fe20000010100 */
[----:B------:R-:W-:Y:S01]  /*22f0*/  SHF.R.S32.HI R9, RZ, 0x1f, R8 ;  /* 0x0000001fff097819 */ /* 0x000fe20000011408 */
[----:B------:R-:W-:Y:S02]  /*2300*/  HADD2.F32 R59, -RZ, R49.H1_H1 ;  /* 0x30000031ff3b7230 */ /* 0x000fe40000004100 */
[----:B------:R-:W-:Y:S01]  /*2310*/  FFMA.FTZ R57, R45, R10, R44 ;  /* 0x0000000a2d397223 */ /* 0x000fe2000001002c */
[----:B------:R-:W-:Y:S01]  /*2320*/  HADD2.F32 R10, -RZ, R35.H0_H0 ;  /* 0x20000023ff0a7230 */ /* 0x000fe20000004100 */
[----:B------:R-:W-:Y:S01]  /*2330*/  LEA.HI R9, R9, R8, RZ, 0x3 ;  /* 0x0000000809097211 */ /* 0x000fe200078f18ff */
[----:B------:R-:W-:Y:S02]  /*2340*/  HADD2.F32 R8, -RZ, R49.H0_H0 ;  /* 0x20000031ff087230 */ /* 0x000fe40000004100 */
[C---:B------:R-:W-:Y:S01]  /*2350*/  FMUL.FTZ R11, R54.reuse, R11 ;  /* 0x0000000b360b7220 */ /* 0x040fe20000410000 */
[----:B------:R-:W-:Y:S01]  /*2360*/  HADD2.F32 R67, -RZ, R35.H1_H1 ;  /* 0x30000023ff437230 */ /* 0x000fe20000004100 */
[----:B------:R-:W-:Y:S01]  /*2370*/  LEA.HI.SX32 R9, R9, R0, 0x1d ;  /* 0x0000000009097211 */ /* 0x000fe200078feaff */
[----:B------:R-:W-:Y:S01]  /*2380*/  FMUL.FTZ R54, R54, R47 ;  /* 0x0000002f36367220 */ /* 0x000fe20000410000 */
[----:B------:R-:W-:Y:S01]  /*2390*/  FFMA.FTZ R55, R11, R8, R10 ;  /* 0x000000080b377223 */ /* 0x000fe2000001000a */
[----:B------:R-:W-:-:S02]  /*23a0*/  F2FP.F16.F32.PACK_AB R15, R14, R15 ;  /* 0x0000000f0e0f723e */ /* 0x000fc400000000ff */
[C---:B------:R-:W-:Y:S01]  /*23b0*/  IADD3 R45, PT, PT, R9.reuse, 0x80, RZ ;  /* 0x00000080092d7810 */ /* 0x040fe20007ffe0ff */
[----:B------:R-:W-:Y:S01]  /*23c0*/  FFMA.FTZ R54, R54, R59, R67 ;  /* 0x0000003b36367223 */ /* 0x000fe20000010043 */
[C---:B------:R-:W-:Y:S01]  /*23d0*/  IADD3 R11, PT, PT, R9.reuse, 0x100, RZ ;  /* 0x00000100090b7810 */ /* 0x040fe20007ffe0ff */
[--C-:B0-----:R-:W-:Y:S01]  /*23e0*/  IMAD.WIDE.U32 R46, R9, 0x10, R20.reuse ;  /* 0x00000010092e7825 */ /* 0x101fe200078e0014 */
[----:B------:R-:W-:Y:S02]  /*23f0*/  F2FP.F16.F32.PACK_AB R10, R61, R58 ;  /* 0x0000003a3d0a723e */ /* 0x000fe400000000ff */
[----:B------:R-:W-:Y:S01]  /*2400*/  F2FP.F16.F32.PACK_AB R9, R27, R26 ;  /* 0x0000001a1b09723e */ /* 0x000fe200000000ff */
[--C-:B------:R-:W-:Y:S01]  /*2410*/  IMAD.WIDE.U32 R44, R45, 0x10, R20.reuse ;  /* 0x000000102d2c7825 */ /* 0x100fe200078e0014 */
[----:B------:R-:W-:Y:S02]  /*2420*/  F2FP.F16.F32.PACK_AB R8, R25, R24 ;  /* 0x000000181908723e */ /* 0x000fe400000000ff */
[----:B------:R-:W-:Y:S01]  /*2430*/  F2FP.F16.F32.PACK_AB R14, R13, R12 ;  /* 0x0000000c0d0e723e */ /* 0x000fe200000000ff */
[----:B------:R-:W-:Y:S01]  /*2440*/  IMAD.WIDE.U32 R20, R11, 0x10, R20 ;  /* 0x000000100b147825 */ /* 0x000fe200078e0014 */
[----:B------:R-:W-:-:S02]  /*2450*/  F2FP.F16.F32.PACK_AB R11, R60, R23 ;  /* 0x000000173c0b723e */ /* 0x000fc400000000ff */
[----:B------:R-:W-:Y:S02]  /*2460*/  F2FP.F16.F32.PACK_AB R13, R19, R18 ;  /* 0x00000012130d723e */ /* 0x000fe400000000ff */
[----:B------:R-:W-:Y:S01]  /*2470*/  F2FP.F16.F32.PACK_AB R12, R17, R16 ;  /* 0x00000010110c723e */ /* 0x000fe200000000ff */
[----:B------:R0:W-:Y:S01]  /*2480*/  STG.E.128 desc[UR6][R46.64], R8 ;  /* 0x000000082e007986 */ /* 0x0001e2000c101d06 */
[----:B------:R-:W-:Y:S02]  /*2490*/  F2FP.F16.F32.PACK_AB R19, R54, R55 ;  /* 0x000000373613723e */ /* 0x000fe400000000ff */
[----:B------:R-:W-:Y:S01]  /*24a0*/  F2FP.F16.F32.PACK_AB R18, R57, R64 ;  /* 0x000000403912723e */ /* 0x000fe200000000ff */
[----:B------:R0:W-:Y:S01]  /*24b0*/  STG.E.128 desc[UR6][R44.64], R12 ;  /* 0x0000000c2c007986 */ /* 0x0001e2000c101d06 */
[----:B------:R-:W-:Y:S02]  /*24c0*/  F2FP.F16.F32.PACK_AB R17, R62, R65 ;  /* 0x000000413e11723e */ /* 0x000fe400000000ff */
[----:B------:R-:W-:-:S05]  /*24d0*/  F2FP.F16.F32.PACK_AB R16, R63, R22 ;  /* 0x000000163f10723e */ /* 0x000fca00000000ff */
[----:B------:R0:W-:Y:S02]  /*24e0*/  STG.E.128 desc[UR6][R20.64], R16 ;  /* 0x0000001014007986 */ /* 0x0001e4000c101d06 */
.L_x_12297:
[----:B0-----:R-:W0:Y:S01]  /*24f0*/  LDC.64 R8, c[0x0][0x380] ;  /* 0x0000e000ff087b82 */ /* 0x001e220000000a00 */
[----:B------:R-:W-:Y:S01]  /*2500*/  UPLOP3.LUT UP1, UPT, UPT, UPT, UP1, 0x40, 0x4 ;  /* 0x000000000004789c */ /* 0x000fe20003f2e810 */
[----:B0-----:R-:W-:-:S04]  /*2510*/  IADD3 R52, PT, PT, R52, R8, RZ ;  /* 0x0000000834347210 */ /* 0x001fc80007ffe0ff */
[----:B------:R-:W-:-:S13]  /*2520*/  ISETP.GE.AND P0, PT, R52, R9, PT ;  /* 0x000000093400720c */ /* 0x000fda0003f06270 */
[----:B------:R-:W-:Y:S05]  /*2530*/  @!P0 BRA `(.L_x_12298) ;  /* 0xffffffdc006c8947 */ /* 0x000fea000383ffff */
[----:B------:R-:W-:Y:S05]  /*2540*/  EXIT ;  /* 0x000000000000794d */ /* 0x000fea0003800000 */
.L_x_12299:
        /* <DEDUP_REMOVED lines=11> */
.L_x_20830:


//--------------------- .text._ZN10layer_norm13ln_fwd_kernelINS_13Kernel_traitsI6__halfS2_fS2_fjLj3072ELj1ELj1ELj4ELj16ENS_18Kernel_traits_baseILj3072ES2_S2_fS2_fjLj128EEEEELb0ELb1ELb0ELb0EEEvNS_9FwdParamsE --------------------------
	.section	.text._ZN10layer_norm13ln_fwd_kernelINS_13Kernel_traitsI6__halfS2_fS2_fjLj3072ELj1ELj1ELj4ELj16ENS_18Kernel_traits_baseILj3072ES2_S2_fS2_fjLj128EEEEELb0ELb1ELb0ELb0EEEvNS_9FwdParamsE,"ax",@progbits
	.align	128
        .global         _ZN10layer_norm13ln_fwd_kernelINS_13Kernel_traitsI6__halfS2_fS2_fjLj3072ELj1ELj1ELj4ELj16ENS_18Kernel_traits_baseILj3072ES2_S2_fS2_fjLj128EEEEELb0ELb1ELb0ELb0EEEvNS_9FwdParamsE
        .type           _ZN10layer_norm13ln_fwd_kernelINS_13Kernel_traitsI6__halfS2_fS2_fjLj3072ELj1ELj1ELj4ELj16ENS_18Kernel_traits_baseILj3072ES2_S2_fS2_fjLj128EEEEELb0ELb1ELb0ELb0EEEvNS_9FwdParamsE,@function
        .size           _ZN10layer_norm13ln_fwd_kernelINS_13Kernel_traitsI6__halfS2_fS2_fjLj3072ELj1ELj1ELj4ELj16ENS_18Kernel_traits_baseILj3072ES2_S2_fS2_fjLj128EEEEELb0ELb1ELb0ELb0EEEvNS_9FwdParamsE,(.L_x_20831 - _ZN10layer_norm13ln_fwd_kernelINS_13Kernel_traitsI6__halfS2_fS2_fjLj3072ELj1ELj1ELj4ELj16ENS_18Kernel_traits_baseILj3072ES2_S2_fS2_fjLj128EEEEELb0ELb1ELb0ELb0EEEvNS_9FwdParamsE)
        .other          _ZN10layer_norm13ln_fwd_kernelINS_13Kernel_traitsI6__halfS2_fS2_fjLj3072ELj1ELj1ELj4ELj16ENS_18Kernel_traits_baseILj3072ES2_S2_fS2_fjLj128EEEEELb0ELb1ELb0ELb0EEEvNS_9FwdParamsE,@"STO_CUDA_ENTRY STV_DEFAULT"
_ZN10layer_norm13ln_fwd_kernelINS_13Kernel_traitsI6__halfS2_fS2_fjLj3072ELj1ELj1ELj4ELj16ENS_18Kernel_traits_baseILj3072ES2_S2_fS2_fjLj128EEEEELb0ELb1ELb0ELb0EEEvNS_9FwdParamsE:
.text._ZN10layer_norm13ln_fwd_kernelINS_13Kernel_traitsI6__halfS2_fS2_fjLj3072ELj1ELj1ELj4ELj16ENS_18Kernel_traits_baseILj3072ES2_S2_fS2_fjLj128EEEEELb0ELb1ELb0ELb0EEEvNS_9FwdParamsE:
        /* <DEDUP_REMOVED lines=53> */
.L_x_12301:
        /* <DEDUP_REMOVED lines=9> */
[----:B0-----:R-:W-:-:S04]  /*03e0*/  @P1 IMAD.WIDE.U32 R12, R53, 0x10, R12 ;  /* 0x00000010350c1825 */ /* 0x001fc800078e000c */
[----:B------:R-:W-:Y:S01]  /*03f0*/  HFMA2 R26, -RZ, RZ, 0, 0 ;  /* 0x00000000ff1a7431 */ /* 0x000fe200000001ff */
[----:B------:R-:W-:Y:S02]  /*0400*/  MOV R14, RZ ;  /* 0x000000ff000e7202 */ /* 0x000fe40000000f00 */
[----:B------:R-:W-:Y:S02]  /*0410*/  @P2 CS2R R38, SRZ ;  /* 0x0000000000262805 */ /* 0x000fe4000001ff00 */
[----:B------:R-:W-:Y:S01]  /*0420*/  @P2 CS2R R36, SRZ ;  /* 0x0000000000242805 */ /* 0x000fe2000001ff00 */
[----:B------:R0:W5:Y:S01]  /*0430*/  @P1 LDG.E.128 R20, desc[UR6][R12.64] ;  /* 0x000000060c141981 */ /* 0x000162000c1e1d00 */
[----:B------:R-:W4:Y:S01]  /*0440*/  @P0 LDC.64 R24, c[0x0][0x3d0] ;  /* 0x0000f400ff180b82 */ /* 0x000f220000000a00 */
[C---:B-1----:R-:W-:Y:S01]  /*0450*/  @P1 IMAD.WIDE.U32 R46, R53.reuse, 0x10, R46 ;  /* 0x00000010352e1825 */ /* 0x042fe200078e002e */
[----:B------:R-:W-:-:S04]  /*0460*/  @P1 IADD3 R53, PT, PT, R53, 0x80, RZ ;  /* 0x0000008035351810 */ /* 0x000fc80007ffe0ff */
[----:B------:R1:W5:Y:S02]  /*0470*/  @P1 LDG.E.128 R28, desc[UR6][R46.64] ;  /* 0x000000062e1c1981 */ /* 0x000364000c1e1d00 */
[----:B------:R-:W0:Y:S01]  /*0480*/  @P0 LDC.64 R54, c[0x0][0x3e8] ;  /* 0x0000fa00ff360b82 */ /* 0x000e220000000a00 */
[----:B--2---:R-:W-:-:S05]  /*0490*/  @P2 IMAD.WIDE.U32 R48, R53, 0x10, R48 ;  /* 0x0000001035302825 */ /* 0x004fca00078e0030 */
[----:B------:R1:W5:Y:S01]  /*04a0*/  @P2 LDG.E.128 R32, desc[UR6][R48.64] ;  /* 0x0000000630202981 */ /* 0x000362000c1e1d00 */
[----:B---3--:R-:W-:-:S05]  /*04b0*/  @P2 IMAD.WIDE.U32 R50, R53, 0x10, R50 ;  /* 0x0000001035322825 */ /* 0x008fca00078e0032 */
[----:B------:R1:W5:Y:S01]  /*04c0*/  @P2 LDG.E.128 R40, desc[UR6][R50.64] ;  /* 0x0000000632282981 */ /* 0x000362000c1e1d00 */
[----:B----4-:R-:W-:-:S05]  /*04d0*/  @P0 IMAD.WIDE.U32 R52, R5, 0x10, R24 ;  /* 0x0000001005340825 */ /* 0x010fca00078e0018 */
[----:B------:R1:W5:Y:S01]  /*04e0*/  @P0 LDG.E.128 R8, desc[UR6][R52.64] ;  /* 0x0000000634080981 */ /* 0x000362000c1e1d00 */
[----:B0-----:R-:W-:-:S05]  /*04f0*/  @P0 IMAD.WIDE.U32 R54, R5, 0x10, R54 ;  /* 0x0000001005360825 */ /* 0x001fca00078e0036 */
[----:B------:R1:W5:Y:S01]  /*0500*/  @P0 LDG.E.128 R16, desc[UR6][R54.64] ;  /* 0x0000000636100981 */ /* 0x000362000c1e1d00 */
[----:B------:R-:W-:Y:S02]  /*0510*/  CS2R R24, SRZ ;  /* 0x0000000000187805 */ /* 0x000fe4000001ff00 */
[----:B------:R-:W-:Y:S02]  /*0520*/  CS2R R12, SRZ ;  /* 0x00000000000c7805 */ /* 0x000fe4000001ff00 */
[----:B------:R-:W-:Y:S02]  /*0530*/  @P1 MOV R27, RZ ;  /* 0x000000ff001b1202 */ /* 0x000fe40000000f00 */
[----:B------:R-:W-:-:S07]  /*0540*/  @P0 MOV R15, RZ ;  /* 0x000000ff000f0202 */ /* 0x000fce0000000f00 */
.L_x_12302:
[----:B------:R-:W-:Y:S05]  /*0550*/  BSYNC.RECONVERGENT B0 ;  /* 0x0000000000007941 */ /* 0x000fea0003800200 */
.L_x_12300:
[----:B------:R-:W0:Y:S02]  /*0560*/  LDCU UR4, c[0x0][0x384] ;  /* 0x00007080ff0477ac */ /* 0x000e240008000800 */
[----:B0-----:R-:W-:-:S13]  /*0570*/  ISETP.GE.AND P0, PT, R4, UR4, PT ;  /* 0x0000000404007c0c */ /* 0x001fda000bf06270 */
[----:B------:R-:W-:Y:S05]  /*0580*/  @P0 EXIT ;  /* 0x000000000000094d */ /* 0x000fea0003800000 */
[----:B------:R-:W-:Y:S01]  /*0590*/  SHF.R.S32.HI R0, RZ, 0x3, R0 ;  /* 0x00000003ff007819 */ /* 0x000fe20000011400 */
[----:B-1----:R-:W0:Y:S01]  /*05a0*/  LDC.64 R46, c[0x0][0x3e0] ;  /* 0x0000f800ff2e7b82 */ /* 0x002e220000000a00 */
        /* <DEDUP_REMOVED lines=13> */
[----:B------:R-:W-:-:S04]  /*0680*/  I2FP.F32.U32 R45, R45 ;  /* 0x0000002d002d7245 */ /* 0x000fc80000201000 */
[----:B------:R0:W0:Y:S02]  /*0690*/  MUFU.RCP R2, R45 ;  /* 0x0000002d00027308 */ /* 0x0000240000001000 */
[----:B0-----:R-:W-:-:S04]  /*06a0*/  ISETP.NE.U32.AND P0, PT, R46, RZ, PT ;  /* 0x000000ff2e00720c */ /* 0x001fc80003f05070 */
[----:B------:R-:W-:Y:S02]  /*06b0*/  ISETP.NE.AND.EX P0, PT, R47, RZ, PT, P0 ;  /* 0x000000ff2f00720c */ /* 0x000fe40003f05300 */
[----:B------:R-:W-:-:S04]  /*06c0*/  VIMNMX R47, PT, PT, R44, 0x20, PT ;  /* 0x000000202c2f7848 */ /* 0x000fc80003fe0100 */
[----:B-1234-:R-:W-:-:S07]  /*06d0*/  LEA R0, R47, R0, 0x3 ;  /* 0x000000002f007211 */ /* 0x01efce00078e18ff */
.L_x_12323:
[----:B------:R-:W0:Y:S02]  /*06e0*/  @P0 LDC.64 R78, c[0x0][0x3e0] ;  /* 0x0000f800ff4e0b82 */ /* 0x000e240000000a00 */
[----:B0-----:R-:W-:-:S06]  /*06f0*/  @P0 IMAD.WIDE R78, R4, 0x2, R78 ;  /* 0x00000002044e0825 */ /* 0x001fcc00078e024e */
[----:B------:R-:W2:Y:S01]  /*0700*/  @P0 LDG.E.U16 R78, desc[UR6][R78.64] ;  /* 0x000000064e4e0981 */ /* 0x000ea2000c1e1500 */
[----:B------:R-:W-:Y:S01]  /*0710*/  IMAD R76, R4, UR12, RZ ;  /* 0x0000000c044c7c24 */ /* 0x000fe2000f8e02ff */
[----:B------:R-:W-:Y:S01]  /*0720*/  ISETP.GE.U32.AND P3, PT, R3, 0x80, PT ;  /* 0x000000800300780c */ /* 0x000fe20003f66070 */
[----:B------:R-:W-:Y:S03]  /*0730*/  BSSY.RECONVERGENT B0, `(.L_x_12303) ;  /* 0x0000058000007945 */ /* 0x000fe60003800200 */
[----:B------:R-:W-:-:S04]  /*0740*/  SHF.R.S32.HI R77, RZ, 0x1f, R76 ;  /* 0x0000001fff4d7819 */ /* 0x000fc8000001144c */
[----:B------:R-:W-:Y:S01]  /*0750*/  LEA.HI R80, R77, R76, RZ, 0x3 ;  /* 0x0000004c4d507211 */ /* 0x000fe200078f18ff */
[----:B------:R-:W-:-:S03]  /*0760*/  HFMA2 R76, -RZ, RZ, 1.875, 0 ;  /* 0x3f800000ff4c7431 */ /* 0x000fc600000001ff */
        /* <DEDUP_REMOVED lines=14> */
[--C-:B-----5:R-:W-:Y:S02]  /*0850*/  HADD2.F32 R85, -RZ, R52.reuse.H1_H1 ;  /* 0x30000034ff557230 */ /* 0x120fe40000004100 */
[--C-:B------:R-:W-:Y:S02]  /*0860*/  HADD2.F32 R87, -RZ, R53.reuse.H0_H0 ;  /* 0x20000035ff577230 */ /* 0x100fe40000004100 */
[----:B------:R-:W-:Y:S02]  /*0870*/  HADD2.F32 R81, -RZ, R52.H0_H0 ;  /* 0x20000034ff517230 */ /* 0x000fe40000004100 */
[----:B------:R-:W-:-:S02]  /*0880*/  HADD2.F32 R89, -RZ, R53.H1_H1 ;  /* 0x30000035ff597230 */ /* 0x000fc40000004100 */
[-C--:B------:R-:W-:Y:S01]  /*0890*/  FMUL.FTZ R87, R87, R76.reuse ;  /* 0x0000004c57577220 */ /* 0x080fe20000410000 */
[--C-:B------:R-:W-:Y:S02]  /*08a0*/  HADD2.F32 R77, -RZ, R54.reuse.H0_H0 ;  /* 0x20000036ff4d7230 */ /* 0x100fe40000004100 */
[-C--:B------:R-:W-:Y:S01]  /*08b0*/  FMUL.FTZ R81, R81, R76.reuse ;  /* 0x0000004c51517220 */ /* 0x080fe20000410000 */
[----:B------:R-:W-:Y:S02]  /*08c0*/  HADD2.F32 R79, -RZ, R54.H1_H1 ;  /* 0x30000036ff4f7230 */ /* 0x000fe40000004100 */
[-C--:B------:R-:W-:Y:S01]  /*08d0*/  FMUL.FTZ R54, R85, R76.reuse ;  /* 0x0000004c55367220 */ /* 0x080fe20000410000 */
[--C-:B------:R-:W-:Y:S02]  /*08e0*/  HADD2.F32 R57, -RZ, R55.reuse.H0_H0 ;  /* 0x20000037ff397230 */ /* 0x100fe40000004100 */
[----:B------:R-:W-:Y:S01]  /*08f0*/  FMUL.FTZ R56, R89, R76 ;  /* 0x0000004c59387220 */ /* 0x000fe20000410000 */
[----:B------:R-:W-:-:S02]  /*0900*/  HADD2.F32 R59, -RZ, R55.H1_H1 ;  /* 0x30000037ff3b7230 */ /* 0x000fc40000004100 */
[-C--:B------:R-:W-:Y:S01]  /*0910*/  FMUL.FTZ R77, R77, R76.reuse ;  /* 0x0000004c4d4d7220 */ /* 0x080fe20000410000 */
[--C-:B------:R-:W-:Y:S02]  /*0920*/  HADD2.F32 R53, -RZ, R16.reuse.H1_H1 ;  /* 0x30000010ff357230 */ /* 0x100fe40000004100 */
[--C-:B------:R-:W-:Y:S02]  /*0930*/  HADD2.F32 R55, -RZ, R17.reuse.H0_H0 ;  /* 0x20000011ff377230 */ /* 0x100fe40000004100 */
[----:B0-----:R-:W-:Y:S01]  /*0940*/  FMUL.FTZ R82, R59, R76 ;  /* 0x0000004c3b527220 */ /* 0x001fe20000410000 */
[----:B------:R-:W-:Y:S02]  /*0950*/  HADD2.F32 R52, -RZ, R16.H0_H0 ;  /* 0x20000010ff347230 */ /* 0x000fe40000004100 */
[----:B------:R-:W-:Y:S02]  /*0960*/  HADD2.F32 R58, -RZ, R17.H1_H1 ;  /* 0x30000011ff3a7230 */ /* 0x000fe40000004100 */
[----:B------:R-:W-:-:S02]  /*0970*/  HADD2.F32 R78, -RZ, R18.H1_H1 ;  /* 0x30000012ff4e7230 */ /* 0x000fc40000004100 */
[--C-:B------:R-:W-:Y:S02]  /*0980*/  HADD2.F32 R83, -RZ, R19.reuse.H1_H1 ;  /* 0x30000013ff537230 */ /* 0x100fe40000004100 */
[----:B--2---:R-:W-:Y:S01]  /*0990*/  FFMA.FTZ R53, R54, R53, R45 ;  /* 0x0000003536357223 */ /* 0x004fe2000001002d */
[----:B------:R-:W-:Y:S01]  /*09a0*/  FFMA.FTZ R54, R87, R55, R46 ;  /* 0x0000003757367223 */ /* 0x000fe2000001002e */
[----:B------:R-:W-:Y:S01]  /*09b0*/  FFMA.FTZ R52, R81, R52, R44 ;  /* 0x0000003451347223 */ /* 0x000fe2000001002c */
[----:B------:R-:W-:Y:S01]  /*09c0*/  FFMA.FTZ R55, R56, R58, R47 ;  /* 0x0000003a38377223 */ /* 0x000fe2000001002f */
[----:B------:R-:W-:Y:S02]  /*09d0*/  HADD2.F32 R56, -RZ, R18.H0_H0 ;  /* 0x20000012ff387230 */ /* 0x000fe40000004100 */
[-C--:B------:R-:W-:Y:S01]  /*09e0*/  FMUL.FTZ R58, R79, R76.reuse ;  /* 0x0000004c4f3a7220 */ /* 0x080fe20000410000 */
[----:B------:R-:W-:Y:S02]  /*09f0*/  HADD2.F32 R81, -RZ, R19.H0_H0 ;  /* 0x20000013ff517230 */ /* 0x000fe40000004100 */
[----:B------:R-:W-:Y:S01]  /*0a00*/  FMUL.FTZ R79, R57, R76 ;  /* 0x0000004c394f7220 */ /* 0x000fe20000410000 */
[----:B---3--:R-:W-:Y:S01]  /*0a10*/  FFMA.FTZ R59, R82, R83, R51 ;  /* 0x00000053523b7223 */ /* 0x008fe20000010033 */
[----:B------:R-:W-:Y:S01]  /*0a20*/  FFMA.FTZ R57, R58, R78, R49 ;  /* 0x0000004e3a397223 */ /* 0x000fe20000010031 */
[----:B------:R-:W-:Y:S01]  /*0a30*/  FFMA.FTZ R56, R77, R56, R48 ;  /* 0x000000384d387223 */ /* 0x000fe20000010030 */
[----:B------:R-:W-:Y:S01]  /*0a40*/  FFMA.FTZ R58, R79, R81, R50 ;  /* 0x000000514f3a7223 */ /* 0x000fe20000010032 */
[----:B------:R-:W-:Y:S06]  /*0a50*/  BRA `(.L_x_12306) ;  /* 0x0000000000807947 */ /* 0x000fec0003800000 */
.L_x_12305:
[--C-:B-----5:R-:W-:Y:S02]  /*0a60*/  HADD2.F32 R85, -RZ, R53.reuse.H0_H0 ;  /* 0x20000035ff557230 */ /* 0x120fe40000004100 */
[--C-:B------:R-:W-:Y:S02]  /*0a70*/  HADD2.F32 R83, -RZ, R52.reuse.H1_H1 ;  /* 0x30000034ff537230 */ /* 0x100fe40000004100 */
[----:B------:R-:W-:Y:S02]  /*0a80*/  HADD2.F32 R53, -RZ, R53.H1_H1 ;  /* 0x30000035ff357230 */ /* 0x000fe40000004100 */
[-C--:B------:R-:W-:Y:S01]  /*0a90*/  FMUL.FTZ R85, R85, R76.reuse ;  /* 0x0000004c55557220 */ /* 0x080fe20000410000 */
[----:B------:R-:W-:Y:S02]  /*0aa0*/  HADD2.F32 R81, -RZ, R52.H0_H0 ;  /* 0x20000034ff517230 */ /* 0x000fe40000004100 */
[----:B------:R-:W-:Y:S01]  /*0ab0*/  FMUL.FTZ R83, R83, R76 ;  /* 0x0000004c53537220 */ /* 0x000fe20000410000 */
[----:B------:R-:W-:-:S02]  /*0ac0*/  HADD2.F32 R77, -RZ, R54.H0_H0 ;  /* 0x20000036ff4d7230 */ /* 0x000fc40000004100 */
[----:B------:R-:W-:Y:S02]  /*0ad0*/  HADD2.F32 R79, -RZ, R54.H1_H1 ;  /* 0x30000036ff4f7230 */ /* 0x000fe40000004100 */
[-C--:B------:R-:W-:Y:S01]  /*0ae0*/  FMUL.FTZ R81, R81, R76.reuse ;  /* 0x0000004c51517220 */ /* 0x080fe20000410000 */
[--C-:B------:R-:W-:Y:S02]  /*0af0*/  HADD2.F32 R57, -RZ, R55.reuse.H0_H0 ;  /* 0x20000037ff397230 */ /* 0x100fe40000004100 */
[-C--:B------:R-:W-:Y:S01]  /*0b00*/  FMUL.FTZ R77, R77, R76.reuse ;  /* 0x0000004c4d4d7220 */ /* 0x080fe20000410000 */
[----:B------:R-:W-:Y:S02]  /*0b10*/  HADD2.F32 R59, -RZ, R55.H1_H1 ;  /* 0x30000037ff3b7230 */ /* 0x000fe40000004100 */
[-C--:B------:R-:W-:Y:S01]  /*0b20*/  FMUL.FTZ R55, R53, R76.reuse ;  /* 0x0000004c35377220 */ /* 0x080fe20000410000 */
[----:B------:R-:W-:Y:S02]  /*0b30*/  HADD2.F32 R54, -RZ, R16.H1_H1 ;  /* 0x30000010ff367230 */ /* 0x000fe40000004100 */
[----:B------:R-:W-:Y:S01]  /*0b40*/  FMUL.FTZ R79, R79, R76 ;  /* 0x0000004c4f4f7220 */ /* 0x000fe20000410000 */
[----:B------:R-:W-:-:S02]  /*0b50*/  HADD2.F32 R58, -RZ, R17.H1_H1 ;  /* 0x30000011ff3a7230 */ /* 0x000fc40000004100 */
[----:B------:R-:W-:Y:S01]  /*0b60*/  FMUL.FTZ R78, R57, R76 ;  /* 0x0000004c394e7220 */ /* 0x000fe20000410000 */
[----:B------:R-:W-:Y:S02]  /*0b70*/  HADD2.F32 R52, -RZ, R16.H0_H0 ;  /* 0x20000010ff347230 */ /* 0x000fe40000004100 */
[----:B------:R-:W-:Y:S01]  /*0b80*/  FMUL.FTZ R53, R83, R54 ;  /* 0x0000003653357220 */ /* 0x000fe20000410000 */
[----:B------:R-:W-:Y:S02]  /*0b90*/  HADD2.F32 R56, -RZ, R17.H0_H0 ;  /* 0x20000011ff387230 */ /* 0x000fe40000004100 */
[----:B------:R-:W-:Y:S01]  /*0ba0*/  FMUL.FTZ R55, R55, R58 ;  /* 0x0000003a37377220 */ /* 0x000fe20000410000 */
[----:B------:R-:W-:Y:S02]  /*0bb0*/  HADD2.F32 R58, -RZ, R18.H1_H1 ;  /* 0x30000012ff3a7230 */ /* 0x000fe40000004100 */
[----:B------:R-:W-:Y:S01]  /*0bc0*/  FMUL.FTZ R52, R81, R52 ;  /* 0x0000003451347220 */ /* 0x000fe20000410000 */
[----:B------:R-:W-:-:S02]  /*0bd0*/  HADD2.F32 R81, -RZ, R19.H0_H0 ;  /* 0x20000013ff517230 */ /* 0x000fc40000004100 */
[----:B------:R-:W-:Y:S01]  /*0be0*/  FMUL.FTZ R54, R85, R56 ;  /* 0x0000003855367220 */ /* 0x000fe20000410000 */
[----:B------:R-:W-:Y:S02]  /*0bf0*/  HADD2.F32 R56, -RZ, R18.H0_H0 ;  /* 0x20000012ff387230 */ /* 0x000fe40000004100 */
[----:B------:R-:W-:Y:S01]  /*0c00*/  FMUL.FTZ R59, R59, R76 ;  /* 0x0000004c3b3b7220 */ /* 0x000fe20000410000 */
[----:B------:R-:W-:Y:S02]  /*0c10*/  HADD2.F32 R82, -RZ, R19.H1_H1 ;  /* 0x30000013ff527230 */ /* 0x000fe40000004100 */
[----:B------:R-:W-:Y:S01]  /*0c20*/  FMUL.FTZ R57, R79, R58 ;  /* 0x0000003a4f397220 */ /* 0x000fe20000410000 */
[----:B------:R-:W-:Y:S01]  /*0c30*/  FMUL.FTZ R58, R78, R81 ;  /* 0x000000514e3a7220 */ /* 0x000fe20000410000 */
[----:B------:R-:W-:Y:S01]  /*0c40*/  FMUL.FTZ R56, R77, R56 ;  /* 0x000000384d387220 */ /* 0x000fe20000410000 */
[----:B------:R-:W-:-:S07]  /*0c50*/  FMUL.FTZ R59, R59, R82 ;  /* 0x000000523b3b7220 */ /* 0x000fce0000410000 */
.L_x_12306:
[----:B------:R-:W0:Y:S01]  /*0c60*/  LDC.64 R78, c[0x0][0x3a8] ;  /* 0x0000ea00ff4e7b82 */ /* 0x000e220000000a00 */
[C---:B------:R-:W-:Y:S01]  /*0c70*/  IADD3 R77, PT, PT, R80.reuse, 0x80, RZ ;  /* 0x00000080504d7810 */ /* 0x040fe20007ffe0ff */
[----:B0-----:R-:W-:-:S05]  /*0c80*/  IMAD.WIDE.U32 R78, R80, 0x20, R78 ;  /* 0x00000020504e7825 */ /* 0x001fca00078e004e */
[----:B------:R0:W-:Y:S04]  /*0c90*/  STG.E.128 desc[UR6][R78.64], R52 ;  /* 0x000000344e007986 */ /* 0x0001e8000c101d06 */
[----:B------:R0:W-:Y:S02]  /*0ca0*/  STG.E.128 desc[UR6][R78.64+0x10], R56 ;  /* 0x000010384e007986 */ /* 0x0001e4000c101d06 */
.L_x_12304:
[----:B------:R-:W-:Y:S05]  /*0cb0*/  BSYNC.RECONVERGENT B0 ;  /* 0x0000000000007941 */ /* 0x000fea0003800200 */
.L_x_12303:
        /* <DEDUP_REMOVED lines=13> */
[--C-:B-----5:R-:W-:Y:S02]  /*0d90*/  HADD2.F32 R85, -RZ, R60.reuse.H1_H1 ;  /* 0x3000003cff557230 */ /* 0x120fe40000004100 */
[--C-:B------:R-:W-:Y:S02]  /*0da0*/  HADD2.F32 R87, -RZ, R61.reuse.H0_H0 ;  /* 0x2000003dff577230 */ /* 0x100fe40000004100 */
[----:B------:R-:W-:Y:S02]  /*0db0*/  HADD2.F32 R89, -RZ, R61.H1_H1 ;  /* 0x3000003dff597230 */ /* 0x000fe40000004100 */
[----:B------:R-:W-:Y:S02]  /*0dc0*/  HADD2.F32 R83, -RZ, R60.H0_H0 ;  /* 0x2000003cff537230 */ /* 0x000fe40000004100 */
[-C--:B------:R-:W-:Y:S01]  /*0dd0*/  FMUL.FTZ R87, R87, R76.reuse ;  /* 0x0000004c57577220 */ /* 0x080fe20000410000 */
[--C-:B0-----:R-:W-:Y:S02]  /*0de0*/  HADD2.F32 R79, -RZ, R62.reuse.H0_H0 ;  /* 0x2000003eff4f7230 */ /* 0x101fe40000004100 */
[----:B-1----:R-:W-:Y:S01]  /*0df0*/  FMUL.FTZ R64, R89, R76 ;  /* 0x0000004c59407220 */ /* 0x002fe20000410000 */
[----:B------:R-:W-:-:S02]  /*0e00*/  HADD2.F32 R67, -RZ, R62.H1_H1 ;  /* 0x3000003eff437230 */ /* 0x000fc40000004100 */
[-C--:B------:R-:W-:Y:S01]  /*0e10*/  FMUL.FTZ R62, R85, R76.reuse ;  /* 0x0000004c553e7220 */ /* 0x080fe20000410000 */
[--C-:B------:R-:W-:Y:S02]  /*0e20*/  HADD2.F32 R65, -RZ, R63.reuse.H0_H0 ;  /* 0x2000003fff417230 */ /* 0x100fe40000004100 */
[-C--:B------:R-:W-:Y:S01]  /*0e30*/  FMUL.FTZ R83, R83, R76.reuse ;  /* 0x0000004c53537220 */ /* 0x080fe20000410000 */
[----:B------:R-:W-:Y:S02]  /*0e40*/  HADD2.F32 R81, -RZ, R63.H1_H1 ;  /* 0x3000003fff517230 */ /* 0x000fe40000004100 */
[-C--:B------:R-:W-:Y:S01]  /*0e50*/  FMUL.FTZ R79, R79, R76.reuse ;  /* 0x0000004c4f4f7220 */ /* 0x080fe20000410000 */
[----:B------:R-:W-:Y:S02]  /*0e60*/  HADD2.F32 R61, -RZ, R28.H1_H1 ;  /* 0x3000001cff3d7230 */ /* 0x000fe40000004100 */
[--C-:B------:R-:W-:Y:S02]  /*0e70*/  HADD2.F32 R63, -RZ, R29.reuse.H0_H0 ;  /* 0x2000001dff3f7230 */ /* 0x100fe40000004100 */
[----:B------:R-:W-:Y:S01]  /*0e80*/  FMUL.FTZ R84, R81, R76 ;  /* 0x0000004c51547220 */ /* 0x000fe20000410000 */
[----:B------:R-:W-:-:S02]  /*0e90*/  HADD2.F32 R66, -RZ, R29.H1_H1 ;  /* 0x3000001dff427230 */ /* 0x000fc40000004100 */
[----:B------:R-:W-:Y:S01]  /*0ea0*/  FFMA.FTZ R61, R62, R61, R45 ;  /* 0x0000003d3e3d7223 */ /* 0x000fe2000001002d */
[----:B------:R-:W-:Y:S02]  /*0eb0*/  HADD2.F32 R60, -RZ, R28.H0_H0 ;  /* 0x2000001cff3c7230 */ /* 0x000fe40000004100 */
[----:B------:R-:W-:Y:S01]  /*0ec0*/  FFMA.FTZ R62, R87, R63, R46 ;  /* 0x0000003f573e7223 */ /* 0x000fe2000001002e */
[--C-:B------:R-:W-:Y:S02]  /*0ed0*/  HADD2.F32 R78, -RZ, R30.reuse.H1_H1 ;  /* 0x3000001eff4e7230 */ /* 0x100fe40000004100 */
[----:B------:R-:W-:Y:S01]  /*0ee0*/  FFMA.FTZ R63, R64, R66, R47 ;  /* 0x00000042403f7223 */ /* 0x000fe2000001002f */
[----:B------:R-:W-:Y:S02]  /*0ef0*/  HADD2.F32 R82, -RZ, R31.H0_H0 ;  /* 0x2000001fff527230 */ /* 0x000fe40000004100 */
[----:B------:R-:W-:Y:S01]  /*0f00*/  FFMA.FTZ R60, R83, R60, R44 ;  /* 0x0000003c533c7223 */ /* 0x000fe2000001002c */
[----:B------:R-:W-:Y:S01]  /*0f10*/  FMUL.FTZ R66, R67, R76 ;  /* 0x0000004c43427220 */ /* 0x000fe20000410000 */
[----:B------:R-:W-:-:S02]  /*0f20*/  HADD2.F32 R64, -RZ, R30.H0_H0 ;  /* 0x2000001eff407230 */ /* 0x000fc40000004100 */
[----:B------:R-:W-:Y:S01]  /*0f30*/  FMUL.FTZ R67, R65, R76 ;  /* 0x0000004c41437220 */ /* 0x000fe20000410000 */
[----:B------:R-:W-:Y:S02]  /*0f40*/  HADD2.F32 R83, -RZ, R31.H1_H1 ;  /* 0x3000001fff537230 */ /* 0x000fe40000004100 */
[----:B------:R-:W-:Y:S01]  /*0f50*/  FFMA.FTZ R65, R66, R78, R49 ;  /* 0x0000004e42417223 */ /* 0x000fe20000010031 */
[----:B------:R-:W-:Y:S01]  /*0f60*/  FFMA.FTZ R66, R67, R82, R50 ;  /* 0x0000005243427223 */ /* 0x000fe20000010032 */
[----:B------:R-:W-:Y:S01]  /*0f70*/  FFMA.FTZ R64, R79, R64, R48 ;  /* 0x000000404f407223 */ /* 0x000fe20000010030 */
[----:B------:R-:W-:Y:S01]  /*0f80*/  FFMA.FTZ R67, R84, R83, R51 ;  /* 0x0000005354437223 */ /* 0x000fe20000010033 */
[----:B------:R-:W-:Y:S06]  /*0f90*/  BRA `(.L_x_12310) ;  /* 0x0000000000807947 */ /* 0x000fec0003800000 */
.L_x_12309:
[--C-:B-----5:R-:W-:Y:S02]  /*0fa0*/  HADD2.F32 R87, -RZ, R61.reuse.H0_H0 ;  /* 0x2000003dff577230 */ /* 0x120fe40000004100 */
[--C-:B------:R-:W-:Y:S02]  /*0fb0*/  HADD2.F32 R85, -RZ, R60.reuse.H1_H1 ;  /* 0x3000003cff557230 */ /* 0x100fe40000004100 */
[----:B------:R-:W-:Y:S02]  /*0fc0*/  HADD2.F32 R61, -RZ, R61.H1_H1 ;  /* 0x3000003dff3d7230 */ /* 0x000fe40000004100 */
[-C--:B------:R-:W-:Y:S01]  /*0fd0*/  FMUL.FTZ R87, R87, R76.reuse ;  /* 0x0000004c57577220 */ /* 0x080fe20000410000 */
[----:B------:R-:W-:Y:S02]  /*0fe0*/  HADD2.F32 R83, -RZ, R60.H0_H0 ;  /* 0x2000003cff537230 */ /* 0x000fe40000004100 */
[----:B------:R-:W-:Y:S01]  /*0ff0*/  FMUL.FTZ R85, R85, R76 ;  /* 0x0000004c55557220 */ /* 0x000fe20000410000 */
[----:B0-----:R-:W-:-:S02]  /*1000*/  HADD2.F32 R79, -RZ, R62.H0_H0 ;  /* 0x2000003eff4f7230 */ /* 0x001fc40000004100 */
[----:B------:R-:W-:Y:S02]  /*1010*/  HADD2.F32 R67, -RZ, R62.H1_H1 ;  /* 0x3000003eff437230 */ /* 0x000fe40000004100 */
[-C--:B------:R-:W-:Y:S01]  /*1020*/  FMUL.FTZ R83, R83, R76.reuse ;  /* 0x0000004c53537220 */ /* 0x080fe20000410000 */
[--C-:B-1----:R-:W-:Y:S02]  /*1030*/  HADD2.F32 R65, -RZ, R63.reuse.H0_H0 ;  /* 0x2000003fff417230 */ /* 0x102fe40000004100 */
        /* <DEDUP_REMOVED lines=22> */
.L_x_12310:
[----:B------:R-:W0:Y:S02]  /*11a0*/  LDC.64 R78, c[0x0][0x3a8] ;  /* 0x0000ea00ff4e7b82 */ /* 0x000e240000000a00 */
[C---:B0-----:R-:W-:Y:S01]  /*11b0*/  IMAD.WIDE.U32 R78, R77.reuse, 0x20, R78 ;  /* 0x000000204d4e7825 */ /* 0x041fe200078e004e */
[----:B------:R-:W-:-:S04]  /*11c0*/  IADD3 R77, PT, PT, R77, 0x80, RZ ;  /* 0x000000804d4d7810 */ /* 0x000fc80007ffe0ff */
[----:B------:R1:W-:Y:S04]  /*11d0*/  STG.E.128 desc[UR6][R78.64], R60 ;  /* 0x0000003c4e007986 */ /* 0x0003e8000c101d06 */
[----:B------:R1:W-:Y:S02]  /*11e0*/  STG.E.128 desc[UR6][R78.64+0x10], R64 ;  /* 0x000010404e007986 */ /* 0x0003e4000c101d06 */
.L_x_12308:
[----:B------:R-:W-:Y:S05]  /*11f0*/  BSYNC.RECONVERGENT B0 ;  /* 0x0000000000007941 */ /* 0x000fea0003800200 */
.L_x_12307:
        /* <DEDUP_REMOVED lines=13> */
[--C-:B-----5:R-:W-:Y:S02]  /*12d0*/  HADD2.F32 R75, -RZ, R68.reuse.H1_H1 ;  /* 0x30000044ff4b7230 */ /* 0x120fe40000004100 */
[--C-:B01----:R-:W-:Y:S02]  /*12e0*/  HADD2.F32 R79, -RZ, R69.reuse.H0_H0 ;  /* 0x20000045ff4f7230 */ /* 0x103fe40000004100 */
[----:B--2---:R-:W-:Y:S02]  /*12f0*/  HADD2.F32 R73, -RZ, R68.H0_H0 ;  /* 0x20000044ff497230 */ /* 0x004fe40000004100 */
        /* <DEDUP_REMOVED lines=15> */
[----:B------:R-:W-:Y:S01]  /*13f0*/  FFMA.FTZ R69, R70, R69, R45 ;  /* 0x0000004546457223 */ /* 0x000fe2000001002d */
[----:B------:R-:W-:Y:S01]  /*1400*/  FMUL.FTZ R78, R89, R76 ;  /* 0x0000004c594e7220 */ /* 0x000fe20000410000 */
[----:B------:R-:W-:Y:S01]  /*1410*/  FFMA.FTZ R70, R79, R71, R46 ;  /* 0x000000474f467223 */ /* 0x000fe2000001002e */
[----:B------:R-:W-:Y:S02]  /*1420*/  HADD2.F32 R71, -RZ, R41.H1_H1 ;  /* 0x30000029ff477230 */ /* 0x000fe40000004100 */
[----:B------:R-:W-:Y:S01]  /*1430*/  FFMA.FTZ R68, R73, R68, R44 ;  /* 0x0000004449447223 */ /* 0x000fe2000001002c */
[--C-:B------:R-:W-:Y:S02]  /*1440*/  HADD2.F32 R73, -RZ, R42.reuse.H0_H0 ;  /* 0x2000002aff497230 */ /* 0x100fe40000004100 */
[----:B------:R-:W-:-:S02]  /*1450*/  HADD2.F32 R75, -RZ, R42.H1_H1 ;  /* 0x3000002aff4b7230 */ /* 0x000fc40000004100 */
[----:B------:R-:W-:Y:S01]  /*1460*/  FFMA.FTZ R71, R72, R71, R47 ;  /* 0x0000004748477223 */ /* 0x000fe2000001002f */
[--C-:B------:R-:W-:Y:S02]  /*1470*/  HADD2.F32 R76, -RZ, R43.reuse.H0_H0 ;  /* 0x2000002bff4c7230 */ /* 0x100fe40000004100 */
[----:B------:R-:W-:Y:S01]  /*1480*/  FFMA.FTZ R72, R83, R73, R48 ;  /* 0x0000004953487223 */ /* 0x000fe20000010030 */
[----:B------:R-:W-:Y:S02]  /*1490*/  HADD2.F32 R79, -RZ, R43.H1_H1 ;  /* 0x3000002bff4f7230 */ /* 0x000fe40000004100 */
[----:B------:R-:W-:Y:S01]  /*14a0*/  FFMA.FTZ R73, R74, R75, R49 ;  /* 0x0000004b4a497223 */ /* 0x000fe20000010031 */
[----:B------:R-:W-:Y:S02]  /*14b0*/  FFMA.FTZ R74, R87, R76, R50 ;  /* 0x0000004c574a7223 */ /* 0x000fe40000010032 */
[----:B------:R-:W-:Y:S01]  /*14c0*/  FFMA.FTZ R75, R78, R79, R51 ;  /* 0x0000004f4e4b7223 */ /* 0x000fe20000010033 */
[----:B------:R-:W-:Y:S06]  /*14d0*/  BRA `(.L_x_12314) ;  /* 0x0000000000807947 */ /* 0x000fec0003800000 */
.L_x_12313:
[----:B-----5:R-:W-:Y:S02]  /*14e0*/  HADD2.F32 R75, -RZ, R68.H1_H1 ;  /* 0x30000044ff4b7230 */ /* 0x020fe40000004100 */
[--C-:B01----:R-:W-:Y:S02]  /*14f0*/  HADD2.F32 R79, -RZ, R69.reuse.H0_H0 ;  /* 0x20000045ff4f7230 */ /* 0x103fe40000004100 */
[----:B------:R-:W-:Y:S02]  /*1500*/  HADD2.F32 R69, -RZ, R69.H1_H1 ;  /* 0x30000045ff457230 */ /* 0x000fe40000004100 */
[-C--:B------:R-:W-:Y:S01]  /*1510*/  FMUL.FTZ R75, R75, R76.reuse ;  /* 0x0000004c4b4b7220 */ /* 0x080fe20000410000 */
[--C-:B------:R-:W-:Y:S02]  /*1520*/  HADD2.F32 R81, -RZ, R70.reuse.H0_H0 ;  /* 0x20000046ff517230 */ /* 0x100fe40000004100 */
[----:B------:R-:W-:Y:S01]  /*1530*/  FMUL.FTZ R79, R79, R76 ;  /* 0x0000004c4f4f7220 */ /* 0x000fe20000410000 */
[----:B------:R-:W-:-:S02]  /*1540*/  HADD2.F32 R83, -RZ, R70.H1_H1 ;  /* 0x30000046ff537230 */ /* 0x000fc40000004100 */
[----:B------:R-:W-:Y:S02]  /*1550*/  HADD2.F32 R70, -RZ, R40.H1_H1 ;  /* 0x30000028ff467230 */ /* 0x000fe40000004100 */
[-C--:B------:R-:W-:Y:S01]  /*1560*/  FMUL.FTZ R81, R81, R76.reuse ;  /* 0x0000004c51517220 */ /* 0x080fe20000410000 */
[----:B--2---:R-:W-:Y:S02]  /*1570*/  HADD2.F32 R72, -RZ, R41.H0_H0 ;  /* 0x20000029ff487230 */ /* 0x004fe40000004100 */
[----:B------:R-:W-:Y:S01]  /*1580*/  FMUL.FTZ R83, R83, R76 ;  /* 0x0000004c53537220 */ /* 0x000fe20000410000 */
[----:B------:R-:W-:Y:S02]  /*1590*/  HADD2.F32 R73, -RZ, R68.H0_H0 ;  /* 0x20000044ff497230 */ /* 0x000fe40000004100 */
[--C-:B------:R-:W-:Y:S02]  /*15a0*/  HADD2.F32 R85, -RZ, R71.reuse.H0_H0 ;  /* 0x20000047ff557230 */ /* 0x100fe40000004100 */
[----:B------:R-:W-:-:S02]  /*15b0*/  HADD2.F32 R87, -RZ, R71.H1_H1 ;  /* 0x30000047ff577230 */ /* 0x000fc40000004100 */
[----:B------:R-:W-:Y:S01]  /*15c0*/  FMUL.FTZ R71, R69, R76 ;  /* 0x0000004c45477220 */ /* 0x000fe20000410000 */
[----:B------:R-:W-:Y:S01]  /*15d0*/  FMUL.FTZ R69, R75, R70 ;  /* 0x000000464b457220 */ /* 0x000fe20000410000 */
[----:B------:R-:W-:Y:S01]  /*15e0*/  FMUL.FTZ R70, R79, R72 ;  /* 0x000000484f467220 */ /* 0x000fe20000410000 */
[----:B------:R-:W-:Y:S02]  /*15f0*/  HADD2.F32 R72, -RZ, R41.H1_H1 ;  /* 0x30000029ff487230 */ /* 0x000fe40000004100 */
[-C--:B------:R-:W-:Y:S01]  /*1600*/  FMUL.FTZ R73, R73, R76.reuse ;  /* 0x0000004c49497220 */ /* 0x080fe20000410000 */
[----:B------:R-:W-:Y:S02]  /*1610*/  HADD2.F32 R68, -RZ, R40.H0_H0 ;  /* 0x20000028ff447230 */ /* 0x000fe40000004100 */
[-C--:B------:R-:W-:Y:S01]  /*1620*/  FMUL.FTZ R85, R85, R76.reuse ;  /* 0x0000004c55557220 */ /* 0x080fe20000410000 */
[----:B------:R-:W-:Y:S01]  /*1630*/  FMUL.FTZ R87, R87, R76 ;  /* 0x0000004c57577220 */ /* 0x000fe20000410000 */
[----:B------:R-:W-:-:S02]  /*1640*/  HADD2.F32 R74, -RZ, R42.H0_H0 ;  /* 0x2000002aff4a7230 */ /* 0x000fc40000004100 */
[----:B------:R-:W-:Y:S01]  /*1650*/  FMUL.FTZ R71, R71, R72 ;  /* 0x0000004847477220 */ /* 0x000fe20000410000 */
[----:B------:R-:W-:Y:S02]  /*1660*/  HADD2.F32 R76, -RZ, R42.H1_H1 ;  /* 0x3000002aff4c7230 */ /* 0x000fe40000004100 */
[----:B------:R-:W-:Y:S01]  /*1670*/  FMUL.FTZ R68, R73, R68 ;  /* 0x0000004449447220 */ /* 0x000fe20000410000 */
[--C-:B------:R-:W-:Y:S02]  /*1680*/  HADD2.F32 R78, -RZ, R43.reuse.H0_H0 ;  /* 0x2000002bff4e7230 */ /* 0x100fe40000004100 */
[----:B------:R-:W-:Y:S01]  /*1690*/  FMUL.FTZ R72, R81, R74 ;  /* 0x0000004a51487220 */ /* 0x000fe20000410000 */
[----:B------:R-:W-:Y:S02]  /*16a0*/  HADD2.F32 R82, -RZ, R43.H1_H1 ;  /* 0x3000002bff527230 */ /* 0x000fe40000004100 */
[----:B------:R-:W-:Y:S01]  /*16b0*/  FMUL.FTZ R73, R83, R76 ;  /* 0x0000004c53497220 */ /* 0x000fe20000410000 */
[----:B------:R-:W-:-:S02]  /*16c0*/  FMUL.FTZ R74, R85, R78 ;  /* 0x0000004e554a7220 */ /* 0x000fc40000410000 */
[----:B------:R-:W-:-:S07]  /*16d0*/  FMUL.FTZ R75, R87, R82 ;  /* 0x00000052574b7220 */ /* 0x000fce0000410000 */
.L_x_12314:
[----:B------:R-:W0:Y:S02]  /*16e0*/  LDC.64 R78, c[0x0][0x3a8] ;  /* 0x0000ea00ff4e7b82 */ /* 0x000e240000000a00 */
[----:B0-----:R-:W-:-:S05]  /*16f0*/  IMAD.WIDE.U32 R76, R77, 0x20, R78 ;  /* 0x000000204d4c7825 */ /* 0x001fca00078e004e */
[----:B------:R2:W-:Y:S04]  /*1700*/  STG.E.128 desc[UR6][R76.64], R68 ;  /* 0x000000444c007986 */ /* 0x0005e8000c101d06 */
[----:B------:R2:W-:Y:S02]  /*1710*/  STG.E.128 desc[UR6][R76.64+0x10], R72 ;  /* 0x000010484c007986 */ /* 0x0005e4000c101d06 */
.L_x_12312:
[----:B------:R-:W-:Y:S05]  /*1720*/  BSYNC.RECONVERGENT B0 ;  /* 0x0000000000007941 */ /* 0x000fea0003800200 */
.L_x_12311:
[----:B--2---:R-:W-:Y:S01]  /*1730*/  FADD.FTZ R76, RZ, R52 ;  /* 0x00000034ff4c7221 */ /* 0x004fe20000010000 */
        /* <DEDUP_REMOVED lines=116> */
.L_x_12316:
[----:B------:R-:W-:Y:S05]  /*1e80*/  BSYNC.RECONVERGENT B0 ;  /* 0x0000000000007941 */ /* 0x000fea0003800200 */
.L_x_12315:
        /* <DEDUP_REMOVED lines=34> */
[----:B------:R-:W-:-:S03]  /*20b0*/  FFMA.FTZ R77, R79, R76, R86 ;  /* 0x0000004c4f4d7223 */ /* 0x000fc60000010056 */
[----:B------:R-:W-:Y:S01]  /*20c0*/  FMUL.FTZ R78, R79, R78 ;  /* 0x0000004e4f4e7220 */ /* 0x000fe20000410000 */
[----:B-1----:R-:W-:Y:S01]  /*20d0*/  FMUL.FTZ R85, R84, R77 ;  /* 0x0000004d54557220 */ /* 0x002fe20000410000 */
[----:B--2---:R-:W-:Y:S01]  /*20e0*/  FADD.FTZ R81, R82, R81 ;  /* 0x0000005152517221 */ /* 0x004fe20000010000 */
[----:B------:R-:W0:Y:S01]  /*20f0*/  @!P5 LDC.64 R76, c[0x0][0x3c8] ;  /* 0x0000f200ff4cdb82 */ /* 0x000e220000000a00 */
[----:B------:R-:W-:Y:S02]  /*2100*/  FMUL.FTZ R78, R78, R83 ;  /* 0x000000534e4e7220 */ /* 0x000fe40000410000 */
[----:B------:R-:W1:Y:S02]  /*2110*/  SHFL.IDX PT, R83, R85, RZ, 0x1f ;  /* 0x00001fff55537589 */ /* 0x000e6400000e0000 */
[----:B------:R-:W-:-:S03]  /*2120*/  FFMA.FTZ R81, R84, R78, R81 ;  /* 0x0000004e54517223 */ /* 0x000fc60000010051 */
[----:B------:R-:W2:Y:S03]  /*2130*/  LDC R84, c[0x0][0x448] ;  /* 0x00011200ff547b82 */ /* 0x000ea60000000800 */
[----:B------:R-:W2:Y:S05]  /*2140*/  SHFL.IDX PT, R81, R81, RZ, 0x1f ;  /* 0x00001fff51517589 */ /* 0x000eaa00000e0000 */
[----:B------:R-:W3:Y:S01]  /*2150*/  @!P5 LDC.64 R78, c[0x0][0x3c0] ;  /* 0x0000f000ff4edb82 */ /* 0x000ee20000000a00 */
[----:B0-----:R-:W-:-:S04]  /*2160*/  @!P5 IMAD.WIDE R76, R4, 0x4, R76 ;  /* 0x00000004044cd825 */ /* 0x001fc800078e024c */
[----:B-1----:R-:W-:-:S05]  /*2170*/  FMUL.FTZ R82, R83, R83 ;  /* 0x0000005353527220 */ /* 0x002fca0000410000 */
[----:B------:R-:W-:Y:S01]  /*2180*/  FSEL R87, R82, RZ, P1 ;  /* 0x000000ff52577208 */ /* 0x000fe20000800000 */
[----:B--2---:R-:W-:Y:S01]  /*2190*/  FFMA.FTZ R82, R81, UR11, R84 ;  /* 0x0000000b51527c23 */ /* 0x004fe20008010054 */
[----:B------:R-:W-:-:S03]  /*21a0*/  FSEL R81, R83, RZ, !P1 ;  /* 0x000000ff53517208 */ /* 0x000fc60004800000 */
[----:B------:R-:W-:Y:S01]  /*21b0*/  FADD.FTZ R82, R82, R87 ;  /* 0x0000005752527221 */ /* 0x000fe20000010000 */
[----:B---3--:R-:W-:-:S03]  /*21c0*/  @!P5 IMAD.WIDE R78, R4, 0x4, R78 ;  /* 0x00000004044ed825 */ /* 0x008fc600078e024e */
[----:B------:R-:W0:Y:S02]  /*21d0*/  MUFU.RSQ R84, R82 ;  /* 0x0000005200547308 */ /* 0x000e240000001400 */
[----:B------:R1:W-:Y:S04]  /*21e0*/  @!P5 STG.E desc[UR6][R78.64], R83 ;  /* 0x000000534e00d986 */ /* 0x0003e8000c101906 */
[----:B0-----:R1:W-:Y:S01]  /*21f0*/  @!P5 STG.E desc[UR6][R76.64], R84 ;  /* 0x000000544c00d986 */ /* 0x0013e2000c101906 */
[----:B------:R-:W-:Y:S05]  /*2200*/  @!P3 BRA `(.L_x_12318) ;  /* 0x0000000000c0b947 */ /* 0x000fea0003800000 */
[--C-:B------:R-:W-:Y:S01]  /*2210*/  FADD.FTZ R85, R53, -R81.reuse ;  /* 0x8000005135557221 */ /* 0x100fe20000010000 */
[--C-:B-1----:R-:W-:Y:S01]  /*2220*/  FADD.FTZ R77, R52, -R81.reuse ;  /* 0x80000051344d7221 */ /* 0x102fe20000010000 */
[----:B-----5:R-:W-:Y:S02]  /*2230*/  HADD2.F32 R78, -RZ, R8.H1_H1 ;  /* 0x30000008ff4e7230 */ /* 0x020fe40000004100 */
[----:B------:R-:W-:Y:S02]  /*2240*/  HADD2.F32 R82, -RZ, R12.H1_H1 ;  /* 0x3000000cff527230 */ /* 0x000fe40000004100 */
[C---:B------:R-:W-:Y:S01]  /*2250*/  FMUL.FTZ R85, R84.reuse, R85 ;  /* 0x0000005554557220 */ /* 0x040fe20000410000 */
[----:B------:R-:W-:Y:S01]  /*2260*/  FMUL.FTZ R76, R84, R77 ;  /* 0x0000004d544c7220 */ /* 0x000fe20000410000 */
[----:B------:R-:W-:Y:S02]  /*2270*/  HADD2.F32 R79, -RZ, R8.H0_H0 ;  /* 0x20000008ff4f7230 */ /* 0x000fe40000004100 */
[----:B------:R-:W-:Y:S01]  /*2280*/  FADD.FTZ R77, R54, -R81 ;  /* 0x80000051364d7221 */ /* 0x000fe20000010000 */
[----:B------:R-:W-:-:S02]  /*2290*/  HADD2.F32 R83, -RZ, R12.H0_H0 ;  /* 0x2000000cff537230 */ /* 0x000fc40000004100 */
[----:B------:R-:W-:Y:S01]  /*22a0*/  FFMA.FTZ R85, R85, R78, R82 ;  /* 0x0000004e55557223 */ /* 0x000fe20000010052 */
[----:B------:R-:W-:Y:S02]  /*22b0*/  HADD2.F32 R78, -RZ, R9.H0_H0 ;  /* 0x20000009ff4e7230 */ /* 0x000fe40000004100 */
[----:B------:R-:W-:Y:S01]  /*22c0*/  FMUL.FTZ R77, R84, R77 ;  /* 0x0000004d544d7220 */ /* 0x000fe20000410000 */
[----:B------:R-:W-:Y:S02]  /*22d0*/  HADD2.F32 R82, -RZ, R13.H0_H0 ;  /* 0x2000000dff527230 */ /* 0x000fe40000004100 */
[----:B------:R-:W-:Y:S01]  /*22e0*/  FFMA.FTZ R76, R76, R79, R83 ;  /* 0x0000004f4c4c7223 */ /* 0x000fe20000010053 */
[--C-:B------:R-:W-:Y:S01]  /*22f0*/  FADD.FTZ R79, R55, -R81.reuse ;  /* 0x80000051374f7221 */ /* 0x100fe20000010000 */
[----:B------:R-:W-:Y:S02]  /*2300*/  HADD2.F32 R86, -RZ, R9.H1_H1 ;  /* 0x30000009ff567230 */ /* 0x000fe40000004100 */
[----:B------:R-:W-:Y:S01]  /*2310*/  FADD.FTZ R83, R56, -R81 ;  /* 0x8000005138537221 */ /* 0x000fe20000010000 */
[----:B------:R-:W-:Y:S01]  /*2320*/  FFMA.FTZ R77, R77, R78, R82 ;  /* 0x0000004e4d4d7223 */ /* 0x000fe20000010052 */
[----:B------:R-:W-:-:S02]  /*2330*/  HADD2.F32 R78, -RZ, R13.H1_H1 ;  /* 0x3000000dff4e7230 */ /* 0x000fc40000004100 */
[C---:B------:R-:W-:Y:S01]  /*2340*/  FMUL.FTZ R79, R84.reuse, R79 ;  /* 0x0000004f544f7220 */ /* 0x040fe20000410000 */
[----:B------:R-:W-:Y:S01]  /*2350*/  HADD2.F32 R82, -RZ, R10.H1_H1 ;  /* 0x3000000aff527230 */ /* 0x000fe20000004100 */
[----:B------:R-:W-:Y:S01]  /*2360*/  F2FP.F16.F32.PACK_AB R76, R85, R76 ;  /* 0x0000004c554c723e */ /* 0x000fe200000000ff */
[----:B------:R-:W-:Y:S02]  /*2370*/  HADD2.F32 R88, -RZ, R14.H1_H1 ;  /* 0x3000000eff587230 */ /* 0x000fe40000004100 */
[----:B------:R-:W-:Y:S01]  /*2380*/  FFMA.FTZ R86, R79, R86, R78 ;  /* 0x000000564f567223 */ /* 0x000fe2000001004e */
[----:B------:R-:W-:Y:S01]  /*2390*/  FMUL.FTZ R78, R84, R83 ;  /* 0x00000053544e7220 */ /* 0x000fe20000410000 */
[----:B------:R-:W-:Y:S02]  /*23a0*/  HADD2.F32 R79, -RZ, R10.H0_H0 ;  /* 0x2000000aff4f7230 */ /* 0x000fe40000004100 */
        /* <DEDUP_REMOVED lines=16> */
[----:B------:R-:W-:Y:S02]  /*24b0*/  FFMA.FTZ R88, R83, R82, R88 ;  /* 0x0000005253587223 */ /* 0x000fe40000010058 */
[----:B------:R-:W0:Y:S03]  /*24c0*/  LDC.64 R82, c[0x0][0x428] ;  /* 0x00010a00ff527b82 */ /* 0x000e260000000a00 */
[----:B------:R-:W-:Y:S01]  /*24d0*/  F2FP.F16.F32.PACK_AB R79, R88, R79 ;  /* 0x0000004f584f723e */ /* 0x000fe200000000ff */
[C---:B0-----:R-:W-:Y:S01]  /*24e0*/  IMAD.WIDE.U32 R82, R80.reuse, 0x10, R82 ;  /* 0x0000001050527825 */ /* 0x041fe200078e0052 */
[----:B------:R-:W-:-:S04]  /*24f0*/  IADD3 R80, PT, PT, R80, 0x80, RZ ;  /* 0x0000008050507810 */ /* 0x000fc80007ffe0ff */
[----:B------:R0:W-:Y:S03]  /*2500*/  STG.E.128 desc[UR6][R82.64], R76 ;  /* 0x0000004c52007986 */ /* 0x0001e6000c101d06 */
.L_x_12318:
[----:B------:R-:W-:Y:S05]  /*2510*/  BSYNC.RECONVERGENT B0 ;  /* 0x0000000000007941 */ /* 0x000fea0003800200 */
.L_x_12317:
[----:B------:R-:W-:Y:S04]  /*2520*/  BSSY.RECONVERGENT B0, `(.L_x_12319) ;  /* 0x0000032000007945 */ /* 0x000fe80003800200 */
[----:B------:R-:W-:Y:S05]  /*2530*/  @!P2 BRA `(.L_x_12320) ;  /* 0x0000000000c0a947 */ /* 0x000fea0003800000 */
[--C-:B------:R-:W-:Y:S01]  /*2540*/  FADD.FTZ R85, R61, -R81.reuse ;  /* 0x800000513d557221 */ /* 0x100fe20000010000 */
[--C-:B01----:R-:W-:Y:S01]  /*2550*/  FADD.FTZ R77, R60, -R81.reuse ;  /* 0x800000513c4d7221 */ /* 0x103fe20000010000 */
        /* <DEDUP_REMOVED lines=46> */
.L_x_12320:
[----:B------:R-:W-:Y:S05]  /*2840*/  BSYNC.RECONVERGENT B0 ;  /* 0x0000000000007941 */ /* 0x000fea0003800200 */
.L_x_12319:
        /* <DEDUP_REMOVED lines=16> */
[----:B------:R-:W-:Y:S01]  /*2950*/  FADD.FTZ R79, R72, -R81 ;  /* 0x80000051484f7221 */ /* 0x000fe20000010000 */
[----:B------:R-:W-:Y:S02]  /*2960*/  HADD2.F32 R85, -RZ, R38.H0_H0 ;  /* 0x20000026ff557230 */ /* 0x000fe40000004100 */
[----:B------:R-:W-:Y:S01]  /*2970*/  FFMA.FTZ R83, R77, R76, R78 ;  /* 0x0000004c4d537223 */ /* 0x000fe2000001004e */
[----:B------:R-:W-:Y:S01]  /*2980*/  FMUL.FTZ R78, R84, R79 ;  /* 0x0000004f544e7220 */ /* 0x000fe20000410000 */
[----:B------:R-:W-:-:S02]  /*2990*/  HADD2.F32 R77, -RZ, R34.H0_H0 ;  /* 0x20000022ff4d7230 */ /* 0x000fc40000004100 */
[----:B------:R-:W-:Y:S01]  /*29a0*/  FADD.FTZ R79, R73, -R81 ;  /* 0x80000051494f7221 */ /* 0x000fe20000010000 */
[----:B------:R-:W-:Y:S02]  /*29b0*/  HADD2.F32 R76, -RZ, R34.H1_H1 ;  /* 0x30000022ff4c7230 */ /* 0x000fe40000004100 */
[----:B------:R-:W-:Y:S02]  /*29c0*/  HADD2.F32 R88, -RZ, R38.H1_H1 ;  /* 0x30000026ff587230 */ /* 0x000fe40000004100 */
[----:B------:R-:W-:Y:S01]  /*29d0*/  FMUL.FTZ R79, R84, R79 ;  /* 0x0000004f544f7220 */ /* 0x000fe20000410000 */
[----:B------:R-:W-:Y:S01]  /*29e0*/  FFMA.FTZ R78, R78, R77, R85 ;  /* 0x0000004d4e4e7223 */ /* 0x000fe20000010055 */
[----:B------:R-:W-:Y:S01]  /*29f0*/  FADD.FTZ R77, R74, -R81 ;  /* 0x800000514a4d7221 */ /* 0x000fe20000010000 */
[----:B------:R-:W-:Y:S02]  /*2a00*/  HADD2.F32 R90, -RZ, R39.H1_H1 ;  /* 0x30000027ff5a7230 */ /* 0x000fe40000004100 */
[----:B------:R-:W-:Y:S01]  /*2a10*/  FFMA.FTZ R85, R79, R76, R88 ;  /* 0x0000004c4f557223 */ /* 0x000fe20000010058 */
[----:B------:R-:W-:-:S02]  /*2a20*/  HADD2.F32 R76, -RZ, R35.H0_H0 ;  /* 0x20000023ff4c7230 */ /* 0x000fc40000004100 */
[----:B------:R-:W-:Y:S01]  /*2a30*/  FMUL.FTZ R77, R84, R77 ;  /* 0x0000004d544d7220 */ /* 0x000fe20000410000 */
[----:B------:R-:W-:Y:S01]  /*2a40*/  HADD2.F32 R88, -RZ, R39.H0_H0 ;  /* 0x20000027ff587230 */ /* 0x000fe20000004100 */
[----:B------:R-:W-:-:S04]  /*2a50*/  F2FP.F16.F32.PACK_AB R78, R85, R78 ;  /* 0x0000004e554e723e */ /* 0x000fc800000000ff */
[----:B------:R-:W-:Y:S01]  /*2a60*/  FFMA.FTZ R79, R77, R76, R88 ;  /* 0x0000004c4d4f7223 */ /* 0x000fe20000010058 */
[--C-:B------:R-:W-:Y:S01]  /*2a70*/  FADD.FTZ R77, R75, -R81.reuse ;  /* 0x800000514b4d7221 */ /* 0x100fe20000010000 */
[----:B------:R-:W-:Y:S02]  /*2a80*/  HADD2.F32 R88, -RZ, R35.H1_H1 ;  /* 0x30000023ff587230 */ /* 0x000fe40000004100 */
[----:B------:R-:W-:Y:S01]  /*2a90*/  FADD.FTZ R81, R69, -R81 ;  /* 0x8000005145517221 */ /* 0x000fe20000010000 */
[C---:B------:R-:W-:Y:S02]  /*2aa0*/  FMUL.FTZ R87, R84.reuse, R77 ;  /* 0x0000004d54577220 */ /* 0x040fe40000410000 */
[----:B------:R-:W0:Y:S01]  /*2ab0*/  LDC.64 R76, c[0x0][0x428] ;  /* 0x00010a00ff4c7b82 */ /* 0x000e220000000a00 */
[----:B------:R-:W-:Y:S01]  /*2ac0*/  FMUL.FTZ R81, R84, R81 ;  /* 0x0000005154517220 */ /* 0x000fe20000410000 */
[----:B------:R-:W-:Y:S01]  /*2ad0*/  FFMA.FTZ R90, R87, R88, R90 ;  /* 0x00000058575a7223 */ /* 0x000fe2000001005a */
[----:B------:R-:W-:-:S02]  /*2ae0*/  HADD2.F32 R84, -RZ, R32.H1_H1 ;  /* 0x30000020ff547230 */ /* 0x000fc40000004100 */
[----:B------:R-:W-:Y:S02]  /*2af0*/  HADD2.F32 R88, -RZ, R36.H1_H1 ;  /* 0x30000024ff587230 */ /* 0x000fe40000004100 */
[----:B------:R-:W-:-:S03]  /*2b00*/  F2FP.F16.F32.PACK_AB R79, R90, R79 ;  /* 0x0000004f5a4f723e */ /* 0x000fc600000000ff */
[----:B------:R-:W-:Y:S01]  /*2b10*/  FFMA.FTZ R87, R81, R84, R88 ;  /* 0x0000005451577223 */ /* 0x000fe20000010058 */
[----:B0-----:R-:W-:Y:S01]  /*2b20*/  IMAD.WIDE.U32 R80, R80, 0x10, R76 ;  /* 0x0000001050507825 */ /* 0x001fe200078e004c */
[----:B------:R-:W-:-:S03]  /*2b30*/  F2FP.F16.F32.PACK_AB R77, R83, R86 ;  /* 0x00000056534d723e */ /* 0x000fc600000000ff */
[----:B------:R-:W-:-:S05]  /*2b40*/  F2FP.F16.F32.PACK_AB R76, R87, R82 ;  /* 0x00000052574c723e */ /* 0x000fca00000000ff */
[----:B------:R3:W-:Y:S02]  /*2b50*/  STG.E.128 desc[UR6][R80.64], R76 ;  /* 0x0000004c50007986 */ /* 0x0007e4000c101d06 */
.L_x_12322:
[----:B------:R-:W-:Y:S05]  /*2b60*/  BSYNC.RECONVERGENT B0 ;  /* 0x0000000000007941 */ /* 0x000fea0003800200 */
.L_x_12321:
[----:B0123--:R-:W0:Y:S01]  /*2b70*/  LDC.64 R76, c[0x0][0x380] ;  /* 0x0000e000ff4c7b82 */ /* 0x00fe220000000a00 */
[----:B------:R-:W-:Y:S01]  /*2b80*/  UPLOP3.LUT UP1, UPT, UPT, UPT, UP1, 0x40, 0x4 ;  /* 0x000000000004789c */ /* 0x000fe20003f2e810 */
[----:B0-----:R-:W-:-:S04]  /*2b90*/  IADD3 R4, PT, PT, R4, R76, RZ ;  /* 0x0000004c04047210 */ /* 0x001fc80007ffe0ff */
[----:B------:R-:W-:-:S13]  /*2ba0*/  ISETP.GE.AND P1, PT, R4, R77, PT ;  /* 0x0000004d0400720c */ /* 0x000fda0003f26270 */
[----:B------:R-:W-:Y:S05]  /*2bb0*/  @!P1 BRA `(.L_x_12323) ;  /* 0xffffffd800c89947 */ /* 0x000fea000383ffff */
[----:B------:R-:W-:Y:S05]  /*2bc0*/  EXIT ;  /* 0x000000000000794d */ /* 0x000fea0003800000 */
.L_x_12324:
        /* <DEDUP_REMOVED lines=11> */
.L_x_20831:


//--------------------- .text._ZN10layer_norm13ln_fwd_kernelINS_13Kernel_traitsI6__halfS2_fS2_fjLj3072ELj1ELj1ELj4ELj16ENS_18Kernel_traits_baseILj3072ES2_S2_fS2_fjLj128EEEEELb0ELb1ELb0ELb1EEEvNS_9FwdParamsE --------------------------
	.section	.text._ZN10layer_norm13ln_fwd_kernelINS_13Kernel_traitsI6__halfS2_fS2_fjLj3072ELj1ELj1ELj4ELj16ENS_18Kernel_traits_baseILj3072ES2_S2_fS2_fjLj128EEEEELb0ELb1ELb0ELb1EEEvNS_9FwdParamsE,"ax",@progbits
	.align	128
        .global         _ZN10layer_norm13ln_fwd_kernelINS_13Kernel_traitsI6__halfS2_fS2_fjLj3072ELj1ELj1ELj4ELj16ENS_18Kernel_traits_baseILj3072ES2_S2_fS2_fjLj128EEEEELb0ELb1ELb0ELb1EEEvNS_9FwdParamsE
        .type           _ZN10layer_norm13ln_fwd_kernelINS_13Kernel_traitsI6__halfS2_fS2_fjLj3072ELj1ELj1ELj4ELj16ENS_18Kernel_traits_baseILj3072ES2_S2_fS2_fjLj128EEEEELb0ELb1ELb0ELb1EEEvNS_9FwdParamsE,@function
        .size           _ZN10layer_norm13ln_fwd_kernelINS_13Kernel_traitsI6__halfS2_fS2_fjLj3072ELj1ELj1ELj4ELj16ENS_18Kernel_traits_baseILj3072ES2_S2_fS2_fjLj128EEEEELb0ELb1ELb0ELb1EEEvNS_9FwdParamsE,(.L_x_20832 - _ZN10layer_norm13ln_fwd_kernelINS_13Kernel_traitsI6__halfS2_fS2_fjLj3072ELj1ELj1ELj4ELj16ENS_18Kernel_traits_baseILj3072ES2_S2_fS2_fjLj128EEEEELb0ELb1ELb0ELb1EEEvNS_9FwdParamsE)
        .other          _ZN10layer_norm13ln_fwd_kernelINS_13Kernel_traitsI6__halfS2_fS2_fjLj3072ELj1ELj1ELj4ELj16ENS_18Kernel_traits_baseILj3072ES2_S2_fS2_fjLj128EEEEELb0ELb1ELb0ELb1EEEvNS_9FwdParamsE,@"STO_CUDA_ENTRY STV_DEFAULT"
_ZN10layer_norm13ln_fwd_kernelINS_13Kernel_traitsI6__halfS2_fS2_fjLj3072ELj1ELj1ELj4ELj16ENS_18Kernel_traits_baseILj3072ES2_S2_fS2_fjLj128EEEEELb0ELb1ELb0ELb1EEEvNS_9FwdParamsE:
.text._ZN10layer_norm13ln_fwd_kernelINS_13Kernel_traitsI6__halfS2_fS2_fjLj3072ELj1ELj1ELj4ELj16ENS_18Kernel_traits_baseILj3072ES2_S2_fS2_fjLj128EEEEELb0ELb1ELb0ELb1EEEvNS_9FwdParamsE:
        /* <DEDUP_REMOVED lines=27> */
[----:B------:R-:W-:Y:S02]  /*01b0*/  @P0 MOV R18, R12 ;  /* 0x0000000c00120202 */ /* 0x000fe40000000f00 */
[----:B------:R-:W-:Y:S02]  /*01c0*/  @P0 MOV R17, R13 ;  /* 0x0000000d00110202 */ /* 0x000fe40000000f00 */
[----:B----4-:R-:W-:Y:S02]  /*01d0*/  @P0 MOV R92, R10 ;  /* 0x0000000a005c0202 */ /* 0x010fe40000000f00 */
[----:B------:R-:W-:Y:S02]  /*01e0*/  @P0 MOV R94, R11 ;  /* 0x0000000b005e0202 */ /* 0x000fe40000000f00 */
[----:B------:R-:W-:-:S02]  /*01f0*/  @!P0 MOV R18, R12 ;  /* 0x0000000c00128202 */ /* 0x000fc40000000f00 */
[----:B------:R-:W-:Y:S02]  /*0200*/  @!P0 MOV R17, R13 ;  /* 0x0000000d00118202 */ /* 0x000fe40000000f00 */
[----:B------:R-:W-:Y:S02]  /*0210*/  @!P0 MOV R92, R10 ;  /* 0x0000000a005c8202 */ /* 0x000fe40000000f00 */
[----:B------:R-:W-:Y:S02]  /*0220*/  @!P0 MOV R94, R11 ;  /* 0x0000000b005e8202 */ /* 0x000fe40000000f00 */
        /* <DEDUP_REMOVED lines=44> */
[C---:B------:R-:W-:Y:S01]  /*04f0*/  LOP3.LUT R96, R23.reuse, 0x60, RZ, 0xc0, !PT ;  /* 0x0000006017607812 */ /* 0x040fe200078ec0ff */
[----:B------:R-:W-:Y:S01]  /*0500*/  HADD2.F32 R72, -RZ, R71.H0_H0 ;  /* 0x20000047ff487230 */ /* 0x000fe20000004100 */
[----:B------:R-:W-:Y:S01]  /*0510*/  LOP3.LUT R98, R23, 0x1f, RZ, 0xc0, !PT ;  /* 0x0000001f17627812 */ /* 0x000fe200078ec0ff */
[----:B------:R-:W-:Y:S01]  /*0520*/  HADD2.F32 R74, -RZ, R73.H0_H0 ;  /* 0x20000049ff4a7230 */ /* 0x000fe20000004100 */
[----:B------:R-:W-:Y:S01]  /*0530*/  LOP3.LUT R96, R96, 0x1f, R23, 0xf8, !PT ;  /* 0x0000001f60607812 */ /* 0x000fe200078ef817 */
[----:B------:R-:W-:Y:S01]  /*0540*/  HADD2.F32 R76, -RZ, R75.H0_H0 ;  /* 0x2000004bff4c7230 */ /* 0x000fe20000004100 */
[----:B------:R-:W-:Y:S01]  /*0550*/  UPLOP3.LUT UP0, UPT, UPT, UPT, UPT, 0x40, 0x4 ;  /* 0x000000000004789c */ /* 0x000fe20003f0e870 */
[----:B------:R-:W-:Y:S01]  /*0560*/  HADD2.F32 R78, -RZ, R77.H0_H0 ;  /* 0x2000004dff4e7230 */ /* 0x000fe20000004100 */
[----:B------:R-:W1:Y:S01]  /*0570*/  LDCU UR10, c[0x0][0x388] ;  /* 0x00007100ff0a77ac */ /* 0x000e620008000800 */
[----:B------:R-:W-:Y:S02]  /*0580*/  HADD2.F32 R79, -RZ, R82.H0_H0 ;  /* 0x20000052ff4f7230 */ /* 0x000fe40000004100 */
[----:B------:R-:W-:Y:S01]  /*0590*/  HADD2.F32 R83, -RZ, R84.H0_H0 ;  /* 0x20000054ff537230 */ /* 0x000fe20000004100 */
[----:B------:R-:W2:Y:S01]  /*05a0*/  LDCU.U8 UR12, c[0x0][0x410] ;  /* 0x00008200ff0c77ac */ /* 0x000ea20008000000 */
[----:B------:R-:W-:-:S02]  /*05b0*/  HADD2.F32 R85, -RZ, R86.H0_H0 ;  /* 0x20000056ff557230 */ /* 0x000fc40000004100 */
[----:B------:R-:W-:Y:S01]  /*05c0*/  HADD2.F32 R87, -RZ, R88.H0_H0 ;  /* 0x20000058ff577230 */ /* 0x000fe20000004100 */
[----:B------:R-:W3:Y:S01]  /*05d0*/  LDCU UR11, c[0x0][0x400] ;  /* 0x00008000ff0b77ac */ /* 0x000ee20008000800 */
[----:B0-----:R-:W-:Y:S01]  /*05e0*/  ISETP.NE.U32.AND P1, PT, R36, RZ, PT ;  /* 0x000000ff2400720c */ /* 0x001fe20003f25070 */
[----:B------:R-:W-:Y:S02]  /*05f0*/  HADD2.F32 R89, -RZ, R91.H0_H0 ;  /* 0x2000005bff597230 */ /* 0x000fe40000004100 */
[----:B------:R-:W-:Y:S01]  /*0600*/  HADD2.F32 R93, -RZ, R90.H0_H0 ;  /* 0x2000005aff5d7230 */ /* 0x000fe20000004100 */
[----:B------:R-:W-:Y:S01]  /*0610*/  ISETP.NE.AND.EX P0, PT, R37, RZ, PT, P1 ;  /* 0x000000ff2500720c */ /* 0x000fe20003f05310 */
[----:B------:R-:W-:Y:S01]  /*0620*/  HADD2.F32 R95, -RZ, R92.H0_H0 ;  /* 0x2000005cff5f7230 */ /* 0x000fe20000004100 */
[----:B------:R-:W0:Y:S01]  /*0630*/  LDCU.64 UR8, c[0x0][0x3a0] ;  /* 0x00007400ff0877ac */ /* 0x000e220008000a00 */
        /* <DEDUP_REMOVED lines=36> */
[----:B0123--:R-:W-:-:S07]  /*0880*/  HADD2.F32 R94, -RZ, R94.H1_H1 ;  /* 0x3000005eff5e7230 */ /* 0x00ffce0000004100 */
.L_x_12333:
        /* <DEDUP_REMOVED lines=16> */
[----:B0-----:R-:W-:-:S05]  /*0990*/  IMAD.WIDE.U32 R36, R99, 0x20, R36 ;  /* 0x0000002063247825 */ /* 0x001fca00078e0024 */
[----:B------:R-:W2:Y:S04]  /*09a0*/  LDG.E.128 R24, desc[UR6][R36.64] ;  /* 0x0000000624187981 */ /* 0x000ea8000c1e1d00 */
[----:B------:R0:W3:Y:S01]  /*09b0*/  LDG.E.128 R28, desc[UR6][R36.64+0x10] ;  /* 0x00001006241c7981 */ /* 0x0000e2000c1e1d00 */
[--C-:B-----5:R-:W-:Y:S02]  /*09c0*/  HADD2.F32 R41, -RZ, R32.reuse.H1_H1 ;  /* 0x30000020ff297230 */ /* 0x120fe40000004100 */
[--C-:B------:R-:W-:Y:S02]  /*09d0*/  HADD2.F32 R43, -RZ, R33.reuse.H0_H0 ;  /* 0x20000021ff2b7230 */ /* 0x100fe40000004100 */
[----:B------:R-:W-:Y:S02]  /*09e0*/  HADD2.F32 R45, -RZ, R33.H1_H1 ;  /* 0x30000021ff2d7230 */ /* 0x000fe40000004100 */
[----:B------:R-:W-:-:S02]  /*09f0*/  HADD2.F32 R39, -RZ, R32.H0_H0 ;  /* 0x20000020ff277230 */ /* 0x000fc40000004100 */
[-C--:B------:R-:W-:Y:S01]  /*0a00*/  FMUL.FTZ R43, R43, R80.reuse ;  /* 0x000000502b2b7220 */ /* 0x080fe20000410000 */
[--C-:B------:R-:W-:Y:S02]  /*0a10*/  HADD2.F32 R47, -RZ, R34.reuse.H0_H0 ;  /* 0x20000022ff2f7230 */ /* 0x100fe40000004100 */
[-C--:B0-----:R-:W-:Y:S01]  /*0a20*/  FMUL.FTZ R36, R45, R80.reuse ;  /* 0x000000502d247220 */ /* 0x081fe20000410000 */
[----:B------:R-:W-:Y:S02]  /*0a30*/  HADD2.F32 R51, -RZ, R34.H1_H1 ;  /* 0x30000022ff337230 */ /* 0x000fe40000004100 */
[-C--:B------:R-:W-:Y:S01]  /*0a40*/  FMUL.FTZ R34, R41, R80.reuse ;  /* 0x0000005029227220 */ /* 0x080fe20000410000 */
[--C-:B------:R-:W-:Y:S02]  /*0a50*/  HADD2.F32 R53, -RZ, R35.reuse.H0_H0 ;  /* 0x20000023ff357230 */ /* 0x100fe40000004100 */
[----:B------:R-:W-:Y:S01]  /*0a60*/  FMUL.FTZ R39, R39, R80 ;  /* 0x0000005027277220 */ /* 0x000fe20000410000 */
[----:B------:R-:W-:-:S02]  /*0a70*/  HADD2.F32 R55, -RZ, R35.H1_H1 ;  /* 0x30000023ff377230 */ /* 0x000fc40000004100 */
[-C--:B------:R-:W-:Y:S01]  /*0a80*/  FMUL.FTZ R38, R51, R80.reuse ;  /* 0x0000005033267220 */ /* 0x080fe20000410000 */
[--C-:B------:R-:W-:Y:S02]  /*0a90*/  HADD2.F32 R33, -RZ, R22.reuse.H1_H1 ;  /* 0x30000016ff217230 */ /* 0x100fe40000004100 */
[-C--:B------:R-:W-:Y:S01]  /*0aa0*/  FMUL.FTZ R53, R53, R80.reuse ;  /* 0x0000005035357220 */ /* 0x080fe20000410000 */
[--C-:B------:R-:W-:Y:S02]  /*0ab0*/  HADD2.F32 R35, -RZ, R21.reuse.H0_H0 ;  /* 0x20000015ff237230 */ /* 0x100fe40000004100 */
[-C--:B------:R-:W-:Y:S01]  /*0ac0*/  FMUL.FTZ R47, R47, R80.reuse ;  /* 0x000000502f2f7220 */ /* 0x080fe20000410000 */
[----:B------:R-:W-:Y:S02]  /*0ad0*/  HADD2.F32 R37, -RZ, R21.H1_H1 ;  /* 0x30000015ff257230 */ /* 0x000fe40000004100 */
[----:B------:R-:W-:Y:S01]  /*0ae0*/  FMUL.FTZ R40, R55, R80 ;  /* 0x0000005037287220 */ /* 0x000fe20000410000 */
[----:B------:R-:W-:-:S02]  /*0af0*/  HADD2.F32 R32, -RZ, R22.H0_H0 ;  /* 0x20000016ff207230 */ /* 0x000fc40000004100 */
[--C-:B------:R-:W-:Y:S02]  /*0b00*/  HADD2.F32 R41, -RZ, R19.reuse.H1_H1 ;  /* 0x30000013ff297230 */ /* 0x100fe40000004100 */
[----:B--2---:R-:W-:Y:S01]  /*0b10*/  FFMA.FTZ R33, R34, R33, R25 ;  /* 0x0000002122217223 */ /* 0x004fe20000010019 */
[----:B------:R-:W-:Y:S01]  /*0b20*/  FFMA.FTZ R34, R43, R35, R26 ;  /* 0x000000232b227223 */ /* 0x000fe2000001001a */
[----:B------:R-:W-:Y:S01]  /*0b30*/  FFMA.FTZ R35, R36, R37, R27 ;  /* 0x0000002524237223 */ /* 0x000fe2000001001b */
[----:B------:R-:W-:Y:S01]  /*0b40*/  FFMA.FTZ R32, R39, R32, R24 ;  /* 0x0000002027207223 */ /* 0x000fe20000010018 */
[--C-:B------:R-:W-:Y:S02]  /*0b50*/  HADD2.F32 R37, -RZ, R20.reuse.H1_H1 ;  /* 0x30000014ff257230 */ /* 0x100fe40000004100 */
[----:B------:R-:W-:Y:S02]  /*0b60*/  HADD2.F32 R39, -RZ, R19.H0_H0 ;  /* 0x20000013ff277230 */ /* 0x000fe40000004100 */
[----:B------:R-:W-:-:S02]  /*0b70*/  HADD2.F32 R36, -RZ, R20.H0_H0 ;  /* 0x20000014ff247230 */ /* 0x000fc40000004100 */
[----:B---3--:R-:W-:Y:S01]  /*0b80*/  FFMA.FTZ R37, R38, R37, R29 ;  /* 0x0000002526257223 */ /* 0x008fe2000001001d */
[----:B------:R-:W-:Y:S01]  /*0b90*/  FFMA.FTZ R38, R53, R39, R30 ;  /* 0x0000002735267223 */ /* 0x000fe2000001001e */
[----:B------:R-:W-:Y:S01]  /*0ba0*/  FFMA.FTZ R39, R40, R41, R31 ;  /* 0x0000002928277223 */ /* 0x000fe2000001001f */
[----:B------:R-:W-:Y:S01]  /*0bb0*/  FFMA.FTZ R36, R47, R36, R28 ;  /* 0x000000242f247223 */ /* 0x000fe2000001001c */
[----:B------:R-:W-:Y:S06]  /*0bc0*/  BRA `(.L_x_12326) ;  /* 0x0000000000807947 */ /* 0x000fec0003800000 */
.L_x_12325:
[--C-:B-----5:R-:W-:Y:S02]  /*0bd0*/  HADD2.F32 R41, -RZ, R33.reuse.H0_H0 ;  /* 0x20000021ff297230 */ /* 0x120fe40000004100 */
[----:B------:R-:W-:Y:S02]  /*0be0*/  HADD2.F32 R39, -RZ, R32.H1_H1 ;  /* 0x30000020ff277230 */ /* 0x000fe40000004100 */
[----:B------:R-:W-:Y:S02]  /*0bf0*/  HADD2.F32 R33, -RZ, R33.H1_H1 ;  /* 0x30000021ff217230 */ /* 0x000fe40000004100 */
[-C--:B------:R-:W-:Y:S01]  /*0c00*/  FMUL.FTZ R41, R41, R80.reuse ;  /* 0x0000005029297220 */ /* 0x080fe20000410000 */
[--C-:B------:R-:W-:Y:S02]  /*0c10*/  HADD2.F32 R43, -RZ, R34.reuse.H0_H0 ;  /* 0x20000022ff2b7230 */ /* 0x100fe40000004100 */
[----:B------:R-:W-:Y:S01]  /*0c20*/  FMUL.FTZ R39, R39, R80 ;  /* 0x0000005027277220 */ /* 0x000fe20000410000 */
[----:B------:R-:W-:-:S02]  /*0c30*/  HADD2.F32 R45, -RZ, R34.H1_H1 ;  /* 0x30000022ff2d7230 */ /* 0x000fc40000004100 */
[--C-:B------:R-:W-:Y:S02]  /*0c40*/  HADD2.F32 R47, -RZ, R35.reuse.H0_H0 ;  /* 0x20000023ff2f7230 */ /* 0x100fe40000004100 */
        /* <DEDUP_REMOVED lines=8> */
[----:B------:R-:W-:Y:S01]  /*0cd0*/  FMUL.FTZ R33, R39, R34 ;  /* 0x0000002227217220 */ /* 0x000fe20000410000 */
[----:B------:R-:W-:Y:S02]  /*0ce0*/  HADD2.F32 R36, -RZ, R21.H0_H0 ;  /* 0x20000015ff247230 */ /* 0x000fe40000004100 */
[----:B------:R-:W-:Y:S01]  /*0cf0*/  FMUL.FTZ R35, R35, R38 ;  /* 0x0000002623237220 */ /* 0x000fe20000410000 */
[----:B------:R-:W-:Y:S02]  /*0d00*/  HADD2.F32 R32, -RZ, R22.H0_H0 ;  /* 0x20000016ff207230 */ /* 0x000fe40000004100 */
[----:B------:R-:W-:Y:S01]  /*0d10*/  FMUL.FTZ R37, R37, R80 ;  /* 0x0000005025257220 */ /* 0x000fe20000410000 */
[--C-:B------:R-:W-:Y:S02]  /*0d20*/  HADD2.F32 R38, -RZ, R20.reuse.H1_H1 ;  /* 0x30000014ff267230 */ /* 0x100fe40000004100 */
[----:B------:R-:W-:Y:S01]  /*0d30*/  FMUL.FTZ R34, R41, R36 ;  /* 0x0000002429227220 */ /* 0x000fe20000410000 */
[----:B------:R-:W-:-:S02]  /*0d40*/  HADD2.F32 R36, -RZ, R20.H0_H0 ;  /* 0x20000014ff247230 */ /* 0x000fc40000004100 */
[----:B------:R-:W-:Y:S01]  /*0d50*/  FMUL.FTZ R51, R51, R80 ;  /* 0x0000005033337220 */ /* 0x000fe20000410000 */
[--C-:B------:R-:W-:Y:S02]  /*0d60*/  HADD2.F32 R40, -RZ, R19.reuse.H0_H0 ;  /* 0x20000013ff287230 */ /* 0x100fe40000004100 */
[----:B------:R-:W-:Y:S01]  /*0d70*/  FMUL.FTZ R32, R37, R32 ;  /* 0x0000002025207220 */ /* 0x000fe20000410000 */
[----:B------:R-:W-:Y:S02]  /*0d80*/  HADD2.F32 R42, -RZ, R19.H1_H1 ;  /* 0x30000013ff2a7230 */ /* 0x000fe40000004100 */
[----:B------:R-:W-:Y:S01]  /*0d90*/  FMUL.FTZ R37, R45, R38 ;  /* 0x000000262d257220 */ /* 0x000fe20000410000 */
[----:B------:R-:W-:Y:S01]  /*0da0*/  FMUL.FTZ R36, R43, R36 ;  /* 0x000000242b247220 */ /* 0x000fe20000410000 */
[----:B------:R-:W-:Y:S01]  /*0db0*/  FMUL.FTZ R38, R47, R40 ;  /* 0x000000282f267220 */ /* 0x000fe20000410000 */
[----:B------:R-:W-:-:S07]  /*0dc0*/  FMUL.FTZ R39, R51, R42 ;  /* 0x0000002a33277220 */ /* 0x000fce0000410000 */
.L_x_12326:
        /* <DEDUP_REMOVED lines=12> */
[--C-:B0----5:R-:W-:Y:S02]  /*0e90*/  HADD2.F32 R47, -RZ, R40.reuse.H1_H1 ;  /* 0x30000028ff2f7230 */ /* 0x121fe40000004100 */
[----:B------:R-:W-:Y:S02]  /*0ea0*/  HADD2.F32 R45, -RZ, R40.H0_H0 ;  /* 0x20000028ff2d7230 */ /* 0x000fe40000004100 */
        /* <DEDUP_REMOVED lines=11> */
[--C-:B------:R-:W-:Y:S02]  /*0f60*/  HADD2.F32 R41, -RZ, R18.reuse.H1_H1 ;  /* 0x30000012ff297230 */ /* 0x100fe40000004100 */
[----:B------:R-:W-:Y:S01]  /*0f70*/  FMUL.FTZ R105, R105, R80 ;  /* 0x0000005069697220 */ /* 0x000fe20000410000 */
[----:B------:R-:W-:-:S02]  /*0f80*/  HADD2.F32 R40, -RZ, R18.H0_H0 ;  /* 0x20000012ff287230 */ /* 0x000fc40000004100 */
[----:B------:R-:W-:Y:S01]  /*0f90*/  FMUL.FTZ R50, R107, R80 ;  /* 0x000000506b327220 */ /* 0x000fe20000410000 */
[--C-:B------:R-:W-:Y:S02]  /*0fa0*/  HADD2.F32 R43, -RZ, R17.reuse.H0_H0 ;  /* 0x20000011ff2b7230 */ /* 0x100fe40000004100 */
[----:B------:R-:W-:Y:S01]  /*0fb0*/  FFMA.FTZ R41, R42, R41, R25 ;  /* 0x000000292a297223 */ /* 0x000fe20000010019 */
[----:B------:R-:W-:Y:S02]  /*0fc0*/  HADD2.F32 R46, -RZ, R17.H1_H1 ;  /* 0x30000011ff2e7230 */ /* 0x000fe40000004100 */
[----:B------:R-:W-:Y:S01]  /*0fd0*/  FFMA.FTZ R40, R45, R40, R24 ;  /* 0x000000282d287223 */ /* 0x000fe20000010018 */
[----:B------:R-:W-:Y:S02]  /*0fe0*/  HADD2.F32 R45, -RZ, R16.H1_H1 ;  /* 0x30000010ff2d7230 */ /* 0x000fe40000004100 */
[----:B------:R-:W-:Y:S01]  /*0ff0*/  FFMA.FTZ R42, R51, R43, R26 ;  /* 0x0000002b332a7223 */ /* 0x000fe2000001001a */
[----:B------:R-:W-:-:S02]  /*1000*/  HADD2.F32 R47, -RZ, R15.H0_H0 ;  /* 0x2000000fff2f7230 */ /* 0x000fc40000004100 */
[----:B------:R-:W-:Y:S01]  /*1010*/  FFMA.FTZ R43, R44, R46, R27 ;  /* 0x0000002e2c2b7223 */ /* 0x000fe2000001001b */
[----:B------:R-:W-:Y:S01]  /*1020*/  FMUL.FTZ R46, R81, R80 ;  /* 0x00000050512e7220 */ /* 0x000fe20000410000 */
[----:B------:R-:W-:Y:S02]  /*1030*/  HADD2.F32 R44, -RZ, R16.H0_H0 ;  /* 0x20000010ff2c7230 */ /* 0x000fe40000004100 */
[----:B------:R-:W-:Y:S02]  /*1040*/  HADD2.F32 R51, -RZ, R15.H1_H1 ;  /* 0x3000000fff337230 */ /* 0x000fe40000004100 */
[----:B------:R-:W-:Y:S01]  /*1050*/  FFMA.FTZ R45, R46, R45, R29 ;  /* 0x0000002d2e2d7223 */ /* 0x000fe2000001001d */
[----:B------:R-:W-:Y:S01]  /*1060*/  FFMA.FTZ R46, R105, R47, R30 ;  /* 0x0000002f692e7223 */ /* 0x000fe2000001001e */
[----:B------:R-:W-:Y:S01]  /*1070*/  FFMA.FTZ R44, R55, R44, R28 ;  /* 0x0000002c372c7223 */ /* 0x000fe2000001001c */
[----:B------:R-:W-:Y:S01]  /*1080*/  FFMA.FTZ R47, R50, R51, R31 ;  /* 0x00000033322f7223 */ /* 0x000fe2000001001f */
[----:B------:R-:W-:Y:S06]  /*1090*/  BRA `(.L_x_12328) ;  /* 0x0000000000807947 */ /* 0x000fec0003800000 */
.L_x_12327:
[--C-:B-----5:R-:W-:Y:S02]  /*10a0*/  HADD2.F32 R51, -RZ, R41.reuse.H0_H0 ;  /* 0x20000029ff337230 */ /* 0x120fe40000004100 */
[----:B0-----:R-:W-:Y:S02]  /*10b0*/  HADD2.F32 R47, -RZ, R40.H1_H1 ;  /* 0x30000028ff2f7230 */ /* 0x001fe40000004100 */
        /* <DEDUP_REMOVED lines=30> */
.L_x_12328:
[----:B------:R-:W0:Y:S01]  /*12a0*/  @P1 LDC.64 R50, c[0x0][0x3a0] ;  /* 0x0000e800ff321b82 */ /* 0x000e220000000a00 */
[----:B------:R-:W-:Y:S01]  /*12b0*/  IADD3 R105, PT, PT, R99, 0x100, RZ ;  /* 0x0000010063697810 */ /* 0x000fe20007ffe0ff */
[----:B------:R-:W-:-:S04]  /*12c0*/  IMAD.WIDE.U32 R52, R103, 0x20, R100 ;  /* 0x0000002067347825 */ /* 0x000fc800078e0064 */
[C---:B------:R-:W-:Y:S01]  /*12d0*/  IMAD.WIDE.U32 R48, R105.reuse, 0x10, R48 ;  /* 0x0000001069307825 */ /* 0x040fe200078e0030 */
[----:B------:R1:W-:Y:S04]  /*12e0*/  STG.E.128 desc[UR6][R52.64], R40 ;  /* 0x0000002834007986 */ /* 0x0003e8000c101d06 */
[----:B------:R1:W-:Y:S01]  /*12f0*/  STG.E.128 desc[UR6][R52.64+0x10], R44 ;  /* 0x0000102c34007986 */ /* 0x0003e2000c101d06 */
[----:B0-----:R-:W-:-:S03]  /*1300*/  @P1 IMAD.WIDE.U32 R54, R105, 0x20, R50 ;  /* 0x0000002069361825 */ /* 0x001fc600078e0032 */
[----:B------:R-:W5:Y:S04]  /*1310*/  LDG.E.128 R48, desc[UR6][R48.64] ;  /* 0x0000000630307981 */ /* 0x000f68000c1e1d00 */
[----:B------:R1:W5:Y:S04]  /*1320*/  @P1 LDG.E.128 R24, desc[UR6][R54.64] ;  /* 0x0000000636181981 */ /* 0x000368000c1e1d00 */
[----:B------:R1:W5:Y:S01]  /*1330*/  @P1 LDG.E.128 R28, desc[UR6][R54.64+0x10] ;  /* 0x00001006361c1981 */ /* 0x000362000c1e1d00 */
[----:B------:R-:W-:Y:S05]  /*1340*/  @!P1 BRA `(.L_x_12329) ;  /* 0x0000000000849947 */ /* 0x000fea0003800000 */
[--C-:B-1---5:R-:W-:Y:S02]  /*1350*/  HADD2.F32 R55, -RZ, R48.reuse.H1_H1 ;  /* 0x30000030ff377230 */ /* 0x122fe40000004100 */
[--C-:B------:R-:W-:Y:S02]  /*1360*/  HADD2.F32 R81, -RZ, R49.reuse.H0_H0 ;  /* 0x20000031ff517230 */ /* 0x100fe40000004100 */
[----:B------:R-:W-:Y:S02]  /*1370*/  HADD2.F32 R53, -RZ, R48.H0_H0 ;  /* 0x20000030ff357230 */ /* 0x000fe40000004100 */
        /* <DEDUP_REMOVED lines=30> */
.L_x_12329:
[----:B-1---5:R-:W-:Y:S02]  /*1560*/  HADD2.F32 R55, -RZ, R48.H1_H1 ;  /* 0x30000030ff377230 */ /* 0x022fe40000004100 */
[--C-:B------:R-:W-:Y:S02]  /*1570*/  HADD2.F32 R81, -RZ, R49.reuse.H0_H0 ;  /* 0x20000031ff517230 */ /* 0x100fe40000004100 */
[----:B------:R-:W-:Y:S02]  /*1580*/  HADD2.F32 R49, -RZ, R49.H1_H1 ;  /* 0x30000031ff317230 */ /* 0x000fe40000004100 */
[-C--:B------:R-:W-:Y:S01]  /*1590*/  FMUL.FTZ R55, R55, R80.reuse ;  /* 0x0000005037377220 */ /* 0x080fe20000410000 */
[--C-:B------:R-:W-:Y:S02]  /*15a0*/  HADD2.F32 R107, -RZ, R50.reuse.H0_H0 ;  /* 0x20000032ff6b7230 */ /* 0x100fe40000004100 */
[----:B------:R-:W-:Y:S01]  /*15b0*/  FMUL.FTZ R81, R81, R80 ;  /* 0x0000005051517220 */ /* 0x000fe20000410000 */
[----:B------:R-:W-:-:S02]  /*15c0*/  HADD2.F32 R109, -RZ, R50.H1_H1 ;  /* 0x30000032ff6d7230 */ /* 0x000fc40000004100 */
[----:B------:R-:W-:Y:S02]  /*15d0*/  HADD2.F32 R50, -RZ, R13.H1_H1 ;  /* 0x3000000dff327230 */ /* 0x000fe40000004100 */
[-C--:B------:R-:W-:Y:S01]  /*15e0*/  FMUL.FTZ R107, R107, R80.reuse ;  /* 0x000000506b6b7220 */ /* 0x080fe20000410000 */
[----:B------:R-:W-:Y:S02]  /*15f0*/  HADD2.F32 R52, -RZ, R12.H0_H0 ;  /* 0x2000000cff347230 */ /* 0x000fe40000004100 */
        /* <DEDUP_REMOVED lines=22> */
.L_x_12330:
        /* <DEDUP_REMOVED lines=106> */
.L_x_12332:
[----:B------:R-:W-:Y:S05]  /*1e00*/  BSYNC.RECONVERGENT B0 ;  /* 0x0000000000007941 */ /* 0x000fea0003800200 */
.L_x_12331:
[----:B------:R-:W-:Y:S01]  /*1e10*/  BAR.SYNC.DEFER_BLOCKING 0x0 ;  /* 0x0000000000007b1d */ /* 0x000fe20000010000 */
[----:B------:R-:W-:Y:S02]  /*1e20*/  ISETP.GT.U32.AND P1, PT, R98, 0x3, PT ;  /* 0x000000036200780c */ /* 0x000fe40003f24070 */
[----:B------:R-:W-:Y:S01]  /*1e30*/  PLOP3.LUT P3, PT, PT, PT, UP0, 0x80, 0x8 ;  /* 0x000000000008781c */ /* 0x000fe20003f6f008 */
[----:B------:R-:W-:Y:S01]  /*1e40*/  UPLOP3.LUT UP0, UPT, UPT, UPT, UP0, 0x40, 0x4 ;  /* 0x000000000004789c */ /* 0x000fe20003f0e800 */
[----:B------:R-:W-:-:S09]  /*1e50*/  PLOP3.LUT P2, PT, PT, PT, PT, 0x8, 0x80 ;  /* 0x000000000080781c */ /* 0x000fd20003f4e170 */
[----:B0-----:R-:W0:Y:S01]  /*1e60*/  @!P1 S2R R81, SR_CgaCtaId ;  /* 0x0000000000519919 */ /* 0x001e220000008800 */
[----:B------:R-:W-:Y:S02]  /*1e70*/  @!P1 PLOP3.LUT P2, PT, P3, PT, PT, 0x80, 0x8 ;  /* 0x000000000008981c */ /* 0x000fe40001f4f070 */
[----:B------:R-:W-:-:S04]  /*1e80*/  @!P1 MOV R80, 0x400 ;  /* 0x0000040000509802 */ /* 0x000fc80000000f00 */
[----:B0-----:R-:W-:Y:S02]  /*1e90*/  @!P1 LEA R101, R81, R80, 0x18 ;  /* 0x0000005051659211 */ /* 0x001fe400078ec0ff */
[----:B------:R-:W-:-:S05]  /*1ea0*/  CS2R R80, SRZ ;  /* 0x0000000000507805 */ /* 0x000fca000001ff00 */
[----:B------:R-:W-:-:S04]  /*1eb0*/  @P2 IADD3 R101, PT, PT, R101, 0x20, RZ ;  /* 0x0000002065652810 */ /* 0x000fc80007ffe0ff */
[----:B------:R-:W-:Y:S01]  /*1ec0*/  @!P1 LEA R102, R98, R101, 0x3 ;  /* 0x0000006562669211 */ /* 0x000fe200078e18ff */
[----:B------:R-:W-:-:S04]  /*1ed0*/  HFMA2 R101, -RZ, RZ, 0, 0 ;  /* 0x00000000ff657431 */ /* 0x000fc800000001ff */
[----:B------:R0:W-:Y:S01]  /*1ee0*/  @!P1 LDS.64 R80, [R102] ;  /* 0x0000000066509984 */ /* 0x0001e20000000a00 */
[----:B------:R-:W-:Y:S02]  /*1ef0*/  @!P1 MOV R101, 0x300 ;  /* 0x0000030000659802 */ /* 0x000fe40000000f00 */
[----:B------:R-:W-:-:S03]  /*1f00*/  ISETP.NE.AND P1, PT, RZ, UR12, PT ;  /* 0x0000000cff007c0c */ /* 0x000fc6000bf25270 */
[----:B------:R-:W1:Y:S01]  /*1f10*/  SHFL.DOWN PT, R104, R101, 0x2, 0x1f ;  /* 0x08401f0065687f89 */ /* 0x000e6200000e0000 */
[-C--:B0-----:R-:W-:Y:S02]  /*1f20*/  I2FP.F32.U32 R102, R101.reuse ;  /* 0x0000006500667245 */ /* 0x081fe40000201000 */
[----:B-1----:R-:W-:Y:S02]  /*1f30*/  IADD3 R108, PT, PT, R104, R101, RZ ;  /* 0x00000065686c7210 */ /* 0x002fe40007ffe0ff */
[----:B------:R-:W-:Y:S02]  /*1f40*/  I2FP.F32.S32 R104, R104 ;  /* 0x0000006800687245 */ /* 0x000fe40000201400 */
[----:B------:R-:W-:Y:S01]  /*1f50*/  I2FP.F32.S32 R100, R108 ;  /* 0x0000006c00647245 */ /* 0x000fe20000201400 */
[----:B------:R-:W0:Y:S03]  /*1f60*/  SHFL.DOWN PT, R113, R108, 0x1, 0x1f ;  /* 0x08201f006c717f89 */ /* 0x000e2600000e0000 */
[----:B------:R-:W1:Y:S01]  /*1f70*/  MUFU.RCP R109, R100 ;  /* 0x00000064006d7308 */ /* 0x000e620000001000 */
[----:B------:R-:W2:Y:S04]  /*1f80*/  SHFL.DOWN PT, R107, R80, 0x2, 0x1f ;  /* 0x08401f00506b7f89 */ /* 0x000ea800000e0000 */
[----:B------:R-:W3:Y:S01]  /*1f90*/  SHFL.DOWN PT, R106, R81, 0x2, 0x1f ;  /* 0x08401f00516a7f89 */ /* 0x000ee200000e0000 */
[----:B0-----:R-:W-:-:S02]  /*1fa0*/  IADD3 R108, PT, PT, R108, R113, RZ ;  /* 0x000000716c6c7210 */ /* 0x001fc40007ffe0ff */
[----:B------:R-:W-:Y:S01]  /*1fb0*/  I2FP.F32.S32 R113, R113 ;  /* 0x0000007100717245 */ /* 0x000fe20000201400 */
[C---:B--2---:R-:W-:Y:S01]  /*1fc0*/  FMUL.FTZ R111, R107.reuse, R104 ;  /* 0x000000686b6f7220 */ /* 0x044fe20000410000 */
[----:B------:R-:W-:Y:S01]  /*1fd0*/  FADD.FTZ R107, -R107, R80 ;  /* 0x000000506b6b7221 */ /* 0x000fe20000010100 */
[----:B------:R-:W-:Y:S02]  /*1fe0*/  I2FP.F32.S32 R108, R108 ;  /* 0x0000006c006c7245 */ /* 0x000fe40000201400 */
[----:B------:R-:W-:Y:S01]  /*1ff0*/  FFMA.FTZ R110, R102, R80, R111 ;  /* 0x00000050666e7223 */ /* 0x000fe2000001006f */
[----:B------:R-:W-:Y:S01]  /*2000*/  FMUL.FTZ R107, R107, R107 ;  /* 0x0000006b6b6b7220 */ /* 0x000fe20000410000 */
[----:B---3--:R-:W-:Y:S02]  /*2010*/  FADD.FTZ R106, R106, R81 ;  /* 0x000000516a6a7221 */ /* 0x008fe40000010000 */
[----:B-1----:R-:W-:Y:S01]  /*2020*/  FMUL.FTZ R101, R109, R110 ;  /* 0x0000006e6d657220 */ /* 0x002fe20000410000 */
[----:B------:R-:W-:Y:S01]  /*2030*/  FMUL.FTZ R107, R107, R102 ;  /* 0x000000666b6b7220 */ /* 0x000fe20000410000 */
[----:B------:R-:W0:Y:S03]  /*2040*/  MUFU.RCP R108, R108 ;  /* 0x0000006c006c7308 */ /* 0x000e260000001000 */
        /* <DEDUP_REMOVED lines=12> */
[----:B------:R-:W-:-:S03]  /*2110*/  FMUL.FTZ R107, R107, R113 ;  /* 0x000000716b6b7220 */ /* 0x000fc60000410000 */
[----:B------:R-:W0:Y:S01]  /*2120*/  SHFL.IDX PT, R80, R80, RZ, 0x1f ;  /* 0x00001fff50507589 */ /* 0x000e2200000e0000 */
[----:B------:R-:W-:-:S06]  /*2130*/  FFMA.FTZ R81, R108, R107, R81 ;  /* 0x0000006b6c517223 */ /* 0x000fcc0000010051 */
[----:B------:R-:W1:Y:S01]  /*2140*/  SHFL.IDX PT, R81, R81, RZ, 0x1f ;  /* 0x00001fff51517589 */ /* 0x000e6200000e0000 */
[C---:B0-----:R-:W-:Y:S01]  /*2150*/  FMUL.FTZ R106, R80.reuse, R80 ;  /* 0x00000050506a7220 */ /* 0x041fe20000410000 */
[----:B------:R-:W-:-:S04]  /*2160*/  FSEL R101, R80, RZ, !P1 ;  /* 0x000000ff50657208 */ /* 0x000fc80004800000 */
[----:B------:R-:W-:Y:S01]  /*2170*/  FSEL R107, R106, RZ, P1 ;  /* 0x000000ff6a6b7208 */ /* 0x000fe20000800000 */
[----:B------:R-:W-:Y:S01]  /*2180*/  FADD.FTZ R100, -R101, R32 ;  /* 0x0000002065647221 */ /* 0x000fe20000010100 */
[----:B-1----:R-:W-:Y:S01]  /*2190*/  FFMA.FTZ R102, R81, UR11, R102 ;  /* 0x0000000b51667c23 */ /* 0x002fe20008010066 */
[C---:B------:R-:W-:Y:S01]  /*21a0*/  FADD.FTZ R104, -R101.reuse, R33 ;  /* 0x0000002165687221 */ /* 0x040fe20000010100 */
[C---:B------:R-:W-:Y:S01]  /*21b0*/  FADD.FTZ R112, -R101.reuse, R35 ;  /* 0x0000002365707221 */ /* 0x040fe20000010100 */
[----:B------:R-:W0:Y:S01]  /*21c0*/  LDC.64 R32, c[0x0][0x428] ;  /* 0x00010a00ff207b82 */ /* 0x000e220000000a00 */
[----:B------:R-:W-:Y:S01]  /*21d0*/  FADD.FTZ R81, R102, R107 ;  /* 0x0000006b66517221 */ /* 0x000fe20000010000 */
[C---:B------:R-:W-:Y:S01]  /*21e0*/  FADD.FTZ R34, -R101.reuse, R34 ;  /* 0x0000002265227221 */ /* 0x040fe20000010100 */
[C---:B------:R-:W-:Y:S01]  /*21f0*/  FADD.FTZ R35, -R101.reuse, R38 ;  /* 0x0000002665237221 */ /* 0x040fe20000010100 */
[C---:B------:R-:W-:Y:S01]  /*2200*/  FADD.FTZ R39, -R101.reuse, R39 ;  /* 0x0000002765277221 */ /* 0x040fe20000010100 */
[C---:B------:R-:W-:Y:S01]  /*2210*/  FADD.FTZ R122, -R101.reuse, R36 ;  /* 0x00000024657a7221 */ /* 0x040fe20000010100 */
[C---:B------:R-:W-:Y:S01]  /*2220*/  FADD.FTZ R37, -R101.reuse, R37 ;  /* 0x0000002565257221 */ /* 0x040fe20000010100 */
[----:B------:R-:W1:Y:S01]  /*2230*/  MUFU.RSQ R81, R81 ;  /* 0x0000005100517308 */ /* 0x000e620000001400 */
[----:B------:R-:W-:Y:S01]  /*2240*/  FADD.FTZ R106, -R101, R43 ;  /* 0x0000002b656a7221 */ /* 0x000fe20000010100 */
[----:B------:R-:W-:Y:S01]  /*2250*/  ISETP.NE.AND P1, PT, R23, RZ, PT ;  /* 0x000000ff1700720c */ /* 0x000fe20003f25270 */
        /* <DEDUP_REMOVED lines=30> */
[----:B------:R-:W-:Y:S01]  /*2440*/  FADD.FTZ R101, -R101, R55 ;  /* 0x0000003765657221 */ /* 0x000fe20000010100 */
[----:B0-----:R-:W-:Y:S01]  /*2450*/  IMAD.WIDE.U32 R46, R99, 0x10, R32 ;  /* 0x00000010632e7825 */ /* 0x001fe200078e0020 */
[----:B------:R-:W-:-:S03]  /*2460*/  F2FP.F16.F32.PACK_AB R35, R54, R35 ;  /* 0x000000233623723e */ /* 0x000fc600000000ff */
[----:B------:R-:W-:Y:S01]  /*2470*/  FMUL.FTZ R114, R81, R114 ;  /* 0x0000007251727220 */ /* 0x000fe20000410000 */
[----:B------:R-:W-:Y:S01]  /*2480*/  F2FP.F16.F32.PACK_AB R34, R39, R34 ;  /* 0x000000222722723e */ /* 0x000fe200000000ff */
[--C-:B------:R-:W-:Y:S01]  /*2490*/  IMAD.WIDE.U32 R48, R103, 0x10, R32.reuse ;  /* 0x0000001067307825 */ /* 0x100fe200078e0020 */
[----:B------:R-:W0:Y:S03]  /*24a0*/  @!P1 LDC.64 R54, c[0x0][0x3c0] ;  /* 0x0000f000ff369b82 */ /* 0x000e260000000a00 */
[C---:B------:R-:W-:Y:S01]  /*24b0*/  FMUL.FTZ R99, R81.reuse, R41 ;  /* 0x0000002951637220 */ /* 0x040fe20000410000 */
[----:B------:R-:W-:Y:S01]  /*24c0*/  FMUL.FTZ R39, R81, R38 ;  /* 0x0000002651277220 */ /* 0x000fe20000410000 */
[----:B------:R-:W-:Y:S01]  /*24d0*/  IMAD.WIDE.U32 R50, R105, 0x10, R32 ;  /* 0x0000001069327825 */ /* 0x000fe200078e0020 */
[----:B------:R-:W-:-:S03]  /*24e0*/  F2FP.F16.F32.PACK_AB R32, R43, R100 ;  /* 0x000000642b20723e */ /* 0x000fc600000000ff */
[C---:B------:R-:W-:Y:S01]  /*24f0*/  FMUL.FTZ R43, R81.reuse, R44 ;  /* 0x0000002c512b7220 */ /* 0x040fe20000410000 */
[----:B------:R-:W-:Y:S01]  /*2500*/  F2FP.F16.F32.PACK_AB R33, R52, R37 ;  /* 0x000000253421723e */ /* 0x000fe200000000ff */
[----:B------:R-:W-:Y:S01]  /*2510*/  FMUL.FTZ R44, R81, R101 ;  /* 0x00000065512c7220 */ /* 0x000fe20000410000 */
[----:B------:R-:W1:Y:S01]  /*2520*/  @!P1 LDC.64 R52, c[0x0][0x3c8] ;  /* 0x0000f200ff349b82 */ /* 0x000e620000000a00 */
[----:B------:R-:W-:Y:S01]  /*2530*/  FFMA.FTZ R38, R43, R85, R56 ;  /* 0x000000552b267223 */ /* 0x000fe20000010038 */
        /* <DEDUP_REMOVED lines=8> */
[----:B------:R-:W-:Y:S01]  /*25c0*/  F2FP.F16.F32.PACK_AB R38, R43, R38 ;  /* 0x000000262b26723e */ /* 0x000fe200000000ff */
[----:B------:R-:W-:Y:S01]  /*25d0*/  FFMA.FTZ R39, R45, R87, R0 ;  /* 0x000000572d277223 */ /* 0x000fe20000010000 */
[----:B------:R-:W-:Y:S01]  /*25e0*/  F2FP.F16.F32.PACK_AB R43, R44, R99 ;  /* 0x000000632c2b723e */ /* 0x000fe200000000ff */
[----:B------:R-:W-:Y:S01]  /*25f0*/  FFMA.FTZ R41, R40, R82, R63 ;  /* 0x0000005228297223 */ /* 0x000fe2000001003f */
[----:B------:R-:W2:Y:S01]  /*2600*/  LDC.64 R44, c[0x0][0x380] ;  /* 0x0000e000ff2c7b82 */ /* 0x000ea20000000a00 */
[C---:B------:R-:W-:Y:S01]  /*2610*/  FMUL.FTZ R106, R81.reuse, R106 ;  /* 0x0000006a516a7220 */ /* 0x040fe20000410000 */
[C---:B------:R-:W-:Y:S01]  /*2620*/  FMUL.FTZ R124, R81.reuse, R124 ;  /* 0x0000007c517c7220 */ /* 0x040fe20000410000 */
[----:B------:R-:W-:Y:S01]  /*2630*/  FMUL.FTZ R101, R81, R108 ;  /* 0x0000006c51657220 */ /* 0x000fe20000410000 */
[----:B------:R-:W-:Y:S01]  /*2640*/  F2FP.F16.F32.PACK_AB R36, R41, R36 ;  /* 0x000000242924723e */ /* 0x000fe200000000ff */
        /* <DEDUP_REMOVED lines=19> */
[----:B------:R-:W-:Y:S02]  /*2780*/  F2FP.F16.F32.PACK_AB R41, R110, R41 ;  /* 0x000000296e29723e */ /* 0x000fe400000000ff */
[----:B------:R-:W-:Y:S01]  /*2790*/  F2FP.F16.F32.PACK_AB R40, R99, R40 ;  /* 0x000000286328723e */ /* 0x000fe200000000ff */
        /* <DEDUP_REMOVED lines=8> */
.L_x_12334:
        /* <DEDUP_REMOVED lines=14> */
.L_x_20832:


//--------------------- .text._ZN10layer_norm13ln_fwd_kernelINS_13Kernel_traitsI6__halfS2_fS2_fjLj3072ELj1ELj1ELj4ELj16ENS_18Kernel_traits_baseILj3072ES2_S2_fS2_fjLj128EEEEELb0ELb1ELb1ELb0EEEvNS_9FwdParamsE --------------------------
	.section	.text._ZN10layer_norm13ln_fwd_kernelINS_13Kernel_traitsI6__halfS2_fS2_fjLj3072ELj1ELj1ELj4ELj16ENS_18Kernel_traits_baseILj3072ES2_S2_fS2_fjLj128EEEEELb0ELb1ELb1ELb0EEEvNS_9FwdParamsE,"ax",@progbits
	.align	128
        .global         _ZN10layer_norm13ln_fwd_kernelINS_13Kernel_traitsI6__halfS2_fS2_fjLj3072ELj1ELj1ELj4ELj16ENS_18Kernel_traits_baseILj3072ES2_S2_fS2_fjLj128EEEEELb0ELb1ELb1ELb0EEEvNS_9FwdParamsE
        .type           _ZN10layer_norm13ln_fwd_kernelINS_13Kernel_traitsI6__halfS2_fS2_fjLj3072ELj1ELj1ELj4ELj16ENS_18Kernel_traits_baseILj3072ES2_S2_fS2_fjLj128EEEEELb0ELb1ELb1ELb0EEEvNS_9FwdParamsE,@function
        .size           _ZN10layer_norm13ln_fwd_kernelINS_13Kernel_traitsI6__halfS2_fS2_fjLj3072ELj1ELj1ELj4ELj16ENS_18Kernel_traits_baseILj3072ES2_S2_fS2_fjLj128EEEEELb0ELb1ELb1ELb0EEEvNS_9FwdParamsE,(.L_x_20833 - _ZN10layer_norm13ln_fwd_kernelINS_13Kernel_traitsI6__halfS2_fS2_fjLj3072ELj1ELj1ELj4ELj16ENS_18Kernel_traits_baseILj3072ES2_S2_fS2_fjLj128EEEEELb0ELb1ELb1ELb0EEEvNS_9FwdParamsE)
        .other          _ZN10layer_norm13ln_fwd_kernelINS_13Kernel_traitsI6__halfS2_fS2_fjLj3072ELj1ELj1ELj4ELj16ENS_18Kernel_traits_baseILj3072ES2_S2_fS2_fjLj128EEEEELb0ELb1ELb1ELb0EEEvNS_9FwdParamsE,@"STO_CUDA_ENTRY STV_DEFAULT"
_ZN10layer_norm13ln_fwd_kernelINS_13Kernel_traitsI6__halfS2_fS2_fjLj3072ELj1ELj1ELj4ELj16ENS_18Kernel_traits_baseILj3072ES2_S2_fS2_fjLj128EEEEELb0ELb1ELb1ELb0EEEvNS_9FwdParamsE:
.text._ZN10layer_norm13ln_fwd_kernelINS_13Kernel_traitsI6__halfS2_fS2_fjLj3072ELj1ELj1ELj4ELj16ENS_18Kernel_traits_baseILj3072ES2_S2_fS2_fjLj128EEEEELb0ELb1ELb1ELb0EEEvNS_9FwdParamsE:
        /* <DEDUP_REMOVED lines=51> */
.L_x_12336:
[C---:B------:R-:W-:Y:S02]  /*0330*/  ISETP.GE.U32.AND P0, PT, R80.reuse, 0x80, PT ;  /* 0x000000805000780c */ /* 0x040fe40003f06070 */
[C---:B------:R-:W-:Y:S02]  /*0340*/  ISETP.GE.U32.AND P1, PT, R80.reuse, 0x100, PT ;  /* 0x000001005000780c */ /* 0x040fe40003f26070 */
[----:B------:R-:W-:-:S09]  /*0350*/  ISETP.GE.U32.AND P2, PT, R80, 0x180, PT ;  /* 0x000001805000780c */ /* 0x000fd20003f46070 */
[----:B------:R-:W0:Y:S08]  /*0360*/  @P0 LDC.64 R20, c[0x0][0x3d0] ;  /* 0x0000f400ff140b82 */ /* 0x000e300000000a00 */
[----:B------:R-:W1:Y:S08]  /*0370*/  @P0 LDC.64 R38, c[0x0][0x3e8] ;  /* 0x0000fa00ff260b82 */ /* 0x000e700000000a00 */
[----:B------:R-:W2:Y:S08]  /*0380*/  @P1 LDC.64 R42, c[0x0][0x3d0] ;  /* 0x0000f400ff2a1b82 */ /* 0x000eb00000000a00 */
[----:B------:R-:W3:Y:S01]  /*0390*/  @P1 LDC.64 R44, c[0x0][0x3e8] ;  /* 0x0000fa00ff2c1b82 */ /* 0x000ee20000000a00 */
[----:B0-----:R-:W-:-:S07]  /*03a0*/  @P0 IMAD.WIDE.U32 R32, R36, 0x10, R20 ;  /* 0x0000001024200825 */ /* 0x001fce00078e0014 */
[----:B------:R-:W0:Y:S01]  /*03b0*/  @P2 LDC.64 R46, c[0x0][0x3d0] ;  /* 0x0000f400ff2e2b82 */ /* 0x000e220000000a00 */
[C---:B-1----:R-:W-:Y:S01]  /*03c0*/  @P0 IMAD.WIDE.U32 R40, R36.reuse, 0x10, R38 ;  /* 0x0000001024280825 */ /* 0x042fe200078e0026 */
[----:B------:R-:W-:-:S03]  /*03d0*/  @P0 LOP3.LUT R36, R36, 0x80, RZ, 0xfc, !PT ;  /* 0x0000008024240812 */ /* 0x000fc600078efcff */
[----:B------:R-:W-:Y:S01]  /*03e0*/  HFMA2 R22, -RZ, RZ, 0, 0 ;  /* 0x00000000ff167431 */ /* 0x000fe200000001ff */
[----:B------:R1:W5:Y:S02]  /*03f0*/  @P0 LDG.E.128 R76, desc[UR12][R32.64] ;  /* 0x0000000c204c0981 */ /* 0x000364000c1e1d00 */
[----:B------:R-:W4:Y:S01]  /*0400*/  @P2 LDC.64 R48, c[0x0][0x3e8] ;  /* 0x0000fa00ff302b82 */ /* 0x000f220000000a00 */
[C---:B--2---:R-:W-:Y:S01]  /*0410*/  @P1 IMAD.WIDE.U32 R42, R36.reuse, 0x10, R42 ;  /* 0x00000010242a1825 */ /* 0x044fe200078e002a */
[----:B------:R2:W5:Y:S04]  /*0420*/  @P0 LDG.E.128 R28, desc[UR12][R40.64] ;  /* 0x0000000c281c0981 */ /* 0x000568000c1e1d00 */
[----:B------:R2:W5:Y:S01]  /*0430*/  @P1 LDG.E.128 R24, desc[UR12][R42.64] ;  /* 0x0000000c2a181981 */ /* 0x000562000c1e1d00 */
[C---:B---3--:R-:W-:Y:S01]  /*0440*/  @P1 IMAD.WIDE.U32 R44, R36.reuse, 0x10, R44 ;  /* 0x00000010242c1825 */ /* 0x048fe200078e002c */
[----:B------:R-:W-:-:S04]  /*0450*/  @P1 IADD3 R36, PT, PT, R36, 0x80, RZ ;  /* 0x0000008024241810 */ /* 0x000fc80007ffe0ff */
[----:B------:R2:W5:Y:S01]  /*0460*/  @P1 LDG.E.128 R16, desc[UR12][R44.64] ;  /* 0x0000000c2c101981 */ /* 0x000562000c1e1d00 */
[----:B0-----:R-:W-:-:S05]  /*0470*/  @P2 IMAD.WIDE.U32 R38, R36, 0x10, R46 ;  /* 0x0000001024262825 */ /* 0x001fca00078e002e */
[----:B------:R2:W5:Y:S01]  /*0480*/  @P2 LDG.E.128 R12, desc[UR12][R38.64] ;  /* 0x0000000c260c2981 */ /* 0x000562000c1e1d00 */
[----:B----4-:R-:W-:-:S05]  /*0490*/  @P2 IMAD.WIDE.U32 R36, R36, 0x10, R48 ;  /* 0x0000001024242825 */ /* 0x010fca00078e0030 */
[----:B------:R2:W5:Y:S01]  /*04a0*/  @P2 LDG.E.128 R4, desc[UR12][R36.64] ;  /* 0x0000000c24042981 */ /* 0x000562000c1e1d00 */
[----:B------:R-:W-:Y:S02]  /*04b0*/  CS2R R20, SRZ ;  /* 0x0000000000147805 */ /* 0x000fe4000001ff00 */
[----:B------:R-:W-:Y:S02]  /*04c0*/  MOV R34, RZ ;  /* 0x000000ff00227202 */ /* 0x000fe40000000f00 */
[----:B-1----:R-:W-:Y:S02]  /*04d0*/  CS2R R32, SRZ ;  /* 0x0000000000207805 */ /* 0x002fe4000001ff00 */
[----:B------:R-:W-:Y:S02]  /*04e0*/  @P2 CS2R R10, SRZ ;  /* 0x00000000000a2805 */ /* 0x000fe4000001ff00 */
[----:B------:R-:W-:Y:S02]  /*04f0*/  @P2 CS2R R8, SRZ ;  /* 0x0000000000082805 */ /* 0x000fe4000001ff00 */
[----:B------:R-:W-:-:S02]  /*0500*/  @P0 MOV R35, RZ ;  /* 0x000000ff00230202 */ /* 0x000fc40000000f00 */
[----:B--2---:R-:W-:-:S07]  /*0510*/  @P1 MOV R23, RZ ;  /* 0x000000ff00171202 */ /* 0x004fce0000000f00 */
.L_x_12337:
[----:B------:R-:W-:Y:S05]  /*0520*/  BSYNC.RECONVERGENT B0 ;  /* 0x0000000000007941 */ /* 0x000fea0003800200 */
.L_x_12335:
[----:B------:R-:W0:Y:S02]  /*0530*/  LDCU UR4, c[0x0][0x384] ;  /* 0x00007080ff0477ac */ /* 0x000e240008000800 */
[----:B0-----:R-:W-:-:S06]  /*0540*/  UISETP.GE.AND UP0, UPT, UR18, UR4, UPT ;  /* 0x000000041200728c */ /* 0x001fcc000bf06270 */
[----:B------:R-:W-:-:S13]  /*0550*/  PLOP3.LUT P0, PT, PT, PT, UP0, 0x80, 0x8 ;  /* 0x000000000008781c */ /* 0x000fda0003f0f008 */
[----:B------:R-:W-:Y:S05]  /*0560*/  @P0 EXIT ;  /* 0x000000000000094d */ /* 0x000fea0003800000 */
[----:B------:R-:W-:Y:S01]  /*0570*/  SHF.R.S32.HI R2, RZ, 0x3, R2 ;  /* 0x00000003ff027819 */ /* 0x000fe20000011402 */
[----:B------:R-:W0:Y:S03]  /*0580*/  LDCU UR23, c[0x0][0x40c] ;  /* 0x00008180ff1777ac */ /* 0x000e260008000800 */
        /* <DEDUP_REMOVED lines=12> */
[----:B------:R-:W4:Y:S01]  /*0650*/  LDCU.64 UR14, c[0x0][0x3a0] ;  /* 0x00007400ff0e77ac */ /* 0x000f220008000a00 */
[----:B------:R-:W-:Y:S02]  /*0660*/  I2FP.F32.U32 R0, R0 ;  /* 0x0000000000007245 */ /* 0x000fe40000201000 */
[----:B------:R-:W-:Y:S01]  /*0670*/  LEA R2, R2, R37, 0x3 ;  /* 0x0000002502027211 */ /* 0x000fe200078e18ff */
[----:B------:R-:W0:Y:S01]  /*0680*/  LDCU.128 UR8, c[0x0][0x3f0] ;  /* 0x00007e00ff0877ac */ /* 0x000e220008000c00 */
[----:B------:R0:W0:Y:S01]  /*0690*/  MUFU.RCP R3, R0 ;  /* 0x0000000000037308 */ /* 0x0000220000001000 */
[----:B------:R-:W0:Y:S01]  /*06a0*/  LDCU.64 UR16, c[0x0][0x380] ;  /* 0x00007000ff1077ac */ /* 0x000e220008000a00 */
[----:B-1----:R-:W-:-:S11]  /*06b0*/  UPLOP3.LUT UP1, UPT, UPT, UPT, UPT, 0x40, 0x4 ;  /* 0x000000000004789c */ /* 0x002fd60003f2e870 */
.L_x_12361:
[----:B0-----:R-:W-:-:S06]  /*06c0*/  UIMAD.WIDE UR4, UR18, 0x4, UR8 ;  /* 0x00000004120478a5 */ /* 0x001fcc000f8e0208 */
[----:B-12---:R-:W-:Y:S02]  /*06d0*/  MOV R74, UR4 ;  /* 0x00000004004a7c02 */ /* 0x006fe40008000f00 */
        /* <DEDUP_REMOVED lines=32> */
.L_x_12340:
[----:B------:R-:W-:Y:S05]  /*08e0*/  BRA.U !UP0, `(.L_x_12341) ;  /* 0x0000000108d87547 */ /* 0x000fea000b800000 */
[----:B------:R-:W0:Y:S02]  /*08f0*/  LDC.64 R48, c[0x0][0x3a0] ;  /* 0x0000e800ff307b82 */ /* 0x000e240000000a00 */
[----:B0-----:R-:W-:-:S05]  /*0900*/  IMAD.WIDE.U32 R48, R0, 0x20, R48 ;  /* 0x0000002000307825 */ /* 0x001fca00078e0030 */
[----:B------:R-:W2:Y:S04]  /*0910*/  LDG.E.128 R40, desc[UR12][R48.64] ;  /* 0x0000000c30287981 */ /* 0x000ea8000c1e1d00 */
[----:B------:R0:W3:Y:S01]  /*0920*/  LDG.E.128 R44, desc[UR12][R48.64+0x10] ;  /* 0x0000100c302c7981 */ /* 0x0000e2000c1e1d00 */
[----:B------:R-:W-:-:S13]  /*0930*/  ISETP.LT.AND P0, PT, RZ, UR21, PT ;  /* 0x00000015ff007c0c */ /* 0x000fda000bf01270 */
[----:B------:R-:W1:Y:S01]  /*0940*/  @P0 LDC R54, c[0x0][0x40c] ;  /* 0x00010300ff360b82 */ /* 0x000e620000000800 */
[--C-:B-----5:R-:W-:Y:S02]  /*0950*/  @P0 HADD2.F32 R53, -RZ, R36.reuse.H1_H1 ;  /* 0x30000024ff350230 */ /* 0x120fe40000004100 */
[----:B------:R-:W-:Y:S02]  /*0960*/  @P0 HADD2.F32 R50, -RZ, R36.H0_H0 ;  /* 0x20000024ff320230 */ /* 0x000fe40000004100 */
[----:B0-----:R-:W-:Y:S02]  /*0970*/  @P0 HADD2.F32 R49, -RZ, R28.H0_H0 ;  /* 0x2000001cff310230 */ /* 0x001fe40000004100 */
[--C-:B------:R-:W-:Y:S01]  /*0980*/  @P0 HADD2.F32 R75, -RZ, R38.reuse.H0_H0 ;  /* 0x20000026ff4b0230 */ /* 0x100fe20000004100 */
[----:B------:R-:W0:Y:S01]  /*0990*/  @P0 LDC R51, c[0x0][0x40c] ;  /* 0x00010300ff330b82 */ /* 0x000e220000000800 */
[----:B------:R-:W-:Y:S02]  /*09a0*/  @P0 HADD2.F32 R83, -RZ, R29.H1_H1 ;  /* 0x3000001dff530230 */ /* 0x000fe40000004100 */
[----:B------:R-:W-:-:S05]  /*09b0*/  @P0 HADD2.F32 R85, -RZ, R38.H1_H1 ;  /* 0x30000026ff550230 */ /* 0x000fca0000004100 */
[----:B------:R-:W4:Y:S08]  /*09c0*/  @P0 LDC R82, c[0x0][0x40c] ;  /* 0x00010300ff520b82 */ /* 0x000f300000000800 */
[----:B------:R-:W4:Y:S01]  /*09d0*/  @P0 LDC R74, c[0x0][0x40c] ;  /* 0x00010300ff4a0b82 */ /* 0x000f220000000800 */
[----:B-1----:R-:W-:Y:S01]  /*09e0*/  @P0 FMUL.FTZ R54, R53, R54 ;  /* 0x0000003635360220 */ /* 0x002fe20000410000 */
[----:B------:R-:W-:-:S06]  /*09f0*/  @P0 HADD2.F32 R53, -RZ, R37.H1_H1 ;  /* 0x30000025ff350230 */ /* 0x000fcc0000004100 */
[----:B------:R-:W1:Y:S01]  /*0a00*/  @P0 LDC R81, c[0x0][0x40c] ;  /* 0x00010300ff510b82 */ /* 0x000e620000000800 */
[----:B0-----:R-:W-:Y:S01]  /*0a10*/  @P0 FMUL.FTZ R51, R50, R51 ;  /* 0x0000003332330220 */ /* 0x001fe20000410000 */
[----:B------:R-:W-:-:S06]  /*0a20*/  @P0 HADD2.F32 R50, -RZ, R37.H0_H0 ;  /* 0x20000025ff320230 */ /* 0x000fcc0000004100 */
[----:B------:R-:W0:Y:S01]  /*0a30*/  @P0 LDC R55, c[0x0][0x40c] ;  /* 0x00010300ff370b82 */ /* 0x000e220000000800 */
[----:B----4-:R-:W-:Y:S01]  /*0a40*/  @P0 FMUL.FTZ R82, R53, R82 ;  /* 0x0000005235520220 */ /* 0x010fe20000410000 */
[----:B------:R-:W-:-:S06]  /*0a50*/  @P0 HADD2.F32 R53, -RZ, R28.H1_H1 ;  /* 0x3000001cff350230 */ /* 0x000fcc0000004100 */
[----:B------:R-:W4:Y:S01]  /*0a60*/  @P0 LDC R52, c[0x0][0x40c] ;  /* 0x00010300ff340b82 */ /* 0x000f220000000800 */
[----:B------:R-:W-:Y:S01]  /*0a70*/  @P0 FMUL.FTZ R75, R75, R74 ;  /* 0x0000004a4b4b0220 */ /* 0x000fe20000410000 */
[----:B------:R-:W-:Y:S02]  /*0a80*/  @P0 HADD2.F32 R74, -RZ, R29.H0_H0 ;  /* 0x2000001dff4a0230 */ /* 0x000fe40000004100 */
[----:B-1----:R-:W-:Y:S01]  /*0a90*/  @P0 FMUL.FTZ R81, R50, R81 ;  /* 0x0000005132510220 */ /* 0x002fe20000410000 */
[----:B----4-:R-:W-:Y:S01]  /*0aa0*/  @P0 FMUL.FTZ R84, R85, R52 ;  /* 0x0000003455540220 */ /* 0x010fe20000410000 */
[----:B--2---:R-:W-:Y:S01]  /*0ab0*/  @!P0 MOV R48, R40 ;  /* 0x0000002800308202 */ /* 0x004fe20000000f00 */
[----:B------:R-:W-:Y:S01]  /*0ac0*/  @P0 FFMA.FTZ R48, R51, R49, R40 ;  /* 0x0000003133300223 */ /* 0x000fe20000010028 */
[----:B------:R-:W-:Y:S01]  /*0ad0*/  MOV R51, R43 ;  /* 0x0000002b00337202 */ /* 0x000fe20000000f00 */
[----:B------:R-:W-:Y:S01]  /*0ae0*/  @P0 FFMA.FTZ R51, R82, R83, R43 ;  /* 0x0000005352330223 */ /* 0x000fe2000001002b */
[----:B------:R-:W-:Y:S01]  /*0af0*/  @P0 HADD2.F32 R82, -RZ, R39.H0_H0 ;  /* 0x20000027ff520230 */ /* 0x000fe20000004100 */
[----:B------:R-:W-:Y:S01]  /*0b00*/  MOV R50, R42 ;  /* 0x0000002a00327202 */ /* 0x000fe20000000f00 */
[----:B------:R-:W-:Y:S01]  /*0b10*/  @P0 FFMA.FTZ R50, R81, R74, R42 ;  /* 0x0000004a51320223 */ /* 0x000fe2000001002a */
[----:B------:R-:W-:Y:S01]  /*0b20*/  @P0 HADD2.F32 R83, -RZ, R31.H0_H0 ;  /* 0x2000001fff530230 */ /* 0x000fe20000004100 */
[----:B------:R-:W-:Y:S01]  /*0b30*/  MOV R49, R41 ;  /* 0x0000002900317202 */ /* 0x000fe20000000f00 */
[----:B------:R-:W-:-:S02]  /*0b40*/  @P0 HADD2.F32 R74, -RZ, R30.H0_H0 ;  /* 0x2000001eff4a0230 */ /* 0x000fc40000004100 */
[----:B0-----:R-:W-:Y:S01]  /*0b50*/  @P0 FMUL.FTZ R55, R82, R55 ;  /* 0x0000003752370220 */ /* 0x001fe20000410000 */
[----:B------:R-:W-:Y:S02]  /*0b60*/  @P0 HADD2.F32 R81, -RZ, R30.H1_H1 ;  /* 0x3000001eff510230 */ /* 0x000fe40000004100 */
        /* <DEDUP_REMOVED lines=9> */
[----:B------:R-:W-:Y:S02]  /*0c00*/  HADD2.F32 R55, -RZ, R39.H1_H1 ;  /* 0x30000027ff377230 */ /* 0x000fe40000004100 */
[----:B------:R-:W-:-:S03]  /*0c10*/  HADD2.F32 R75, -RZ, R31.H1_H1 ;  /* 0x3000001fff4b7230 */ /* 0x000fc60000004100 */
[----:B------:R-:W-:-:S04]  /*0c20*/  FMUL.FTZ R74, R55, UR23 ;  /* 0x00000017374a7c20 */ /* 0x000fc80008410000 */
[----:B------:R-:W-:Y:S01]  /*0c30*/  FFMA.FTZ R55, R74, R75, R47 ;  /* 0x0000004b4a377223 */ /* 0x000fe2000001002f */
[----:B------:R-:W-:Y:S06]  /*0c40*/  BRA `(.L_x_12342) ;  /* 0x0000000000b87947 */ /* 0x000fec0003800000 */
.L_x_12341:
[----:B------:R-:W0:Y:S01]  /*0c50*/  @UP2 LDCU UR4, c[0x0][0x40c] ;  /* 0x00008180ff0427ac */ /* 0x000e220008000800 */
[----:B-----5:R-:W-:Y:S02]  /*0c60*/  @P1 HADD2.F32 R49, -RZ, R36.H0_H0 ;  /* 0x20000024ff311230 */ /* 0x020fe40000004100 */
[----:B------:R-:W-:Y:S02]  /*0c70*/  HFMA2 R48, -RZ, RZ, 0, 0 ;  /* 0x00000000ff307431 */ /* 0x000fe400000001ff */
[----:B------:R-:W-:Y:S01]  /*0c80*/  @P1 HADD2.F32 R55, -RZ, R37.H0_H0 ;  /* 0x20000025ff371230 */ /* 0x000fe20000004100 */
[----:B------:R-:W1:Y:S01]  /*0c90*/  @UP2 LDCU UR7, c[0x0][0x40c] ;  /* 0x00008180ff0727ac */ /* 0x000e620008000800 */
[----:B------:R-:W-:Y:S02]  /*0ca0*/  @P1 HADD2.F32 R81, -RZ, R38.H0_H0 ;  /* 0x20000026ff511230 */ /* 0x000fe40000004100 */
[----:B------:R-:W-:Y:S02]  /*0cb0*/  HFMA2 R52, -RZ, RZ, 0, 0 ;  /* 0x00000000ff347431 */ /* 0x000fe400000001ff */
[----:B------:R-:W-:Y:S01]  /*0cc0*/  @P1 HADD2.F32 R50, -RZ, R28.H0_H0 ;  /* 0x2000001cff321230 */ /* 0x000fe20000004100 */
[----:B------:R-:W2:Y:S01]  /*0cd0*/  @UP2 LDCU UR25, c[0x0][0x40c] ;  /* 0x00008180ff1927ac */ /* 0x000ea20008000800 */
[----:B------:R-:W-:-:S02]  /*0ce0*/  @P1 HADD2.F32 R74, -RZ, R29.H0_H0 ;  /* 0x2000001dff4a1230 */ /* 0x000fc40000004100 */
[----:B------:R-:W-:Y:S01]  /*0cf0*/  @P1 HADD2.F32 R75, -RZ, R37.H1_H1 ;  /* 0x30000025ff4b1230 */ /* 0x000fe20000004100 */
[----:B------:R-:W3:Y:S01]  /*0d00*/  @UP2 LDCU UR24, c[0x0][0x40c] ;  /* 0x00008180ff1827ac */ /* 0x000ee20008000800 */
[----:B------:R-:W-:Y:S02]  /*0d10*/  @P1 HADD2.F32 R84, -RZ, R30.H0_H0 ;  /* 0x2000001eff541230 */ /* 0x000fe40000004100 */
[----:B------:R-:W-:Y:S01]  /*0d20*/  @P1 HADD2.F32 R53, -RZ, R36.H1_H1 ;  /* 0x30000024ff351230 */ /* 0x000fe20000004100 */
[----:B------:R-:W4:Y:S01]  /*0d30*/  @UP2 LDCU UR5, c[0x0][0x40c] ;  /* 0x00008180ff0527ac */ /* 0x000f220008000800 */
[----:B------:R-:W-:Y:S02]  /*0d40*/  @P1 HADD2.F32 R82, -RZ, R29.H1_H1 ;  /* 0x3000001dff521230 */ /* 0x000fe40000004100 */
[----:B0-----:R-:W-:Y:S01]  /*0d50*/  @P1 FMUL.FTZ R49, R49, UR4 ;  /* 0x0000000431311c20 */ /* 0x001fe20008410000 */
[----:B------:R-:W-:Y:S01]  /*0d60*/  @P1 HADD2.F32 R83, -RZ, R39.H1_H1 ;  /* 0x30000027ff531230 */ /* 0x000fe20000004100 */
[----:B------:R-:W0:Y:S01]  /*0d70*/  @UP2 LDCU UR26, c[0x0][0x40c] ;  /* 0x00008180ff1a27ac */ /* 0x000e220008000800 */
[----:B------:R-:W-:-:S02]  /*0d80*/  @P1 HADD2.F32 R54, -RZ, R28.H1_H1 ;  /* 0x3000001cff361230 */ /* 0x000fc40000004100 */
[----:B-1----:R-:W-:Y:S01]  /*0d90*/  @P1 FMUL.FTZ R55, R55, UR7 ;  /* 0x0000000737371c20 */ /* 0x002fe20008410000 */
[----:B------:R-:W-:Y:S01]  /*0da0*/  @P1 FMUL.FTZ R48, R49, R50 ;  /* 0x0000003231301220 */ /* 0x000fe20000410000 */
[----:B------:R-:W1:Y:S01]  /*0db0*/  @UP2 LDCU UR4, c[0x0][0x40c] ;  /* 0x00008180ff0427ac */ /* 0x000e620008000800 */
[----:B------:R-:W-:Y:S01]  /*0dc0*/  CS2R R50, SRZ ;  /* 0x0000000000327805 */ /* 0x000fe2000001ff00 */
[----:B--2---:R-:W-:Y:S01]  /*0dd0*/  @P1 FMUL.FTZ R81, R81, UR25 ;  /* 0x0000001951511c20 */ /* 0x004fe20008410000 */
[----:B------:R-:W-:Y:S01]  /*0de0*/  @P1 FMUL.FTZ R50, R55, R74 ;  /* 0x0000004a37321220 */ /* 0x000fe20000410000 */
[----:B------:R-:W2:Y:S01]  /*0df0*/  @UP2 LDCU UR27, c[0x0][0x40c] ;  /* 0x00008180ff1b27ac */ /* 0x000ea20008000800 */
[----:B------:R-:W-:Y:S02]  /*0e00*/  @P1 HADD2.F32 R55, -RZ, R38.H1_H1 ;  /* 0x30000026ff371230 */ /* 0x000fe40000004100 */
[----:B---3--:R-:W-:Y:S01]  /*0e10*/  @P1 FMUL.FTZ R75, R75, UR24 ;  /* 0x000000184b4b1c20 */ /* 0x008fe20008410000 */
[----:B------:R-:W-:Y:S01]  /*0e20*/  @P1 FMUL.FTZ R52, R81, R84 ;  /* 0x0000005451341220 */ /* 0x000fe20000410000 */
[----:B------:R-:W-:Y:S01]  /*0e30*/  @P1 HADD2.F32 R81, -RZ, R39.H0_H0 ;  /* 0x20000027ff511230 */ /* 0x000fe20000004100 */
[----:B------:R-:W-:Y:S01]  /*0e40*/  MOV R49, RZ ;  /* 0x000000ff00317202 */ /* 0x000fe20000000f00 */
[----:B----4-:R-:W-:Y:S01]  /*0e50*/  @P1 FMUL.FTZ R53, R53, UR5 ;  /* 0x0000000535351c20 */ /* 0x010fe20008410000 */
[----:B------:R-:W-:Y:S01]  /*0e60*/  @P1 FMUL.FTZ R51, R75, R82 ;  /* 0x000000524b331220 */ /* 0x000fe20000410000 */
[----:B------:R-:W-:-:S02]  /*0e70*/  @P1 HADD2.F32 R75, -RZ, R30.H1_H1 ;  /* 0x3000001eff4b1230 */ /* 0x000fc40000004100 */
[--C-:B------:R-:W-:Y:S02]  /*0e80*/  @P1 HADD2.F32 R82, -RZ, R31.reuse.H0_H0 ;  /* 0x2000001fff521230 */ /* 0x100fe40000004100 */
[----:B0-----:R-:W-:Y:S01]  /*0e90*/  @P1 FMUL.FTZ R74, R55, UR26 ;  /* 0x0000001a374a1c20 */ /* 0x001fe20008410000 */
[----:B------:R-:W-:Y:S02]  /*0ea0*/  @P1 HADD2.F32 R84, -RZ, R31.H1_H1 ;  /* 0x3000001fff541230 */ /* 0x000fe40000004100 */
[----:B------:R-:W-:Y:S01]  /*0eb0*/  @P1 FMUL.FTZ R49, R53, R54 ;  /* 0x0000003635311220 */ /* 0x000fe20000410000 */
[----:B-1----:R-:W-:Y:S01]  /*0ec0*/  @P1 FMUL.FTZ R81, R81, UR4 ;  /* 0x0000000451511c20 */ /* 0x002fe20008410000 */
[----:B------:R-:W-:Y:S02]  /*0ed0*/  CS2R R54, SRZ ;  /* 0x0000000000367805 */ /* 0x000fe4000001ff00 */
[----:B------:R-:W-:Y:S01]  /*0ee0*/  MOV R53, RZ ;  /* 0x000000ff00357202 */ /* 0x000fe20000000f00 */
[----:B------:R-:W-:Y:S01]  /*0ef0*/  @P1 FMUL.FTZ R53, R74, R75 ;  /* 0x0000004b4a351220 */ /* 0x000fe20000410000 */
[----:B--2---:R-:W-:Y:S01]  /*0f00*/  @P1 FMUL.FTZ R83, R83, UR27 ;  /* 0x0000001b53531c20 */ /* 0x004fe20008410000 */
[----:B------:R-:W-:-:S03]  /*0f10*/  @P1 FMUL.FTZ R54, R81, R82 ;  /* 0x0000005251361220 */ /* 0x000fc60000410000 */
[----:B------:R-:W-:-:S07]  /*0f20*/  @P1 FMUL.FTZ R55, R83, R84 ;  /* 0x0000005453371220 */ /* 0x000fce0000410000 */
.L_x_12342:
[----:B------:R-:W0:Y:S01]  /*0f30*/  LDC.64 R74, c[0x0][0x3a8] ;  /* 0x0000ea00ff4a7b82 */ /* 0x000e220000000a00 */
[----:B------:R-:W-:Y:S01]  /*0f40*/  IADD3 R73, PT, PT, R73, 0x80, RZ ;  /* 0x0000008049497810 */ /* 0x000fe20007ffe0ff */
[C---:B0-----:R-:W-:Y:S01]  /*0f50*/  IMAD.WIDE.U32 R74, R0.reuse, 0x20, R74 ;  /* 0x00000020004a7825 */ /* 0x041fe200078e004a */
[----:B------:R-:W-:-:S04]  /*0f60*/  IADD3 R0, PT, PT, R0, 0x80, RZ ;  /* 0x0000008000007810 */ /* 0x000fc80007ffe0ff */
[----:B------:R0:W-:Y:S04]  /*0f70*/  STG.E.128 desc[UR12][R74.64], R48 ;  /* 0x000000304a007986 */ /* 0x0001e8000c101d0c */
[----:B------:R0:W-:Y:S02]  /*0f80*/  STG.E.128 desc[UR12][R74.64+0x10], R52 ;  /* 0x000010344a007986 */ /* 0x0001e4000c101d0c */
.L_x_12339:
[----:B----4-:R-:W-:Y:S05]  /*0f90*/  BSYNC.RECONVERGENT B0 ;  /* 0x0000000000007941 */ /* 0x010fea0003800200 */
.L_x_12338:
        /* <DEDUP_REMOVED lines=15> */
[----:B------:R-:W2:Y:S01]  /*1090*/  @P0 LDC R61, c[0x0][0x40c] ;  /* 0x00010300ff3d0b82 */ /* 0x000ea20000000800 */
[--C-:B-1---5:R-:W-:Y:S02]  /*10a0*/  @P0 HADD2.F32 R58, -RZ, R36.reuse.H1_H1 ;  /* 0x30000024ff3a0230 */ /* 0x122fe40000004100 */
[----:B------:R-:W-:Y:S02]  /*10b0*/  @P0 HADD2.F32 R56, -RZ, R36.H0_H0 ;  /* 0x20000024ff380230 */ /* 0x000fe40000004100 */
[----:B0-----:R-:W-:-:S03]  /*10c0*/  @P0 HADD2.F32 R74, -RZ, R38.H0_H0 ;  /* 0x20000026ff4a0230 */ /* 0x001fc60000004100 */
[----:B------:R-:W0:Y:S08]  /*10d0*/  @P0 LDC R57, c[0x0][0x40c] ;  /* 0x00010300ff390b82 */ /* 0x000e300000000800 */
[----:B------:R-:W1:Y:S08]  /*10e0*/  @P0 LDC R75, c[0x0][0x40c] ;  /* 0x00010300ff4b0b82 */ /* 0x000e700000000800 */
[----:B------:R-:W3:Y:S01]  /*10f0*/  @P0 LDC R83, c[0x0][0x40c] ;  /* 0x00010300ff530b82 */ /* 0x000ee20000000800 */
[----:B--2---:R-:W-:Y:S01]  /*1100*/  @P0 FMUL.FTZ R82, R58, R61 ;  /* 0x0000003d3a520220 */ /* 0x004fe20000410000 */
[----:B------:R-:W-:-:S02]  /*1110*/  @P0 HADD2.F32 R58, -RZ, R37.H0_H0 ;  /* 0x20000025ff3a0230 */ /* 0x000fc40000004100 */
[----:B------:R-:W-:-:S04]  /*1120*/  @P0 HADD2.F32 R61, -RZ, R37.H1_H1 ;  /* 0x30000025ff3d0230 */ /* 0x000fc80000004100 */
[----:B------:R-:W2:Y:S01]  /*1130*/  @P0 LDC R62, c[0x0][0x40c] ;  /* 0x00010300ff3e0b82 */ /* 0x000ea20000000800 */
[----:B0-----:R-:W-:Y:S01]  /*1140*/  @P0 FMUL.FTZ R59, R56, R57 ;  /* 0x00000039383b0220 */ /* 0x001fe20000410000 */
[----:B------:R-:W-:Y:S01]  /*1150*/  @P0 HADD2.F32 R57, -RZ, R16.H0_H0 ;  /* 0x20000010ff390230 */ /* 0x000fe20000004100 */
[----:B------:R-:W-:-:S04]  /*1160*/  MOV R56, R40 ;  /* 0x0000002800387202 */ /* 0x000fc80000000f00 */
[----:B------:R-:W-:Y:S01]  /*1170*/  @P0 FFMA.FTZ R56, R59, R57, R40 ;  /* 0x000000393b380223 */ /* 0x000fe20000010028 */
[----:B------:R-:W0:Y:S01]  /*1180*/  @P0 LDC R63, c[0x0][0x40c] ;  /* 0x00010300ff3f0b82 */ /* 0x000e220000000800 */
[----:B-1----:R-:W-:Y:S01]  /*1190*/  @P0 FMUL.FTZ R81, R58, R75 ;  /* 0x0000004b3a510220 */ /* 0x002fe20000410000 */
[----:B------:R-:W-:Y:S02]  /*11a0*/  MOV R59, R43 ;  /* 0x0000002b003b7202 */ /* 0x000fe40000000f00 */
[----:B------:R-:W-:Y:S02]  /*11b0*/  MOV R58, R42 ;  /* 0x0000002a003a7202 */ /* 0x000fe40000000f00 */
[----:B------:R-:W-:Y:S02]  /*11c0*/  MOV R57, R41 ;  /* 0x0000002900397202 */ /* 0x000fe40000000f00 */
[----:B------:R-:W1:Y:S01]  /*11d0*/  @P0 LDC R60, c[0x0][0x40c] ;  /* 0x00010300ff3c0b82 */ /* 0x000e620000000800 */
[----:B---3--:R-:W-:Y:S01]  /*11e0*/  @P0 FMUL.FTZ R75, R74, R83 ;  /* 0x000000534a4b0220 */ /* 0x008fe20000410000 */
[----:B------:R-:W-:-:S02]  /*11f0*/  @P0 HADD2.F32 R74, -RZ, R17.H1_H1 ;  /* 0x30000011ff4a0230 */ /* 0x000fc40000004100 */
[----:B------:R-:W-:Y:S02]  /*1200*/  @P0 HADD2.F32 R83, -RZ, R38.H1_H1 ;  /* 0x30000026ff530230 */ /* 0x000fe40000004100 */
[----:B--2---:R-:W-:Y:S01]  /*1210*/  @P0 FMUL.FTZ R84, R61, R62 ;  /* 0x0000003e3d540220 */ /* 0x004fe20000410000 */
[----:B------:R-:W-:Y:S02]  /*1220*/  @P0 HADD2.F32 R61, -RZ, R17.H0_H0 ;  /* 0x20000011ff3d0230 */ /* 0x000fe40000004100 */
[----:B------:R-:W-:Y:S02]  /*1230*/  @P0 HADD2.F32 R62, -RZ, R16.H1_H1 ;  /* 0x30000010ff3e0230 */ /* 0x000fe40000004100 */
[----:B------:R-:W-:Y:S01]  /*1240*/  @P0 FFMA.FTZ R59, R84, R74, R43 ;  /* 0x0000004a543b0223 */ /* 0x000fe2000001002b */
[----:B------:R-:W-:Y:S02]  /*1250*/  @P0 HADD2.F32 R84, -RZ, R39.H0_H0 ;  /* 0x20000027ff540230 */ /* 0x000fe40000004100 */
[----:B------:R-:W-:Y:S01]  /*1260*/  @P0 FFMA.FTZ R58, R81, R61, R42 ;  /* 0x0000003d513a0223 */ /* 0x000fe2000001002a */
[----:B------:R-:W-:-:S02]  /*1270*/  @P0 HADD2.F32 R81, -RZ, R19.H0_H0 ;  /* 0x20000013ff510230 */ /* 0x000fc40000004100 */
[----:B------:R-:W-:Y:S01]  /*1280*/  @P0 FFMA.FTZ R57, R82, R62, R41 ;  /* 0x0000003e52390223 */ /* 0x000fe20000010029 */
[--C-:B------:R-:W-:Y:S02]  /*1290*/  @P0 HADD2.F32 R74, -RZ, R18.reuse.H0_H0 ;  /* 0x20000012ff4a0230 */ /* 0x100fe40000004100 */
[----:B0-----:R-:W-:Y:S01]  /*12a0*/  @P0 FMUL.FTZ R63, R84, R63 ;  /* 0x0000003f543f0220 */ /* 0x001fe20000410000 */
[----:B------:R-:W-:Y:S01]  /*12b0*/  @P0 HADD2.F32 R82, -RZ, R18.H1_H1 ;  /* 0x30000012ff520230 */ /* 0x000fe20000004100 */
[----:B------:R-:W-:Y:S02]  /*12c0*/  MOV R62, R46 ;  /* 0x0000002e003e7202 */ /* 0x000fe40000000f00 */
[----:B------:R-:W-:Y:S01]  /*12d0*/  MOV R61, R45 ;  /* 0x0000002d003d7202 */ /* 0x000fe20000000f00 */
[----:B------:R-:W-:Y:S01]  /*12e0*/  @P0 FFMA.FTZ R62, R63, R81, R46 ;  /* 0x000000513f3e0223 */ /* 0x000fe2000001002e */
[----:B-1----:R-:W-:Y:S01]  /*12f0*/  @P0 FMUL.FTZ R86, R83, R60 ;  /* 0x0000003c53560220 */ /* 0x002fe20000410000 */
[----:B------:R-:W-:Y:S01]  /*1300*/  MOV R60, R44 ;  /* 0x0000002c003c7202 */ /* 0x000fe20000000f00 */
[----:B------:R-:W-:Y:S01]  /*1310*/  @P0 FFMA.FTZ R60, R75, R74, R44 ;  /* 0x0000004a4b3c0223 */ /* 0x000fe2000001002c */
[----:B------:R-:W-:Y:S01]  /*1320*/  MOV R63, R47 ;  /* 0x0000002f003f7202 */ /* 0x000fe20000000f00 */
[----:B------:R-:W-:Y:S01]  /*1330*/  @P0 FFMA.FTZ R61, R86, R82, R45 ;  /* 0x00000052563d0223 */ /* 0x000fe2000001002d */
[----:B------:R-:W-:Y:S06]  /*1340*/  @!P0 BRA `(.L_x_12346) ;  /* 0x0000000000cc8947 */ /* 0x000fec0003800000 */
[----:B------:R-:W-:Y:S02]  /*1350*/  HADD2.F32 R63, -RZ, R39.H1_H1 ;  /* 0x30000027ff3f7230 */ /* 0x000fe40000004100 */
[----:B------:R-:W-:-:S03]  /*1360*/  HADD2.F32 R74, -RZ, R19.H1_H1 ;  /* 0x30000013ff4a7230 */ /* 0x000fc60000004100 */
[----:B------:R-:W-:-:S04]  /*1370*/  FMUL.FTZ R82, R63, UR23 ;  /* 0x000000173f527c20 */ /* 0x000fc80008410000 */
[----:B------:R-:W-:Y:S01]  /*1380*/  FFMA.FTZ R63, R82, R74, R47 ;  /* 0x0000004a523f7223 */ /* 0x000fe2000001002f */
[----:B------:R-:W-:Y:S06]  /*1390*/  BRA `(.L_x_12346) ;  /* 0x0000000000b87947 */ /* 0x000fec0003800000 */
.L_x_12345:
[----:B------:R-:W2:Y:S01]  /*13a0*/  @UP2 LDCU UR4, c[0x0][0x40c] ;  /* 0x00008180ff0427ac */ /* 0x000ea20008000800 */
[----:B-1---5:R-:W-:Y:S01]  /*13b0*/  @P1 HADD2.F32 R57, -RZ, R36.H0_H0 ;  /* 0x20000024ff391230 */ /* 0x022fe20000004100 */
[----:B------:R-:W-:Y:S01]  /*13c0*/  MOV R56, RZ ;  /* 0x000000ff00387202 */ /* 0x000fe20000000f00 */
[----:B------:R-:W-:Y:S01]  /*13d0*/  @P1 HADD2.F32 R63, -RZ, R37.H0_H0 ;  /* 0x20000025ff3f1230 */ /* 0x000fe20000004100 */
[----:B------:R-:W1:Y:S01]  /*13e0*/  @UP2 LDCU UR7, c[0x0][0x40c] ;  /* 0x00008180ff0727ac */ /* 0x000e620008000800 */
[----:B------:R-:W-:Y:S01]  /*13f0*/  @P1 HADD2.F32 R81, -RZ, R38.H0_H0 ;  /* 0x20000026ff511230 */ /* 0x000fe20000004100 */
[----:B------:R-:W-:Y:S01]  /*1400*/  MOV R60, RZ ;  /* 0x000000ff003c7202 */ /* 0x000fe20000000f00 */
[----:B------:R-:W-:Y:S01]  /*1410*/  @P1 HADD2.F32 R58, -RZ, R16.H0_H0 ;  /* 0x20000010ff3a1230 */ /* 0x000fe20000004100 */
[----:B------:R-:W3:Y:S01]  /*1420*/  @UP2 LDCU UR25, c[0x0][0x40c] ;  /* 0x00008180ff1927ac */ /* 0x000ee20008000800 */
[----:B0-----:R-:W-:Y:S02]  /*1430*/  @P1 HADD2.F32 R74, -RZ, R17.H0_H0 ;  /* 0x20000011ff4a1230 */ /* 0x001fe40000004100 */
[----:B------:R-:W-:Y:S01]  /*1440*/  @P1 HADD2.F32 R75, -RZ, R37.H1_H1 ;  /* 0x30000025ff4b1230 */ /* 0x000fe20000004100 */
[----:B------:R-:W0:Y:S01]  /*1450*/  @UP2 LDCU UR24, c[0x0][0x40c] ;  /* 0x00008180ff1827ac */ /* 0x000e220008000800 */
        /* <DEDUP_REMOVED lines=8> */
[----:B-1----:R-:W-:Y:S01]  /*14e0*/  @P1 FMUL.FTZ R63, R63, UR7 ;  /* 0x000000073f3f1c20 */ /* 0x002fe20008410000 */
[----:B------:R-:W-:Y:S01]  /*14f0*/  @P1 FMUL.FTZ R56, R57, R58 ;  /* 0x0000003a39381220 */ /* 0x000fe20000410000 */
[----:B------:R-:W1:Y:S01]  /*1500*/  @UP2 LDCU UR4, c[0x0][0x40c] ;  /* 0x00008180ff0427ac */ /* 0x000e620008000800 */
[----:B------:R-:W-:Y:S01]  /*1510*/  CS2R R58, SRZ ;  /* 0x00000000003a7805 */ /* 0x000fe2000001ff00 */
[----:B---3--:R-:W-:Y:S01]  /*1520*/  @P1 FMUL.FTZ R81, R81, UR25 ;  /* 0x0000001951511c20 */ /* 0x008fe20008410000 */
[----:B------:R-:W-:Y:S01]  /*1530*/  @P1 FMUL.FTZ R58, R63, R74 ;  /* 0x0000004a3f3a1220 */ /* 0x000fe20000410000 */
[----:B------:R-:W3:Y:S01]  /*1540*/  @UP2 LDCU UR27, c[0x0][0x40c] ;  /* 0x00008180ff1b27ac */ /* 0x000ee20008000800 */
[----:B------:R-:W-:-:S02]  /*1550*/  @P1 HADD2.F32 R63, -RZ, R38.H1_H1 ;  /* 0x30000026ff3f1230 */ /* 0x000fc40000004100 */
[----:B0-----:R-:W-:Y:S01]  /*1560*/  @P1 FMUL.FTZ R75, R75, UR24 ;  /* 0x000000184b4b1c20 */ /* 0x001fe20008410000 */
[----:B------:R-:W-:Y:S01]  /*1570*/  @P1 FMUL.FTZ R60, R81, R84 ;  /* 0x00000054513c1220 */ /* 0x000fe20000410000 */
[----:B------:R-:W-:Y:S01]  /*1580*/  @P1 HADD2.F32 R81, -RZ, R39.H0_H0 ;  /* 0x20000027ff511230 */ /* 0x000fe20000004100 */
[----:B------:R-:W-:Y:S01]  /*1590*/  MOV R57, RZ ;  /* 0x000000ff00397202 */ /* 0x000fe20000000f00 */
[----:B----4-:R-:W-:Y:S01]  /*15a0*/  @P1 FMUL.FTZ R61, R61, UR5 ;  /* 0x000000053d3d1c20 */ /* 0x010fe20008410000 */
[----:B------:R-:W-:Y:S01]  /*15b0*/  @P1 FMUL.FTZ R59, R75, R82 ;  /* 0x000000524b3b1220 */ /* 0x000fe20000410000 */
[----:B------:R-:W-:Y:S02]  /*15c0*/  @P1 HADD2.F32 R75, -RZ, R18.H1_H1 ;  /* 0x30000012ff4b1230 */ /* 0x000fe40000004100 */
[--C-:B------:R-:W-:Y:S02]  /*15d0*/  @P1 HADD2.F32 R82, -RZ, R19.reuse.H0_H0 ;  /* 0x20000013ff521230 */ /* 0x100fe40000004100 */
[----:B--2---:R-:W-:Y:S01]  /*15e0*/  @P1 FMUL.FTZ R74, R63, UR26 ;  /* 0x0000001a3f4a1c20 */ /* 0x004fe20008410000 */
[----:B------:R-:W-:-:S02]  /*15f0*/  @P1 HADD2.F32 R84, -RZ, R19.H1_H1 ;  /* 0x30000013ff541230 */ /* 0x000fc40000004100 */
[----:B------:R-:W-:Y:S01]  /*1600*/  @P1 FMUL.FTZ R57, R61, R62 ;  /* 0x0000003e3d391220 */ /* 0x000fe20000410000 */
[----:B-1----:R-:W-:Y:S01]  /*1610*/  @P1 FMUL.FTZ R81, R81, UR4 ;  /* 0x0000000451511c20 */ /* 0x002fe20008410000 */
[----:B------:R-:W-:Y:S02]  /*1620*/  CS2R R62, SRZ ;  /* 0x00000000003e7805 */ /* 0x000fe4000001ff00 */
[----:B------:R-:W-:Y:S01]  /*1630*/  MOV R61, RZ ;  /* 0x000000ff003d7202 */ /* 0x000fe20000000f00 */
[----:B------:R-:W-:Y:S01]  /*1640*/  @P1 FMUL.FTZ R61, R74, R75 ;  /* 0x0000004b4a3d1220 */ /* 0x000fe20000410000 */
[----:B---3--:R-:W-:Y:S01]  /*1650*/  @P1 FMUL.FTZ R83, R83, UR27 ;  /* 0x0000001b53531c20 */ /* 0x008fe20008410000 */
[----:B------:R-:W-:-:S03]  /*1660*/  @P1 FMUL.FTZ R62, R81, R82 ;  /* 0x00000052513e1220 */ /* 0x000fc60000410000 */
[----:B------:R-:W-:-:S07]  /*1670*/  @P1 FMUL.FTZ R63, R83, R84 ;  /* 0x00000054533f1220 */ /* 0x000fce0000410000 */
.L_x_12346:
[----:B------:R-:W0:Y:S01]  /*1680*/  LDC.64 R74, c[0x0][0x3a8] ;  /* 0x0000ea00ff4a7b82 */ /* 0x000e220000000a00 */
[----:B------:R-:W-:Y:S01]  /*1690*/  IADD3 R73, PT, PT, R73, 0x80, RZ ;  /* 0x0000008049497810 */ /* 0x000fe20007ffe0ff */
[C---:B0-----:R-:W-:Y:S01]  /*16a0*/  IMAD.WIDE.U32 R74, R0.reuse, 0x20, R74 ;  /* 0x00000020004a7825 */ /* 0x041fe200078e004a */
[----:B------:R-:W-:-:S04]  /*16b0*/  IADD3 R0, PT, PT, R0, 0x80, RZ ;  /* 0x0000008000007810 */ /* 0x000fc80007ffe0ff */
[----:B------:R1:W-:Y:S04]  /*16c0*/  STG.E.128 desc[UR12][R74.64], R56 ;  /* 0x000000384a007986 */ /* 0x0003e8000c101d0c */
[----:B------:R1:W-:Y:S02]  /*16d0*/  STG.E.128 desc[UR12][R74.64+0x10], R60 ;  /* 0x0000103c4a007986 */ /* 0x0003e4000c101d0c */
.L_x_12344:
[----:B------:R-:W-:Y:S05]  /*16e0*/  BSYNC.RECONVERGENT B0 ;  /* 0x0000000000007941 */ /* 0x000fea0003800200 */
.L_x_12343:
        /* <DEDUP_REMOVED lines=16> */
[--C-:B--2--5:R-:W-:Y:S02]  /*17f0*/  @P0 HADD2.F32 R66, -RZ, R36.reuse.H1_H1 ;  /* 0x30000024ff420230 */ /* 0x124fe40000004100 */
[----:B------:R-:W-:Y:S02]  /*1800*/  @P0 HADD2.F32 R64, -RZ, R36.H0_H0 ;  /* 0x20000024ff400230 */ /* 0x000fe40000004100 */
[--C-:B------:R-:W-:Y:S02]  /*1810*/  @P0 HADD2.F32 R70, -RZ, R37.reuse.H0_H0 ;  /* 0x20000025ff460230 */ /* 0x100fe40000004100 */
[----:B01----:R-:W-:Y:S01]  /*1820*/  @P0 HADD2.F32 R74, -RZ, R37.H1_H1 ;  /* 0x30000025ff4a0230 */ /* 0x003fe20000004100 */
[----:B------:R-:W0:Y:S01]  /*1830*/  @P0 LDC R65, c[0x0][0x40c] ;  /* 0x00010300ff410b82 */ /* 0x000e220000000800 */
[--C-:B------:R-:W-:Y:S02]  /*1840*/  @P0 HADD2.F32 R86, -RZ, R38.reuse.H0_H0 ;  /* 0x20000026ff560230 */ /* 0x100fe40000004100 */
[----:B------:R-:W-:-:S05]  /*1850*/  @P0 HADD2.F32 R83, -RZ, R38.H1_H1 ;  /* 0x30000026ff530230 */ /* 0x000fca0000004100 */
[----:B------:R-:W1:Y:S08]  /*1860*/  @P0 LDC R73, c[0x0][0x40c] ;  /* 0x00010300ff490b82 */ /* 0x000e700000000800 */
[----:B------:R-:W2:Y:S01]  /*1870*/  @P0 LDC R81, c[0x0][0x40c] ;  /* 0x00010300ff510b82 */ /* 0x000ea20000000800 */
[----:B---3--:R-:W-:Y:S01]  /*1880*/  @P0 FMUL.FTZ R82, R66, R71 ;  /* 0x0000004742520220 */ /* 0x008fe20000410000 */
[----:B------:R-:W-:-:S06]  /*1890*/  MOV R66, R42 ;  /* 0x0000002a00427202 */ /* 0x000fcc0000000f00 */
[----:B------:R-:W3:Y:S01]  /*18a0*/  @P0 LDC R69, c[0x0][0x40c] ;  /* 0x00010300ff450b82 */ /* 0x000ee20000000800 */
[----:B0-----:R-:W-:Y:S01]  /*18b0*/  @P0 FMUL.FTZ R67, R64, R65 ;  /* 0x0000004140430220 */ /* 0x001fe20000410000 */
[----:B------:R-:W-:Y:S01]  /*18c0*/  @P0 HADD2.F32 R65, -RZ, R4.H0_H0 ;  /* 0x20000004ff410230 */ /* 0x000fe20000004100 */
[----:B------:R-:W-:-:S04]  /*18d0*/  MOV R64, R40 ;  /* 0x0000002800407202 */ /* 0x000fc80000000f00 */
[----:B------:R-:W-:Y:S01]  /*18e0*/  @P0 FFMA.FTZ R64, R67, R65, R40 ;  /* 0x0000004143400223 */ /* 0x000fe20000010028 */
[----:B------:R-:W0:Y:S01]  /*18f0*/  @P0 LDC R71, c[0x0][0x40c] ;  /* 0x00010300ff470b82 */ /* 0x000e220000000800 */
[----:B-1----:R-:W-:Y:S01]  /*1900*/  @P0 FMUL.FTZ R75, R70, R73 ;  /* 0x00000049464b0220 */ /* 0x002fe20000410000 */
[----:B------:R-:W-:Y:S01]  /*1910*/  @P0 HADD2.F32 R70, -RZ, R4.H1_H1 ;  /* 0x30000004ff460230 */ /* 0x000fe20000004100 */
[----:B------:R-:W-:Y:S01]  /*1920*/  MOV R65, R41 ;  /* 0x0000002900417202 */ /* 0x000fe20000000f00 */
[--C-:B------:R-:W-:Y:S01]  /*1930*/  @P0 HADD2.F32 R73, -RZ, R5.reuse.H0_H0 ;  /* 0x20000005ff490230 */ /* 0x100fe20000004100 */
[----:B------:R-:W-:Y:S02]  /*1940*/  MOV R67, R43 ;  /* 0x0000002b00437202 */ /* 0x000fe40000000f00 */
[----:B------:R-:W-:Y:S01]  /*1950*/  @P0 FFMA.FTZ R65, R82, R70, R41 ;  /* 0x0000004652410223 */ /* 0x000fe20000010029 */
[----:B------:R-:W1:Y:S01]  /*1960*/  @P0 LDC R68, c[0x0][0x40c] ;  /* 0x00010300ff440b82 */ /* 0x000e620000000800 */
[----:B--2---:R-:W-:Y:S01]  /*1970*/  @P0 FMUL.FTZ R84, R74, R81 ;  /* 0x000000514a540220 */ /* 0x004fe20000410000 */
[----:B------:R-:W-:-:S02]  /*1980*/  @P0 HADD2.F32 R74, -RZ, R5.H1_H1 ;  /* 0x30000005ff4a0230 */ /* 0x000fc40000004100 */
[----:B------:R-:W-:Y:S01]  /*1990*/  @P0 FFMA.FTZ R66, R75, R73, R42 ;  /* 0x000000494b420223 */ /* 0x000fe2000001002a */
[----:B------:R-:W-:Y:S01]  /*19a0*/  @P0 HADD2.F32 R82, -RZ, R39.H0_H0 ;  /* 0x20000027ff520230 */ /* 0x000fe20000004100 */
[----:B------:R-:W-:Y:S01]  /*19b0*/  MOV R70, R46 ;  /* 0x0000002e00467202 */ /* 0x000fe20000000f00 */
[----:B------:R-:W-:Y:S02]  /*19c0*/  @P0 HADD2.F32 R75, -RZ, R7.H0_H0 ;  /* 0x20000007ff4b0230 */ /* 0x000fe40000004100 */
[----:B------:R-:W-:Y:S01]  /*19d0*/  @P0 FFMA.FTZ R67, R84, R74, R43 ;  /* 0x0000004a54430223 */ /* 0x000fe2000001002b */
[----:B---3--:R-:W-:Y:S01]  /*19e0*/  @P0 FMUL.FTZ R81, R86, R69 ;  /* 0x0000004556510220 */ /* 0x008fe20000410000 */
[--C-:B------:R-:W-:Y:S01]  /*19f0*/  @P0 HADD2.F32 R73, -RZ, R6.reuse.H0_H0 ;  /* 0x20000006ff490230 */ /* 0x100fe20000004100 */
[----:B------:R-:W-:Y:S01]  /*1a00*/  MOV R69, R45 ;  /* 0x0000002d00457202 */ /* 0x000fe20000000f00 */
[----:B------:R-:W-:Y:S02]  /*1a10*/  @P0 HADD2.F32 R74, -RZ, R6.H1_H1 ;  /* 0x30000006ff4a0230 */ /* 0x000fe40000004100 */
[----:B0-----:R-:W-:-:S04]  /*1a20*/  @P0 FMUL.FTZ R71, R82, R71 ;  /* 0x0000004752470220 */ /* 0x001fc80000410000 */
[----:B------:R-:W-:Y:S01]  /*1a30*/  @P0 FFMA.FTZ R70, R71, R75, R46 ;  /* 0x0000004b47460223 */ /* 0x000fe2000001002e */
[----:B------:R-:W-:Y:S01]  /*1a40*/  MOV R71, R47 ;  /* 0x0000002f00477202 */ /* 0x000fe20000000f00 */
[----:B-1----:R-:W-:Y:S01]  /*1a50*/  @P0 FMUL.FTZ R86, R83, R68 ;  /* 0x0000004453560220 */ /* 0x002fe20000410000 */
[----:B------:R-:W-:Y:S01]  /*1a60*/  MOV R68, R44 ;  /* 0x0000002c00447202 */ /* 0x000fe20000000f00 */
[----:B------:R-:W-:Y:S02]  /*1a70*/  @P0 FFMA.FTZ R68, R81, R73, R44 ;  /* 0x0000004951440223 */ /* 0x000fe4000001002c */
[----:B------:R-:W-:Y:S01]  /*1a80*/  @P0 FFMA.FTZ R69, R86, R74, R45 ;  /* 0x0000004a56450223 */ /* 0x000fe2000001002d */
[----:B------:R-:W-:Y:S06]  /*1a90*/  @!P0 BRA `(.L_x_12350) ;  /* 0x0000000000cc8947 */ /* 0x000fec0003800000 */
[----:B------:R-:W-:Y:S02]  /*1aa0*/  HADD2.F32 R71, -RZ, R39.H1_H1 ;  /* 0x30000027ff477230 */ /* 0x000fe40000004100 */
[----:B------:R-:W-:-:S03]  /*1ab0*/  HADD2.F32 R74, -RZ, R7.H1_H1 ;  /* 0x30000007ff4a7230 */ /* 0x000fc60000004100 */
[----:B------:R-:W-:-:S04]  /*1ac0*/  FMUL.FTZ R82, R71, UR23 ;  /* 0x0000001747527c20 */ /* 0x000fc80008410000 */
[----:B------:R-:W-:Y:S01]  /*1ad0*/  FFMA.FTZ R71, R82, R74, R47 ;  /* 0x0000004a52477223 */ /* 0x000fe2000001002f */
[----:B------:R-:W-:Y:S06]  /*1ae0*/  BRA `(.L_x_12350) ;  /* 0x0000000000b87947 */ /* 0x000fec0003800000 */
.L_x_12349:
[----:B------:R-:W3:Y:S01]  /*1af0*/  @UP2 LDCU UR4, c[0x0][0x40c] ;  /* 0x00008180ff0427ac */ /* 0x000ee20008000800 */
[----:B--2--5:R-:W-:Y:S02]  /*1b00*/  @P1 HADD2.F32 R65, -RZ, R36.H0_H0 ;  /* 0x20000024ff411230 */ /* 0x024fe40000004100 */
[----:B------:R-:W-:Y:S02]  /*1b10*/  HFMA2 R64, -RZ, RZ, 0, 0 ;  /* 0x00000000ff407431 */ /* 0x000fe400000001ff */
[--C-:B------:R-:W-:Y:S01]  /*1b20*/  @P1 HADD2.F32 R73, -RZ, R37.reuse.H1_H1 ;  /* 0x30000025ff491230 */ /* 0x100fe20000004100 */
[----:B------:R-:W2:Y:S01]  /*1b30*/  @UP2 LDCU UR24, c[0x0][0x40c] ;  /* 0x00008180ff1827ac */ /* 0x000ea20008000800 */
[----:B01----:R-:W-:Y:S02]  /*1b40*/  @P1 HADD2.F32 R75, -RZ, R38.H0_H0 ;  /* 0x20000026ff4b1230 */ /* 0x003fe40000004100 */
[----:B------:R-:W-:Y:S02]  /*1b50*/  HFMA2 R68, -RZ, RZ, 0, 0 ;  /* 0x00000000ff447431 */ /* 0x000fe400000001ff */
[----:B------:R-:W-:Y:S01]  /*1b60*/  @P1 HADD2.F32 R66, -RZ, R4.H0_H0 ;  /* 0x20000004ff421230 */ /* 0x000fe20000004100 */
[----:B------:R-:W0:Y:S01]  /*1b70*/  @UP2 LDCU UR25, c[0x0][0x40c] ;  /* 0x00008180ff1927ac */ /* 0x000e220008000800 */
[----:B------:R-:W-:-:S02]  /*1b80*/  @P1 HADD2.F32 R71, -RZ, R37.H0_H0 ;  /* 0x20000025ff471230 */ /* 0x000fc40000004100 */
[--C-:B------:R-:W-:Y:S01]  /*1b90*/  @P1 HADD2.F32 R82, -RZ, R5.reuse.H1_H1 ;  /* 0x30000005ff521230 */ /* 0x100fe20000004100 */
[----:B------:R-:W1:Y:S01]  /*1ba0*/  @UP2 LDCU UR7, c[0x0][0x40c] ;  /* 0x00008180ff0727ac */ /* 0x000e620008000800 */
[----:B------:R-:W-:Y:S02]  /*1bb0*/  @P1 HADD2.F32 R84, -RZ, R6.H0_H0 ;  /* 0x20000006ff541230 */ /* 0x000fe40000004100 */
[----:B------:R-:W-:Y:S01]  /*1bc0*/  @P1 HADD2.F32 R69, -RZ, R36.H1_H1 ;  /* 0x30000024ff451230 */ /* 0x000fe20000004100 */
[----:B------:R-:W4:Y:S01]  /*1bd0*/  @UP2 LDCU UR5, c[0x0][0x40c] ;  /* 0x00008180ff0527ac */ /* 0x000f220008000800 */
[----:B------:R-:W-:Y:S02]  /*1be0*/  @P1 HADD2.F32 R74, -RZ, R5.H0_H0 ;  /* 0x20000005ff4a1230 */ /* 0x000fe40000004100 */
[----:B---3--:R-:W-:Y:S01]  /*1bf0*/  @P1 FMUL.FTZ R65, R65, UR4 ;  /* 0x0000000441411c20 */ /* 0x008fe20008410000 */
[----:B------:R-:W-:Y:S01]  /*1c00*/  @P1 HADD2.F32 R81, -RZ, R39.H1_H1 ;  /* 0x30000027ff511230 */ /* 0x000fe20000004100 */
[----:B------:R-:W3:Y:S01]  /*1c10*/  @UP2 LDCU UR26, c[0x0][0x40c] ;  /* 0x00008180ff1a27ac */ /* 0x000ee20008000800 */
[----:B------:R-:W-:-:S02]  /*1c20*/  @P1 HADD2.F32 R70, -RZ, R4.H1_H1 ;  /* 0x30000004ff461230 */ /* 0x000fc40000004100 */
[----:B--2---:R-:W-:Y:S01]  /*1c30*/  @P1 FMUL.FTZ R73, R73, UR24 ;  /* 0x0000001849491c20 */ /* 0x004fe20008410000 */
[----:B------:R-:W-:Y:S01]  /*1c40*/  @P1 FMUL.FTZ R64, R65, R66 ;  /* 0x0000004241401220 */ /* 0x000fe20000410000 */
[----:B------:R-:W2:Y:S01]  /*1c50*/  @UP2 LDCU UR4, c[0x0][0x40c] ;  /* 0x00008180ff0427ac */ /* 0x000ea20008000800 */
[----:B------:R-:W-:Y:S01]  /*1c60*/  CS2R R66, SRZ ;  /* 0x0000000000427805 */ /* 0x000fe2000001ff00 */
[----:B0-----:R-:W-:Y:S01]  /*1c70*/  @P1 FMUL.FTZ R75, R75, UR25 ;  /* 0x000000194b4b1c20 */ /* 0x001fe20008410000 */
[----:B------:R-:W-:Y:S01]  /*1c80*/  @P1 FMUL.FTZ R67, R73, R82 ;  /* 0x0000005249431220 */ /* 0x000fe20000410000 */
[----:B------:R-:W0:Y:S01]  /*1c90*/  @UP2 LDCU UR27, c[0x0][0x40c] ;  /* 0x00008180ff1b27ac */ /* 0x000e220008000800 */
[----:B------:R-:W-:Y:S02]  /*1ca0*/  @P1 HADD2.F32 R73, -RZ, R38.H1_H1 ;  /* 0x30000026ff491230 */ /* 0x000fe40000004100 */
[----:B-1----:R-:W-:Y:S01]  /*1cb0*/  @P1 FMUL.FTZ R71, R71, UR7 ;  /* 0x0000000747471c20 */ /* 0x002fe20008410000 */
[----:B------:R-:W-:Y:S01]  /*1cc0*/  @P1 FMUL.FTZ R68, R75, R84 ;  /* 0x000000544b441220 */ /* 0x000fe20000410000 */
[----:B------:R-:W-:Y:S01]  /*1cd0*/  @P1 HADD2.F32 R75, -RZ, R39.H0_H0 ;  /* 0x20000027ff4b1230 */ /* 0x000fe20000004100 */
[----:B------:R-:W-:Y:S01]  /*1ce0*/  MOV R65, RZ ;  /* 0x000000ff00417202 */ /* 0x000fe20000000f00 */
[----:B----4-:R-:W-:Y:S01]  /*1cf0*/  @P1 FMUL.FTZ R69, R69, UR5 ;  /* 0x0000000545451c20 */ /* 0x010fe20008410000 */
[----:B------:R-:W-:Y:S01]  /*1d00*/  @P1 FMUL.FTZ R66, R71, R74 ;  /* 0x0000004a47421220 */ /* 0x000fe20000410000 */
[----:B------:R-:W-:-:S02]  /*1d10*/  @P1 HADD2.F32 R74, -RZ, R6.H1_H1 ;  /* 0x30000006ff4a1230 */ /* 0x000fc40000004100 */
[--C-:B------:R-:W-:Y:S02]  /*1d20*/  @P1 HADD2.F32 R82, -RZ, R7.reuse.H0_H0 ;  /* 0x20000007ff521230 */ /* 0x100fe40000004100 */
[----:B---3--:R-:W-:Y:S01]  /*1d30*/  @P1 FMUL.FTZ R73, R73, UR26 ;  /* 0x0000001a49491c20 */ /* 0x008fe20008410000 */
[----:B------:R-:W-:Y:S02]  /*1d40*/  @P1 HADD2.F32 R84, -RZ, R7.H1_H1 ;  /* 0x30000007ff541230 */ /* 0x000fe40000004100 */
[----:B------:R-:W-:Y:S01]  /*1d50*/  @P1 FMUL.FTZ R65, R69, R70 ;  /* 0x0000004645411220 */ /* 0x000fe20000410000 */
[----:B--2---:R-:W-:Y:S01]  /*1d60*/  @P1 FMUL.FTZ R75, R75, UR4 ;  /* 0x000000044b4b1c20 */ /* 0x004fe20008410000 */
[----:B------:R-:W-:Y:S02]  /*1d70*/  CS2R R70, SRZ ;  /* 0x0000000000467805 */ /* 0x000fe4000001ff00 */
[----:B------:R-:W-:Y:S01]  /*1d80*/  MOV R69, RZ ;  /* 0x000000ff00457202 */ /* 0x000fe20000000f00 */
[----:B------:R-:W-:Y:S01]  /*1d90*/  @P1 FMUL.FTZ R69, R73, R74 ;  /* 0x0000004a49451220 */ /* 0x000fe20000410000 */
[----:B0-----:R-:W-:Y:S01]  /*1da0*/  @P1 FMUL.FTZ R81, R81, UR27 ;  /* 0x0000001b51511c20 */ /* 0x001fe20008410000 */
[----:B------:R-:W-:-:S03]  /*1db0*/  @P1 FMUL.FTZ R70, R75, R82 ;  /* 0x000000524b461220 */ /* 0x000fc60000410000 */
[----:B------:R-:W-:-:S07]  /*1dc0*/  @P1 FMUL.FTZ R71, R81, R84 ;  /* 0x0000005451471220 */ /* 0x000fce0000410000 */
.L_x_12350:
[----:B------:R-:W0:Y:S02]  /*1dd0*/  LDC.64 R74, c[0x0][0x3a8] ;  /* 0x0000ea00ff4a7b82 */ /* 0x000e240000000a00 */
[----:B0-----:R-:W-:-:S05]  /*1de0*/  IMAD.WIDE.U32 R74, R0, 0x20, R74 ;  /* 0x00000020004a7825 */ /* 0x001fca00078e004a */
[----:B------:R2:W-:Y:S04]  /*1df0*/  STG.E.128 desc[UR12][R74.64], R64 ;  /* 0x000000404a007986 */ /* 0x0005e8000c101d0c */
[----:B------:R2:W-:Y:S02]  /*1e00*/  STG.E.128 desc[UR12][R74.64+0x10], R68 ;  /* 0x000010444a007986 */ /* 0x0005e4000c101d0c */
.L_x_12348:
[----:B------:R-:W-:Y:S05]  /*1e10*/  BSYNC.RECONVERGENT B0 ;  /* 0x0000000000007941 */ /* 0x000fea0003800200 */
.L_x_12347:
        /* <DEDUP_REMOVED lines=109> */
.L_x_12352:
[----:B------:R-:W-:Y:S05]  /*24f0*/  BSYNC.RECONVERGENT B0 ;  /* 0x0000000000007941 */ /* 0x000fea0003800200 */
.L_x_12351:
        /* <DEDUP_REMOVED lines=11> */
[----:B------:R0:W1:Y:S03]  /*25b0*/  LDS.64 R74, [R0+UR4] ;  /* 0x00000004004a7984 */ /* 0x0000660008000a00 */
.L_x_12354:
[----:B------:R-:W-:Y:S05]  /*25c0*/  BSYNC.RECONVERGENT B0 ;  /* 0x0000000000007941 */ /* 0x000fea0003800200 */
.L_x_12353:
[----:B------:R-:W0:Y:S01]  /*25d0*/  SHFL.DOWN PT, R84, R85, 0x2, 0x1f ;  /* 0x08401f0055547f89 */ /* 0x000e2200000e0000 */
[----:B------:R-:W-:Y:S01]  /*25e0*/  I2FP.F32.S32 R87, R85 ;  /* 0x0000005500577245 */ /* 0x000fe20000201400 */
[----:B------:R-:W-:Y:S01]  /*25f0*/  UISETP.GE.AND UP0, UPT, UR6, 0x1, UPT ;  /* 0x000000010600788c */ /* 0x000fe2000bf06270 */
[----:B------:R-:W-:Y:S01]  /*2600*/  ISETP.NE.AND P0, PT, R72, RZ, PT ;  /* 0x000000ff4800720c */ /* 0x000fe20003f05270 */
[----:B-1----:R-:W1:Y:S01]  /*2610*/  SHFL.DOWN PT, R86, R74, 0x2, 0x1f ;  /* 0x08401f004a567f89 */ /* 0x002e6200000e0000 */
[----:B------:R-:W-:-:S03]  /*2620*/  ISETP.NE.AND P1, PT, RZ, UR19, PT ;  /* 0x00000013ff007c0c */ /* 0x000fc6000bf25270 */
[----:B------:R-:W2:Y:S01]  /*2630*/  SHFL.DOWN PT, R82, R75, 0x2, 0x1f ;  /* 0x08401f004b527f89 */ /* 0x000ea200000e0000 */
[CC--:B0-----:R-:W-:Y:S02]  /*2640*/  IADD3 R0, PT, PT, R84.reuse, R85.reuse, RZ ;  /* 0x0000005554007210 */ /* 0x0c1fe40007ffe0ff */
[----:B------:R-:W-:Y:S02]  /*2650*/  I2FP.F32.S32 R81, R84 ;  /* 0x0000005400517245 */ /* 0x000fe40000201400 */
[----:B------:R-:W-:Y:S02]  /*2660*/  I2FP.F32.S32 R0, R0 ;  /* 0x0000000000007245 */ /* 0x000fe40000201400 */
[----:B------:R-:W-:Y:S01]  /*2670*/  IADD3 R73, PT, PT, R84, R85, RZ ;  /* 0x0000005554497210 */ /* 0x000fe20007ffe0ff */
[C---:B-1----:R-:W-:Y:S01]  /*2680*/  FMUL.FTZ R84, R86.reuse, R81 ;  /* 0x0000005156547220 */ /* 0x042fe20000410000 */
[----:B------:R-:W0:Y:S01]  /*2690*/  MUFU.RCP R83, R0 ;  /* 0x0000000000537308 */ /* 0x000e220000001000 */
[----:B------:R-:W-:Y:S01]  /*26a0*/  FADD.FTZ R86, -R86, R74 ;  /* 0x0000004a56567221 */ /* 0x000fe20000010100 */
[----:B--2---:R-:W-:Y:S01]  /*26b0*/  FADD.FTZ R82, R82, R75 ;  /* 0x0000004b52527221 */ /* 0x004fe20000010000 */
[----:B------:R-:W-:-:S02]  /*26c0*/  FFMA.FTZ R84, R87, R74, R84 ;  /* 0x0000004a57547223 */ /* 0x000fc40000010054 */
[----:B------:R-:W1:Y:S01]  /*26d0*/  SHFL.DOWN PT, R74, R73, 0x1, 0x1f ;  /* 0x08201f00494a7f89 */ /* 0x000e6200000e0000 */
[----:B------:R-:W-:-:S04]  /*26e0*/  FMUL.FTZ R86, R86, R86 ;  /* 0x0000005656567220 */ /* 0x000fc80000410000 */
[----:B------:R-:W-:-:S04]  /*26f0*/  FMUL.FTZ R86, R86, R87 ;  /* 0x0000005756567220 */ /* 0x000fc80000410000 */
        /* <DEDUP_REMOVED lines=17> */
[----:B------:R-:W-:-:S03]  /*2810*/  FMUL.FTZ R73, R73, R83 ;  /* 0x0000005349497220 */ /* 0x000fc60000410000 */
[----:B------:R-:W1:Y:S01]  /*2820*/  @!P0 LDC.64 R82, c[0x0][0x3c0] ;  /* 0x0000f000ff528b82 */ /* 0x000e620000000a00 */
[----:B------:R-:W2:Y:S01]  /*2830*/  SHFL.IDX PT, R0, R0, RZ, 0x1f ;  /* 0x00001fff00007589 */ /* 0x000ea200000e0000 */
[----:B------:R-:W-:-:S05]  /*2840*/  FFMA.FTZ R73, R81, R73, R74 ;  /* 0x0000004951497223 */ /* 0x000fca000001004a */
[----:B------:R3:W0:Y:S01]  /*2850*/  SHFL.IDX PT, R86, R73, RZ, 0x1f ;  /* 0x00001fff49567589 */ /* 0x00062200000e0000 */
[----:B------:R-:W4:Y:S01]  /*2860*/  @!P0 LDC.64 R74, c[0x0][0x3c8] ;  /* 0x0000f200ff4a8b82 */ /* 0x000f220000000a00 */
[----:B---3--:R-:W-:Y:S01]  /*2870*/  MOV R73, UR18 ;  /* 0x0000001200497c02 */ /* 0x008fe20008000f00 */
[----:B--2---:R-:W-:-:S05]  /*2880*/  FMUL.FTZ R81, R0, R0 ;  /* 0x0000000000517220 */ /* 0x004fca0000410000 */
[----:B------:R-:W-:Y:S01]  /*2890*/  FSEL R84, R81, RZ, P1 ;  /* 0x000000ff51547208 */ /* 0x000fe20000800000 */
[----:B0-----:R-:W-:Y:S01]  /*28a0*/  FFMA.FTZ R81, R86, UR20, R85 ;  /* 0x0000001456517c23 */ /* 0x001fe20008010055 */
[----:B------:R-:W-:Y:S01]  /*28b0*/  MOV R85, UR18 ;  /* 0x0000001200557c02 */ /* 0x000fe20008000f00 */
[----:B----4-:R-:W-:-:S04]  /*28c0*/  @!P0 IMAD.WIDE R74, R73, 0x4, R74 ;  /* 0x00000004494a8825 */ /* 0x010fc800078e024a */
[----:B------:R-:W-:Y:S01]  /*28d0*/  FADD.FTZ R81, R81, R84 ;  /* 0x0000005451517221 */ /* 0x000fe20000010000 */
[----:B-1----:R-:W-:-:S05]  /*28e0*/  @!P0 IMAD.WIDE R82, R85, 0x4, R82 ;  /* 0x0000000455528825 */ /* 0x002fca00078e0252 */
[----:B------:R-:W0:Y:S01]  /*28f0*/  MUFU.RSQ R81, R81 ;  /* 0x0000005100517308 */ /* 0x000e220000001400 */
        /* <DEDUP_REMOVED lines=18> */
[----:B------:R-:W-:Y:S02]  /*2a20*/  HADD2.F32 R83, -RZ, R76.H1_H1 ;  /* 0x3000004cff537230 */ /* 0x000fe40000004100 */
[----:B------:R-:W-:Y:S01]  /*2a30*/  FMUL.FTZ R74, R81, R74 ;  /* 0x0000004a514a7220 */ /* 0x000fe20000410000 */
[----:B------:R-:W-:-:S02]  /*2a40*/  HADD2.F32 R85, -RZ, R32.H1_H1 ;  /* 0x30000020ff557230 */ /* 0x000fc40000004100 */
[----:B------:R-:W-:Y:S01]  /*2a50*/  FFMA.FTZ R72, R72, R73, R75 ;  /* 0x0000004948487223 */ /* 0x000fe2000001004b */
[----:B------:R-:W-:Y:S01]  /*2a60*/  FMUL.FTZ R73, R81, R84 ;  /* 0x0000005451497220 */ /* 0x000fe20000410000 */
[----:B------:R-:W-:Y:S02]  /*2a70*/  HADD2.F32 R86, -RZ, R33.H0_H0 ;  /* 0x20000021ff567230 */ /* 0x000fe40000004100 */
[----:B------:R-:W-:Y:S01]  /*2a80*/  FADD.FTZ R84, R51, -R82 ;  /* 0x8000005233547221 */ /* 0x000fe20000010000 */
[----:B------:R-:W-:Y:S01]  /*2a90*/  FFMA.FTZ R83, R74, R83, R85 ;  /* 0x000000534a537223 */ /* 0x000fe20000010055 */
[--C-:B------:R-:W-:Y:S02]  /*2aa0*/  HADD2.F32 R74, -RZ, R77.reuse.H0_H0 ;  /* 0x2000004dff4a7230 */ /* 0x100fe40000004100 */
[----:B------:R-:W-:Y:S02]  /*2ab0*/  HADD2.F32 R75, -RZ, R77.H1_H1 ;  /* 0x3000004dff4b7230 */ /* 0x000fe40000004100 */
[----:B------:R-:W-:Y:S01]  /*2ac0*/  FMUL.FTZ R84, R81, R84 ;  /* 0x0000005451547220 */ /* 0x000fe20000410000 */
[----:B------:R-:W-:-:S02]  /*2ad0*/  HADD2.F32 R85, -RZ, R33.H1_H1 ;  /* 0x30000021ff557230 */ /* 0x000fc40000004100 */
[----:B------:R-:W-:Y:S01]  /*2ae0*/  FFMA.FTZ R73, R73, R74, R86 ;  /* 0x0000004a49497223 */ /* 0x000fe20000010056 */
[--C-:B------:R-:W-:Y:S01]  /*2af0*/  FADD.FTZ R74, R52, -R82.reuse ;  /* 0x80000052344a7221 */ /* 0x100fe20000010000 */
[--C-:B------:R-:W-:Y:S01]  /*2b00*/  HADD2.F32 R87, -RZ, R78.reuse.H1_H1 ;  /* 0x3000004eff577230 */ /* 0x100fe20000004100 */
[----:B------:R-:W-:Y:S01]  /*2b10*/  F2FP.F16.F32.PACK_AB R72, R83, R72 ;  /* 0x000000485348723e */ /* 0x000fe200000000ff */
[----:B------:R-:W-:Y:S01]  /*2b20*/  FFMA.FTZ R86, R84, R75, R85 ;  /* 0x0000004b54567223 */ /* 0x000fe20000010055 */
[----:B------:R-:W-:Y:S02]  /*2b30*/  HADD2.F32 R75, -RZ, R78.H0_H0 ;  /* 0x2000004eff4b7230 */ /* 0x000fe40000004100 */
[----:B------:R-:W-:Y:S01]  /*2b40*/  FMUL.FTZ R74, R81, R74 ;  /* 0x0000004a514a7220 */ /* 0x000fe20000410000 */
[--C-:B------:R-:W-:Y:S02]  /*2b50*/  HADD2.F32 R85, -RZ, R34.reuse.H0_H0 ;  /* 0x20000022ff557230 */ /* 0x100fe40000004100 */
[----:B------:R-:W-:Y:S01]  /*2b60*/  FADD.FTZ R84, R53, -R82 ;  /* 0x8000005235547221 */ /* 0x000fe20000010000 */
[----:B------:R-:W-:Y:S01]  /*2b70*/  HADD2.F32 R89, -RZ, R35.H1_H1 ;  /* 0x30000023ff597230 */ /* 0x000fe20000004100 */
[----:B------:R-:W-:Y:S01]  /*2b80*/  F2FP.F16.F32.PACK_AB R73, R86, R73 ;  /* 0x000000495649723e */ /* 0x000fe200000000ff */
[----:B------:R-:W-:Y:S01]  /*2b90*/  FFMA.FTZ R74, R74, R75, R85 ;  /* 0x0000004b4a4a7223 */ /* 0x000fe20000010055 */
[----:B------:R-:W-:-:S02]  /*2ba0*/  HADD2.F32 R75, -RZ, R34.H1_H1 ;  /* 0x30000022ff4b7230 */ /* 0x000fc40000004100 */
[----:B------:R-:W-:Y:S01]  /*2bb0*/  FMUL.FTZ R84, R81, R84 ;  /* 0x0000005451547220 */ /* 0x000fe20000410000 */
[----:B------:R-:W-:-:S03]  /*2bc0*/  HADD2.F32 R85, -RZ, R35.H0_H0 ;  /* 0x20000023ff557230 */ /* 0x000fc60000004100 */
[----:B------:R-:W-:Y:S01]  /*2bd0*/  FFMA.FTZ R87, R84, R87, R75 ;  /* 0x0000005754577223 */ /* 0x000fe2000001004b */
[----:B------:R-:W-:Y:S01]  /*2be0*/  FADD.FTZ R84, R54, -R82 ;  /* 0x8000005236547221 */ /* 0x000fe20000010000 */
[----:B------:R-:W-:-:S03]  /*2bf0*/  HADD2.F32 R75, -RZ, R79.H0_H0 ;  /* 0x2000004fff4b7230 */ /* 0x000fc60000004100 */
[----:B------:R-:W-:Y:S01]  /*2c00*/  FMUL.FTZ R84, R81, R84 ;  /* 0x0000005451547220 */ /* 0x000fe20000410000 */
[----:B------:R-:W-:-:S03]  /*2c10*/  F2FP.F16.F32.PACK_AB R74, R87, R74 ;  /* 0x0000004a574a723e */ /* 0x000fc600000000ff */
[----:B------:R-:W-:Y:S01]  /*2c20*/  FFMA.FTZ R75, R84, R75, R85 ;  /* 0x0000004b544b7223 */ /* 0x000fe20000010055 */
[----:B------:R-:W-:Y:S01]  /*2c30*/  FADD.FTZ R84, R55, -R82 ;  /* 0x8000005237547221 */ /* 0x000fe20000010000 */
[----:B------:R-:W-:-:S03]  /*2c40*/  HADD2.F32 R85, -RZ, R79.H1_H1 ;  /* 0x3000004fff557230 */ /* 0x000fc60000004100 */
[----:B------:R-:W-:-:S04]  /*2c50*/  FMUL.FTZ R84, R81, R84 ;  /* 0x0000005451547220 */ /* 0x000fc80000410000 */
[----:B------:R-:W-:Y:S02]  /*2c60*/  FFMA.FTZ R88, R84, R85, R89 ;  /* 0x0000005554587223 */ /* 0x000fe40000010059 */
[----:B------:R-:W0:Y:S03]  /*2c70*/  LDC.64 R84, c[0x0][0x428] ;  /* 0x00010a00ff547b82 */ /* 0x000e260000000a00 */
[----:B------:R-:W-:Y:S01]  /*2c80*/  F2FP.F16.F32.PACK_AB R75, R88, R75 ;  /* 0x0000004b584b723e */ /* 0x000fe200000000ff */
[C---:B0-----:R-:W-:Y:S01]  /*2c90*/  IMAD.WIDE.U32 R84, R0.reuse, 0x10, R84 ;  /* 0x0000001000547825 */ /* 0x041fe200078e0054 */
[----:B------:R-:W-:-:S04]  /*2ca0*/  IADD3 R0, PT, PT, R0, 0x80, RZ ;  /* 0x0000008000007810 */ /* 0x000fc80007ffe0ff */
[----:B------:R0:W-:Y:S03]  /*2cb0*/  STG.E.128 desc[UR12][R84.64], R72 ;  /* 0x0000004854007986 */ /* 0x0001e6000c101d0c */
.L_x_12357:
[----:B------:R-:W-:Y:S05]  /*2cc0*/  BSYNC.RECONVERGENT B0 ;  /* 0x0000000000007941 */ /* 0x000fea0003800200 */
.L_x_12356:
        /* <DEDUP_REMOVED lines=50> */
.L_x_12359:
[----:B------:R-:W-:Y:S05]  /*2ff0*/  BSYNC.RECONVERGENT B0 ;  /* 0x0000000000007941 */ /* 0x000fea0003800200 */
.L_x_12358:
        /* <DEDUP_REMOVED lines=17> */
[--C-:B------:R-:W-:Y:S02]  /*3110*/  HADD2.F32 R87, -RZ, R14.reuse.H1_H1 ;  /* 0x3000000eff577230 */ /* 0x100fe40000004100 */
[----:B------:R-:W-:Y:S01]  /*3120*/  FFMA.FTZ R84, R72, R73, R75 ;  /* 0x0000004948547223 */ /* 0x000fe2000001004b */
[----:B------:R-:W-:-:S02]  /*3130*/  HADD2.F32 R73, -RZ, R14.H0_H0 ;  /* 0x2000000eff497230 */ /* 0x000fc40000004100 */
[----:B------:R-:W-:Y:S01]  /*3140*/  FMUL.FTZ R74, R81, R74 ;  /* 0x0000004a514a7220 */ /* 0x000fe20000410000 */
[--C-:B------:R-:W-:Y:S02]  /*3150*/  HADD2.F32 R75, -RZ, R10.reuse.H0_H0 ;  /* 0x2000000aff4b7230 */ /* 0x100fe40000004100 */
[----:B------:R-:W-:Y:S01]  /*3160*/  FADD.FTZ R72, R69, -R82 ;  /* 0x8000005245487221 */ /* 0x000fe20000010000 */
[----:B------:R-:W-:Y:S02]  /*3170*/  HADD2.F32 R89, -RZ, R15.H1_H1 ;  /* 0x3000000fff597230 */ /* 0x000fe40000004100 */
[----:B------:R-:W-:Y:S02]  /*3180*/  HADD2.F32 R91, -RZ, R11.H1_H1 ;  /* 0x3000000bff5b7230 */ /* 0x000fe40000004100 */
[----:B------:R-:W-:Y:S01]  /*3190*/  FFMA.FTZ R74, R74, R73, R75 ;  /* 0x000000494a4a7223 */ /* 0x000fe2000001004b */
[----:B------:R-:W-:Y:S02]  /*31a0*/  HADD2.F32 R73, -RZ, R10.H1_H1 ;  /* 0x3000000aff497230 */ /* 0x000fe40000004100 */
        /* <DEDUP_REMOVED lines=8> */
[--C-:B------:R-:W-:Y:S01]  /*3230*/  FADD.FTZ R72, R71, -R82.reuse ;  /* 0x8000005247487221 */ /* 0x100fe20000010000 */
[----:B------:R-:W-:-:S03]  /*3240*/  FADD.FTZ R82, R65, -R82 ;  /* 0x8000005241527221 */ /* 0x000fc60000010000 */
[C---:B------:R-:W-:Y:S01]  /*3250*/  FMUL.FTZ R86, R81.reuse, R72 ;  /* 0x0000004851567220 */ /* 0x040fe20000410000 */
[----:B------:R-:W-:Y:S01]  /*3260*/  FMUL.FTZ R82, R81, R82 ;  /* 0x0000005251527220 */ /* 0x000fe20000410000 */
[----:B------:R-:W0:Y:S01]  /*3270*/  LDC.64 R72, c[0x0][0x428] ;  /* 0x00010a00ff487b82 */ /* 0x000e220000000a00 */
        /* <DEDUP_REMOVED lines=9> */
.L_x_12360:
[----:B------:R-:W-:Y:S05]  /*3310*/  BSYNC.RECONVERGENT B0 ;  /* 0x0000000000007941 */ /* 0x000fea0003800200 */
.L_x_12355:
[----:B------:R-:W-:Y:S02]  /*3320*/  UIADD3 UR18, UPT, UPT, UR18, UR16, URZ ;  /* 0x0000001012127290 */ /* 0x000fe4000fffe0ff */
[----:B------:R-:W-:Y:S02]  /*3330*/  UPLOP3.LUT UP1, UPT, UPT, UPT, UP1, 0x40, 0x4 ;  /* 0x000000000004789c */ /* 0x000fe40003f2e810 */
[----:B------:R-:W-:-:S09]  /*3340*/  UISETP.GE.AND UP0, UPT, UR18, UR17, UPT ;  /* 0x000000111200728c */ /* 0x000fd2000bf06270 */
[----:B------:R-:W-:Y:S05]  /*3350*/  BRA.U !UP0, `(.L_x_12361) ;  /* 0xffffffd108d87547 */ /* 0x000fea000b83ffff */
[----:B------:R-:W-:Y:S05]  /*3360*/  EXIT ;  /* 0x000000000000794d */ /* 0x000fea0003800000 */
.L_x_12362:
        /* <DEDUP_REMOVED lines=9> */
.L_x_20833:


//--------------------- .text._ZN10layer_norm13ln_fwd_kernelINS_13Kernel_traitsI6__halfS2_fS2_fjLj3072ELj1ELj1ELj4ELj16ENS_18Kernel_traits_baseILj3072ES2_S2_fS2_fjLj128EEEEELb0ELb1ELb1ELb1EEEvNS_9FwdParamsE --------------------------
	.section	.text._ZN10layer_norm13ln_fwd_kernelINS_13Kernel_traitsI6__halfS2_fS2_fjLj3072ELj1ELj1ELj4ELj16ENS_18Kernel_traits_baseILj3072ES2_S2_fS2_fjLj128EEEEELb0ELb1ELb1ELb1EEEvNS_9FwdParamsE,"ax",@progbits
	.align	128
        .global         _ZN10layer_norm13ln_fwd_kernelINS_13Kernel_traitsI6__halfS2_fS2_fjLj3072ELj1ELj1ELj4ELj16ENS_18Kernel_traits_baseILj3072ES2_S2_fS2_fjLj128EEEEELb0ELb1ELb1ELb1EEEvNS_9FwdParamsE
        .type           _ZN10layer_norm13ln_fwd_kernelINS_13Kernel_traitsI6__halfS2_fS2_fjLj3072ELj1ELj1ELj4ELj16ENS_18Kernel_traits_baseILj3072ES2_S2_fS2_fjLj128EEEEELb0ELb1ELb1ELb1EEEvNS_9FwdParamsE,@function
        .size           _ZN10layer_norm13ln_fwd_kernelINS_13Kernel_traitsI6__halfS2_fS2_fjLj3072ELj1ELj1ELj4ELj16ENS_18Kernel_traits_baseILj3072ES2_S2_fS2_fjLj128EEEEELb0ELb1ELb1ELb1EEEvNS_9FwdParamsE,(.L_x_20834 - _ZN10layer_norm13ln_fwd_kernelINS_13Kernel_traitsI6__halfS2_fS2_fjLj3072ELj1ELj1ELj4ELj16ENS_18Kernel_traits_baseILj3072ES2_S2_fS2_fjLj128EEEEELb0ELb1ELb1ELb1EEEvNS_9FwdParamsE)
        .other          _ZN10layer_norm13ln_fwd_kernelINS_13Kernel_traitsI6__halfS2_fS2_fjLj3072ELj1ELj1ELj4ELj16ENS_18Kernel_traits_baseILj3072ES2_S2_fS2_fjLj128EEEEELb0ELb1ELb1ELb1EEEvNS_9FwdParamsE,@"STO_CUDA_ENTRY STV_DEFAULT"
_ZN10layer_norm13ln_fwd_kernelINS_13Kernel_traitsI6__halfS2_fS2_fjLj3072ELj1ELj1ELj4ELj16ENS_18Kernel_traits_baseILj3072ES2_S2_fS2_fjLj128EEEEELb0ELb1ELb1ELb1EEEvNS_9FwdParamsE:
.text._ZN10layer_norm13ln_fwd_kernelINS_13Kernel_traitsI6__halfS2_fS2_fjLj3072ELj1ELj1ELj4ELj16ENS_18Kernel_traits_baseILj3072ES2_S2_fS2_fjLj128EEEEELb0ELb1ELb1ELb1EEEvNS_9FwdParamsE:
        /* <DEDUP_REMOVED lines=14> */
[----:B------:R-:W2:Y:S01]  /*00e0*/  LDG.E.128 R28, desc[UR6][R2.64+0x1000] ;  /* 0x00100006021c7981 */ /* 0x000ea2000c1e1d00 */
[----:B------:R-:W0:Y:S01]  /*00f0*/  S2UR UR4, SR_CTAID.X ;  /* 0x00000000000479c3 */ /* 0x000e220000002500 */
[----:B------:R-:W1:Y:S02]  /*0100*/  LDCU UR5, c[0x0][0x384] ;  /* 0x00007080ff0577ac */ /* 0x000e640008000800 */
[----:B------:R4:W5:Y:S06]  /*0110*/  LDG.E.128 R24, desc[UR6][R6.64+0x1000] ;  /* 0x0010000606187981 */ /* 0x00096c000c1e1d00 */
[----:B------:R-:W1:Y:S01]  /*0120*/  @P0 LDC.64 R4, c[0x0][0x438] ;  /* 0x00010e00ff040b82 */ /* 0x000e620000000a00 */
[----:B0-----:R-:W-:-:S04]  /*0130*/  MOV R0, UR4 ;  /* 0x0000000400007c02 */ /* 0x001fc80008000f00 */
[----:B-1----:R-:W-:Y:S01]  /*0140*/  ISETP.GE.AND P1, PT, R0, UR5, PT ;  /* 0x0000000500007c0c */ /* 0x002fe2000bf26270 */
[----:B------:R-:W-:-:S05]  /*0150*/  @P0 IMAD.WIDE.U32 R4, R62, 0x10, R4 ;  /* 0x000000103e040825 */ /* 0x000fca00078e0004 */
[----:B------:R-:W5:Y:S04]  /*0160*/  @P0 LDG.E.128 R20, desc[UR6][R4.64] ;  /* 0x0000000604140981 */ /* 0x000f68000c1e1d00 */
[----:B------:R-:W5:Y:S04]  /*0170*/  @P0 LDG.E.128 R16, desc[UR6][R4.64+0x800] ;  /* 0x0008000604100981 */ /* 0x000f68000c1e1d00 */
[----:B------:R2:W5:Y:S01]  /*0180*/  @P0 LDG.E.128 R12, desc[UR6][R4.64+0x1000] ;  /* 0x00100006040c0981 */ /* 0x000562000c1e1d00 */
[-C--:B---3--:R-:W-:Y:S02]  /*0190*/  @P0 MOV R63, R65.reuse ;  /* 0x00000041003f0202 */ /* 0x088fe40000000f00 */
[----:B------:R-:W-:-:S02]  /*01a0*/  @!P0 MOV R63, R65 ;  /* 0x00000041003f8202 */ /* 0x000fc40000000f00 */
[----:B----4-:R-:W-:Y:S02]  /*01b0*/  @P0 MOV R61, R40 ;  /* 0x00000028003d0202 */ /* 0x010fe40000000f00 */
[----:B------:R-:W-:Y:S02]  /*01c0*/  @P0 MOV R60, R41 ;  /* 0x00000029003c0202 */ /* 0x000fe40000000f00 */
[----:B------:R-:W-:Y:S02]  /*01d0*/  @P0 MOV R11, R42 ;  /* 0x0000002a000b0202 */ /* 0x000fe40000000f00 */
[----:B------:R-:W-:Y:S02]  /*01e0*/  @P0 MOV R10, R43 ;  /* 0x0000002b000a0202 */ /* 0x000fe40000000f00 */
[----:B------:R-:W-:Y:S02]  /*01f0*/  @P0 MOV R9, R36 ;  /* 0x0000002400090202 */ /* 0x000fe40000000f00 */
[----:B------:R-:W-:-:S02]  /*0200*/  @P0 MOV R8, R37 ;  /* 0x0000002500080202 */ /* 0x000fc40000000f00 */
[----:B------:R-:W-:Y:S02]  /*0210*/  @P0 MOV R7, R38 ;  /* 0x0000002600070202 */ /* 0x000fe40000000f00 */
[----:B------:R-:W-:Y:S02]  /*0220*/  @P0 MOV R6, R39 ;  /* 0x0000002700060202 */ /* 0x000fe40000000f00 */
[----:B--2---:R-:W-:Y:S02]  /*0230*/  @P0 MOV R5, R32 ;  /* 0x0000002000050202 */ /* 0x004fe40000000f00 */
        /* <DEDUP_REMOVED lines=18> */
[----:B------:R-:W-:Y:S01]  /*0360*/  @!P0 MOV R65, R29 ;  /* 0x0000001d00418202 */ /* 0x000fe20000000f00 */
[----:B------:R-:W-:Y:S06]  /*0370*/  @P1 EXIT ;  /* 0x000000000000194d */ /* 0x000fec0003800000 */
[----:B------:R-:W-:Y:S02]  /*0380*/  @P0 MOV R73, R30 ;  /* 0x0000001e00490202 */ /* 0x000fe40000000f00 */
[----:B-----5:R-:W-:Y:S02]  /*0390*/  @!P0 CS2R R22, SRZ ;  /* 0x0000000000168805 */ /* 0x020fe4000001ff00 */
[----:B------:R-:W-:Y:S02]  /*03a0*/  @P0 MOV R72, R31 ;  /* 0x0000001f00480202 */ /* 0x000fe40000000f00 */
        /* <DEDUP_REMOVED lines=9> */
[----:B------:R-:W-:Y:S01]  /*0440*/  @!P0 MOV R73, R30 ;  /* 0x0000001e00498202 */ /* 0x000fe20000000f00 */
[----:B------:R-:W-:Y:S01]  /*0450*/  UPLOP3.LUT UP0, UPT, UPT, UPT, UPT, 0x40, 0x4 ;  /* 0x000000000004789c */ /* 0x000fe20003f0e870 */
[----:B------:R-:W-:Y:S01]  /*0460*/  @!P0 MOV R72, R31 ;  /* 0x0000001f00488202 */ /* 0x000fe20000000f00 */
[----:B------:R-:W0:Y:S01]  /*0470*/  LDCU UR12, c[0x0][0x40c] ;  /* 0x00008180ff0c77ac */ /* 0x000e220008000800 */
[----:B------:R-:W-:Y:S02]  /*0480*/  @!P0 MOV R69, R24 ;  /* 0x0000001800458202 */ /* 0x000fe40000000f00 */
[----:B------:R-:W-:Y:S01]  /*0490*/  @!P0 MOV R74, R25 ;  /* 0x00000019004a8202 */ /* 0x000fe20000000f00 */
[----:B------:R-:W1:Y:S01]  /*04a0*/  LDCU.U8 UR10, c[0x0][0x410] ;  /* 0x00008200ff0a77ac */ /* 0x000e620008000000 */
[----:B------:R-:W-:Y:S02]  /*04b0*/  @!P0 MOV R75, R26 ;  /* 0x0000001a004b8202 */ /* 0x000fe40000000f00 */
[----:B------:R-:W-:Y:S01]  /*04c0*/  @!P0 MOV R76, R27 ;  /* 0x0000001b004c8202 */ /* 0x000fe20000000f00 */
[----:B------:R-:W2:Y:S01]  /*04d0*/  LDCU UR11, c[0x0][0x400] ;  /* 0x00008000ff0b77ac */ /* 0x000ea20008000800 */
[----:B------:R-:W3:Y:S05]  /*04e0*/  LDCU.64 UR8, c[0x0][0x3a0] ;  /* 0x00007400ff0877ac */ /* 0x000eea0008000a00 */
.L_x_12374:
[----:B------:R-:W4:Y:S08]  /*04f0*/  LDC.64 R58, c[0x0][0x3f0] ;  /* 0x0000fc00ff3a7b82 */ /* 0x000f300000000a00 */
[----:B------:R-:W0:Y:S08]  /*0500*/  LDC R77, c[0x0][0x388] ;  /* 0x0000e200ff4d7b82 */ /* 0x000e300000000800 */
[----:B------:R-:W1:Y:S01]  /*0510*/  LDC.64 R38, c[0x0][0x3f8] ;  /* 0x0000fe00ff267b82 */ /* 0x000e620000000a00 */
[----:B----4-:R-:W-:-:S06]  /*0520*/  IMAD.WIDE R58, R0, 0x4, R58 ;  /* 0x00000004003a7825 */ /* 0x010fcc00078e023a */
[----:B------:R-:W4:Y:S01]  /*0530*/  LDG.E R58, desc[UR6][R58.64] ;  /* 0x000000063a3a7981 */ /* 0x000f22000c1e1900 */
[----:B------:R-:W-:Y:S02]  /*0540*/  HFMA2 R56, -RZ, RZ, 0, 0 ;  /* 0x00000000ff387431 */ /* 0x000fe400000001ff */
[----:B-1----:R-:W-:-:S05]  /*0550*/  IMAD.WIDE R38, R0, 0x4, R38 ;  /* 0x0000000400267825 */ /* 0x002fca00078e0226 */
[----:B------:R1:W5:Y:S01]  /*0560*/  LDG.E R80, desc[UR6][R38.64] ;  /* 0x0000000626507981 */ /* 0x000362000c1e1900 */
[----:B----4-:R-:W-:-:S13]  /*0570*/  ISETP.GE.AND P1, PT, R58, 0x1, PT ;  /* 0x000000013a00780c */ /* 0x010fda0003f26270 */
[----:B------:R-:W4:Y:S01]  /*0580*/  @P1 LDC.64 R36, c[0x0][0x390] ;  /* 0x0000e400ff241b82 */ /* 0x000f220000000a00 */
[----:B------:R-:W-:-:S05]  /*0590*/  @P1 IADD3 R40, PT, PT, R58, -0x1, RZ ;  /* 0xffffffff3a281810 */ /* 0x000fca0007ffe0ff */
[----:B0-----:R-:W-:-:S05]  /*05a0*/  @P1 IMAD R40, R40, R77, RZ ;  /* 0x0000004d28281224 */ /* 0x001fca00078e02ff */
[----:B------:R-:W-:-:S04]  /*05b0*/  @P1 SHF.R.S32.HI R41, RZ, 0x1f, R40 ;  /* 0x0000001fff291819 */ /* 0x000fc80000011428 */
[----:B------:R-:W-:-:S04]  /*05c0*/  @P1 LEA.HI R41, R41, R40, RZ, 0x3 ;  /* 0x0000002829291211 */ /* 0x000fc800078f18ff */
[----:B------:R-:W-:-:S05]  /*05d0*/  @P1 LEA.HI.SX32 R56, R41, R62, 0x1d ;  /* 0x0000003e29381211 */ /* 0x000fca00078feaff */
[----:B----4-:R-:W-:-:S05]  /*05e0*/  @P1 IMAD.WIDE.U32 R36, R56, 0x10, R36 ;  /* 0x0000001038241825 */ /* 0x010fca00078e0024 */
[----:B------:R1:W5:Y:S01]  /*05f0*/  @P1 LDG.E.128 R24, desc[UR6][R36.64] ;  /* 0x0000000624181981 */ /* 0x000362000c1e1d00 */
[----:B---3--:R-:W-:Y:S01]  /*0600*/  ISETP.NE.U32.AND P0, PT, RZ, UR8, PT ;  /* 0x00000008ff007c0c */ /* 0x008fe2000bf05070 */
[----:B------:R-:W-:-:S03]  /*0610*/  IMAD R40, R0, R77, RZ ;  /* 0x0000004d00287224 */ /* 0x000fc600078e02ff */
[----:B------:R-:W-:Y:S02]  /*0620*/  ISETP.NE.AND.EX P0, PT, RZ, UR9, PT, P0 ;  /* 0x00000009ff007c0c */ /* 0x000fe4000bf05300 */
[----:B------:R-:W-:-:S04]  /*0630*/  SHF.R.S32.HI R41, RZ, 0x1f, R40 ;  /* 0x0000001fff297819 */ /* 0x000fc80000011428 */
[----:B------:R-:W-:-:S04]  /*0640*/  LEA.HI R41, R41, R40, RZ, 0x3 ;  /* 0x0000002829297211 */ /* 0x000fc800078f18ff */
[----:B------:R-:W-:-:S03]  /*0650*/  LEA.HI.SX32 R81, R41, R62, 0x1d ;  /* 0x0000003e29517211 */ /* 0x000fc600078feaff */
[----:B-1----:R-:W-:Y:S05]  /*0660*/  @!P0 BRA `(.L_x_12363) ;  /* 0x0000000000d88947 */ /* 0x002fea0003800000 */
[----:B------:R-:W0:Y:S02]  /*0670*/  LDC.64 R36, c[0x0][0x3a0] ;  /* 0x0000e800ff247b82 */ /* 0x000e240000000a00 */
[----:B0-----:R-:W-:-:S05]  /*0680*/  IMAD.WIDE.U32 R36, R81, 0x20, R36 ;  /* 0x0000002051247825 */ /* 0x001fca00078e0024 */
[----:B------:R-:W3:Y:S04]  /*0690*/  LDG.E.128 R28, desc[UR6][R36.64] ;  /* 0x00000006241c7981 */ /* 0x000ee8000c1e1d00 */
[----:B------:R0:W4:Y:S01]  /*06a0*/  LDG.E.128 R32, desc[UR6][R36.64+0x10] ;  /* 0x0000100624207981 */ /* 0x000122000c1e1d00 */
[----:B------:R-:W-:-:S13]  /*06b0*/  ISETP.GT.AND P2, PT, R58, RZ, PT ;  /* 0x000000ff3a00720c */ /* 0x000fda0003f44270 */
[----:B------:R-:W1:Y:S01]  /*06c0*/  @P2 LDC R39, c[0x0][0x40c] ;  /* 0x00010300ff272b82 */ /* 0x000e620000000800 */
[--C-:B-----5:R-:W-:Y:S02]  /*06d0*/  @P2 HADD2.F32 R38, -RZ, R24.reuse.H0_H0 ;  /* 0x20000018ff262230 */ /* 0x120fe40000004100 */
[----:B------:R-:W-:Y:S02]  /*06e0*/  @P2 HADD2.F32 R40, -RZ, R24.H1_H1 ;  /* 0x30000018ff282230 */ /* 0x000fe40000004100 */
[----:B------:R-:W-:Y:S02]  /*06f0*/  @P2 HADD2.F32 R44, -RZ, R26.H1_H1 ;  /* 0x3000001aff2c2230 */ /* 0x000fe40000004100 */
[----:B------:R-:W-:Y:S01]  /*0700*/  @P2 HADD2.F32 R45, -RZ, R27.H0_H0 ;  /* 0x2000001bff2d2230 */ /* 0x000fe20000004100 */
[----:B------:R-:W2:Y:S01]  /*0710*/  @P2 LDC R41, c[0x0][0x40c] ;  /* 0x00010300ff292b82 */ /* 0x000ea20000000800 */
[--C-:B0-----:R-:W-:Y:S02]  /*0720*/  @P2 HADD2.F32 R36, -RZ, R25.reuse.H0_H0 ;  /* 0x20000019ff242230 */ /* 0x101fe40000004100 */
[----:B------:R-:W-:-:S02]  /*0730*/  @P2 HADD2.F32 R37, -RZ, R25.H1_H1 ;  /* 0x30000019ff252230 */ /* 0x000fc40000004100 */
[----:B------:R-:W-:Y:S02]  /*0740*/  @P2 HADD2.F32 R42, -RZ, R26.H0_H0 ;  /* 0x2000001aff2a2230 */ /* 0x000fe40000004100 */
[----:B------:R-:W-:Y:S01]  /*0750*/  @P2 HADD2.F32 R52, -RZ, R6.H0_H0 ;  /* 0x20000006ff342230 */ /* 0x000fe20000004100 */
[----:B------:R-:W0:Y:S08]  /*0760*/  @P2 LDC R49, c[0x0][0x40c] ;  /* 0x00010300ff312b82 */ /* 0x000e300000000800 */
[----:B------:R-:W0:Y:S01]  /*0770*/  @P2 LDC R48, c[0x0][0x40c] ;  /* 0x00010300ff302b82 */ /* 0x000e220000000800 */
[----:B-1----:R-:W-:Y:S01]  /*0780*/  @P2 FMUL.FTZ R39, R38, R39 ;  /* 0x0000002726272220 */ /* 0x002fe20000410000 */
[----:B------:R-:W-:-:S06]  /*0790*/  @P2 HADD2.F32 R38, -RZ, R9.H0_H0 ;  /* 0x20000009ff262230 */ /* 0x000fcc0000004100 */
[----:B------:R-:W1:Y:S01]  /*07a0*/  @P2 LDC R43, c[0x0][0x40c] ;  /* 0x00010300ff2b2b82 */ /* 0x000e620000000800 */
[----:B--2---:R-:W-:Y:S01]  /*07b0*/  @P2 FMUL.FTZ R40, R40, R41 ;  /* 0x0000002928282220 */ /* 0x004fe20000410000 */
[----:B------:R-:W-:-:S06]  /*07c0*/  @P2 HADD2.F32 R41, -RZ, R9.H1_H1 ;  /* 0x30000009ff292230 */ /* 0x000fcc0000004100 */
[----:B------:R-:W2:Y:S01]  /*07d0*/  @P2 LDC R46, c[0x0][0x40c] ;  /* 0x00010300ff2e2b82 */ /* 0x000ea20000000800 */
[----:B0-----:R-:W-:Y:S01]  /*07e0*/  @P2 FMUL.FTZ R50, R44, R49 ;  /* 0x000000312c322220 */ /* 0x001fe20000410000 */
[----:B------:R-:W-:Y:S02]  /*07f0*/  @P2 HADD2.F32 R44, -RZ, R8.H0_H0 ;  /* 0x20000008ff2c2230 */ /* 0x000fe40000004100 */
[----:B------:R-:W-:-:S04]  /*0800*/  @P2 HADD2.F32 R49, -RZ, R7.H1_H1 ;  /* 0x30000007ff312230 */ /* 0x000fc80000004100 */
[----:B------:R-:W0:Y:S01]  /*0810*/  @P2 LDC R47, c[0x0][0x40c] ;  /* 0x00010300ff2f2b82 */ /* 0x000e220000000800 */
[----:B------:R-:W-:Y:S01]  /*0820*/  @P2 FMUL.FTZ R51, R45, R48 ;  /* 0x000000302d332220 */ /* 0x000fe20000410000 */
[----:B------:R-:W-:Y:S02]  /*0830*/  @P2 HADD2.F32 R45, -RZ, R8.H1_H1 ;  /* 0x30000008ff2d2230 */ /* 0x000fe40000004100 */
[----:B------:R-:W-:Y:S02]  /*0840*/  @P2 HADD2.F32 R48, -RZ, R7.H0_H0 ;  /* 0x20000007ff302230 */ /* 0x000fe40000004100 */
[----:B-1----:R-:W-:Y:S01]  /*0850*/  @P2 FMUL.FTZ R43, R36, R43 ;  /* 0x0000002b242b2220 */ /* 0x002fe20000410000 */
[----:B--2---:R-:W-:Y:S01]  /*0860*/  @P2 FMUL.FTZ R46, R37, R46 ;  /* 0x0000002e252e2220 */ /* 0x004fe20000410000 */
[----:B0-----:R-:W-:Y:S01]  /*0870*/  @P2 FMUL.FTZ R47, R42, R47 ;  /* 0x0000002f2a2f2220 */ /* 0x001fe20000410000 */
[----:B---3--:R-:W-:Y:S01]  /*0880*/  @!P2 MOV R36, R28 ;  /* 0x0000001c0024a202 */ /* 0x008fe20000000f00 */
[----:B------:R-:W-:Y:S01]  /*0890*/  @P2 FFMA.FTZ R36, R39, R38, R28 ;  /* 0x0000002627242223 */ /* 0x000fe2000001001c */
[----:B------:R-:W-:Y:S01]  /*08a0*/  MOV R37, R29 ;  /* 0x0000001d00257202 */ /* 0x000fe20000000f00 */
[----:B------:R-:W-:Y:S01]  /*08b0*/  @P2 FFMA.FTZ R37, R40, R41, R29 ;  /* 0x0000002928252223 */ /* 0x000fe2000001001d */
[----:B------:R-:W-:Y:S01]  /*08c0*/  MOV R38, R30 ;  /* 0x0000001e00267202 */ /* 0x000fe20000000f00 */
[----:B------:R-:W-:Y:S01]  /*08d0*/  @P2 FFMA.FTZ R38, R43, R44, R30 ;  /* 0x0000002c2b262223 */ /* 0x000fe2000001001e */
[----:B------:R-:W-:Y:S01]  /*08e0*/  MOV R39, R31 ;  /* 0x0000001f00277202 */ /* 0x000fe20000000f00 */
[----:B------:R-:W-:Y:S01]  /*08f0*/  @P2 FFMA.FTZ R39, R46, R45, R31 ;  /* 0x0000002d2e272223 */ /* 0x000fe2000001001f */
[----:B----4-:R-:W-:Y:S01]  /*0900*/  MOV R40, R32 ;  /* 0x0000002000287202 */ /* 0x010fe20000000f00 */
        /* <DEDUP_REMOVED lines=12> */
.L_x_12363:
[----:B------:R-:W0:Y:S01]  /*09d0*/  @P1 LDC R37, c[0x0][0x40c] ;  /* 0x00010300ff251b82 */ /* 0x000e220000000800 */
[----:B-----5:R-:W-:Y:S02]  /*09e0*/  @P1 HADD2.F32 R36, -RZ, R24.H0_H0 ;  /* 0x20000018ff241230 */ /* 0x020fe40000004100 */
[--C-:B------:R-:W-:Y:S02]  /*09f0*/  @P1 HADD2.F32 R44, -RZ, R26.reuse.H1_H1 ;  /* 0x3000001aff2c1230 */ /* 0x100fe40000004100 */
[----:B------:R-:W-:Y:S02]  /*0a00*/  @P1 HADD2.F32 R40, -RZ, R25.H1_H1 ;  /* 0x30000019ff281230 */ /* 0x000fe40000004100 */
[----:B------:R-:W-:Y:S01]  /*0a10*/  @P1 HADD2.F32 R42, -RZ, R26.H0_H0 ;  /* 0x2000001aff2a1230 */ /* 0x000fe20000004100 */
[----:B------:R-:W1:Y:S01]  /*0a20*/  @P1 LDC R49, c[0x0][0x40c] ;  /* 0x00010300ff311b82 */ /* 0x000e620000000800 */
[--C-:B------:R-:W-:Y:S02]  /*0a30*/  @P1 HADD2.F32 R46, -RZ, R27.reuse.H0_H0 ;  /* 0x2000001bff2e1230 */ /* 0x100fe40000004100 */
[----:B------:R-:W-:-:S02]  /*0a40*/  @P1 HADD2.F32 R48, -RZ, R27.H1_H1 ;  /* 0x3000001bff301230 */ /* 0x000fc40000004100 */
[--C-:B------:R-:W-:Y:S02]  /*0a50*/  @P1 HADD2.F32 R50, -RZ, R6.reuse.H0_H0 ;  /* 0x20000006ff321230 */ /* 0x100fe40000004100 */
[----:B------:R-:W-:Y:S01]  /*0a60*/  @P1 HADD2.F32 R52, -RZ, R6.H1_H1 ;  /* 0x30000006ff341230 */ /* 0x000fe20000004100 */
[----:B------:R-:W3:Y:S08]  /*0a70*/  @P1 LDC R38, c[0x0][0x40c] ;  /* 0x00010300ff261b82 */ /* 0x000ef00000000800 */
[----:B------:R-:W4:Y:S01]  /*0a80*/  @P1 LDC R45, c[0x0][0x40c] ;  /* 0x00010300ff2d1b82 */ /* 0x000f220000000800 */
[----:B0-----:R-:W-:Y:S01]  /*0a90*/  @P1 FMUL.FTZ R39, R36, R37 ;  /* 0x0000002524271220 */ /* 0x001fe20000410000 */
[----:B------:R-:W-:-:S02]  /*0aa0*/  @P1 HADD2.F32 R37, -RZ, R25.H0_H0 ;  /* 0x20000019ff251230 */ /* 0x000fc40000004100 */
[----:B------:R-:W-:-:S04]  /*0ab0*/  @P1 HADD2.F32 R36, -RZ, R24.H1_H1 ;  /* 0x30000018ff241230 */ /* 0x000fc80000004100 */
[----:B------:R-:W0:Y:S01]  /*0ac0*/  @P1 LDC R47, c[0x0][0x40c] ;  /* 0x00010300ff2f1b82 */ /* 0x000e220000000800 */
[----:B-1----:R-:W-:Y:S01]  /*0ad0*/  @P1 FMUL.FTZ R49, R44, R49 ;  /* 0x000000312c311220 */ /* 0x002fe20000410000 */
[----:B------:R-:W-:-:S06]  /*0ae0*/  @P1 HADD2.F32 R44, -RZ, R8.H0_H0 ;  /* 0x20000008ff2c1230 */ /* 0x000fcc0000004100 */
[----:B------:R-:W1:Y:S01]  /*0af0*/  @P1 LDC R41, c[0x0][0x40c] ;  /* 0x00010300ff291b82 */ /* 0x000e620000000800 */
[----:B---3--:R-:W-:Y:S01]  /*0b00*/  @P1 FMUL.FTZ R43, R37, R38 ;  /* 0x00000026252b1220 */ /* 0x008fe20000410000 */
[----:B------:R-:W-:-:S03]  /*0b10*/  MOV R38, RZ ;  /* 0x000000ff00267202 */ /* 0x000fc60000000f00 */
[----:B------:R-:W-:Y:S01]  /*0b20*/  @P1 FMUL.FTZ R38, R43, R44 ;  /* 0x0000002c2b261220 */ /* 0x000fe20000410000 */
[----:B------:R-:W-:Y:S02]  /*0b30*/  @P1 HADD2.F32 R44, -RZ, R8.H1_H1 ;  /* 0x30000008ff2c1230 */ /* 0x000fe40000004100 */
[----:B------:R-:W3:Y:S01]  /*0b40*/  @P1 LDC R51, c[0x0][0x40c] ;  /* 0x00010300ff331b82 */ /* 0x000ee20000000800 */
[----:B----4-:R-:W-:Y:S01]  /*0b50*/  @P1 FMUL.FTZ R45, R40, R45 ;  /* 0x0000002d282d1220 */ /* 0x010fe20000410000 */
[----:B------:R-:W-:-:S06]  /*0b60*/  @P1 HADD2.F32 R40, -RZ, R9.H0_H0 ;  /* 0x20000009ff281230 */ /* 0x000fcc0000004100 */
[----:B------:R-:W4:Y:S01]  /*0b70*/  @P1 LDC R53, c[0x0][0x40c] ;  /* 0x00010300ff351b82 */ /* 0x000f220000000800 */
[----:B0-----:R-:W-:Y:S01]  /*0b80*/  @P1 FMUL.FTZ R47, R42, R47 ;  /* 0x0000002f2a2f1220 */ /* 0x001fe20000410000 */
[----:B------:R-:W-:Y:S02]  /*0b90*/  @P1 HADD2.F32 R42, -RZ, R9.H1_H1 ;  /* 0x30000009ff2a1230 */ /* 0x000fe40000004100 */
[----:B-1----:R-:W-:Y:S01]  /*0ba0*/  @P1 FMUL.FTZ R41, R36, R41 ;  /* 0x0000002924291220 */ /* 0x002fe20000410000 */
[----:B------:R-:W-:Y:S02]  /*0bb0*/  CS2R R36, SRZ ;  /* 0x0000000000247805 */ /* 0x000fe4000001ff00 */
[----:B------:R-:W-:Y:S01]  /*0bc0*/  @P1 FMUL.FTZ R36, R39, R40 ;  /* 0x0000002827241220 */ /* 0x000fe20000410000 */
[----:B------:R-:W-:Y:S01]  /*0bd0*/  @P1 FMUL.FTZ R37, R41, R42 ;  /* 0x0000002a29251220 */ /* 0x000fe20000410000 */
[----:B------:R-:W-:Y:S02]  /*0be0*/  CS2R R40, SRZ ;  /* 0x0000000000287805 */ /* 0x000fe4000001ff00 */
[----:B------:R-:W-:-:S02]  /*0bf0*/  CS2R R42, SRZ ;  /* 0x00000000002a7805 */ /* 0x000fc4000001ff00 */
[----:B------:R-:W-:Y:S01]  /*0c00*/  MOV R39, RZ ;  /* 0x000000ff00277202 */ /* 0x000fe20000000f00 */
[----:B---3--:R-:W-:Y:S01]  /*0c10*/  @P1 FMUL.FTZ R51, R46, R51 ;  /* 0x000000332e331220 */ /* 0x008fe20000410000 */
[--C-:B------:R-:W-:Y:S02]  /*0c20*/  @P1 HADD2.F32 R46, -RZ, R7.reuse.H0_H0 ;  /* 0x20000007ff2e1230 */ /* 0x100fe40000004100 */
[----:B------:R-:W-:Y:S01]  /*0c30*/  @P1 FMUL.FTZ R39, R45, R44 ;  /* 0x0000002c2d271220 */ /* 0x000fe20000410000 */
[----:B------:R-:W-:Y:S02]  /*0c40*/  @P1 FMUL.FTZ R42, R51, R50 ;  /* 0x00000032332a1220 */ /* 0x000fe40000410000 */
[----:B------:R-:W-:Y:S01]  /*0c50*/  @P1 FMUL.FTZ R40, R47, R46 ;  /* 0x0000002e2f281220 */ /* 0x000fe20000410000 */
[----:B----4-:R-:W-:Y:S01]  /*0c60*/  @P1 FMUL.FTZ R53, R48, R53 ;  /* 0x0000003530351220 */ /* 0x010fe20000410000 */
[----:B------:R-:W-:-:S03]  /*0c70*/  @P1 HADD2.F32 R48, -RZ, R7.H1_H1 ;  /* 0x30000007ff301230 */ /* 0x000fc60000004100 */
[----:B------:R-:W-:Y:S02]  /*0c80*/  @P1 FMUL.FTZ R43, R53, R52 ;  /* 0x00000034352b1220 */ /* 0x000fe40000410000 */
[----:B------:R-:W-:-:S07]  /*0c90*/  @P1 FMUL.FTZ R41, R49, R48 ;  /* 0x0000003031291220 */ /* 0x000fce0000410000 */
.L_x_12364:
[----:B------:R-:W0:Y:S01]  /*0ca0*/  LDC.64 R78, c[0x0][0x3a8] ;  /* 0x0000ea00ff4e7b82 */ /* 0x000e220000000a00 */
[----:B------:R-:W-:Y:S02]  /*0cb0*/  @P1 IADD3 R51, PT, PT, R56, 0x80, RZ ;  /* 0x0000008038331810 */ /* 0x000fe40007ffe0ff */
[----:B------:R-:W-:-:S05]  /*0cc0*/  @P0 IADD3 R53, PT, PT, R81, 0x80, RZ ;  /* 0x0000008051350810 */ /* 0x000fca0007ffe0ff */
[----:B------:R-:W1:Y:S08]  /*0cd0*/  @P1 LDC.64 R46, c[0x0][0x390] ;  /* 0x0000e400ff2e1b82 */ /* 0x000e700000000a00 */
[----:B------:R-:W3:Y:S01]  /*0ce0*/  @P0 LDC.64 R44, c[0x0][0x3a0] ;  /* 0x0000e800ff2c0b82 */ /* 0x000ee20000000a00 */
[----:B0-----:R-:W-:-:S05]  /*0cf0*/  IMAD.WIDE.U32 R48, R81, 0x20, R78 ;  /* 0x0000002051307825 */ /* 0x001fca00078e004e */
[----:B------:R0:W-:Y:S01]  /*0d00*/  STG.E.128 desc[UR6][R48.64], R36 ;  /* 0x0000002430007986 */ /* 0x0001e2000c101d06 */
[----:B-1----:R-:W-:-:S03]  /*0d10*/  @P1 IMAD.WIDE.U32 R46, R51, 0x10, R46 ;  /* 0x00000010332e1825 */ /* 0x002fc600078e002e */
[----:B------:R0:W-:Y:S04]  /*0d20*/  STG.E.128 desc[UR6][R48.64+0x10], R40 ;  /* 0x0000102830007986 */ /* 0x0001e8000c101d06 */
[----:B------:R0:W5:Y:S01]  /*0d30*/  @P1 LDG.E.128 R24, desc[UR6][R46.64] ;  /* 0x000000062e181981 */ /* 0x000162000c1e1d00 */
[----:B---3--:R-:W-:-:S05]  /*0d40*/  @P0 IMAD.WIDE.U32 R44, R53, 0x20, R44 ;  /* 0x00000020352c0825 */ /* 0x008fca00078e002c */
[----:B------:R0:W5:Y:S04]  /*0d50*/  @P0 LDG.E.128 R28, desc[UR6][R44.64] ;  /* 0x000000062c1c0981 */ /* 0x000168000c1e1d00 */
[----:B------:R0:W5:Y:S01]  /*0d60*/  @P0 LDG.E.128 R32, desc[UR6][R44.64+0x10] ;  /* 0x000010062c200981 */ /* 0x000162000c1e1d00 */
[----:B------:R-:W-:Y:S05]  /*0d70*/  @!P0 BRA `(.L_x_12365) ;  /* 0x0000000000c88947 */ /* 0x000fea0003800000 */
[----:B------:R-:W-:-:S13]  /*0d80*/  ISETP.GT.AND P2, PT, R58, RZ, PT ;  /* 0x000000ff3a00720c */ /* 0x000fda0003f44270 */
[----:B------:R-:W1:Y:S01]  /*0d90*/  @P2 LDC R53, c[0x0][0x40c] ;  /* 0x00010300ff352b82 */ /* 0x000e620000000800 */
[--C-:B-----5:R-:W-:Y:S02]  /*0da0*/  @P2 HADD2.F32 R52, -RZ, R25.reuse.H1_H1 ;  /* 0x30000019ff342230 */ /* 0x120fe40000004100 */
[----:B------:R-:W-:Y:S02]  /*0db0*/  @P2 HADD2.F32 R51, -RZ, R25.H0_H0 ;  /* 0x20000019ff332230 */ /* 0x000fe40000004100 */
[--C-:B0-----:R-:W-:Y:S02]  /*0dc0*/  @P2 HADD2.F32 R46, -RZ, R24.reuse.H1_H1 ;  /* 0x30000018ff2e2230 */ /* 0x101fe40000004100 */
[----:B------:R-:W-:Y:S01]  /*0dd0*/  @P2 HADD2.F32 R44, -RZ, R24.H0_H0 ;  /* 0x20000018ff2c2230 */ /* 0x000fe20000004100 */
[----:B------:R-:W0:Y:S01]  /*0de0*/  @P2 LDC R50, c[0x0][0x40c] ;  /* 0x00010300ff322b82 */ /* 0x000e220000000800 */
[----:B------:R-:W-:-:S07]  /*0df0*/  @P2 HADD2.F32 R70, -RZ, R66.H1_H1 ;  /* 0x30000042ff462230 */ /* 0x000fce0000004100 */
[----:B------:R-:W3:Y:S08]  /*0e00*/  @P2 LDC R47, c[0x0][0x40c] ;  /* 0x00010300ff2f2b82 */ /* 0x000ef00000000800 */
[----:B------:R-:W4:Y:S01]  /*0e10*/  @P2 LDC R59, c[0x0][0x40c] ;  /* 0x00010300ff3b2b82 */ /* 0x000f220000000800 */
[----:B-1----:R-:W-:Y:S01]  /*0e20*/  @P2 FMUL.FTZ R82, R52, R53 ;  /* 0x0000003534522220 */ /* 0x002fe20000410000 */
[----:B------:R-:W-:-:S02]  /*0e30*/  @P2 HADD2.F32 R52, -RZ, R26.H1_H1 ;  /* 0x3000001aff342230 */ /* 0x000fc40000004100 */
[----:B------:R-:W-:-:S04]  /*0e40*/  @P2 HADD2.F32 R53, -RZ, R27.H0_H0 ;  /* 0x2000001bff352230 */ /* 0x000fc80000004100 */
[----:B------:R-:W1:Y:S01]  /*0e50*/  @P2 LDC R45, c[0x0][0x40c] ;  /* 0x00010300ff2d2b82 */ /* 0x000e620000000800 */
[----:B0-----:R-:W-:Y:S01]  /*0e60*/  @P2 FMUL.FTZ R51, R51, R50 ;  /* 0x0000003233332220 */ /* 0x001fe20000410000 */
[----:B------:R-:W-:-:S06]  /*0e70*/  @P2 HADD2.F32 R50, -RZ, R26.H0_H0 ;  /* 0x2000001aff322230 */ /* 0x000fcc0000004100 */
[----:B------:R-:W0:Y:S01]  /*0e80*/  @P2 LDC R55, c[0x0][0x40c] ;  /* 0x00010300ff372b82 */ /* 0x000e220000000800 */
[----:B---3--:R-:W-:Y:S01]  /*0e90*/  @P2 FMUL.FTZ R48, R46, R47 ;  /* 0x0000002f2e302220 */ /* 0x008fe20000410000 */
[--C-:B------:R-:W-:Y:S02]  /*0ea0*/  @P2 HADD2.F32 R46, -RZ, R64.reuse.H1_H1 ;  /* 0x30000040ff2e2230 */ /* 0x100fe40000004100 */
[----:B------:R-:W-:-:S04]  /*0eb0*/  @P2 HADD2.F32 R47, -RZ, R64.H0_H0 ;  /* 0x20000040ff2f2230 */ /* 0x000fc80000004100 */
[----:B------:R-:W3:Y:S01]  /*0ec0*/  @P2 LDC R54, c[0x0][0x40c] ;  /* 0x00010300ff362b82 */ /* 0x000ee20000000800 */
[----:B----4-:R-:W-:Y:S01]  /*0ed0*/  @P2 FMUL.FTZ R84, R52, R59 ;  /* 0x0000003b34542220 */ /* 0x010fe20000410000 */
[----:B------:R-:W-:Y:S02]  /*0ee0*/  @P2 HADD2.F32 R52, -RZ, R63.H0_H0 ;  /* 0x2000003fff342230 */ /* 0x000fe40000004100 */
[----:B-1----:R-:W-:Y:S01]  /*0ef0*/  @P2 FMUL.FTZ R49, R44, R45 ;  /* 0x0000002d2c312220 */ /* 0x002fe20000410000 */
[----:B------:R-:W-:Y:S01]  /*0f00*/  MOV R45, R29 ;  /* 0x0000001d002d7202 */ /* 0x000fe20000000f00 */
[----:B------:R-:W-:Y:S01]  /*0f10*/  @P2 FFMA.FTZ R45, R48, R46, R29 ;  /* 0x0000002e302d2223 */ /* 0x000fe2000001001d */
[----:B------:R-:W-:Y:S01]  /*0f20*/  MOV R44, R28 ;  /* 0x0000001c002c7202 */ /* 0x000fe20000000f00 */
[----:B------:R-:W-:Y:S01]  /*0f30*/  @P2 FFMA.FTZ R44, R49, R47, R28 ;  /* 0x0000002f312c2223 */ /* 0x000fe2000001001c */
[----:B------:R-:W-:Y:S01]  /*0f40*/  MOV R46, R30 ;  /* 0x0000001e002e7202 */ /* 0x000fe20000000f00 */
[----:B------:R-:W-:Y:S01]  /*0f50*/  @P2 FFMA.FTZ R46, R51, R52, R30 ;  /* 0x00000034332e2223 */ /* 0x000fe2000001001e */
[----:B------:R-:W-:Y:S01]  /*0f60*/  MOV R47, R31 ;  /* 0x0000001f002f7202 */ /* 0x000fe20000000f00 */
[----:B0-----:R-:W-:Y:S01]  /*0f70*/  @P2 FMUL.FTZ R57, R50, R55 ;  /* 0x0000003732392220 */ /* 0x001fe20000410000 */
[----:B------:R-:W-:Y:S01]  /*0f80*/  @P2 HADD2.F32 R55, -RZ, R67.H0_H0 ;  /* 0x20000043ff372230 */ /* 0x000fe20000004100 */
[----:B------:R-:W-:-:S02]  /*0f90*/  MOV R48, R32 ;  /* 0x0000002000307202 */ /* 0x000fc40000000f00 */
[----:B------:R-:W-:Y:S01]  /*0fa0*/  MOV R49, R33 ;  /* 0x0000002100317202 */ /* 0x000fe20000000f00 */
[----:B------:R-:W-:Y:S01]  /*0fb0*/  @P2 FFMA.FTZ R49, R84, R70, R33 ;  /* 0x0000004654312223 */ /* 0x000fe20000010021 */
[----:B------:R-:W-:Y:S01]  /*0fc0*/  MOV R50, R34 ;  /* 0x0000002200327202 */ /* 0x000fe20000000f00 */
[----:B---3--:R-:W-:Y:S01]  /*0fd0*/  @P2 FMUL.FTZ R59, R53, R54 ;  /* 0x00000036353b2220 */ /* 0x008fe20000410000 */
[----:B------:R-:W-:Y:S01]  /*0fe0*/  @P2 HADD2.F32 R54, -RZ, R63.H1_H1 ;  /* 0x3000003fff362230 */ /* 0x000fe20000004100 */
[----:B------:R-:W-:Y:S01]  /*0ff0*/  MOV R51, R35 ;  /* 0x0000002300337202 */ /* 0x000fe20000000f00 */
[----:B------:R-:W-:Y:S02]  /*1000*/  @P2 HADD2.F32 R53, -RZ, R66.H0_H0 ;  /* 0x20000042ff352230 */ /* 0x000fe40000004100 */
[----:B------:R-:W-:Y:S01]  /*1010*/  @P2 FFMA.FTZ R50, R59, R55, R34 ;  /* 0x000000373b322223 */ /* 0x000fe20000010022 */
        /* <DEDUP_REMOVED lines=8> */
.L_x_12365:
[----:B0-----:R-:W0:Y:S01]  /*10a0*/  @P1 LDC R45, c[0x0][0x40c] ;  /* 0x00010300ff2d1b82 */ /* 0x001e220000000800 */
[----:B-----5:R-:W-:Y:S02]  /*10b0*/  @P1 HADD2.F32 R44, -RZ, R24.H0_H0 ;  /* 0x20000018ff2c1230 */ /* 0x020fe40000004100 */
[--C-:B------:R-:W-:Y:S02]  /*10c0*/  @P1 HADD2.F32 R55, -RZ, R26.reuse.H1_H1 ;  /* 0x3000001aff371230 */ /* 0x100fe40000004100 */
[----:B------:R-:W-:Y:S02]  /*10d0*/  @P1 HADD2.F32 R53, -RZ, R26.H0_H0 ;  /* 0x2000001aff351230 */ /* 0x000fe40000004100 */
[----:B------:R-:W-:Y:S01]  /*10e0*/  @P1 HADD2.F32 R52, -RZ, R25.H1_H1 ;  /* 0x30000019ff341230 */ /* 0x000fe20000004100 */
[----:B------:R-:W1:Y:S01]  /*10f0*/  @P1 LDC R46, c[0x0][0x40c] ;  /* 0x00010300ff2e1b82 */ /* 0x000e620000000800 */
[----:B------:R-:W-:Y:S02]  /*1100*/  @P1 HADD2.F32 R57, -RZ, R27.H0_H0 ;  /* 0x2000001bff391230 */ /* 0x000fe40000004100 */
[----:B------:R-:W-:-:S02]  /*1110*/  @P1 HADD2.F32 R59, -RZ, R67.H0_H0 ;  /* 0x20000043ff3b1230 */ /* 0x000fc40000004100 */
[----:B------:R-:W-:-:S03]  /*1120*/  @P1 HADD2.F32 R71, -RZ, R67.H1_H1 ;  /* 0x30000043ff471230 */ /* 0x000fc60000004100 */
[----:B------:R-:W3:Y:S08]  /*1130*/  @P1 LDC R82, c[0x0][0x40c] ;  /* 0x00010300ff521b82 */ /* 0x000ef00000000800 */
[----:B------:R-:W4:Y:S01]  /*1140*/  @P1 LDC R70, c[0x0][0x40c] ;  /* 0x00010300ff461b82 */ /* 0x000f220000000800 */
[----:B0-----:R-:W-:Y:S01]  /*1150*/  @P1 FMUL.FTZ R48, R44, R45 ;  /* 0x0000002d2c301220 */ /* 0x001fe20000410000 */
[----:B------:R-:W-:-:S02]  /*1160*/  @P1 HADD2.F32 R45, -RZ, R25.H0_H0 ;  /* 0x20000019ff2d1230 */ /* 0x000fc40000004100 */
[----:B------:R-:W-:-:S04]  /*1170*/  @P1 HADD2.F32 R44, -RZ, R24.H1_H1 ;  /* 0x30000018ff2c1230 */ /* 0x000fc80000004100 */
[----:B------:R-:W0:Y:S01]  /*1180*/  @P1 LDC R49, c[0x0][0x40c] ;  /* 0x00010300ff311b82 */ /* 0x000e220000000800 */
[----:B-1----:R-:W-:Y:S01]  /*1190*/  @P1 FMUL.FTZ R54, R45, R46 ;  /* 0x0000002e2d361220 */ /* 0x002fe20000410000 */
[----:B------:R-:W-:-:S06]  /*11a0*/  HFMA2 R46, -RZ, RZ, 0, 0 ;  /* 0x00000000ff2e7431 */ /* 0x000fcc00000001ff */
[----:B------:R-:W1:Y:S01]  /*11b0*/  @P1 LDC R51, c[0x0][0x40c] ;  /* 0x00010300ff331b82 */ /* 0x000e620000000800 */
[----:B---3--:R-:W-:Y:S01]  /*11c0*/  @P1 FMUL.FTZ R82, R55, R82 ;  /* 0x0000005237521220 */ /* 0x008fe20000410000 */
[----:B------:R-:W-:-:S05]  /*11d0*/  @P1 HADD2.F32 R55, -RZ, R63.H0_H0 ;  /* 0x2000003fff371230 */ /* 0x000fca0000004100 */
[----:B------:R-:W-:Y:S01]  /*11e0*/  @P1 FMUL.FTZ R46, R54, R55 ;  /* 0x00000037362e1220 */ /* 0x000fe20000410000 */
[----:B------:R-:W3:Y:S01]  /*11f0*/  @P1 LDC R84, c[0x0][0x40c] ;  /* 0x00010300ff541b82 */ /* 0x000ee20000000800 */
[----:B----4-:R-:W-:Y:S01]  /*1200*/  @P1 FMUL.FTZ R53, R53, R70 ;  /* 0x0000004635351220 */ /* 0x010fe20000410000 */
[----:B------:R-:W-:Y:S02]  /*1210*/  @P1 HADD2.F32 R70, -RZ, R27.H1_H1 ;  /* 0x3000001bff461230 */ /* 0x000fe40000004100 */
[----:B------:R-:W-:Y:S02]  /*1220*/  @P1 HADD2.F32 R55, -RZ, R63.H1_H1 ;  /* 0x3000003fff371230 */ /* 0x000fe40000004100 */
[----:B------:R-:W-:Y:S02]  /*1230*/  @P1 HADD2.F32 R54, -RZ, R66.H0_H0 ;  /* 0x20000042ff361230 */ /* 0x000fe40000004100 */
[----:B------:R-:W4:Y:S01]  /*1240*/  @P1 LDC R47, c[0x0][0x40c] ;  /* 0x00010300ff2f1b82 */ /* 0x000f220000000800 */
[----:B0-----:R-:W-:Y:S01]  /*1250*/  @P1 FMUL.FTZ R50, R44, R49 ;  /* 0x000000312c321220 */ /* 0x001fe20000410000 */
[----:B------:R-:W-:Y:S01]  /*1260*/  @P1 HADD2.F32 R49, -RZ, R64.H0_H0 ;  /* 0x20000040ff311230 */ /* 0x000fe20000004100 */
[----:B------:R-:W-:-:S04]  /*1270*/  CS2R R44, SRZ ;  /* 0x00000000002c7805 */ /* 0x000fc8000001ff00 */
[----:B------:R-:W-:Y:S01]  /*1280*/  @P1 FMUL.FTZ R44, R48, R49 ;  /* 0x00000031302c1220 */ /* 0x000fe20000410000 */
[----:B-1----:R-:W-:Y:S01]  /*1290*/  @P1 FMUL.FTZ R52, R52, R51 ;  /* 0x0000003334341220 */ /* 0x002fe20000410000 */
[----:B------:R-:W-:Y:S01]  /*12a0*/  @P1 HADD2.F32 R51, -RZ, R64.H1_H1 ;  /* 0x30000040ff331230 */ /* 0x000fe20000004100 */
[----:B------:R-:W-:Y:S02]  /*12b0*/  CS2R R48, SRZ ;  /* 0x0000000000307805 */ /* 0x000fe4000001ff00 */
[----:B------:R-:W-:Y:S02]  /*12c0*/  @P1 FMUL.FTZ R48, R53, R54 ;  /* 0x0000003635301220 */ /* 0x000fe40000410000 */
[----:B------:R-:W-:Y:S01]  /*12d0*/  @P1 FMUL.FTZ R45, R50, R51 ;  /* 0x00000033322d1220 */ /* 0x000fe20000410000 */
[----:B------:R-:W-:Y:S01]  /*12e0*/  CS2R R50, SRZ ;  /* 0x0000000000327805 */ /* 0x000fe2000001ff00 */
[----:B---3--:R-:W-:Y:S01]  /*12f0*/  @P1 FMUL.FTZ R84, R57, R84 ;  /* 0x0000005439541220 */ /* 0x008fe20000410000 */
[----:B------:R-:W-:-:S03]  /*1300*/  @P1 HADD2.F32 R57, -RZ, R66.H1_H1 ;  /* 0x30000042ff391230 */ /* 0x000fc60000004100 */
[----:B------:R-:W-:Y:S02]  /*1310*/  @P1 FMUL.FTZ R50, R84, R59 ;  /* 0x0000003b54321220 */ /* 0x000fe40000410000 */
[----:B------:R-:W-:Y:S01]  /*1320*/  @P1 FMUL.FTZ R49, R82, R57 ;  /* 0x0000003952311220 */ /* 0x000fe20000410000 */
[----:B----4-:R-:W-:Y:S01]  /*1330*/  @P1 FMUL.FTZ R70, R70, R47 ;  /* 0x0000002f46461220 */ /* 0x010fe20000410000 */
[----:B------:R-:W-:Y:S01]  /*1340*/  MOV R47, RZ ;  /* 0x000000ff002f7202 */ /* 0x000fe20000000f00 */
[----:B------:R-:W-:Y:S02]  /*1350*/  @P1 FMUL.FTZ R47, R52, R55 ;  /* 0x00000037342f1220 */ /* 0x000fe40000410000 */
[----:B------:R-:W-:-:S07]  /*1360*/  @P1 FMUL.FTZ R51, R70, R71 ;  /* 0x0000004746331220 */ /* 0x000fce0000410000 */
.L_x_12366:
[----:B------:R-:W0:Y:S01]  /*1370*/  @P1 LDC.64 R54, c[0x0][0x390] ;  /* 0x0000e400ff361b82 */ /* 0x000e220000000a00 */
[C---:B------:R-:W-:Y:S02]  /*1380*/  IADD3 R57, PT, PT, R81.reuse, 0x80, RZ ;  /* 0x0000008051397810 */ /* 0x040fe40007ffe0ff */
[----:B------:R-:W-:Y:S02]  /*1390*/  @P1 IADD3 R59, PT, PT, R56, 0x100, RZ ;  /* 0x00000100383b1810 */ /* 0x000fe40007ffe0ff */
[----:B------:R-:W-:Y:S01]  /*13a0*/  IADD3 R81, PT, PT, R81, 0x100, RZ ;  /* 0x0000010051517810 */ /* 0x000fe20007ffe0ff */
[----:B------:R-:W-:Y:S02]  /*13b0*/  IMAD.WIDE.U32 R56, R57, 0x20, R78 ;  /* 0x0000002039387825 */ /* 0x000fe400078e004e */
[----:B------:R-:W1:Y:S03]  /*13c0*/  @P0 LDC.64 R52, c[0x0][0x3a0] ;  /* 0x0000e800ff340b82 */ /* 0x000e660000000a00 */
[----:B------:R3:W-:Y:S04]  /*13d0*/  STG.E.128 desc[UR6][R56.64], R44 ;  /* 0x0000002c38007986 */ /* 0x0007e8000c101d06 */
[----:B------:R3:W-:Y:S01]  /*13e0*/  STG.E.128 desc[UR6][R56.64+0x10], R48 ;  /* 0x0000103038007986 */ /* 0x0007e2000c101d06 */
[----:B0-----:R-:W-:-:S05]  /*13f0*/  @P1 IMAD.WIDE.U32 R54, R59, 0x10, R54 ;  /* 0x000000103b361825 */ /* 0x001fca00078e0036 */
[----:B------:R3:W5:Y:S01]  /*1400*/  @P1 LDG.E.128 R24, desc[UR6][R54.64] ;  /* 0x0000000636181981 */ /* 0x000762000c1e1d00 */
[----:B-1----:R-:W-:-:S05]  /*1410*/  @P0 IMAD.WIDE.U32 R52, R81, 0x20, R52 ;  /* 0x0000002051340825 */ /* 0x002fca00078e0034 */
[----:B------:R3:W5:Y:S04]  /*1420*/  @P0 LDG.E.128 R28, desc[UR6][R52.64] ;  /* 0x00000006341c0981 */ /* 0x000768000c1e1d00 */
[----:B------:R3:W5:Y:S01]  /*1430*/  @P0 LDG.E.128 R32, desc[UR6][R52.64+0x10] ;  /* 0x0000100634200981 */ /* 0x000762000c1e1d00 */
[----:B------:R-:W-:Y:S05]  /*1440*/  @!P0 BRA `(.L_x_12367) ;  /* 0x0000000000c88947 */ /* 0x000fea0003800000 */
[----:B------:R-:W-:-:S13]  /*1450*/  ISETP.GT.AND P0, PT, R58, RZ, PT ;  /* 0x000000ff3a00720c */ /* 0x000fda0003f04270 */
[----:B------:R-:W0:Y:S01]  /*1460*/  @P0 LDC R70, c[0x0][0x40c] ;  /* 0x00010300ff460b82 */ /* 0x000e220000000800 */
[--C-:B-----5:R-:W-:Y:S02]  /*1470*/  @P0 HADD2.F32 R71, -RZ, R25.reuse.H0_H0 ;  /* 0x20000019ff470230 */ /* 0x120fe40000004100 */
[--C-:B---3--:R-:W-:Y:S02]  /*1480*/  @P0 HADD2.F32 R54, -RZ, R24.reuse.H1_H1 ;  /* 0x30000018ff360230 */ /* 0x108fe40000004100 */
[----:B------:R-:W-:Y:S02]  /*1490*/  @P0 HADD2.F32 R52, -RZ, R24.H0_H0 ;  /* 0x20000018ff340230 */ /* 0x000fe40000004100 */
[----:B------:R-:W-:Y:S01]  /*14a0*/  @P0 HADD2.F32 R59, -RZ, R25.H1_H1 ;  /* 0x30000019ff3b0230 */ /* 0x000fe20000004100 */
[----:B------:R-:W1:Y:S01]  /*14b0*/  @P0 LDC R55, c[0x0][0x40c] ;  /* 0x00010300ff370b82 */ /* 0x000e620000000800 */
[----:B------:R-:W-:-:S07]  /*14c0*/  @P0 HADD2.F32 R86, -RZ, R27.H0_H0 ;  /* 0x2000001bff560230 */ /* 0x000fce0000004100 */
[----:B------:R-:W3:Y:S08]  /*14d0*/  @P0 LDC R53, c[0x0][0x40c] ;  /* 0x00010300ff350b82 */ /* 0x000ef00000000800 */
[----:B------:R-:W4:Y:S01]  /*14e0*/  @P0 LDC R82, c[0x0][0x40c] ;  /* 0x00010300ff520b82 */ /* 0x000f220000000800 */
[----:B0-----:R-:W-:Y:S01]  /*14f0*/  @P0 FMUL.FTZ R71, R71, R70 ;  /* 0x0000004647470220 */ /* 0x001fe20000410000 */
[----:B------:R-:W-:-:S06]  /*1500*/  @P0 HADD2.F32 R70, -RZ, R26.H0_H0 ;  /* 0x2000001aff460230 */ /* 0x000fcc0000004100 */
[----:B------:R-:W0:Y:S01]  /*1510*/  @P0 LDC R85, c[0x0][0x40c] ;  /* 0x00010300ff550b82 */ /* 0x000e220000000800 */
[----:B-1----:R-:W-:Y:S01]  /*1520*/  @P0 FMUL.FTZ R58, R54, R55 ;  /* 0x00000037363a0220 */ /* 0x002fe20000410000 */
[--C-:B------:R-:W-:Y:S02]  /*1530*/  @P0 HADD2.F32 R54, -RZ, R69.reuse.H1_H1 ;  /* 0x30000045ff360230 */ /* 0x100fe40000004100 */
[----:B------:R-:W-:-:S04]  /*1540*/  @P0 HADD2.F32 R55, -RZ, R69.H0_H0 ;  /* 0x20000045ff370230 */ /* 0x000fc80000004100 */
[----:B------:R-:W1:Y:S01]  /*1550*/  @P0 LDC R56, c[0x0][0x40c] ;  /* 0x00010300ff380b82 */ /* 0x000e620000000800 */
[----:B---3--:R-:W-:Y:S01]  /*1560*/  @P0 FMUL.FTZ R83, R52, R53 ;  /* 0x0000003534530220 */ /* 0x008fe20000410000 */
[----:B------:R-:W-:Y:S01]  /*1570*/  MOV R53, R29 ;  /* 0x0000001d00357202 */ /* 0x000fe20000000f00 */
[----:B------:R-:W-:Y:S01]  /*1580*/  @P0 FFMA.FTZ R53, R58, R54, R29 ;  /* 0x000000363a350223 */ /* 0x000fe2000001001d */
[----:B------:R-:W-:Y:S01]  /*1590*/  MOV R52, R28 ;  /* 0x0000001c00347202 */ /* 0x000fe20000000f00 */
[----:B------:R-:W-:Y:S01]  /*15a0*/  @P0 FFMA.FTZ R52, R83, R55, R28 ;  /* 0x0000003753340223 */ /* 0x000fe2000001001c */
[----:B------:R-:W-:Y:S01]  /*15b0*/  @P0 HADD2.F32 R58, -RZ, R74.H0_H0 ;  /* 0x2000004aff3a0230 */ /* 0x000fe20000004100 */
[----:B------:R-:W-:Y:S01]  /*15c0*/  MOV R55, R31 ;  /* 0x0000001f00377202 */ /* 0x000fe20000000f00 */
[----:B------:R-:W3:Y:S01]  /*15d0*/  @P0 LDC R57, c[0x0][0x40c] ;  /* 0x00010300ff390b82 */ /* 0x000ee20000000800 */
[----:B----4-:R-:W-:Y:S01]  /*15e0*/  @P0 FMUL.FTZ R82, R59, R82 ;  /* 0x000000523b520220 */ /* 0x010fe20000410000 */
[----:B------:R-:W-:Y:S01]  /*15f0*/  @P0 HADD2.F32 R83, -RZ, R26.H1_H1 ;  /* 0x3000001aff530230 */ /* 0x000fe20000004100 */
[----:B------:R-:W-:Y:S01]  /*1600*/  MOV R54, R30 ;  /* 0x0000001e00367202 */ /* 0x000fe20000000f00 */
[----:B------:R-:W-:Y:S01]  /*1610*/  @P0 FFMA.FTZ R54, R71, R58, R30 ;  /* 0x0000003a47360223 */ /* 0x000fe2000001001e */
[----:B------:R-:W-:Y:S01]  /*1620*/  @P0 HADD2.F32 R71, -RZ, R76.H0_H0 ;  /* 0x2000004cff470230 */ /* 0x000fe20000004100 */
[----:B------:R-:W-:Y:S01]  /*1630*/  MOV R58, R34 ;  /* 0x00000022003a7202 */ /* 0x000fe20000000f00 */
[----:B0-----:R-:W-:Y:S01]  /*1640*/  @P0 FMUL.FTZ R59, R70, R85 ;  /* 0x00000055463b0220 */ /* 0x001fe20000410000 */
[----:B------:R-:W-:-:S05]  /*1650*/  @P0 HADD2.F32 R70, -RZ, R74.H1_H1 ;  /* 0x3000004aff460230 */ /* 0x000fca0000004100 */
[----:B------:R-:W-:Y:S01]  /*1660*/  @P0 FFMA.FTZ R55, R82, R70, R31 ;  /* 0x0000004652370223 */ /* 0x000fe2000001001f */
[--C-:B------:R-:W-:Y:S02]  /*1670*/  @P0 HADD2.F32 R70, -RZ, R75.reuse.H0_H0 ;  /* 0x2000004bff460230 */ /* 0x100fe40000004100 */
[----:B-1----:R-:W-:Y:S01]  /*1680*/  @P0 FMUL.FTZ R84, R83, R56 ;  /* 0x0000003853540220 */ /* 0x002fe20000410000 */
[----:B------:R-:W-:Y:S01]  /*1690*/  @P0 HADD2.F32 R82, -RZ, R75.H1_H1 ;  /* 0x3000004bff520230 */ /* 0x000fe20000004100 */
[----:B------:R-:W-:Y:S01]  /*16a0*/  MOV R56, R32 ;  /* 0x0000002000387202 */ /* 0x000fe20000000f00 */
[----:B------:R-:W-:Y:S01]  /*16b0*/  @P0 FFMA.FTZ R56, R59, R70, R32 ;  /* 0x000000463b380223 */ /* 0x000fe20000010020 */
[----:B------:R-:W-:Y:S01]  /*16c0*/  MOV R59, R35 ;  /* 0x00000023003b7202 */ /* 0x000fe20000000f00 */
[----:B---3--:R-:W-:Y:S01]  /*16d0*/  @P0 FMUL.FTZ R83, R86, R57 ;  /* 0x0000003956530220 */ /* 0x008fe20000410000 */
[----:B------:R-:W-:Y:S01]  /*16e0*/  MOV R57, R33 ;  /* 0x0000002100397202 */ /* 0x000fe20000000f00 */
[----:B------:R-:W-:-:S02]  /*16f0*/  @P0 FFMA.FTZ R57, R84, R82, R33 ;  /* 0x0000005254390223 */ /* 0x000fc40000010021 */
[----:B------:R-:W-:Y:S01]  /*1700*/  @P0 FFMA.FTZ R58, R83, R71, R34 ;  /* 0x00000047533a0223 */ /* 0x000fe20000010022 */
[----:B------:R-:W-:Y:S06]  /*1710*/  @!P0 BRA `(.L_x_12368) ;  /* 0x0000000000c48947 */ /* 0x000fec0003800000 */
[----:B------:R-:W-:Y:S02]  /*1720*/  HADD2.F32 R59, -RZ, R27.H1_H1 ;  /* 0x3000001bff3b7230 */ /* 0x000fe40000004100 */
[----:B------:R-:W-:-:S03]  /*1730*/  HADD2.F32 R70, -RZ, R76.H1_H1 ;  /* 0x3000004cff467230 */ /* 0x000fc60000004100 */
[----:B------:R-:W-:-:S04]  /*1740*/  FMUL.FTZ R82, R59, UR12 ;  /* 0x0000000c3b527c20 */ /* 0x000fc80008410000 */
[----:B------:R-:W-:Y:S01]  /*1750*/  FFMA.FTZ R59, R82, R70, R35 ;  /* 0x00000046523b7223 */ /* 0x000fe20000010023 */
[----:B------:R-:W-:Y:S06]  /*1760*/  BRA `(.L_x_12368) ;  /* 0x0000000000b07947 */ /* 0x000fec0003800000 */
.L_x_12367:
[----:B------:R-:W0:Y:S01]  /*1770*/  @P1 LDC R70, c[0x0][0x40c] ;  /* 0x00010300ff461b82 */ /* 0x000e220000000800 */
[----:B-----5:R-:W-:Y:S02]  /*1780*/  @P1 HADD2.F32 R59, -RZ, R25.H0_H0 ;  /* 0x20000019ff3b1230 */ /* 0x020fe40000004100 */
[--C-:B---3--:R-:W-:Y:S02]  /*1790*/  @P1 HADD2.F32 R55, -RZ, R24.reuse.H1_H1 ;  /* 0x30000018ff371230 */ /* 0x108fe40000004100 */
[----:B------:R-:W-:Y:S02]  /*17a0*/  @P1 HADD2.F32 R52, -RZ, R24.H0_H0 ;  /* 0x20000018ff341230 */ /* 0x000fe40000004100 */
[----:B------:R-:W-:Y:S01]  /*17b0*/  @P1 HADD2.F32 R84, -RZ, R26.H0_H0 ;  /* 0x2000001aff541230 */ /* 0x000fe20000004100 */
[----:B------:R-:W1:Y:S08]  /*17c0*/  @P1 LDC R58, c[0x0][0x40c] ;  /* 0x00010300ff3a1b82 */ /* 0x000e700000000800 */
[----:B------:R-:W3:Y:S08]  /*17d0*/  @P1 LDC R53, c[0x0][0x40c] ;  /* 0x00010300ff351b82 */ /* 0x000ef00000000800 */
[----:B------:R-:W4:Y:S01]  /*17e0*/  @P1 LDC R82, c[0x0][0x40c] ;  /* 0x00010300ff521b82 */ /* 0x000f220000000800 */
[----:B0-----:R-:W-:Y:S01]  /*17f0*/  @P1 FMUL.FTZ R71, R59, R70 ;  /* 0x000000463b471220 */ /* 0x001fe20000410000 */
[----:B------:R-:W-:-:S02]  /*1800*/  @P1 HADD2.F32 R70, -RZ, R69.H1_H1 ;  /* 0x30000045ff461230 */ /* 0x000fc40000004100 */
[----:B------:R-:W-:-:S04]  /*1810*/  @P1 HADD2.F32 R59, -RZ, R25.H1_H1 ;  /* 0x30000019ff3b1230 */ /* 0x000fc80000004100 */
[----:B------:R-:W0:Y:S01]  /*1820*/  @P1 LDC R85, c[0x0][0x40c] ;  /* 0x00010300ff551b82 */ /* 0x000e220000000800 */
[----:B-1----:R-:W-:Y:S01]  /*1830*/  @P1 FMUL.FTZ R57, R55, R58 ;  /* 0x0000003a37391220 */ /* 0x002fe20000410000 */
[----:B------:R-:W-:-:S06]  /*1840*/  @P1 HADD2.F32 R55, -RZ, R69.H0_H0 ;  /* 0x20000045ff371230 */ /* 0x000fcc0000004100 */
[----:B------:R-:W1:Y:S01]  /*1850*/  @P1 LDC R56, c[0x0][0x40c] ;  /* 0x00010300ff381b82 */ /* 0x000e620000000800 */
[----:B---3--:R-:W-:Y:S01]  /*1860*/  @P1 FMUL.FTZ R54, R52, R53 ;  /* 0x0000003534361220 */ /* 0x008fe20000410000 */
[----:B------:R-:W-:Y:S02]  /*1870*/  CS2R R52, SRZ ;  /* 0x0000000000347805 */ /* 0x000fe4000001ff00 */
[----:B------:R-:W-:Y:S01]  /*1880*/  @P1 FMUL.FTZ R53, R57, R70 ;  /* 0x0000004639351220 */ /* 0x000fe20000410000 */
[----:B------:R-:W-:Y:S01]  /*1890*/  @P1 FMUL.FTZ R52, R54, R55 ;  /* 0x0000003736341220 */ /* 0x000fe20000410000 */
[----:B------:R-:W-:Y:S01]  /*18a0*/  @P1 HADD2.F32 R57, -RZ, R26.H1_H1 ;  /* 0x3000001aff391230 */ /* 0x000fe20000004100 */
[----:B------:R-:W-:Y:S01]  /*18b0*/  CS2R R54, SRZ ;  /* 0x0000000000367805 */ /* 0x000fe2000001ff00 */
[----:B------:R-:W3:Y:S01]  /*18c0*/  @P1 LDC R58, c[0x0][0x40c] ;  /* 0x00010300ff3a1b82 */ /* 0x000ee20000000800 */
[----:B----4-:R-:W-:Y:S01]  /*18d0*/  @P1 FMUL.FTZ R83, R59, R82 ;  /* 0x000000523b531220 */ /* 0x010fe20000410000 */
[----:B------:R-:W-:-:S05]  /*18e0*/  @P1 HADD2.F32 R82, -RZ, R74.H0_H0 ;  /* 0x2000004aff521230 */ /* 0x000fca0000004100 */
[----:B------:R-:W-:Y:S01]  /*18f0*/  @P1 FMUL.FTZ R54, R71, R82 ;  /* 0x0000005247361220 */ /* 0x000fe20000410000 */
[----:B------:R-:W4:Y:S01]  /*1900*/  @P1 LDC R70, c[0x0][0x40c] ;  /* 0x00010300ff461b82 */ /* 0x000f220000000800 */
[----:B0-----:R-:W-:Y:S01]  /*1910*/  @P1 FMUL.FTZ R59, R84, R85 ;  /* 0x00000055543b1220 */ /* 0x001fe20000410000 */
[----:B------:R-:W-:Y:S02]  /*1920*/  @P1 HADD2.F32 R84, -RZ, R74.H1_H1 ;  /* 0x3000004aff541230 */ /* 0x000fe40000004100 */
[----:B------:R-:W-:Y:S02]  /*1930*/  @P1 HADD2.F32 R82, -RZ, R75.H0_H0 ;  /* 0x2000004bff521230 */ /* 0x000fe40000004100 */
[----:B------:R-:W-:Y:S02]  /*1940*/  @P1 HADD2.F32 R71, -RZ, R27.H0_H0 ;  /* 0x2000001bff471230 */ /* 0x000fe40000004100 */
[----:B------:R-:W-:Y:S01]  /*1950*/  @P1 FMUL.FTZ R55, R83, R84 ;  /* 0x0000005453371220 */ /* 0x000fe20000410000 */
[----:B------:R-:W-:-:S02]  /*1960*/  @P1 HADD2.F32 R84, -RZ, R75.H1_H1 ;  /* 0x3000004bff541230 */ /* 0x000fc40000004100 */
[----:B-1----:R-:W-:Y:S01]  /*1970*/  @P1 FMUL.FTZ R85, R57, R56 ;  /* 0x0000003839551220 */ /* 0x002fe20000410000 */
[----:B------:R-:W-:Y:S01]  /*1980*/  @P1 HADD2.F32 R83, -RZ, R27.H1_H1 ;  /* 0x3000001bff531230 */ /* 0x000fe20000004100 */
[----:B------:R-:W-:Y:S02]  /*1990*/  CS2R R56, SRZ ;  /* 0x0000000000387805 */ /* 0x000fe4000001ff00 */
[----:B------:R-:W-:Y:S01]  /*19a0*/  @P1 FMUL.FTZ R56, R59, R82 ;  /* 0x000000523b381220 */ /* 0x000fe20000410000 */
[----:B------:R-:W-:Y:S01]  /*19b0*/  @P1 FMUL.FTZ R57, R85, R84 ;  /* 0x0000005455391220 */ /* 0x000fe20000410000 */
[--C-:B------:R-:W-:Y:S02]  /*19c0*/  @P1 HADD2.F32 R82, -RZ, R76.reuse.H0_H0 ;  /* 0x2000004cff521230 */ /* 0x100fe40000004100 */
[----:B---3--:R-:W-:Y:S01]  /*19d0*/  @P1 FMUL.FTZ R71, R71, R58 ;  /* 0x0000003a47471220 */ /* 0x008fe20000410000 */
[----:B------:R-:W-:Y:S01]  /*19e0*/  @P1 HADD2.F32 R85, -RZ, R76.H1_H1 ;  /* 0x3000004cff551230 */ /* 0x000fe20000004100 */
[----:B------:R-:W-:-:S02]  /*19f0*/  CS2R R58, SRZ ;  /* 0x00000000003a7805 */ /* 0x000fc4000001ff00 */
[----:B------:R-:W-:Y:S01]  /*1a00*/  @P1 FMUL.FTZ R58, R71, R82 ;  /* 0x00000052473a1220 */ /* 0x000fe20000410000 */
[----:B----4-:R-:W-:-:S04]  /*1a10*/  @P1 FMUL.FTZ R70, R83, R70 ;  /* 0x0000004653461220 */ /* 0x010fc80000410000 */
[----:B------:R-:W-:-:S07]  /*1a20*/  @P1 FMUL.FTZ R59, R70, R85 ;  /* 0x00000055463b1220 */ /* 0x000fce0000410000 */
.L_x_12368:
        /* <DEDUP_REMOVED lines=108> */
.L_x_12370:
[----:B--2---:R-:W-:Y:S05]  /*20f0*/  BSYNC.RECONVERGENT B0 ;  /* 0x0000000000007941 */ /* 0x004fea0003800200 */
.L_x_12369:
        /* <DEDUP_REMOVED lines=13> */
.L_x_12372:
[----:B------:R-:W-:Y:S05]  /*21d0*/  BSYNC.RECONVERGENT B0 ;  /* 0x0000000000007941 */ /* 0x000fea0003800200 */
.L_x_12371:
[----:B------:R-:W1:Y:S01]  /*21e0*/  SHFL.DOWN PT, R82, R83, 0x2, 0x1f ;  /* 0x08401f0053527f89 */ /* 0x000e6200000e0000 */
[-C--:B------:R-:W-:Y:S02]  /*21f0*/  I2FP.F32.U32 R84, R83.reuse ;  /* 0x0000005300547245 */ /* 0x080fe40000201000 */
[----:B------:R-:W-:Y:S01]  /*2200*/  ISETP.NE.AND P1, PT, R62, RZ, PT ;  /* 0x000000ff3e00720c */ /* 0x000fe20003f25270 */
[----:B0-----:R-:W0:Y:S01]  /*2210*/  SHFL.DOWN PT, R85, R70, 0x2, 0x1f ;  /* 0x08401f0046557f89 */ /* 0x001e2200000e0000 */
[----:B------:R-:W-:Y:S02]  /*2220*/  ISETP.NE.AND P0, PT, RZ, UR10, PT ;  /* 0x0000000aff007c0c */ /* 0x000fe4000bf05270 */
[----:B-1----:R-:W-:Y:S02]  /*2230*/  IADD3 R78, PT, PT, R82, R83, RZ ;  /* 0x00000053524e7210 */ /* 0x002fe40007ffe0ff */
[----:B------:R-:W-:Y:S02]  /*2240*/  I2FP.F32.S32 R86, R82 ;  /* 0x0000005200567245 */ /* 0x000fe40000201400 */
[----:B------:R-:W-:Y:S01]  /*2250*/  I2FP.F32.S32 R79, R78 ;  /* 0x0000004e004f7245 */ /* 0x000fe20000201400 */
[----:B------:R-:W1:Y:S02]  /*2260*/  SHFL.DOWN PT, R82, R71, 0x2, 0x1f ;  /* 0x08401f0047527f89 */ /* 0x000e6400000e0000 */
[C---:B0-----:R-:W-:Y:S01]  /*2270*/  FMUL.FTZ R87, R85.reuse, R86 ;  /* 0x0000005655577220 */ /* 0x041fe20000410000 */
[----:B------:R-:W0:Y:S01]  /*2280*/  MUFU.RCP R81, R79 ;  /* 0x0000004f00517308 */ /* 0x000e220000001000 */
[----:B------:R-:W2:Y:S01]  /*2290*/  SHFL.DOWN PT, R83, R78, 0x1, 0x1f ;  /* 0x08201f004e537f89 */ /* 0x000ea200000e0000 */
[----:B------:R-:W-:Y:S01]  /*22a0*/  FADD.FTZ R85, -R85, R70 ;  /* 0x0000004655557221 */ /* 0x000fe20000010100 */
[----:B------:R-:W-:-:S03]  /*22b0*/  FFMA.FTZ R88, R84, R70, R87 ;  /* 0x0000004654587223 */ /* 0x000fc60000010057 */
[----:B------:R-:W-:-:S04]  /*22c0*/  FMUL.FTZ R85, R85, R85 ;  /* 0x0000005555557220 */ /* 0x000fc80000410000 */
[----:B------:R-:W-:-:S04]  /*22d0*/  FMUL.FTZ R85, R85, R84 ;  /* 0x0000005455557220 */ /* 0x000fc80000410000 */
[----:B------:R-:W-:Y:S01]  /*22e0*/  FMUL.FTZ R85, R85, R86 ;  /* 0x0000005655557220 */ /* 0x000fe20000410000 */
[----:B0-----:R-:W-:Y:S01]  /*22f0*/  FMUL.FTZ R70, R81, R88 ;  /* 0x0000005851467220 */ /* 0x001fe20000410000 */
[----:B-1----:R-:W-:-:S04]  /*2300*/  FADD.FTZ R82, R82, R71 ;  /* 0x0000004752527221 */ /* 0x002fc80000010000 */
[----:B------:R-:W0:Y:S01]  /*2310*/  SHFL.DOWN PT, R71, R70, 0x1, 0x1f ;  /* 0x08201f0046477f89 */ /* 0x000e2200000e0000 */
[----:B------:R-:W-:Y:S01]  /*2320*/  FFMA.FTZ R82, R81, R85, R82 ;  /* 0x0000005551527223 */ /* 0x000fe20000010052 */
[-C--:B--2---:R-:W-:Y:S02]  /*2330*/  IADD3 R84, PT, PT, R78, R83.reuse, RZ ;  /* 0x000000534e547210 */ /* 0x084fe40007ffe0ff */
        /* <DEDUP_REMOVED lines=15> */
[----:B------:R-:W-:-:S05]  /*2430*/  FFMA.FTZ R84, R84, R78, R81 ;  /* 0x0000004e54547223 */ /* 0x000fca0000010051 */
[----:B------:R-:W0:Y:S02]  /*2440*/  SHFL.IDX PT, R87, R84, RZ, 0x1f ;  /* 0x00001fff54577589 */ /* 0x000e2400000e0000 */
[----:B------:R-:W3:Y:S01]  /*2450*/  @!P1 LDC.64 R78, c[0x0][0x3c0] ;  /* 0x0000f000ff4e9b82 */ /* 0x000ee20000000a00 */
[----:B-1----:R-:W-:Y:S01]  /*2460*/  FMUL.FTZ R81, R83, R83 ;  /* 0x0000005353517220 */ /* 0x002fe20000410000 */
[----:B--2---:R-:W-:-:S04]  /*2470*/  @!P1 IMAD.WIDE R70, R0, 0x4, R70 ;  /* 0x0000000400469825 */ /* 0x004fc800078e0246 */
[----:B------:R-:W-:Y:S01]  /*2480*/  FSEL R82, R81, RZ, P0 ;  /* 0x000000ff51527208 */ /* 0x000fe20000000000 */
[----:B0-----:R-:W-:Y:S01]  /*2490*/  FFMA.FTZ R81, R87, UR11, R86 ;  /* 0x0000000b57517c23 */ /* 0x001fe20008010056 */
[----:B---3--:R-:W-:-:S04]  /*24a0*/  @!P1 IMAD.WIDE R78, R0, 0x4, R78 ;  /* 0x00000004004e9825 */ /* 0x008fc800078e024e */
[----:B------:R-:W-:Y:S01]  /*24b0*/  FADD.FTZ R81, R81, R82 ;  /* 0x0000005251517221 */ /* 0x000fe20000010000 */
[----:B------:R0:W-:Y:S05]  /*24c0*/  @!P1 STG.E desc[UR6][R78.64], R83 ;  /* 0x000000534e009986 */ /* 0x0001ea000c101906 */
[----:B------:R-:W1:Y:S02]  /*24d0*/  MUFU.RSQ R81, R81 ;  /* 0x0000005100517308 */ /* 0x000e640000001400 */
[----:B-1----:R0:W-:Y:S01]  /*24e0*/  @!P1 STG.E desc[UR6][R70.64], R81 ;  /* 0x0000005146009986 */ /* 0x0021e2000c101906 */
[----:B------:R-:W-:-:S13]  /*24f0*/  ISETP.GE.AND P1, PT, R80, 0x1, PT ;  /* 0x000000015000780c */ /* 0x000fda0003f26270 */
[----:B0-----:R-:W-:Y:S05]  /*2500*/  @!P1 BRA `(.L_x_12373) ;  /* 0x00000008004c9947 */ /* 0x001fea0003800000 */
[----:B------:R-:W-:Y:S01]  /*2510*/  FSEL R78, R83, RZ, !P0 ;  /* 0x000000ff534e7208 */ /* 0x000fe20004000000 */
[--C-:B------:R-:W-:Y:S01]  /*2520*/  HADD2.F32 R71, -RZ, R61.reuse.H0_H0 ;  /* 0x2000003dff477230 */ /* 0x100fe20000004100 */
[----:B------:R-:W-:Y:S01]  /*2530*/  IADD3 R80, PT, PT, R80, -0x1, RZ ;  /* 0xffffffff50507810 */ /* 0x000fe20007ffe0ff */
[----:B------:R-:W-:Y:S02]  /*2540*/  HADD2.F32 R79, -RZ, R20.H0_H0 ;  /* 0x20000014ff4f7230 */ /* 0x000fe40000004100 */
[C---:B------:R-:W-:Y:S01]  /*2550*/  FADD.FTZ R36, -R78.reuse, R36 ;  /* 0x000000244e247221 */ /* 0x040fe20000010100 */
[----:B------:R-:W-:Y:S01]  /*2560*/  FADD.FTZ R70, -R78, R37 ;  /* 0x000000254e467221 */ /* 0x000fe20000010100 */
[----:B------:R-:W-:Y:S02]  /*2570*/  IMAD R77, R80, R77, RZ ;  /* 0x0000004d504d7224 */ /* 0x000fe400078e02ff */
[C---:B------:R-:W-:Y:S01]  /*2580*/  FADD.FTZ R38, -R78.reuse, R38 ;  /* 0x000000264e267221 */ /* 0x040fe20000010100 */
[----:B------:R-:W-:Y:S01]  /*2590*/  FMUL.FTZ R36, R81, R36 ;  /* 0x0000002451247220 */ /* 0x000fe20000410000 */
[----:B------:R-:W-:Y:S01]  /*25a0*/  FADD.FTZ R80, -R78, R39 ;  /* 0x000000274e507221 */ /* 0x000fe20000010100 */
[----:B------:R-:W-:-:S02]  /*25b0*/  HADD2.F32 R37, -RZ, R61.H1_H1 ;  /* 0x3000003dff257230 */ /* 0x000fc40000004100 */
[C---:B------:R-:W-:Y:S01]  /*25c0*/  FMUL.FTZ R38, R81.reuse, R38 ;  /* 0x0000002651267220 */ /* 0x040fe20000410000 */
[----:B------:R-:W-:Y:S01]  /*25d0*/  FFMA.FTZ R71, R36, R71, R79 ;  /* 0x0000004724477223 */ /* 0x000fe2000001004f */
[----:B------:R-:W-:Y:S02]  /*25e0*/  HADD2.F32 R39, -RZ, R20.H1_H1 ;  /* 0x30000014ff277230 */ /* 0x000fe40000004100 */
[C---:B------:R-:W-:Y:S01]  /*25f0*/  FMUL.FTZ R36, R81.reuse, R70 ;  /* 0x0000004651247220 */ /* 0x040fe20000410000 */
[--C-:B------:R-:W-:Y:S02]  /*2600*/  HADD2.F32 R79, -RZ, R60.reuse.H0_H0 ;  /* 0x2000003cff4f7230 */ /* 0x100fe40000004100 */
[----:B------:R-:W-:Y:S01]  /*2610*/  FMUL.FTZ R80, R81, R80 ;  /* 0x0000005051507220 */ /* 0x000fe20000410000 */
[----:B------:R-:W-:Y:S02]  /*2620*/  HADD2.F32 R83, -RZ, R21.H0_H0 ;  /* 0x20000015ff537230 */ /* 0x000fe40000004100 */
[----:B------:R-:W-:Y:S01]  /*2630*/  FFMA.FTZ R36, R36, R37, R39 ;  /* 0x0000002524247223 */ /* 0x000fe20000010027 */
[----:B------:R-:W-:-:S02]  /*2640*/  HADD2.F32 R85, -RZ, R60.H1_H1 ;  /* 0x3000003cff557230 */ /* 0x000fc40000004100 */
[----:B------:R-:W-:Y:S01]  /*2650*/  FADD.FTZ R44, -R78, R44 ;  /* 0x0000002c4e2c7221 */ /* 0x000fe20000010100 */
[----:B------:R-:W-:Y:S02]  /*2660*/  HADD2.F32 R87, -RZ, R21.H1_H1 ;  /* 0x30000015ff577230 */ /* 0x000fe40000004100 */
[----:B------:R-:W-:Y:S01]  /*2670*/  FFMA.FTZ R70, R38, R79, R83 ;  /* 0x0000004f26467223 */ /* 0x000fe20000010053 */
[C---:B------:R-:W-:Y:S01]  /*2680*/  FADD.FTZ R38, -R78.reuse, R40 ;  /* 0x000000284e267221 */ /* 0x040fe20000010100 */
[----:B------:R-:W-:Y:S02]  /*2690*/  HADD2.F32 R39, -RZ, R11.H0_H0 ;  /* 0x2000000bff277230 */ /* 0x000fe40000004100 */
[----:B------:R-:W-:Y:S01]  /*26a0*/  FADD.FTZ R40, -R78, R41 ;  /* 0x000000294e287221 */ /* 0x000fe20000010100 */
[----:B------:R-:W-:Y:S01]  /*26b0*/  FFMA.FTZ R37, R80, R85, R87 ;  /* 0x0000005550257223 */ /* 0x000fe20000010057 */
[----:B------:R-:W-:Y:S01]  /*26c0*/  FADD.FTZ R80, -R78, R42 ;  /* 0x0000002a4e507221 */ /* 0x000fe20000010100 */
[----:B------:R-:W-:-:S02]  /*26d0*/  HADD2.F32 R79, -RZ, R22.H0_H0 ;  /* 0x20000016ff4f7230 */ /* 0x000fc40000004100 */
[C---:B------:R-:W-:Y:S01]  /*26e0*/  FMUL.FTZ R38, R81.reuse, R38 ;  /* 0x0000002651267220 */ /* 0x040fe20000410000 */
[----:B------:R-:W-:Y:S02]  /*26f0*/  HADD2.F32 R87, -RZ, R10.H0_H0 ;  /* 0x2000000aff577230 */ /* 0x000fe40000004100 */
[C---:B------:R-:W-:Y:S01]  /*2700*/  FMUL.FTZ R80, R81.reuse, R80 ;  /* 0x0000005051507220 */ /* 0x040fe20000410000 */
[----:B------:R-:W-:Y:S02]  /*2710*/  HADD2.F32 R89, -RZ, R23.H0_H0 ;  /* 0x20000017ff597230 */ /* 0x000fe40000004100 */
[----:B------:R-:W-:Y:S01]  /*2720*/  FMUL.FTZ R42, R81, R40 ;  /* 0x00000028512a7220 */ /* 0x000fe20000410000 */
[----:B------:R-:W-:Y:S02]  /*2730*/  HADD2.F32 R83, -RZ, R11.H1_H1 ;  /* 0x3000000bff537230 */ /* 0x000fe40000004100 */
[----:B------:R-:W-:Y:S01]  /*2740*/  FFMA.FTZ R41, R38, R39, R79 ;  /* 0x0000002726297223 */ /* 0x000fe2000001004f */
[----:B------:R-:W-:-:S02]  /*2750*/  HADD2.F32 R85, -RZ, R22.H1_H1 ;  /* 0x30000016ff557230 */ /* 0x000fc40000004100 */
[----:B------:R-:W-:Y:S01]  /*2760*/  FADD.FTZ R40, -R78, R43 ;  /* 0x0000002b4e287221 */ /* 0x000fe20000010100 */
[----:B------:R-:W-:Y:S01]  /*2770*/  FFMA.FTZ R39, R80, R87, R89 ;  /* 0x0000005750277223 */ /* 0x000fe20000010059 */
[----:B------:R-:W-:Y:S02]  /*2780*/  HADD2.F32 R80, -RZ, R5.H0_H0 ;  /* 0x20000005ff507230 */ /* 0x000fe40000004100 */
[----:B------:R-:W-:Y:S01]  /*2790*/  FADD.FTZ R84, -R78, R45 ;  /* 0x0000002d4e547221 */ /* 0x000fe20000010100 */
[----:B------:R-:W-:Y:S02]  /*27a0*/  HADD2.F32 R82, -RZ, R16.H0_H0 ;  /* 0x20000010ff527230 */ /* 0x000fe40000004100 */
[C---:B------:R-:W-:Y:S01]  /*27b0*/  FMUL.FTZ R45, R81.reuse, R44 ;  /* 0x0000002c512d7220 */ /* 0x040fe20000410000 */
[----:B------:R-:W-:Y:S01]  /*27c0*/  FFMA.FTZ R38, R42, R83, R85 ;  /* 0x000000532a267223 */ /* 0x000fe20000010055 */
[----:B------:R-:W-:Y:S02]  /*27d0*/  HADD2.F32 R43, -RZ, R10.H1_H1 ;  /* 0x3000000aff2b7230 */ /* 0x000fe40000004100 */
[----:B------:R-:W-:Y:S01]  /*27e0*/  FMUL.FTZ R40, R81, R40 ;  /* 0x0000002851287220 */ /* 0x000fe20000410000 */
[----:B------:R-:W-:-:S02]  /*27f0*/  HADD2.F32 R79, -RZ, R23.H1_H1 ;  /* 0x30000017ff4f7230 */ /* 0x000fc40000004100 */
[----:B------:R-:W-:Y:S01]  /*2800*/  FMUL.FTZ R84, R81, R84 ;  /* 0x0000005451547220 */ /* 0x000fe20000410000 */
[----:B------:R-:W-:Y:S02]  /*2810*/  HADD2.F32 R83, -RZ, R5.H1_H1 ;  /* 0x30000005ff537230 */ /* 0x000fe40000004100 */
[C---:B------:R-:W-:Y:S01]  /*2820*/  FADD.FTZ R42, -R78.reuse, R46 ;  /* 0x0000002e4e2a7221 */ /* 0x040fe20000010100 */
[----:B------:R-:W-:Y:S02]  /*2830*/  HADD2.F32 R85, -RZ, R16.H1_H1 ;  /* 0x30000010ff557230 */ /* 0x000fe40000004100 */
[----:B------:R-:W-:Y:S01]  /*2840*/  FFMA.FTZ R45, R45, R80, R82 ;  /* 0x000000502d2d7223 */ /* 0x000fe20000010052 */
[C---:B------:R-:W-:Y:S01]  /*2850*/  FADD.FTZ R80, -R78.reuse, R48 ;  /* 0x000000304e507221 */ /* 0x040fe20000010100 */
[----:B------:R-:W-:Y:S01]  /*2860*/  FADD.FTZ R44, -R78, R47 ;  /* 0x0000002f4e2c7221 */ /* 0x000fe20000010100 */
[----:B------:R-:W-:Y:S01]  /*2870*/  FFMA.FTZ R46, R40, R43, R79 ;  /* 0x0000002b282e7223 */ /* 0x000fe2000001004f */
[----:B------:R-:W-:Y:S01]  /*2880*/  FFMA.FTZ R40, R84, R83, R85 ;  /* 0x0000005354287223 */ /* 0x000fe20000010055 */
[----:B------:R-:W-:-:S02]  /*2890*/  HADD2.F32 R47, -RZ, R4.H0_H0 ;  /* 0x20000004ff2f7230 */ /* 0x000fc40000004100 */
[C---:B------:R-:W-:Y:S01]  /*28a0*/  FADD.FTZ R48, -R78.reuse, R49 ;  /* 0x000000314e307221 */ /* 0x040fe20000010100 */
[----:B------:R-:W-:Y:S02]  /*28b0*/  HADD2.F32 R43, -RZ, R17.H0_H0 ;  /* 0x20000011ff2b7230 */ /* 0x000fe40000004100 */
[C---:B------:R-:W-:Y:S01]  /*28c0*/  FMUL.FTZ R42, R81.reuse, R42 ;  /* 0x0000002a512a7220 */ /* 0x040fe20000410000 */
[----:B------:R-:W-:Y:S02]  /*28d0*/  HADD2.F32 R82, -RZ, R3.H0_H0 ;  /* 0x20000003ff527230 */ /* 0x000fe40000004100 */
[----:B------:R-:W-:Y:S01]  /*28e0*/  FMUL.FTZ R49, R81, R80 ;  /* 0x0000005051317220 */ /* 0x000fe20000410000 */
[--C-:B------:R-:W-:Y:S02]  /*28f0*/  HADD2.F32 R84, -RZ, R18.reuse.H0_H0 ;  /* 0x20000012ff547230 */ /* 0x100fe40000004100 */
[----:B------:R-:W-:Y:S01]  /*2900*/  FADD.FTZ R50, -R78, R50 ;  /* 0x000000324e327221 */ /* 0x000fe20000010100 */
[----:B------:R-:W-:Y:S01]  /*2910*/  FFMA.FTZ R47, R42, R47, R43 ;  /* 0x0000002f2a2f7223 */ /* 0x000fe2000001002b */
[----:B------:R-:W-:Y:S01]  /*2920*/  FADD.FTZ R80, -R78, R51 ;  /* 0x000000334e507221 */ /* 0x000fe20000010100 */
[----:B------:R-:W-:-:S02]  /*2930*/  HADD2.F32 R86, -RZ, R18.H1_H1 ;  /* 0x30000012ff567230 */ /* 0x000fc40000004100 */
[----:B------:R-:W-:Y:S01]  /*2940*/  FFMA.FTZ R42, R49, R82, R84 ;  /* 0x00000052312a7223 */ /* 0x000fe20000010054 */
[----:B------:R-:W-:Y:S02]  /*2950*/  HADD2.F32 R84, -RZ, R3.H1_H1 ;  /* 0x30000003ff547230 */ /* 0x000fe40000004100 */
[C---:B------:R-:W-:Y:S01]  /*2960*/  FMUL.FTZ R43, R81.reuse, R48 ;  /* 0x00000030512b7220 */ /* 0x040fe20000410000 */
[----:B------:R-:W-:Y:S02]  /*2970*/  HADD2.F32 R49, -RZ, R2.H0_H0 ;  /* 0x20000002ff317230 */ /* 0x000fe40000004100 */
[C---:B------:R-:W-:Y:S01]  /*2980*/  FMUL.FTZ R50, R81.reuse, R50 ;  /* 0x0000003251327220 */ /* 0x040fe20000410000 */
[----:B------:R-:W-:Y:S02]  /*2990*/  HADD2.F32 R51, -RZ, R19.H0_H0 ;  /* 0x20000013ff337230 */ /* 0x000fe40000004100 */
[----:B------:R-:W-:Y:S01]  /*29a0*/  FMUL.FTZ R44, R81, R44 ;  /* 0x0000002c512c7220 */ /* 0x000fe20000410000 */
[----:B------:R-:W-:-:S02]  /*29b0*/  HADD2.F32 R79, -RZ, R4.H1_H1 ;  /* 0x30000004ff4f7230 */ /* 0x000fc40000004100 */
[C---:B------:R-:W-:Y:S01]  /*29c0*/  FADD.FTZ R52, -R78.reuse, R52 ;  /* 0x000000344e347221 */ /* 0x040fe20000010100 */
[----:B------:R-:W-:Y:S02]  /*29d0*/  HADD2.F32 R83, -RZ, R17.H1_H1 ;  /* 0x30000011ff537230 */ /* 0x000fe40000004100 */
[C---:B------:R-:W-:Y:S01]  /*29e0*/  FADD.FTZ R82, -R78.reuse, R53 ;  /* 0x000000354e527221 */ /* 0x040fe20000010100 */
[----:B------:R-:W-:Y:S01]  /*29f0*/  FADD.FTZ R48, -R78, R55 ;  /* 0x000000374e307221 */ /* 0x000fe20000010100 */
[----:B------:R-:W-:Y:S01]  /*2a00*/  FFMA.FTZ R55, R43, R84, R86 ;  /* 0x000000542b377223 */ /* 0x000fe20000010056 */
[----:B------:R-:W-:Y:S01]  /*2a10*/  FFMA.FTZ R43, R50, R49, R51 ;  /* 0x00000031322b7223 */ /* 0x000fe20000010033 */
[C---:B------:R-:W-:Y:S01]  /*2a20*/  FADD.FTZ R54, -R78.reuse, R54 ;  /* 0x000000364e367221 */ /* 0x040fe20000010100 */
[----:B------:R-:W-:Y:S02]  /*2a30*/  HADD2.F32 R49, -RZ, R68.H0_H0 ;  /* 0x20000044ff317230 */ /* 0x000fe40000004100 */
[----:B------:R-:W-:Y:S01]  /*2a40*/  FADD.FTZ R86, -R78, R57 ;  /* 0x000000394e567221 */ /* 0x000fe20000010100 */
[----:B------:R-:W-:-:S02]  /*2a50*/  HADD2.F32 R51, -RZ, R12.H0_H0 ;  /* 0x2000000cff337230 */ /* 0x000fc40000004100 */
[----:B------:R-:W-:Y:S01]  /*2a60*/  FFMA.FTZ R44, R44, R79, R83 ;  /* 0x0000004f2c2c7223 */ /* 0x000fe20000010053 */
[----:B------:R-:W-:Y:S02]  /*2a70*/  HADD2.F32 R50, -RZ, R68.H1_H1 ;  /* 0x30000044ff327230 */ /* 0x000fe40000004100 */
[C---:B------:R-:W-:Y:S01]  /*2a80*/  FMUL.FTZ R52, R81.reuse, R52 ;  /* 0x0000003451347220 */ /* 0x040fe20000410000 */
[----:B------:R-:W-:Y:S02]  /*2a90*/  HADD2.F32 R88, -RZ, R12.H1_H1 ;  /* 0x3000000cff587230 */ /* 0x000fe40000004100 */
[C---:B------:R-:W-:Y:S01]  /*2aa0*/  FMUL.FTZ R57, R81.reuse, R82 ;  /* 0x0000005251397220 */ /* 0x040fe20000410000 */
[----:B------:R-:W-:Y:S02]  /*2ab0*/  HADD2.F32 R79, -RZ, R2.H1_H1 ;  /* 0x30000002ff4f7230 */ /* 0x000fe40000004100 */
[----:B------:R-:W-:Y:S01]  /*2ac0*/  FMUL.FTZ R80, R81, R80 ;  /* 0x0000005051507220 */ /* 0x000fe20000410000 */
[----:B------:R-:W-:-:S02]  /*2ad0*/  HADD2.F32 R83, -RZ, R19.H1_H1 ;  /* 0x30000013ff537230 */ /* 0x000fc40000004100 */
[----:B------:R-:W-:Y:S01]  /*2ae0*/  FADD.FTZ R84, -R78, R56 ;  /* 0x000000384e547221 */ /* 0x000fe20000010100 */
[----:B------:R-:W-:Y:S01]  /*2af0*/  FMUL.FTZ R56, R81, R54 ;  /* 0x0000003651387220 */ /* 0x000fe20000410000 */
[----:B------:R-:W-:Y:S01]  /*2b00*/  FFMA.FTZ R54, R52, R49, R51 ;  /* 0x0000003134367223 */ /* 0x000fe20000010033 */
[----:B------:R-:W-:Y:S01]  /*2b10*/  FFMA.FTZ R57, R57, R50, R88 ;  /* 0x0000003239397223 */ /* 0x000fe20000010058 */
[----:B------:R-:W-:Y:S01]  /*2b20*/  FFMA.FTZ R80, R80, R79, R83 ;  /* 0x0000004f50507223 */ /* 0x000fe20000010053 */
[----:B------:R-:W0:Y:S01]  /*2b30*/  LDC.64 R50, c[0x0][0x428] ;  /* 0x00010a00ff327b82 */ /* 0x000e220000000a00 */
[----:B------:R-:W-:Y:S02]  /*2b40*/  HADD2.F32 R53, -RZ, R65.H0_H0 ;  /* 0x20000041ff357230 */ /* 0x000fe40000004100 */
[----:B------:R-:W-:Y:S01]  /*2b50*/  FADD.FTZ R58, -R78, R58 ;  /* 0x0000003a4e3a7221 */ /* 0x000fe20000010100 */
[----:B------:R-:W-:Y:S01]  /*2b60*/  HADD2.F32 R79, -RZ, R13.H0_H0 ;  /* 0x2000000dff4f7230 */ /* 0x000fe20000004100 */
[----:B------:R-:W-:Y:S01]  /*2b70*/  SHF.R.S32.HI R52, RZ, 0x1f, R77 ;  /* 0x0000001fff347819 */ /* 0x000fe2000001144d */
[----:B------:R-:W-:-:S02]  /*2b80*/  HADD2.F32 R49, -RZ, R73.H0_H0 ;  /* 0x20000049ff317230 */ /* 0x000fc40000004100 */
[C---:B------:R-:W-:Y:S01]  /*2b90*/  FMUL.FTZ R84, R81.reuse, R84 ;  /* 0x0000005451547220 */ /* 0x040fe20000410000 */
[----:B------:R-:W-:Y:S01]  /*2ba0*/  FADD.FTZ R78, -R78, R59 ;  /* 0x0000003b4e4e7221 */ /* 0x000fe20000010100 */
[----:B------:R-:W-:Y:S01]  /*2bb0*/  FFMA.FTZ R56, R56, R53, R79 ;  /* 0x0000003538387223 */ /* 0x000fe2000001004f */
[--C-:B------:R-:W-:Y:S02]  /*2bc0*/  HADD2.F32 R53, -RZ, R14.reuse.H0_H0 ;  /* 0x2000000eff357230 */ /* 0x100fe40000004100 */
[C---:B------:R-:W-:Y:S01]  /*2bd0*/  FMUL.FTZ R59, R81.reuse, R48 ;  /* 0x00000030513b7220 */ /* 0x040fe20000410000 */
[----:B------:R-:W-:Y:S01]  /*2be0*/  FMUL.FTZ R48, R81, R58 ;  /* 0x0000003a51307220 */ /* 0x000fe20000410000 */
[----:B------:R-:W-:Y:S01]  /*2bf0*/  LEA.HI R77, R52, R77, RZ, 0x3 ;  /* 0x0000004d344d7211 */ /* 0x000fe200078f18ff */
[----:B------:R-:W-:Y:S02]  /*2c00*/  HADD2.F32 R79, -RZ, R14.H1_H1 ;  /* 0x3000000eff4f7230 */ /* 0x000fe40000004100 */
[----:B------:R-:W-:Y:S01]  /*2c10*/  FFMA.FTZ R58, R84, R49, R53 ;  /* 0x00000031543a7223 */ /* 0x000fe20000010035 */
[----:B------:R-:W-:-:S02]  /*2c20*/  HADD2.F32 R49, -RZ, R73.H1_H1 ;  /* 0x30000049ff317230 */ /* 0x000fc40000004100 */
[----:B------:R-:W-:Y:S01]  /*2c30*/  FMUL.FTZ R86, R81, R86 ;  /* 0x0000005651567220 */ /* 0x000fe20000410000 */
[----:B------:R-:W-:Y:S01]  /*2c40*/  HADD2.F32 R82, -RZ, R65.H1_H1 ;  /* 0x30000041ff527230 */ /* 0x000fe20000004100 */
[----:B------:R-:W-:Y:S01]  /*2c50*/  LEA.HI.SX32 R53, R77, R62, 0x1d ;  /* 0x0000003e4d357211 */ /* 0x000fe200078feaff */
[----:B------:R-:W-:Y:S02]  /*2c60*/  HADD2.F32 R88, -RZ, R13.H1_H1 ;  /* 0x3000000dff587230 */ /* 0x000fe40000004100 */
[----:B------:R-:W-:Y:S01]  /*2c70*/  FMUL.FTZ R78, R81, R78 ;  /* 0x0000004e514e7220 */ /* 0x000fe20000410000 */
[--C-:B------:R-:W-:Y:S02]  /*2c80*/  HADD2.F32 R83, -RZ, R72.reuse.H0_H0 ;  /* 0x20000048ff537230 */ /* 0x100fe40000004100 */
[----:B------:R-:W-:Y:S01]  /*2c90*/  FFMA.FTZ R77, R86, R49, R79 ;  /* 0x00000031564d7223 */ /* 0x000fe2000001004f */
[----:B------:R-:W-:Y:S01]  /*2ca0*/  HADD2.F32 R85, -RZ, R15.H0_H0 ;  /* 0x2000000fff557230 */ /* 0x000fe20000004100 */
[----:B------:R-:W-:Y:S01]  /*2cb0*/  IADD3 R49, PT, PT, R53, 0x80, RZ ;  /* 0x0000008035317810 */ /* 0x000fe20007ffe0ff */
[----:B------:R-:W-:-:S02]  /*2cc0*/  HADD2.F32 R87, -RZ, R72.H1_H1 ;  /* 0x30000048ff577230 */ /* 0x000fc40000004100 */
[----:B------:R-:W-:Y:S01]  /*2cd0*/  FFMA.FTZ R59, R59, R82, R88 ;  /* 0x000000523b3b7223 */ /* 0x000fe20000010058 */
[----:B------:R-:W-:Y:S01]  /*2ce0*/  HADD2.F32 R89, -RZ, R15.H1_H1 ;  /* 0x3000000fff597230 */ /* 0x000fe20000004100 */
[C---:B------:R-:W-:Y:S01]  /*2cf0*/  IADD3 R81, PT, PT, R53.reuse, 0x100, RZ ;  /* 0x0000010035517810 */ /* 0x040fe20007ffe0ff */
[----:B------:R-:W-:Y:S01]  /*2d00*/  FFMA.FTZ R79, R48, R83, R85 ;  /* 0x00000053304f7223 */ /* 0x000fe20000010055 */
[----:B0-----:R-:W-:Y:S01]  /*2d10*/  IMAD.WIDE.U32 R52, R53, 0x10, R50 ;  /* 0x0000001035347825 */ /* 0x001fe200078e0032 */
[----:B------:R-:W-:-:S03]  /*2d20*/  F2FP.F16.F32.PACK_AB R39, R46, R39 ;  /* 0x000000272e27723e */ /* 0x000fc600000000ff */
[----:B------:R-:W-:Y:S01]  /*2d30*/  FFMA.FTZ R78, R78, R87, R89 ;  /* 0x000000574e4e7223 */ /* 0x000fe20000010059 */
[----:B------:R-:W-:Y:S01]  /*2d40*/  F2FP.F16.F32.PACK_AB R38, R38, R41 ;  /* 0x000000292626723e */ /* 0x000fe200000000ff */
[--C-:B------:R-:W-:Y:S01]  /*2d50*/  IMAD.WIDE.U32 R48, R49, 0x10, R50.reuse ;  /* 0x0000001031307825 */ /* 0x100fe200078e0032 */
[----:B------:R-:W-:Y:S02]  /*2d60*/  F2FP.F16.F32.PACK_AB R37, R37, R70 ;  /* 0x000000462525723e */ /* 0x000fe400000000ff */
[----:B------:R-:W-:Y:S01]  /*2d70*/  F2FP.F16.F32.PACK_AB R36, R36, R71 ;  /* 0x000000472424723e */ /* 0x000fe200000000ff */
[----:B------:R-:W-:Y:S01]  /*2d80*/  IMAD.WIDE.U32 R50, R81, 0x10, R50 ;  /* 0x0000001051327825 */ /* 0x000fe200078e0032 */
[----:B------:R-:W-:Y:S02]  /*2d90*/  F2FP.F16.F32.PACK_AB R43, R80, R43 ;  /* 0x0000002b502b723e */ /* 0x000fe400000000ff */
[----:B------:R-:W-:Y:S01]  /*2da0*/  F2FP.F16.F32.PACK_AB R42, R55, R42 ;  /* 0x0000002a372a723e */ /* 0x000fe200000000ff */
[----:B------:R0:W-:Y:S01]  /*2db0*/  STG.E.128 desc[UR6][R52.64], R36 ;  /* 0x0000002434007986 */ /* 0x0001e2000c101d06 */
[----:B------:R-:W-:-:S02]  /*2dc0*/  F2FP.F16.F32.PACK_AB R41, R44, R47 ;  /* 0x0000002f2c29723e */ /* 0x000fc400000000ff */
[----:B------:R-:W-:Y:S02]  /*2dd0*/  F2FP.F16.F32.PACK_AB R40, R40, R45 ;  /* 0x0000002d2828723e */ /* 0x000fe400000000ff */
[----:B------:R-:W-:Y:S02]  /*2de0*/  F2FP.F16.F32.PACK_AB R47, R78, R79 ;  /* 0x0000004f4e2f723e */ /* 0x000fe400000000ff */
[----:B------:R-:W-:Y:S01]  /*2df0*/  F2FP.F16.F32.PACK_AB R46, R77, R58 ;  /* 0x0000003a4d2e723e */ /* 0x000fe200000000ff */
[----:B------:R0:W-:Y:S01]  /*2e00*/  STG.E.128 desc[UR6][R48.64], R40 ;  /* 0x0000002830007986 */ /* 0x0001e2000c101d06 */
[----:B------:R-:W-:Y:S02]  /*2e10*/  F2FP.F16.F32.PACK_AB R45, R59, R56 ;  /* 0x000000383b2d723e */ /* 0x000fe400000000ff */
[----:B------:R-:W-:-:S05]  /*2e20*/  F2FP.F16.F32.PACK_AB R44, R57, R54 ;  /* 0x00000036392c723e */ /* 0x000fca00000000ff */
[----:B------:R0:W-:Y:S02]  /*2e30*/  STG.E.128 desc[UR6][R50.64], R44 ;  /* 0x0000002c32007986 */ /* 0x0001e4000c101d06 */
.L_x_12373:
[----:B0-----:R-:W0:Y:S01]  /*2e40*/  LDC.64 R36, c[0x0][0x380] ;  /* 0x0000e000ff247b82 */ /* 0x001e220000000a00 */
[----:B------:R-:W-:Y:S01]  /*2e50*/  UPLOP3.LUT UP0, UPT, UPT, UPT, UP0, 0x40, 0x4 ;  /* 0x000000000004789c */ /* 0x000fe20003f0e800 */
[----:B0-----:R-:W-:-:S04]  /*2e60*/  IADD3 R0, PT, PT, R0, R36, RZ ;  /* 0x0000002400007210 */ /* 0x001fc80007ffe0ff */
[----:B------:R-:W-:-:S13]  /*2e70*/  ISETP.GE.AND P0, PT, R0, R37, PT ;  /* 0x000000250000720c */ /* 0x000fda0003f06270 */
[----:B------:R-:W-:Y:S05]  /*2e80*/  @!P0 BRA `(.L_x_12374) ;  /* 0xffffffd400988947 */ /* 0x000fea000383ffff */
[----:B------:R-:W-:Y:S05]  /*2e90*/  EXIT ;  /* 0x000000000000794d */ /* 0x000fea0003800000 */
.L_x_12375:
        /* <DEDUP_REMOVED lines=14> */
.L_x_20834:


//--------------------- .text._ZN10layer_norm13ln_fwd_kernelINS_13Kernel_traitsI6__halfS2_fS2_fjLj3072ELj1ELj1ELj4ELj16ENS_18Kernel_traits_baseILj3072ES2_S2_fS2_fjLj128EEEEELb1ELb0ELb0ELb0EEEvNS_9FwdParamsE --------------------------
	.section	.text._ZN10layer_norm13ln_fwd_kernelINS_13Kernel_traitsI6__halfS2_fS2_fjLj3072ELj1ELj1ELj4ELj16ENS_18Kernel_traits_baseILj3072ES2_S2_fS2_fjLj128EEEEELb1ELb0ELb0ELb0EEEvNS_9FwdParamsE,"ax",@progbits
	.align	128
        .global         _ZN10layer_norm13ln_fwd_kernelINS_13Kernel_traitsI6__halfS2_fS2_fjLj3072ELj1ELj1ELj4ELj16ENS_18Kernel_traits_baseILj3072ES2_S2_fS2_fjLj128EEEEELb1ELb0ELb0ELb0EEEvNS_9FwdParamsE
        .type           _ZN10layer_norm13ln_fwd_kernelINS_13Kernel_traitsI6__halfS2_fS2_fjLj3072ELj1ELj1ELj4ELj16ENS_18Kernel_traits_baseILj3072ES2_S2_fS2_fjLj128EEEEELb1ELb0ELb0ELb0EEEvNS_9FwdParamsE,@function
        .size           _ZN10layer_norm13ln_fwd_kernelINS_13Kernel_traitsI6__halfS2_fS2_fjLj3072ELj1ELj1ELj4ELj16ENS_18Kernel_traits_baseILj3072ES2_S2_fS2_fjLj128EEEEELb1ELb0ELb0ELb0EEEvNS_9FwdParamsE,(.L_x_20835 - _ZN10layer_norm13ln_fwd_kernelINS_13Kernel_traitsI6__halfS2_fS2_fjLj3072ELj1ELj1ELj4ELj16ENS_18Kernel_traits_baseILj3072ES2_S2_fS2_fjLj128EEEEELb1ELb0ELb0ELb0EEEvNS_9FwdParamsE)
        .other          _ZN10layer_norm13ln_fwd_kernelINS_13Kernel_traitsI6__halfS2_fS2_fjLj3072ELj1ELj1ELj4ELj16ENS_18Kernel_traits_baseILj3072ES2_S2_fS2_fjLj128EEEEELb1ELb0ELb0ELb0EEEvNS_9FwdParamsE,@"STO_CUDA_ENTRY STV_DEFAULT"
_ZN10layer_norm13ln_fwd_kernelINS_13Kernel_traitsI6__halfS2_fS2_fjLj3072ELj1ELj1ELj4ELj16ENS_18Kernel_traits_baseILj3072ES2_S2_fS2_fjLj128EEEEELb1ELb0ELb0ELb0EEEvNS_9FwdParamsE:
.text._ZN10layer_norm13ln_fwd_kernelINS_13Kernel_traitsI6__halfS2_fS2_fjLj3072ELj1ELj1ELj4ELj16ENS_18Kernel_traits_baseILj3072ES2_S2_fS2_fjLj128EEEEELb1ELb0ELb0ELb0EEEvNS_9FwdParamsE:
        /* <DEDUP_REMOVED lines=13> */
[----:B---3--:R-:W3:Y:S01]  /*00d0*/  @P0 LDG.E.64 R2, desc[UR6][R2.64] ;  /* 0x0000000602020981 */ /* 0x008ee2000c1e1b00 */
[----:B--2---:R-:W-:Y:S01]  /*00e0*/  @P0 IMAD.MOV.U32 R7, RZ, RZ, R9 ;  /* 0x000000ffff070224 */ /* 0x004fe200078e0009 */
[----:B------:R-:W0:Y:S04]  /*00f0*/  @P0 LDC R11, c[0x0][0x460] ;  /* 0x00011800ff0b0b82 */ /* 0x000e280000000800 */
[----:B----4-:R5:W0:Y:S01]  /*0100*/  @P0 LDG.E.64 R4, desc[UR6][R6.64] ;  /* 0x0000000606040981 */ /* 0x010a22000c1e1b00 */
[----:B-1----:R-:W-:Y:S01]  /*0110*/  UISETP.NE.U32.AND UP0, UPT, UR4, URZ, UPT ;  /* 0x000000ff0400728c */ /* 0x002fe2000bf05070 */
[----:B------:R-:W-:Y:S02]  /*0120*/  BSSY.RECONVERGENT B0, `(.L_x_12376) ;  /* 0x0000054000007945 */ /* 0x000fe40003800200 */
[----:B------:R-:W1:Y:S01]  /*0130*/  S2UR UR10, SR_CTAID.X ;  /* 0x00000000000a79c3 */ /* 0x000e620000002500 */
[----:B------:R-:W-:Y:S01]  /*0140*/  UISETP.NE.AND.EX UP0, UPT, UR5, URZ, UPT, UP0 ;  /* 0x000000ff0500728c */ /* 0x000fe2000bf05300 */
[----:B-----5:R-:W-:-:S04]  /*0150*/  SHF.R.S32.HI R7, RZ, 0x1f, R0 ;  /* 0x0000001fff077819 */ /* 0x020fc80000011400 */
[----:B------:R-:W-:Y:S02]  /*0160*/  LEA.HI R7, R7, R0, RZ, 0x3 ;  /* 0x0000000007077211 */ /* 0x000fe400078f18ff */
[----:B---3--:R-:W-:Y:S02]  /*0170*/  @P0 R2UR UR8, R2 ;  /* 0x00000000020802ca */ /* 0x008fe400000e0000 */
[----:B------:R-:W1:Y:S01]  /*0180*/  LDC R2, c[0x0][0x360] ;  /* 0x0000d800ff027b82 */ /* 0x000e620000000800 */
[----:B------:R-:W-:Y:S02]  /*0190*/  @P0 R2UR UR9, R3 ;  /* 0x00000000030902ca */ /* 0x000fe400000e0000 */
[----:B0-----:R-:W-:Y:S02]  /*01a0*/  @P0 IADD3 R6, P1, PT, R4, R11, RZ ;  /* 0x0000000b04060210 */ /* 0x001fe40007f3e0ff */
[----:B------:R-:W-:-:S03]  /*01b0*/  LOP3.LUT R4, R8, 0x60, RZ, 0xc0, !PT ;  /* 0x0000006008047812 */ /* 0x000fc600078ec0ff */
[----:B------:R-:W-:Y:S01]  /*01c0*/  @P0 IMAD.X R9, RZ, RZ, R5, P1 ;  /* 0x000000ffff090224 */ /* 0x000fe200008e0605 */
[----:B------:R-:W-:Y:S02]  /*01d0*/  LOP3.LUT R21, R4, 0x1f, R8, 0xf8, !PT ;  /* 0x0000001f04157812 */ /* 0x000fe400078ef808 */
[----:B------:R-:W-:Y:S01]  /*01e0*/  UIADD3 UR15, UPT, UPT, UR8, -0x61c88647, URZ ;  /* 0x9e3779b9080f7890 */ /* 0x000fe2000fffe0ff */
[----:B------:R-:W-:Y:S01]  /*01f0*/  LOP3.LUT R5, R8, 0x1f, RZ, 0xc0, !PT ;  /* 0x0000001f08057812 */ /* 0x000fe200078ec0ff */
[----:B------:R-:W-:Y:S01]  /*0200*/  UIADD3 UR19, UPT, UPT, UR8, 0x3c6ef372, URZ ;  /* 0x3c6ef37208137890 */ /* 0x000fe2000fffe0ff */
[----:B------:R-:W-:Y:S01]  /*0210*/  LOP3.LUT R70, R21, 0x7f, RZ, 0x3c, !PT ;  /* 0x0000007f15467812 */ /* 0x000fe200078e3cff */
[----:B------:R-:W-:Y:S01]  /*0220*/  UIADD3 UR18, UPT, UPT, UR9, -0x4498517b, URZ ;  /* 0xbb67ae8509127890 */ /* 0x000fe2000fffe0ff */
[----:B------:R-:W-:Y:S01]  /*0230*/  SHF.R.U32.HI R3, RZ, 0x2, R9 ;  /* 0x00000002ff037819 */ /* 0x000fe20000011609 */
[----:B------:R-:W-:Y:S01]  /*0240*/  UIADD3 UR20, UPT, UPT, UR9, 0x76cf5d0a, URZ ;  /* 0x76cf5d0a09147890 */ /* 0x000fe2000fffe0ff */
[----:B------:R-:W-:Y:S01]  /*0250*/  LEA.HI.SX32 R70, R7, R70, 0x1d ;  /* 0x0000004607467211 */ /* 0x000fe200078feaff */
[----:B------:R-:W-:-:S02]  /*0260*/  UIADD3 UR21, UPT, UPT, UR8, -0x255992d5, URZ ;  /* 0xdaa66d2b08157890 */ /* 0x000fc4000fffe0ff */
[----:B------:R-:W-:Y:S02]  /*0270*/  UIADD3 UR22, UPT, UPT, UR9, 0x32370b8f, URZ ;  /* 0x32370b8f09167890 */ /* 0x000fe4000fffe0ff */
[----:B------:R-:W-:Y:S01]  /*0280*/  UIADD3 UR23, UPT, UPT, UR8, 0x78dde6e4, URZ ;  /* 0x78dde6e408177890 */ /* 0x000fe2000fffe0ff */
[----:B-1----:R-:W-:Y:S01]  /*0290*/  IMAD R0, R2, UR10, R8 ;  /* 0x0000000a02007c24 */ /* 0x002fe2000f8e0208 */
[----:B------:R-:W-:Y:S01]  /*02a0*/  SHF.R.U64 R2, R6, 0x2, R9 ;  /* 0x0000000206027819 */ /* 0x000fe20000001209 */
        /* <DEDUP_REMOVED lines=37> */
.L_x_12377:
        /* <DEDUP_REMOVED lines=22> */
.L_x_12378:
[----:B------:R-:W-:Y:S05]  /*0660*/  BSYNC.RECONVERGENT B0 ;  /* 0x0000000000007941 */ /* 0x000fea0003800200 */
.L_x_12376:
        /* <DEDUP_REMOVED lines=21> */
[----:B0-----:R-:W-:Y:S01]  /*07c0*/  UISETP.NE.U32.AND UP0, UPT, UR4, URZ, UPT ;  /* 0x000000ff0400728c */ /* 0x001fe2000bf05070 */
[----:B------:R-:W0:Y:S02]  /*07d0*/  LDCU.64 UR12, c[0x0][0x3a0] ;  /* 0x00007400ff0c77ac */ /* 0x000e240008000a00 */
        /* <DEDUP_REMOVED lines=12> */
[----:B------:R-:W-:-:S03]  /*08a0*/  SHF.R.S32.HI R14, RZ, 0x3, R7 ;  /* 0x00000003ff0e7819 */ /* 0x000fc60000011407 */
        /* <DEDUP_REMOVED lines=26> */
[----:B------:R-:W-:Y:S01]  /*0a50*/  LOP3.LUT R7, R10, UR29, R7, 0x96, !PT ;  /* 0x0000001d0a077c12 */ /* 0x000fe2000f8e9607 */
[----:B------:R-:W-:Y:S01]  /*0a60*/  IMAD.HI.U32 R8, R12, -0x326172a9, RZ ;  /* 0xcd9e8d570c087827 */ /* 0x000fe200078e00ff */
[----:B------:R-:W-:-:S02]  /*0a70*/  VIADDMNMX R10, R13, -R4, RZ, !PT ;  /* 0x800000040d0a7246 */ /* 0x000fc400078001ff */
[----:B------:R-:W-:Y:S01]  /*0a80*/  SHF.L.U32 R14, R14, 0x1, RZ ;  /* 0x000000010e0e7819 */ /* 0x000fe200000006ff */
[----:B------:R-:W-:Y:S01]  /*0a90*/  IMAD R5, R5, -0x20, R13 ;  /* 0xffffffe005057824 */ /* 0x000fe200078e020d */
[----:B------:R-:W-:Y:S01]  /*0aa0*/  VIMNMX R10, PT, PT, R10, 0x20, PT ;  /* 0x000000200a0a7848 */ /* 0x000fe20003fe0100 */
[----:B------:R-:W-:Y:S01]  /*0ab0*/  IMAD R9, R9, -0x2daee0ad, RZ ;  /* 0xd2511f5309097824 */ /* 0x000fe200078e02ff */
[----:B------:R-:W-:Y:S01]  /*0ac0*/  LOP3.LUT R77, R14, 0xffffff00, RZ, 0xc0, !PT ;  /* 0xffffff000e4d7812 */ /* 0x000fe200078ec0ff */
[----:B------:R-:W-:Y:S01]  /*0ad0*/  IMAD.HI.U32 R4, R7, -0x2daee0ad, RZ ;  /* 0xd2511f5307047827 */ /* 0x000fe200078e00ff */
[----:B------:R-:W-:Y:S02]  /*0ae0*/  LOP3.LUT R8, R11, UR31, R8, 0x96, !PT ;  /* 0x0000001f0b087c12 */ /* 0x000fe4000f8e9608 */
[----:B------:R-:W-:Y:S01]  /*0af0*/  VIMNMX R5, PT, PT, RZ, R5, !PT ;  /* 0x00000005ff057248 */ /* 0x000fe20007fe0100 */
[----:B------:R-:W-:Y:S01]  /*0b00*/  IMAD R10, R10, 0x8, R77 ;  /* 0x000000080a0a7824 */ /* 0x000fe200078e024d */
[----:B------:R-:W-:Y:S01]  /*0b10*/  LOP3.LUT R9, R9, UR32, R4, 0x96, !PT ;  /* 0x0000002009097c12 */ /* 0x000fe2000f8e9604 */
[----:B------:R-:W-:Y:S01]  /*0b20*/  IMAD R14, R12, -0x326172a9, RZ ;  /* 0xcd9e8d570c0e7824 */ /* 0x000fe200078e02ff */
[----:B------:R-:W-:Y:S01]  /*0b30*/  VIMNMX R4, PT, PT, R5, 0x20, PT ;  /* 0x0000002005047848 */ /* 0x000fe20003fe0100 */
[----:B------:R-:W-:Y:S01]  /*0b40*/  IMAD R12, R7, -0x2daee0ad, RZ ;  /* 0xd2511f53070c7824 */ /* 0x000fe200078e02ff */
[----:B------:R-:W-:Y:S01]  /*0b50*/  I2FP.F32.U32 R10, R10 ;  /* 0x0000000a000a7245 */ /* 0x000fe20000201000 */
[----:B------:R-:W-:-:S04]  /*0b60*/  IMAD.HI.U32 R5, R8, -0x2daee0ad, RZ ;  /* 0xd2511f5308057827 */ /* 0x000fc800078e00ff */
[----:B------:R-:W-:-:S04]  /*0b70*/  IMAD.HI.U32 R7, R9, -0x326172a9, RZ ;  /* 0xcd9e8d5709077827 */ /* 0x000fc800078e00ff */
[----:B------:R-:W-:Y:S01]  /*0b80*/  IMAD R77, R4, 0x8, R77 ;  /* 0x00000008044d7824 */ /* 0x000fe200078e024d */
[----:B------:R-:W-:Y:S01]  /*0b90*/  LOP3.LUT R4, R12, UR34, R5, 0x96, !PT ;  /* 0x000000220c047c12 */ /* 0x000fe2000f8e9605 */
[----:B------:R-:W-:Y:S01]  /*0ba0*/  IMAD R8, R8, -0x2daee0ad, RZ ;  /* 0xd2511f5308087824 */ /* 0x000fe200078e02ff */
[----:B------:R-:W-:Y:S01]  /*0bb0*/  LOP3.LUT R5, R14, UR33, R7, 0x96, !PT ;  /* 0x000000210e057c12 */ /* 0x000fe2000f8e9607 */
[----:B------:R-:W-:Y:S01]  /*0bc0*/  IMAD R9, R9, -0x326172a9, RZ ;  /* 0xcd9e8d5709097824 */ /* 0x000fe200078e02ff */
[----:B------:R-:W1:Y:S02]  /*0bd0*/  MUFU.RCP R7, R10 ;  /* 0x0000000a00077308 */ /* 0x000e640000001000 */
[----:B-1----:R1:W-:Y:S02]  /*0be0*/  STL [R1], R7 ;  /* 0x0000000701007387 */ /* 0x0023e40000100800 */
[----:B01234-:R-:W-:-:S07]  /*0bf0*/  HFMA2 R7, -RZ, RZ, 0, 0 ;  /* 0x00000000ff077431 */ /* 0x01ffce00000001ff */
.L_x_12636:
[----:B0-----:R-:W0:Y:S01]  /*0c00*/  @UP0 LDCU.64 UR4, c[0x0][0x3e0] ;  /* 0x00007c00ff0407ac */ /* 0x001e220008000a00 */
[----:B------:R-:W-:Y:S01]  /*0c10*/  PLOP3.LUT P0, PT, PT, PT, UP0, 0x80, 0x8 ;  /* 0x000000000008781c */ /* 0x000fe20003f0f008 */
[----:B0-----:R-:W-:-:S06]  /*0c20*/  @UP0 UIMAD.WIDE UR4, UR10, 0x2, UR4 ;  /* 0x000000020a0408a5 */ /* 0x001fcc000f8e0204 */
[----:B------:R-:W-:Y:S02]  /*0c30*/  IMAD.U32 R10, RZ, RZ, UR4 ;  /* 0x00000004ff0a7e24 */ /* 0x000fe4000f8e00ff */
[----:B-1----:R-:W-:-:S05]  /*0c40*/  IMAD.U32 R11, RZ, RZ, UR5 ;  /* 0x00000005ff0b7e24 */ /* 0x002fca000f8e00ff */
[----:B--2---:R-:W2:Y:S01]  /*0c50*/  @P0 LDG.E.U16 R10, desc[UR6][R10.64] ;  /* 0x000000060a0a0981 */ /* 0x004ea2000c1e1500 */
[----:B------:R-:W-:Y:S01]  /*0c60*/  UIMAD UR4, UR10, UR35, URZ ;  /* 0x000000230a0472a4 */ /* 0x000fe2000f8e02ff */
[----:B------:R-:W-:Y:S01]  /*0c70*/  PLOP3.LUT P0, PT, PT, PT, UP0, 0x80, 0x8 ;  /* 0x000000000008781c */ /* 0x000fe20003f0f008 */
[----:B------:R-:W-:Y:S01]  /*0c80*/  BSSY.RECONVERGENT B0, `(.L_x_12379) ;  /* 0x0000537000007945 */ /* 0x000fe20003800200 */
[----:B---3--:R-:W0:Y:S01]  /*0c90*/  S2R R38, SR_TID.X ;  /* 0x0000000000267919 */ /* 0x008e220000002100 */
[----:B------:R-:W-:Y:S01]  /*0ca0*/  USHF.R.S32.HI UR5, URZ, 0x1f, UR4 ;  /* 0x0000001fff057899 */ /* 0x000fe20008011404 */
[----:B------:R-:W-:Y:S02]  /*0cb0*/  PLOP3.LUT P1, PT, PT, PT, UP0, 0x80, 0x8 ;  /* 0x000000000008781c */ /* 0x000fe40003f2f008 */
[----:B------:R-:W-:Y:S01]  /*0cc0*/  ISETP.GE.U32.AND P2, PT, R70, 0x80, PT ;  /* 0x000000804600780c */ /* 0x000fe20003f46070 */
[----:B------:R-:W-:-:S03]  /*0cd0*/  ULEA.HI UR5, UR5, UR4, URZ, 0x3 ;  /* 0x0000000405057291 */ /* 0x000fc6000f8f18ff */
[----:B------:R-:W-:Y:S01]  /*0ce0*/  UMOV UR4, 0x3f800000 ;  /* 0x3f80000000047882 */ /* 0x000fe20000000000 */
[----:B------:R-:W-:Y:S02]  /*0cf0*/  P2R R73, PR, RZ, 0x4 ;  /* 0x00000004ff497803 */ /* 0x000fe40000000000 */
[----:B------:R-:W-:Y:S01]  /*0d00*/  MOV R37, UR5 ;  /* 0x0000000500257c02 */ /* 0x000fe20008000f00 */
[----:B--2---:R-:W-:-:S03]  /*0d10*/  @P0 HADD2.F32 R36, -RZ, R10.H0_H0 ;  /* 0x2000000aff240230 */ /* 0x004fc60000004100 */
[----:B0-----:R-:W-:Y:S02]  /*0d20*/  LEA.HI.SX32 R10, R37, R38, 0x1d ;  /* 0x00000026250a7211 */ /* 0x001fe400078feaff */
[----:B------:R-:W-:-:S03]  /*0d30*/  @P1 R2UR UR4, R36 ;  /* 0x00000000240412ca */ /* 0x000fc600000e0000 */
[----:B------:R-:W-:Y:S01]  /*0d40*/  IMAD.MOV.U32 R11, RZ, RZ, R10 ;  /* 0x000000ffff0b7224 */ /* 0x000fe200078e000a */
        /* <DEDUP_REMOVED lines=10> */
[----:B------:R-:W5:Y:S01]  /*0df0*/  LDG.E.128 R40, desc[UR6][R40.64+0x10] ;  /* 0x0000100628287981 */ /* 0x000f62000c1e1d00 */
        /* <DEDUP_REMOVED lines=11> */
.L_x_20667:
[----:B------:R-:W-:Y:S05]  /*0eb0*/  BRX R64 -0xec0                                         (*"BRANCH_TARGETS .L_x_20668,.L_x_20669,.L_x_20670"*) ;  /* 0xfffffff040507949 */ /* 0x000fea000383ffff */
.L_x_20670:
[----:B------:R-:W-:Y:S01]  /*0ec0*/  VIADD R64, R6, 0x1 ;  /* 0x0000000106407836 */ /* 0x000fe20000000000 */
[----:B------:R-:W-:Y:S01]  /*0ed0*/  MOV R65, R5 ;  /* 0x0000000500417202 */ /* 0x000fe20000000f00 */
[----:B------:R-:W-:Y:S01]  /*0ee0*/  IMAD.MOV.U32 R11, RZ, RZ, R8 ;  /* 0x000000ffff0b7224 */ /* 0x000fe200078e0008 */
[----:B------:R-:W-:Y:S06]  /*0ef0*/  BRA `(.L_x_12383) ;  /* 0x0000000000f47947 */ /* 0x000fec0003800000 */
.L_x_20668:
[----:B------:R-:W-:Y:S01]  /*0f00*/  IMAD.MOV.U32 R11, RZ, RZ, R8 ;  /* 0x000000ffff0b7224 */ /* 0x000fe200078e0008 */
[----:B------:R-:W-:Y:S01]  /*0f10*/  MOV R65, R4 ;  /* 0x0000000400417202 */ /* 0x000fe20000000f00 */
[----:B------:R-:W-:Y:S01]  /*0f20*/  IMAD.MOV.U32 R64, RZ, RZ, 0x3 ;  /* 0x00000003ff407424 */ /* 0x000fe200078e00ff */
[----:B------:R-:W-:Y:S06]  /*0f30*/  BRA `(.L_x_12383) ;  /* 0x0000000000e47947 */ /* 0x000fec0003800000 */
.L_x_20669:
        /* <DEDUP_REMOVED lines=13> */
.L_x_12385:
[----:B------:R-:W-:Y:S05]  /*1010*/  BSYNC.RECONVERGENT B2 ;  /* 0x0000000000027941 */ /* 0x000fea0003800200 */
.L_x_12384:
        /* <DEDUP_REMOVED lines=43> */
.L_x_12383:
[----:B------:R-:W-:Y:S05]  /*12d0*/  BSYNC.RECONVERGENT B1 ;  /* 0x0000000000017941 */ /* 0x000fea0003800200 */
.L_x_12382:
[----:B------:R-:W0:Y:S01]  /*12e0*/  LDC R68, c[0x0][0x408] ;  /* 0x00010200ff447b82 */ /* 0x000e220000000800 */
[----:B------:R-:W-:Y:S01]  /*12f0*/  HFMA2 R71, -RZ, RZ, 0.1171875, 0 ;  /* 0x2f800000ff477431 */ /* 0x000fe200000001ff */
[----:B------:R-:W-:Y:S01]  /*1300*/  I2FP.F32.U32 R6, R65 ;  /* 0x0000004100067245 */ /* 0x000fe20000201000 */
[----:B-----5:R-:W-:Y:S01]  /*1310*/  HADD2.F32 R8, -RZ, R36.H0_H0 ;  /* 0x20000024ff087230 */ /* 0x020fe20000004100 */
[----:B------:R-:W-:Y:S01]  /*1320*/  ISETP.NE.AND P1, PT, R64, 0x1, PT ;  /* 0x000000014000780c */ /* 0x000fe20003f25270 */
[----:B------:R-:W-:Y:S03]  /*1330*/  BSSY.RECONVERGENT B1, `(.L_x_12386) ;  /* 0x000004e000017945 */ /* 0x000fe60003800200 */
[----:B------:R-:W1:Y:S01]  /*1340*/  LDC R69, c[0x0][0x404] ;  /* 0x00010100ff457b82 */ /* 0x000e620000000800 */
[----:B------:R-:W-:Y:S01]  /*1350*/  FMUL.FTZ R65, R8, UR4 ;  /* 0x0000000408417c20 */ /* 0x000fe20008410000 */
[----:B------:R-:W-:-:S03]  /*1360*/  FFMA.FTZ R6, R6, R71, 1.1641532182693481445e-10 ;  /* 0x2f00000006067423 */ /* 0x000fc60000010047 */
[----:B0-----:R-:W-:Y:S02]  /*1370*/  FMUL.FTZ R65, R65, R68 ;  /* 0x0000004441417220 */ /* 0x001fe40000410000 */
[----:B-1----:R-:W-:Y:S01]  /*1380*/  FSETP.GTU.FTZ.AND P0, PT, R6, R69, PT ;  /* 0x000000450600720b */ /* 0x002fe20003f1c000 */
[----:B------:R-:W-:-:S03]  /*1390*/  IMAD.MOV.U32 R6, RZ, RZ, R9 ;  /* 0x000000ffff067224 */ /* 0x000fc600078e0009 */
[----:B------:R-:W-:Y:S02]  /*13a0*/  FSEL R65, R65, RZ, !P0 ;  /* 0x000000ff41417208 */ /* 0x000fe40004000000 */
[----:B------:R-:W-:-:S03]  /*13b0*/  PLOP3.LUT P0, PT, P0, PT, PT, 0x8, 0x80 ;  /* 0x000000000080781c */ /* 0x000fc6000070e170 */
[----:B------:R-:W-:Y:S01]  /*13c0*/  FADD.FTZ R12, R12, R65 ;  /* 0x000000410c0c7221 */ /* 0x000fe20000010000 */
[----:B------:R-:W-:Y:S01]  /*13d0*/  IMAD.MOV.U32 R65, RZ, RZ, 0x2 ;  /* 0x00000002ff417424 */ /* 0x000fe200078e00ff */
[----:B------:R-:W-:Y:S01]  /*13e0*/  P2R R8, PR, RZ, 0x1 ;  /* 0x00000001ff087803 */ /* 0x000fe20000000000 */
        /* <DEDUP_REMOVED lines=9> */
.L_x_12388:
        /* <DEDUP_REMOVED lines=13> */
.L_x_12390:
[----:B------:R-:W-:Y:S05]  /*1550*/  BSYNC.RECONVERGENT B2 ;  /* 0x0000000000027941 */ /* 0x000fea0003800200 */
.L_x_12389:
        /* <DEDUP_REMOVED lines=43> */
.L_x_12387:
[----:B------:R-:W-:Y:S05]  /*1810*/  BSYNC.RECONVERGENT B1 ;  /* 0x0000000000017941 */ /* 0x000fea0003800200 */
.L_x_12386:
        /* <DEDUP_REMOVED lines=22> */
.L_x_12393:
        /* <DEDUP_REMOVED lines=13> */
.L_x_12395:
[----:B------:R-:W-:Y:S05]  /*1a50*/  BSYNC.RECONVERGENT B2 ;  /* 0x0000000000027941 */ /* 0x000fea0003800200 */
.L_x_12394:
        /* <DEDUP_REMOVED lines=43> */
.L_x_12392:
[----:B------:R-:W-:Y:S05]  /*1d10*/  BSYNC.RECONVERGENT B1 ;  /* 0x0000000000017941 */ /* 0x000fea0003800200 */
.L_x_12391:
        /* <DEDUP_REMOVED lines=22> */
.L_x_12398:
        /* <DEDUP_REMOVED lines=13> */
.L_x_12400:
[----:B------:R-:W-:Y:S05]  /*1f50*/  BSYNC.RECONVERGENT B2 ;  /* 0x0000000000027941 */ /* 0x000fea0003800200 */
.L_x_12399:
        /* <DEDUP_REMOVED lines=43> */
.L_x_12397:
[----:B------:R-:W-:Y:S05]  /*2210*/  BSYNC.RECONVERGENT B1 ;  /* 0x0000000000017941 */ /* 0x000fea0003800200 */
.L_x_12396:
        /* <DEDUP_REMOVED lines=22> */
.L_x_12403:
        /* <DEDUP_REMOVED lines=13> */
.L_x_12405:
[----:B------:R-:W-:Y:S05]  /*2450*/  BSYNC.RECONVERGENT B2 ;  /* 0x0000000000027941 */ /* 0x000fea0003800200 */
.L_x_12404:
        /* <DEDUP_REMOVED lines=41> */
[----:B------:R-:W-:Y:S01]  /*26f0*/  LOP3.LUT R4, R4, UR34, R37, 0x96, !PT ;  /* 0x0000002204047c12 */ /* 0x000fe2000f8e9625 */
[----:B------:R-:W-:-:S07]  /*2700*/  IMAD.MOV.U32 R64, RZ, RZ, RZ ;  /* 0x000000ffff407224 */ /* 0x000fce00078e00ff */
.L_x_12402:
[----:B------:R-:W-:Y:S05]  /*2710*/  BSYNC.RECONVERGENT B1 ;  /* 0x0000000000017941 */ /* 0x000fea0003800200 */
.L_x_12401:
        /* <DEDUP_REMOVED lines=22> */
.L_x_12408:
        /* <DEDUP_REMOVED lines=13> */
.L_x_12410:
[----:B------:R-:W-:Y:S05]  /*2950*/  BSYNC.RECONVERGENT B2 ;  /* 0x0000000000027941 */ /* 0x000fea0003800200 */
.L_x_12409:
        /* <DEDUP_REMOVED lines=39> */
[----:B------:R-:W-:-:S03]  /*2bd0*/  IMAD.WIDE.U32 R36, R37, -0x2daee0ad, RZ ;  /* 0xd2511f5325247825 */ /* 0x000fc600078e00ff */
[----:B------:R-:W-:Y:S01]  /*2be0*/  MOV R11, R36 ;  /* 0x00000024000b7202 */ /* 0x000fe20000000f00 */
[----:B------:R-:W-:Y:S01]  /*2bf0*/  IMAD.MOV.U32 R36, RZ, RZ, RZ ;  /* 0x000000ffff247224 */ /* 0x000fe200078e00ff */
[----:B------:R-:W-:-:S07]  /*2c00*/  LOP3.LUT R4, R4, UR34, R37, 0x96, !PT ;  /* 0x0000002204047c12 */ /* 0x000fce000f8e9625 */
.L_x_12407:
[----:B------:R-:W-:Y:S05]  /*2c10*/  BSYNC.RECONVERGENT B1 ;  /* 0x0000000000017941 */ /* 0x000fea0003800200 */
.L_x_12406:
[----:B------:R-:W-:Y:S01]  /*2c20*/  I2FP.F32.U32 R6, R6 ;  /* 0x0000000600067245 */ /* 0x000fe20000201000 */
[----:B------:R-:W-:Y:S01]  /*2c30*/  HADD2.F32 R38, -RZ, R38.H1_H1 ;  /* 0x30000026ff267230 */ /* 0x000fe20000004100 */
[----:B------:R-:W-:Y:S01]  /*2c40*/  ISETP.NE.AND P5, PT, R36, 0x1, PT ;  /* 0x000000012400780c */ /* 0x000fe20003fa5270 */
[----:B------:R-:W-:Y:S02]  /*2c50*/  BSSY.RECONVERGENT B1, `(.L_x_12411) ;  /* 0x000004c000017945 */ /* 0x000fe40003800200 */
[----:B------:R-:W-:Y:S01]  /*2c60*/  FFMA.FTZ R6, R6, R71, 1.1641532182693481445e-10 ;  /* 0x2f00000006067423 */ /* 0x000fe20000010047 */
[----:B------:R-:W-:-:S04]  /*2c70*/  FMUL.FTZ R37, R38, UR4 ;  /* 0x0000000426257c20 */ /* 0x000fc80008410000 */
[----:B------:R-:W-:Y:S01]  /*2c80*/  FMUL.FTZ R37, R37, R68 ;  /* 0x0000004425257220 */ /* 0x000fe20000410000 */
[----:B------:R-:W-:-:S04]  /*2c90*/  FSETP.GTU.FTZ.AND P4, PT, R6, R69, PT ;  /* 0x000000450600720b */ /* 0x000fc80003f9c000 */
        /* <DEDUP_REMOVED lines=14> */
.L_x_12413:
        /* <DEDUP_REMOVED lines=13> */
.L_x_12415:
[----:B------:R-:W-:Y:S05]  /*2e50*/  BSYNC.RECONVERGENT B2 ;  /* 0x0000000000027941 */ /* 0x000fea0003800200 */
.L_x_12414:
        /* <DEDUP_REMOVED lines=43> */
.L_x_12412:
[----:B------:R-:W-:Y:S05]  /*3110*/  BSYNC.RECONVERGENT B1 ;  /* 0x0000000000017941 */ /* 0x000fea0003800200 */
.L_x_12411:
        /* <DEDUP_REMOVED lines=22> */
.L_x_12418:
        /* <DEDUP_REMOVED lines=15> */
.L_x_12420:
[----:B------:R-:W-:Y:S05]  /*3370*/  BSYNC.RECONVERGENT B2 ;  /* 0x0000000000027941 */ /* 0x000fea0003800200 */
.L_x_12419:
        /* <DEDUP_REMOVED lines=43> */
.L_x_12417:
[----:B------:R-:W-:Y:S05]  /*3630*/  BSYNC.RECONVERGENT B1 ;  /* 0x0000000000017941 */ /* 0x000fea0003800200 */
.L_x_12416:
[----:B------:R-:W-:Y:S01]  /*3640*/  I2FP.F32.U32 R36, R38 ;  /* 0x0000002600247245 */ /* 0x000fe20000201000 */
[----:B------:R-:W-:-:S04]  /*3650*/  HADD2.F32 R39, -RZ, R39.H1_H1 ;  /* 0x30000027ff277230 */ /* 0x000fc80000004100 */
        /* <DEDUP_REMOVED lines=8> */
.L_x_12381:
        /* <DEDUP_REMOVED lines=16> */
.L_x_12424:
        /* <DEDUP_REMOVED lines=13> */
.L_x_12426:
[----:B------:R-:W-:Y:S05]  /*38b0*/  BSYNC.RECONVERGENT B2 ;  /* 0x0000000000027941 */ /* 0x000fea0003800200 */
.L_x_12425:
        /* <DEDUP_REMOVED lines=43> */
.L_x_12423:
[----:B------:R-:W-:Y:S05]  /*3b70*/  BSYNC.RECONVERGENT B1 ;  /* 0x0000000000017941 */ /* 0x000fea0003800200 */
.L_x_12422:
[----:B------:R-:W0:Y:S01]  /*3b80*/  LDC R68, c[0x0][0x404] ;  /* 0x00010100ff447b82 */ /* 0x000e220000000800 */
[----:B------:R-:W-:Y:S01]  /*3b90*/  ISETP.NE.AND P0, PT, R14, 0x1, PT ;  /* 0x000000010e00780c */ /* 0x000fe20003f05270 */
[----:B------:R-:W-:Y:S01]  /*3ba0*/  IMAD.MOV.U32 R66, RZ, RZ, 0x2f800000 ;  /* 0x2f800000ff427424 */ /* 0x000fe200078e00ff */
[----:B------:R-:W-:Y:S01]  /*3bb0*/  I2FP.F32.U32 R13, R12 ;  /* 0x0000000c000d7245 */ /* 0x000fe20000201000 */
[----:B-----5:R-:W-:Y:S01]  /*3bc0*/  HADD2.F32 R6, -RZ, R36.H0_H0 ;  /* 0x20000024ff067230 */ /* 0x020fe20000004100 */
[----:B------:R-:W-:Y:S01]  /*3bd0*/  BSSY.RECONVERGENT B1, `(.L_x_12427) ;  /* 0x000004b000017945 */ /* 0x000fe20003800200 */
[----:B------:R-:W-:Y:S02]  /*3be0*/  HFMA2 R15, -RZ, RZ, 0, 1.1920928955078125e-07 ;  /* 0x00000002ff0f7431 */ /* 0x000fe400000001ff */
[----:B------:R-:W1:Y:S01]  /*3bf0*/  LDC R67, c[0x0][0x408] ;  /* 0x00010200ff437b82 */ /* 0x000e620000000800 */
[----:B------:R-:W-:Y:S01]  /*3c00*/  FFMA.FTZ R13, R13, R66, 1.1641532182693481445e-10 ;  /* 0x2f0000000d0d7423 */ /* 0x000fe20000010042 */
[----:B------:R-:W-:Y:S01]  /*3c10*/  FMUL.FTZ R12, R6, UR4 ;  /* 0x00000004060c7c20 */ /* 0x000fe20008410000 */
        /* <DEDUP_REMOVED lines=13> */
.L_x_12429:
        /* <DEDUP_REMOVED lines=13> */
.L_x_12431:
[----:B------:R-:W-:Y:S05]  /*3dc0*/  BSYNC.RECONVERGENT B2 ;  /* 0x0000000000027941 */ /* 0x000fea0003800200 */
.L_x_12430:
        /* <DEDUP_REMOVED lines=43> */
.L_x_12428:
[----:B------:R-:W-:Y:S05]  /*4080*/  BSYNC.RECONVERGENT B1 ;  /* 0x0000000000017941 */ /* 0x000fea0003800200 */
.L_x_12427:
[----:B------:R-:W-:Y:S01]  /*4090*/  ISETP.NE.AND P1, PT, R15, 0x1, PT ;  /* 0x000000010f00780c */ /* 0x000fe20003f25270 */
[----:B------:R-:W-:Y:S01]  /*40a0*/  HADD2.F32 R36, -RZ, R36.H1_H1 ;  /* 0x30000024ff247230 */ /* 0x000fe20000004100 */
[----:B------:R-:W-:Y:S01]  /*40b0*/  I2FP.F32.U32 R13, R6 ;  /* 0x00000006000d7245 */ /* 0x000fe20000201000 */
[----:B------:R-:W-:Y:S01]  /*40c0*/  BSSY.RECONVERGENT B1, `(.L_x_12432) ;  /* 0x0000049000017945 */ /* 0x000fe20003800200 */
[----:B------:R-:W-:Y:S01]  /*40d0*/  IMAD.MOV.U32 R40, RZ, RZ, 0x2 ;  /* 0x00000002ff287424 */ /* 0x000fe200078e00ff */
[----:B------:R-:W-:Y:S01]  /*40e0*/  MOV R6, R9 ;  /* 0x0000000900067202 */ /* 0x000fe20000000f00 */
[----:B------:R-:W-:Y:S01]  /*40f0*/  FMUL.FTZ R36, R36, UR4 ;  /* 0x0000000424247c20 */ /* 0x000fe20008410000 */
        /* <DEDUP_REMOVED lines=12> */
.L_x_12434:
        /* <DEDUP_REMOVED lines=13> */
.L_x_12436:
[----:B------:R-:W-:Y:S05]  /*4290*/  BSYNC.RECONVERGENT B2 ;  /* 0x0000000000027941 */ /* 0x000fea0003800200 */
.L_x_12435:
        /* <DEDUP_REMOVED lines=43> */
.L_x_12433:
[----:B------:R-:W-:Y:S05]  /*4550*/  BSYNC.RECONVERGENT B1 ;  /* 0x0000000000017941 */ /* 0x000fea0003800200 */
.L_x_12432:
[----:B------:R-:W-:Y:S01]  /*4560*/  ISETP.NE.AND P2, PT, R40, 0x1, PT ;  /* 0x000000012800780c */ /* 0x000fe20003f45270 */
[----:B------:R-:W-:Y:S01]  /*4570*/  BSSY.RECONVERGENT B1, `(.L_x_12437) ;  /* 0x000004b000017945 */ /* 0x000fe20003800200 */
[----:B------:R-:W-:Y:S01]  /*4580*/  I2FP.F32.U32 R15, R6 ;  /* 0x00000006000f7245 */ /* 0x000fe20000201000 */
[----:B------:R-:W-:Y:S02]  /*4590*/  HADD2.F32 R6, -RZ, R37.H0_H0 ;  /* 0x20000025ff067230 */ /* 0x000fe40000004100 */
[----:B------:R-:W-:Y:S02]  /*45a0*/  IMAD.MOV.U32 R41, RZ, RZ, 0x2 ;  /* 0x00000002ff297424 */ /* 0x000fe400078e00ff */
[----:B------:R-:W-:Y:S01]  /*45b0*/  FFMA.FTZ R15, R15, R66, 1.1641532182693481445e-10 ;  /* 0x2f0000000f0f7423 */ /* 0x000fe20000010042 */
[----:B------:R-:W-:Y:S01]  /*45c0*/  FMUL.FTZ R14, R6, UR4 ;  /* 0x00000004060e7c20 */ /* 0x000fe20008410000 */
[----:B------:R-:W-:-:S03]  /*45d0*/  IMAD.MOV.U32 R6, RZ, RZ, R9 ;  /* 0x000000ffff067224 */ /* 0x000fc600078e0009 */
[----:B------:R-:W-:Y:S01]  /*45e0*/  FSETP.LE.FTZ.AND P1, PT, R15, R68, PT ;  /* 0x000000440f00720b */ /* 0x000fe20003f33000 */
[----:B------:R-:W-:Y:S01]  /*45f0*/  FMUL.FTZ R14, R14, R67 ;  /* 0x000000430e0e7220 */ /* 0x000fe20000410000 */
        /* <DEDUP_REMOVED lines=9> */
.L_x_12439:
        /* <DEDUP_REMOVED lines=13> */
.L_x_12441:
[----:B------:R-:W-:Y:S05]  /*4760*/  BSYNC.RECONVERGENT B2 ;  /* 0x0000000000027941 */ /* 0x000fea0003800200 */
.L_x_12440:
        /* <DEDUP_REMOVED lines=43> */
.L_x_12438:
[----:B------:R-:W-:Y:S05]  /*4a20*/  BSYNC.RECONVERGENT B1 ;  /* 0x0000000000017941 */ /* 0x000fea0003800200 */
.L_x_12437:
[----:B------:R-:W-:Y:S01]  /*4a30*/  ISETP.NE.AND P3, PT, R41, 0x1, PT ;  /* 0x000000012900780c */ /* 0x000fe20003f65270 */
[----:B------:R-:W-:Y:S01]  /*4a40*/  HADD2.F32 R37, -RZ, R37.H1_H1 ;  /* 0x30000025ff257230 */ /* 0x000fe20000004100 */
[----:B------:R-:W-:Y:S01]  /*4a50*/  I2FP.F32.U32 R15, R6 ;  /* 0x00000006000f7245 */ /* 0x000fe20000201000 */
[----:B------:R-:W-:Y:S01]  /*4a60*/  BSSY.RECONVERGENT B1, `(.L_x_12442) ;  /* 0x0000049000017945 */ /* 0x000fe20003800200 */
[----:B------:R-:W-:Y:S02]  /*4a70*/  HFMA2 R42, -RZ, RZ, 0, 1.1920928955078125e-07 ;  /* 0x00000002ff2a7431 */ /* 0x000fe400000001ff */
[----:B------:R-:W-:Y:S02]  /*4a80*/  IMAD.MOV.U32 R6, RZ, RZ, R9 ;  /* 0x000000ffff067224 */ /* 0x000fe400078e0009 */
        /* <DEDUP_REMOVED lines=13> */
.L_x_12444:
        /* <DEDUP_REMOVED lines=13> */
.L_x_12446:
[----:B------:R-:W-:Y:S05]  /*4c30*/  BSYNC.RECONVERGENT B2 ;  /* 0x0000000000027941 */ /* 0x000fea0003800200 */
.L_x_12445:
        /* <DEDUP_REMOVED lines=43> */
.L_x_12443:
[----:B------:R-:W-:Y:S05]  /*4ef0*/  BSYNC.RECONVERGENT B1 ;  /* 0x0000000000017941 */ /* 0x000fea0003800200 */
.L_x_12442:
[----:B------:R-:W-:Y:S01]  /*4f00*/  ISETP.NE.AND P4, PT, R42, 0x1, PT ;  /* 0x000000012a00780c */ /* 0x000fe20003f85270 */
[----:B------:R-:W-:Y:S01]  /*4f10*/  BSSY.RECONVERGENT B1, `(.L_x_12447) ;  /* 0x000004b000017945 */ /* 0x000fe20003800200 */
[----:B------:R-:W-:Y:S01]  /*4f20*/  I2FP.F32.U32 R37, R6 ;  /* 0x0000000600257245 */ /* 0x000fe20000201000 */
[----:B------:R-:W-:Y:S02]  /*4f30*/  HADD2.F32 R6, -RZ, R38.H0_H0 ;  /* 0x20000026ff067230 */ /* 0x000fe40000004100 */
        /* <DEDUP_REMOVED lines=15> */
.L_x_12449:
        /* <DEDUP_REMOVED lines=13> */
.L_x_12451:
[----:B------:R-:W-:Y:S05]  /*5100*/  BSYNC.RECONVERGENT B2 ;  /* 0x0000000000027941 */ /* 0x000fea0003800200 */
.L_x_12450:
        /* <DEDUP_REMOVED lines=43> */
.L_x_12448:
[----:B------:R-:W-:Y:S05]  /*53c0*/  BSYNC.RECONVERGENT B1 ;  /* 0x0000000000017941 */ /* 0x000fea0003800200 */
.L_x_12447:
        /* <DEDUP_REMOVED lines=19> */
.L_x_12454:
        /* <DEDUP_REMOVED lines=13> */
.L_x_12456:
[----:B------:R-:W-:Y:S05]  /*55d0*/  BSYNC.RECONVERGENT B2 ;  /* 0x0000000000027941 */ /* 0x000fea0003800200 */
.L_x_12455:
        /* <DEDUP_REMOVED lines=43> */
.L_x_12453:
[----:B------:R-:W-:Y:S05]  /*5890*/  BSYNC.RECONVERGENT B1 ;  /* 0x0000000000017941 */ /* 0x000fea0003800200 */
.L_x_12452:
[----:B------:R-:W-:Y:S01]  /*58a0*/  ISETP.NE.AND P6, PT, R43, 0x1, PT ;  /* 0x000000012b00780c */ /* 0x000fe20003fc5270 */
[----:B------:R-:W-:Y:S01]  /*58b0*/  BSSY.RECONVERGENT B1, `(.L_x_12457) ;  /* 0x000004d000017945 */ /* 0x000fe20003800200 */
[----:B------:R-:W-:Y:S01]  /*58c0*/  I2FP.F32.U32 R37, R6 ;  /* 0x0000000600257245 */ /* 0x000fe20000201000 */
[----:B------:R-:W-:Y:S02]  /*58d0*/  HADD2.F32 R6, -RZ, R39.H0_H0 ;  /* 0x20000027ff067230 */ /* 0x000fe40000004100 */
        /* <DEDUP_REMOVED lines=15> */
.L_x_12459:
        /* <DEDUP_REMOVED lines=15> */
.L_x_12461:
[----:B------:R-:W-:Y:S05]  /*5ac0*/  BSYNC.RECONVERGENT B2 ;  /* 0x0000000000027941 */ /* 0x000fea0003800200 */
.L_x_12460:
        /* <DEDUP_REMOVED lines=43> */
.L_x_12458:
[----:B------:R-:W-:Y:S05]  /*5d80*/  BSYNC.RECONVERGENT B1 ;  /* 0x0000000000017941 */ /* 0x000fea0003800200 */
.L_x_12457:
[----:B------:R-:W-:Y:S01]  /*5d90*/  I2FP.F32.U32 R37, R42 ;  /* 0x0000002a00257245 */ /* 0x000fe20000201000 */
[----:B------:R-:W-:Y:S01]  /*5da0*/  HADD2.F32 R39, -RZ, R39.H1_H1 ;  /* 0x30000027ff277230 */ /* 0x000fe20000004100 */
        /* <DEDUP_REMOVED lines=14> */
.L_x_12421:
[----:B------:R-:W0:Y:S01]  /*5e90*/  LDC.64 R38, c[0x0][0x3a8] ;  /* 0x0000ea00ff267b82 */ /* 0x000e220000000a00 */
[----:B------:R-:W-:Y:S02]  /*5ea0*/  SEL R36, RZ, 0x1000000, !P6 ;  /* 0x01000000ff247807 */ /* 0x000fe40007000000 */
[----:B------:R-:W-:Y:S02]  /*5eb0*/  ISETP.NE.AND P6, PT, R8, RZ, PT ;  /* 0x000000ff0800720c */ /* 0x000fe40003fc5270 */
[----:B------:R-:W-:Y:S02]  /*5ec0*/  SEL R8, RZ, 0x10000, !P5 ;  /* 0x00010000ff087807 */ /* 0x000fe40006800000 */
[----:B------:R-:W-:Y:S01]  /*5ed0*/  SEL R67, RZ, 0x100, !P4 ;  /* 0x00000100ff437807 */ /* 0x000fe20006000000 */
[----:B------:R-:W1:Y:S01]  /*5ee0*/  LDC.64 R64, c[0x0][0x3b0] ;  /* 0x0000ec00ff407b82 */ /* 0x000e620000000a00 */
[----:B------:R-:W-:Y:S02]  /*5ef0*/  SEL R37, RZ, 0x10000, !P1 ;  /* 0x00010000ff257807 */ /* 0x000fe40004800000 */
[----:B------:R-:W-:-:S02]  /*5f00*/  LOP3.LUT R67, R67, R36, R8, 0xfe, !PT ;  /* 0x0000002443437212 */ /* 0x000fc400078efe08 */
[----:B------:R-:W-:Y:S02]  /*5f10*/  SEL R36, RZ, 0x1000000, !P2 ;  /* 0x01000000ff247807 */ /* 0x000fe40005000000 */
[----:B------:R-:W-:-:S04]  /*5f20*/  SEL R8, RZ, 0x100, !P0 ;  /* 0x00000100ff087807 */ /* 0x000fc80004000000 */
[----:B------:R-:W-:Y:S02]  /*5f30*/  LOP3.LUT R8, R8, R36, R37, 0xfe, !PT ;  /* 0x0000002408087212 */ /* 0x000fe400078efe25 */
[----:B------:R-:W-:Y:S01]  /*5f40*/  SEL R36, RZ, 0x1, !P3 ;  /* 0x00000001ff247807 */ /* 0x000fe20005800000 */
[----:B0-----:R-:W-:-:S03]  /*5f50*/  IMAD.WIDE.U32 R38, R10, 0x20, R38 ;  /* 0x000000200a267825 */ /* 0x001fc600078e0026 */
[----:B------:R-:W-:Y:S02]  /*5f60*/  LOP3.LUT R37, R67, R36, RZ, 0xfc, !PT ;  /* 0x0000002443257212 */ /* 0x000fe400078efcff */
[----:B------:R-:W-:Y:S01]  /*5f70*/  SEL R67, RZ, 0x1, !P6 ;  /* 0x00000001ff437807 */ /* 0x000fe20007000000 */
[----:B------:R0:W-:Y:S03]  /*5f80*/  STG.E.128 desc[UR6][R38.64], R12 ;  /* 0x0000000c26007986 */ /* 0x0001e6000c101d06 */
[----:B------:R-:W-:Y:S01]  /*5f90*/  LOP3.LUT R36, R8, R67, RZ, 0xfc, !PT ;  /* 0x0000004308247212 */ /* 0x000fe200078efcff */
[C---:B-1----:R-:W-:Y:S01]  /*5fa0*/  IMAD.WIDE.U32 R64, R10.reuse, 0x8, R64 ;  /* 0x000000080a407825 */ /* 0x042fe200078e0040 */
[----:B------:R0:W-:Y:S03]  /*5fb0*/  STG.E.128 desc[UR6][R38.64+0x10], R40 ;  /* 0x0000102826007986 */ /* 0x0001e6000c101d06 */
[----:B------:R-:W-:Y:S01]  /*5fc0*/  IMAD.MOV.U32 R8, RZ, RZ, R11 ;  /* 0x000000ffff087224 */ /* 0x000fe200078e000b */
[----:B------:R0:W-:Y:S01]  /*5fd0*/  STG.E.64 desc[UR6][R64.64], R36 ;  /* 0x0000002440007986 */ /* 0x0001e2000c101b06 */
[----:B------:R-:W-:-:S07]  /*5fe0*/  IADD3 R11, PT, PT, R10, 0x80, RZ ;  /* 0x000000800a0b7810 */ /* 0x000fce0007ffe0ff */
.L_x_12380:
[----:B------:R-:W-:Y:S05]  /*5ff0*/  BSYNC.RECONVERGENT B0 ;  /* 0x0000000000007941 */ /* 0x000fea0003800200 */
.L_x_12379:
        /* <DEDUP_REMOVED lines=10> */
[----:B0-----:R-:W0:Y:S02]  /*60a0*/  LDC.64 R36, c[0x0][0x3a0] ;  /* 0x0000e800ff247b82 */ /* 0x001e240000000a00 */
        /* <DEDUP_REMOVED lines=14> */
[----:B------:R-:W-:Y:S01]  /*6190*/  @!P0 IMAD.MOV.U32 R65, RZ, RZ, R4 ;  /* 0x000000ffff418224 */ /* 0x000fe200078e0004 */
[----:B------:R-:W-:Y:S01]  /*61a0*/  @P0 MOV R65, R5 ;  /* 0x0000000500410202 */ /* 0x000fe20000000f00 */
[----:B------:R-:W-:Y:S02]  /*61b0*/  @P0 VIADD R66, R6, 0x1 ;  /* 0x0000000106420836 */ /* 0x000fe40000000000 */
[----:B------:R-:W-:Y:S01]  /*61c0*/  @P0 IMAD.MOV.U32 R64, RZ, RZ, R8 ;  /* 0x000000ffff400224 */ /* 0x000fe200078e0008 */
[----:B------:R-:W-:Y:S06]  /*61d0*/  BRA `(.L_x_12466) ;  /* 0x0000000000e07947 */ /* 0x000fec0003800000 */
.L_x_12467:
        /* <DEDUP_REMOVED lines=13> */
.L_x_12469:
[----:B------:R-:W-:Y:S05]  /*62b0*/  BSYNC.RECONVERGENT B2 ;  /* 0x0000000000027941 */ /* 0x000fea0003800200 */
.L_x_12468:
        /* <DEDUP_REMOVED lines=41> */
[----:B------:R-:W-:-:S07]  /*6550*/  MOV R65, R8 ;  /* 0x0000000800417202 */ /* 0x000fce0000000f00 */
.L_x_12466:
[----:B------:R-:W-:Y:S05]  /*6560*/  BSYNC.RECONVERGENT B1 ;  /* 0x0000000000017941 */ /* 0x000fea0003800200 */
.L_x_12465:
[----:B------:R-:W0:Y:S01]  /*6570*/  LDC R71, c[0x0][0x408] ;  /* 0x00010200ff477b82 */ /* 0x000e220000000800 */
[----:B------:R-:W-:Y:S01]  /*6580*/  I2FP.F32.U32 R6, R65 ;  /* 0x0000004100067245 */ /* 0x000fe20000201000 */
[----:B-----5:R-:W-:Y:S01]  /*6590*/  HADD2.F32 R8, -RZ, R24.H0_H0 ;  /* 0x20000018ff087230 */ /* 0x020fe20000004100 */
[----:B------:R-:W-:Y:S01]  /*65a0*/  ISETP.NE.AND P1, PT, R66, 0x1, PT ;  /* 0x000000014200780c */ /* 0x000fe20003f25270 */
[----:B------:R-:W-:Y:S01]  /*65b0*/  IMAD.MOV.U32 R75, RZ, RZ, 0x2f800000 ;  /* 0x2f800000ff4b7424 */ /* 0x000fe200078e00ff */
[----:B------:R-:W-:Y:S02]  /*65c0*/  BSSY.RECONVERGENT B1, `(.L_x_12470) ;  /* 0x000004e000017945 */ /* 0x000fe40003800200 */
[----:B------:R-:W-:Y:S01]  /*65d0*/  FMUL.FTZ R8, R8, UR4 ;  /* 0x0000000408087c20 */ /* 0x000fe20008410000 */
[----:B------:R-:W1:Y:S01]  /*65e0*/  LDC R74, c[0x0][0x404] ;  /* 0x00010100ff4a7b82 */ /* 0x000e620000000800 */
[----:B------:R-:W-:Y:S01]  /*65f0*/  FFMA.FTZ R65, R6, R75, 1.1641532182693481445e-10 ;  /* 0x2f00000006417423 */ /* 0x000fe2000001004b */
[----:B------:R-:W-:-:S02]  /*6600*/  IMAD.MOV.U32 R6, RZ, RZ, R9 ;  /* 0x000000ffff067224 */ /* 0x000fc400078e0009 */
[----:B0-----:R-:W-:Y:S02]  /*6610*/  FMUL.FTZ R8, R8, R71 ;  /* 0x0000004708087220 */ /* 0x001fe40000410000 */
[----:B-1----:R-:W-:-:S04]  /*6620*/  FSETP.GTU.FTZ.AND P0, PT, R65, R74, PT ;  /* 0x0000004a4100720b */ /* 0x002fc80003f1c000 */
[----:B------:R-:W-:Y:S01]  /*6630*/  FSEL R65, R8, RZ, !P0 ;  /* 0x000000ff08417208 */ /* 0x000fe20004000000 */
[----:B------:R-:W-:Y:S01]  /*6640*/  HFMA2 R8, -RZ, RZ, 0, 1.1920928955078125e-07 ;  /* 0x00000002ff087431 */ /* 0x000fe200000001ff */
        /* <DEDUP_REMOVED lines=12> */
.L_x_12472:
        /* <DEDUP_REMOVED lines=13> */
.L_x_12474:
[----:B------:R-:W-:Y:S05]  /*67e0*/  BSYNC.RECONVERGENT B2 ;  /* 0x0000000000027941 */ /* 0x000fea0003800200 */
.L_x_12473:
        /* <DEDUP_REMOVED lines=40> */
[----:B------:R-:W-:Y:S01]  /*6a70*/  IMAD.MOV.U32 R8, RZ, RZ, RZ ;  /* 0x000000ffff087224 */ /* 0x000fe200078e00ff */
[----:B------:R-:W-:Y:S02]  /*6a80*/  LOP3.LUT R5, R68, UR33, R67, 0x96, !PT ;  /* 0x0000002144057c12 */ /* 0x000fe4000f8e9643 */
[----:B------:R-:W-:-:S07]  /*6a90*/  MOV R9, R66 ;  /* 0x0000004200097202 */ /* 0x000fce0000000f00 */
.L_x_12471:
[----:B------:R-:W-:Y:S05]  /*6aa0*/  BSYNC.RECONVERGENT B1 ;  /* 0x0000000000017941 */ /* 0x000fea0003800200 */
.L_x_12470:
[----:B------:R-:W-:Y:S01]  /*6ab0*/  I2FP.F32.U32 R6, R6 ;  /* 0x0000000600067245 */ /* 0x000fe20000201000 */
[----:B------:R-:W-:Y:S01]  /*6ac0*/  HADD2.F32 R24, -RZ, R24.H1_H1 ;  /* 0x30000018ff187230 */ /* 0x000fe20000004100 */
[----:B------:R-:W-:Y:S01]  /*6ad0*/  ISETP.NE.AND P1, PT, R8, 0x1, PT ;  /* 0x000000010800780c */ /* 0x000fe20003f25270 */
[----:B------:R-:W-:Y:S02]  /*6ae0*/  BSSY.RECONVERGENT B1, `(.L_x_12475) ;  /* 0x000004c000017945 */ /* 0x000fe40003800200 */
        /* <DEDUP_REMOVED lines=18> */
.L_x_12477:
        /* <DEDUP_REMOVED lines=13> */
.L_x_12479:
[----:B------:R-:W-:Y:S05]  /*6ce0*/  BSYNC.RECONVERGENT B2 ;  /* 0x0000000000027941 */ /* 0x000fea0003800200 */
.L_x_12478:
[----:B------:R-:W-:Y:S01]  /*6cf0*/  LOP3.LUT R8, R7, UR9, R5, 0x96, !PT ;  /* 0x0000000907087c12 */ /* 0x000fe2000f8e9605 */
[----:B------:R-:W-:-:S04]  /*6d00*/  IMAD.WIDE.U32 R66, R0, -0x326172a9, RZ ;  /* 0xcd9e8d5700427825 */ /* 0x000fc800078e00ff */
[----:B------:R-:W-:Y:S01]  /*6d10*/  HFMA2 R24, -RZ, RZ, 0, 0 ;  /* 0x00000000ff187431 */ /* 0x000fe200000001ff */
[----:B------:R-:W-:Y:S01]  /*6d20*/  MOV R6, R64 ;  /* 0x0000004000067202 */ /* 0x000fe20000000f00 */
        /* <DEDUP_REMOVED lines=38> */
[----:B------:R-:W-:-:S07]  /*6f90*/  IMAD.MOV.U32 R64, RZ, RZ, R66 ;  /* 0x000000ffff407224 */ /* 0x000fce00078e0042 */
.L_x_12476:
[----:B------:R-:W-:Y:S05]  /*6fa0*/  BSYNC.RECONVERGENT B1 ;  /* 0x0000000000017941 */ /* 0x000fea0003800200 */
.L_x_12475:
[----:B------:R-:W-:Y:S01]  /*6fb0*/  I2FP.F32.U32 R6, R6 ;  /* 0x0000000600067245 */ /* 0x000fe20000201000 */
[----:B------:R-:W-:Y:S01]  /*6fc0*/  HADD2.F32 R8, -RZ, R25.H0_H0 ;  /* 0x20000019ff087230 */ /* 0x000fe20000004100 */
[----:B------:R-:W-:Y:S01]  /*6fd0*/  ISETP.NE.AND P2, PT, R24, 0x1, PT ;  /* 0x000000011800780c */ /* 0x000fe20003f45270 */
[----:B------:R-:W-:Y:S02]  /*6fe0*/  BSSY.RECONVERGENT B1, `(.L_x_12480) ;  /* 0x000004c000017945 */ /* 0x000fe40003800200 */
        /* <DEDUP_REMOVED lines=18> */
.L_x_12482:
        /* <DEDUP_REMOVED lines=13> */
.L_x_12484:
[----:B------:R-:W-:Y:S05]  /*71e0*/  BSYNC.RECONVERGENT B2 ;  /* 0x0000000000027941 */ /* 0x000fea0003800200 */
.L_x_12483:
        /* <DEDUP_REMOVED lines=39> */
[----:B------:R-:W-:-:S03]  /*7460*/  MOV R9, R8 ;  /* 0x0000000800097202 */ /* 0x000fc60000000f00 */
[----:B------:R-:W-:Y:S01]  /*7470*/  IMAD.MOV.U32 R8, RZ, RZ, RZ ;  /* 0x000000ffff087224 */ /* 0x000fe200078e00ff */
[----:B------:R-:W-:Y:S02]  /*7480*/  LOP3.LUT R4, R4, UR34, R67, 0x96, !PT ;  /* 0x0000002204047c12 */ /* 0x000fe4000f8e9643 */
[----:B------:R-:W-:-:S07]  /*7490*/  MOV R64, R66 ;  /* 0x0000004200407202 */ /* 0x000fce0000000f00 */
.L_x_12481:
[----:B------:R-:W-:Y:S05]  /*74a0*/  BSYNC.RECONVERGENT B1 ;  /* 0x0000000000017941 */ /* 0x000fea0003800200 */
.L_x_12480:
        /* <DEDUP_REMOVED lines=22> */
.L_x_12487:
        /* <DEDUP_REMOVED lines=13> */
.L_x_12489:
[----:B------:R-:W-:Y:S05]  /*76e0*/  BSYNC.RECONVERGENT B2 ;  /* 0x0000000000027941 */ /* 0x000fea0003800200 */
.L_x_12488:
        /* <DEDUP_REMOVED lines=43> */
.L_x_12486:
[----:B------:R-:W-:Y:S05]  /*79a0*/  BSYNC.RECONVERGENT B1 ;  /* 0x0000000000017941 */ /* 0x000fea0003800200 */
.L_x_12485:
        /* <DEDUP_REMOVED lines=22> */
.L_x_12492:
        /* <DEDUP_REMOVED lines=13> */
.L_x_12494:
[----:B------:R-:W-:Y:S05]  /*7be0*/  BSYNC.RECONVERGENT B2 ;  /* 0x0000000000027941 */ /* 0x000fea0003800200 */
.L_x_12493:
        /* <DEDUP_REMOVED lines=43> */
.L_x_12491:
[----:B------:R-:W-:Y:S05]  /*7ea0*/  BSYNC.RECONVERGENT B1 ;  /* 0x0000000000017941 */ /* 0x000fea0003800200 */
.L_x_12490:
        /* <DEDUP_REMOVED lines=22> */
.L_x_12497:
        /* <DEDUP_REMOVED lines=13> */
.L_x_12499:
[----:B------:R-:W-:Y:S05]  /*80e0*/  BSYNC.RECONVERGENT B2 ;  /* 0x0000000000027941 */ /* 0x000fea0003800200 */
.L_x_12498:
        /* <DEDUP_REMOVED lines=39> */
[----:B------:R-:W-:Y:S02]  /*8360*/  IMAD.MOV.U32 R64, RZ, RZ, R36 ;  /* 0x000000ffff407224 */ /* 0x000fe400078e0024 */
[----:B------:R-:W-:Y:S02]  /*8370*/  HFMA2 R36, -RZ, RZ, 0, 0 ;  /* 0x00000000ff247431 */ /* 0x000fe400000001ff */
[----:B------:R-:W-:Y:S01]  /*8380*/  IMAD.MOV.U32 R9, RZ, RZ, R8 ;  /* 0x000000ffff097224 */ /* 0x000fe200078e0008 */
[----:B------:R-:W-:-:S07]  /*8390*/  LOP3.LUT R4, R4, UR34, R37, 0x96, !PT ;  /* 0x0000002204047c12 */ /* 0x000fce000f8e9625 */
.L_x_12496:
[----:B------:R-:W-:Y:S05]  /*83a0*/  BSYNC.RECONVERGENT B1 ;  /* 0x0000000000017941 */ /* 0x000fea0003800200 */
.L_x_12495:
        /* <DEDUP_REMOVED lines=22> */
.L_x_12502:
        /* <DEDUP_REMOVED lines=15> */
.L_x_12504:
[----:B------:R-:W-:Y:S05]  /*8600*/  BSYNC.RECONVERGENT B2 ;  /* 0x0000000000027941 */ /* 0x000fea0003800200 */
.L_x_12503:
        /* <DEDUP_REMOVED lines=40> */
[----:B------:R-:W-:Y:S01]  /*8890*/  IMAD.MOV.U32 R8, RZ, RZ, R64 ;  /* 0x000000ffff087224 */ /* 0x000fe200078e0040 */
[----:B------:R-:W-:Y:S02]  /*88a0*/  LOP3.LUT R4, R4, UR34, R37, 0x96, !PT ;  /* 0x0000002204047c12 */ /* 0x000fe4000f8e9625 */
[----:B------:R-:W-:-:S07]  /*88b0*/  MOV R64, R36 ;  /* 0x0000002400407202 */ /* 0x000fce0000000f00 */
.L_x_12501:
[----:B------:R-:W-:Y:S05]  /*88c0*/  BSYNC.RECONVERGENT B1 ;  /* 0x0000000000017941 */ /* 0x000fea0003800200 */
.L_x_12500:
        /* <DEDUP_REMOVED lines=10> */
.L_x_12464:
[----:B------:R-:W-:Y:S01]  /*8970*/  ISETP.NE.AND P0, PT, R6, 0x1, PT ;  /* 0x000000010600780c */ /* 0x000fe20003f05270 */
[----:B------:R-:W-:Y:S01]  /*8980*/  BSSY.RECONVERGENT B1, `(.L_x_12506) ;  /* 0x0000047000017945 */ /* 0x000fe20003800200 */
[----:B------:R-:W-:Y:S02]  /*8990*/  HFMA2 R22, -RZ, RZ, 0, 1.1920928955078125e-07 ;  /* 0x00000002ff167431 */ /* 0x000fe400000001ff */
[----:B------:R-:W-:Y:S01]  /*89a0*/  IMAD.MOV.U32 R20, RZ, RZ, R9 ;  /* 0x000000ffff147224 */ /* 0x000fe200078e0009 */
[----:B0-----:R-:W-:-:S08]  /*89b0*/  MOV R64, R8 ;  /* 0x0000000800407202 */ /* 0x001fd00000000f00 */
        /* <DEDUP_REMOVED lines=11> */
.L_x_12508:
        /* <DEDUP_REMOVED lines=13> */
.L_x_12510:
[----:B------:R-:W-:Y:S05]  /*8b40*/  BSYNC.RECONVERGENT B2 ;  /* 0x0000000000027941 */ /* 0x000fea0003800200 */
.L_x_12509:
        /* <DEDUP_REMOVED lines=42> */
.L_x_12507:
[----:B------:R-:W-:Y:S05]  /*8df0*/  BSYNC.RECONVERGENT B1 ;  /* 0x0000000000017941 */ /* 0x000fea0003800200 */
.L_x_12506:
[----:B------:R-:W0:Y:S01]  /*8e00*/  LDC R68, c[0x0][0x404] ;  /* 0x00010100ff447b82 */ /* 0x000e220000000800 */
[----:B------:R-:W-:Y:S01]  /*8e10*/  ISETP.NE.AND P0, PT, R22, 0x1, PT ;  /* 0x000000011600780c */ /* 0x000fe20003f05270 */
[----:B------:R-:W-:Y:S01]  /*8e20*/  IMAD.MOV.U32 R66, RZ, RZ, 0x2f800000 ;  /* 0x2f800000ff427424 */ /* 0x000fe200078e00ff */
[----:B------:R-:W-:Y:S01]  /*8e30*/  I2FP.F32.U32 R21, R20 ;  /* 0x0000001400157245 */ /* 0x000fe20000201000 */
[----:B-----5:R-:W-:Y:S01]  /*8e40*/  HADD2.F32 R6, -RZ, R24.H0_H0 ;  /* 0x20000018ff067230 */ /* 0x020fe20000004100 */
[----:B------:R-:W-:Y:S01]  /*8e50*/  BSSY.RECONVERGENT B1, `(.L_x_12511) ;  /* 0x000004b000017945 */ /* 0x000fe20003800200 */
[----:B------:R-:W-:Y:S02]  /*8e60*/  MOV R8, 0x2 ;  /* 0x0000000200087802 */ /* 0x000fe40000000f00 */
        /* <DEDUP_REMOVED lines=16> */
.L_x_12513:
        /* <DEDUP_REMOVED lines=13> */
.L_x_12515:
[----:B------:R-:W-:Y:S05]  /*9040*/  BSYNC.RECONVERGENT B2 ;  /* 0x0000000000027941 */ /* 0x000fea0003800200 */
.L_x_12514:
        /* <DEDUP_REMOVED lines=43> */
.L_x_12512:
[----:B------:R-:W-:Y:S05]  /*9300*/  BSYNC.RECONVERGENT B1 ;  /* 0x0000000000017941 */ /* 0x000fea0003800200 */
.L_x_12511:
        /* <DEDUP_REMOVED lines=19> */
.L_x_12518:
        /* <DEDUP_REMOVED lines=13> */
.L_x_12520:
[----:B------:R-:W-:Y:S05]  /*9510*/  BSYNC.RECONVERGENT B2 ;  /* 0x0000000000027941 */ /* 0x000fea0003800200 */
.L_x_12519:
        /* <DEDUP_REMOVED lines=43> */
.L_x_12517:
[----:B------:R-:W-:Y:S05]  /*97d0*/  BSYNC.RECONVERGENT B1 ;  /* 0x0000000000017941 */ /* 0x000fea0003800200 */
.L_x_12516:
[----:B------:R-:W-:Y:S01]  /*97e0*/  ISETP.NE.AND P2, PT, R36, 0x1, PT ;  /* 0x000000012400780c */ /* 0x000fe20003f45270 */
[----:B------:R-:W-:Y:S01]  /*97f0*/  BSSY.RECONVERGENT B1, `(.L_x_12521) ;  /* 0x000004b000017945 */ /* 0x000fe20003800200 */
[----:B------:R-:W-:Y:S01]  /*9800*/  I2FP.F32.U32 R23, R6 ;  /* 0x0000000600177245 */ /* 0x000fe20000201000 */
[----:B------:R-:W-:Y:S02]  /*9810*/  HADD2.F32 R6, -RZ, R25.H0_H0 ;  /* 0x20000019ff067230 */ /* 0x000fe40000004100 */
[----:B------:R-:W-:Y:S02]  /*9820*/  HFMA2 R24, -RZ, RZ, 0, 1.1920928955078125e-07 ;  /* 0x00000002ff187431 */ /* 0x000fe400000001ff */
        /* <DEDUP_REMOVED lines=14> */
.L_x_12523:
        /* <DEDUP_REMOVED lines=13> */
.L_x_12525:
[----:B------:R-:W-:Y:S05]  /*99e0*/  BSYNC.RECONVERGENT B2 ;  /* 0x0000000000027941 */ /* 0x000fea0003800200 */
.L_x_12524:
        /* <DEDUP_REMOVED lines=43> */
.L_x_12522:
[----:B------:R-:W-:Y:S05]  /*9ca0*/  BSYNC.RECONVERGENT B1 ;  /* 0x0000000000017941 */ /* 0x000fea0003800200 */
.L_x_12521:
        /* <DEDUP_REMOVED lines=19> */
.L_x_12528:
        /* <DEDUP_REMOVED lines=13> */
.L_x_12530:
[----:B------:R-:W-:Y:S05]  /*9eb0*/  BSYNC.RECONVERGENT B2 ;  /* 0x0000000000027941 */ /* 0x000fea0003800200 */
.L_x_12529:
        /* <DEDUP_REMOVED lines=43> */
.L_x_12527:
[----:B------:R-:W-:Y:S05]  /*a170*/  BSYNC.RECONVERGENT B1 ;  /* 0x0000000000017941 */ /* 0x000fea0003800200 */
.L_x_12526:
        /* <DEDUP_REMOVED lines=19> */
.L_x_12533:
        /* <DEDUP_REMOVED lines=13> */
.L_x_12535:
[----:B------:R-:W-:Y:S05]  /*a380*/  BSYNC.RECONVERGENT B2 ;  /* 0x0000000000027941 */ /* 0x000fea0003800200 */
.L_x_12534:
        /* <DEDUP_REMOVED lines=43> */
.L_x_12532:
[----:B------:R-:W-:Y:S05]  /*a640*/  BSYNC.RECONVERGENT B1 ;  /* 0x0000000000017941 */ /* 0x000fea0003800200 */
.L_x_12531:
        /* <DEDUP_REMOVED lines=9> */
[----:B------:R-:W-:Y:S01]  /*a6e0*/  FSETP.LE.FTZ.AND P4, PT, R37, R68, PT ;  /* 0x000000442500720b */ /* 0x000fe20003f93000 */
        /* <DEDUP_REMOVED lines=9> */
.L_x_12538:
        /* <DEDUP_REMOVED lines=13> */
.L_x_12540:
[----:B------:R-:W-:Y:S05]  /*a850*/  BSYNC.RECONVERGENT B2 ;  /* 0x0000000000027941 */ /* 0x000fea0003800200 */
.L_x_12539:
        /* <DEDUP_REMOVED lines=43> */
.L_x_12537:
[----:B------:R-:W-:Y:S05]  /*ab10*/  BSYNC.RECONVERGENT B1 ;  /* 0x0000000000017941 */ /* 0x000fea0003800200 */
.L_x_12536:
[----:B------:R-:W-:Y:S01]  /*ab20*/  ISETP.NE.AND P6, PT, R36, 0x1, PT ;  /* 0x000000012400780c */ /* 0x000fe20003fc5270 */
[----:B------:R-:W-:Y:S01]  /*ab30*/  HADD2.F32 R8, -RZ, R27.H0_H0 ;  /* 0x2000001bff087230 */ /* 0x000fe20000004100 */
[----:B------:R-:W-:Y:S01]  /*ab40*/  I2FP.F32.U32 R37, R6 ;  /* 0x0000000600257245 */ /* 0x000fe20000201000 */
[----:B------:R-:W-:Y:S01]  /*ab50*/  BSSY.RECONVERGENT B1, `(.L_x_12541) ;  /* 0x000004b000017945 */ /* 0x000fe20003800200 */
[----:B------:R-:W-:Y:S02]  /*ab60*/  HFMA2 R6, -RZ, RZ, 0, 1.1920928955078125e-07 ;  /* 0x00000002ff067431 */ /* 0x000fe400000001ff */
[----:B------:R-:W-:Y:S01]  /*ab70*/  FMUL.FTZ R8, R8, UR4 ;  /* 0x0000000408087c20 */ /* 0x000fe20008410000 */
[----:B------:R-:W-:-:S03]  /*ab80*/  FFMA.FTZ R37, R37, R66, 1.1641532182693481445e-10 ;  /* 0x2f00000025257423 */ /* 0x000fc60000010042 */
[----:B------:R-:W-:Y:S01]  /*ab90*/  FMUL.FTZ R26, R8, R67 ;  /* 0x00000043081a7220 */ /* 0x000fe20000410000 */
[----:B------:R-:W-:Y:S01]  /*aba0*/  IMAD.MOV.U32 R8, RZ, RZ, R9 ;  /* 0x000000ffff087224 */ /* 0x000fe200078e0009 */
[----:B------:R-:W-:Y:S01]  /*abb0*/  FSETP.LE.FTZ.AND P5, PT, R37, R68, PT ;  /* 0x000000442500720b */ /* 0x000fe20003fb3000 */
        /* <DEDUP_REMOVED lines=9> */
.L_x_12543:
        /* <DEDUP_REMOVED lines=15> */
.L_x_12545:
[----:B------:R-:W-:Y:S05]  /*ad40*/  BSYNC.RECONVERGENT B2 ;  /* 0x0000000000027941 */ /* 0x000fea0003800200 */
.L_x_12544:
        /* <DEDUP_REMOVED lines=43> */
.L_x_12542:
[----:B------:R-:W-:Y:S05]  /*b000*/  BSYNC.RECONVERGENT B1 ;  /* 0x0000000000017941 */ /* 0x000fea0003800200 */
.L_x_12541:
        /* <DEDUP_REMOVED lines=16> */
.L_x_12505:
        /* <DEDUP_REMOVED lines=18> */
[----:B------:R2:W-:Y:S01]  /*b230*/  STG.E.128 desc[UR6][R38.64+0x10], R24 ;  /* 0x0000101826007986 */ /* 0x0005e2000c101d06 */
[----:B------:R-:W-:Y:S02]  /*b240*/  IADD3 R11, PT, PT, R11, 0x80, RZ ;  /* 0x000000800b0b7810 */ /* 0x000fe40007ffe0ff */
[----:B------:R-:W-:Y:S01]  /*b250*/  IMAD.MOV.U32 R8, RZ, RZ, R64 ;  /* 0x000000ffff087224 */ /* 0x000fe200078e0040 */
[----:B------:R2:W-:Y:S06]  /*b260*/  STG.E.64 desc[UR6][R66.64], R36 ;  /* 0x0000002442007986 */ /* 0x0005ec000c101b06 */
.L_x_12463:
[----:B------:R-:W-:Y:S05]  /*b270*/  BSYNC.RECONVERGENT B0 ;  /* 0x0000000000007941 */ /* 0x000fea0003800200 */
.L_x_12462:
        /* <DEDUP_REMOVED lines=10> */
[----:B0-2---:R-:W0:Y:S02]  /*b320*/  LDC.64 R36, c[0x0][0x3a0] ;  /* 0x0000e800ff247b82 */ /* 0x005e240000000a00 */
        /* <DEDUP_REMOVED lines=12> */
[----:B------:R-:W-:Y:S01]  /*b3f0*/  @!P0 MOV R66, 0x3 ;  /* 0x0000000300428802 */ /* 0x000fe20000000f00 */
[----:B------:R-:W-:Y:S01]  /*b400*/  @!P0 IMAD.MOV.U32 R65, RZ, RZ, R4 ;  /* 0x000000ffff418224 */ /* 0x000fe200078e0004 */
[-C--:B------:R-:W-:Y:S01]  /*b410*/  @!P0 MOV R64, R8.reuse ;  /* 0x0000000800408202 */ /* 0x080fe20000000f00 */
[----:B------:R-:W-:Y:S01]  /*b420*/  @P0 VIADD R66, R6, 0x1 ;  /* 0x0000000106420836 */ /* 0x000fe20000000000 */
[----:B------:R-:W-:Y:S01]  /*b430*/  @P0 MOV R64, R8 ;  /* 0x0000000800400202 */ /* 0x000fe20000000f00 */
[----:B------:R-:W-:Y:S01]  /*b440*/  @P0 IMAD.MOV.U32 R65, RZ, RZ, R5 ;  /* 0x000000ffff410224 */ /* 0x000fe200078e0005 */
[----:B------:R-:W-:Y:S06]  /*b450*/  BRA `(.L_x_12550) ;  /* 0x0000000000e07947 */ /* 0x000fec0003800000 */
.L_x_12551:
        /* <DEDUP_REMOVED lines=13> */
.L_x_12553:
[----:B------:R-:W-:Y:S05]  /*b530*/  BSYNC.RECONVERGENT B2 ;  /* 0x0000000000027941 */ /* 0x000fea0003800200 */
.L_x_12552:
        /* <DEDUP_REMOVED lines=42> */
.L_x_12550:
[----:B------:R-:W-:Y:S05]  /*b7e0*/  BSYNC.RECONVERGENT B1 ;  /* 0x0000000000017941 */ /* 0x000fea0003800200 */
.L_x_12549:
[----:B------:R-:W0:Y:S01]  /*b7f0*/  LDC R74, c[0x0][0x408] ;  /* 0x00010200ff4a7b82 */ /* 0x000e220000000800 */
[----:B------:R-:W-:Y:S01]  /*b800*/  HFMA2 R76, -RZ, RZ, 0.1171875, 0 ;  /* 0x2f800000ff4c7431 */ /* 0x000fe200000001ff */
[----:B------:R-:W-:Y:S01]  /*b810*/  I2FP.F32.U32 R65, R65 ;  /* 0x0000004100417245 */ /* 0x000fe20000201000 */
[----:B-----5:R-:W-:Y:S01]  /*b820*/  HADD2.F32 R8, -RZ, R32.H0_H0 ;  /* 0x20000020ff087230 */ /* 0x020fe20000004100 */
[----:B------:R-:W-:Y:S01]  /*b830*/  ISETP.NE.AND P1, PT, R66, 0x1, PT ;  /* 0x000000014200780c */ /* 0x000fe20003f25270 */
[----:B------:R-:W-:Y:S03]  /*b840*/  BSSY.RECONVERGENT B1, `(.L_x_12554) ;  /* 0x000004e000017945 */ /* 0x000fe60003800200 */
        /* <DEDUP_REMOVED lines=20> */
.L_x_12556:
        /* <DEDUP_REMOVED lines=13> */
.L_x_12558:
[----:B------:R-:W-:Y:S05]  /*ba60*/  BSYNC.RECONVERGENT B2 ;  /* 0x0000000000027941 */ /* 0x000fea0003800200 */
.L_x_12557:
        /* <DEDUP_REMOVED lines=43> */
.L_x_12555:
[----:B------:R-:W-:Y:S05]  /*bd20*/  BSYNC.RECONVERGENT B1 ;  /* 0x0000000000017941 */ /* 0x000fea0003800200 */
.L_x_12554:
        /* <DEDUP_REMOVED lines=22> */
.L_x_12561:
        /* <DEDUP_REMOVED lines=13> */
.L_x_12563:
[----:B------:R-:W-:Y:S05]  /*bf60*/  BSYNC.RECONVERGENT B2 ;  /* 0x0000000000027941 */ /* 0x000fea0003800200 */
.L_x_12562:
        /* <DEDUP_REMOVED lines=43> */
.L_x_12560:
[----:B------:R-:W-:Y:S05]  /*c220*/  BSYNC.RECONVERGENT B1 ;  /* 0x0000000000017941 */ /* 0x000fea0003800200 */
.L_x_12559:
        /* <DEDUP_REMOVED lines=22> */
.L_x_12566:
        /* <DEDUP_REMOVED lines=13> */
.L_x_12568:
[----:B------:R-:W-:Y:S05]  /*c460*/  BSYNC.RECONVERGENT B2 ;  /* 0x0000000000027941 */ /* 0x000fea0003800200 */
.L_x_12567:
        /* <DEDUP_REMOVED lines=43> */
.L_x_12565:
[----:B------:R-:W-:Y:S05]  /*c720*/  BSYNC.RECONVERGENT B1 ;  /* 0x0000000000017941 */ /* 0x000fea0003800200 */
.L_x_12564:
        /* <DEDUP_REMOVED lines=22> */
.L_x_12571:
        /* <DEDUP_REMOVED lines=13> */
.L_x_12573:
[----:B------:R-:W-:Y:S05]  /*c960*/  BSYNC.RECONVERGENT B2 ;  /* 0x0000000000027941 */ /* 0x000fea0003800200 */
.L_x_12572:
        /* <DEDUP_REMOVED lines=43> */
.L_x_12570:
[----:B------:R-:W-:Y:S05]  /*cc20*/  BSYNC.RECONVERGENT B1 ;  /* 0x0000000000017941 */ /* 0x000fea0003800200 */
.L_x_12569:
        /* <DEDUP_REMOVED lines=22> */
.L_x_12576:
        /* <DEDUP_REMOVED lines=13> */
.L_x_12578:
[----:B------:R-:W-:Y:S05]  /*ce60*/  BSYNC.RECONVERGENT B2 ;  /* 0x0000000000027941 */ /* 0x000fea0003800200 */
.L_x_12577:
        /* <DEDUP_REMOVED lines=43> */
.L_x_12575:
[----:B------:R-:W-:Y:S05]  /*d120*/  BSYNC.RECONVERGENT B1 ;  /* 0x0000000000017941 */ /* 0x000fea0003800200 */
.L_x_12574:
        /* <DEDUP_REMOVED lines=22> */
.L_x_12581:
        /* <DEDUP_REMOVED lines=13> */
.L_x_12583:
[----:B------:R-:W-:Y:S05]  /*d360*/  BSYNC.RECONVERGENT B2 ;  /* 0x0000000000027941 */ /* 0x000fea0003800200 */
.L_x_12582:
        /* <DEDUP_REMOVED lines=43> */
.L_x_12580:
[----:B------:R-:W-:Y:S05]  /*d620*/  BSYNC.RECONVERGENT B1 ;  /* 0x0000000000017941 */ /* 0x000fea0003800200 */
.L_x_12579:
        /* <DEDUP_REMOVED lines=22> */
.L_x_12586:
        /* <DEDUP_REMOVED lines=15> */
.L_x_12588:
[----:B------:R-:W-:Y:S05]  /*d880*/  BSYNC.RECONVERGENT B2 ;  /* 0x0000000000027941 */ /* 0x000fea0003800200 */
.L_x_12587:
        /* <DEDUP_REMOVED lines=43> */
.L_x_12585:
[----:B------:R-:W-:Y:S05]  /*db40*/  BSYNC.RECONVERGENT B1 ;  /* 0x0000000000017941 */ /* 0x000fea0003800200 */
.L_x_12584:
        /* <DEDUP_REMOVED lines=10> */
.L_x_12548:
        /* <DEDUP_REMOVED lines=16> */
.L_x_12592:
        /* <DEDUP_REMOVED lines=13> */
.L_x_12594:
[----:B------:R-:W-:Y:S05]  /*ddc0*/  BSYNC.RECONVERGENT B2 ;  /* 0x0000000000027941 */ /* 0x000fea0003800200 */
.L_x_12593:
[----:B------:R-:W-:Y:S01]  /*ddd0*/  IMAD.WIDE.U32 R30, R0, -0x326172a9, RZ ;  /* 0xcd9e8d57001e7825 */ /* 0x000fe200078e00ff */
[----:B------:R-:W-:-:S04]  /*dde0*/  LOP3.LUT R28, R7, UR9, R5, 0x96, !PT ;  /* 0x00000009071c7c12 */ /* 0x000fc8000f8e9605 */
[----:B--2---:R-:W-:Y:S01]  /*ddf0*/  LOP3.LUT R36, R3, UR8, R31, 0x96, !PT ;  /* 0x0000000803247c12 */ /* 0x004fe2000f8e961f */
        /* <DEDUP_REMOVED lines=39> */
.L_x_12591:
[----:B------:R-:W-:Y:S05]  /*e070*/  BSYNC.RECONVERGENT B1 ;  /* 0x0000000000017941 */ /* 0x000fea0003800200 */
.L_x_12590:
[----:B------:R-:W0:Y:S01]  /*e080*/  LDC R68, c[0x0][0x404] ;  /* 0x00010100ff447b82 */ /* 0x000e220000000800 */
[----:B------:R-:W-:Y:S01]  /*e090*/  ISETP.NE.AND P0, PT, R30, 0x1, PT ;  /* 0x000000011e00780c */ /* 0x000fe20003f05270 */
[----:B--2---:R-:W-:Y:S01]  /*e0a0*/  IMAD.MOV.U32 R66, RZ, RZ, 0x2f800000 ;  /* 0x2f800000ff427424 */ /* 0x004fe200078e00ff */
        /* <DEDUP_REMOVED lines=20> */
.L_x_12597:
        /* <DEDUP_REMOVED lines=13> */
.L_x_12599:
[----:B------:R-:W-:Y:S05]  /*e2c0*/  BSYNC.RECONVERGENT B2 ;  /* 0x0000000000027941 */ /* 0x000fea0003800200 */
.L_x_12598:
        /* <DEDUP_REMOVED lines=43> */
.L_x_12596:
[----:B------:R-:W-:Y:S05]  /*e580*/  BSYNC.RECONVERGENT B1 ;  /* 0x0000000000017941 */ /* 0x000fea0003800200 */
.L_x_12595:
        /* <DEDUP_REMOVED lines=19> */
.L_x_12602:
        /* <DEDUP_REMOVED lines=13> */
.L_x_12604:
[----:B------:R-:W-:Y:S05]  /*e790*/  BSYNC.RECONVERGENT B2 ;  /* 0x0000000000027941 */ /* 0x000fea0003800200 */
.L_x_12603:
        /* <DEDUP_REMOVED lines=43> */
.L_x_12601:
[----:B------:R-:W-:Y:S05]  /*ea50*/  BSYNC.RECONVERGENT B1 ;  /* 0x0000000000017941 */ /* 0x000fea0003800200 */
.L_x_12600:
        /* <DEDUP_REMOVED lines=19> */
.L_x_12607:
        /* <DEDUP_REMOVED lines=13> */
.L_x_12609:
[----:B------:R-:W-:Y:S05]  /*ec60*/  BSYNC.RECONVERGENT B2 ;  /* 0x0000000000027941 */ /* 0x000fea0003800200 */
.L_x_12608:
        /* <DEDUP_REMOVED lines=43> */
.L_x_12606:
[----:B------:R-:W-:Y:S05]  /*ef20*/  BSYNC.RECONVERGENT B1 ;  /* 0x0000000000017941 */ /* 0x000fea0003800200 */
.L_x_12605:
        /* <DEDUP_REMOVED lines=19> */
.L_x_12612:
        /* <DEDUP_REMOVED lines=13> */
.L_x_12614:
[----:B------:R-:W-:Y:S05]  /*f130*/  BSYNC.RECONVERGENT B2 ;  /* 0x0000000000027941 */ /* 0x000fea0003800200 */
.L_x_12613:
        /* <DEDUP_REMOVED lines=43> */
.L_x_12611:
[----:B------:R-:W-:Y:S05]  /*f3f0*/  BSYNC.RECONVERGENT B1 ;  /* 0x0000000000017941 */ /* 0x000fea0003800200 */
.L_x_12610:
        /* <DEDUP_REMOVED lines=8> */
[----:B------:R-:W-:Y:S01]  /*f480*/  FMUL.FTZ R32, R32, R67 ;  /* 0x0000004320207220 */ /* 0x000fe20000410000 */
        /* <DEDUP_REMOVED lines=10> */
.L_x_12617:
        /* <DEDUP_REMOVED lines=13> */
.L_x_12619:
[----:B------:R-:W-:Y:S05]  /*f600*/  BSYNC.RECONVERGENT B2 ;  /* 0x0000000000027941 */ /* 0x000fea0003800200 */
.L_x_12618:
        /* <DEDUP_REMOVED lines=43> */
.L_x_12616:
[----:B------:R-:W-:Y:S05]  /*f8c0*/  BSYNC.RECONVERGENT B1 ;  /* 0x0000000000017941 */ /* 0x000fea0003800200 */
.L_x_12615:
        /* <DEDUP_REMOVED lines=19> */
.L_x_12622:
        /* <DEDUP_REMOVED lines=13> */
.L_x_12624:
[----:B------:R-:W-:Y:S05]  /*fad0*/  BSYNC.RECONVERGENT B2 ;  /* 0x0000000000027941 */ /* 0x000fea0003800200 */
.L_x_12623:
        /* <DEDUP_REMOVED lines=43> */
.L_x_12621:
[----:B------:R-:W-:Y:S05]  /*fd90*/  BSYNC.RECONVERGENT B1 ;  /* 0x0000000000017941 */ /* 0x000fea0003800200 */
.L_x_12620:
        /* <DEDUP_REMOVED lines=19> */
.L_x_12627:
        /* <DEDUP_REMOVED lines=15> */
.L_x_12629:
[----:B------:R-:W-:Y:S05]  /*ffc0*/  BSYNC.RECONVERGENT B2 ;  /* 0x0000000000027941 */ /* 0x000fea0003800200 */
.L_x_12628:
        /* <DEDUP_REMOVED lines=43> */
.L_x_12626:
[----:B------:R-:W-:Y:S05]  /*10280*/  BSYNC.RECONVERGENT B1 ;  /* 0x0000000000017941 */ /* 0x000fea0003800200 */
.L_x_12625:
        /* <DEDUP_REMOVED lines=16> */
.L_x_12589:
        /* <DEDUP_REMOVED lines=17> */
[----:B-1----:R-:W-:Y:S01]  /*104a0*/  IMAD.WIDE.U32 R66, R11, 0x8, R66 ;  /* 0x000000080b427825 */ /* 0x002fe200078e0042 */
[----:B------:R3:W-:Y:S03]  /*104b0*/  STG.E.128 desc[UR6][R38.64+0x10], R32 ;  /* 0x0000102026007986 */ /* 0x0007e6000c101d06 */
[----:B------:R-:W-:Y:S01]  /*104c0*/  IMAD.MOV.U32 R8, RZ, RZ, R64 ;  /* 0x000000ffff087224 */ /* 0x000fe200078e0040 */
[----:B------:R3:W-:Y:S06]  /*104d0*/  STG.E.64 desc[UR6][R66.64], R36 ;  /* 0x0000002442007986 */ /* 0x0007ec000c101b06 */
.L_x_12547:
[----:B------:R-:W-:Y:S05]  /*104e0*/  BSYNC.RECONVERGENT B0 ;  /* 0x0000000000007941 */ /* 0x000fea0003800200 */
.L_x_12546:
[----:B--23--:R-:W2:Y:S01]  /*104f0*/  LDL R66, [R1] ;  /* 0x0000000001427983 */ /* 0x00cea20000100800 */
[----:B0-----:R-:W-:Y:S01]  /*10500*/  FADD.FTZ R36, RZ, R12 ;  /* 0x0000000cff247221 */ /* 0x001fe20000010000 */
[----:B------:R-:W-:Y:S01]  /*10510*/  ISETP.NE.AND P2, PT, R73, RZ, PT ;  /* 0x000000ff4900720c */ /* 0x000fe20003f45270 */
[----:B------:R-:W0:Y:S01]  /*10520*/  S2UR UR5, SR_CgaCtaId ;  /* 0x00000000000579c3 */ /* 0x000e220000008800 */
[C---:B------:R-:W-:Y:S01]  /*10530*/  ISETP.GT.U32.AND P1, PT, R70.reuse, 0xff, PT ;  /* 0x000000ff4600780c */ /* 0x040fe20003f24070 */
[----:B------:R-:W-:Y:S01]  /*10540*/  FADD.FTZ R11, R13, R36 ;  /* 0x000000240d0b7221 */ /* 0x000fe20000010000 */
[----:B------:R-:W-:Y:S01]  /*10550*/  ISETP.GT.U32.AND P0, PT, R70, 0x17f, PT ;  /* 0x0000017f4600780c */ /* 0x000fe20003f04070 */
[----:B------:R-:W1:Y:S01]  /*10560*/  S2R R75, SR_TID.X ;  /* 0x00000000004b7919 */ /* 0x000e620000002100 */
[----:B------:R-:W-:Y:S01]  /*10570*/  UMOV UR4, 0x400 ;  /* 0x0000040000047882 */ /* 0x000fe20000000000 */
        /* <DEDUP_REMOVED lines=36> */
[----:B--2---:R-:W-:-:S04]  /*107c0*/  FMUL.FTZ R36, R66, R36 ;  /* 0x0000002442247220 */ /* 0x004fc80000410000 */
        /* <DEDUP_REMOVED lines=10> */
[----:B------:R-:W-:Y:S01]  /*10870*/  FFMA.FTZ R11, R68, R68, R11 ;  /* 0x00000044440b7223 */ /* 0x000fe2000001000b */
[----:B------:R-:W-:-:S03]  /*10880*/  IMAD.MOV.U32 R68, RZ, RZ, RZ ;  /* 0x000000ffff447224 */ /* 0x000fc600078e00ff */
        /* <DEDUP_REMOVED lines=38> */
[----:B-1----:R-:W-:-:S04]  /*10af0*/  LOP3.LUT P0, RZ, R75, 0x1f, RZ, 0xc0, !PT ;  /* 0x0000001f4bff7812 */ /* 0x002fc8000780c0ff */
        /* <DEDUP_REMOVED lines=10> */
[----:B------:R-:W-:-:S04]  /*10ba0*/  LOP3.LUT R39, R75, 0x1f, RZ, 0xc0, !PT ;  /* 0x0000001f4b277812 */ /* 0x000fc800078ec0ff */
[----:B------:R-:W0:Y:S01]  /*10bb0*/  SHFL.BFLY PT, R66, R65, 0x10, 0x1f ;  /* 0x0e001f0041427f89 */ /* 0x000e2200000e0000 */
[----:B------:R-:W-:Y:S02]  /*10bc0*/  ISETP.GT.U32.AND P1, PT, R39, 0x3, PT ;  /* 0x000000032700780c */ /* 0x000fe40003f24070 */
[----:B------:R-:W-:-:S11]  /*10bd0*/  CS2R R38, SRZ ;  /* 0x0000000000267805 */ /* 0x000fd6000001ff00 */
[----:B------:R-:W-:Y:S02]  /*10be0*/  @!P1 SHF.L.U32 R64, R75, 0x3, RZ ;  /* 0x000000034b409819 */ /* 0x000fe400000006ff */
[----:B------:R-:W-:Y:S02]  /*10bf0*/  @!P1 MOV R68, R77 ;  /* 0x0000004d00449202 */ /* 0x000fe40000000f00 */
[----:B------:R-:W-:Y:S01]  /*10c00*/  @!P1 LOP3.LUT R69, R64, 0xf8, RZ, 0xc0, !PT ;  /* 0x000000f840459812 */ /* 0x000fe200078ec0ff */
[----:B0-----:R-:W-:Y:S02]  /*10c10*/  FADD.FTZ R37, R65, R66 ;  /* 0x0000004241257221 */ /* 0x001fe40000010000 */
[----:B------:R-:W0:Y:S04]  /*10c20*/  SHFL.DOWN PT, R65, R68, 0x2, 0x1f ;  /* 0x08401f0044417f89 */ /* 0x000e2800000e0000 */
[----:B------:R1:W-:Y:S01]  /*10c30*/  @!P0 STS.64 [R67+UR4], R36 ;  /* 0x0000002443008988 */ /* 0x0003e20008000a04 */
[----:B------:R-:W-:Y:S01]  /*10c40*/  BAR.SYNC.DEFER_BLOCKING 0x0 ;  /* 0x0000000000007b1d */ /* 0x000fe20000010000 */
[----:B------:R-:W-:-:S02]  /*10c50*/  ISETP.NE.AND P0, PT, RZ, UR11, PT ;  /* 0x0000000bff007c0c */ /* 0x000fc4000bf05270 */
[----:B-1----:R-:W-:Y:S01]  /*10c60*/  I2FP.F32.S32 R67, R68 ;  /* 0x0000004400437245 */ /* 0x002fe20000201400 */
[----:B0-----:R-:W-:Y:S01]  /*10c70*/  IMAD.IADD R64, R65, 0x1, R68 ;  /* 0x0000000141407824 */ /* 0x001fe200078e0244 */
[----:B------:R-:W-:-:S04]  /*10c80*/  I2FP.F32.S32 R66, R65 ;  /* 0x0000004100427245 */ /* 0x000fc80000201400 */
[----:B------:R-:W-:Y:S01]  /*10c90*/  I2FP.F32.S32 R11, R64 ;  /* 0x00000040000b7245 */ /* 0x000fe20000201400 */
[----:B------:R0:W1:Y:S03]  /*10ca0*/  @!P1 LDS.64 R38, [R69+UR4] ;  /* 0x0000000445269984 */ /* 0x0000660008000a00 */
[----:B------:R-:W2:Y:S01]  /*10cb0*/  MUFU.RCP R65, R11 ;  /* 0x0000000b00417308 */ /* 0x000ea20000001000 */
[----:B------:R-:W-:Y:S02]  /*10cc0*/  ISETP.NE.AND P1, PT, R75, RZ, PT ;  /* 0x000000ff4b00720c */ /* 0x000fe40003f25270 */
[----:B0-----:R-:W-:Y:S01]  /*10cd0*/  MOV R69, UR10 ;  /* 0x0000000a00457c02 */ /* 0x001fe20008000f00 */
[----:B-1----:R-:W0:Y:S04]  /*10ce0*/  SHFL.DOWN PT, R73, R38, 0x2, 0x1f ;  /* 0x08401f0026497f89 */ /* 0x002e2800000e0000 */
[----:B------:R-:W1:Y:S01]  /*10cf0*/  SHFL.DOWN PT, R36, R39, 0x2, 0x1f ;  /* 0x08401f0027247f89 */ /* 0x000e6200000e0000 */
[C---:B0-----:R-:W-:Y:S01]  /*10d00*/  FADD.FTZ R37, -R73.reuse, R38 ;  /* 0x0000002649257221 */ /* 0x041fe20000010100 */
[----:B------:R-:W-:-:S03]  /*10d10*/  FMUL.FTZ R74, R73, R66 ;  /* 0x00000042494a7220 */ /* 0x000fc60000410000 */
[----:B------:R-:W-:Y:S01]  /*10d20*/  FMUL.FTZ R37, R37, R37 ;  /* 0x0000002525257220 */ /* 0x000fe20000410000 */
[----:B------:R-:W-:Y:S01]  /*10d30*/  FFMA.FTZ R74, R67, R38, R74 ;  /* 0x00000026434a7223 */ /* 0x000fe2000001004a */
[----:B-1----:R-:W-:Y:S02]  /*10d40*/  FADD.FTZ R36, R36, R39 ;  /* 0x0000002724247221 */ /* 0x002fe40000010000 */
[----:B------:R-:W-:Y:S01]  /*10d50*/  FMUL.FTZ R67, R37, R67 ;  /* 0x0000004325437220 */ /* 0x000fe20000410000 */
[----:B--2---:R-:W-:Y:S01]  /*10d60*/  FMUL.FTZ R38, R65, R74 ;  /* 0x0000004a41267220 */ /* 0x004fe20000410000 */
        /* <DEDUP_REMOVED lines=12> */
[----:B------:R-:W-:Y:S01]  /*10e30*/  FFMA.FTZ R64, R11, R38, R64 ;  /* 0x000000260b407223 */ /* 0x000fe20000010040 */
[----:B--2---:R-:W-:Y:S01]  /*10e40*/  FADD.FTZ R36, R65, R36 ;  /* 0x0000002441247221 */ /* 0x004fe20000010000 */
[----:B------:R-:W-:-:S02]  /*10e50*/  FMUL.FTZ R66, R11, R66 ;  /* 0x000000420b427220 */ /* 0x000fc40000410000 */
[----:B------:R-:W1:Y:S02]  /*10e60*/  LDC R11, c[0x0][0x448] ;  /* 0x00011200ff0b7b82 */ /* 0x000e640000000800 */
[----:B------:R-:W-:Y:S01]  /*10e70*/  FMUL.FTZ R66, R66, R37 ;  /* 0x0000002542427220 */ /* 0x000fe20000410000 */
[----:B0-----:R-:W-:-:S03]  /*10e80*/  FMUL.FTZ R64, R39, R64 ;  /* 0x0000004027407220 */ /* 0x001fc60000410000 */
[----:B------:R-:W-:Y:S02]  /*10e90*/  FFMA.FTZ R66, R39, R66, R36 ;  /* 0x0000004227427223 */ /* 0x000fe40000010024 */
[----:B------:R-:W0:Y:S01]  /*10ea0*/  @!P1 LDC.64 R38, c[0x0][0x3c0] ;  /* 0x0000f000ff269b82 */ /* 0x000e220000000a00 */
[----:B------:R-:W2:Y:S04]  /*10eb0*/  SHFL.IDX PT, R65, R64, RZ, 0x1f ;  /* 0x00001fff40417589 */ /* 0x000ea800000e0000 */
[----:B------:R-:W1:Y:S03]  /*10ec0*/  SHFL.IDX PT, R66, R66, RZ, 0x1f ;  /* 0x00001fff42427589 */ /* 0x000e6600000e0000 */
[----:B------:R-:W3:Y:S01]  /*10ed0*/  @!P1 LDC.64 R36, c[0x0][0x3c8] ;  /* 0x0000f200ff249b82 */ /* 0x000ee20000000a00 */
[----:B--2---:R-:W-:Y:S01]  /*10ee0*/  FMUL.FTZ R67, R65, R65 ;  /* 0x0000004141437220 */ /* 0x004fe20000410000 */
[----:B-1----:R-:W-:-:S04]  /*10ef0*/  FFMA.FTZ R11, R66, UR14, R11 ;  /* 0x0000000e420b7c23 */ /* 0x002fc8000801000b */
[----:B------:R-:W-:Y:S01]  /*10f00*/  FSEL R68, R67, RZ, P0 ;  /* 0x000000ff43447208 */ /* 0x000fe20000000000 */
[----:B------:R-:W-:Y:S01]  /*10f10*/  IMAD.U32 R67, RZ, RZ, UR10 ;  /* 0x0000000aff437e24 */ /* 0x000fe2000f8e00ff */
[----:B------:R-:W-:Y:S01]  /*10f20*/  FSEL R66, R65, RZ, !P0 ;  /* 0x000000ff41427208 */ /* 0x000fe20004000000 */
[----:B---3--:R-:W-:-:S04]  /*10f30*/  @!P1 IMAD.WIDE R36, R69, 0x4, R36 ;  /* 0x0000000445249825 */ /* 0x008fc800078e0224 */
[----:B------:R-:W-:Y:S01]  /*10f40*/  FADD.FTZ R11, R11, R68 ;  /* 0x000000440b0b7221 */ /* 0x000fe20000010000 */
[----:B0-----:R-:W-:-:S05]  /*10f50*/  @!P1 IMAD.WIDE R38, R67, 0x4, R38 ;  /* 0x0000000443269825 */ /* 0x001fca00078e0226 */
[----:B------:R-:W0:Y:S01]  /*10f60*/  MUFU.RSQ R11, R11 ;  /* 0x0000000b000b7308 */ /* 0x000e220000001400 */
[----:B------:R1:W-:Y:S04]  /*10f70*/  @!P1 STG.E desc[UR6][R38.64], R65 ;  /* 0x0000004126009986 */ /* 0x0003e8000c101906 */
[----:B0-----:R1:W-:Y:S01]  /*10f80*/  @!P1 STG.E desc[UR6][R36.64], R11 ;  /* 0x0000000b24009986 */ /* 0x0013e2000c101906 */
[----:B------:R-:W-:Y:S05]  /*10f90*/  @!P2 BRA `(.L_x_12631) ;  /* 0x0000000000c0a947 */ /* 0x000fea0003800000 */
[--C-:B-1----:R-:W-:Y:S01]  /*10fa0*/  FADD.FTZ R36, R12, -R66.reuse ;  /* 0x800000420c247221 */ /* 0x102fe20000010000 */
[----:B-----5:R-:W-:Y:S02]  /*10fb0*/  HADD2.F32 R67, -RZ, R60.H0_H0 ;  /* 0x2000003cff437230 */ /* 0x020fe40000004100 */
[----:B------:R-:W-:Y:S01]  /*10fc0*/  FADD.FTZ R38, R13, -R66 ;  /* 0x800000420d267221 */ /* 0x000fe20000010000 */
[--C-:B------:R-:W-:Y:S02]  /*10fd0*/  HADD2.F32 R37, -RZ, R48.reuse.H0_H0 ;  /* 0x20000030ff257230 */ /* 0x100fe40000004100 */
[----:B------:R-:W-:Y:S01]  /*10fe0*/  FMUL.FTZ R36, R11, R36 ;  /* 0x000000240b247220 */ /* 0x000fe20000410000 */
[----:B------:R-:W-:Y:S02]  /*10ff0*/  HADD2.F32 R39, -RZ, R48.H1_H1 ;  /* 0x30000030ff277230 */ /* 0x000fe40000004100 */
[----:B------:R-:W-:Y:S02]  /*11000*/  HADD2.F32 R64, -RZ, R61.H0_H0 ;  /* 0x2000003dff407230 */ /* 0x000fe40000004100 */
[----:B------:R-:W-:Y:S01]  /*11010*/  FFMA.FTZ R67, R36, R67, R37 ;  /* 0x0000004324437223 */ /* 0x000fe20000010025 */
[----:B------:R-:W-:-:S02]  /*11020*/  HADD2.F32 R37, -RZ, R60.H1_H1 ;  /* 0x3000003cff257230 */ /* 0x000fc40000004100 */
[C---:B------:R-:W-:Y:S01]  /*11030*/  FMUL.FTZ R36, R11.reuse, R38 ;  /* 0x000000260b247220 */ /* 0x040fe20000410000 */
[--C-:B------:R-:W-:Y:S01]  /*11040*/  FADD.FTZ R38, R14, -R66.reuse ;  /* 0x800000420e267221 */ /* 0x100fe20000010000 */
[----:B------:R-:W-:Y:S02]  /*11050*/  HADD2.F32 R68, -RZ, R49.H0_H0 ;  /* 0x20000031ff447230 */ /* 0x000fe40000004100 */
[----:B------:R-:W-:Y:S01]  /*11060*/  FFMA.FTZ R36, R36, R37, R39 ;  /* 0x0000002524247223 */ /* 0x000fe20000010027 */
[----:B------:R-:W-:Y:S01]  /*11070*/  FMUL.FTZ R37, R11, R38 ;  /* 0x000000260b257220 */ /* 0x000fe20000410000 */
        /* <DEDUP_REMOVED lines=8> */
[----:B------:R-:W-:Y:S01]  /*11100*/  FADD.FTZ R38, R40, -R66 ;  /* 0x8000004228267221 */ /* 0x000fe20000010000 */
[----:B------:R-:W-:Y:S02]  /*11110*/  HADD2.F32 R39, -RZ, R62.H0_H0 ;  /* 0x2000003eff277230 */ /* 0x000fe40000004100 */
[C---:B------:R-:W-:Y:S01]  /*11120*/  FMUL.FTZ R64, R11.reuse, R64 ;  /* 0x000000400b407220 */ /* 0x040fe20000410000 */
[----:B------:R-:W-:Y:S02]  /*11130*/  HADD2.F32 R65, -RZ, R50.H0_H0 ;  /* 0x20000032ff417230 */ /* 0x000fe40000004100 */
[----:B------:R-:W-:Y:S01]  /*11140*/  FMUL.FTZ R38, R11, R38 ;  /* 0x000000260b267220 */ /* 0x000fe20000410000 */
[--C-:B------:R-:W-:Y:S01]  /*11150*/  HADD2.F32 R74, -RZ, R51.reuse.H0_H0 ;  /* 0x20000033ff4a7230 */ /* 0x100fe20000004100 */
[----:B------:R-:W-:Y:S01]  /*11160*/  F2FP.F16.F32.PACK_AB R37, R68, R37 ;  /* 0x000000254425723e */ /* 0x000fe200000000ff */
[----:B------:R-:W-:-:S02]  /*11170*/  HADD2.F32 R73, -RZ, R51.H1_H1 ;  /* 0x30000033ff497230 */ /* 0x000fc40000004100 */
[----:B------:R-:W-:Y:S01]  /*11180*/  FFMA.FTZ R38, R38, R39, R65 ;  /* 0x0000002726267223 */ /* 0x000fe20000010041 */
[----:B------:R-:W-:Y:S01]  /*11190*/  HADD2.F32 R39, -RZ, R50.H1_H1 ;  /* 0x30000032ff277230 */ /* 0x000fe20000004100 */
[----:B------:R-:W-:Y:S01]  /*111a0*/  F2FP.F16.F32.PACK_AB R36, R36, R67 ;  /* 0x000000432424723e */ /* 0x000fe200000000ff */
        /* <DEDUP_REMOVED lines=9> */
[----:B------:R-:W-:-:S05]  /*11240*/  FFMA.FTZ R64, R64, R65, R73 ;  /* 0x0000004140407223 */ /* 0x000fca0000010049 */
[----:B------:R-:W-:Y:S02]  /*11250*/  F2FP.F16.F32.PACK_AB R39, R64, R39 ;  /* 0x000000274027723e */ /* 0x000fe400000000ff */
[----:B------:R-:W0:Y:S02]  /*11260*/  LDC.64 R64, c[0x0][0x428] ;  /* 0x00010a00ff407b82 */ /* 0x000e240000000a00 */
[----:B0-----:R-:W-:-:S04]  /*11270*/  IMAD.WIDE.U32 R64, R10, 0x10, R64 ;  /* 0x000000100a407825 */ /* 0x001fc800078e0040 */
[----:B------:R-:W-:Y:S01]  /*11280*/  VIADD R10, R10, 0x80 ;  /* 0x000000800a0a7836 */ /* 0x000fe20000000000 */
[----:B------:R0:W-:Y:S06]  /*11290*/  STG.E.128 desc[UR6][R64.64], R36 ;  /* 0x0000002440007986 */ /* 0x0001ec000c101d06 */
.L_x_12631:
[----:B------:R-:W-:Y:S05]  /*112a0*/  BSYNC.RECONVERGENT B0 ;  /* 0x0000000000007941 */ /* 0x000fea0003800200 */
.L_x_12630:
        /* <DEDUP_REMOVED lines=24> */
[--C-:B------:R-:W-:Y:S01]  /*11430*/  FADD.FTZ R38, R24, -R66.reuse ;  /* 0x8000004218267221 */ /* 0x100fe20000010000 */
[----:B------:R-:W-:Y:S02]  /*11440*/  HADD2.F32 R73, -RZ, R55.H1_H1 ;  /* 0x30000037ff497230 */ /* 0x000fe40000004100 */
        /* <DEDUP_REMOVED lines=25> */
.L_x_12633:
[----:B------:R-:W-:Y:S05]  /*115e0*/  BSYNC.RECONVERGENT B0 ;  /* 0x0000000000007941 */ /* 0x000fea0003800200 */
.L_x_12632:
[----:B------:R-:W-:Y:S01]  /*115f0*/  ISETP.NE.AND P0, PT, R71, RZ, PT ;  /* 0x000000ff4700720c */ /* 0x000fe20003f05270 */
[----:B------:R-:W-:-:S12]  /*11600*/  BSSY.RECONVERGENT B0, `(.L_x_12634) ;  /* 0x0000031000007945 */ /* 0x000fd80003800200 */
[----:B------:R-:W-:Y:S05]  /*11610*/  @!P0 BRA `(.L_x_12635) ;  /* 0x0000000000bc8947 */ /* 0x000fea0003800000 */
[--C-:B012---:R-:W-:Y:S01]  /*11620*/  FADD.FTZ R36, R28, -R66.reuse ;  /* 0x800000421c247221 */ /* 0x107fe20000010000 */
        /* <DEDUP_REMOVED lines=24> */
[--C-:B------:R-:W-:Y:S02]  /*117b0*/  HADD2.F32 R65, -RZ, R18.reuse.H0_H0 ;  /* 0x20000012ff417230 */ /* 0x100fe40000004100 */
[----:B------:R-:W-:Y:S01]  /*117c0*/  FMUL.FTZ R38, R11, R38 ;  /* 0x000000260b267220 */ /* 0x000fe20000410000 */
[--C-:B------:R-:W-:Y:S01]  /*117d0*/  HADD2.F32 R72, -RZ, R19.reuse.H0_H0 ;  /* 0x20000013ff487230 */ /* 0x100fe20000004100 */
[----:B------:R-:W-:Y:S02]  /*117e0*/  F2FP.F16.F32.PACK_AB R37, R68, R37 ;  /* 0x000000254425723e */ /* 0x000fe400000000ff */
[----:B------:R-:W-:Y:S01]  /*117f0*/  FFMA.FTZ R38, R38, R39, R65 ;  /* 0x0000002726267223 */ /* 0x000fe20000010041 */
[----:B------:R-:W-:Y:S01]  /*11800*/  HADD2.F32 R39, -RZ, R18.H1_H1 ;  /* 0x30000012ff277230 */ /* 0x000fe20000004100 */
[----:B------:R-:W-:Y:S01]  /*11810*/  F2FP.F16.F32.PACK_AB R36, R36, R67 ;  /* 0x000000432424723e */ /* 0x000fe200000000ff */
[----:B------:R-:W-:-:S03]  /*11820*/  HADD2.F32 R65, -RZ, R19.H1_H1 ;  /* 0x30000013ff417230 */ /* 0x000fc60000004100 */
[----:B------:R-:W-:Y:S01]  /*11830*/  FFMA.FTZ R69, R64, R69, R39 ;  /* 0x0000004540457223 */ /* 0x000fe20000010027 */
[--C-:B------:R-:W-:Y:S01]  /*11840*/  FADD.FTZ R64, R34, -R66.reuse ;  /* 0x8000004222407221 */ /* 0x100fe20000010000 */
[----:B------:R-:W-:-:S03]  /*11850*/  FADD.FTZ R66, R35, -R66 ;  /* 0x8000004223427221 */ /* 0x000fc60000010000 */
[C---:B------:R-:W-:Y:S01]  /*11860*/  FMUL.FTZ R39, R11.reuse, R64 ;  /* 0x000000400b277220 */ /* 0x040fe20000410000 */
[----:B------:R-:W-:Y:S01]  /*11870*/  FMUL.FTZ R66, R11, R66 ;  /* 0x000000420b427220 */ /* 0x000fe20000410000 */
[--C-:B------:R-:W-:Y:S01]  /*11880*/  HADD2.F32 R64, -RZ, R47.reuse.H0_H0 ;  /* 0x2000002fff407230 */ /* 0x100fe20000004100 */
[----:B------:R-:W-:Y:S01]  /*11890*/  F2FP.F16.F32.PACK_AB R38, R69, R38 ;  /* 0x000000264526723e */ /* 0x000fe200000000ff */
[----:B------:R-:W-:-:S03]  /*118a0*/  HADD2.F32 R11, -RZ, R47.H1_H1 ;  /* 0x3000002fff0b7230 */ /* 0x000fc60000004100 */
[----:B------:R-:W-:Y:S02]  /*118b0*/  FFMA.FTZ R39, R39, R64, R72 ;  /* 0x0000004027277223 */ /* 0x000fe40000010048 */
[----:B------:R-:W-:Y:S02]  /*118c0*/  FFMA.FTZ R66, R66, R11, R65 ;  /* 0x0000000b42427223 */ /* 0x000fe40000010041 */
[----:B------:R-:W0:Y:S03]  /*118d0*/  LDC.64 R64, c[0x0][0x428] ;  /* 0x00010a00ff407b82 */ /* 0x000e260000000a00 */
[----:B------:R-:W-:Y:S01]  /*118e0*/  F2FP.F16.F32.PACK_AB R39, R66, R39 ;  /* 0x000000274227723e */ /* 0x000fe200000000ff */
[----:B0-----:R-:W-:-:S05]  /*118f0*/  IMAD.WIDE.U32 R64, R10, 0x10, R64 ;  /* 0x000000100a407825 */ /* 0x001fca00078e0040 */
[----:B------:R3:W-:Y:S02]  /*11900*/  STG.E.128 desc[UR6][R64.64], R36 ;  /* 0x0000002440007986 */ /* 0x0007e4000c101d06 */
.L_x_12635:
[----:B------:R-:W-:Y:S05]  /*11910*/  BSYNC.RECONVERGENT B0 ;  /* 0x0000000000007941 */ /* 0x000fea0003800200 */
.L_x_12634:
[----:B------:R-:W-:Y:S02]  /*11920*/  UIADD3 UR10, UPT, UPT, UR10, UR16, URZ ;  /* 0x000000100a0a7290 */ /* 0x000fe4000fffe0ff */
[----:B------:R-:W-:Y:S02]  /*11930*/  UPLOP3.LUT UP2, UPT, UPT, UPT, UP2, 0x40, 0x4 ;  /* 0x000000000004789c */ /* 0x000fe40003f4e820 */
[----:B------:R-:W-:-:S09]  /*11940*/  UISETP.GE.AND UP1, UPT, UR10, UR17, UPT ;  /* 0x000000110a00728c */ /* 0x000fd2000bf26270 */
[----:B------:R-:W-:Y:S05]  /*11950*/  BRA.U !UP1, `(.L_x_12636) ;  /* 0xfffffef109a87547 */ /* 0x000fea000b83ffff */
[----:B------:R-:W-:Y:S05]  /*11960*/  EXIT ;  /* 0x000000000000794d */ /* 0x000fea0003800000 */
.L_x_12637:
        /* <DEDUP_REMOVED lines=9> */
.L_x_20835:


//--------------------- .text._ZN10layer_norm13ln_fwd_kernelINS_13Kernel_traitsI6__halfS2_fS2_fjLj3072ELj1ELj1ELj4ELj16ENS_18Kernel_traits_baseILj3072ES2_S2_fS2_fjLj128EEEEELb1ELb0ELb0ELb1EEEvNS_9FwdParamsE --------------------------
	.section	.text._ZN10layer_norm13ln_fwd_kernelINS_13Kernel_traitsI6__halfS2_fS2_fjLj3072ELj1ELj1ELj4ELj16ENS_18Kernel_traits_baseILj3072ES2_S2_fS2_fjLj128EEEEELb1ELb0ELb0ELb1EEEvNS_9FwdParamsE,"ax",@progbits
	.align	128
        .global         _ZN10layer_norm13ln_fwd_kernelINS_13Kernel_traitsI6__halfS2_fS2_fjLj3072ELj1ELj1ELj4ELj16ENS_18Kernel_traits_baseILj3072ES2_S2_fS2_fjLj128EEEEELb1ELb0ELb0ELb1EEEvNS_9FwdParamsE
        .type           _ZN10layer_norm13ln_fwd_kernelINS_13Kernel_traitsI6__halfS2_fS2_fjLj3072ELj1ELj1ELj4ELj16ENS_18Kernel_traits_baseILj3072ES2_S2_fS2_fjLj128EEEEELb1ELb0ELb0ELb1EEEvNS_9FwdParamsE,@function
        .size           _ZN10layer_norm13ln_fwd_kernelINS_13Kernel_traitsI6__halfS2_fS2_fjLj3072ELj1ELj1ELj4ELj16ENS_18Kernel_traits_baseILj3072ES2_S2_fS2_fjLj128EEEEELb1ELb0ELb0ELb1EEEvNS_9FwdParamsE,(.L_x_20836 - _ZN10layer_norm13ln_fwd_kernelINS_13Kernel_traitsI6__halfS2_fS2_fjLj3072ELj1ELj1ELj4ELj16ENS_18Kernel_traits_baseILj3072ES2_S2_fS2_fjLj128EEEEELb1ELb0ELb0ELb1EEEvNS_9FwdParamsE)
        .other          _ZN10layer_norm13ln_fwd_kernelINS_13Kernel_traitsI6__halfS2_fS2_fjLj3072ELj1ELj1ELj4ELj16ENS_18Kernel_traits_baseILj3072ES2_S2_fS2_fjLj128EEEEELb1ELb0ELb0ELb1EEEvNS_9FwdParamsE,@"STO_CUDA_ENTRY STV_DEFAULT"
_ZN10layer_norm13ln_fwd_kernelINS_13Kernel_traitsI6__halfS2_fS2_fjLj3072ELj1ELj1ELj4ELj16ENS_18Kernel_traits_baseILj3072ES2_S2_fS2_fjLj128EEEEELb1ELb0ELb0ELb1EEEvNS_9FwdParamsE:
.text._ZN10layer_norm13ln_fwd_kernelINS_13Kernel_traitsI6__halfS2_fS2_fjLj3072ELj1ELj1ELj4ELj16ENS_18Kernel_traits_baseILj3072ES2_S2_fS2_fjLj128EEEEELb1ELb0ELb0ELb1EEEvNS_9FwdParamsE:
        /* <DEDUP_REMOVED lines=39> */
[----:B------:R-:W-:Y:S01]  /*0270*/  @P0 IMAD.MOV.U32 R57, RZ, RZ, R20 ;  /* 0x000000ffff390224 */ /* 0x000fe200078e0014 */
[----:B------:R-:W-:Y:S01]  /*0280*/  SHF.R.U64 R83, R94, 0x2, R95 ;  /* 0x000000025e537819 */ /* 0x000fe2000000125f */
[----:B------:R-:W-:Y:S01]  /*0290*/  @P0 IMAD.MOV.U32 R54, RZ, RZ, R21 ;  /* 0x000000ffff360224 */ /* 0x000fe200078e0015 */
[----:B------:R-:W-:Y:S01]  /*02a0*/  SHF.R.U32.HI R82, RZ, 0x2, R95 ;  /* 0x00000002ff527819 */ /* 0x000fe2000001165f */
[----:B------:R-:W-:Y:S01]  /*02b0*/  @P0 IMAD.MOV.U32 R56, RZ, RZ, R22 ;  /* 0x000000ffff380224 */ /* 0x000fe200078e0016 */
[----:B------:R-:W-:Y:S01]  /*02c0*/  @P0 MOV R58, R23 ;  /* 0x00000017003a0202 */ /* 0x000fe20000000f00 */
[C---:B------:R-:W-:Y:S01]  /*02d0*/  IMAD.HI.U32 R0, R83.reuse, -0x2daee0ad, RZ ;  /* 0xd2511f5353007827 */ /* 0x040fe200078e00ff */
[----:B------:R-:W-:Y:S01]  /*02e0*/  @P0 MOV R68, R12 ;  /* 0x0000000c00440202 */ /* 0x000fe20000000f00 */
[----:B------:R-:W-:Y:S01]  /*02f0*/  UIADD3 UR21, UPT, UPT, UR12, -0x61c88647, URZ ;  /* 0x9e3779b90c157890 */ /* 0x000fe2000fffe0ff */
[----:B------:R-:W-:Y:S01]  /*0300*/  @P0 MOV R74, R15 ;  /* 0x0000000f004a0202 */ /* 0x000fe20000000f00 */
        /* <DEDUP_REMOVED lines=18> */
[----:B------:R-:W-:Y:S01]  /*0430*/  UIADD3 UR30, UPT, UPT, UR13, -0x56f99767, URZ ;  /* 0xa90668990d1e7890 */ /* 0x000fe2000fffe0ff */
[----:B------:R-:W-:Y:S01]  /*0440*/  @P0 IMAD.MOV.U32 R62, RZ, RZ, R17 ;  /* 0x000000ffff3e0224 */ /* 0x000fe200078e0011 */
[----:B------:R-:W-:Y:S01]  /*0450*/  UIADD3 UR31, UPT, UPT, UR12, -0x4ab325aa, URZ ;  /* 0xb54cda560c1f7890 */ /* 0x000fe2000fffe0ff */
[----:B------:R-:W-:Y:S01]  /*0460*/  LOP3.LUT R2, R29, UR21, R2, 0x96, !PT ;  /* 0x000000151d027c12 */ /* 0x000fe2000f8e9602 */
[C---:B------:R-:W-:Y:S01]  /*0470*/  IMAD.HI.U32 R28, R3.reuse, -0x2daee0ad, RZ ;  /* 0xd2511f53031c7827 */ /* 0x040fe200078e00ff */
[----:B------:R-:W-:Y:S01]  /*0480*/  UIADD3 UR32, UPT, UPT, UR13, 0x646e171e, URZ ;  /* 0x646e171e0d207890 */ /* 0x000fe2000fffe0ff */
[----:B------:R-:W-:Y:S01]  /*0490*/  @!P0 MOV R57, R20 ;  /* 0x0000001400398202 */ /* 0x000fe20000000f00 */
[----:B------:R-:W-:Y:S01]  /*04a0*/  UIADD3 UR33, UPT, UPT, UR12, 0x5384540f, URZ ;  /* 0x5384540f0c217890 */ /* 0x000fe2000fffe0ff */
[----:B------:R-:W-:Y:S01]  /*04b0*/  IMAD R30, R3, -0x2daee0ad, RZ ;  /* 0xd2511f53031e7824 */ /* 0x000fe200078e02ff */
[----:B------:R-:W-:Y:S01]  /*04c0*/  LOP3.LUT R28, R31, UR22, R28, 0x96, !PT ;  /* 0x000000161f1c7c12 */ /* 0x000fe2000f8e961c */
[----:B------:R-:W-:Y:S01]  /*04d0*/  IMAD R3, R0, -0x326172a9, RZ ;  /* 0xcd9e8d5700037824 */ /* 0x000fe200078e02ff */
[----:B------:R-:W-:Y:S01]  /*04e0*/  UIADD3 UR34, UPT, UPT, UR13, 0x1fd5c5a3, URZ ;  /* 0x1fd5c5a30d227890 */ /* 0x000fe2000fffe0ff */
[----:B------:R-:W-:Y:S01]  /*04f0*/  IMAD.HI.U32 R29, R2, -0x2daee0ad, RZ ;  /* 0xd2511f53021d7827 */ /* 0x000fe200078e00ff */
[----:B------:R-:W-:Y:S01]  /*0500*/  UIADD3 UR35, UPT, UPT, UR12, -0xe443238, URZ ;  /* 0xf1bbcdc80c237890 */ /* 0x000fe2000fffe0ff */
[----:B------:R-:W-:Y:S01]  /*0510*/  @!P0 MOV R56, R22 ;  /* 0x0000001600388202 */ /* 0x000fe20000000f00 */
[----:B------:R-:W-:Y:S01]  /*0520*/  UIADD3 UR36, UPT, UPT, UR13, -0x24c28bd8, URZ ;  /* 0xdb3d74280d247890 */ /* 0x000fe2000fffe0ff */
        /* <DEDUP_REMOVED lines=9> */
[----:B------:R-:W-:-:S02]  /*05c0*/  @!P0 MOV R68, R12 ;  /* 0x0000000c00448202 */ /* 0x000fc40000000f00 */
[----:B------:R-:W-:Y:S02]  /*05d0*/  @!P0 CS2R R26, SRZ ;  /* 0x00000000001a8805 */ /* 0x000fe4000001ff00 */
[----:B------:R-:W-:Y:S01]  /*05e0*/  @!P0 MOV R74, R15 ;  /* 0x0000000f004a8202 */ /* 0x000fe20000000f00 */
[----:B------:R-:W-:Y:S01]  /*05f0*/  IMAD.HI.U32 R2, R0, -0x2daee0ad, RZ ;  /* 0xd2511f5300027827 */ /* 0x000fe200078e00ff */
[----:B------:R-:W-:Y:S02]  /*0600*/  LOP3.LUT R3, R28, UR25, R3, 0x96, !PT ;  /* 0x000000191c037c12 */ /* 0x000fe4000f8e9603 */
[----:B------:R-:W-:Y:S01]  /*0610*/  @!P0 CS2R R24, SRZ ;  /* 0x0000000000188805 */ /* 0x000fe2000001ff00 */
[----:B-1----:R-:W-:Y:S01]  /*0620*/  UISETP.NE.U32.AND UP0, UPT, UR4, URZ, UPT ;  /* 0x000000ff0400728c */ /* 0x002fe2000bf05070 */
[----:B------:R-:W-:Y:S01]  /*0630*/  IMAD R29, R29, -0x326172a9, RZ ;  /* 0xcd9e8d571d1d7824 */ /* 0x000fe200078e02ff */
[----:B------:R-:W-:Y:S01]  /*0640*/  LOP3.LUT R2, R31, UR26, R2, 0x96, !PT ;  /* 0x0000001a1f027c12 */ /* 0x000fe2000f8e9602 */
[----:B------:R-:W-:Y:S01]  /*0650*/  IMAD R31, R0, -0x2daee0ad, RZ ;  /* 0xd2511f53001f7824 */ /* 0x000fe200078e02ff */
[----:B------:R-:W-:Y:S01]  /*0660*/  LOP3.LUT R94, R94, 0x3, RZ, 0xc0, !PT ;  /* 0x000000035e5e7812 */ /* 0x000fe200078ec0ff */
[----:B------:R-:W-:Y:S01]  /*0670*/  IMAD.HI.U32 R28, R3, -0x2daee0ad, RZ ;  /* 0xd2511f53031c7827 */ /* 0x000fe200078e00ff */
[----:B------:R-:W-:-:S02]  /*0680*/  UISETP.NE.AND.EX UP0, UPT, UR5, URZ, UPT, UP0 ;  /* 0x000000ff0500728c */ /* 0x000fc4000bf05300 */
[----:B------:R-:W-:Y:S01]  /*0690*/  UPLOP3.LUT UP2, UPT, UPT, UPT, UPT, 0x40, 0x4 ;  /* 0x000000000004789c */ /* 0x000fe20003f4e870 */
[C---:B------:R-:W-:Y:S01]  /*06a0*/  IMAD.HI.U32 R0, R2.reuse, -0x326172a9, RZ ;  /* 0xcd9e8d5702007827 */ /* 0x040fe200078e00ff */
[----:B------:R-:W-:Y:S01]  /*06b0*/  LOP3.LUT R28, R31, UR28, R28, 0x96, !PT ;  /* 0x0000001c1f1c7c12 */ /* 0x000fe2000f8e961c */
[----:B------:R-:W0:Y:S02]  /*06c0*/  LDCU UR8, c[0x0][0x404] ;  /* 0x00008080ff0877ac */ /* 0x000e240008000800 */
        /* <DEDUP_REMOVED lines=32> */
[----:B------:R-:W-:Y:S02]  /*08d0*/  IMAD R0, R3, -0x2daee0ad, RZ ;  /* 0xd2511f5303007824 */ /* 0x000fe400078e02ff */
[----:B------:R-:W-:Y:S02]  /*08e0*/  @P0 IMAD.MOV.U32 R66, RZ, RZ, R19 ;  /* 0x000000ffff420224 */ /* 0x000fe400078e0013 */
[----:B------:R-:W-:Y:S02]  /*08f0*/  @P0 IMAD.MOV.U32 R70, RZ, RZ, R13 ;  /* 0x000000ffff460224 */ /* 0x000fe400078e000d */
[----:B------:R-:W-:Y:S02]  /*0900*/  @P0 IMAD.MOV.U32 R72, RZ, RZ, R14 ;  /* 0x000000ffff480224 */ /* 0x000fe400078e000e */
[----:B------:R-:W-:-:S02]  /*0910*/  IMAD R3, R2, -0x326172a9, RZ ;  /* 0xcd9e8d5702037824 */ /* 0x000fc400078e02ff */
[----:B------:R-:W-:-:S04]  /*0920*/  IMAD.HI.U32 R80, R28, -0x326172a9, RZ ;  /* 0xcd9e8d571c507827 */ /* 0x000fc800078e00ff */
[----:B------:R-:W-:Y:S01]  /*0930*/  IMAD.HI.U32 R81, R29, -0x2daee0ad, RZ ;  /* 0xd2511f531d517827 */ /* 0x000fe200078e00ff */
[----:B------:R-:W-:-:S03]  /*0940*/  LOP3.LUT R80, R3, UR37, R80, 0x96, !PT ;  /* 0x0000002503507c12 */ /* 0x000fc6000f8e9650 */
[----:B------:R-:W-:Y:S01]  /*0950*/  @!P0 IMAD.MOV.U32 R54, RZ, RZ, R21 ;  /* 0x000000ffff368224 */ /* 0x000fe200078e0015 */
[----:B------:R-:W-:Y:S01]  /*0960*/  LOP3.LUT R81, R0, UR38, R81, 0x96, !PT ;  /* 0x0000002600517c12 */ /* 0x000fe2000f8e9651 */
[----:B------:R-:W-:Y:S02]  /*0970*/  @!P0 IMAD.MOV.U32 R58, RZ, RZ, R23 ;  /* 0x000000ffff3a8224 */ /* 0x000fe400078e0017 */
[----:B------:R-:W-:Y:S02]  /*0980*/  @!P0 IMAD.MOV.U32 R60, RZ, RZ, R16 ;  /* 0x000000ffff3c8224 */ /* 0x000fe400078e0010 */
[----:B------:R-:W-:Y:S02]  /*0990*/  @!P0 IMAD.MOV.U32 R64, RZ, RZ, R18 ;  /* 0x000000ffff408224 */ /* 0x000fe400078e0012 */
[----:B------:R-:W-:Y:S02]  /*09a0*/  @!P0 IMAD.MOV.U32 R66, RZ, RZ, R19 ;  /* 0x000000ffff428224 */ /* 0x000fe400078e0013 */
[----:B------:R-:W-:-:S02]  /*09b0*/  @!P0 IMAD.MOV.U32 R70, RZ, RZ, R13 ;  /* 0x000000ffff468224 */ /* 0x000fc400078e000d */
[----:B------:R-:W-:Y:S02]  /*09c0*/  @!P0 IMAD.MOV.U32 R72, RZ, RZ, R14 ;  /* 0x000000ffff488224 */ /* 0x000fe400078e000e */
        /* <DEDUP_REMOVED lines=36> */
[----:B------:R-:W-:Y:S02]  /*0c10*/  IMAD.MOV.U32 R76, RZ, RZ, RZ ;  /* 0x000000ffff4c7224 */ /* 0x000fe400078e00ff */
        /* <DEDUP_REMOVED lines=13> */
[----:B01234-:R-:W-:-:S07]  /*0cf0*/  IMAD R88, R29, -0x2daee0ad, RZ ;  /* 0xd2511f531d587824 */ /* 0x01ffce00078e02ff */
.L_x_12787:
        /* <DEDUP_REMOVED lines=37> */
.L_x_20671:
[----:B------:R-:W-:Y:S05]  /*0f50*/  BRX R30 -0xf60                                         (*"BRANCH_TARGETS .L_x_20672,.L_x_20673,.L_x_20674"*) ;  /* 0xfffffff01e287949 */ /* 0x000fea000383ffff */
.L_x_20674:
[----:B------:R-:W-:Y:S01]  /*0f60*/  VIADD R32, R94, 0x1 ;  /* 0x000000015e207836 */ /* 0x000fe20000000000 */
[----:B------:R-:W-:Y:S01]  /*0f70*/  MOV R96, R88 ;  /* 0x0000005800607202 */ /* 0x000fe20000000f00 */
[----:B------:R-:W-:Y:S01]  /*0f80*/  IMAD.MOV.U32 R33, RZ, RZ, R80 ;  /* 0x000000ffff217224 */ /* 0x000fe200078e0050 */
[----:B------:R-:W-:Y:S06]  /*0f90*/  BRA `(.L_x_12639) ;  /* 0x0000000000e87947 */ /* 0x000fec0003800000 */
.L_x_20672:
[----:B------:R-:W-:Y:S02]  /*0fa0*/  HFMA2 R32, -RZ, RZ, 0, 1.78813934326171875e-07 ;  /* 0x00000003ff207431 */ /* 0x000fe400000001ff */
[----:B------:R-:W-:Y:S02]  /*0fb0*/  IMAD.MOV.U32 R96, RZ, RZ, R88 ;  /* 0x000000ffff607224 */ /* 0x000fe400078e0058 */
[----:B------:R-:W-:Y:S01]  /*0fc0*/  IMAD.MOV.U32 R33, RZ, RZ, R81 ;  /* 0x000000ffff217224 */ /* 0x000fe200078e0051 */
[----:B------:R-:W-:Y:S06]  /*0fd0*/  BRA `(.L_x_12639) ;  /* 0x0000000000d87947 */ /* 0x000fec0003800000 */
.L_x_20673:
        /* <DEDUP_REMOVED lines=12> */
.L_x_12640:
        /* <DEDUP_REMOVED lines=42> */
.L_x_12639:
[----:B0-----:R-:W-:Y:S01]  /*1340*/  I2FP.F32.U32 R30, R33 ;  /* 0x00000021001e7245 */ /* 0x001fe20000201000 */
[----:B-----5:R-:W-:Y:S01]  /*1350*/  HADD2.F32 R31, -RZ, R24.H0_H0 ;  /* 0x20000018ff1f7230 */ /* 0x020fe20000004100 */
[----:B------:R-:W-:Y:S01]  /*1360*/  ISETP.NE.AND P1, PT, R32, 0x1, PT ;  /* 0x000000012000780c */ /* 0x000fe20003f25270 */
[----:B------:R-:W-:Y:S01]  /*1370*/  UMOV UR5, UR9 ;  /* 0x0000000900057c82 */ /* 0x000fe20008000000 */
[----:B------:R-:W-:Y:S01]  /*1380*/  UMOV UR4, UR8 ;  /* 0x0000000800047c82 */ /* 0x000fe20008000000 */
[----:B------:R-:W-:Y:S01]  /*1390*/  FFMA.FTZ R30, R30, R89, 1.1641532182693481445e-10 ;  /* 0x2f0000001e1e7423 */ /* 0x000fe20000010059 */
[----:B------:R-:W-:Y:S01]  /*13a0*/  FMUL.FTZ R31, R31, UR6 ;  /* 0x000000061f1f7c20 */ /* 0x000fe20008410000 */
[----:B------:R-:W-:-:S03]  /*13b0*/  MOV R33, 0x2 ;  /* 0x0000000200217802 */ /* 0x000fc60000000f00 */
[----:B------:R-:W-:Y:S01]  /*13c0*/  FMUL.FTZ R31, R31, UR5 ;  /* 0x000000051f1f7c20 */ /* 0x000fe20008410000 */
[----:B------:R-:W-:-:S04]  /*13d0*/  FSETP.GTU.FTZ.AND P0, PT, R30, UR4, PT ;  /* 0x000000041e007c0b */ /* 0x000fc8000bf1c000 */
        /* <DEDUP_REMOVED lines=14> */
.L_x_12642:
        /* <DEDUP_REMOVED lines=12> */
.L_x_12643:
        /* <DEDUP_REMOVED lines=43> */
.L_x_12641:
        /* <DEDUP_REMOVED lines=21> */
.L_x_12645:
        /* <DEDUP_REMOVED lines=12> */
.L_x_12646:
        /* <DEDUP_REMOVED lines=43> */
.L_x_12644:
        /* <DEDUP_REMOVED lines=21> */
.L_x_12648:
        /* <DEDUP_REMOVED lines=12> */
.L_x_12649:
        /* <DEDUP_REMOVED lines=43> */
.L_x_12647:
        /* <DEDUP_REMOVED lines=21> */
.L_x_12651:
        /* <DEDUP_REMOVED lines=12> */
.L_x_12652:
        /* <DEDUP_REMOVED lines=43> */
.L_x_12650:
        /* <DEDUP_REMOVED lines=21> */
.L_x_12654:
        /* <DEDUP_REMOVED lines=12> */
.L_x_12655:
        /* <DEDUP_REMOVED lines=43> */
.L_x_12653:
        /* <DEDUP_REMOVED lines=21> */
.L_x_12657:
        /* <DEDUP_REMOVED lines=12> */
.L_x_12658:
        /* <DEDUP_REMOVED lines=43> */
.L_x_12656:
[----:B------:R-:W-:Y:S01]  /*2ff0*/  I2FP.F32.U32 R24, R25 ;  /* 0x0000001900187245 */ /* 0x000fe20000201000 */
[----:B------:R-:W-:Y:S01]  /*3000*/  HADD2.F32 R25, -RZ, R27.H0_H0 ;  /* 0x2000001bff197230 */ /* 0x000fe20000004100 */
        /* <DEDUP_REMOVED lines=19> */
.L_x_12660:
        /* <DEDUP_REMOVED lines=14> */
.L_x_12661:
        /* <DEDUP_REMOVED lines=43> */
.L_x_12659:
[----:B------:R-:W-:Y:S01]  /*34d0*/  I2FP.F32.U32 R24, R26 ;  /* 0x0000001a00187245 */ /* 0x000fe20000201000 */
[----:B------:R-:W-:-:S04]  /*34e0*/  HADD2.F32 R27, -RZ, R27.H1_H1 ;  /* 0x3000001bff1b7230 */ /* 0x000fc80000004100 */
        /* <DEDUP_REMOVED lines=8> */
.L_x_12638:
        /* <DEDUP_REMOVED lines=15> */
.L_x_12664:
        /* <DEDUP_REMOVED lines=12> */
.L_x_12665:
        /* <DEDUP_REMOVED lines=42> */
.L_x_12663:
[----:B------:R-:W-:Y:S01]  /*39c0*/  ISETP.NE.AND P0, PT, R32, 0x1, PT ;  /* 0x000000012000780c */ /* 0x000fe20003f05270 */
[----:B-----5:R-:W-:Y:S01]  /*39d0*/  HADD2.F32 R31, -RZ, R24.H0_H0 ;  /* 0x20000018ff1f7230 */ /* 0x020fe20000004100 */
[----:B------:R-:W-:Y:S01]  /*39e0*/  I2FP.F32.U32 R30, R30 ;  /* 0x0000001e001e7245 */ /* 0x000fe20000201000 */
[----:B------:R-:W-:Y:S01]  /*39f0*/  UMOV UR4, UR8 ;  /* 0x0000000800047c82 */ /* 0x000fe20008000000 */
[----:B------:R-:W-:Y:S01]  /*3a00*/  UMOV UR5, UR9 ;  /* 0x0000000900057c82 */ /* 0x000fe20008000000 */
[----:B------:R-:W-:Y:S02]  /*3a10*/  HFMA2 R33, -RZ, RZ, 0, 1.1920928955078125e-07 ;  /* 0x00000002ff217431 */ /* 0x000fe400000001ff */
[----:B------:R-:W-:Y:S01]  /*3a20*/  FMUL.FTZ R44, R31, UR6 ;  /* 0x000000061f2c7c20 */ /* 0x000fe20008410000 */
        /* <DEDUP_REMOVED lines=14> */
.L_x_12667:
        /* <DEDUP_REMOVED lines=12> */
.L_x_12668:
        /* <DEDUP_REMOVED lines=43> */
.L_x_12666:
[----:B------:R-:W-:Y:S01]  /*3e80*/  ISETP.NE.AND P1, PT, R33, 0x1, PT ;  /* 0x000000012100780c */ /* 0x000fe20003f25270 */
[----:B------:R-:W-:Y:S01]  /*3e90*/  HADD2.F32 R24, -RZ, R24.H1_H1 ;  /* 0x30000018ff187230 */ /* 0x000fe20000004100 */
[----:B------:R-:W-:Y:S01]  /*3ea0*/  I2FP.F32.U32 R30, R31 ;  /* 0x0000001f001e7245 */ /* 0x000fe20000201000 */
[----:B------:R-:W-:-:S03]  /*3eb0*/  IMAD.MOV.U32 R31, RZ, RZ, 0x2 ;  /* 0x00000002ff1f7424 */ /* 0x000fc600078e00ff */
[----:B------:R-:W-:Y:S01]  /*3ec0*/  FMUL.FTZ R45, R24, UR6 ;  /* 0x00000006182d7c20 */ /* 0x000fe20008410000 */
[----:B------:R-:W-:Y:S01]  /*3ed0*/  FFMA.FTZ R30, R30, R89, 1.1641532182693481445e-10 ;  /* 0x2f0000001e1e7423 */ /* 0x000fe20000010059 */
[----:B------:R-:W-:Y:S02]  /*3ee0*/  MOV R24, R78 ;  /* 0x0000004e00187202 */ /* 0x000fe40000000f00 */
[----:B------:R-:W-:Y:S02]  /*3ef0*/  FMUL.FTZ R45, R45, UR5 ;  /* 0x000000052d2d7c20 */ /* 0x000fe40008410000 */
[----:B------:R-:W-:Y:S01]  /*3f00*/  FSETP.LE.FTZ.AND P0, PT, R30, UR4, PT ;  /* 0x000000041e007c0b */ /* 0x000fe2000bf13000 */
        /* <DEDUP_REMOVED lines=9> */
.L_x_12670:
        /* <DEDUP_REMOVED lines=12> */
.L_x_12671:
        /* <DEDUP_REMOVED lines=43> */
.L_x_12669:
[----:B------:R-:W-:Y:S01]  /*4310*/  ISETP.NE.AND P2, PT, R31, 0x1, PT ;  /* 0x000000011f00780c */ /* 0x000fe20003f45270 */
[----:B------:R-:W-:Y:S01]  /*4320*/  HADD2.F32 R30, -RZ, R25.H0_H0 ;  /* 0x20000019ff1e7230 */ /* 0x000fe20000004100 */
[----:B------:R-:W-:Y:S01]  /*4330*/  I2FP.F32.U32 R24, R24 ;  /* 0x0000001800187245 */ /* 0x000fe20000201000 */
[----:B------:R-:W-:-:S03]  /*4340*/  IMAD.MOV.U32 R32, RZ, RZ, 0x2 ;  /* 0x00000002ff207424 */ /* 0x000fc600078e00ff */
[----:B------:R-:W-:Y:S01]  /*4350*/  FMUL.FTZ R30, R30, UR6 ;  /* 0x000000061e1e7c20 */ /* 0x000fe20008410000 */
[----:B------:R-:W-:-:S03]  /*4360*/  FFMA.FTZ R24, R24, R89, 1.1641532182693481445e-10 ;  /* 0x2f00000018187423 */ /* 0x000fc60000010059 */
[----:B------:R-:W-:Y:S02]  /*4370*/  FMUL.FTZ R46, R30, UR5 ;  /* 0x000000051e2e7c20 */ /* 0x000fe40008410000 */
[----:B------:R-:W-:Y:S01]  /*4380*/  FSETP.LE.FTZ.AND P1, PT, R24, UR4, PT ;  /* 0x0000000418007c0b */ /* 0x000fe2000bf33000 */
[----:B------:R-:W-:Y:S01]  /*4390*/  IMAD.MOV.U32 R24, RZ, RZ, R78 ;  /* 0x000000ffff187224 */ /* 0x000fe200078e004e */
        /* <DEDUP_REMOVED lines=9> */
.L_x_12673:
        /* <DEDUP_REMOVED lines=12> */
.L_x_12674:
        /* <DEDUP_REMOVED lines=43> */
.L_x_12672:
[----:B------:R-:W-:Y:S01]  /*47a0*/  ISETP.NE.AND P3, PT, R32, 0x1, PT ;  /* 0x000000012000780c */ /* 0x000fe20003f65270 */
[----:B------:R-:W-:Y:S01]  /*47b0*/  HADD2.F32 R25, -RZ, R25.H1_H1 ;  /* 0x30000019ff197230 */ /* 0x000fe20000004100 */
[----:B------:R-:W-:Y:S01]  /*47c0*/  I2FP.F32.U32 R24, R24 ;  /* 0x0000001800187245 */ /* 0x000fe20000201000 */
[----:B------:R-:W-:-:S03]  /*47d0*/  HFMA2 R30, -RZ, RZ, 0, 1.1920928955078125e-07 ;  /* 0x00000002ff1e7431 */ /* 0x000fc600000001ff */
[----:B------:R-:W-:Y:S01]  /*47e0*/  FMUL.FTZ R47, R25, UR6 ;  /* 0x00000006192f7c20 */ /* 0x000fe20008410000 */
[----:B------:R-:W-:Y:S01]  /*47f0*/  FFMA.FTZ R24, R24, R89, 1.1641532182693481445e-10 ;  /* 0x2f00000018187423 */ /* 0x000fe20000010059 */
[----:B------:R-:W-:Y:S02]  /*4800*/  IMAD.MOV.U32 R25, RZ, RZ, R78 ;  /* 0x000000ffff197224 */ /* 0x000fe400078e004e */
[----:B------:R-:W-:Y:S02]  /*4810*/  FMUL.FTZ R47, R47, UR5 ;  /* 0x000000052f2f7c20 */ /* 0x000fe40008410000 */
        /* <DEDUP_REMOVED lines=10> */
.L_x_12676:
        /* <DEDUP_REMOVED lines=12> */
.L_x_12677:
        /* <DEDUP_REMOVED lines=43> */
.L_x_12675:
[----:B------:R-:W-:Y:S01]  /*4c30*/  ISETP.NE.AND P4, PT, R30, 0x1, PT ;  /* 0x000000011e00780c */ /* 0x000fe20003f85270 */
[----:B------:R-:W-:Y:S01]  /*4c40*/  IMAD.MOV.U32 R31, RZ, RZ, 0x2 ;  /* 0x00000002ff1f7424 */ /* 0x000fe200078e00ff */
[----:B------:R-:W-:Y:S01]  /*4c50*/  I2FP.F32.U32 R24, R25 ;  /* 0x0000001900187245 */ /* 0x000fe20000201000 */
[----:B------:R-:W-:-:S04]  /*4c60*/  HADD2.F32 R25, -RZ, R26.H0_H0 ;  /* 0x2000001aff197230 */ /* 0x000fc80000004100 */
[----:B------:R-:W-:Y:S01]  /*4c70*/  FFMA.FTZ R24, R24, R89, 1.1641532182693481445e-10 ;  /* 0x2f00000018187423 */ /* 0x000fe20000010059 */
[----:B------:R-:W-:Y:S01]  /*4c80*/  FMUL.FTZ R40, R25, UR6 ;  /* 0x0000000619287c20 */ /* 0x000fe20008410000 */
[----:B------:R-:W-:-:S03]  /*4c90*/  MOV R25, R78 ;  /* 0x0000004e00197202 */ /* 0x000fc60000000f00 */
        /* <DEDUP_REMOVED lines=11> */
.L_x_12679:
        /* <DEDUP_REMOVED lines=12> */
.L_x_12680:
        /* <DEDUP_REMOVED lines=43> */
.L_x_12678:
[----:B------:R-:W-:Y:S01]  /*50c0*/  ISETP.NE.AND P5, PT, R31, 0x1, PT ;  /* 0x000000011f00780c */ /* 0x000fe20003fa5270 */
[----:B------:R-:W-:Y:S01]  /*50d0*/  HADD2.F32 R26, -RZ, R26.H1_H1 ;  /* 0x3000001aff1a7230 */ /* 0x000fe20000004100 */
[----:B------:R-:W-:Y:S01]  /*50e0*/  I2FP.F32.U32 R24, R25 ;  /* 0x0000001900187245 */ /* 0x000fe20000201000 */
[----:B------:R-:W-:Y:S02]  /*50f0*/  HFMA2 R30, -RZ, RZ, 0, 1.1920928955078125e-07 ;  /* 0x00000002ff1e7431 */ /* 0x000fe400000001ff */
[----:B------:R-:W-:Y:S02]  /*5100*/  IMAD.MOV.U32 R25, RZ, RZ, R78 ;  /* 0x000000ffff197224 */ /* 0x000fe400078e004e */
[----:B------:R-:W-:Y:S01]  /*5110*/  FMUL.FTZ R26, R26, UR6 ;  /* 0x000000061a1a7c20 */ /* 0x000fe20008410000 */
[----:B------:R-:W-:-:S03]  /*5120*/  FFMA.FTZ R24, R24, R89, 1.1641532182693481445e-10 ;  /* 0x2f00000018187423 */ /* 0x000fc60000010059 */
[----:B------:R-:W-:Y:S02]  /*5130*/  FMUL.FTZ R41, R26, UR5 ;  /* 0x000000051a297c20 */ /* 0x000fe40008410000 */
        /* <DEDUP_REMOVED lines=10> */
.L_x_12682:
        /* <DEDUP_REMOVED lines=12> */
.L_x_12683:
        /* <DEDUP_REMOVED lines=43> */
.L_x_12681:
        /* <DEDUP_REMOVED lines=18> */
.L_x_12685:
        /* <DEDUP_REMOVED lines=14> */
.L_x_12686:
        /* <DEDUP_REMOVED lines=43> */
.L_x_12684:
        /* <DEDUP_REMOVED lines=16> */
.L_x_12662:
        /* <DEDUP_REMOVED lines=43> */
.L_x_12689:
[----:B------:R-:W-:-:S04]  /*5db0*/  IADD3 R83, PT, PT, R83, 0x1, RZ ;  /* 0x0000000153537810 */ /* 0x000fc80007ffe0ff */
[C---:B------:R-:W-:Y:S01]  /*5dc0*/  ISETP.NE.AND P0, PT, R83.reuse, RZ, PT ;  /* 0x000000ff5300720c */ /* 0x040fe20003f05270 */
[----:B------:R-:W-:-:S12]  /*5dd0*/  IMAD.WIDE.U32 R80, R83, -0x2daee0ad, RZ ;  /* 0xd2511f5353507825 */ /* 0x000fd800078e00ff */
[----:B------:R-:W-:Y:S05]  /*5de0*/  @P0 BRA `(.L_x_12690) ;  /* 0x0000000000200947 */ /* 0x000fea0003800000 */
[----:B------:R-:W-:-:S05]  /*5df0*/  VIADD R82, R82, 0x1 ;  /* 0x0000000152527836 */ /* 0x000fca0000000000 */
[----:B------:R-:W-:-:S13]  /*5e00*/  ISETP.NE.AND P0, PT, R82, RZ, PT ;  /* 0x000000ff5200720c */ /* 0x000fda0003f05270 */
[----:B------:R-:W-:Y:S01]  /*5e10*/  @!P0 IADD3 R84, PT, PT, R84, 0x1, RZ ;  /* 0x0000000154548810 */ /* 0x000fe20007ffe0ff */
[----:B0-----:R-:W-:Y:S02]  /*5e20*/  @!P0 VIADD R30, R76, 0x1 ;  /* 0x000000014c1e8836 */ /* 0x001fe40000000000 */
[----:B------:R-:W-:Y:S01]  /*5e30*/  @!P0 IMAD.MOV.U32 R82, RZ, RZ, RZ ;  /* 0x000000ffff528224 */ /* 0x000fe200078e00ff */
[----:B------:R-:W-:-:S13]  /*5e40*/  ISETP.NE.AND P1, PT, R84, RZ, !P0 ;  /* 0x000000ff5400720c */ /* 0x000fda0004725270 */
[----:B------:R-:W-:-:S04]  /*5e50*/  @P1 IADD3 R30, PT, PT, R76, RZ, RZ ;  /* 0x000000ff4c1e1210 */ /* 0x000fc80007ffe0ff */
[----:B------:R-:W-:-:S07]  /*5e60*/  @!P0 MOV R76, R30 ;  /* 0x0000001e004c8202 */ /* 0x000fce0000000f00 */
.L_x_12690:
        /* <DEDUP_REMOVED lines=43> */
.L_x_12688:
[----:B0-----:R-:W-:Y:S01]  /*6120*/  I2FP.F32.U32 R30, R48 ;  /* 0x00000030001e7245 */ /* 0x001fe20000201000 */
[----:B-----5:R-:W-:Y:S01]  /*6130*/  HADD2.F32 R31, -RZ, R24.H0_H0 ;  /* 0x20000018ff1f7230 */ /* 0x020fe20000004100 */
        /* <DEDUP_REMOVED lines=20> */
.L_x_12692:
        /* <DEDUP_REMOVED lines=12> */
.L_x_12693:
        /* <DEDUP_REMOVED lines=43> */
.L_x_12691:
        /* <DEDUP_REMOVED lines=21> */
.L_x_12695:
        /* <DEDUP_REMOVED lines=12> */
.L_x_12696:
        /* <DEDUP_REMOVED lines=43> */
.L_x_12694:
        /* <DEDUP_REMOVED lines=21> */
.L_x_12698:
        /* <DEDUP_REMOVED lines=12> */
.L_x_12699:
        /* <DEDUP_REMOVED lines=43> */
.L_x_12697:
        /* <DEDUP_REMOVED lines=21> */
.L_x_12701:
        /* <DEDUP_REMOVED lines=12> */
.L_x_12702:
        /* <DEDUP_REMOVED lines=43> */
.L_x_12700:
        /* <DEDUP_REMOVED lines=21> */
.L_x_12704:
        /* <DEDUP_REMOVED lines=12> */
.L_x_12705:
        /* <DEDUP_REMOVED lines=43> */
.L_x_12703:
[----:B------:R-:W-:Y:S01]  /*78f0*/  I2FP.F32.U32 R24, R25 ;  /* 0x0000001900187245 */ /* 0x000fe20000201000 */
[----:B------:R-:W-:Y:S01]  /*7900*/  HADD2.F32 R26, -RZ, R26.H1_H1 ;  /* 0x3000001aff1a7230 */ /* 0x000fe20000004100 */
        /* <DEDUP_REMOVED lines=19> */
.L_x_12707:
        /* <DEDUP_REMOVED lines=12> */
.L_x_12708:
        /* <DEDUP_REMOVED lines=43> */
.L_x_12706:
[----:B------:R-:W-:Y:S01]  /*7db0*/  I2FP.F32.U32 R24, R25 ;  /* 0x0000001900187245 */ /* 0x000fe20000201000 */
[----:B------:R-:W-:Y:S01]  /*7dc0*/  HADD2.F32 R25, -RZ, R27.H0_H0 ;  /* 0x2000001bff197230 */ /* 0x000fe20000004100 */
        /* <DEDUP_REMOVED lines=19> */
.L_x_12710:
        /* <DEDUP_REMOVED lines=14> */
.L_x_12711:
        /* <DEDUP_REMOVED lines=43> */
.L_x_12709:
        /* <DEDUP_REMOVED lines=10> */
.L_x_12687:
        /* <DEDUP_REMOVED lines=15> */
.L_x_12714:
        /* <DEDUP_REMOVED lines=12> */
.L_x_12715:
        /* <DEDUP_REMOVED lines=43> */
.L_x_12713:
[----:B------:R-:W-:Y:S01]  /*8790*/  ISETP.NE.AND P0, PT, R32, 0x1, PT ;  /* 0x000000012000780c */ /* 0x000fe20003f05270 */
[----:B-----5:R-:W-:Y:S01]  /*87a0*/  HADD2.F32 R31, -RZ, R24.H0_H0 ;  /* 0x20000018ff1f7230 */ /* 0x020fe20000004100 */
[----:B------:R-:W-:Y:S02]  /*87b0*/  I2FP.F32.U32 R30, R30 ;  /* 0x0000001e001e7245 */ /* 0x000fe40000201000 */
[----:B------:R-:W-:Y:S02]  /*87c0*/  MOV R33, 0x2 ;  /* 0x0000000200217802 */ /* 0x000fe40000000f00 */
        /* <DEDUP_REMOVED lines=15> */
.L_x_12717:
        /* <DEDUP_REMOVED lines=12> */
.L_x_12718:
        /* <DEDUP_REMOVED lines=43> */
.L_x_12716:
        /* <DEDUP_REMOVED lines=18> */
.L_x_12720:
        /* <DEDUP_REMOVED lines=12> */
.L_x_12721:
        /* <DEDUP_REMOVED lines=43> */
.L_x_12719:
[----:B------:R-:W-:Y:S01]  /*90c0*/  ISETP.NE.AND P2, PT, R31, 0x1, PT ;  /* 0x000000011f00780c */ /* 0x000fe20003f45270 */
[----:B------:R-:W-:Y:S01]  /*90d0*/  HADD2.F32 R30, -RZ, R25.H0_H0 ;  /* 0x20000019ff1e7230 */ /* 0x000fe20000004100 */
[----:B------:R-:W-:Y:S01]  /*90e0*/  I2FP.F32.U32 R24, R24 ;  /* 0x0000001800187245 */ /* 0x000fe20000201000 */
[----:B------:R-:W-:-:S03]  /*90f0*/  HFMA2 R32, -RZ, RZ, 0, 1.1920928955078125e-07 ;  /* 0x00000002ff207431 */ /* 0x000fc600000001ff */
        /* <DEDUP_REMOVED lines=14> */
.L_x_12723:
        /* <DEDUP_REMOVED lines=12> */
.L_x_12724:
        /* <DEDUP_REMOVED lines=43> */
.L_x_12722:
        /* <DEDUP_REMOVED lines=18> */
.L_x_12726:
        /* <DEDUP_REMOVED lines=12> */
.L_x_12727:
        /* <DEDUP_REMOVED lines=43> */
.L_x_12725:
[----:B------:R-:W-:Y:S01]  /*99e0*/  ISETP.NE.AND P4, PT, R30, 0x1, PT ;  /* 0x000000011e00780c */ /* 0x000fe20003f85270 */
[----:B------:R-:W-:Y:S01]  /*99f0*/  HFMA2 R31, -RZ, RZ, 0, 1.1920928955078125e-07 ;  /* 0x00000002ff1f7431 */ /* 0x000fe200000001ff */
[----:B------:R-:W-:Y:S01]  /*9a00*/  I2FP.F32.U32 R24, R25 ;  /* 0x0000001900187245 */ /* 0x000fe20000201000 */
[----:B------:R-:W-:-:S04]  /*9a10*/  HADD2.F32 R25, -RZ, R26.H0_H0 ;  /* 0x2000001aff197230 */ /* 0x000fc80000004100 */
        /* <DEDUP_REMOVED lines=14> */
.L_x_12729:
        /* <DEDUP_REMOVED lines=12> */
.L_x_12730:
        /* <DEDUP_REMOVED lines=43> */
.L_x_12728:
[----:B------:R-:W-:Y:S01]  /*9e70*/  ISETP.NE.AND P5, PT, R31, 0x1, PT ;  /* 0x000000011f00780c */ /* 0x000fe20003fa5270 */
[----:B------:R-:W-:Y:S01]  /*9e80*/  HADD2.F32 R26, -RZ, R26.H1_H1 ;  /* 0x3000001aff1a7230 */ /* 0x000fe20000004100 */
[----:B------:R-:W-:Y:S01]  /*9e90*/  I2FP.F32.U32 R24, R25 ;  /* 0x0000001900187245 */ /* 0x000fe20000201000 */
[----:B------:R-:W-:Y:S01]  /*9ea0*/  IMAD.MOV.U32 R30, RZ, RZ, 0x2 ;  /* 0x00000002ff1e7424 */ /* 0x000fe200078e00ff */
[----:B------:R-:W-:Y:S02]  /*9eb0*/  MOV R25, R78 ;  /* 0x0000004e00197202 */ /* 0x000fe40000000f00 */
        /* <DEDUP_REMOVED lines=13> */
.L_x_12732:
        /* <DEDUP_REMOVED lines=12> */
.L_x_12733:
        /* <DEDUP_REMOVED lines=43> */
.L_x_12731:
        /* <DEDUP_REMOVED lines=18> */
.L_x_12735:
        /* <DEDUP_REMOVED lines=14> */
.L_x_12736:
        /* <DEDUP_REMOVED lines=43> */
.L_x_12734:
        /* <DEDUP_REMOVED lines=16> */
.L_x_12712:
[----:B------:R-:W-:Y:S01]  /*a8b0*/  SEL R27, RZ, 0x1000000, !P6 ;  /* 0x01000000ff1b7807 */ /* 0x000fe20007000000 */
[----:B------:R-:W-:Y:S01]  /*a8c0*/  VIADD R95, R85, 0x100 ;  /* 0x00000100555f7836 */ /* 0x000fe20000000000 */
[----:B------:R-:W-:Y:S02]  /*a8d0*/  SEL R30, RZ, 0x10000, !P5 ;  /* 0x00010000ff1e7807 */ /* 0x000fe40006800000 */
[----:B------:R-:W-:Y:S01]  /*a8e0*/  SEL R31, RZ, 0x100, !P4 ;  /* 0x00000100ff1f7807 */ /* 0x000fe20006000000 */
[----:B------:R-:W-:Y:S01]  /*a8f0*/  IMAD.WIDE.U32 R28, R95, 0x10, R28 ;  /* 0x000000105f1c7825 */ /* 0x000fe200078e001c */
[----:B------:R-:W-:Y:S02]  /*a900*/  ISETP.NE.AND P6, PT, R48, RZ, PT ;  /* 0x000000ff3000720c */ /* 0x000fe40003fc5270 */
[----:B------:R-:W-:Y:S01]  /*a910*/  SEL R26, RZ, 0x1000000, !P2 ;  /* 0x01000000ff1a7807 */ /* 0x000fe20005000000 */
[----:B------:R-:W-:Y:S01]  /*a920*/  IMAD.WIDE.U32 R48, R93, 0x20, R90 ;  /* 0x000000205d307825 */ /* 0x000fe200078e005a */
[----:B------:R-:W-:-:S02]  /*a930*/  SEL R25, RZ, 0x10000, !P1 ;  /* 0x00010000ff197807 */ /* 0x000fc40004800000 */
[----:B------:R-:W-:Y:S02]  /*a940*/  SEL R24, RZ, 0x100, !P0 ;  /* 0x00000100ff187807 */ /* 0x000fe40004000000 */
[----:B------:R-:W-:Y:S01]  /*a950*/  LOP3.LUT R31, R31, R27, R30, 0xfe, !PT ;  /* 0x0000001b1f1f7212 */ /* 0x000fe200078efe1e */
[----:B------:R0:W-:Y:S01]  /*a960*/  STG.E.128 desc[UR10][R48.64], R36 ;  /* 0x0000002430007986 */ /* 0x0001e2000c101d0a */
[----:B------:R-:W-:Y:S02]  /*a970*/  LOP3.LUT R24, R24, R26, R25, 0xfe, !PT ;  /* 0x0000001a18187212 */ /* 0x000fe400078efe19 */
[----:B------:R-:W-:Y:S01]  /*a980*/  SEL R27, RZ, 0x1, !P6 ;  /* 0x00000001ff1b7807 */ /* 0x000fe20007000000 */
[----:B------:R0:W-:Y:S01]  /*a990*/  STG.E.128 desc[UR10][R48.64+0x10], R32 ;  /* 0x0000102030007986 */ /* 0x0001e2000c101d0a */
[----:B------:R-:W-:Y:S02]  /*a9a0*/  SEL R30, RZ, 0x1, !P3 ;  /* 0x00000001ff1e7807 */ /* 0x000fe40005800000 */
[----:B------:R-:W-:Y:S01]  /*a9b0*/  LOP3.LUT R24, R24, R27, RZ, 0xfc, !PT ;  /* 0x0000001b18187212 */ /* 0x000fe200078efcff */
[----:B------:R-:W-:Y:S01]  /*a9c0*/  IMAD.WIDE.U32 R26, R93, 0x8, R86 ;  /* 0x000000085d1a7825 */ /* 0x000fe200078e0056 */
[----:B------:R-:W-:-:S05]  /*a9d0*/  LOP3.LUT R25, R31, R30, RZ, 0xfc, !PT ;  /* 0x0000001e1f197212 */ /* 0x000fca00078efcff */
[----:B------:R0:W-:Y:S04]  /*a9e0*/  STG.E.64 desc[UR10][R26.64], R24 ;  /* 0x000000181a007986 */ /* 0x0001e8000c101b0a */
[----:B------:R-:W5:Y:S01]  /*a9f0*/  LDG.E.128 R28, desc[UR10][R28.64] ;  /* 0x0000000a1c1c7981 */ /* 0x000f62000c1e1d00 */
[----:B------:R-:W-:Y:S05]  /*aa00*/  BRA.U !UP1, `(.L_x_12737) ;  /* 0x0000002509ac7547 */ /* 0x000fea000b800000 */
[----:B------:R-:W1:Y:S01]  /*aa10*/  LDC.64 R96, c[0x0][0x3a0] ;  /* 0x0000e800ff607b82 */ /* 0x000e620000000a00 */
[----:B------:R-:W-:Y:S01]  /*aa20*/  ISETP.NE.AND P0, PT, R94, 0x1, PT ;  /* 0x000000015e00780c */ /* 0x000fe20003f05270 */
[----:B------:R-:W-:Y:S01]  /*aa30*/  IMAD.MOV.U32 R99, RZ, RZ, R78 ;  /* 0x000000ffff637224 */ /* 0x000fe200078e004e */
[----:B------:R-:W-:Y:S02]  /*aa40*/  MOV R98, 0x2 ;  /* 0x0000000200627802 */ /* 0x000fe40000000f00 */
[----:B------:R-:W-:Y:S01]  /*aa50*/  MOV R88, R92 ;  /* 0x0000005c00587202 */ /* 0x000fe20000000f00 */
        /* <DEDUP_REMOVED lines=14> */
.L_x_12739:
        /* <DEDUP_REMOVED lines=12> */
.L_x_12740:
        /* <DEDUP_REMOVED lines=43> */
.L_x_12738:
[----:B------:R-:W-:Y:S01]  /*aeb0*/  I2FP.F32.U32 R92, R99 ;  /* 0x00000063005c7245 */ /* 0x000fe20000201000 */
[----:B-----5:R-:W-:Y:S01]  /*aec0*/  HADD2.F32 R94, -RZ, R28.H0_H0 ;  /* 0x2000001cff5e7230 */ /* 0x020fe20000004100 */
[----:B------:R-:W-:Y:S01]  /*aed0*/  ISETP.NE.AND P1, PT, R98, 0x1, PT ;  /* 0x000000016200780c */ /* 0x000fe20003f25270 */
[----:B0-----:R-:W-:Y:S02]  /*aee0*/  HFMA2 R96, -RZ, RZ, 0, 1.1920928955078125e-07 ;  /* 0x00000002ff607431 */ /* 0x001fe400000001ff */
        /* <DEDUP_REMOVED lines=18> */
.L_x_12742:
        /* <DEDUP_REMOVED lines=12> */
.L_x_12743:
        /* <DEDUP_REMOVED lines=43> */
.L_x_12741:
        /* <DEDUP_REMOVED lines=21> */
.L_x_12745:
        /* <DEDUP_REMOVED lines=12> */
.L_x_12746:
        /* <DEDUP_REMOVED lines=43> */
.L_x_12744:
        /* <DEDUP_REMOVED lines=21> */
.L_x_12748:
        /* <DEDUP_REMOVED lines=12> */
.L_x_12749:
        /* <DEDUP_REMOVED lines=43> */
.L_x_12747:
        /* <DEDUP_REMOVED lines=21> */
.L_x_12751:
        /* <DEDUP_REMOVED lines=12> */
.L_x_12752:
        /* <DEDUP_REMOVED lines=43> */
.L_x_12750:
        /* <DEDUP_REMOVED lines=21> */
.L_x_12754:
        /* <DEDUP_REMOVED lines=12> */
.L_x_12755:
        /* <DEDUP_REMOVED lines=43> */
.L_x_12753:
[----:B------:R-:W-:Y:S01]  /*c680*/  I2FP.F32.U32 R28, R29 ;  /* 0x0000001d001c7245 */ /* 0x000fe20000201000 */
[----:B------:R-:W-:Y:S01]  /*c690*/  HADD2.F32 R30, -RZ, R30.H1_H1 ;  /* 0x3000001eff1e7230 */ /* 0x000fe20000004100 */
        /* <DEDUP_REMOVED lines=19> */
.L_x_12757:
        /* <DEDUP_REMOVED lines=12> */
.L_x_12758:
        /* <DEDUP_REMOVED lines=43> */
.L_x_12756:
        /* <DEDUP_REMOVED lines=21> */
.L_x_12760:
        /* <DEDUP_REMOVED lines=14> */
.L_x_12761:
        /* <DEDUP_REMOVED lines=43> */
.L_x_12759:
        /* <DEDUP_REMOVED lines=10> */
.L_x_12737:
        /* <DEDUP_REMOVED lines=15> */
.L_x_12764:
        /* <DEDUP_REMOVED lines=12> */
.L_x_12765:
        /* <DEDUP_REMOVED lines=43> */
.L_x_12763:
[----:B------:R-:W-:Y:S01]  /*d520*/  ISETP.NE.AND P0, PT, R26, 0x1, PT ;  /* 0x000000011a00780c */ /* 0x000fe20003f05270 */
[----:B-----5:R-:W-:Y:S01]  /*d530*/  HADD2.F32 R25, -RZ, R28.H0_H0 ;  /* 0x2000001cff197230 */ /* 0x020fe20000004100 */
[----:B------:R-:W-:Y:S01]  /*d540*/  I2FP.F32.U32 R24, R24 ;  /* 0x0000001800187245 */ /* 0x000fe20000201000 */
[----:B------:R-:W-:-:S03]  /*d550*/  IMAD.MOV.U32 R27, RZ, RZ, 0x2 ;  /* 0x00000002ff1b7424 */ /* 0x000fc600078e00ff */
[----:B------:R-:W-:Y:S01]  /*d560*/  FMUL.FTZ R99, R25, UR6 ;  /* 0x0000000619637c20 */ /* 0x000fe20008410000 */
[----:B------:R-:W-:Y:S01]  /*d570*/  FFMA.FTZ R24, R24, R89, 1.1641532182693481445e-10 ;  /* 0x2f00000018187423 */ /* 0x000fe20000010059 */
[----:B------:R-:W-:Y:S02]  /*d580*/  MOV R25, R78 ;  /* 0x0000004e00197202 */ /* 0x000fe40000000f00 */
[----:B------:R-:W-:Y:S02]  /*d590*/  FMUL.FTZ R99, R99, UR5 ;  /* 0x0000000563637c20 */ /* 0x000fe40008410000 */
        /* <DEDUP_REMOVED lines=11> */
.L_x_12767:
        /* <DEDUP_REMOVED lines=12> */
.L_x_12768:
        /* <DEDUP_REMOVED lines=43> */
.L_x_12766:
        /* <DEDUP_REMOVED lines=18> */
.L_x_12770:
        /* <DEDUP_REMOVED lines=12> */
.L_x_12771:
        /* <DEDUP_REMOVED lines=43> */
.L_x_12769:
        /* <DEDUP_REMOVED lines=18> */
.L_x_12773:
        /* <DEDUP_REMOVED lines=12> */
.L_x_12774:
        /* <DEDUP_REMOVED lines=43> */
.L_x_12772:
        /* <DEDUP_REMOVED lines=18> */
.L_x_12776:
        /* <DEDUP_REMOVED lines=12> */
.L_x_12777:
        /* <DEDUP_REMOVED lines=43> */
.L_x_12775:
        /* <DEDUP_REMOVED lines=18> */
.L_x_12779:
        /* <DEDUP_REMOVED lines=12> */
.L_x_12780:
        /* <DEDUP_REMOVED lines=43> */
.L_x_12778:
        /* <DEDUP_REMOVED lines=18> */
.L_x_12782:
        /* <DEDUP_REMOVED lines=12> */
.L_x_12783:
        /* <DEDUP_REMOVED lines=43> */
.L_x_12781:
        /* <DEDUP_REMOVED lines=18> */
.L_x_12785:
        /* <DEDUP_REMOVED lines=14> */
.L_x_12786:
        /* <DEDUP_REMOVED lines=43> */
.L_x_12784:
        /* <DEDUP_REMOVED lines=16> */
.L_x_12762:
        /* <DEDUP_REMOVED lines=185> */
[----:B------:R-:W-:Y:S01]  /*101d0*/  FADD.FTZ R98, -R112, R39 ;  /* 0x0000002770627221 */ /* 0x000fe20000010100 */
[----:B------:R-:W-:Y:S01]  /*101e0*/  MOV R41, UR18 ;  /* 0x0000001200297c02 */ /* 0x000fe20008000f00 */
[----:B------:R-:W-:-:S02]  /*101f0*/  IMAD.U32 R39, RZ, RZ, UR18 ;  /* 0x00000012ff277e24 */ /* 0x000fc4000f8e00ff */
[C---:B------:R-:W-:Y:S01]  /*10200*/  FADD.FTZ R46, -R112.reuse, R46 ;  /* 0x0000002e702e7221 */ /* 0x040fe20000010100 */
[C---:B------:R-:W-:Y:S01]  /*10210*/  FADD.FTZ R47, -R112.reuse, R47 ;  /* 0x0000002f702f7221 */ /* 0x040fe20000010100 */
[C---:B------:R-:W-:Y:S01]  /*10220*/  FADD.FTZ R96, -R112.reuse, R38 ;  /* 0x0000002670607221 */ /* 0x040fe20000010100 */
[----:B------:R-:W-:Y:S01]  /*10230*/  FADD.FTZ R110, -R112, R34 ;  /* 0x00000022706e7221 */ /* 0x000fe20000010100 */
[----:B--2---:R-:W-:-:S04]  /*10240*/  @!P0 IMAD.WIDE R38, R39, 0x4, R30 ;  /* 0x0000000427268825 */ /* 0x004fc800078e021e */
        /* <DEDUP_REMOVED lines=10> */
[----:B0-----:R-:W-:-:S04]  /*102f0*/  @!P0 IMAD.WIDE R40, R41, 0x4, R28 ;  /* 0x0000000429288825 */ /* 0x001fc800078e021c */
[----:B------:R-:W-:Y:S01]  /*10300*/  FMUL.FTZ R29, R91, R46 ;  /* 0x0000002e5b1d7220 */ /* 0x000fe20000410000 */
[----:B------:R-:W-:Y:S01]  /*10310*/  FFMA.FTZ R30, R33, R69, R22 ;  /* 0x00000045211e7223 */ /* 0x000fe20000010016 */
[C---:B------:R-:W-:Y:S01]  /*10320*/  FMUL.FTZ R28, R91.reuse, R47 ;  /* 0x0000002f5b1c7220 */ /* 0x040fe20000410000 */
[----:B------:R-:W-:Y:S01]  /*10330*/  F2FP.F16.F32.PACK_AB R26, R26, R25 ;  /* 0x000000191a1a723e */ /* 0x000fe200000000ff */
[C---:B------:R-:W-:Y:S01]  /*10340*/  FMUL.FTZ R25, R91.reuse, R86 ;  /* 0x000000565b197220 */ /* 0x040fe20000410000 */
[C---:B------:R-:W-:Y:S01]  /*10350*/  FMUL.FTZ R31, R91.reuse, R96 ;  /* 0x000000605b1f7220 */ /* 0x040fe20000410000 */
[----:B------:R-:W-:Y:S01]  /*10360*/  FFMA.FTZ R33, R106, R64, R21 ;  /* 0x000000406a217223 */ /* 0x000fe20000010015 */
[----:B------:R-:W-:Y:S01]  /*10370*/  FMUL.FTZ R35, R91, R110 ;  /* 0x0000006e5b237220 */ /* 0x000fe20000410000 */
[C---:B------:R-:W-:Y:S01]  /*10380*/  FADD.FTZ R48, -R112.reuse, R48 ;  /* 0x0000003070307221 */ /* 0x040fe20000010100 */
[----:B------:R-:W-:Y:S01]  /*10390*/  FFMA.FTZ R24, R25, R55, R2 ;  /* 0x0000003719187223 */ /* 0x000fe20000010002 */
[C---:B------:R-:W-:Y:S01]  /*103a0*/  FADD.FTZ R32, -R112.reuse, R49 ;  /* 0x0000003170207221 */ /* 0x040fe20000010100 */
[C---:B------:R-:W-:Y:S01]  /*103b0*/  FADD.FTZ R50, -R112.reuse, R50 ;  /* 0x0000003270327221 */ /* 0x040fe20000010100 */
[C---:B------:R-:W-:Y:S01]  /*103c0*/  FADD.FTZ R34, -R112.reuse, R51 ;  /* 0x0000003370227221 */ /* 0x040fe20000010100 */
[----:B------:R-:W-:Y:S01]  /*103d0*/  FFMA.FTZ R25, R29, R59, R4 ;  /* 0x0000003b1d197223 */ /* 0x000fe20000010004 */
[----:B------:R-:W-:Y:S01]  /*103e0*/  FADD.FTZ R112, -R112, R27 ;  /* 0x0000001b70707221 */ /* 0x000fe20000010100 */
[----:B------:R-:W-:Y:S01]  /*103f0*/  FFMA.FTZ R28, R28, R54, R3 ;  /* 0x000000361c1c7223 */ /* 0x000fe20000010003 */
[----:B------:R-:W-:Y:S01]  /*10400*/  FFMA.FTZ R29, R31, R67, R20 ;  /* 0x000000431f1d7223 */ /* 0x000fe20000010014 */
[----:B------:R-:W-:Y:S01]  /*10410*/  FFMA.FTZ R31, R35, R71, R52 ;  /* 0x00000047231f7223 */ /* 0x000fe20000010034 */
        /* <DEDUP_REMOVED lines=32> */
[--C-:B---3--:R-:W-:Y:S01]  /*10620*/  IMAD.WIDE.U32 R42, R85, 0x10, R36.reuse ;  /* 0x00000010552a7825 */ /* 0x108fe200078e0024 */
[----:B------:R-:W-:Y:S01]  /*10630*/  F2FP.F16.F32.PACK_AB R27, R120, R27 ;  /* 0x0000001b781b723e */ /* 0x000fe200000000ff */
[----:B------:R0:W-:Y:S01]  /*10640*/  @!P0 STG.E desc[UR10][R38.64], R87 ;  /* 0x0000005726008986 */ /* 0x0001e2000c10190a */
[----:B------:R-:W-:Y:S01]  /*10650*/  F2FP.F16.F32.PACK_AB R24, R89, R24 ;  /* 0x000000185918723e */ /* 0x000fe200000000ff */
[--C-:B------:R-:W-:Y:S01]  /*10660*/  IMAD.WIDE.U32 R44, R93, 0x10, R36.reuse ;  /* 0x000000105d2c7825 */ /* 0x100fe200078e0024 */
[----:B------:R-:W-:Y:S01]  /*10670*/  F2FP.F16.F32.PACK_AB R31, R114, R31 ;  /* 0x0000001f721f723e */ /* 0x000fe200000000ff */
[----:B------:R0:W-:Y:S01]  /*10680*/  @!P0 STG.E desc[UR10][R40.64], R91 ;  /* 0x0000005b28008986 */ /* 0x0001e2000c10190a */
[----:B------:R-:W-:Y:S01]  /*10690*/  F2FP.F16.F32.PACK_AB R29, R98, R29 ;  /* 0x0000001d621d723e */ /* 0x000fe200000000ff */
[----:B------:R-:W-:Y:S01]  /*106a0*/  IMAD.WIDE.U32 R36, R95, 0x10, R36 ;  /* 0x000000105f247825 */ /* 0x000fe200078e0024 */
[----:B------:R-:W-:Y:S01]  /*106b0*/  F2FP.F16.F32.PACK_AB R28, R33, R28 ;  /* 0x0000001c211c723e */ /* 0x000fe200000000ff */
[----:B------:R0:W-:Y:S01]  /*106c0*/  STG.E.128 desc[UR10][R42.64], R24 ;  /* 0x000000182a007986 */ /* 0x0001e2000c101d0a */
[----:B------:R-:W-:Y:S01]  /*106d0*/  F2FP.F16.F32.PACK_AB R35, R112, R35 ;  /* 0x000000237023723e */ /* 0x000fe200000000ff */
[----:B------:R-:W-:Y:S01]  /*106e0*/  UIADD3 UR18, UPT, UPT, UR18, UR16, URZ ;  /* 0x0000001012127290 */ /* 0x000fe2000fffe0ff */
[----:B------:R-:W-:Y:S01]  /*106f0*/  F2FP.F16.F32.PACK_AB R34, R51, R50 ;  /* 0x000000323322723e */ /* 0x000fe200000000ff */
[----:B------:R0:W-:Y:S01]  /*10700*/  STG.E.128 desc[UR10][R44.64], R28 ;  /* 0x0000001c2c007986 */ /* 0x0001e2000c101d0a */
[----:B------:R-:W-:Y:S01]  /*10710*/  F2FP.F16.F32.PACK_AB R33, R49, R48 ;  /* 0x000000303121723e */ /* 0x000fe200000000ff */
[----:B------:R-:W-:Y:S01]  /*10720*/  UISETP.GE.AND UP1, UPT, UR18, UR17, UPT ;  /* 0x000000111200728c */ /* 0x000fe2000bf26270 */
[----:B------:R-:W-:-:S05]  /*10730*/  F2FP.F16.F32.PACK_AB R32, R47, R32 ;  /* 0x000000202f20723e */ /* 0x000fca00000000ff */
[----:B------:R0:W-:Y:S03]  /*10740*/  STG.E.128 desc[UR10][R36.64], R32 ;  /* 0x0000002024007986 */ /* 0x0001e6000c101d0a */
[----:B------:R-:W-:Y:S05]  /*10750*/  BRA.U !UP1, `(.L_x_12787) ;  /* 0xffffff0509687547 */ /* 0x000fea000b83ffff */
[----:B------:R-:W-:Y:S05]  /*10760*/  EXIT ;  /* 0x000000000000794d */ /* 0x000fea0003800000 */
.L_x_12788:
        /* <DEDUP_REMOVED lines=9> */
.L_x_20836:


//--------------------- .text._ZN10layer_norm13ln_fwd_kernelINS_13Kernel_traitsI6__halfS2_fS2_fjLj3072ELj1ELj1ELj4ELj16ENS_18Kernel_traits_baseILj3072ES2_S2_fS2_fjLj128EEEEELb1ELb0ELb1ELb0EEEvNS_9FwdParamsE --------------------------
	.section	.text._ZN10layer_norm13ln_fwd_kernelINS_13Kernel_traitsI6__halfS2_fS2_fjLj3072ELj1ELj1ELj4ELj16ENS_18Kernel_traits_baseILj3072ES2_S2_fS2_fjLj128EEEEELb1ELb0ELb1ELb0EEEvNS_9FwdParamsE,"ax",@progbits
	.align	128
        .global         _ZN10layer_norm13ln_fwd_kernelINS_13Kernel_traitsI6__halfS2_fS2_fjLj3072ELj1ELj1ELj4ELj16ENS_18Kernel_traits_baseILj3072ES2_S2_fS2_fjLj128EEEEELb1ELb0ELb1ELb0EEEvNS_9FwdParamsE
        .type           _ZN10layer_norm13ln_fwd_kernelINS_13Kernel_traitsI6__halfS2_fS2_fjLj3072ELj1ELj1ELj4ELj16ENS_18Kernel_traits_baseILj3072ES2_S2_fS2_fjLj128EEEEELb1ELb0ELb1ELb0EEEvNS_9FwdParamsE,@function
        .size           _ZN10layer_norm13ln_fwd_kernelINS_13Kernel_traitsI6__halfS2_fS2_fjLj3072ELj1ELj1ELj4ELj16ENS_18Kernel_traits_baseILj3072ES2_S2_fS2_fjLj128EEEEELb1ELb0ELb1ELb0EEEvNS_9FwdParamsE,(.L_x_20837 - _ZN10layer_norm13ln_fwd_kernelINS_13Kernel_traitsI6__halfS2_fS2_fjLj3072ELj1ELj1ELj4ELj16ENS_18Kernel_traits_baseILj3072ES2_S2_fS2_fjLj128EEEEELb1ELb0ELb1ELb0EEEvNS_9FwdParamsE)
        .other          _ZN10layer_norm13ln_fwd_kernelINS_13Kernel_traitsI6__halfS2_fS2_fjLj3072ELj1ELj1ELj4ELj16ENS_18Kernel_traits_baseILj3072ES2_S2_fS2_fjLj128EEEEELb1ELb0ELb1ELb0EEEvNS_9FwdParamsE,@"STO_CUDA_ENTRY STV_DEFAULT"
_ZN10layer_norm13ln_fwd_kernelINS_13Kernel_traitsI6__halfS2_fS2_fjLj3072ELj1ELj1ELj4ELj16ENS_18Kernel_traits_baseILj3072ES2_S2_fS2_fjLj128EEEEELb1ELb0ELb1ELb0EEEvNS_9FwdParamsE:
.text._ZN10layer_norm13ln_fwd_kernelINS_13Kernel_traitsI6__halfS2_fS2_fjLj3072ELj1ELj1ELj4ELj16ENS_18Kernel_traits_baseILj3072ES2_S2_fS2_fjLj128EEEEELb1ELb0ELb1ELb0EEEvNS_9FwdParamsE:
        /* <DEDUP_REMOVED lines=81> */
.L_x_12790:
        /* <DEDUP_REMOVED lines=22> */
.L_x_12791:
[----:B------:R-:W-:Y:S05]  /*0670*/  BSYNC.RECONVERGENT B0 ;  /* 0x0000000000007941 */ /* 0x000fea0003800200 */
.L_x_12789:
[----:B------:R-:W0:Y:S02]  /*0680*/  LDCU UR4, c[0x0][0x384] ;  /* 0x00007080ff0477ac */ /* 0x000e240008000800 */
[----:B0-----:R-:W-:-:S06]  /*0690*/  UISETP.GE.AND UP0, UPT, UR23, UR4, UPT ;  /* 0x000000041700728c */ /* 0x001fcc000bf06270 */
[----:B------:R-:W-:-:S13]  /*06a0*/  PLOP3.LUT P0, PT, PT, PT, UP0, 0x80, 0x8 ;  /* 0x000000000008781c */ /* 0x000fda0003f0f008 */
[----:B------:R-:W-:Y:S05]  /*06b0*/  @P0 EXIT ;  /* 0x000000000000094d */ /* 0x000fea0003800000 */
[----:B------:R-:W-:Y:S01]  /*06c0*/  IMAD.HI.U32 R6, R75, -0x2daee0ad, RZ ;  /* 0xd2511f534b067827 */ /* 0x000fe200078e00ff */
[----:B------:R-:W-:Y:S01]  /*06d0*/  LOP3.LUT R36, R4, 0x7f, RZ, 0xc0, !PT ;  /* 0x0000007f04247812 */ /* 0x000fe200078ec0ff */
[----:B------:R-:W0:Y:S02]  /*06e0*/  LDCU UR35, c[0x0][0x404] ;  /* 0x00008080ff2377ac */ /* 0x000e240008000800 */
[----:B------:R-:W-:Y:S01]  /*06f0*/  IMAD.HI.U32 R5, R76, -0x326172a9, RZ ;  /* 0xcd9e8d574c057827 */ /* 0x000fe200078e00ff */
[----:B------:R-:W-:Y:S01]  /*0700*/  LOP3.LUT R6, R6, UR15, RZ, 0x3c, !PT ;  /* 0x0000000f06067c12 */ /* 0x000fe2000f8e3cff */
[----:B------:R-:W1:Y:S01]  /*0710*/  LDCU UR36, c[0x0][0x388] ;  /* 0x00007100ff2477ac */ /* 0x000e620008000800 */
[----:B------:R-:W-:Y:S01]  /*0720*/  VIADDMNMX R37, R36, -R2, RZ, !PT ;  /* 0x8000000224257246 */ /* 0x000fe200078001ff */
[----:B------:R-:W-:Y:S01]  /*0730*/  IMAD R8, R76, -0x326172a9, RZ ;  /* 0xcd9e8d574c087824 */ /* 0x000fe200078e02ff */
[----:B------:R-:W-:Y:S01]  /*0740*/  LOP3.LUT R5, R74, UR14, R5, 0x96, !PT ;  /* 0x0000000e4a057c12 */ /* 0x000fe2000f8e9605 */
[----:B------:R-:W-:Y:S01]  /*0750*/  IMAD.HI.U32 R7, R6, -0x326172a9, RZ ;  /* 0xcd9e8d5706077827 */ /* 0x000fe200078e00ff */
[----:B------:R-:W-:Y:S01]  /*0760*/  VIMNMX R37, PT, PT, R37, 0x20, PT ;  /* 0x0000002025257848 */ /* 0x000fe20003fe0100 */
[----:B------:R-:W2:Y:S02]  /*0770*/  LDCU.U8 UR37, c[0x0][0x410] ;  /* 0x00008200ff2577ac */ /* 0x000ea40008000000 */
        /* <DEDUP_REMOVED lines=39> */
[----:B------:R-:W-:Y:S01]  /*09f0*/  IMAD R11, R7, -0x2daee0ad, RZ ;  /* 0xd2511f53070b7824 */ /* 0x000fe200078e02ff */
[----:B------:R-:W0:Y:S01]  /*0a00*/  LDCU.64 UR20, c[0x0][0x380] ;  /* 0x00007000ff1477ac */ /* 0x000e220008000a00 */
        /* <DEDUP_REMOVED lines=10> */
[----:B------:R-:W-:Y:S01]  /*0ab0*/  IMAD R10, R5, -0x326172a9, RZ ;  /* 0xcd9e8d57050a7824 */ /* 0x000fe200078e02ff */
[----:B------:R0:W0:Y:S01]  /*0ac0*/  MUFU.RCP R73, R37 ;  /* 0x0000002500497308 */ /* 0x0000220000001000 */
[----:B------:R-:W-:Y:S01]  /*0ad0*/  IMAD.HI.U32 R5, R8, -0x326172a9, RZ ;  /* 0xcd9e8d5708057827 */ /* 0x000fe200078e00ff */
[----:B------:R-:W-:Y:S02]  /*0ae0*/  LOP3.LUT R2, R11, UR33, R2, 0x96, !PT ;  /* 0x000000210b027c12 */ /* 0x000fe4000f8e9602 */
[----:B------:R-:W-:Y:S01]  /*0af0*/  LOP3.LUT R11, R0, 0x3, RZ, 0xc0, !PT ;  /* 0x00000003000b7812 */ /* 0x000fe200078ec0ff */
        /* <DEDUP_REMOVED lines=9> */
[----:B------:R-:W-:Y:S01]  /*0b90*/  LEA R72, R3, R4, 0x3 ;  /* 0x0000000403487211 */ /* 0x000fe200078e18ff */
[----:B------:R-:W-:Y:S01]  /*0ba0*/  IMAD.MOV.U32 R10, RZ, RZ, RZ ;  /* 0x000000ffff0a7224 */ /* 0x000fe200078e00ff */
[----:B------:R-:W-:Y:S01]  /*0bb0*/  LOP3.LUT R71, R6, UR8, R71, 0x96, !PT ;  /* 0x0000000806477c12 */ /* 0x000fe2000f8e9647 */
[----:B------:R-:W-:Y:S01]  /*0bc0*/  IMAD R68, R5, -0x2daee0ad, RZ ;  /* 0xd2511f5305447824 */ /* 0x000fe200078e02ff */
[----:B------:R-:W0:Y:S01]  /*0bd0*/  LDCU.128 UR8, c[0x0][0x3f0] ;  /* 0x00007e00ff0877ac */ /* 0x000e220008000c00 */
[----:B-1234-:R-:W-:-:S07]  /*0be0*/  IMAD R70, R2, -0x326172a9, RZ ;  /* 0xcd9e8d5702467824 */ /* 0x01efce00078e02ff */
.L_x_13101:
        /* <DEDUP_REMOVED lines=10> */
[----:B------:R-:W-:Y:S01]  /*0c90*/  BSSY.RECONVERGENT B0, `(.L_x_12792) ;  /* 0x00005cd000007945 */ /* 0x000fe20003800200 */
[----:B------:R-:W0:Y:S01]  /*0ca0*/  S2R R66, SR_TID.X ;  /* 0x0000000000427919 */ /* 0x000e220000002100 */
        /* <DEDUP_REMOVED lines=9> */
[----:B------:R-:W-:Y:S01]  /*0d40*/  @UP2 ULEA.HI UR7, UR7, UR6, URZ, 0x3 ;  /* 0x0000000607072291 */ /* 0x000fe2000f8f18ff */
[----:B------:R-:W-:-:S03]  /*0d50*/  HFMA2 R64, -RZ, RZ, 0, 0 ;  /* 0x00000000ff407431 */ /* 0x000fc600000001ff */
        /* <DEDUP_REMOVED lines=11> */
.L_x_12794:
        /* <DEDUP_REMOVED lines=25> */
.L_x_12799:
        /* <DEDUP_REMOVED lines=13> */
.L_x_12801:
[----:B------:R-:W-:Y:S05]  /*1070*/  BSYNC.RECONVERGENT B2 ;  /* 0x0000000000027941 */ /* 0x000fea0003800200 */
.L_x_12800:
        /* <DEDUP_REMOVED lines=47> */
.L_x_12798:
[----:B------:R-:W-:Y:S05]  /*1370*/  BSYNC.RECONVERGENT B1 ;  /* 0x0000000000017941 */ /* 0x000fea0003800200 */
.L_x_12797:
        /* <DEDUP_REMOVED lines=9> */
[----:B------:R-:W-:-:S07]  /*1410*/  FADD.FTZ R40, R40, R11 ;  /* 0x0000000b28287221 */ /* 0x000fce0000010000 */
.L_x_12796:
        /* <DEDUP_REMOVED lines=19> */
.L_x_12805:
        /* <DEDUP_REMOVED lines=13> */
.L_x_12807:
[----:B------:R-:W-:Y:S05]  /*1620*/  BSYNC.RECONVERGENT B2 ;  /* 0x0000000000027941 */ /* 0x000fea0003800200 */
.L_x_12806:
        /* <DEDUP_REMOVED lines=48> */
.L_x_12804:
[----:B------:R-:W-:Y:S05]  /*1930*/  BSYNC.RECONVERGENT B1 ;  /* 0x0000000000017941 */ /* 0x000fea0003800200 */
.L_x_12803:
        /* <DEDUP_REMOVED lines=9> */
[----:B------:R-:W-:-:S07]  /*19d0*/  FADD.FTZ R41, R41, R78 ;  /* 0x0000004e29297221 */ /* 0x000fce0000010000 */
.L_x_12802:
        /* <DEDUP_REMOVED lines=19> */
.L_x_12811:
        /* <DEDUP_REMOVED lines=13> */
.L_x_12813:
[----:B------:R-:W-:Y:S05]  /*1be0*/  BSYNC.RECONVERGENT B2 ;  /* 0x0000000000027941 */ /* 0x000fea0003800200 */
.L_x_12812:
        /* <DEDUP_REMOVED lines=47> */
.L_x_12810:
[----:B------:R-:W-:Y:S05]  /*1ee0*/  BSYNC.RECONVERGENT B1 ;  /* 0x0000000000017941 */ /* 0x000fea0003800200 */
.L_x_12809:
        /* <DEDUP_REMOVED lines=9> */
[----:B------:R-:W-:-:S07]  /*1f80*/  FADD.FTZ R42, R42, R11 ;  /* 0x0000000b2a2a7221 */ /* 0x000fce0000010000 */
.L_x_12808:
        /* <DEDUP_REMOVED lines=19> */
.L_x_12817:
        /* <DEDUP_REMOVED lines=13> */
.L_x_12819:
[----:B------:R-:W-:Y:S05]  /*2190*/  BSYNC.RECONVERGENT B2 ;  /* 0x0000000000027941 */ /* 0x000fea0003800200 */
.L_x_12818:
        /* <DEDUP_REMOVED lines=48> */
.L_x_12816:
[----:B------:R-:W-:Y:S05]  /*24a0*/  BSYNC.RECONVERGENT B1 ;  /* 0x0000000000017941 */ /* 0x000fea0003800200 */
.L_x_12815:
        /* <DEDUP_REMOVED lines=10> */
.L_x_12814:
        /* <DEDUP_REMOVED lines=19> */
.L_x_12823:
        /* <DEDUP_REMOVED lines=13> */
.L_x_12825:
[----:B------:R-:W-:Y:S05]  /*2750*/  BSYNC.RECONVERGENT B2 ;  /* 0x0000000000027941 */ /* 0x000fea0003800200 */
.L_x_12824:
        /* <DEDUP_REMOVED lines=47> */
.L_x_12822:
[----:B------:R-:W-:Y:S05]  /*2a50*/  BSYNC.RECONVERGENT B1 ;  /* 0x0000000000017941 */ /* 0x000fea0003800200 */
.L_x_12821:
        /* <DEDUP_REMOVED lines=10> */
.L_x_12820:
        /* <DEDUP_REMOVED lines=19> */
.L_x_12829:
        /* <DEDUP_REMOVED lines=13> */
.L_x_12831:
[----:B------:R-:W-:Y:S05]  /*2d00*/  BSYNC.RECONVERGENT B2 ;  /* 0x0000000000027941 */ /* 0x000fea0003800200 */
.L_x_12830:
        /* <DEDUP_REMOVED lines=48> */
.L_x_12828:
[----:B------:R-:W-:Y:S05]  /*3010*/  BSYNC.RECONVERGENT B1 ;  /* 0x0000000000017941 */ /* 0x000fea0003800200 */
.L_x_12827:
        /* <DEDUP_REMOVED lines=10> */
.L_x_12826:
        /* <DEDUP_REMOVED lines=19> */
.L_x_12835:
        /* <DEDUP_REMOVED lines=13> */
.L_x_12837:
[----:B------:R-:W-:Y:S05]  /*32c0*/  BSYNC.RECONVERGENT B2 ;  /* 0x0000000000027941 */ /* 0x000fea0003800200 */
.L_x_12836:
        /* <DEDUP_REMOVED lines=47> */
.L_x_12834:
[----:B------:R-:W-:Y:S05]  /*35c0*/  BSYNC.RECONVERGENT B1 ;  /* 0x0000000000017941 */ /* 0x000fea0003800200 */
.L_x_12833:
        /* <DEDUP_REMOVED lines=10> */
.L_x_12832:
        /* <DEDUP_REMOVED lines=19> */
.L_x_12841:
        /* <DEDUP_REMOVED lines=13> */
.L_x_12843:
[----:B------:R-:W-:Y:S05]  /*3870*/  BSYNC.RECONVERGENT B2 ;  /* 0x0000000000027941 */ /* 0x000fea0003800200 */
.L_x_12842:
        /* <DEDUP_REMOVED lines=47> */
.L_x_12840:
[----:B------:R-:W-:Y:S05]  /*3b70*/  BSYNC.RECONVERGENT B1 ;  /* 0x0000000000017941 */ /* 0x000fea0003800200 */
.L_x_12839:
        /* <DEDUP_REMOVED lines=9> */
[----:B------:R-:W-:Y:S01]  /*3c10*/  FADD.FTZ R47, R47, R68 ;  /* 0x000000442f2f7221 */ /* 0x000fe20000010000 */
[----:B------:R-:W-:Y:S06]  /*3c20*/  BRA `(.L_x_12838) ;  /* 0x0000002800dc7947 */ /* 0x000fec0003800000 */
.L_x_12795:
[----:B------:R-:W-:Y:S01]  /*3c30*/  MOV R77, UR14 ;  /* 0x0000000e004d7c02 */ /* 0x000fe20008000f00 */
[----:B------:R-:W-:Y:S01]  /*3c40*/  IMAD.U32 R67, RZ, RZ, UR15 ;  /* 0x0000000fff437e24 */ /* 0x000fe2000f8e00ff */
[----:B------:R-:W-:Y:S01]  /*3c50*/  MOV R82, R68 ;  /* 0x0000004400527202 */ /* 0x000fe20000000f00 */
[----:B------:R-:W-:Y:S02]  /*3c60*/  IMAD.MOV.U32 R42, RZ, RZ, R11 ;  /* 0x000000ffff2a7224 */ /* 0x000fe400078e000b */
[----:B------:R-:W-:Y:S01]  /*3c70*/  IMAD.MOV.U32 R40, RZ, RZ, RZ ;  /* 0x000000ffff287224 */ /* 0x000fe200078e00ff */
[----:B------:R-:W-:Y:S01]  /*3c80*/  IADD3 R67, PT, PT, R67, 0x32370b8f, RZ ;  /* 0x32370b8f43437810 */ /* 0x000fe20007ffe0ff */
        /* <DEDUP_REMOVED lines=18> */
.L_x_12847:
        /* <DEDUP_REMOVED lines=13> */
.L_x_12849:
[----:B------:R-:W-:Y:S05]  /*3e80*/  BSYNC.RECONVERGENT B2 ;  /* 0x0000000000027941 */ /* 0x000fea0003800200 */
.L_x_12848:
        /* <DEDUP_REMOVED lines=44> */
[----:B------:R-:W-:-:S07]  /*4150*/  LOP3.LUT R71, R40, UR5, R83, 0x96, !PT ;  /* 0x0000000528477c12 */ /* 0x000fce000f8e9653 */
.L_x_12846:
[----:B------:R-:W-:Y:S05]  /*4160*/  BSYNC.RECONVERGENT B1 ;  /* 0x0000000000017941 */ /* 0x000fea0003800200 */
.L_x_12845:
        /* <DEDUP_REMOVED lines=9> */
.L_x_12844:
        /* <DEDUP_REMOVED lines=16> */
.L_x_12853:
        /* <DEDUP_REMOVED lines=13> */
.L_x_12855:
[----:B------:R-:W-:Y:S05]  /*43d0*/  BSYNC.RECONVERGENT B2 ;  /* 0x0000000000027941 */ /* 0x000fea0003800200 */
.L_x_12854:
        /* <DEDUP_REMOVED lines=46> */
.L_x_12852:
[----:B------:R-:W-:Y:S05]  /*46c0*/  BSYNC.RECONVERGENT B1 ;  /* 0x0000000000017941 */ /* 0x000fea0003800200 */
.L_x_12851:
        /* <DEDUP_REMOVED lines=9> */
.L_x_12850:
        /* <DEDUP_REMOVED lines=16> */
.L_x_12859:
        /* <DEDUP_REMOVED lines=13> */
.L_x_12861:
[----:B------:R-:W-:Y:S05]  /*4930*/  BSYNC.RECONVERGENT B2 ;  /* 0x0000000000027941 */ /* 0x000fea0003800200 */
.L_x_12860:
        /* <DEDUP_REMOVED lines=46> */
.L_x_12858:
[----:B------:R-:W-:Y:S05]  /*4c20*/  BSYNC.RECONVERGENT B1 ;  /* 0x0000000000017941 */ /* 0x000fea0003800200 */
.L_x_12857:
        /* <DEDUP_REMOVED lines=9> */
.L_x_12856:
        /* <DEDUP_REMOVED lines=16> */
.L_x_12865:
        /* <DEDUP_REMOVED lines=13> */
.L_x_12867:
[----:B------:R-:W-:Y:S05]  /*4e90*/  BSYNC.RECONVERGENT B2 ;  /* 0x0000000000027941 */ /* 0x000fea0003800200 */
.L_x_12866:
        /* <DEDUP_REMOVED lines=46> */
.L_x_12864:
[----:B------:R-:W-:Y:S05]  /*5180*/  BSYNC.RECONVERGENT B1 ;  /* 0x0000000000017941 */ /* 0x000fea0003800200 */
.L_x_12863:
        /* <DEDUP_REMOVED lines=9> */
.L_x_12862:
        /* <DEDUP_REMOVED lines=16> */
.L_x_12871:
        /* <DEDUP_REMOVED lines=13> */
.L_x_12873:
[----:B------:R-:W-:Y:S05]  /*53f0*/  BSYNC.RECONVERGENT B2 ;  /* 0x0000000000027941 */ /* 0x000fea0003800200 */
.L_x_12872:
        /* <DEDUP_REMOVED lines=46> */
.L_x_12870:
[----:B------:R-:W-:Y:S05]  /*56e0*/  BSYNC.RECONVERGENT B1 ;  /* 0x0000000000017941 */ /* 0x000fea0003800200 */
.L_x_12869:
        /* <DEDUP_REMOVED lines=9> */
.L_x_12868:
        /* <DEDUP_REMOVED lines=16> */
.L_x_12877:
        /* <DEDUP_REMOVED lines=13> */
.L_x_12879:
[----:B------:R-:W-:Y:S05]  /*5950*/  BSYNC.RECONVERGENT B2 ;  /* 0x0000000000027941 */ /* 0x000fea0003800200 */
.L_x_12878:
        /* <DEDUP_REMOVED lines=46> */
.L_x_12876:
[----:B------:R-:W-:Y:S05]  /*5c40*/  BSYNC.RECONVERGENT B1 ;  /* 0x0000000000017941 */ /* 0x000fea0003800200 */
.L_x_12875:
        /* <DEDUP_REMOVED lines=9> */
.L_x_12874:
        /* <DEDUP_REMOVED lines=16> */
.L_x_12883:
        /* <DEDUP_REMOVED lines=13> */
.L_x_12885:
[----:B------:R-:W-:Y:S05]  /*5eb0*/  BSYNC.RECONVERGENT B2 ;  /* 0x0000000000027941 */ /* 0x000fea0003800200 */
.L_x_12884:
        /* <DEDUP_REMOVED lines=46> */
.L_x_12882:
[----:B------:R-:W-:Y:S05]  /*61a0*/  BSYNC.RECONVERGENT B1 ;  /* 0x0000000000017941 */ /* 0x000fea0003800200 */
.L_x_12881:
        /* <DEDUP_REMOVED lines=9> */
.L_x_12880:
        /* <DEDUP_REMOVED lines=16> */
.L_x_12888:
        /* <DEDUP_REMOVED lines=13> */
.L_x_12890:
[----:B------:R-:W-:Y:S05]  /*6410*/  BSYNC.RECONVERGENT B2 ;  /* 0x0000000000027941 */ /* 0x000fea0003800200 */
.L_x_12889:
        /* <DEDUP_REMOVED lines=46> */
.L_x_12887:
[----:B------:R-:W-:Y:S05]  /*6700*/  BSYNC.RECONVERGENT B1 ;  /* 0x0000000000017941 */ /* 0x000fea0003800200 */
.L_x_12886:
        /* <DEDUP_REMOVED lines=9> */
.L_x_12838:
[----:B------:R-:W0:Y:S01]  /*67a0*/  LDC.64 R78, c[0x0][0x3a8] ;  /* 0x0000ea00ff4e7b82 */ /* 0x000e220000000a00 */
[----:B------:R-:W-:Y:S02]  /*67b0*/  IMAD.MOV.U32 R68, RZ, RZ, R82 ;  /* 0x000000ffff447224 */ /* 0x000fe400078e0052 */
[----:B0-----:R-:W-:-:S05]  /*67c0*/  IMAD.WIDE.U32 R78, R65, 0x20, R78 ;  /* 0x00000020414e7825 */ /* 0x001fca00078e004e */
[----:B-----5:R0:W-:Y:S04]  /*67d0*/  STG.E.128 desc[UR12][R78.64], R40 ;  /* 0x000000284e007986 */ /* 0x0201e8000c101d0c */
        /* <DEDUP_REMOVED lines=10> */
[----:B------:R-:W-:Y:S01]  /*6880*/  LOP3.LUT R67, R80, 0xff00, R77, 0xf8, !PT ;  /* 0x0000ff0050437812 */ /* 0x000fe200078ef84d */
[----:B------:R-:W-:Y:S01]  /*6890*/  IMAD.WIDE.U32 R84, R84, 0x1000000, RZ ;  /* 0x0100000054547825 */ /* 0x000fe200078e00ff */
[----:B------:R-:W-:Y:S02]  /*68a0*/  LOP3.LUT R80, R7, 0xff, RZ, 0xc0, !PT ;  /* 0x000000ff07507812 */ /* 0x000fe400078ec0ff */
        /* <DEDUP_REMOVED lines=9> */
.L_x_12891:
[----:B------:R-:W-:Y:S01]  /*6940*/  VIADD R65, R65, 0x80 ;  /* 0x0000008041417836 */ /* 0x000fe20000000000 */
[----:B------:R-:W-:-:S07]  /*6950*/  IADD3 R64, PT, PT, R64, 0x80, RZ ;  /* 0x0000008040407810 */ /* 0x000fce0007ffe0ff */
.L_x_12793:
[----:B------:R-:W-:Y:S05]  /*6960*/  BSYNC.RECONVERGENT B0 ;  /* 0x0000000000007941 */ /* 0x000fea0003800200 */
.L_x_12792:
        /* <DEDUP_REMOVED lines=9> */
.L_x_12894:
[----:B------:R-:W-:Y:S05]  /*6a00*/  BRA.U !UP0, `(.L_x_12895) ;  /* 0x0000002d08847547 */ /* 0x000fea000b800000 */
[----:B01----:R-:W0:Y:S02]  /*6a10*/  LDC.64 R78, c[0x0][0x3a0] ;  /* 0x0000e800ff4e7b82 */ /* 0x003e240000000a00 */
[----:B0-----:R-:W-:-:S05]  /*6a20*/  IMAD.WIDE.U32 R78, R65, 0x20, R78 ;  /* 0x00000020414e7825 */ /* 0x001fca00078e004e */
[----:B------:R0:W5:Y:S04]  /*6a30*/  LDG.E.128 R48, desc[UR12][R78.64] ;  /* 0x0000000c4e307981 */ /* 0x000168000c1e1d00 */
[----:B------:R0:W5:Y:S01]  /*6a40*/  LDG.E.128 R52, desc[UR12][R78.64+0x10] ;  /* 0x0000100c4e347981 */ /* 0x000162000c1e1d00 */
[----:B------:R-:W-:-:S13]  /*6a50*/  ISETP.LT.AND P2, PT, RZ, UR39, PT ;  /* 0x00000027ff007c0c */ /* 0x000fda000bf41270 */
[----:B------:R-:W-:Y:S01]  /*6a60*/  @!P2 IMAD.MOV.U32 R67, RZ, RZ, R11 ;  /* 0x000000ffff43a224 */ /* 0x000fe200078e000b */
[----:B------:R-:W-:Y:S01]  /*6a70*/  @!P2 MOV R82, R68 ;  /* 0x000000440052a202 */ /* 0x000fe20000000f00 */
        /* <DEDUP_REMOVED lines=17> */
.L_x_12899:
        /* <DEDUP_REMOVED lines=13> */
.L_x_12901:
[----:B------:R-:W-:Y:S05]  /*6c60*/  BSYNC.RECONVERGENT B2 ;  /* 0x0000000000027941 */ /* 0x000fea0003800200 */
.L_x_12900:
        /* <DEDUP_REMOVED lines=47> */
.L_x_12898:
[----:B------:R-:W-:Y:S05]  /*6f60*/  BSYNC.RECONVERGENT B1 ;  /* 0x0000000000017941 */ /* 0x000fea0003800200 */
.L_x_12897:
        /* <DEDUP_REMOVED lines=10> */
.L_x_12896:
        /* <DEDUP_REMOVED lines=19> */
.L_x_12905:
        /* <DEDUP_REMOVED lines=13> */
.L_x_12907:
[----:B------:R-:W-:Y:S05]  /*7210*/  BSYNC.RECONVERGENT B2 ;  /* 0x0000000000027941 */ /* 0x000fea0003800200 */
.L_x_12906:
        /* <DEDUP_REMOVED lines=48> */
.L_x_12904:
[----:B------:R-:W-:Y:S05]  /*7520*/  BSYNC.RECONVERGENT B1 ;  /* 0x0000000000017941 */ /* 0x000fea0003800200 */
.L_x_12903:
        /* <DEDUP_REMOVED lines=10> */
.L_x_12902:
        /* <DEDUP_REMOVED lines=19> */
.L_x_12911:
        /* <DEDUP_REMOVED lines=13> */
.L_x_12913:
[----:B------:R-:W-:Y:S05]  /*77d0*/  BSYNC.RECONVERGENT B2 ;  /* 0x0000000000027941 */ /* 0x000fea0003800200 */
.L_x_12912:
        /* <DEDUP_REMOVED lines=47> */
.L_x_12910:
[----:B------:R-:W-:Y:S05]  /*7ad0*/  BSYNC.RECONVERGENT B1 ;  /* 0x0000000000017941 */ /* 0x000fea0003800200 */
.L_x_12909:
        /* <DEDUP_REMOVED lines=10> */
.L_x_12908:
        /* <DEDUP_REMOVED lines=19> */
.L_x_12917:
        /* <DEDUP_REMOVED lines=13> */
.L_x_12919:
[----:B------:R-:W-:Y:S05]  /*7d80*/  BSYNC.RECONVERGENT B2 ;  /* 0x0000000000027941 */ /* 0x000fea0003800200 */
.L_x_12918:
        /* <DEDUP_REMOVED lines=48> */
.L_x_12916:
[----:B------:R-:W-:Y:S05]  /*8090*/  BSYNC.RECONVERGENT B1 ;  /* 0x0000000000017941 */ /* 0x000fea0003800200 */
.L_x_12915:
        /* <DEDUP_REMOVED lines=10> */
.L_x_12914:
        /* <DEDUP_REMOVED lines=19> */
.L_x_12923:
        /* <DEDUP_REMOVED lines=13> */
.L_x_12925:
[----:B------:R-:W-:Y:S05]  /*8340*/  BSYNC.RECONVERGENT B2 ;  /* 0x0000000000027941 */ /* 0x000fea0003800200 */
.L_x_12924:
        /* <DEDUP_REMOVED lines=47> */
.L_x_12922:
[----:B------:R-:W-:Y:S05]  /*8640*/  BSYNC.RECONVERGENT B1 ;  /* 0x0000000000017941 */ /* 0x000fea0003800200 */
.L_x_12921:
        /* <DEDUP_REMOVED lines=10> */
.L_x_12920:
        /* <DEDUP_REMOVED lines=19> */
.L_x_12929:
        /* <DEDUP_REMOVED lines=13> */
.L_x_12931:
[----:B------:R-:W-:Y:S05]  /*88f0*/  BSYNC.RECONVERGENT B2 ;  /* 0x0000000000027941 */ /* 0x000fea0003800200 */
.L_x_12930:
        /* <DEDUP_REMOVED lines=48> */
.L_x_12928:
[----:B------:R-:W-:Y:S05]  /*8c00*/  BSYNC.RECONVERGENT B1 ;  /* 0x0000000000017941 */ /* 0x000fea0003800200 */
.L_x_12927:
        /* <DEDUP_REMOVED lines=10> */
.L_x_12926:
        /* <DEDUP_REMOVED lines=19> */
.L_x_12935:
        /* <DEDUP_REMOVED lines=13> */
.L_x_12937:
[----:B------:R-:W-:Y:S05]  /*8eb0*/  BSYNC.RECONVERGENT B2 ;  /* 0x0000000000027941 */ /* 0x000fea0003800200 */
.L_x_12936:
        /* <DEDUP_REMOVED lines=47> */
.L_x_12934:
[----:B------:R-:W-:Y:S05]  /*91b0*/  BSYNC.RECONVERGENT B1 ;  /* 0x0000000000017941 */ /* 0x000fea0003800200 */
.L_x_12933:
        /* <DEDUP_REMOVED lines=10> */
.L_x_12932:
        /* <DEDUP_REMOVED lines=19> */
.L_x_12941:
        /* <DEDUP_REMOVED lines=13> */
.L_x_12943:
[----:B------:R-:W-:Y:S05]  /*9460*/  BSYNC.RECONVERGENT B2 ;  /* 0x0000000000027941 */ /* 0x000fea0003800200 */
.L_x_12942:
        /* <DEDUP_REMOVED lines=47> */
.L_x_12940:
[----:B------:R-:W-:Y:S05]  /*9760*/  BSYNC.RECONVERGENT B1 ;  /* 0x0000000000017941 */ /* 0x000fea0003800200 */
.L_x_12939:
        /* <DEDUP_REMOVED lines=11> */
.L_x_12895:
        /* <DEDUP_REMOVED lines=24> */
.L_x_12947:
        /* <DEDUP_REMOVED lines=13> */
.L_x_12949:
[----:B------:R-:W-:Y:S05]  /*9a70*/  BSYNC.RECONVERGENT B2 ;  /* 0x0000000000027941 */ /* 0x000fea0003800200 */
.L_x_12948:
        /* <DEDUP_REMOVED lines=45> */
.L_x_12946:
[----:B------:R-:W-:Y:S05]  /*9d50*/  BSYNC.RECONVERGENT B1 ;  /* 0x0000000000017941 */ /* 0x000fea0003800200 */
.L_x_12945:
        /* <DEDUP_REMOVED lines=9> */
.L_x_12944:
        /* <DEDUP_REMOVED lines=16> */
.L_x_12953:
        /* <DEDUP_REMOVED lines=13> */
.L_x_12955:
[----:B------:R-:W-:Y:S05]  /*9fc0*/  BSYNC.RECONVERGENT B2 ;  /* 0x0000000000027941 */ /* 0x000fea0003800200 */
.L_x_12954:
        /* <DEDUP_REMOVED lines=46> */
.L_x_12952:
[----:B------:R-:W-:Y:S05]  /*a2b0*/  BSYNC.RECONVERGENT B1 ;  /* 0x0000000000017941 */ /* 0x000fea0003800200 */
.L_x_12951:
        /* <DEDUP_REMOVED lines=9> */
.L_x_12950:
        /* <DEDUP_REMOVED lines=16> */
.L_x_12959:
        /* <DEDUP_REMOVED lines=13> */
.L_x_12961:
[----:B------:R-:W-:Y:S05]  /*a520*/  BSYNC.RECONVERGENT B2 ;  /* 0x0000000000027941 */ /* 0x000fea0003800200 */
.L_x_12960:
        /* <DEDUP_REMOVED lines=46> */
.L_x_12958:
[----:B------:R-:W-:Y:S05]  /*a810*/  BSYNC.RECONVERGENT B1 ;  /* 0x0000000000017941 */ /* 0x000fea0003800200 */
.L_x_12957:
        /* <DEDUP_REMOVED lines=9> */
.L_x_12956:
        /* <DEDUP_REMOVED lines=16> */
.L_x_12965:
        /* <DEDUP_REMOVED lines=13> */
.L_x_12967:
[----:B------:R-:W-:Y:S05]  /*aa80*/  BSYNC.RECONVERGENT B2 ;  /* 0x0000000000027941 */ /* 0x000fea0003800200 */
.L_x_12966:
        /* <DEDUP_REMOVED lines=46> */
.L_x_12964:
[----:B------:R-:W-:Y:S05]  /*ad70*/  BSYNC.RECONVERGENT B1 ;  /* 0x0000000000017941 */ /* 0x000fea0003800200 */
.L_x_12963:
        /* <DEDUP_REMOVED lines=9> */
.L_x_12962:
        /* <DEDUP_REMOVED lines=16> */
.L_x_12971:
        /* <DEDUP_REMOVED lines=13> */
.L_x_12973:
[----:B------:R-:W-:Y:S05]  /*afe0*/  BSYNC.RECONVERGENT B2 ;  /* 0x0000000000027941 */ /* 0x000fea0003800200 */
.L_x_12972:
        /* <DEDUP_REMOVED lines=46> */
.L_x_12970:
[----:B------:R-:W-:Y:S05]  /*b2d0*/  BSYNC.RECONVERGENT B1 ;  /* 0x0000000000017941 */ /* 0x000fea0003800200 */
.L_x_12969:
        /* <DEDUP_REMOVED lines=9> */
.L_x_12968:
        /* <DEDUP_REMOVED lines=16> */
.L_x_12977:
        /* <DEDUP_REMOVED lines=13> */
.L_x_12979:
[----:B------:R-:W-:Y:S05]  /*b540*/  BSYNC.RECONVERGENT B2 ;  /* 0x0000000000027941 */ /* 0x000fea0003800200 */
.L_x_12978:
        /* <DEDUP_REMOVED lines=46> */
.L_x_12976:
[----:B------:R-:W-:Y:S05]  /*b830*/  BSYNC.RECONVERGENT B1 ;  /* 0x0000000000017941 */ /* 0x000fea0003800200 */
.L_x_12975:
        /* <DEDUP_REMOVED lines=9> */
.L_x_12974:
        /* <DEDUP_REMOVED lines=16> */
.L_x_12983:
        /* <DEDUP_REMOVED lines=13> */
.L_x_12985:
[----:B------:R-:W-:Y:S05]  /*baa0*/  BSYNC.RECONVERGENT B2 ;  /* 0x0000000000027941 */ /* 0x000fea0003800200 */
.L_x_12984:
        /* <DEDUP_REMOVED lines=46> */
.L_x_12982:
[----:B------:R-:W-:Y:S05]  /*bd90*/  BSYNC.RECONVERGENT B1 ;  /* 0x0000000000017941 */ /* 0x000fea0003800200 */
.L_x_12981:
        /* <DEDUP_REMOVED lines=9> */
.L_x_12980:
        /* <DEDUP_REMOVED lines=16> */
.L_x_12988:
        /* <DEDUP_REMOVED lines=13> */
.L_x_12990:
[----:B------:R-:W-:Y:S05]  /*c000*/  BSYNC.RECONVERGENT B2 ;  /* 0x0000000000027941 */ /* 0x000fea0003800200 */
.L_x_12989:
        /* <DEDUP_REMOVED lines=46> */
.L_x_12987:
[----:B------:R-:W-:Y:S05]  /*c2f0*/  BSYNC.RECONVERGENT B1 ;  /* 0x0000000000017941 */ /* 0x000fea0003800200 */
.L_x_12986:
        /* <DEDUP_REMOVED lines=9> */
.L_x_12938:
[----:B01----:R-:W0:Y:S01]  /*c390*/  LDC.64 R78, c[0x0][0x3a8] ;  /* 0x0000ea00ff4e7b82 */ /* 0x003e220000000a00 */
        /* <DEDUP_REMOVED lines=25> */
.L_x_12991:
[----:B------:R-:W-:Y:S01]  /*c530*/  VIADD R65, R65, 0x80 ;  /* 0x0000008041417836 */ /* 0x000fe20000000000 */
[----:B------:R-:W-:-:S07]  /*c540*/  IADD3 R64, PT, PT, R64, 0x80, RZ ;  /* 0x0000008040407810 */ /* 0x000fce0007ffe0ff */
.L_x_12893:
[----:B------:R-:W-:Y:S05]  /*c550*/  BSYNC.RECONVERGENT B0 ;  /* 0x0000000000007941 */ /* 0x000fea0003800200 */
.L_x_12892:
        /* <DEDUP_REMOVED lines=9> */
.L_x_12994:
        /* <DEDUP_REMOVED lines=25> */
.L_x_12999:
        /* <DEDUP_REMOVED lines=13> */
.L_x_13001:
[----:B------:R-:W-:Y:S05]  /*c850*/  BSYNC.RECONVERGENT B2 ;  /* 0x0000000000027941 */ /* 0x000fea0003800200 */
.L_x_13000:
        /* <DEDUP_REMOVED lines=47> */
.L_x_12998:
[----:B------:R-:W-:Y:S05]  /*cb50*/  BSYNC.RECONVERGENT B1 ;  /* 0x0000000000017941 */ /* 0x000fea0003800200 */
.L_x_12997:
        /* <DEDUP_REMOVED lines=10> */
.L_x_12996:
        /* <DEDUP_REMOVED lines=19> */
.L_x_13005:
        /* <DEDUP_REMOVED lines=13> */
.L_x_13007:
[----:B------:R-:W-:Y:S05]  /*ce00*/  BSYNC.RECONVERGENT B2 ;  /* 0x0000000000027941 */ /* 0x000fea0003800200 */
.L_x_13006:
        /* <DEDUP_REMOVED lines=48> */
.L_x_13004:
[----:B------:R-:W-:Y:S05]  /*d110*/  BSYNC.RECONVERGENT B1 ;  /* 0x0000000000017941 */ /* 0x000fea0003800200 */
.L_x_13003:
        /* <DEDUP_REMOVED lines=10> */
.L_x_13002:
        /* <DEDUP_REMOVED lines=19> */
.L_x_13011:
        /* <DEDUP_REMOVED lines=13> */
.L_x_13013:
[----:B------:R-:W-:Y:S05]  /*d3c0*/  BSYNC.RECONVERGENT B2 ;  /* 0x0000000000027941 */ /* 0x000fea0003800200 */
.L_x_13012:
        /* <DEDUP_REMOVED lines=47> */
.L_x_13010:
[----:B------:R-:W-:Y:S05]  /*d6c0*/  BSYNC.RECONVERGENT B1 ;  /* 0x0000000000017941 */ /* 0x000fea0003800200 */
.L_x_13009:
        /* <DEDUP_REMOVED lines=10> */
.L_x_13008:
        /* <DEDUP_REMOVED lines=19> */
.L_x_13017:
        /* <DEDUP_REMOVED lines=13> */
.L_x_13019:
[----:B------:R-:W-:Y:S05]  /*d970*/  BSYNC.RECONVERGENT B2 ;  /* 0x0000000000027941 */ /* 0x000fea0003800200 */
.L_x_13018:
        /* <DEDUP_REMOVED lines=48> */
.L_x_13016:
[----:B------:R-:W-:Y:S05]  /*dc80*/  BSYNC.RECONVERGENT B1 ;  /* 0x0000000000017941 */ /* 0x000fea0003800200 */
.L_x_13015:
        /* <DEDUP_REMOVED lines=10> */
.L_x_13014:
        /* <DEDUP_REMOVED lines=19> */
.L_x_13023:
        /* <DEDUP_REMOVED lines=13> */
.L_x_13025:
[----:B------:R-:W-:Y:S05]  /*df30*/  BSYNC.RECONVERGENT B2 ;  /* 0x0000000000027941 */ /* 0x000fea0003800200 */
.L_x_13024:
        /* <DEDUP_REMOVED lines=47> */
.L_x_13022:
[----:B------:R-:W-:Y:S05]  /*e230*/  BSYNC.RECONVERGENT B1 ;  /* 0x0000000000017941 */ /* 0x000fea0003800200 */
.L_x_13021:
        /* <DEDUP_REMOVED lines=10> */
.L_x_13020:
        /* <DEDUP_REMOVED lines=19> */
.L_x_13029:
        /* <DEDUP_REMOVED lines=13> */
.L_x_13031:
[----:B------:R-:W-:Y:S05]  /*e4e0*/  BSYNC.RECONVERGENT B2 ;  /* 0x0000000000027941 */ /* 0x000fea0003800200 */
.L_x_13030:
        /* <DEDUP_REMOVED lines=48> */
.L_x_13028:
[----:B------:R-:W-:Y:S05]  /*e7f0*/  BSYNC.RECONVERGENT B1 ;  /* 0x0000000000017941 */ /* 0x000fea0003800200 */
.L_x_13027:
        /* <DEDUP_REMOVED lines=10> */
.L_x_13026:
        /* <DEDUP_REMOVED lines=19> */
.L_x_13035:
        /* <DEDUP_REMOVED lines=13> */
.L_x_13037:
[----:B------:R-:W-:Y:S05]  /*eaa0*/  BSYNC.RECONVERGENT B2 ;  /* 0x0000000000027941 */ /* 0x000fea0003800200 */
.L_x_13036:
        /* <DEDUP_REMOVED lines=47> */
.L_x_13034:
[----:B------:R-:W-:Y:S05]  /*eda0*/  BSYNC.RECONVERGENT B1 ;  /* 0x0000000000017941 */ /* 0x000fea0003800200 */
.L_x_13033:
        /* <DEDUP_REMOVED lines=10> */
.L_x_13032:
        /* <DEDUP_REMOVED lines=19> */
.L_x_13041:
        /* <DEDUP_REMOVED lines=13> */
.L_x_13043:
[----:B------:R-:W-:Y:S05]  /*f050*/  BSYNC.RECONVERGENT B2 ;  /* 0x0000000000027941 */ /* 0x000fea0003800200 */
.L_x_13042:
        /* <DEDUP_REMOVED lines=48> */
.L_x_13040:
[----:B------:R-:W-:Y:S05]  /*f360*/  BSYNC.RECONVERGENT B1 ;  /* 0x0000000000017941 */ /* 0x000fea0003800200 */
.L_x_13039:
        /* <DEDUP_REMOVED lines=11> */
.L_x_12995:
[----:B------:R-:W-:Y:S01]  /*f420*/  IMAD.U32 R77, RZ, RZ, UR14 ;  /* 0x0000000eff4d7e24 */ /* 0x000fe2000f8e00ff */
[----:B------:R-:W-:Y:S01]  /*f430*/  MOV R67, UR15 ;  /* 0x0000000f00437c02 */ /* 0x000fe20008000f00 */
[----:B------:R-:W-:Y:S01]  /*f440*/  IMAD.MOV.U32 R58, RZ, RZ, R11 ;  /* 0x000000ffff3a7224 */ /* 0x000fe200078e000b */
[----:B------:R-:W-:Y:S01]  /*f450*/  MOV R82, R68 ;  /* 0x0000004400527202 */ /* 0x000fe20000000f00 */
[----:B------:R-:W-:Y:S01]  /*f460*/  IMAD.MOV.U32 R56, RZ, RZ, RZ ;  /* 0x000000ffff387224 */ /* 0x000fe200078e00ff */
[----:B------:R-:W-:Y:S01]  /*f470*/  IADD3 R77, PT, PT, R77, -0x61c88647, RZ ;  /* 0x9e3779b94d4d7810 */ /* 0x000fe20007ffe0ff */
        /* <DEDUP_REMOVED lines=18> */
.L_x_13047:
        /* <DEDUP_REMOVED lines=13> */
.L_x_13049:
[----:B------:R-:W-:Y:S05]  /*f670*/  BSYNC.RECONVERGENT B2 ;  /* 0x0000000000027941 */ /* 0x000fea0003800200 */
.L_x_13048:
        /* <DEDUP_REMOVED lines=45> */
.L_x_13046:
[----:B------:R-:W-:Y:S05]  /*f950*/  BSYNC.RECONVERGENT B1 ;  /* 0x0000000000017941 */ /* 0x000fea0003800200 */
.L_x_13045:
        /* <DEDUP_REMOVED lines=9> */
.L_x_13044:
        /* <DEDUP_REMOVED lines=16> */
.L_x_13053:
        /* <DEDUP_REMOVED lines=13> */
.L_x_13055:
[----:B------:R-:W-:Y:S05]  /*fbc0*/  BSYNC.RECONVERGENT B2 ;  /* 0x0000000000027941 */ /* 0x000fea0003800200 */
.L_x_13054:
[----:B------:R-:W-:Y:S01]  /*fbd0*/  IMAD.WIDE.U32 R60, R76, -0x326172a9, RZ ;  /* 0xcd9e8d574c3c7825 */ /* 0x000fe200078e00ff */
[----:B------:R-:W-:Y:S01]  /*fbe0*/  LOP3.LUT R58, R10, UR15, R63, 0x96, !PT ;  /* 0x0000000f0a3a7c12 */ /* 0x000fe2000f8e963f */
[----:B------:R-:W-:Y:S02]  /*fbf0*/  UIADD3 UR5, UPT, UPT, UR14, 0x78dde6e4, URZ ;  /* 0x78dde6e40e057890 */ /* 0x000fe4000fffe0ff */
[----:B------:R-:W-:Y:S01]  /*fc00*/  HFMA2 R11, -RZ, RZ, 0, 0 ;  /* 0x00000000ff0b7431 */ /* 0x000fe200000001ff */
        /* <DEDUP_REMOVED lines=42> */
.L_x_13052:
[----:B------:R-:W-:Y:S05]  /*feb0*/  BSYNC.RECONVERGENT B1 ;  /* 0x0000000000017941 */ /* 0x000fea0003800200 */
.L_x_13051:
        /* <DEDUP_REMOVED lines=9> */
.L_x_13050:
        /* <DEDUP_REMOVED lines=16> */
.L_x_13059:
        /* <DEDUP_REMOVED lines=13> */
.L_x_13061:
[----:B------:R-:W-:Y:S05]  /*10120*/  BSYNC.RECONVERGENT B2 ;  /* 0x0000000000027941 */ /* 0x000fea0003800200 */
.L_x_13060:
        /* <DEDUP_REMOVED lines=46> */
.L_x_13058:
[----:B------:R-:W-:Y:S05]  /*10410*/  BSYNC.RECONVERGENT B1 ;  /* 0x0000000000017941 */ /* 0x000fea0003800200 */
.L_x_13057:
        /* <DEDUP_REMOVED lines=9> */
.L_x_13056:
        /* <DEDUP_REMOVED lines=16> */
.L_x_13065:
        /* <DEDUP_REMOVED lines=13> */
.L_x_13067:
[----:B------:R-:W-:Y:S05]  /*10680*/  BSYNC.RECONVERGENT B2 ;  /* 0x0000000000027941 */ /* 0x000fea0003800200 */
.L_x_13066:
        /* <DEDUP_REMOVED lines=46> */
.L_x_13064:
[----:B------:R-:W-:Y:S05]  /*10970*/  BSYNC.RECONVERGENT B1 ;  /* 0x0000000000017941 */ /* 0x000fea0003800200 */
.L_x_13063:
        /* <DEDUP_REMOVED lines=9> */
.L_x_13062:
        /* <DEDUP_REMOVED lines=16> */
.L_x_13071:
        /* <DEDUP_REMOVED lines=13> */
.L_x_13073:
[----:B------:R-:W-:Y:S05]  /*10be0*/  BSYNC.RECONVERGENT B2 ;  /* 0x0000000000027941 */ /* 0x000fea0003800200 */
.L_x_13072:
        /* <DEDUP_REMOVED lines=46> */
.L_x_13070:
[----:B------:R-:W-:Y:S05]  /*10ed0*/  BSYNC.RECONVERGENT B1 ;  /* 0x0000000000017941 */ /* 0x000fea0003800200 */
.L_x_13069:
        /* <DEDUP_REMOVED lines=9> */
.L_x_13068:
        /* <DEDUP_REMOVED lines=16> */
.L_x_13077:
        /* <DEDUP_REMOVED lines=13> */
.L_x_13079:
[----:B------:R-:W-:Y:S05]  /*11140*/  BSYNC.RECONVERGENT B2 ;  /* 0x0000000000027941 */ /* 0x000fea0003800200 */
.L_x_13078:
        /* <DEDUP_REMOVED lines=46> */
.L_x_13076:
[----:B------:R-:W-:Y:S05]  /*11430*/  BSYNC.RECONVERGENT B1 ;  /* 0x0000000000017941 */ /* 0x000fea0003800200 */
.L_x_13075:
        /* <DEDUP_REMOVED lines=9> */
.L_x_13074:
        /* <DEDUP_REMOVED lines=16> */
.L_x_13083:
        /* <DEDUP_REMOVED lines=13> */
.L_x_13085:
[----:B------:R-:W-:Y:S05]  /*116a0*/  BSYNC.RECONVERGENT B2 ;  /* 0x0000000000027941 */ /* 0x000fea0003800200 */
.L_x_13084:
        /* <DEDUP_REMOVED lines=46> */
.L_x_13082:
[----:B------:R-:W-:Y:S05]  /*11990*/  BSYNC.RECONVERGENT B1 ;  /* 0x0000000000017941 */ /* 0x000fea0003800200 */
.L_x_13081:
        /* <DEDUP_REMOVED lines=9> */
.L_x_13080:
[----:B------:R-:W-:Y:S01]  /*11a30*/  IMAD.MOV.U32 R11, RZ, RZ, R78 ;  /* 0x000000ffff0b7224 */ /* 0x000fe200078e004e */
[----:B------:R-:W-:Y:S01]  /*11a40*/  MOV R68, R82 ;  /* 0x0000005200447202 */ /* 0x000fe20000000f00 */
[----:B------:R-:W-:Y:S01]  /*11a50*/  IMAD.MOV.U32 R63, RZ, RZ, RZ ;  /* 0x000000ffff3f7224 */ /* 0x000fe200078e00ff */
[----:B------:R-:W-:Y:S06]  /*11a60*/  BRA.U !UP2, `(.L_x_13038) ;  /* 0x000000050a587547 */ /* 0x000fec000b800000 */
        /* <DEDUP_REMOVED lines=16> */
.L_x_13088:
        /* <DEDUP_REMOVED lines=13> */
.L_x_13090:
[----:B------:R-:W-:Y:S05]  /*11c40*/  BSYNC.RECONVERGENT B2 ;  /* 0x0000000000027941 */ /* 0x000fea0003800200 */
.L_x_13089:
        /* <DEDUP_REMOVED lines=46> */
.L_x_13087:
[----:B------:R-:W-:Y:S05]  /*11f30*/  BSYNC.RECONVERGENT B1 ;  /* 0x0000000000017941 */ /* 0x000fea0003800200 */
.L_x_13086:
        /* <DEDUP_REMOVED lines=9> */
.L_x_13038:
        /* <DEDUP_REMOVED lines=25> */
.L_x_12993:
[----:B------:R-:W-:Y:S05]  /*12160*/  BSYNC.RECONVERGENT B0 ;  /* 0x0000000000007941 */ /* 0x000fea0003800200 */
.L_x_12992:
[----:B------:R-:W-:Y:S01]  /*12170*/  FADD.FTZ R64, RZ, R40 ;  /* 0x00000028ff407221 */ /* 0x000fe20000010000 */
[C---:B------:R-:W-:Y:S01]  /*12180*/  ISETP.GT.U32.AND P4, PT, R9.reuse, 0xff, PT ;  /* 0x000000ff0900780c */ /* 0x040fe20003f84070 */
[----:B------:R-:W-:Y:S01]  /*12190*/  BSSY.RECONVERGENT B0, `(.L_x_13091) ;  /* 0x000006c000007945 */ /* 0x000fe20003800200 */
[----:B------:R-:W-:Y:S01]  /*121a0*/  ISETP.GT.U32.AND P3, PT, R9, 0x17f, PT ;  /* 0x0000017f0900780c */ /* 0x000fe20003f64070 */
[----:B------:R-:W-:Y:S01]  /*121b0*/  FADD.FTZ R65, R41, R64 ;  /* 0x0000004029417221 */ /* 0x000fe20000010000 */
[----:B-1-3--:R-:W-:-:S03]  /*121c0*/  IMAD.MOV.U32 R81, RZ, RZ, RZ ;  /* 0x000000ffff517224 */ /* 0x00afc600078e00ff */
        /* <DEDUP_REMOVED lines=27> */
[----:B------:R-:W0:Y:S02]  /*12380*/  SHFL.BFLY PT, R64, R77, 0x4, 0x1f ;  /* 0x0c801f004d407f89 */ /* 0x000e2400000e0000 */
[----:B0-2---:R-:W-:-:S05]  /*12390*/  FADD.FTZ R78, R77, R64 ;  /* 0x000000404d4e7221 */ /* 0x005fca0000010000 */
        /* <DEDUP_REMOVED lines=75> */
.L_x_13092:
[----:B------:R-:W-:Y:S05]  /*12850*/  BSYNC.RECONVERGENT B0 ;  /* 0x0000000000007941 */ /* 0x000fea0003800200 */
.L_x_13091:
        /* <DEDUP_REMOVED lines=12> */
.L_x_13094:
[----:B------:R-:W-:Y:S05]  /*12920*/  BSYNC.RECONVERGENT B0 ;  /* 0x0000000000007941 */ /* 0x000fea0003800200 */
.L_x_13093:
        /* <DEDUP_REMOVED lines=21> */
[----:B------:R-:W-:Y:S02]  /*12a80*/  IMAD.U32 R83, RZ, RZ, UR23 ;  /* 0x00000017ff537e24 */ /* 0x000fe4000f8e00ff */
[----:B-1----:R-:W-:Y:S01]  /*12a90*/  IMAD.IADD R77, R77, 0x1, R78 ;  /* 0x000000014d4d7824 */ /* 0x002fe200078e024e */
[----:B------:R-:W0:Y:S01]  /*12aa0*/  SHFL.DOWN PT, R81, R64, 0x1, 0x1f ;  /* 0x08201f0040517f89 */ /* 0x000e2200000e0000 */
[----:B------:R-:W-:-:S03]  /*12ab0*/  I2FP.F32.S32 R79, R78 ;  /* 0x0000004e004f7245 */ /* 0x000fc60000201400 */
[----:B------:R-:W-:Y:S01]  /*12ac0*/  I2FP.F32.S32 R77, R77 ;  /* 0x0000004d004d7245 */ /* 0x000fe20000201400 */
[----:B------:R-:W1:Y:S05]  /*12ad0*/  SHFL.DOWN PT, R65, R80, 0x1, 0x1f ;  /* 0x08201f0050417f89 */ /* 0x000e6a00000e0000 */
[----:B------:R-:W2:Y:S01]  /*12ae0*/  MUFU.RCP R77, R77 ;  /* 0x0000004d004d7308 */ /* 0x000ea20000001000 */
[----:B0-----:R-:W-:Y:S01]  /*12af0*/  FADD.FTZ R78, R64, -R81 ;  /* 0x80000051404e7221 */ /* 0x001fe20000010000 */
[----:B------:R-:W-:Y:S02]  /*12b00*/  FMUL.FTZ R82, R81, R79 ;  /* 0x0000004f51527220 */ /* 0x000fe40000410000 */
[----:B------:R-:W0:Y:S01]  /*12b10*/  LDC R81, c[0x0][0x448] ;  /* 0x00011200ff517b82 */ /* 0x000e220000000800 */
[----:B------:R-:W-:Y:S01]  /*12b20*/  FMUL.FTZ R78, R78, R78 ;  /* 0x0000004e4e4e7220 */ /* 0x000fe20000410000 */
[----:B------:R-:W-:Y:S01]  /*12b30*/  FFMA.FTZ R82, R67, R64, R82 ;  /* 0x0000004043527223 */ /* 0x000fe20000010052 */
[----:B-1----:R-:W-:-:S02]  /*12b40*/  FADD.FTZ R64, R80, R65 ;  /* 0x0000004150407221 */ /* 0x002fc40000010000 */
[----:B------:R-:W-:Y:S01]  /*12b50*/  FMUL.FTZ R78, R67, R78 ;  /* 0x0000004e434e7220 */ /* 0x000fe20000410000 */
[----:B--2---:R-:W-:-:S03]  /*12b60*/  FMUL.FTZ R67, R77, R82 ;  /* 0x000000524d437220 */ /* 0x004fc60000410000 */
[----:B------:R-:W-:-:S03]  /*12b70*/  FMUL.FTZ R78, R78, R79 ;  /* 0x0000004f4e4e7220 */ /* 0x000fc60000410000 */
[----:B------:R-:W1:Y:S01]  /*12b80*/  SHFL.IDX PT, R67, R67, RZ, 0x1f ;  /* 0x00001fff43437589 */ /* 0x000e6200000e0000 */
[----:B------:R-:W-:Y:S02]  /*12b90*/  FFMA.FTZ R80, R77, R78, R64 ;  /* 0x0000004e4d507223 */ /* 0x000fe40000010040 */
        /* <DEDUP_REMOVED lines=35> */
[--C-:B------:R-:W-:Y:S01]  /*12dd0*/  FADD.FTZ R84, R46, -R80.reuse ;  /* 0x800000502e547221 */ /* 0x100fe20000010000 */
[----:B------:R-:W-:Y:S02]  /*12de0*/  HADD2.F32 R87, -RZ, R17.H1_H1 ;  /* 0x30000011ff577230 */ /* 0x000fe40000004100 */
[----:B------:R-:W-:Y:S01]  /*12df0*/  FFMA.FTZ R65, R66, R79, R83 ;  /* 0x0000004f42417223 */ /* 0x000fe20000010053 */
[--C-:B------:R-:W-:Y:S01]  /*12e00*/  FADD.FTZ R66, R44, -R80.reuse ;  /* 0x800000502c427221 */ /* 0x100fe20000010000 */
        /* <DEDUP_REMOVED lines=29> */
[----:B0-----:R-:W-:-:S04]  /*12fe0*/  IMAD.WIDE.U32 R78, R81, 0x10, R78 ;  /* 0x00000010514e7825 */ /* 0x001fc800078e004e */
[----:B------:R-:W-:Y:S01]  /*12ff0*/  VIADD R81, R81, 0x80 ;  /* 0x0000008051517836 */ /* 0x000fe20000000000 */
[----:B------:R0:W-:Y:S06]  /*13000*/  STG.E.128 desc[UR12][R78.64], R64 ;  /* 0x000000404e007986 */ /* 0x0001ec000c101d0c */
.L_x_13097:
[----:B------:R-:W-:Y:S05]  /*13010*/  BSYNC.RECONVERGENT B0 ;  /* 0x0000000000007941 */ /* 0x000fea0003800200 */
.L_x_13096:
[----:B------:R-:W-:Y:S04]  /*13020*/  BSSY.RECONVERGENT B0, `(.L_x_13098) ;  /* 0x0000032000007945 */ /* 0x000fe80003800200 */
[----:B------:R-:W-:Y:S05]  /*13030*/  @!P1 BRA `(.L_x_13099) ;  /* 0x0000000000c09947 */ /* 0x000fea0003800000 */
[--C-:B01----:R-:W-:Y:S01]  /*13040*/  FADD.FTZ R64, R48, -R80.reuse ;  /* 0x8000005030407221 */ /* 0x103fe20000010000 */
        /* <DEDUP_REMOVED lines=47> */
.L_x_13099:
[----:B------:R-:W-:Y:S05]  /*13340*/  BSYNC.RECONVERGENT B0 ;  /* 0x0000000000007941 */ /* 0x000fea0003800200 */
.L_x_13098:
[----:B------:R-:W-:Y:S04]  /*13350*/  BSSY.RECONVERGENT B0, `(.L_x_13095) ;  /* 0x0000031000007945 */ /* 0x000fe80003800200 */
[----:B------:R-:W-:Y:S05]  /*13360*/  @!P2 BRA `(.L_x_13100) ;  /* 0x0000000000bca947 */ /* 0x000fea0003800000 */
[--C-:B012---:R-:W-:Y:S01]  /*13370*/  FADD.FTZ R64, R56, -R80.reuse ;  /* 0x8000005038407221 */ /* 0x107fe20000010000 */
        /* <DEDUP_REMOVED lines=16> */
[--C-:B------:R-:W-:Y:S01]  /*13480*/  FADD.FTZ R84, R62, -R80.reuse ;  /* 0x800000503e547221 */ /* 0x100fe20000010000 */
[----:B------:R-:W-:Y:S02]  /*13490*/  HADD2.F32 R87, -RZ, R35.H1_H1 ;  /* 0x30000023ff577230 */ /* 0x000fe40000004100 */
[----:B------:R-:W-:Y:S01]  /*134a0*/  FMUL.FTZ R66, R77, R66 ;  /* 0x000000424d427220 */ /* 0x000fe20000410000 */
        /* <DEDUP_REMOVED lines=12> */
[--C-:B------:R-:W-:Y:S01]  /*13570*/  FADD.FTZ R84, R63, -R80.reuse ;  /* 0x800000503f547221 */ /* 0x100fe20000010000 */
[----:B------:R-:W0:Y:S01]  /*13580*/  LDC.64 R78, c[0x0][0x428] ;  /* 0x00010a00ff4e7b82 */ /* 0x000e220000000a00 */
[----:B------:R-:W-:Y:S02]  /*13590*/  HADD2.F32 R85, -RZ, R31.H1_H1 ;  /* 0x3000001fff557230 */ /* 0x000fe40000004100 */
[----:B------:R-:W-:Y:S01]  /*135a0*/  FADD.FTZ R80, R57, -R80 ;  /* 0x8000005039507221 */ /* 0x000fe20000010000 */
[----:B------:R-:W-:Y:S01]  /*135b0*/  FMUL.FTZ R84, R77, R84 ;  /* 0x000000544d547220 */ /* 0x000fe20000410000 */
[----:B------:R-:W-:-:S02]  /*135c0*/  F2FP.F16.F32.PACK_AB R66, R83, R66 ;  /* 0x000000425342723e */ /* 0x000fc400000000ff */
[----:B------:R-:W-:Y:S01]  /*135d0*/  FMUL.FTZ R80, R77, R80 ;  /* 0x000000504d507220 */ /* 0x000fe20000410000 */
[----:B------:R-:W-:Y:S01]  /*135e0*/  FFMA.FTZ R84, R84, R85, R87 ;  /* 0x0000005554547223 */ /* 0x000fe20000010057 */
[----:B------:R-:W-:Y:S02]  /*135f0*/  HADD2.F32 R77, -RZ, R28.H1_H1 ;  /* 0x3000001cff4d7230 */ /* 0x000fe40000004100 */
[----:B------:R-:W-:Y:S02]  /*13600*/  HADD2.F32 R85, -RZ, R32.H1_H1 ;  /* 0x30000020ff557230 */ /* 0x000fe40000004100 */
[----:B------:R-:W-:-:S03]  /*13610*/  F2FP.F16.F32.PACK_AB R67, R84, R67 ;  /* 0x000000435443723e */ /* 0x000fc600000000ff */
[----:B------:R-:W-:-:S05]  /*13620*/  FFMA.FTZ R77, R80, R77, R85 ;  /* 0x0000004d504d7223 */ /* 0x000fca0000010055 */
[----:B------:R-:W-:Y:S01]  /*13630*/  F2FP.F16.F32.PACK_AB R64, R77, R64 ;  /* 0x000000404d40723e */ /* 0x000fe200000000ff */
[----:B0-----:R-:W-:-:S05]  /*13640*/  IMAD.WIDE.U32 R78, R81, 0x10, R78 ;  /* 0x00000010514e7825 */ /* 0x001fca00078e004e */
[----:B------:R3:W-:Y:S02]  /*13650*/  STG.E.128 desc[UR12][R78.64], R64 ;  /* 0x000000404e007986 */ /* 0x0007e4000c101d0c */
.L_x_13100:
[----:B------:R-:W-:Y:S05]  /*13660*/  BSYNC.RECONVERGENT B0 ;  /* 0x0000000000007941 */ /* 0x000fea0003800200 */
.L_x_13095:
[----:B------:R-:W-:Y:S02]  /*13670*/  UIADD3 UR23, UPT, UPT, UR23, UR20, URZ ;  /* 0x0000001417177290 */ /* 0x000fe4000fffe0ff */
[----:B------:R-:W-:Y:S02]  /*13680*/  UPLOP3.LUT UP1, UPT, UPT, UPT, UP1, 0x40, 0x4 ;  /* 0x000000000004789c */ /* 0x000fe40003f2e810 */
[----:B------:R-:W-:-:S09]  /*13690*/  UISETP.GE.AND UP0, UPT, UR23, UR21, UPT ;  /* 0x000000151700728c */ /* 0x000fd2000bf06270 */
[----:B------:R-:W-:Y:S05]  /*136a0*/  BRA.U !UP0, `(.L_x_13101) ;  /* 0xfffffed508507547 */ /* 0x000fea000b83ffff */
[----:B------:R-:W-:Y:S05]  /*136b0*/  EXIT ;  /* 0x000000000000794d */ /* 0x000fea0003800000 */
.L_x_13102:
        /* <DEDUP_REMOVED lines=12> */
.L_x_20837:


//--------------------- .text._ZN10layer_norm13ln_fwd_kernelINS_13Kernel_traitsI6__halfS2_fS2_fjLj3072ELj1ELj1ELj4ELj16ENS_18Kernel_traits_baseILj3072ES2_S2_fS2_fjLj128EEEEELb1ELb0ELb1ELb1EEEvNS_9FwdParamsE --------------------------
	.section	.text._ZN10layer_norm13ln_fwd_kernelINS_13Kernel_traitsI6__halfS2_fS2_fjLj3072ELj1ELj1ELj4ELj16ENS_18Kernel_traits_baseILj3072ES2_S2_fS2_fjLj128EEEEELb1ELb0ELb1ELb1EEEvNS_9FwdParamsE,"ax",@progbits
	.align	128
        .global         _ZN10layer_norm13ln_fwd_kernelINS_13Kernel_traitsI6__halfS2_fS2_fjLj3072ELj1ELj1ELj4ELj16ENS_18Kernel_traits_baseILj3072ES2_S2_fS2_fjLj128EEEEELb1ELb0ELb1ELb1EEEvNS_9FwdParamsE
        .type           _ZN10layer_norm13ln_fwd_kernelINS_13Kernel_traitsI6__halfS2_fS2_fjLj3072ELj1ELj1ELj4ELj16ENS_18Kernel_traits_baseILj3072ES2_S2_fS2_fjLj128EEEEELb1ELb0ELb1ELb1EEEvNS_9FwdParamsE,@function
        .size           _ZN10layer_norm13ln_fwd_kernelINS_13Kernel_traitsI6__halfS2_fS2_fjLj3072ELj1ELj1ELj4ELj16ENS_18Kernel_traits_baseILj3072ES2_S2_fS2_fjLj128EEEEELb1ELb0ELb1ELb1EEEvNS_9FwdParamsE,(.L_x_20838 - _ZN10layer_norm13ln_fwd_kernelINS_13Kernel_traitsI6__halfS2_fS2_fjLj3072ELj1ELj1ELj4ELj16ENS_18Kernel_traits_baseILj3072ES2_S2_fS2_fjLj128EEEEELb1ELb0ELb1ELb1EEEvNS_9FwdParamsE)
        .other          _ZN10layer_norm13ln_fwd_kernelINS_13Kernel_traitsI6__halfS2_fS2_fjLj3072ELj1ELj1ELj4ELj16ENS_18Kernel_traits_baseILj3072ES2_S2_fS2_fjLj128EEEEELb1ELb0ELb1ELb1EEEvNS_9FwdParamsE,@"STO_CUDA_ENTRY STV_DEFAULT"
_ZN10layer_norm13ln_fwd_kernelINS_13Kernel_traitsI6__halfS2_fS2_fjLj3072ELj1ELj1ELj4ELj16ENS_18Kernel_traits_baseILj3072ES2_S2_fS2_fjLj128EEEEELb1ELb0ELb1ELb1EEEvNS_9FwdParamsE:
.text._ZN10layer_norm13ln_fwd_kernelINS_13Kernel_traitsI6__halfS2_fS2_fjLj3072ELj1ELj1ELj4ELj16ENS_18Kernel_traits_baseILj3072ES2_S2_fS2_fjLj128EEEEELb1ELb0ELb1ELb1EEEvNS_9FwdParamsE:
        /* <DEDUP_REMOVED lines=36> */
[----:B-----5:R-:W-:Y:S01]  /*0240*/  @P1 IADD3 R70, P2, PT, R4, R11, RZ ;  /* 0x0000000b04461210 */ /* 0x020fe20007f5e0ff */
[----:B------:R-:W-:Y:S01]  /*0250*/  IMAD.MOV.U32 R61, RZ, RZ, RZ ;  /* 0x000000ffff3d7224 */ /* 0x000fe200078e00ff */
[----:B------:R-:W-:Y:S02]  /*0260*/  @P1 R2UR UR12, R2 ;  /* 0x00000000020c12ca */ /* 0x000fe400000e0000 */
[----:B------:R-:W-:Y:S02]  /*0270*/  @!P0 CS2R R38, SRZ ;  /* 0x0000000000268805 */ /* 0x000fe4000001ff00 */
[----:B------:R-:W-:Y:S02]  /*0280*/  @P1 IADD3.X R71, PT, PT, RZ, R5, RZ, P2, !PT ;  /* 0x00000005ff471210 */ /* 0x000fe400017fe4ff */
[----:B------:R-:W-:Y:S02]  /*0290*/  @!P0 CS2R R36, SRZ ;  /* 0x0000000000248805 */ /* 0x000fe4000001ff00 */
[----:B------:R-:W-:-:S02]  /*02a0*/  @P1 R2UR UR13, R3 ;  /* 0x00000000030d12ca */ /* 0x000fc400000e0000 */
[----:B------:R-:W-:Y:S02]  /*02b0*/  @!P0 CS2R R34, SRZ ;  /* 0x0000000000228805 */ /* 0x000fe4000001ff00 */
[C-C-:B------:R-:W-:Y:S02]  /*02c0*/  SHF.R.U64 R68, R70.reuse, 0x2, R71.reuse ;  /* 0x0000000246447819 */ /* 0x140fe40000001247 */
[----:B------:R-:W-:Y:S02]  /*02d0*/  @!P0 CS2R R32, SRZ ;  /* 0x0000000000208805 */ /* 0x000fe4000001ff00 */
[----:B------:R-:W-:Y:S02]  /*02e0*/  SHF.R.U32.HI R67, RZ, 0x2, R71 ;  /* 0x00000002ff437819 */ /* 0x000fe40000011647 */
[----:B------:R-:W-:Y:S02]  /*02f0*/  @!P0 CS2R R30, SRZ ;  /* 0x00000000001e8805 */ /* 0x000fe4000001ff00 */
[----:B------:R-:W-:Y:S01]  /*0300*/  LOP3.LUT R70, R70, 0x3, RZ, 0xc0, !PT ;  /* 0x0000000346467812 */ /* 0x000fe200078ec0ff */
[----:B------:R-:W-:Y:S01]  /*0310*/  IMAD.HI.U32 R2, R68, -0x2daee0ad, RZ ;  /* 0xd2511f5344027827 */ /* 0x000fe200078e00ff */
[----:B------:R-:W-:Y:S01]  /*0320*/  @!P0 CS2R R28, SRZ ;  /* 0x00000000001c8805 */ /* 0x000fe2000001ff00 */
[----:B------:R-:W-:-:S02]  /*0330*/  UIADD3 UR26, UPT, UPT, UR12, -0x61c88647, URZ ;  /* 0x9e3779b90c1a7890 */ /* 0x000fc4000fffe0ff */
        /* <DEDUP_REMOVED lines=8> */
[----:B------:R-:W-:Y:S02]  /*03c0*/  UIADD3 UR31, UPT, UPT, UR13, 0x32370b8f, URZ ;  /* 0x32370b8f0d1f7890 */ /* 0x000fe4000fffe0ff */
[----:B------:R-:W-:Y:S01]  /*03d0*/  UIADD3 UR32, UPT, UPT, UR12, 0x78dde6e4, URZ ;  /* 0x78dde6e40c207890 */ /* 0x000fe2000fffe0ff */
[----:B------:R-:W-:Y:S01]  /*03e0*/  IMAD.HI.U32 R0, R69, -0x326172a9, RZ ;  /* 0xcd9e8d5745007827 */ /* 0x000fe200078e00ff */
[----:B------:R-:W-:-:S02]  /*03f0*/  UIADD3 UR33, UPT, UPT, UR13, -0x126145ec, URZ ;  /* 0xed9eba140d217890 */ /* 0x000fc4000fffe0ff */
[----:B------:R-:W-:Y:S01]  /*0400*/  UIADD3 UR34, UPT, UPT, UR12, 0x1715609d, URZ ;  /* 0x1715609d0c227890 */ /* 0x000fe2000fffe0ff */
[----:B------:R-:W-:Y:S01]  /*0410*/  IMAD R4, R69, -0x326172a9, RZ ;  /* 0xcd9e8d5745047824 */ /* 0x000fe200078e02ff */
[----:B------:R-:W-:Y:S01]  /*0420*/  LOP3.LUT R0, R67, UR12, R0, 0x96, !PT ;  /* 0x0000000c43007c12 */ /* 0x000fe2000f8e9600 */
[----:B------:R-:W-:Y:S01]  /*0430*/  IMAD R7, R2, -0x326172a9, RZ ;  /* 0xcd9e8d5702077824 */ /* 0x000fe200078e02ff */
[----:B------:R-:W-:Y:S02]  /*0440*/  UIADD3 UR35, UPT, UPT, UR13, -0x56f99767, URZ ;  /* 0xa90668990d237890 */ /* 0x000fe4000fffe0ff */
[----:B------:R-:W-:Y:S01]  /*0450*/  LOP3.LUT R3, R4, UR26, R3, 0x96, !PT ;  /* 0x0000001a04037c12 */ /* 0x000fe2000f8e9603 */
[C---:B------:R-:W-:Y:S01]  /*0460*/  IMAD.HI.U32 R5, R0.reuse, -0x2daee0ad, RZ ;  /* 0xd2511f5300057827 */ /* 0x040fe200078e00ff */
[----:B------:R-:W-:Y:S02]  /*0470*/  UIADD3 UR36, UPT, UPT, UR12, -0x4ab325aa, URZ ;  /* 0xb54cda560c247890 */ /* 0x000fe4000fffe0ff */
[----:B------:R-:W-:Y:S01]  /*0480*/  UIADD3 UR37, UPT, UPT, UR13, 0x646e171e, URZ ;  /* 0x646e171e0d257890 */ /* 0x000fe2000fffe0ff */
[----:B------:R-:W-:Y:S01]  /*0490*/  IMAD R9, R0, -0x2daee0ad, RZ ;  /* 0xd2511f5300097824 */ /* 0x000fe200078e02ff */
[----:B------:R-:W-:Y:S01]  /*04a0*/  LOP3.LUT R5, R6, UR27, R5, 0x96, !PT ;  /* 0x0000001b06057c12 */ /* 0x000fe2000f8e9605 */
[----:B------:R-:W-:Y:S01]  /*04b0*/  IMAD.HI.U32 R4, R3, -0x2daee0ad, RZ ;  /* 0xd2511f5303047827 */ /* 0x000fe200078e00ff */
[----:B------:R-:W-:-:S02]  /*04c0*/  UIADD3 UR38, UPT, UPT, UR12, 0x5384540f, URZ ;  /* 0x5384540f0c267890 */ /* 0x000fc4000fffe0ff */
[----:B------:R-:W-:Y:S01]  /*04d0*/  UIADD3 UR39, UPT, UPT, UR13, 0x1fd5c5a3, URZ ;  /* 0x1fd5c5a30d277890 */ /* 0x000fe2000fffe0ff */
        /* <DEDUP_REMOVED lines=8> */
[----:B------:R-:W-:-:S02]  /*0560*/  UIADD3 UR41, UPT, UPT, UR12, -0x700cb87f, URZ ;  /* 0x8ff347810c297890 */ /* 0x000fc4000fffe0ff */
[----:B------:R-:W-:Y:S01]  /*0570*/  UIADD3 UR42, UPT, UPT, UR13, -0x695add53, URZ ;  /* 0x96a522ad0d2a7890 */ /* 0x000fe2000fffe0ff */
[C---:B------:R-:W-:Y:S01]  /*0580*/  IMAD.HI.U32 R3, R0.reuse, -0x2daee0ad, RZ ;  /* 0xd2511f5300037827 */ /* 0x040fe200078e00ff */
[----:B------:R-:W-:Y:S01]  /*0590*/  LOP3.LUT R2, R5, UR30, R2, 0x96, !PT ;  /* 0x0000001e05027c12 */ /* 0x000fe2000f8e9602 */
[----:B------:R-:W-:Y:S02]  /*05a0*/  UPLOP3.LUT UP1, UPT, UPT, UPT, UPT, 0x40, 0x4 ;  /* 0x000000000004789c */ /* 0x000fe40003f2e870 */
        /* <DEDUP_REMOVED lines=19> */
[----:B------:R-:W-:Y:S01]  /*06e0*/  IMAD.HI.U32 R4, R3, -0x2daee0ad, RZ ;  /* 0xd2511f5303047827 */ /* 0x000fe200078e00ff */
[----:B------:R-:W0:Y:S03]  /*06f0*/  LDCU.128 UR8, c[0x0][0x3f0] ;  /* 0x00007e00ff0877ac */ /* 0x000e260008000c00 */
        /* <DEDUP_REMOVED lines=25> */
[----:B01234-:R-:W-:-:S07]  /*0890*/  IMAD R71, R0, -0x2daee0ad, RZ ;  /* 0xd2511f5300477824 */ /* 0x01ffce00078e02ff */
.L_x_13305:
[----:B------:R-:W-:-:S06]  /*08a0*/  UIMAD.WIDE UR4, UR7, 0x4, UR8 ;  /* 0x00000004070478a5 */ /* 0x000fcc000f8e0208 */
[----:B-1----:R-:W-:Y:S01]  /*08b0*/  IMAD.U32 R10, RZ, RZ, UR4 ;  /* 0x00000004ff0a7e24 */ /* 0x002fe2000f8e00ff */
[----:B------:R-:W-:-:S05]  /*08c0*/  MOV R11, UR5 ;  /* 0x00000005000b7c02 */ /* 0x000fca0008000f00 */
[----:B------:R-:W2:Y:S01]  /*08d0*/  LDG.E R52, desc[UR14][R10.64] ;  /* 0x0000000e0a347981 */ /* 0x000ea2000c1e1900 */
[----:B------:R-:W-:-:S06]  /*08e0*/  UIMAD.WIDE UR4, UR7, 0x4, UR10 ;  /* 0x00000004070478a5 */ /* 0x000fcc000f8e020a */
[----:B------:R-:W-:Y:S01]  /*08f0*/  MOV R13, UR5 ;  /* 0x00000005000d7c02 */ /* 0x000fe20008000f00 */
[----:B------:R-:W-:Y:S01]  /*0900*/  IMAD.MOV.U32 R53, RZ, RZ, RZ ;  /* 0x000000ffff357224 */ /* 0x000fe200078e00ff */
[----:B--2---:R-:W-:-:S13]  /*0910*/  ISETP.GE.AND P0, PT, R52, 0x1, PT ;  /* 0x000000013400780c */ /* 0x004fda0003f06270 */
[----:B0-----:R-:W0:Y:S01]  /*0920*/  @P0 LDC.64 R8, c[0x0][0x390] ;  /* 0x0000e400ff080b82 */ /* 0x001e220000000a00 */
        /* <DEDUP_REMOVED lines=8> */
[----:B------:R0:W5:Y:S01]  /*09b0*/  @P0 LDG.E.128 R24, desc[UR14][R8.64] ;  /* 0x0000000e08180981 */ /* 0x000162000c1e1d00 */
        /* <DEDUP_REMOVED lines=8> */
[----:B--2---:R-:W-:Y:S01]  /*0a40*/  R2UR UR6, R12 ;  /* 0x000000000c0672ca */ /* 0x004fe200000e0000 */
[----:B0-----:R-:W-:-:S14]  /*0a50*/  BRA.U !UP0, `(.L_x_13103) ;  /* 0x00000029084c7547 */ /* 0x001fdc000b800000 */
[----:B------:R-:W0:Y:S02]  /*0a60*/  LDC.64 R8, c[0x0][0x3a0] ;  /* 0x0000e800ff087b82 */ /* 0x000e240000000a00 */
[----:B0-----:R-:W-:-:S05]  /*0a70*/  IMAD.WIDE.U32 R8, R72, 0x20, R8 ;  /* 0x0000002048087825 */ /* 0x001fca00078e0008 */
[----:B------:R0:W5:Y:S04]  /*0a80*/  LDG.E.128 R20, desc[UR14][R8.64] ;  /* 0x0000000e08147981 */ /* 0x000168000c1e1d00 */
[----:B------:R0:W5:Y:S01]  /*0a90*/  LDG.E.128 R16, desc[UR14][R8.64+0x10] ;  /* 0x0000100e08107981 */ /* 0x000162000c1e1d00 */
[----:B------:R-:W-:-:S13]  /*0aa0*/  ISETP.GT.AND P1, PT, R52, RZ, PT ;  /* 0x000000ff3400720c */ /* 0x000fda0003f24270 */
[----:B------:R-:W-:Y:S01]  /*0ab0*/  @!P1 MOV R10, R70 ;  /* 0x00000046000a9202 */ /* 0x000fe20000000f00 */
[----:B------:R-:W-:Y:S01]  /*0ac0*/  @!P1 IMAD.MOV.U32 R54, RZ, RZ, R71 ;  /* 0x000000ffff369224 */ /* 0x000fe200078e0047 */
        /* <DEDUP_REMOVED lines=16> */
.L_x_13106:
        /* <DEDUP_REMOVED lines=12> */
.L_x_13107:
        /* <DEDUP_REMOVED lines=41> */
.L_x_13105:
        /* <DEDUP_REMOVED lines=10> */
.L_x_13104:
        /* <DEDUP_REMOVED lines=18> */
.L_x_13110:
        /* <DEDUP_REMOVED lines=12> */
.L_x_13111:
        /* <DEDUP_REMOVED lines=42> */
.L_x_13109:
        /* <DEDUP_REMOVED lines=10> */
.L_x_13108:
        /* <DEDUP_REMOVED lines=18> */
.L_x_13114:
        /* <DEDUP_REMOVED lines=12> */
.L_x_13115:
        /* <DEDUP_REMOVED lines=42> */
.L_x_13113:
        /* <DEDUP_REMOVED lines=10> */
.L_x_13112:
        /* <DEDUP_REMOVED lines=18> */
.L_x_13118:
        /* <DEDUP_REMOVED lines=12> */
.L_x_13119:
        /* <DEDUP_REMOVED lines=42> */
.L_x_13117:
        /* <DEDUP_REMOVED lines=10> */
.L_x_13116:
        /* <DEDUP_REMOVED lines=18> */
.L_x_13122:
        /* <DEDUP_REMOVED lines=12> */
.L_x_13123:
        /* <DEDUP_REMOVED lines=42> */
.L_x_13121:
        /* <DEDUP_REMOVED lines=10> */
.L_x_13120:
        /* <DEDUP_REMOVED lines=18> */
.L_x_13126:
        /* <DEDUP_REMOVED lines=12> */
.L_x_13127:
        /* <DEDUP_REMOVED lines=42> */
.L_x_13125:
        /* <DEDUP_REMOVED lines=10> */
.L_x_13124:
        /* <DEDUP_REMOVED lines=18> */
.L_x_13130:
        /* <DEDUP_REMOVED lines=12> */
.L_x_13131:
        /* <DEDUP_REMOVED lines=40> */
[----:B------:R-:W-:-:S07]  /*2dc0*/  LOP3.LUT R66, R8, UR42, R57, 0x96, !PT ;  /* 0x0000002a08427c12 */ /* 0x000fce000f8e9639 */
.L_x_13129:
        /* <DEDUP_REMOVED lines=10> */
.L_x_13128:
        /* <DEDUP_REMOVED lines=18> */
.L_x_13134:
        /* <DEDUP_REMOVED lines=12> */
.L_x_13135:
        /* <DEDUP_REMOVED lines=41> */
.L_x_13133:
        /* <DEDUP_REMOVED lines=11> */
.L_x_13103:
        /* <DEDUP_REMOVED lines=19> */
.L_x_13138:
        /* <DEDUP_REMOVED lines=12> */
.L_x_13139:
        /* <DEDUP_REMOVED lines=40> */
[----:B------:R-:W-:-:S07]  /*3800*/  IMAD.MOV.U32 R8, RZ, RZ, RZ ;  /* 0x000000ffff087224 */ /* 0x000fce00078e00ff */
.L_x_13137:
        /* <DEDUP_REMOVED lines=9> */
.L_x_13136:
        /* <DEDUP_REMOVED lines=15> */
.L_x_13142:
        /* <DEDUP_REMOVED lines=12> */
.L_x_13143:
        /* <DEDUP_REMOVED lines=42> */
.L_x_13141:
        /* <DEDUP_REMOVED lines=9> */
.L_x_13140:
[----:B------:R-:W-:Y:S02]  /*3d80*/  IMAD.MOV.U32 R8, RZ, RZ, R9 ;  /* 0x000000ffff087224 */ /* 0x000fe400078e0009 */
        /* <DEDUP_REMOVED lines=14> */
.L_x_13146:
        /* <DEDUP_REMOVED lines=12> */
.L_x_13147:
        /* <DEDUP_REMOVED lines=42> */
.L_x_13145:
        /* <DEDUP_REMOVED lines=9> */
.L_x_13144:
        /* <DEDUP_REMOVED lines=15> */
.L_x_13150:
        /* <DEDUP_REMOVED lines=12> */
.L_x_13151:
        /* <DEDUP_REMOVED lines=42> */
.L_x_13149:
        /* <DEDUP_REMOVED lines=9> */
.L_x_13148:
        /* <DEDUP_REMOVED lines=15> */
.L_x_13154:
        /* <DEDUP_REMOVED lines=12> */
.L_x_13155:
        /* <DEDUP_REMOVED lines=42> */
.L_x_13153:
        /* <DEDUP_REMOVED lines=9> */
.L_x_13152:
        /* <DEDUP_REMOVED lines=15> */
.L_x_13158:
        /* <DEDUP_REMOVED lines=12> */
.L_x_13159:
        /* <DEDUP_REMOVED lines=42> */
.L_x_13157:
        /* <DEDUP_REMOVED lines=9> */
.L_x_13156:
        /* <DEDUP_REMOVED lines=15> */
.L_x_13162:
        /* <DEDUP_REMOVED lines=12> */
.L_x_13163:
        /* <DEDUP_REMOVED lines=42> */
.L_x_13161:
        /* <DEDUP_REMOVED lines=9> */
.L_x_13160:
        /* <DEDUP_REMOVED lines=15> */
.L_x_13165:
        /* <DEDUP_REMOVED lines=12> */
.L_x_13166:
        /* <DEDUP_REMOVED lines=42> */
.L_x_13164:
        /* <DEDUP_REMOVED lines=9> */
.L_x_13132:
[----:B------:R-:W0:Y:S02]  /*5ac0*/  LDC.64 R76, c[0x0][0x3a8] ;  /* 0x0000ea00ff4c7b82 */ /* 0x000e240000000a00 */
[----:B0-----:R-:W-:-:S05]  /*5ad0*/  IMAD.WIDE.U32 R8, R72, 0x20, R76 ;  /* 0x0000002048087825 */ /* 0x001fca00078e004c */
        /* <DEDUP_REMOVED lines=23> */
.L_x_13167:
[----:B------:R-:W-:Y:S05]  /*5c50*/  @!P0 BRA `(.L_x_13168) ;  /* 0x0000000000108947 */ /* 0x000fea0003800000 */
[----:B01----:R-:W0:Y:S01]  /*5c60*/  LDC.64 R8, c[0x0][0x390] ;  /* 0x0000e400ff087b82 */ /* 0x003e220000000a00 */
[----:B------:R-:W-:-:S04]  /*5c70*/  VIADD R11, R53, 0x80 ;  /* 0x00000080350b7836 */ /* 0x000fc80000000000 */
[----:B0-----:R-:W-:-:S05]  /*5c80*/  IMAD.WIDE.U32 R8, R11, 0x10, R8 ;  /* 0x000000100b087825 */ /* 0x001fca00078e0008 */
[----:B------:R2:W5:Y:S02]  /*5c90*/  LDG.E.128 R24, desc[UR14][R8.64] ;  /* 0x0000000e08187981 */ /* 0x000564000c1e1d00 */
.L_x_13168:
[----:B------:R-:W-:Y:S05]  /*5ca0*/  BRA.U !UP0, `(.L_x_13169) ;  /* 0x00000029084c7547 */ /* 0x000fea000b800000 */
[----:B012---:R-:W0:Y:S01]  /*5cb0*/  LDC.64 R8, c[0x0][0x3a0] ;  /* 0x0000e800ff087b82 */ /* 0x007e220000000a00 */
[----:B------:R-:W-:-:S05]  /*5cc0*/  IADD3 R11, PT, PT, R72, 0x80, RZ ;  /* 0x00000080480b7810 */ /* 0x000fca0007ffe0ff */
[----:B0-----:R-:W-:-:S05]  /*5cd0*/  IMAD.WIDE.U32 R8, R11, 0x20, R8 ;  /* 0x000000200b087825 */ /* 0x001fca00078e0008 */
[----:B------:R0:W5:Y:S04]  /*5ce0*/  LDG.E.128 R12, desc[UR14][R8.64] ;  /* 0x0000000e080c7981 */ /* 0x000168000c1e1d00 */
[----:B------:R-:W5:Y:S01]  /*5cf0*/  LDG.E.128 R8, desc[UR14][R8.64+0x10] ;  /* 0x0000100e08087981 */ /* 0x000f62000c1e1d00 */
        /* <DEDUP_REMOVED lines=19> */
.L_x_13172:
        /* <DEDUP_REMOVED lines=12> */
.L_x_13173:
        /* <DEDUP_REMOVED lines=40> */
[----:B------:R-:W-:-:S07]  /*6170*/  HFMA2 R56, -RZ, RZ, 0, 0 ;  /* 0x00000000ff387431 */ /* 0x000fce00000001ff */
.L_x_13171:
        /* <DEDUP_REMOVED lines=10> */
.L_x_13170:
        /* <DEDUP_REMOVED lines=18> */
.L_x_13176:
        /* <DEDUP_REMOVED lines=12> */
.L_x_13177:
        /* <DEDUP_REMOVED lines=42> */
.L_x_13175:
        /* <DEDUP_REMOVED lines=10> */
.L_x_13174:
        /* <DEDUP_REMOVED lines=18> */
.L_x_13180:
        /* <DEDUP_REMOVED lines=12> */
.L_x_13181:
        /* <DEDUP_REMOVED lines=40> */
[----:B------:R-:W-:-:S07]  /*6ba0*/  LOP3.LUT R66, R54, UR42, R65, 0x96, !PT ;  /* 0x0000002a36427c12 */ /* 0x000fce000f8e9641 */
.L_x_13179:
        /* <DEDUP_REMOVED lines=9> */
[----:B------:R-:W-:-:S07]  /*6c40*/  FADD.FTZ R14, R14, R57 ;  /* 0x000000390e0e7221 */ /* 0x000fce0000010000 */
.L_x_13178:
        /* <DEDUP_REMOVED lines=18> */
.L_x_13184:
        /* <DEDUP_REMOVED lines=12> */
.L_x_13185:
        /* <DEDUP_REMOVED lines=42> */
.L_x_13183:
        /* <DEDUP_REMOVED lines=10> */
.L_x_13182:
        /* <DEDUP_REMOVED lines=18> */
.L_x_13188:
        /* <DEDUP_REMOVED lines=12> */
.L_x_13189:
        /* <DEDUP_REMOVED lines=41> */
.L_x_13187:
        /* <DEDUP_REMOVED lines=10> */
.L_x_13186:
        /* <DEDUP_REMOVED lines=18> */
.L_x_13192:
        /* <DEDUP_REMOVED lines=12> */
.L_x_13193:
        /* <DEDUP_REMOVED lines=42> */
.L_x_13191:
        /* <DEDUP_REMOVED lines=10> */
.L_x_13190:
        /* <DEDUP_REMOVED lines=18> */
.L_x_13196:
        /* <DEDUP_REMOVED lines=12> */
.L_x_13197:
        /* <DEDUP_REMOVED lines=41> */
.L_x_13195:
        /* <DEDUP_REMOVED lines=10> */
.L_x_13194:
        /* <DEDUP_REMOVED lines=18> */
.L_x_13200:
        /* <DEDUP_REMOVED lines=12> */
.L_x_13201:
        /* <DEDUP_REMOVED lines=42> */
.L_x_13199:
        /* <DEDUP_REMOVED lines=11> */
.L_x_13169:
[----:B012---:R-:W-:Y:S01]  /*85e0*/  IMAD.MOV.U32 R8, RZ, RZ, R55 ;  /* 0x000000ffff087224 */ /* 0x007fe200078e0037 */
        /* <DEDUP_REMOVED lines=18> */
.L_x_13204:
        /* <DEDUP_REMOVED lines=12> */
.L_x_13205:
        /* <DEDUP_REMOVED lines=40> */
[----:B------:R-:W-:Y:S01]  /*8a50*/  LOP3.LUT R66, R10, UR42, R9, 0x96, !PT ;  /* 0x0000002a0a427c12 */ /* 0x000fe2000f8e9609 */
[----:B------:R-:W-:-:S07]  /*8a60*/  IMAD.MOV.U32 R9, RZ, RZ, R54 ;  /* 0x000000ffff097224 */ /* 0x000fce00078e0036 */
.L_x_13203:
        /* <DEDUP_REMOVED lines=9> */
.L_x_13202:
        /* <DEDUP_REMOVED lines=15> */
.L_x_13208:
        /* <DEDUP_REMOVED lines=12> */
.L_x_13209:
        /* <DEDUP_REMOVED lines=42> */
.L_x_13207:
        /* <DEDUP_REMOVED lines=9> */
.L_x_13206:
        /* <DEDUP_REMOVED lines=15> */
.L_x_13212:
        /* <DEDUP_REMOVED lines=12> */
.L_x_13213:
        /* <DEDUP_REMOVED lines=42> */
.L_x_13211:
        /* <DEDUP_REMOVED lines=9> */
.L_x_13210:
        /* <DEDUP_REMOVED lines=15> */
.L_x_13216:
        /* <DEDUP_REMOVED lines=12> */
.L_x_13217:
        /* <DEDUP_REMOVED lines=42> */
.L_x_13215:
        /* <DEDUP_REMOVED lines=9> */
.L_x_13214:
        /* <DEDUP_REMOVED lines=15> */
.L_x_13220:
        /* <DEDUP_REMOVED lines=12> */
.L_x_13221:
        /* <DEDUP_REMOVED lines=42> */
.L_x_13219:
        /* <DEDUP_REMOVED lines=9> */
.L_x_13218:
        /* <DEDUP_REMOVED lines=15> */
.L_x_13224:
        /* <DEDUP_REMOVED lines=12> */
.L_x_13225:
        /* <DEDUP_REMOVED lines=42> */
.L_x_13223:
        /* <DEDUP_REMOVED lines=9> */
.L_x_13222:
        /* <DEDUP_REMOVED lines=15> */
.L_x_13228:
        /* <DEDUP_REMOVED lines=12> */
.L_x_13229:
        /* <DEDUP_REMOVED lines=42> */
.L_x_13227:
        /* <DEDUP_REMOVED lines=9> */
.L_x_13226:
        /* <DEDUP_REMOVED lines=15> */
.L_x_13231:
        /* <DEDUP_REMOVED lines=12> */
.L_x_13232:
        /* <DEDUP_REMOVED lines=42> */
.L_x_13230:
        /* <DEDUP_REMOVED lines=9> */
.L_x_13198:
[----:B------:R-:W-:Y:S01]  /*ad20*/  VIADD R55, R72, 0x80 ;  /* 0x0000008048377836 */ /* 0x000fe20000000000 */
[----:B------:R-:W-:-:S03]  /*ad30*/  IADD3 R64, PT, PT, R53, 0x100, RZ ;  /* 0x0000010035407810 */ /* 0x000fc60007ffe0ff */
[----:B------:R-:W-:-:S05]  /*ad40*/  IMAD.WIDE.U32 R54, R55, 0x20, R76 ;  /* 0x0000002037367825 */ /* 0x000fca00078e004c */
[----:B-----5:R0:W-:Y:S04]  /*ad50*/  STG.E.128 desc[UR14][R54.64], R12 ;  /* 0x0000000c36007986 */ /* 0x0201e8000c101d0e */
[----:B------:R0:W-:Y:S01]  /*ad60*/  STG.E.128 desc[UR14][R54.64+0x10], R8 ;  /* 0x0000100836007986 */ /* 0x0001e2000c101d0e */
[----:B------:R-:W-:Y:S05]  /*ad70*/  @!P0 BRA `(.L_x_13233) ;  /* 0x0000000000548947 */ /* 0x000fea0003800000 */
[----:B0-----:R-:W-:Y:S01]  /*ad80*/  IMAD.U32 R54, R2, 0x10000, RZ ;  /* 0x0001000002367824 */ /* 0x001fe200078e00ff */
[----:B------:R-:W-:Y:S02]  /*ad90*/  LOP3.LUT R58, R5, 0xff, RZ, 0xc0, !PT ;  /* 0x000000ff053a7812 */ /* 0x000fe400078ec0ff */
[----:B------:R-:W-:Y:S02]  /*ada0*/  LOP3.LUT R56, R6, 0xff, RZ, 0xc0, !PT ;  /* 0x000000ff06387812 */ /* 0x000fe400078ec0ff */
[----:B------:R-:W-:Y:S01]  /*adb0*/  LOP3.LUT R55, R54, 0xff0000, RZ, 0xc0, !PT ;  /* 0x00ff000036377812 */ /* 0x000fe200078ec0ff */
[----:B------:R-:W-:Y:S01]  /*adc0*/  IMAD.WIDE.U32 R58, R58, 0x1000000, RZ ;  /* 0x010000003a3a7825 */ /* 0x000fe200078e00ff */
[----:B------:R-:W-:Y:S02]  /*add0*/  LOP3.LUT R54, R0, 0xffff, RZ, 0xc0, !PT ;  /* 0x0000ffff00367812 */ /* 0x000fe400078ec0ff */
[----:B------:R-:W-:Y:S01]  /*ade0*/  IADD3 R53, PT, PT, R53, 0x80, RZ ;  /* 0x0000008035357810 */ /* 0x000fe20007ffe0ff */
[----:B------:R-:W-:Y:S01]  /*adf0*/  IMAD.WIDE.U32 R56, R56, 0x10000, RZ ;  /* 0x0001000038387825 */ /* 0x000fe200078e00ff */
[----:B------:R-:W-:-:S02]  /*ae00*/  PRMT R54, R55, 0x4210, R54 ;  /* 0x0000421037367816 */ /* 0x000fc40000000036 */
[----:B------:R-:W-:-:S04]  /*ae10*/  PRMT R55, R3, 0x7104, RZ ;  /* 0x0000710403377816 */ /* 0x000fc800000000ff */
[----:B------:R-:W-:Y:S02]  /*ae20*/  LOP3.LUT R55, R54, 0xff00, R55, 0xf8, !PT ;  /* 0x0000ff0036377812 */ /* 0x000fe400078ef837 */
[----:B------:R-:W-:Y:S02]  /*ae30*/  LOP3.LUT R54, R7, 0xff, RZ, 0xc0, !PT ;  /* 0x000000ff07367812 */ /* 0x000fe400078ec0ff */
[----:B------:R-:W-:-:S03]  /*ae40*/  LOP3.LUT R71, R55, 0xff, R4, 0xf8, !PT ;  /* 0x000000ff37477812 */ /* 0x000fc600078ef804 */
[----:B------:R-:W-:Y:S01]  /*ae50*/  IMAD.WIDE.U32 R54, R54, 0x100, RZ ;  /* 0x0000010036367825 */ /* 0x000fe200078e00ff */
[----:B------:R-:W-:Y:S02]  /*ae60*/  LOP3.LUT R71, R57, R71, R59, 0xfe, !PT ;  /* 0x0000004739477212 */ /* 0x000fe400078efe3b */
[----:B------:R-:W-:Y:S02]  /*ae70*/  LOP3.LUT R59, R54, R58, R56, 0xfe, !PT ;  /* 0x0000003a363b7212 */ /* 0x000fe400078efe38 */
[----:B------:R-:W0:Y:S01]  /*ae80*/  LDC.64 R56, c[0x0][0x3b0] ;  /* 0x0000ec00ff387b82 */ /* 0x000e220000000a00 */
[----:B------:R-:W-:Y:S02]  /*ae90*/  LOP3.LUT R55, R71, R55, RZ, 0xfc, !PT ;  /* 0x0000003747377212 */ /* 0x000fe400078efcff */
[----:B------:R-:W-:Y:S01]  /*aea0*/  LOP3.LUT R54, R59, 0xff, R60, 0xf8, !PT ;  /* 0x000000ff3b367812 */ /* 0x000fe200078ef83c */
[----:B0-----:R-:W-:-:S05]  /*aeb0*/  IMAD.WIDE.U32 R56, R53, 0x8, R56 ;  /* 0x0000000835387825 */ /* 0x001fca00078e0038 */
[----:B------:R1:W-:Y:S02]  /*aec0*/  STG.E.64 desc[UR14][R56.64], R54 ;  /* 0x0000003638007986 */ /* 0x0003e4000c101b0e */
.L_x_13233:
[----:B------:R-:W-:Y:S05]  /*aed0*/  @!P0 BRA `(.L_x_13234) ;  /* 0x00000000000c8947 */ /* 0x000fea0003800000 */
[----:B------:R-:W2:Y:S02]  /*aee0*/  LDC.64 R24, c[0x0][0x390] ;  /* 0x0000e400ff187b82 */ /* 0x000ea40000000a00 */
[----:B--2---:R-:W-:-:S06]  /*aef0*/  IMAD.WIDE.U32 R24, R64, 0x10, R24 ;  /* 0x0000001040187825 */ /* 0x004fcc00078e0018 */
[----:B------:R-:W5:Y:S02]  /*af00*/  LDG.E.128 R24, desc[UR14][R24.64] ;  /* 0x0000000e18187981 */ /* 0x000f64000c1e1d00 */
.L_x_13234:
[----:B------:R-:W-:Y:S01]  /*af10*/  VIADD R72, R72, 0x100 ;  /* 0x0000010048487836 */ /* 0x000fe20000000000 */
[----:B------:R-:W-:Y:S06]  /*af20*/  BRA.U !UP0, `(.L_x_13235) ;  /* 0x0000002908487547 */ /* 0x000fec000b800000 */
[----:B01----:R-:W0:Y:S01]  /*af30*/  LDC.64 R54, c[0x0][0x3a0] ;  /* 0x0000e800ff367b82 */ /* 0x003e220000000a00 */
[----:B------:R-:W-:Y:S01]  /*af40*/  ISETP.GT.AND P1, PT, R52, RZ, PT ;  /* 0x000000ff3400720c */ /* 0x000fe20003f24270 */
[----:B0-----:R-:W-:-:S05]  /*af50*/  IMAD.WIDE.U32 R54, R72, 0x20, R54 ;  /* 0x0000002048367825 */ /* 0x001fca00078e0036 */
[----:B------:R0:W5:Y:S04]  /*af60*/  LDG.E.128 R56, desc[UR14][R54.64] ;  /* 0x0000000e36387981 */ /* 0x000168000c1e1d00 */
[----:B------:R-:W5:Y:S03]  /*af70*/  LDG.E.128 R52, desc[UR14][R54.64+0x10] ;  /* 0x0000100e36347981 */ /* 0x000f66000c1e1d00 */
        /* <DEDUP_REMOVED lines=12> */
[----:B------:R-:W-:Y:S01]  /*b040*/  @P2 IADD3 R71, PT, PT, R70, 0x1, RZ ;  /* 0x0000000146472810 */ /* 0x000fe20007ffe0ff */
[----:B------:R-:W-:Y:S01]  /*b050*/  @!P2 IMAD.MOV.U32 R73, RZ, RZ, R65 ;  /* 0x000000ffff49a224 */ /* 0x000fe200078e0041 */
[----:B------:R-:W-:Y:S01]  /*b060*/  @P2 MOV R73, R65 ;  /* 0x0000004100492202 */ /* 0x000fe20000000f00 */
[----:B------:R-:W-:Y:S01]  /*b070*/  @!P2 IMAD.MOV.U32 R60, RZ, RZ, R66 ;  /* 0x000000ffff3ca224 */ /* 0x000fe200078e0042 */
[----:B------:R-:W-:Y:S01]  /*b080*/  @P2 MOV R60, R63 ;  /* 0x0000003f003c2202 */ /* 0x000fe20000000f00 */
[----:B------:R-:W-:Y:S06]  /*b090*/  BRA `(.L_x_13237) ;  /* 0x0000000000d87947 */ /* 0x000fec0003800000 */
.L_x_13238:
        /* <DEDUP_REMOVED lines=12> */
.L_x_13239:
        /* <DEDUP_REMOVED lines=34> */
[----:B------:R-:W-:Y:S01]  /*b380*/  LOP3.LUT R62, R62, UR40, R71, 0x96, !PT ;  /* 0x000000283e3e7c12 */ /* 0x000fe2000f8e9647 */
[----:B------:R-:W-:-:S04]  /*b390*/  HFMA2 R71, -RZ, RZ, 0, 0 ;  /* 0x00000000ff477431 */ /* 0x000fc800000001ff */
[----:B------:R-:W-:-:S05]  /*b3a0*/  IMAD.WIDE.U32 R62, R62, -0x2daee0ad, RZ ;  /* 0xd2511f533e3e7825 */ /* 0x000fca00078e00ff */
[----:B------:R-:W-:Y:S02]  /*b3b0*/  LOP3.LUT R66, R74, UR42, R63, 0x96, !PT ;  /* 0x0000002a4a427c12 */ /* 0x000fe4000f8e963f */
[----:B------:R-:W-:Y:S01]  /*b3c0*/  MOV R73, R62 ;  /* 0x0000003e00497202 */ /* 0x000fe20000000f00 */
[----:B------:R-:W-:-:S04]  /*b3d0*/  IMAD.WIDE.U32 R62, R60, -0x326172a9, RZ ;  /* 0xcd9e8d573c3e7825 */ /* 0x000fc800078e00ff */
[----:B------:R-:W-:Y:S01]  /*b3e0*/  IMAD.MOV.U32 R60, RZ, RZ, R65 ;  /* 0x000000ffff3c7224 */ /* 0x000fe200078e0041 */
[----:B------:R-:W-:-:S07]  /*b3f0*/  LOP3.LUT R63, R70, UR41, R63, 0x96, !PT ;  /* 0x00000029463f7c12 */ /* 0x000fce000f8e963f */
.L_x_13237:
[----:B------:R-:W-:Y:S01]  /*b400*/  I2FP.F32.U32 R60, R60 ;  /* 0x0000003c003c7245 */ /* 0x000fe20000201000 */
[----:B------:R-:W-:-:S04]  /*b410*/  IMAD.MOV.U32 R65, RZ, RZ, 0x2f800000 ;  /* 0x2f800000ff417424 */ /* 0x000fc800078e00ff */
[----:B------:R-:W-:-:S05]  /*b420*/  FFMA.FTZ R60, R60, R65, 1.1641532182693481445e-10 ;  /* 0x2f0000003c3c7423 */ /* 0x000fca0000010041 */
[----:B------:R-:W-:Y:S01]  /*b430*/  FSETP.GTU.FTZ.AND P2, PT, R60, UR23, PT ;  /* 0x000000173c007c0b */ /* 0x000fe2000bf5c000 */
[----:B-----5:R-:W-:-:S05]  /*b440*/  HADD2.F32 R60, -RZ, R24.H0_H0 ;  /* 0x20000018ff3c7230 */ /* 0x020fca0000004100 */
[----:B------:R-:W-:-:S04]  /*b450*/  FMUL.FTZ R60, R60, UR17 ;  /* 0x000000113c3c7c20 */ /* 0x000fc80008410000 */
[----:B------:R-:W-:-:S05]  /*b460*/  FMUL.FTZ R60, R60, UR16 ;  /* 0x000000103c3c7c20 */ /* 0x000fca0008410000 */
[----:B------:R-:W-:Y:S02]  /*b470*/  FSEL R65, R60, RZ, !P2 ;  /* 0x000000ff3c417208 */ /* 0x000fe40005000000 */
[----:B------:R-:W-:-:S03]  /*b480*/  SEL R60, RZ, 0x1, P2 ;  /* 0x00000001ff3c7807 */ /* 0x000fc60001000000 */
[----:B------:R-:W-:-:S07]  /*b490*/  FADD.FTZ R56, R56, R65 ;  /* 0x0000004138387221 */ /* 0x000fce0000010000 */
.L_x_13236:
        /* <DEDUP_REMOVED lines=18> */
.L_x_13242:
        /* <DEDUP_REMOVED lines=12> */
.L_x_13243:
        /* <DEDUP_REMOVED lines=40> */
[----:B------:R-:W-:-:S07]  /*b900*/  LOP3.LUT R63, R74, UR41, R63, 0x96, !PT ;  /* 0x000000294a3f7c12 */ /* 0x000fce000f8e963f */
.L_x_13241:
[----:B------:R-:W-:Y:S02]  /*b910*/  I2FP.F32.U32 R7, R7 ;  /* 0x0000000700077245 */ /* 0x000fe40000201000 */
[----:B------:R-:W-:-:S05]  /*b920*/  MOV R74, 0x2f800000 ;  /* 0x2f800000004a7802 */ /* 0x000fca0000000f00 */
[----:B------:R-:W-:-:S05]  /*b930*/  FFMA.FTZ R7, R7, R74, 1.1641532182693481445e-10 ;  /* 0x2f00000007077423 */ /* 0x000fca000001004a */
[----:B------:R-:W-:Y:S01]  /*b940*/  FSETP.GTU.FTZ.AND P2, PT, R7, UR23, PT ;  /* 0x0000001707007c0b */ /* 0x000fe2000bf5c000 */
[----:B-----5:R-:W-:-:S05]  /*b950*/  HADD2.F32 R7, -RZ, R24.H1_H1 ;  /* 0x30000018ff077230 */ /* 0x020fca0000004100 */
[----:B------:R-:W-:-:S04]  /*b960*/  FMUL.FTZ R7, R7, UR17 ;  /* 0x0000001107077c20 */ /* 0x000fc80008410000 */
[----:B------:R-:W-:-:S05]  /*b970*/  FMUL.FTZ R7, R7, UR16 ;  /* 0x0000001007077c20 */ /* 0x000fca0008410000 */
[----:B------:R-:W-:Y:S02]  /*b980*/  FSEL R74, R7, RZ, !P2 ;  /* 0x000000ff074a7208 */ /* 0x000fe40005000000 */
[----:B------:R-:W-:-:S03]  /*b990*/  SEL R7, RZ, 0x1, P2 ;  /* 0x00000001ff077807 */ /* 0x000fc60001000000 */
[----:B------:R-:W-:-:S07]  /*b9a0*/  FADD.FTZ R57, R57, R74 ;  /* 0x0000004a39397221 */ /* 0x000fce0000010000 */
.L_x_13240:
        /* <DEDUP_REMOVED lines=12> */
[----:B------:R-:W-:Y:S01]  /*ba70*/  @P2 VIADD R71, R65, 0x1 ;  /* 0x0000000141472836 */ /* 0x000fe20000000000 */
[----:B------:R-:W-:Y:S01]  /*ba80*/  @!P2 MOV R73, R70 ;  /* 0x000000460049a202 */ /* 0x000fe20000000f00 */
[----:B------:R-:W-:Y:S01]  /*ba90*/  @P2 IMAD.MOV.U32 R73, RZ, RZ, R70 ;  /* 0x000000ffff492224 */ /* 0x000fe200078e0046 */
[----:B------:R-:W-:Y:S01]  /*baa0*/  @!P2 MOV R6, R66 ;  /* 0x000000420006a202 */ /* 0x000fe20000000f00 */
[----:B------:R-:W-:Y:S01]  /*bab0*/  @P2 IMAD.MOV.U32 R6, RZ, RZ, R63 ;  /* 0x000000ffff062224 */ /* 0x000fe200078e003f */
[----:B------:R-:W-:Y:S06]  /*bac0*/  BRA `(.L_x_13245) ;  /* 0x0000000000d87947 */ /* 0x000fec0003800000 */
.L_x_13246:
        /* <DEDUP_REMOVED lines=12> */
.L_x_13247:
        /* <DEDUP_REMOVED lines=39> */
[----:B------:R-:W-:Y:S01]  /*be00*/  IMAD.WIDE.U32 R62, R6, -0x326172a9, RZ ;  /* 0xcd9e8d57063e7825 */ /* 0x000fe200078e00ff */
[----:B------:R-:W-:-:S04]  /*be10*/  MOV R6, R70 ;  /* 0x0000004600067202 */ /* 0x000fc80000000f00 */
[----:B------:R-:W-:-:S07]  /*be20*/  LOP3.LUT R63, R74, UR41, R63, 0x96, !PT ;  /* 0x000000294a3f7c12 */ /* 0x000fce000f8e963f */
.L_x_13245:
[----:B------:R-:W-:Y:S01]  /*be30*/  HFMA2 R65, -RZ, RZ, 0.1171875, 0 ;  /* 0x2f800000ff417431 */ /* 0x000fe200000001ff */
[----:B------:R-:W-:-:S05]  /*be40*/  I2FP.F32.U32 R6, R6 ;  /* 0x0000000600067245 */ /* 0x000fca0000201000 */
        /* <DEDUP_REMOVED lines=8> */
.L_x_13244:
        /* <DEDUP_REMOVED lines=18> */
.L_x_13250:
        /* <DEDUP_REMOVED lines=12> */
.L_x_13251:
        /* <DEDUP_REMOVED lines=41> */
.L_x_13249:
[----:B------:R-:W-:Y:S01]  /*c340*/  I2FP.F32.U32 R5, R5 ;  /* 0x0000000500057245 */ /* 0x000fe20000201000 */
[----:B------:R-:W-:-:S04]  /*c350*/  IMAD.MOV.U32 R74, RZ, RZ, 0x2f800000 ;  /* 0x2f800000ff4a7424 */ /* 0x000fc800078e00ff */
        /* <DEDUP_REMOVED lines=8> */
.L_x_13248:
        /* <DEDUP_REMOVED lines=18> */
.L_x_13254:
        /* <DEDUP_REMOVED lines=12> */
.L_x_13255:
        /* <DEDUP_REMOVED lines=42> */
.L_x_13253:
        /* <DEDUP_REMOVED lines=10> */
.L_x_13252:
        /* <DEDUP_REMOVED lines=18> */
.L_x_13258:
        /* <DEDUP_REMOVED lines=12> */
.L_x_13259:
        /* <DEDUP_REMOVED lines=41> */
.L_x_13257:
        /* <DEDUP_REMOVED lines=10> */
.L_x_13256:
        /* <DEDUP_REMOVED lines=18> */
.L_x_13262:
        /* <DEDUP_REMOVED lines=12> */
.L_x_13263:
        /* <DEDUP_REMOVED lines=41> */
.L_x_13261:
        /* <DEDUP_REMOVED lines=10> */
.L_x_13260:
        /* <DEDUP_REMOVED lines=18> */
.L_x_13266:
        /* <DEDUP_REMOVED lines=12> */
.L_x_13267:
        /* <DEDUP_REMOVED lines=40> */
[----:B------:R-:W-:Y:S01]  /*d780*/  LOP3.LUT R63, R70, UR41, R63, 0x96, !PT ;  /* 0x00000029463f7c12 */ /* 0x000fe2000f8e963f */
[----:B------:R-:W-:-:S07]  /*d790*/  HFMA2 R70, -RZ, RZ, 0, 0 ;  /* 0x00000000ff467431 */ /* 0x000fce00000001ff */
.L_x_13265:
[----:B------:R-:W-:Y:S01]  /*d7a0*/  I2FP.F32.U32 R0, R0 ;  /* 0x0000000000007245 */ /* 0x000fe20000201000 */
[----:B------:R-:W-:-:S04]  /*d7b0*/  IMAD.MOV.U32 R65, RZ, RZ, 0x2f800000 ;  /* 0x2f800000ff417424 */ /* 0x000fc800078e00ff */
[----:B------:R-:W-:-:S05]  /*d7c0*/  FFMA.FTZ R0, R0, R65, 1.1641532182693481445e-10 ;  /* 0x2f00000000007423 */ /* 0x000fca0000010041 */
[----:B------:R-:W-:Y:S01]  /*d7d0*/  FSETP.GTU.FTZ.AND P1, PT, R0, UR23, PT ;  /* 0x0000001700007c0b */ /* 0x000fe2000bf3c000 */
[----:B-----5:R-:W-:-:S05]  /*d7e0*/  HADD2.F32 R0, -RZ, R27.H1_H1 ;  /* 0x3000001bff007230 */ /* 0x020fca0000004100 */
[----:B------:R-:W-:-:S04]  /*d7f0*/  FMUL.FTZ R0, R0, UR17 ;  /* 0x0000001100007c20 */ /* 0x000fc80008410000 */
[----:B------:R-:W-:-:S05]  /*d800*/  FMUL.FTZ R0, R0, UR16 ;  /* 0x0000001000007c20 */ /* 0x000fca0008410000 */
[----:B------:R-:W-:-:S05]  /*d810*/  FSEL R0, R0, RZ, !P1 ;  /* 0x000000ff00007208 */ /* 0x000fca0004800000 */
[----:B------:R-:W-:Y:S01]  /*d820*/  FADD.FTZ R55, R55, R0 ;  /* 0x0000000037377221 */ /* 0x000fe20000010000 */
[----:B------:R-:W-:Y:S01]  /*d830*/  SEL R0, RZ, 0x1, P1 ;  /* 0x00000001ff007807 */ /* 0x000fe20000800000 */
[----:B------:R-:W-:Y:S06]  /*d840*/  BRA `(.L_x_13264) ;  /* 0x0000002400d07947 */ /* 0x000fec0003800000 */
.L_x_13235:
[----:B-1----:R-:W-:Y:S01]  /*d850*/  HFMA2 R56, -RZ, RZ, 0, 0 ;  /* 0x00000000ff387431 */ /* 0x002fe200000001ff */
        /* <DEDUP_REMOVED lines=18> */
.L_x_13270:
        /* <DEDUP_REMOVED lines=12> */
.L_x_13271:
        /* <DEDUP_REMOVED lines=42> */
.L_x_13269:
[----:B0-----:R-:W-:Y:S01]  /*dce0*/  HFMA2 R54, -RZ, RZ, 0.1171875, 0 ;  /* 0x2f800000ff367431 */ /* 0x001fe200000001ff */
        /* <DEDUP_REMOVED lines=8> */
.L_x_13268:
        /* <DEDUP_REMOVED lines=15> */
.L_x_13274:
        /* <DEDUP_REMOVED lines=12> */
.L_x_13275:
        /* <DEDUP_REMOVED lines=42> */
.L_x_13273:
[----:B------:R-:W-:Y:S01]  /*e1c0*/  I2FP.F32.U32 R7, R7 ;  /* 0x0000000700077245 */ /* 0x000fe20000201000 */
[----:B0----5:R-:W-:Y:S02]  /*e1d0*/  HADD2.F32 R54, -RZ, R24.H1_H1 ;  /* 0x30000018ff367230 */ /* 0x021fe40000004100 */
[----:B------:R-:W-:-:S03]  /*e1e0*/  IMAD.MOV.U32 R52, RZ, RZ, 0x2f800000 ;  /* 0x2f800000ff347424 */ /* 0x000fc600078e00ff */
[----:B------:R-:W-:Y:S01]  /*e1f0*/  FMUL.FTZ R54, R54, UR17 ;  /* 0x0000001136367c20 */ /* 0x000fe20008410000 */
[----:B------:R-:W-:-:S03]  /*e200*/  FFMA.FTZ R7, R7, R52, 1.1641532182693481445e-10 ;  /* 0x2f00000007077423 */ /* 0x000fc60000010034 */
[----:B------:R-:W-:Y:S02]  /*e210*/  FMUL.FTZ R54, R54, UR16 ;  /* 0x0000001036367c20 */ /* 0x000fe40008410000 */
[----:B------:R-:W-:-:S04]  /*e220*/  FSETP.GTU.FTZ.AND P1, PT, R7, UR23, PT ;  /* 0x0000001707007c0b */ /* 0x000fc8000bf3c000 */
[----:B------:R-:W-:Y:S02]  /*e230*/  SEL R7, RZ, 0x1, P1 ;  /* 0x00000001ff077807 */ /* 0x000fe40000800000 */
[----:B------:R-:W-:-:S07]  /*e240*/  FSEL R57, R54, RZ, !P1 ;  /* 0x000000ff36397208 */ /* 0x000fce0004800000 */
.L_x_13272:
        /* <DEDUP_REMOVED lines=15> */
.L_x_13278:
        /* <DEDUP_REMOVED lines=12> */
.L_x_13279:
        /* <DEDUP_REMOVED lines=42> */
.L_x_13277:
[----:B------:R-:W-:Y:S01]  /*e6a0*/  I2FP.F32.U32 R6, R6 ;  /* 0x0000000600067245 */ /* 0x000fe20000201000 */
[----:B0----5:R-:W-:Y:S01]  /*e6b0*/  HADD2.F32 R54, -RZ, R25.H0_H0 ;  /* 0x20000019ff367230 */ /* 0x021fe20000004100 */
[----:B------:R-:W-:-:S04]  /*e6c0*/  MOV R53, 0x2f800000 ;  /* 0x2f80000000357802 */ /* 0x000fc80000000f00 */
[----:B------:R-:W-:Y:S01]  /*e6d0*/  FMUL.FTZ R54, R54, UR17 ;  /* 0x0000001136367c20 */ /* 0x000fe20008410000 */
[----:B------:R-:W-:-:S03]  /*e6e0*/  FFMA.FTZ R6, R6, R53, 1.1641532182693481445e-10 ;  /* 0x2f00000006067423 */ /* 0x000fc60000010035 */
[----:B------:R-:W-:Y:S02]  /*e6f0*/  FMUL.FTZ R54, R54, UR16 ;  /* 0x0000001036367c20 */ /* 0x000fe40008410000 */
[----:B------:R-:W-:-:S04]  /*e700*/  FSETP.GTU.FTZ.AND P1, PT, R6, UR23, PT ;  /* 0x0000001706007c0b */ /* 0x000fc8000bf3c000 */
[----:B------:R-:W-:Y:S02]  /*e710*/  SEL R6, RZ, 0x1, P1 ;  /* 0x00000001ff067807 */ /* 0x000fe40000800000 */
[----:B------:R-:W-:-:S07]  /*e720*/  FSEL R58, R54, RZ, !P1 ;  /* 0x000000ff363a7208 */ /* 0x000fce0004800000 */
.L_x_13276:
        /* <DEDUP_REMOVED lines=15> */
.L_x_13282:
[----:B------:R-:W-:-:S04]  /*e820*/  VIADD R68, R68, 0x1 ;  /* 0x0000000144447836 */ /* 0x000fc80000000000 */
        /* <DEDUP_REMOVED lines=11> */
.L_x_13283:
        /* <DEDUP_REMOVED lines=41> */
[----:B------:R-:W-:-:S07]  /*eb70*/  HFMA2 R53, -RZ, RZ, 0, 0 ;  /* 0x00000000ff357431 */ /* 0x000fce00000001ff */
.L_x_13281:
[----:B------:R-:W-:Y:S01]  /*eb80*/  I2FP.F32.U32 R5, R5 ;  /* 0x0000000500057245 */ /* 0x000fe20000201000 */
[----:B------:R-:W-:-:S04]  /*eb90*/  IMAD.MOV.U32 R52, RZ, RZ, 0x2f800000 ;  /* 0x2f800000ff347424 */ /* 0x000fc800078e00ff */
[----:B------:R-:W-:Y:S01]  /*eba0*/  FFMA.FTZ R5, R5, R52, 1.1641532182693481445e-10 ;  /* 0x2f00000005057423 */ /* 0x000fe20000010034 */
[----:B-----5:R-:W-:-:S04]  /*ebb0*/  HADD2.F32 R52, -RZ, R25.H1_H1 ;  /* 0x30000019ff347230 */ /* 0x020fc80000004100 */
[----:B------:R-:W-:Y:S01]  /*ebc0*/  FSETP.GTU.FTZ.AND P1, PT, R5, UR23, PT ;  /* 0x0000001705007c0b */ /* 0x000fe2000bf3c000 */
[----:B------:R-:W-:-:S03]  /*ebd0*/  FMUL.FTZ R52, R52, UR17 ;  /* 0x0000001134347c20 */ /* 0x000fc60008410000 */
[----:B------:R-:W-:Y:S01]  /*ebe0*/  SEL R5, RZ, 0x1, P1 ;  /* 0x00000001ff057807 */ /* 0x000fe20000800000 */
[----:B------:R-:W-:-:S05]  /*ebf0*/  FMUL.FTZ R52, R52, UR16 ;  /* 0x0000001034347c20 */ /* 0x000fca0008410000 */
[----:B------:R-:W-:-:S07]  /*ec00*/  FSEL R59, R52, RZ, !P1 ;  /* 0x000000ff343b7208 */ /* 0x000fce0004800000 */
.L_x_13280:
[----:B0-----:R-:W-:Y:S01]  /*ec10*/  MOV R54, R53 ;  /* 0x0000003500367202 */ /* 0x001fe20000000f00 */
        /* <DEDUP_REMOVED lines=14> */
.L_x_13286:
        /* <DEDUP_REMOVED lines=12> */
.L_x_13287:
        /* <DEDUP_REMOVED lines=40> */
[----:B------:R-:W-:Y:S01]  /*f040*/  IMAD.MOV.U32 R54, RZ, RZ, RZ ;  /* 0x000000ffff367224 */ /* 0x000fe200078e00ff */
[----:B------:R-:W-:-:S07]  /*f050*/  MOV R71, R52 ;  /* 0x0000003400477202 */ /* 0x000fce0000000f00 */
.L_x_13285:
        /* <DEDUP_REMOVED lines=9> */
.L_x_13284:
        /* <DEDUP_REMOVED lines=15> */
.L_x_13290:
        /* <DEDUP_REMOVED lines=12> */
.L_x_13291:
        /* <DEDUP_REMOVED lines=42> */
.L_x_13289:
[----:B------:R-:W-:Y:S01]  /*f540*/  I2FP.F32.U32 R3, R3 ;  /* 0x0000000300037245 */ /* 0x000fe20000201000 */
[----:B------:R-:W-:-:S04]  /*f550*/  IMAD.MOV.U32 R54, RZ, RZ, 0x2f800000 ;  /* 0x2f800000ff367424 */ /* 0x000fc800078e00ff */
[----:B------:R-:W-:-:S05]  /*f560*/  FFMA.FTZ R3, R3, R54, 1.1641532182693481445e-10 ;  /* 0x2f00000003037423 */ /* 0x000fca0000010036 */
[----:B------:R-:W-:Y:S01]  /*f570*/  FSETP.GTU.FTZ.AND P1, PT, R3, UR23, PT ;  /* 0x0000001703007c0b */ /* 0x000fe2000bf3c000 */
[----:B-----5:R-:W-:-:S05]  /*f580*/  HADD2.F32 R3, -RZ, R26.H1_H1 ;  /* 0x3000001aff037230 */ /* 0x020fca0000004100 */
[----:B------:R-:W-:-:S04]  /*f590*/  FMUL.FTZ R3, R3, UR17 ;  /* 0x0000001103037c20 */ /* 0x000fc80008410000 */
[----:B------:R-:W-:Y:S01]  /*f5a0*/  FMUL.FTZ R53, R3, UR16 ;  /* 0x0000001003357c20 */ /* 0x000fe20008410000 */
[----:B------:R-:W-:-:S04]  /*f5b0*/  SEL R3, RZ, 0x1, P1 ;  /* 0x00000001ff037807 */ /* 0x000fc80000800000 */
[----:B------:R-:W-:-:S07]  /*f5c0*/  FSEL R53, R53, RZ, !P1 ;  /* 0x000000ff35357208 */ /* 0x000fce0004800000 */
.L_x_13288:
        /* <DEDUP_REMOVED lines=15> */
.L_x_13294:
        /* <DEDUP_REMOVED lines=12> */
.L_x_13295:
        /* <DEDUP_REMOVED lines=41> */
[----:B------:R-:W-:-:S07]  /*fa10*/  LOP3.LUT R63, R74, UR41, R63, 0x96, !PT ;  /* 0x000000294a3f7c12 */ /* 0x000fce000f8e963f */
.L_x_13293:
[----:B------:R-:W-:Y:S02]  /*fa20*/  I2FP.F32.U32 R2, R2 ;  /* 0x0000000200027245 */ /* 0x000fe40000201000 */
[----:B------:R-:W-:-:S05]  /*fa30*/  MOV R55, 0x2f800000 ;  /* 0x2f80000000377802 */ /* 0x000fca0000000f00 */
[----:B------:R-:W-:-:S05]  /*fa40*/  FFMA.FTZ R2, R2, R55, 1.1641532182693481445e-10 ;  /* 0x2f00000002027423 */ /* 0x000fca0000010037 */
[----:B------:R-:W-:Y:S01]  /*fa50*/  FSETP.GTU.FTZ.AND P1, PT, R2, UR23, PT ;  /* 0x0000001702007c0b */ /* 0x000fe2000bf3c000 */
[----:B-----5:R-:W-:-:S05]  /*fa60*/  HADD2.F32 R2, -RZ, R27.H0_H0 ;  /* 0x2000001bff027230 */ /* 0x020fca0000004100 */
[----:B------:R-:W-:-:S04]  /*fa70*/  FMUL.FTZ R2, R2, UR17 ;  /* 0x0000001102027c20 */ /* 0x000fc80008410000 */
[----:B------:R-:W-:Y:S01]  /*fa80*/  FMUL.FTZ R54, R2, UR16 ;  /* 0x0000001002367c20 */ /* 0x000fe20008410000 */
[----:B------:R-:W-:-:S04]  /*fa90*/  SEL R2, RZ, 0x1, P1 ;  /* 0x00000001ff027807 */ /* 0x000fc80000800000 */
[----:B------:R-:W-:-:S07]  /*faa0*/  FSEL R54, R54, RZ, !P1 ;  /* 0x000000ff36367208 */ /* 0x000fce0004800000 */
.L_x_13292:
        /* <DEDUP_REMOVED lines=15> */
.L_x_13297:
        /* <DEDUP_REMOVED lines=12> */
.L_x_13298:
[----:B------:R-:W-:Y:S01]  /*fc60*/  LOP3.LUT R62, R61, UR13, R79, 0x96, !PT ;  /* 0x0000000d3d3e7c12 */ /* 0x000fe2000f8e964f */
[----:B------:R-:W-:Y:S01]  /*fc70*/  IMAD.WIDE.U32 R74, R69, -0x326172a9, RZ ;  /* 0xcd9e8d57454a7825 */ /* 0x000fe200078e00ff */
[----:B------:R-:W-:-:S03]  /*fc80*/  MOV R0, R71 ;  /* 0x0000004700007202 */ /* 0x000fc60000000f00 */
        /* <DEDUP_REMOVED lines=38> */
[----:B------:R-:W-:-:S07]  /*fef0*/  LOP3.LUT R63, R74, UR41, R63, 0x96, !PT ;  /* 0x000000294a3f7c12 */ /* 0x000fce000f8e963f */
.L_x_13296:
        /* <DEDUP_REMOVED lines=9> */
.L_x_13264:
[----:B------:R-:W-:-:S05]  /*ff90*/  IMAD.WIDE.U32 R72, R72, 0x20, R76 ;  /* 0x0000002048487825 */ /* 0x000fca00078e004c */
[----:B-----5:R0:W-:Y:S04]  /*ffa0*/  STG.E.128 desc[UR14][R72.64], R56 ;  /* 0x0000003848007986 */ /* 0x0201e8000c101d0e */
[----:B------:R0:W-:Y:S01]  /*ffb0*/  STG.E.128 desc[UR14][R72.64+0x10], R52 ;  /* 0x0000103448007986 */ /* 0x0001e2000c101d0e */
[----:B------:R-:W-:Y:S05]  /*ffc0*/  @!P0 BRA `(.L_x_13299) ;  /* 0x0000000000508947 */ /* 0x000fea0003800000 */
[----:B------:R-:W-:Y:S02]  /*ffd0*/  SHF.L.U32 R65, R2, 0x10, RZ ;  /* 0x0000001002417819 */ /* 0x000fe400000006ff */
[----:B------:R-:W-:Y:S02]  /*ffe0*/  LOP3.LUT R76, R5, 0xff, RZ, 0xc0, !PT ;  /* 0x000000ff054c7812 */ /* 0x000fe400078ec0ff */
[----:B0-----:R-:W-:Y:S02]  /*fff0*/  LOP3.LUT R72, R65, 0xff0000, RZ, 0xc0, !PT ;  /* 0x00ff000041487812 */ /* 0x001fe400078ec0ff */
[----:B------:R-:W-:Y:S01]  /*10000*/  LOP3.LUT R65, R0, 0xffff, RZ, 0xc0, !PT ;  /* 0x0000ffff00417812 */ /* 0x000fe200078ec0ff */
[----:B------:R-:W-:Y:S01]  /*10010*/  IMAD.WIDE.U32 R76, R76, 0x1000000, RZ ;  /* 0x010000004c4c7825 */ /* 0x000fe200078e00ff */
[----:B------:R-:W-:Y:S02]  /*10020*/  LOP3.LUT R74, R6, 0xff, RZ, 0xc0, !PT ;  /* 0x000000ff064a7812 */ /* 0x000fe400078ec0ff */
[----:B------:R-:W-:-:S02]  /*10030*/  PRMT R65, R72, 0x4210, R65 ;  /* 0x0000421048417816 */ /* 0x000fc40000000041 */
[----:B------:R-:W-:Y:S01]  /*10040*/  PRMT R72, R3, 0x7104, RZ ;  /* 0x0000710403487816 */ /* 0x000fe200000000ff */
[----:B------:R-:W-:-:S03]  /*10050*/  IMAD.WIDE.U32 R74, R74, 0x10000, RZ ;  /* 0x000100004a4a7825 */ /* 0x000fc600078e00ff */
        /* <DEDUP_REMOVED lines=11> */
.L_x_13299:
        /* <DEDUP_REMOVED lines=26> */
[----:B01----:R-:W-:-:S05]  /*102b0*/  FADD.FTZ R72, R65, R64 ;  /* 0x0000004041487221 */ /* 0x003fca0000010000 */
        /* <DEDUP_REMOVED lines=78> */
.L_x_13301:
[----:B------:R-:W-:Y:S05]  /*107a0*/  BSYNC.RECONVERGENT B0 ;  /* 0x0000000000007941 */ /* 0x000fea0003800200 */
.L_x_13300:
[----:B------:R-:W-:Y:S01]  /*107b0*/  BAR.SYNC.DEFER_BLOCKING 0x0 ;  /* 0x0000000000007b1d */ /* 0x000fe20000010000 */
[----:B------:R-:W-:Y:S01]  /*107c0*/  IMAD.MOV.U32 R78, RZ, RZ, RZ ;  /* 0x000000ffff4e7224 */ /* 0x000fe200078e00ff */
        /* <DEDUP_REMOVED lines=11> */
.L_x_13303:
[----:B------:R-:W-:Y:S05]  /*10880*/  BSYNC.RECONVERGENT B0 ;  /* 0x0000000000007941 */ /* 0x000fea0003800200 */
.L_x_13302:
[----:B0-----:R-:W0:Y:S01]  /*10890*/  SHFL.DOWN PT, R75, R64, 0x2, 0x1f ;  /* 0x08401f00404b7f89 */ /* 0x001e2200000e0000 */
[----:B------:R-:W-:Y:S01]  /*108a0*/  I2FP.F32.U32 R77, R78 ;  /* 0x0000004e004d7245 */ /* 0x000fe20000201000 */
[----:B------:R-:W-:Y:S01]  /*108b0*/  UISETP.GE.AND UP0, UPT, UR6, 0x1, UPT ;  /* 0x000000010600788c */ /* 0x000fe2000bf06270 */
[----:B------:R-:W-:Y:S01]  /*108c0*/  ISETP.NE.AND P0, PT, R72, RZ, PT ;  /* 0x000000ff4800720c */ /* 0x000fe20003f05270 */
[----:B------:R-:W1:Y:S01]  /*108d0*/  SHFL.DOWN PT, R79, R78, 0x2, 0x1f ;  /* 0x08401f004e4f7f89 */ /* 0x000e6200000e0000 */
[----:B------:R-:W-:Y:S01]  /*108e0*/  ISETP.NE.AND P1, PT, RZ, UR24, PT ;  /* 0x00000018ff007c0c */ /* 0x000fe2000bf25270 */
[----:B0-----:R-:W-:-:S04]  /*108f0*/  FADD.FTZ R74, -R75, R64 ;  /* 0x000000404b4a7221 */ /* 0x001fc80000010100 */
[----:B------:R-:W-:Y:S01]  /*10900*/  FMUL.FTZ R74, R74, R74 ;  /* 0x0000004a4a4a7220 */ /* 0x000fe20000410000 */
[----:B-1----:R-:W-:Y:S02]  /*10910*/  IADD3 R73, PT, PT, R79, R78, RZ ;  /* 0x0000004e4f497210 */ /* 0x002fe40007ffe0ff */
[----:B------:R-:W-:Y:S01]  /*10920*/  I2FP.F32.S32 R76, R79 ;  /* 0x0000004f004c7245 */ /* 0x000fe20000201400 */
[----:B------:R-:W-:Y:S02]  /*10930*/  FMUL.FTZ R79, R74, R77 ;  /* 0x0000004d4a4f7220 */ /* 0x000fe40000410000 */
[----:B------:R-:W0:Y:S02]  /*10940*/  SHFL.DOWN PT, R78, R73, 0x1, 0x1f ;  /* 0x08201f00494e7f89 */ /* 0x000e2400000e0000 */
[-C--:B------:R-:W-:Y:S01]  /*10950*/  FMUL.FTZ R74, R79, R76.reuse ;  /* 0x0000004c4f4a7220 */ /* 0x080fe20000410000 */
[----:B------:R-:W-:-:S04]  /*10960*/  FMUL.FTZ R76, R75, R76 ;  /* 0x0000004c4b4c7220 */ /* 0x000fc80000410000 */
[----:B------:R-:W-:Y:S01]  /*10970*/  FFMA.FTZ R77, R77, R64, R76 ;  /* 0x000000404d4d7223 */ /* 0x000fe2000001004c */
[----:B------:R-:W-:Y:S01]  /*10980*/  I2FP.F32.S32 R64, R73 ;  /* 0x0000004900407245 */ /* 0x000fe20000201400 */
[----:B------:R-:W1:Y:S01]  /*10990*/  SHFL.DOWN PT, R76, R65, 0x2, 0x1f ;  /* 0x08401f00414c7f89 */ /* 0x000e6200000e0000 */
[----:B0-----:R-:W-:Y:S01]  /*109a0*/  I2FP.F32.S32 R79, R78 ;  /* 0x0000004e004f7245 */ /* 0x001fe20000201400 */
[----:B-1----:R-:W-:Y:S02]  /*109b0*/  FADD.FTZ R75, R76, R65 ;  /* 0x000000414c4b7221 */ /* 0x002fe40000010000 */
[----:B------:R-:W0:Y:S02]  /*109c0*/  MUFU.RCP R76, R64 ;  /* 0x00000040004c7308 */ /* 0x000e240000001000 */
[C---:B0-----:R-:W-:Y:S01]  /*109d0*/  FMUL.FTZ R77, R76.reuse, R77 ;  /* 0x0000004d4c4d7220 */ /* 0x041fe20000410000 */
[----:B------:R-:W-:Y:S01]  /*109e0*/  FFMA.FTZ R75, R76, R74, R75 ;  /* 0x0000004a4c4b7223 */ /* 0x000fe2000001004b */
[----:B------:R-:W-:-:S03]  /*109f0*/  IMAD.IADD R74, R73, 0x1, R78 ;  /* 0x00000001494a7824 */ /* 0x000fc600078e024e */
[----:B------:R-:W0:Y:S02]  /*10a00*/  SHFL.DOWN PT, R76, R77, 0x1, 0x1f ;  /* 0x08201f004d4c7f89 */ /* 0x000e2400000e0000 */
[----:B------:R-:W-:-:S06]  /*10a10*/  I2FP.F32.S32 R73, R74 ;  /* 0x0000004a00497245 */ /* 0x000fcc0000201400 */
[----:B------:R-:W1:Y:S01]  /*10a20*/  MUFU.RCP R73, R73 ;  /* 0x0000004900497308 */ /* 0x000e620000001000 */
[----:B0-----:R-:W-:-:S04]  /*10a30*/  FADD.FTZ R78, R77, -R76 ;  /* 0x8000004c4d4e7221 */ /* 0x001fc80000010000 */
[----:B------:R-:W-:-:S04]  /*10a40*/  FMUL.FTZ R65, R78, R78 ;  /* 0x0000004e4e417220 */ /* 0x000fc80000410000 */
[----:B------:R-:W-:-:S04]  /*10a50*/  FMUL.FTZ R78, R64, R65 ;  /* 0x00000041404e7220 */ /* 0x000fc80000410000 */
[-C--:B------:R-:W-:Y:S01]  /*10a60*/  FMUL.FTZ R65, R78, R79.reuse ;  /* 0x0000004f4e417220 */ /* 0x080fe20000410000 */
[----:B------:R-:W-:Y:S02]  /*10a70*/  FMUL.FTZ R79, R76, R79 ;  /* 0x0000004f4c4f7220 */ /* 0x000fe40000410000 */
[----:B------:R-:W0:Y:S02]  /*10a80*/  SHFL.DOWN PT, R76, R75, 0x1, 0x1f ;  /* 0x08201f004b4c7f89 */ /* 0x000e2400000e0000 */
[----:B------:R-:W-:Y:S01]  /*10a90*/  FFMA.FTZ R64, R64, R77, R79 ;  /* 0x0000004d40407223 */ /* 0x000fe2000001004f */
[----:B------:R-:W-:-:S03]  /*10aa0*/  MOV R77, UR7 ;  /* 0x00000007004d7c02 */ /* 0x000fc60008000f00 */
[----:B-1----:R-:W-:-:S06]  /*10ab0*/  FMUL.FTZ R74, R73, R64 ;  /* 0x00000040494a7220 */ /* 0x002fcc0000410000 */
[----:B------:R-:W1:Y:S01]  /*10ac0*/  SHFL.IDX PT, R74, R74, RZ, 0x1f ;  /* 0x00001fff4a4a7589 */ /* 0x000e6200000e0000 */
[----:B0-----:R-:W-:-:S04]  /*10ad0*/  FADD.FTZ R76, R75, R76 ;  /* 0x0000004c4b4c7221 */ /* 0x001fc80000010000 */
[----:B------:R-:W-:Y:S02]  /*10ae0*/  FFMA.FTZ R76, R73, R65, R76 ;  /* 0x00000041494c7223 */ /* 0x000fe4000001004c */
[----:B------:R-:W0:Y:S04]  /*10af0*/  @!P0 LDC.64 R64, c[0x0][0x3c0] ;  /* 0x0000f000ff408b82 */ /* 0x000e280000000a00 */
[----:B------:R-:W2:Y:S01]  /*10b00*/  SHFL.IDX PT, R76, R76, RZ, 0x1f ;  /* 0x00001fff4c4c7589 */ /* 0x000ea200000e0000 */
[----:B-1----:R-:W-:-:S03]  /*10b10*/  FMUL.FTZ R75, R74, R74 ;  /* 0x0000004a4a4b7220 */ /* 0x002fc60000410000 */
[----:B------:R-:W2:Y:S02]  /*10b20*/  LDC R73, c[0x0][0x448] ;  /* 0x00011200ff497b82 */ /* 0x000ea40000000800 */
[----:B------:R-:W-:Y:S01]  /*10b30*/  FSEL R78, R75, RZ, P1 ;  /* 0x000000ff4b4e7208 */ /* 0x000fe20000800000 */
[----:B------:R-:W-:Y:S02]  /*10b40*/  IMAD.U32 R75, RZ, RZ, UR7 ;  /* 0x00000007ff4b7e24 */ /* 0x000fe4000f8e00ff */
[----:B0-----:R-:W-:-:S05]  /*10b50*/  @!P0 IMAD.WIDE R64, R77, 0x4, R64 ;  /* 0x000000044d408825 */ /* 0x001fca00078e0240 */
[----:B------:R0:W-:Y:S01]  /*10b60*/  @!P0 STG.E desc[UR14][R64.64], R74 ;  /* 0x0000004a40008986 */ /* 0x0001e2000c10190e */
[----:B--2---:R-:W-:-:S04]  /*10b70*/  FFMA.FTZ R73, R76, UR25, R73 ;  /* 0x000000194c497c23 */ /* 0x004fc80008010049 */
[----:B------:R-:W-:Y:S01]  /*10b80*/  FADD.FTZ R73, R73, R78 ;  /* 0x0000004e49497221 */ /* 0x000fe20000010000 */
[----:B0-----:R-:W0:Y:S05]  /*10b90*/  @!P0 LDC.64 R64, c[0x0][0x3c8] ;  /* 0x0000f200ff408b82 */ /* 0x001e2a0000000a00 */
[----:B------:R-:W1:Y:S01]  /*10ba0*/  MUFU.RSQ R73, R73 ;  /* 0x0000004900497308 */ /* 0x000e620000001400 */
[----:B0-----:R-:W-:-:S05]  /*10bb0*/  @!P0 IMAD.WIDE R64, R75, 0x4, R64 ;  /* 0x000000044b408825 */ /* 0x001fca00078e0240 */
[----:B-1----:R0:W-:Y:S01]  /*10bc0*/  @!P0 STG.E desc[UR14][R64.64], R73 ;  /* 0x0000004940008986 */ /* 0x0021e2000c10190e */
[----:B------:R-:W-:Y:S05]  /*10bd0*/  BRA.U !UP0, `(.L_x_13304) ;  /* 0x0000000908507547 */ /* 0x000fea000b800000 */
[----:B------:R-:W-:Y:S01]  /*10be0*/  FSEL R74, R74, RZ, !P1 ;  /* 0x000000ff4a4a7208 */ /* 0x000fe20004800000 */
[----:B0-----:R-:W-:Y:S01]  /*10bf0*/  HADD2.F32 R65, -RZ, R48.H0_H0 ;  /* 0x20000030ff417230 */ /* 0x001fe20000004100 */
[----:B------:R-:W-:Y:S01]  /*10c00*/  UIADD3 UR4, UPT, UPT, UR6, -0x1, URZ ;  /* 0xffffffff06047890 */ /* 0x000fe2000fffe0ff */
[----:B------:R-:W-:Y:S02]  /*10c10*/  HADD2.F32 R75, -RZ, R36.H0_H0 ;  /* 0x20000024ff4b7230 */ /* 0x000fe40000004100 */
[C---:B------:R-:W-:Y:S01]  /*10c20*/  FADD.FTZ R20, -R74.reuse, R20 ;  /* 0x000000144a147221 */ /* 0x040fe20000010100 */
[C---:B------:R-:W-:Y:S01]  /*10c30*/  FADD.FTZ R22, -R74.reuse, R22 ;  /* 0x000000164a167221 */ /* 0x040fe20000010100 */
[C---:B------:R-:W-:Y:S01]  /*10c40*/  FADD.FTZ R16, -R74.reuse, R16 ;  /* 0x000000104a107221 */ /* 0x040fe20000010100 */
[----:B------:R-:W-:Y:S02]  /*10c50*/  HADD2.F32 R76, -RZ, R38.H1_H1 ;  /* 0x30000026ff4c7230 */ /* 0x000fe40000004100 */
[C---:B------:R-:W-:Y:S01]  /*10c60*/  FMUL.FTZ R20, R73.reuse, R20 ;  /* 0x0000001449147220 */ /* 0x040fe20000410000 */
[C---:B------:R-:W-:Y:S01]  /*10c70*/  FMUL.FTZ R22, R73.reuse, R22 ;  /* 0x0000001649167220 */ /* 0x040fe20000410000 */
[----:B------:R-:W-:Y:S01]  /*10c80*/  FMUL.FTZ R16, R73, R16 ;  /* 0x0000001049107220 */ /* 0x000fe20000410000 */
[----:B------:R-:W-:Y:S01]  /*10c90*/  FADD.FTZ R18, -R74, R18 ;  /* 0x000000124a127221 */ /* 0x000fe20000010100 */
[----:B------:R-:W-:Y:S01]  /*10ca0*/  FFMA.FTZ R64, R20, R65, R75 ;  /* 0x0000004114407223 */ /* 0x000fe2000001004b */
[----:B------:R-:W-:Y:S01]  /*10cb0*/  FADD.FTZ R20, -R74, R21 ;  /* 0x000000154a147221 */ /* 0x000fe20000010100 */
[----:B------:R-:W-:-:S02]  /*10cc0*/  HADD2.F32 R65, -RZ, R48.H1_H1 ;  /* 0x30000030ff417230 */ /* 0x000fc40000004100 */
[C---:B------:R-:W-:Y:S01]  /*10cd0*/  FMUL.FTZ R18, R73.reuse, R18 ;  /* 0x0000001249127220 */ /* 0x040fe20000410000 */
[----:B------:R-:W-:Y:S02]  /*10ce0*/  HADD2.F32 R21, -RZ, R36.H1_H1 ;  /* 0x30000024ff157230 */ /* 0x000fe40000004100 */
[C---:B------:R-:W-:Y:S01]  /*10cf0*/  FMUL.FTZ R20, R73.reuse, R20 ;  /* 0x0000001449147220 */ /* 0x040fe20000410000 */
[----:B------:R-:W-:Y:S01]  /*10d00*/  HADD2.F32 R75, -RZ, R37.H0_H0 ;  /* 0x20000025ff4b7230 */ /* 0x000fe20000004100 */
[----:B------:R-:W-:Y:S01]  /*10d10*/  UIMAD UR4, UR4, UR22, URZ ;  /* 0x00000016040472a4 */ /* 0x000fe2000f8e02ff */
[----:B------:R-:W-:Y:S01]  /*10d20*/  FADD.FTZ R14, -R74, R14 ;  /* 0x0000000e4a0e7221 */ /* 0x000fe20000010100 */
[----:B------:R-:W-:Y:S01]  /*10d30*/  FFMA.FTZ R65, R20, R65, R21 ;  /* 0x0000004114417223 */ /* 0x000fe20000010015 */
[--C-:B------:R-:W-:Y:S02]  /*10d40*/  HADD2.F32 R21, -RZ, R49.reuse.H0_H0 ;  /* 0x20000031ff157230 */ /* 0x100fe40000004100 */
[----:B------:R-:W-:Y:S01]  /*10d50*/  FADD.FTZ R20, -R74, R23 ;  /* 0x000000174a147221 */ /* 0x000fe20000010100 */
[----:B------:R-:W-:Y:S01]  /*10d60*/  HADD2.F32 R23, -RZ, R49.H1_H1 ;  /* 0x30000031ff177230 */ /* 0x000fe20000004100 */
[----:B------:R-:W-:Y:S01]  /*10d70*/  USHF.R.S32.HI UR5, URZ, 0x1f, UR4 ;  /* 0x0000001fff057899 */ /* 0x000fe20008011404 */
[----:B------:R-:W-:Y:S01]  /*10d80*/  FMUL.FTZ R14, R73, R14 ;  /* 0x0000000e490e7220 */ /* 0x000fe20000410000 */
[----:B------:R-:W-:Y:S01]  /*10d90*/  FFMA.FTZ R22, R22, R21, R75 ;  /* 0x0000001516167223 */ /* 0x000fe2000001004b */
[----:B------:R-:W-:-:S02]  /*10da0*/  HADD2.F32 R21, -RZ, R37.H1_H1 ;  /* 0x30000025ff157230 */ /* 0x000fc40000004100 */
[C---:B------:R-:W-:Y:S01]  /*10db0*/  FMUL.FTZ R20, R73.reuse, R20 ;  /* 0x0000001449147220 */ /* 0x040fe20000410000 */
[----:B------:R-:W-:Y:S01]  /*10dc0*/  HADD2.F32 R75, -RZ, R38.H0_H0 ;  /* 0x20000026ff4b7230 */ /* 0x000fe20000004100 */
[----:B------:R-:W-:Y:S01]  /*10dd0*/  ULEA.HI UR5, UR5, UR4, URZ, 0x3 ;  /* 0x0000000405057291 */ /* 0x000fe2000f8f18ff */
[----:B------:R-:W-:Y:S01]  /*10de0*/  FADD.FTZ R8, -R74, R8 ;  /* 0x000000084a087221 */ /* 0x000fe20000010100 */
[----:B------:R-:W-:Y:S01]  /*10df0*/  FFMA.FTZ R23, R20, R23, R21 ;  /* 0x0000001714177223 */ /* 0x000fe20000010015 */
[C---:B------:R-:W-:Y:S01]  /*10e00*/  FADD.FTZ R20, -R74.reuse, R17 ;  /* 0x000000114a147221 */ /* 0x040fe20000010100 */
[--C-:B------:R-:W-:Y:S02]  /*10e10*/  HADD2.F32 R21, -RZ, R50.reuse.H0_H0 ;  /* 0x20000032ff157230 */ /* 0x100fe40000004100 */
[C---:B------:R-:W-:Y:S01]  /*10e20*/  FMUL.FTZ R8, R73.reuse, R8 ;  /* 0x0000000849087220 */ /* 0x040fe20000410000 */
[----:B------:R-:W-:Y:S01]  /*10e30*/  FADD.FTZ R10, -R74, R10 ;  /* 0x0000000a4a0a7221 */ /* 0x000fe20000010100 */
[----:B------:R-:W-:Y:S01]  /*10e40*/  FMUL.FTZ R17, R73, R20 ;  /* 0x0000001449117220 */ /* 0x000fe20000410000 */
[----:B------:R-:W-:-:S02]  /*10e50*/  HADD2.F32 R20, -RZ, R50.H1_H1 ;  /* 0x30000032ff147230 */ /* 0x000fc40000004100 */
[----:B------:R-:W-:Y:S01]  /*10e60*/  FFMA.FTZ R16, R16, R21, R75 ;  /* 0x0000001510107223 */ /* 0x000fe2000001004b */
[----:B------:R-:W-:Y:S02]  /*10e70*/  HADD2.F32 R21, -RZ, R51.H0_H0 ;  /* 0x20000033ff157230 */ /* 0x000fe40000004100 */
[----:B------:R-:W-:Y:S01]  /*10e80*/  FMUL.FTZ R10, R73, R10 ;  /* 0x0000000a490a7220 */ /* 0x000fe20000410000 */
[----:B------:R-:W-:Y:S02]  /*10e90*/  HADD2.F32 R75, -RZ, R39.H0_H0 ;  /* 0x20000027ff4b7230 */ /* 0x000fe40000004100 */
[----:B------:R-:W-:Y:S01]  /*10ea0*/  FFMA.FTZ R17, R17, R20, R76 ;  /* 0x0000001411117223 */ /* 0x000fe2000001004c */
[C---:B------:R-:W-:Y:S01]  /*10eb0*/  FADD.FTZ R20, -R74.reuse, R19 ;  /* 0x000000134a147221 */ /* 0x040fe20000010100 */
[----:B------:R-:W-:Y:S02]  /*10ec0*/  HADD2.F32 R19, -RZ, R51.H1_H1 ;  /* 0x30000033ff137230 */ /* 0x000fe40000004100 */
[----:B------:R-:W-:Y:S01]  /*10ed0*/  FADD.FTZ R56, -R74, R56 ;  /* 0x000000384a387221 */ /* 0x000fe20000010100 */
[----:B------:R-:W-:Y:S01]  /*10ee0*/  FFMA.FTZ R18, R18, R21, R75 ;  /* 0x0000001512127223 */ /* 0x000fe2000001004b */
[----:B------:R-:W-:Y:S01]  /*10ef0*/  FMUL.FTZ R20, R73, R20 ;  /* 0x0000001449147220 */ /* 0x000fe20000410000 */
[----:B------:R-:W-:Y:S01]  /*10f00*/  HADD2.F32 R21, -RZ, R39.H1_H1 ;  /* 0x30000027ff157230 */ /* 0x000fe20000004100 */
[----:B------:R-:W-:Y:S01]  /*10f10*/  MOV R75, UR5 ;  /* 0x00000005004b7c02 */ /* 0x000fe20008000f00 */
[C---:B------:R-:W-:Y:S01]  /*10f20*/  FADD.FTZ R58, -R74.reuse, R58 ;  /* 0x0000003a4a3a7221 */ /* 0x040fe20000010100 */
[C---:B------:R-:W-:Y:S01]  /*10f30*/  FADD.FTZ R52, -R74.reuse, R52 ;  /* 0x000000344a347221 */ /* 0x040fe20000010100 */
[----:B------:R-:W-:Y:S01]  /*10f40*/  FADD.FTZ R54, -R74, R54 ;  /* 0x000000364a367221 */ /* 0x000fe20000010100 */
[----:B------:R-:W-:Y:S01]  /*10f50*/  FFMA.FTZ R19, R20, R19, R21 ;  /* 0x0000001314137223 */ /* 0x000fe20000010015 */
[----:B------:R-:W-:Y:S01]  /*10f60*/  LEA.HI.SX32 R75, R75, R72, 0x1d ;  /* 0x000000484b4b7211 */ /* 0x000fe200078feaff */
[----:B------:R-:W0:Y:S01]  /*10f70*/  LDC.64 R20, c[0x0][0x428] ;  /* 0x00010a00ff147b82 */ /* 0x000e220000000a00 */
[----:B------:R-:W-:Y:S01]  /*10f80*/  FMUL.FTZ R52, R73, R52 ;  /* 0x0000003449347220 */ /* 0x000fe20000410000 */
[C---:B------:R-:W-:Y:S01]  /*10f90*/  FADD.FTZ R12, -R74.reuse, R12 ;  /* 0x0000000c4a0c7221 */ /* 0x040fe20000010100 */
[----:B------:R-:W-:Y:S01]  /*10fa0*/  F2FP.F16.F32.PACK_AB R19, R19, R18 ;  /* 0x000000121313723e */ /* 0x000fe200000000ff */
[----:B------:R-:W-:Y:S01]  /*10fb0*/  FMUL.FTZ R54, R73, R54 ;  /* 0x0000003649367220 */ /* 0x000fe20000410000 */
[----:B------:R-:W-:Y:S01]  /*10fc0*/  F2FP.F16.F32.PACK_AB R18, R17, R16 ;  /* 0x000000101112723e */ /* 0x000fe200000000ff */
[----:B------:R-:W-:Y:S01]  /*10fd0*/  HADD2.F32 R77, -RZ, R32.H0_H0 ;  /* 0x20000020ff4d7230 */ /* 0x000fe20000004100 */
[----:B------:R-:W-:Y:S01]  /*10fe0*/  F2FP.F16.F32.PACK_AB R17, R23, R22 ;  /* 0x000000161711723e */ /* 0x000fe200000000ff */
[--C-:B------:R-:W-:Y:S01]  /*10ff0*/  HADD2.F32 R76, -RZ, R44.reuse.H1_H1 ;  /* 0x3000002cff4c7230 */ /* 0x100fe20000004100 */
[----:B------:R-:W-:Y:S01]  /*11000*/  F2FP.F16.F32.PACK_AB R16, R65, R64 ;  /* 0x000000404110723e */ /* 0x000fe200000000ff */
[----:B------:R-:W-:Y:S01]  /*11010*/  FADD.FTZ R64, -R74, R13 ;  /* 0x0000000d4a407221 */ /* 0x000fe20000010100 */
[----:B------:R-:W-:-:S02]  /*11020*/  HADD2.F32 R65, -RZ, R44.H0_H0 ;  /* 0x2000002cff417230 */ /* 0x000fc40000004100 */
[C---:B------:R-:W-:Y:S01]  /*11030*/  FMUL.FTZ R12, R73.reuse, R12 ;  /* 0x0000000c490c7220 */ /* 0x040fe20000410000 */
[----:B------:R-:W-:Y:S02]  /*11040*/  HADD2.F32 R78, -RZ, R32.H1_H1 ;  /* 0x30000020ff4e7230 */ /* 0x000fe40000004100 */
[----:B------:R-:W-:Y:S01]  /*11050*/  FMUL.FTZ R13, R73, R64 ;  /* 0x00000040490d7220 */ /* 0x000fe20000410000 */
[----:B------:R-:W-:-:S03]  /*11060*/  FFMA.FTZ R12, R12, R65, R77 ;  /* 0x000000410c0c7223 */ /* 0x000fc6000001004d */
[----:B------:R-:W-:Y:S01]  /*11070*/  FFMA.FTZ R13, R13, R76, R78 ;  /* 0x0000004c0d0d7223 */ /* 0x000fe2000001004e */
[----:B0-----:R-:W-:-:S05]  /*11080*/  IMAD.WIDE.U32 R22, R75, 0x10, R20 ;  /* 0x000000104b167825 */ /* 0x001fca00078e0014 */
[----:B------:R0:W-:Y:S02]  /*11090*/  STG.E.128 desc[UR14][R22.64], R16 ;  /* 0x0000001016007986 */ /* 0x0001e4000c101d0e */
[----:B0-----:R-:W-:Y:S02]  /*110a0*/  HADD2.F32 R17, -RZ, R45.H0_H0 ;  /* 0x2000002dff117230 */ /* 0x001fe40000004100 */
[C---:B------:R-:W-:Y:S01]  /*110b0*/  FADD.FTZ R16, -R74.reuse, R15 ;  /* 0x0000000f4a107221 */ /* 0x040fe20000010100 */
[----:B------:R-:W-:Y:S02]  /*110c0*/  HADD2.F32 R19, -RZ, R33.H0_H0 ;  /* 0x20000021ff137230 */ /* 0x000fe40000004100 */
[----:B------:R-:W-:Y:S02]  /*110d0*/  HADD2.F32 R18, -RZ, R45.H1_H1 ;  /* 0x3000002dff127230 */ /* 0x000fe40000004100 */
[----:B------:R-:W-:Y:S01]  /*110e0*/  FMUL.FTZ R15, R73, R16 ;  /* 0x00000010490f7220 */ /* 0x000fe20000410000 */
[----:B------:R-:W-:Y:S01]  /*110f0*/  FADD.FTZ R16, -R74, R9 ;  /* 0x000000094a107221 */ /* 0x000fe20000010100 */
[----:B------:R-:W-:Y:S01]  /*11100*/  FFMA.FTZ R14, R14, R17, R19 ;  /* 0x000000110e0e7223 */ /* 0x000fe20000010013 */
[----:B------:R-:W-:-:S02]  /*11110*/  HADD2.F32 R17, -RZ, R46.H0_H0 ;  /* 0x2000002eff117230 */ /* 0x000fc40000004100 */
[----:B------:R-:W-:Y:S02]  /*11120*/  HADD2.F32 R19, -RZ, R34.H0_H0 ;  /* 0x20000022ff137230 */ /* 0x000fe40000004100 */
[----:B------:R-:W-:Y:S01]  /*11130*/  FMUL.FTZ R9, R73, R16 ;  /* 0x0000001049097220 */ /* 0x000fe20000410000 */
[----:B------:R-:W-:Y:S02]  /*11140*/  HADD2.F32 R22, -RZ, R33.H1_H1 ;  /* 0x30000021ff167230 */ /* 0x000fe40000004100 */
[----:B------:R-:W-:Y:S01]  /*11150*/  FADD.FTZ R16, -R74, R11 ;  /* 0x0000000b4a107221 */ /* 0x000fe20000010100 */
[----:B------:R-:W-:Y:S02]  /*11160*/  HADD2.F32 R23, -RZ, R29.H0_H0 ;  /* 0x2000001dff177230 */ /* 0x000fe40000004100 */
[----:B------:R-:W-:Y:S01]  /*11170*/  FFMA.FTZ R8, R8, R17, R19 ;  /* 0x0000001108087223 */ /* 0x000fe20000010013 */
[----:B------:R-:W-:Y:S02]  /*11180*/  HADD2.F32 R17, -RZ, R47.H0_H0 ;  /* 0x2000002fff117230 */ /* 0x000fe40000004100 */
[----:B------:R-:W-:Y:S01]  /*11190*/  FFMA.FTZ R15, R15, R18, R22 ;  /* 0x000000120f0f7223 */ /* 0x000fe20000010016 */
[----:B------:R-:W-:-:S02]  /*111a0*/  HADD2.F32 R19, -RZ, R35.H0_H0 ;  /* 0x20000023ff137230 */ /* 0x000fc40000004100 */
[----:B------:R-:W-:Y:S02]  /*111b0*/  HADD2.F32 R18, -RZ, R46.H1_H1 ;  /* 0x3000002eff127230 */ /* 0x000fe40000004100 */
[----:B------:R-:W-:Y:S02]  /*111c0*/  HADD2.F32 R22, -RZ, R34.H1_H1 ;  /* 0x30000022ff167230 */ /* 0x000fe40000004100 */
[----:B------:R-:W-:Y:S01]  /*111d0*/  FFMA.FTZ R11, R10, R17, R19 ;  /* 0x000000110a0b7223 */ /* 0x000fe20000010013 */
[----:B------:R-:W-:Y:S02]  /*111e0*/  HADD2.F32 R17, -RZ, R47.H1_H1 ;  /* 0x3000002fff117230 */ /* 0x000fe40000004100 */
[----:B------:R-:W-:Y:S01]  /*111f0*/  FMUL.FTZ R10, R73, R16 ;  /* 0x00000010490a7220 */ /* 0x000fe20000410000 */
[----:B------:R-:W-:Y:S02]  /*11200*/  HADD2.F32 R19, -RZ, R35.H1_H1 ;  /* 0x30000023ff137230 */ /* 0x000fe40000004100 */
[----:B------:R-:W-:Y:S01]  /*11210*/  FFMA.FTZ R9, R9, R18, R22 ;  /* 0x0000001209097223 */ /* 0x000fe20000010016 */
[C---:B------:R-:W-:Y:S01]  /*11220*/  FMUL.FTZ R18, R73.reuse, R56 ;  /* 0x0000003849127220 */ /* 0x040fe20000410000 */
[----:B------:R-:W-:Y:S01]  /*11230*/  FADD.FTZ R16, -R74, R57 ;  /* 0x000000394a107221 */ /* 0x000fe20000010100 */
[----:B------:R-:W-:Y:S01]  /*11240*/  FMUL.FTZ R22, R73, R58 ;  /* 0x0000003a49167220 */ /* 0x000fe20000410000 */
[----:B------:R-:W-:Y:S01]  /*11250*/  FFMA.FTZ R10, R10, R17, R19 ;  /* 0x000000110a0a7223 */ /* 0x000fe20000010013 */
[----:B------:R-:W-:-:S02]  /*11260*/  HADD2.F32 R17, -RZ, R40.H0_H0 ;  /* 0x20000028ff117230 */ /* 0x000fc40000004100 */
[----:B------:R-:W-:Y:S01]  /*11270*/  FMUL.FTZ R16, R73, R16 ;  /* 0x0000001049107220 */ /* 0x000fe20000410000 */
[----:B------:R-:W-:Y:S02]  /*11280*/  HADD2.F32 R19, -RZ, R28.H0_H0 ;  /* 0x2000001cff137230 */ /* 0x000fe40000004100 */
[----:B------:R-:W-:Y:S01]  /*11290*/  HADD2.F32 R57, -RZ, R30.H0_H0 ;  /* 0x2000001eff397230 */ /* 0x000fe20000004100 */
[----:B------:R-:W-:Y:S02]  /*112a0*/  F2FP.F16.F32.PACK_AB R11, R10, R11 ;  /* 0x0000000b0a0b723e */ /* 0x000fe400000000ff */
[----:B------:R-:W-:Y:S01]  /*112b0*/  FFMA.FTZ R18, R18, R17, R19 ;  /* 0x0000001112127223 */ /* 0x000fe20000010013 */
[----:B------:R-:W-:Y:S01]  /*112c0*/  HADD2.F32 R19, -RZ, R40.H1_H1 ;  /* 0x30000028ff137230 */ /* 0x000fe20000004100 */
[----:B------:R-:W-:Y:S01]  /*112d0*/  F2FP.F16.F32.PACK_AB R10, R9, R8 ;  /* 0x00000008090a723e */ /* 0x000fe200000000ff */
[----:B------:R-:W-:Y:S01]  /*112e0*/  HADD2.F32 R17, -RZ, R28.H1_H1 ;  /* 0x3000001cff117230 */ /* 0x000fe20000004100 */
[----:B------:R-:W-:-:S02]  /*112f0*/  F2FP.F16.F32.PACK_AB R9, R15, R14 ;  /* 0x0000000e0f09723e */ /* 0x000fc400000000ff */
[----:B------:R-:W-:Y:S02]  /*11300*/  F2FP.F16.F32.PACK_AB R8, R13, R12 ;  /* 0x0000000c0d08723e */ /* 0x000fe400000000ff */
[----:B------:R-:W-:Y:S01]  /*11310*/  FFMA.FTZ R19, R16, R19, R17 ;  /* 0x0000001310137223 */ /* 0x000fe20000010011 */
[--C-:B------:R-:W-:Y:S02]  /*11320*/  HADD2.F32 R17, -RZ, R41.reuse.H0_H0 ;  /* 0x20000029ff117230 */ /* 0x100fe40000004100 */
[----:B------:R-:W-:Y:S02]  /*11330*/  FADD.FTZ R16, -R74, R59 ;  /* 0x0000003b4a107221 */ /* 0x000fe40000010100 */
[----:B------:R-:W-:Y:S01]  /*11340*/  F2FP.F16.F32.PACK_AB R12, R19, R18 ;  /* 0x00000012130c723e */ /* 0x000fe200000000ff */
[----:B------:R-:W-:Y:S01]  /*11350*/  FFMA.FTZ R22, R22, R17, R23 ;  /* 0x0000001116167223 */ /* 0x000fe20000010017 */
[----:B------:R-:W-:Y:S02]  /*11360*/  HADD2.F32 R23, -RZ, R41.H1_H1 ;  /* 0x30000029ff177230 */ /* 0x000fe40000004100 */
[----:B------:R-:W-:Y:S01]  /*11370*/  FMUL.FTZ R16, R73, R16 ;  /* 0x0000001049107220 */ /* 0x000fe20000410000 */
[----:B------:R-:W-:-:S05]  /*11380*/  HADD2.F32 R17, -RZ, R29.H1_H1 ;  /* 0x3000001dff117230 */ /* 0x000fca0000004100 */
[----:B------:R-:W-:Y:S01]  /*11390*/  FFMA.FTZ R23, R16, R23, R17 ;  /* 0x0000001710177223 */ /* 0x000fe20000010011 */
[--C-:B------:R-:W-:Y:S02]  /*113a0*/  HADD2.F32 R17, -RZ, R42.reuse.H0_H0 ;  /* 0x2000002aff117230 */ /* 0x100fe40000004100 */
[C---:B------:R-:W-:Y:S01]  /*113b0*/  FADD.FTZ R16, -R74.reuse, R53 ;  /* 0x000000354a107221 */ /* 0x040fe20000010100 */
[----:B------:R-:W-:Y:S02]  /*113c0*/  HADD2.F32 R53, -RZ, R42.H1_H1 ;  /* 0x3000002aff357230 */ /* 0x000fe40000004100 */
[----:B------:R-:W-:Y:S01]  /*113d0*/  FADD.FTZ R74, -R74, R55 ;  /* 0x000000374a4a7221 */ /* 0x000fe20000010100 */
[----:B------:R-:W-:Y:S02]  /*113e0*/  HADD2.F32 R55, -RZ, R31.H0_H0 ;  /* 0x2000001fff377230 */ /* 0x000fe40000004100 */
[----:B------:R-:W-:Y:S01]  /*113f0*/  FFMA.FTZ R52, R52, R17, R57 ;  /* 0x0000001134347223 */ /* 0x000fe20000010039 */
[----:B------:R-:W-:-:S02]  /*11400*/  HADD2.F32 R17, -RZ, R30.H1_H1 ;  /* 0x3000001eff117230 */ /* 0x000fc40000004100 */
[C---:B------:R-:W-:Y:S01]  /*11410*/  FMUL.FTZ R16, R73.reuse, R16 ;  /* 0x0000001049107220 */ /* 0x040fe20000410000 */
[----:B------:R-:W-:Y:S02]  /*11420*/  HADD2.F32 R57, -RZ, R31.H1_H1 ;  /* 0x3000001fff397230 */ /* 0x000fe40000004100 */
[----:B------:R-:W-:Y:S01]  /*11430*/  FMUL.FTZ R74, R73, R74 ;  /* 0x0000004a494a7220 */ /* 0x000fe20000410000 */
[----:B------:R-:W-:Y:S01]  /*11440*/  F2FP.F16.F32.PACK_AB R13, R23, R22 ;  /* 0x00000016170d723e */ /* 0x000fe200000000ff */
[----:B------:R-:W-:Y:S01]  /*11450*/  FFMA.FTZ R53, R16, R53, R17 ;  /* 0x0000003510357223 */ /* 0x000fe20000010011 */
[----:B------:R-:W-:-:S04]  /*11460*/  HADD2.F32 R17, -RZ, R43.H0_H0 ;  /* 0x2000002bff117230 */ /* 0x000fc80000004100 */
[----:B------:R-:W-:Y:S01]  /*11470*/  F2FP.F16.F32.PACK_AB R14, R53, R52 ;  /* 0x00000034350e723e */ /* 0x000fe200000000ff */
[----:B------:R-:W-:Y:S01]  /*11480*/  FFMA.FTZ R54, R54, R17, R55 ;  /* 0x0000001136367223 */ /* 0x000fe20000010037 */
[----:B------:R-:W-:Y:S02]  /*11490*/  HADD2.F32 R55, -RZ, R43.H1_H1 ;  /* 0x3000002bff377230 */ /* 0x000fe40000004100 */
[C---:B------:R-:W-:Y:S01]  /*114a0*/  VIADD R17, R75.reuse, 0x80 ;  /* 0x000000804b117836 */ /* 0x040fe20000000000 */
[----:B------:R-:W-:Y:S02]  /*114b0*/  IADD3 R75, PT, PT, R75, 0x100, RZ ;  /* 0x000001004b4b7810 */ /* 0x000fe40007ffe0ff */
[----:B------:R-:W-:Y:S01]  /*114c0*/  FFMA.FTZ R55, R74, R55, R57 ;  /* 0x000000374a377223 */ /* 0x000fe20000010039 */
[----:B------:R-:W-:-:S04]  /*114d0*/  IMAD.WIDE.U32 R16, R17, 0x10, R20 ;  /* 0x0000001011107825 */ /* 0x000fc800078e0014 */
[----:B------:R-:W-:Y:S01]  /*114e0*/  IMAD.WIDE.U32 R20, R75, 0x10, R20 ;  /* 0x000000104b147825 */ /* 0x000fe200078e0014 */
[----:B------:R-:W-:Y:S01]  /*114f0*/  F2FP.F16.F32.PACK_AB R15, R55, R54 ;  /* 0x00000036370f723e */ /* 0x000fe200000000ff */
[----:B------:R1:W-:Y:S04]  /*11500*/  STG.E.128 desc[UR14][R16.64], R8 ;  /* 0x0000000810007986 */ /* 0x0003e8000c101d0e */
[----:B------:R1:W-:Y:S02]  /*11510*/  STG.E.128 desc[UR14][R20.64], R12 ;  /* 0x0000000c14007986 */ /* 0x0003e4000c101d0e */
.L_x_13304:
[----:B------:R-:W-:Y:S02]  /*11520*/  UIADD3 UR7, UPT, UPT, UR7, UR20, URZ ;  /* 0x0000001407077290 */ /* 0x000fe4000fffe0ff */
[----:B------:R-:W-:Y:S02]  /*11530*/  UPLOP3.LUT UP1, UPT, UPT, UPT, UP1, 0x40, 0x4 ;  /* 0x000000000004789c */ /* 0x000fe40003f2e810 */
[----:B------:R-:W-:-:S09]  /*11540*/  UISETP.GE.AND UP0, UPT, UR7, UR21, UPT ;  /* 0x000000150700728c */ /* 0x000fd2000bf06270 */
[----:B------:R-:W-:Y:S05]  /*11550*/  BRA.U !UP0, `(.L_x_13305) ;  /* 0xfffffef108d07547 */ /* 0x000fea000b83ffff */
[----:B------:R-:W-:Y:S05]  /*11560*/  EXIT ;  /* 0x000000000000794d */ /* 0x000fea0003800000 */
.L_x_13306:
        /* <DEDUP_REMOVED lines=9> */
.L_x_20838:


//--------------------- .text._ZN10layer_norm13ln_fwd_kernelINS_13Kernel_traitsI6__halfS2_fS2_fjLj3072ELj1ELj1ELj4ELj16ENS_18Kernel_traits_baseILj3072ES2_S2_fS2_fjLj128EEEEELb1ELb1ELb0ELb0EEEvNS_9FwdParamsE --------------------------
	.section	.text._ZN10layer_norm13ln_fwd_kernelINS_13Kernel_traitsI6__halfS2_fS2_fjLj3072ELj1ELj1ELj4ELj16ENS_18Kernel_traits_baseILj3072ES2_S2_fS2_fjLj128EEEEELb1ELb1ELb0ELb0EEEvNS_9FwdParamsE,"ax",@progbits
	.align	128
        .global         _ZN10layer_norm13ln_fwd_kernelINS_13Kernel_traitsI6__halfS2_fS2_fjLj3072ELj1ELj1ELj4ELj16ENS_18Kernel_traits_baseILj3072ES2_S2_fS2_fjLj128EEEEELb1ELb1ELb0ELb0EEEvNS_9FwdParamsE
        .type           _ZN10layer_norm13ln_fwd_kernelINS_13Kernel_traitsI6__halfS2_fS2_fjLj3072ELj1ELj1ELj4ELj16ENS_18Kernel_traits_baseILj3072ES2_S2_fS2_fjLj128EEEEELb1ELb1ELb0ELb0EEEvNS_9FwdParamsE,@function
        .size           _ZN10layer_norm13ln_fwd_kernelINS_13Kernel_traitsI6__halfS2_fS2_fjLj3072ELj1ELj1ELj4ELj16ENS_18Kernel_traits_baseILj3072ES2_S2_fS2_fjLj128EEEEELb1ELb1ELb0ELb0EEEvNS_9FwdParamsE,(.L_x_20839 - _ZN10layer_norm13ln_fwd_kernelINS_13Kernel_traitsI6__halfS2_fS2_fjLj3072ELj1ELj1ELj4ELj16ENS_18Kernel_traits_baseILj3072ES2_S2_fS2_fjLj128EEEEELb1ELb1ELb0ELb0EEEvNS_9FwdParamsE)
        .other          _ZN10layer_norm13ln_fwd_kernelINS_13Kernel_traitsI6__halfS2_fS2_fjLj3072ELj1ELj1ELj4ELj16ENS_18Kernel_traits_baseILj3072ES2_S2_fS2_fjLj128EEEEELb1ELb1ELb0ELb0EEEvNS_9FwdParamsE,@"STO_CUDA_ENTRY STV_DEFAULT"
_ZN10layer_norm13ln_fwd_kernelINS_13Kernel_traitsI6__halfS2_fS2_fjLj3072ELj1ELj1ELj4ELj16ENS_18Kernel_traits_baseILj3072ES2_S2_fS2_fjLj128EEEEELb1ELb1ELb0ELb0EEEvNS_9FwdParamsE:
.text._ZN10layer_norm13ln_fwd_kernelINS_13Kernel_traitsI6__halfS2_fS2_fjLj3072ELj1ELj1ELj4ELj16ENS_18Kernel_traits_baseILj3072ES2_S2_fS2_fjLj128EEEEELb1ELb1ELb0ELb0EEEvNS_9FwdParamsE:
        /* <DEDUP_REMOVED lines=20> */
[----:B------:R-:W0:Y:S02]  /*0140*/  LDC R83, c[0x0][0x360] ;  /* 0x0000d800ff537b82 */ /* 0x000e240000000800 */
[----:B0-----:R-:W-:Y:S01]  /*0150*/  IMAD R83, R83, UR10, R84 ;  /* 0x0000000a53537c24 */ /* 0x001fe2000f8e0254 */
[----:B--2---:R-:W-:Y:S02]  /*0160*/  @P0 R2UR UR9, R3 ;  /* 0x00000000030902ca */ /* 0x004fe400000e0000 */
[----:B------:R-:W-:Y:S02]  /*0170*/  LOP3.LUT R3, R84, 0x60, RZ, 0xc0, !PT ;  /* 0x0000006054037812 */ /* 0x000fe400078ec0ff */
[----:B------:R-:W-:Y:S02]  /*0180*/  @P0 R2UR UR8, R2 ;  /* 0x00000000020802ca */ /* 0x000fe400000e0000 */
[----:B---3--:R-:W-:Y:S02]  /*0190*/  @P0 IADD3 R72, P1, PT, R4, R7, RZ ;  /* 0x0000000704480210 */ /* 0x008fe40007f3e0ff */
[----:B-----5:R-:W-:-:S02]  /*01a0*/  SHF.R.S32.HI R2, RZ, 0x1f, R9 ;  /* 0x0000001fff027819 */ /* 0x020fc40000011409 */
[----:B------:R-:W-:Y:S02]  /*01b0*/  LOP3.LUT R51, R3, 0x1f, R84, 0xf8, !PT ;  /* 0x0000001f03337812 */ /* 0x000fe400078ef854 */
[----:B------:R-:W-:Y:S01]  /*01c0*/  @P0 IADD3.X R73, PT, PT, RZ, R5, RZ, P1, !PT ;  /* 0x00000005ff490210 */ /* 0x000fe20000ffe4ff */
[----:B------:R-:W-:Y:S01]  /*01d0*/  UIADD3 UR17, UPT, UPT, UR9, -0x4498517b, URZ ;  /* 0xbb67ae8509117890 */ /* 0x000fe2000fffe0ff */
[----:B------:R-:W-:Y:S01]  /*01e0*/  LEA.HI R2, R2, R9, RZ, 0x3 ;  /* 0x0000000902027211 */ /* 0x000fe200078f18ff */
[----:B------:R-:W-:Y:S01]  /*01f0*/  UIADD3 UR19, UPT, UPT, UR9, 0x76cf5d0a, URZ ;  /* 0x76cf5d0a09137890 */ /* 0x000fe2000fffe0ff */
[----:B------:R-:W-:Y:S01]  /*0200*/  LOP3.LUT R5, R51, 0x7f, RZ, 0x3c, !PT ;  /* 0x0000007f33057812 */ /* 0x000fe200078e3cff */
[----:B------:R-:W-:Y:S01]  /*0210*/  UIADD3 UR16, UPT, UPT, UR8, -0x61c88647, URZ ;  /* 0x9e3779b908107890 */ /* 0x000fe2000fffe0ff */
[--C-:B------:R-:W-:Y:S01]  /*0220*/  SHF.R.U64 R87, R72, 0x2, R73.reuse ;  /* 0x0000000248577819 */ /* 0x100fe20000001249 */
[----:B------:R-:W-:Y:S01]  /*0230*/  UIADD3 UR18, UPT, UPT, UR8, 0x3c6ef372, URZ ;  /* 0x3c6ef37208127890 */ /* 0x000fe2000fffe0ff */
[----:B------:R-:W-:Y:S01]  /*0240*/  LEA.HI.SX32 R82, R2, R5, 0x1d ;  /* 0x0000000502527211 */ /* 0x000fe200078feaff */
[----:B------:R-:W-:Y:S01]  /*0250*/  UIADD3 UR20, UPT, UPT, UR8, -0x255992d5, URZ ;  /* 0xdaa66d2b08147890 */ /* 0x000fe2000fffe0ff */
        /* <DEDUP_REMOVED lines=49> */
.L_x_13308:
        /* <DEDUP_REMOVED lines=17> */
[----:B---3--:R-:W-:-:S04]  /*0680*/  @P1 IMAD.WIDE.U32 R44, R51, 0x10, R44 ;  /* 0x00000010332c1825 */ /* 0x008fc800078e002c */
[----:B------:R-:W-:Y:S01]  /*0690*/  @P1 VIADD R51, R51, 0x80 ;  /* 0x0000008033331836 */ /* 0x000fe20000000000 */
[----:B------:R2:W5:Y:S03]  /*06a0*/  @P1 LDG.E.128 R16, desc[UR6][R44.64] ;  /* 0x000000062c101981 */ /* 0x000566000c1e1d00 */
[----:B0-----:R-:W-:-:S05]  /*06b0*/  @P2 IMAD.WIDE.U32 R36, R51, 0x10, R46 ;  /* 0x0000001033242825 */ /* 0x001fca00078e002e */
[----:B------:R2:W5:Y:S01]  /*06c0*/  @P2 LDG.E.128 R12, desc[UR6][R36.64] ;  /* 0x00000006240c2981 */ /* 0x000562000c1e1d00 */
[----:B----4-:R-:W-:-:S05]  /*06d0*/  @P2 IMAD.WIDE.U32 R38, R51, 0x10, R48 ;  /* 0x0000001033262825 */ /* 0x010fca00078e0030 */
[----:B------:R2:W5:Y:S01]  /*06e0*/  @P2 LDG.E.128 R4, desc[UR6][R38.64] ;  /* 0x0000000626042981 */ /* 0x000562000c1e1d00 */
[----:B------:R-:W-:Y:S01]  /*06f0*/  CS2R R20, SRZ ;  /* 0x0000000000147805 */ /* 0x000fe2000001ff00 */
[----:B------:R-:W-:Y:S01]  /*0700*/  IMAD.MOV.U32 R34, RZ, RZ, RZ ;  /* 0x000000ffff227224 */ /* 0x000fe200078e00ff */
[----:B-1----:R-:W-:Y:S02]  /*0710*/  CS2R R32, SRZ ;  /* 0x0000000000207805 */ /* 0x002fe4000001ff00 */
[----:B------:R-:W-:Y:S02]  /*0720*/  @P2 CS2R R10, SRZ ;  /* 0x00000000000a2805 */ /* 0x000fe4000001ff00 */
[----:B------:R-:W-:Y:S01]  /*0730*/  @P2 CS2R R8, SRZ ;  /* 0x0000000000082805 */ /* 0x000fe2000001ff00 */
[----:B------:R-:W-:Y:S01]  /*0740*/  @P0 IMAD.MOV.U32 R35, RZ, RZ, RZ ;  /* 0x000000ffff230224 */ /* 0x000fe200078e00ff */
[----:B------:R-:W-:-:S07]  /*0750*/  @P1 MOV R23, RZ ;  /* 0x000000ff00171202 */ /* 0x000fce0000000f00 */
.L_x_13309:
[----:B------:R-:W-:Y:S05]  /*0760*/  BSYNC.RECONVERGENT B0 ;  /* 0x0000000000007941 */ /* 0x000fea0003800200 */
.L_x_13307:
[----:B------:R-:W0:Y:S02]  /*0770*/  LDCU UR4, c[0x0][0x384] ;  /* 0x00007080ff0477ac */ /* 0x000e240008000800 */
[----:B0-----:R-:W-:-:S06]  /*0780*/  UISETP.GE.AND UP0, UPT, UR10, UR4, UPT ;  /* 0x000000040a00728c */ /* 0x001fcc000bf06270 */
[----:B------:R-:W-:-:S13]  /*0790*/  PLOP3.LUT P0, PT, PT, PT, UP0, 0x80, 0x8 ;  /* 0x000000000008781c */ /* 0x000fda0003f0f008 */
[----:B------:R-:W-:Y:S05]  /*07a0*/  @P0 EXIT ;  /* 0x000000000000094d */ /* 0x000fea0003800000 */
[----:B--2---:R-:W-:Y:S01]  /*07b0*/  IMAD.HI.U32 R36, R83, -0x326172a9, RZ ;  /* 0xcd9e8d5753247827 */ /* 0x004fe200078e00ff */
[----:B------:R-:W0:Y:S01]  /*07c0*/  LDCU.64 UR4, c[0x0][0x3e0] ;  /* 0x00007c00ff0477ac */ /* 0x000e220008000a00 */
[----:B------:R-:W-:Y:S02]  /*07d0*/  LOP3.LUT R72, R72, 0x3, RZ, 0xc0, !PT ;  /* 0x0000000348487812 */ /* 0x000fe400078ec0ff */
[----:B------:R-:W-:Y:S01]  /*07e0*/  IMAD.HI.U32 R37, R87, -0x2daee0ad, RZ ;  /* 0xd2511f5357257827 */ /* 0x000fe200078e00ff */
        /* <DEDUP_REMOVED lines=26> */
[C---:B------:R-:W-:Y:S01]  /*0990*/  IMAD.HI.U32 R38, R36.reuse, -0x326172a9, RZ ;  /* 0xcd9e8d5724267827 */ /* 0x040fe200078e00ff */
[----:B------:R-:W-:Y:S01]  /*09a0*/  SHF.R.S32.HI R42, RZ, 0x3, R2 ;  /* 0x00000003ff2a7819 */ /* 0x000fe20000011402 */
[----:B0-----:R-:W-:Y:S02]  /*09b0*/  UISETP.NE.AND UP3, UPT, UR4, URZ, UPT ;  /* 0x000000ff0400728c */ /* 0x001fe4000bf65270 */
        /* <DEDUP_REMOVED lines=40> */
[----:B------:R-:W-:Y:S01]  /*0c40*/  IMAD.HI.U32 R75, R36, -0x2daee0ad, RZ ;  /* 0xd2511f53244b7827 */ /* 0x000fe200078e00ff */
[----:B------:R-:W-:Y:S02]  /*0c50*/  VIMNMX R0, PT, PT, RZ, R0, !PT ;  /* 0x00000000ff007248 */ /* 0x000fe40007fe0100 */
[----:B------:R0:W0:Y:S01]  /*0c60*/  MUFU.RCP R73, R43 ;  /* 0x0000002b00497308 */ /* 0x0000220000001000 */
[----:B------:R-:W-:Y:S01]  /*0c70*/  IMAD R37, R38, -0x326172a9, RZ ;  /* 0xcd9e8d5726257824 */ /* 0x000fe200078e02ff */
[----:B------:R-:W-:Y:S01]  /*0c80*/  VIMNMX R3, PT, PT, R0, 0x20, PT ;  /* 0x0000002000037848 */ /* 0x000fe20003fe0100 */
[----:B------:R-:W-:Y:S01]  /*0c90*/  IMAD.HI.U32 R74, R40, -0x326172a9, RZ ;  /* 0xcd9e8d57284a7827 */ /* 0x000fe200078e00ff */
[----:B------:R-:W-:-:S02]  /*0ca0*/  LOP3.LUT R75, R2, UR33, R75, 0x96, !PT ;  /* 0x00000021024b7c12 */ /* 0x000fc4000f8e964b */
[----:B------:R-:W-:Y:S01]  /*0cb0*/  LEA R80, R3, R42, 0x3 ;  /* 0x0000002a03507211 */ /* 0x000fe200078e18ff */
[----:B------:R-:W-:Y:S01]  /*0cc0*/  IMAD.MOV.U32 R3, RZ, RZ, RZ ;  /* 0x000000ffff037224 */ /* 0x000fe200078e00ff */
[----:B------:R-:W-:Y:S01]  /*0cd0*/  LOP3.LUT R74, R37, UR32, R74, 0x96, !PT ;  /* 0x00000020254a7c12 */ /* 0x000fe2000f8e964a */
[----:B------:R-:W-:Y:S02]  /*0ce0*/  IMAD R86, R36, -0x2daee0ad, RZ ;  /* 0xd2511f5324567824 */ /* 0x000fe400078e02ff */
[----:B-1234-:R-:W-:-:S07]  /*0cf0*/  IMAD R2, R40, -0x326172a9, RZ ;  /* 0xcd9e8d5728027824 */ /* 0x01efce00078e02ff */
.L_x_13567:
[----:B-1----:R-:W1:Y:S01]  /*0d00*/  @UP0 LDCU.64 UR4, c[0x0][0x3e0] ;  /* 0x00007c00ff0407ac */ /* 0x002e620008000a00 */
[----:B------:R-:W-:Y:S01]  /*0d10*/  PLOP3.LUT P0, PT, PT, PT, UP0, 0x80, 0x8 ;  /* 0x000000000008781c */ /* 0x000fe20003f0f008 */
[----:B-1----:R-:W-:-:S06]  /*0d20*/  @UP0 UIMAD.WIDE UR4, UR10, 0x2, UR4 ;  /* 0x000000020a0408a5 */ /* 0x002fcc000f8e0204 */
[----:B0-23--:R-:W-:Y:S01]  /*0d30*/  IMAD.U32 R68, RZ, RZ, UR4 ;  /* 0x00000004ff447e24 */ /* 0x00dfe2000f8e00ff */
[----:B------:R-:W-:-:S05]  /*0d40*/  MOV R69, UR5 ;  /* 0x0000000500457c02 */ /* 0x000fca0008000f00 */
[----:B------:R-:W2:Y:S01]  /*0d50*/  @P0 LDG.E.U16 R68, desc[UR6][R68.64] ;  /* 0x0000000644440981 */ /* 0x000ea2000c1e1500 */
[----:B------:R-:W-:Y:S01]  /*0d60*/  UIMAD UR4, UR10, UR34, URZ ;  /* 0x000000220a0472a4 */ /* 0x000fe2000f8e02ff */
[----:B------:R-:W-:Y:S01]  /*0d70*/  PLOP3.LUT P0, PT, PT, PT, UP0, 0x80, 0x8 ;  /* 0x000000000008781c */ /* 0x000fe20003f0f008 */
[----:B------:R-:W-:Y:S01]  /*0d80*/  BSSY.RECONVERGENT B0, `(.L_x_13310) ;  /* 0x0000556000007945 */ /* 0x000fe20003800200 */
[----:B------:R-:W-:Y:S01]  /*0d90*/  PLOP3.LUT P1, PT, PT, PT, UP0, 0x80, 0x8 ;  /* 0x000000000008781c */ /* 0x000fe20003f2f008 */
[----:B------:R-:W-:Y:S01]  /*0da0*/  USHF.R.S32.HI UR5, URZ, 0x1f, UR4 ;  /* 0x0000001fff057899 */ /* 0x000fe20008011404 */
[----:B------:R-:W-:Y:S02]  /*0db0*/  ISETP.GE.U32.AND P2, PT, R82, 0x80, PT ;  /* 0x000000805200780c */ /* 0x000fe40003f46070 */
[----:B------:R-:W-:Y:S01]  /*0dc0*/  LOP3.LUT R71, R84, 0x60, RZ, 0xc0, !PT ;  /* 0x0000006054477812 */ /* 0x000fe200078ec0ff */
[----:B------:R-:W-:Y:S01]  /*0dd0*/  ULEA.HI UR5, UR5, UR4, URZ, 0x3 ;  /* 0x0000000405057291 */ /* 0x000fe2000f8f18ff */
[----:B------:R-:W-:-:S02]  /*0de0*/  P2R R90, PR, RZ, 0x4 ;  /* 0x00000004ff5a7803 */ /* 0x000fc40000000000 */
[----:B------:R-:W-:Y:S01]  /*0df0*/  LOP3.LUT R71, R71, 0x1f, R84, 0xf8, !PT ;  /* 0x0000001f47477812 */ /* 0x000fe200078ef854 */
[----:B------:R-:W-:Y:S02]  /*0e00*/  UMOV UR4, 0x3f800000 ;  /* 0x3f80000000047882 */ /* 0x000fe40000000000 */
[----:B------:R-:W-:-:S05]  /*0e10*/  IMAD.U32 R70, RZ, RZ, UR5 ;  /* 0x00000005ff467e24 */ /* 0x000fca000f8e00ff */
[----:B------:R-:W-:Y:S01]  /*0e20*/  LEA.HI.SX32 R85, R70, R71, 0x1d ;  /* 0x0000004746557211 */ /* 0x000fe200078feaff */
[----:B--2---:R-:W-:-:S05]  /*0e30*/  @P0 HADD2.F32 R0, -RZ, R68.H0_H0 ;  /* 0x20000044ff000230 */ /* 0x004fca0000004100 */
[----:B------:R-:W-:Y:S01]  /*0e40*/  @P1 R2UR UR4, R0 ;  /* 0x00000000000412ca */ /* 0x000fe200000e0000 */
[----:B------:R-:W-:Y:S01]  /*0e50*/  IMAD.MOV.U32 R0, RZ, RZ, R85 ;  /* 0x000000ffff007224 */ /* 0x000fe200078e0055 */
[----:B------:R-:W-:-:S13]  /*0e60*/  @!P2 BRA `(.L_x_13311) ;  /* 0x00000054001ca947 */ /* 0x000fda0003800000 */
        /* <DEDUP_REMOVED lines=12> */
[----:B------:R-:W-:Y:S02]  /*0f30*/  HFMA2 R46, -RZ, RZ, 0, 1.1920928955078125e-07 ;  /* 0x00000002ff2e7431 */ /* 0x000fe400000001ff */
[----:B------:R-:W-:Y:S02]  /*0f40*/  IMAD.MOV.U32 R47, RZ, RZ, R2 ;  /* 0x000000ffff2f7224 */ /* 0x000fe400078e0002 */
[----:B------:R-:W-:-:S07]  /*0f50*/  IMAD.MOV.U32 R0, RZ, RZ, R86 ;  /* 0x000000ffff007224 */ /* 0x000fce00078e0056 */
[----:B-1----:R-:W-:Y:S05]  /*0f60*/  @!P0 BRA `(.L_x_13314) ;  /* 0x00000004001c8947 */ /* 0x002fea0003800000 */
[----:B------:R-:W-:-:S04]  /*0f70*/  MOV R45, 0x2 ;  /* 0x00000002002d7802 */ /* 0x000fc80000000f00 */
[----:B------:R-:W-:-:S05]  /*0f80*/  VIADDMNMX.U32 R0, R72, 0xfffffffe, R45, PT ;  /* 0xfffffffe48007846 */ /* 0x000fca000380002d */
[----:B------:R-:W-:-:S04]  /*0f90*/  IMAD.SHL.U32 R0, R0, 0x4, RZ ;  /* 0x0000000400007824 */ /* 0x000fc800078e00ff */
[----:B------:R-:W0:Y:S02]  /*0fa0*/  LDC R44, c[0x2][R0] ;  /* 0x00800000002c7b82 */ /* 0x000e240000000800 */
[----:B0-----:R-:W-:-:S04]  /*0fb0*/  SHF.R.S32.HI R45, RZ, 0x1f, R44 ;  /* 0x0000001fff2d7819 */ /* 0x001fc8000001142c */
.L_x_20675:
[----:B------:R-:W-:Y:S05]  /*0fc0*/  BRX R44 -0xfd0                                         (*"BRANCH_TARGETS .L_x_20676,.L_x_20677,.L_x_20678"*) ;  /* 0xfffffff02c0c7949 */ /* 0x000fea000383ffff */
.L_x_20678:
[----:B------:R-:W-:Y:S01]  /*0fd0*/  VIADD R46, R72, 0x1 ;  /* 0x00000001482e7836 */ /* 0x000fe20000000000 */
[----:B------:R-:W-:Y:S01]  /*0fe0*/  MOV R0, R86 ;  /* 0x0000005600007202 */ /* 0x000fe20000000f00 */
[----:B------:R-:W-:Y:S01]  /*0ff0*/  IMAD.MOV.U32 R47, RZ, RZ, R74 ;  /* 0x000000ffff2f7224 */ /* 0x000fe200078e004a */
[----:B------:R-:W-:Y:S06]  /*1000*/  BRA `(.L_x_13314) ;  /* 0x0000000000f47947 */ /* 0x000fec0003800000 */
.L_x_20676:
[----:B------:R-:W-:Y:S02]  /*1010*/  HFMA2 R46, -RZ, RZ, 0, 1.78813934326171875e-07 ;  /* 0x00000003ff2e7431 */ /* 0x000fe400000001ff */
[----:B------:R-:W-:Y:S02]  /*1020*/  IMAD.MOV.U32 R0, RZ, RZ, R86 ;  /* 0x000000ffff007224 */ /* 0x000fe400078e0056 */
[----:B------:R-:W-:Y:S01]  /*1030*/  IMAD.MOV.U32 R47, RZ, RZ, R75 ;  /* 0x000000ffff2f7224 */ /* 0x000fe200078e004b */
[----:B------:R-:W-:Y:S06]  /*1040*/  BRA `(.L_x_13314) ;  /* 0x0000000000e47947 */ /* 0x000fec0003800000 */
.L_x_20677:
        /* <DEDUP_REMOVED lines=13> */
.L_x_13316:
[----:B------:R-:W-:Y:S05]  /*1120*/  BSYNC.RECONVERGENT B2 ;  /* 0x0000000000027941 */ /* 0x000fea0003800200 */
.L_x_13315:
        /* <DEDUP_REMOVED lines=43> */
.L_x_13314:
[----:B------:R-:W-:Y:S05]  /*13e0*/  BSYNC.RECONVERGENT B1 ;  /* 0x0000000000017941 */ /* 0x000fea0003800200 */
.L_x_13313:
        /* <DEDUP_REMOVED lines=10> */
[----:B------:R-:W-:Y:S01]  /*1490*/  MOV R45, R2 ;  /* 0x00000002002d7202 */ /* 0x000fe20000000f00 */
[----:B0-----:R-:W-:-:S03]  /*14a0*/  FMUL.FTZ R47, R47, R68 ;  /* 0x000000442f2f7220 */ /* 0x001fc60000410000 */
[----:B-1----:R-:W-:Y:S01]  /*14b0*/  FSETP.GTU.FTZ.AND P0, PT, R44, R69, PT ;  /* 0x000000452c00720b */ /* 0x002fe20003f1c000 */
[----:B------:R-:W-:-:S03]  /*14c0*/  HADD2.F32 R44, -RZ, R28.H0_H0 ;  /* 0x2000001cff2c7230 */ /* 0x000fc60000004100 */
        /* <DEDUP_REMOVED lines=13> */
.L_x_13319:
        /* <DEDUP_REMOVED lines=13> */
.L_x_13321:
[----:B------:R-:W-:Y:S05]  /*1670*/  BSYNC.RECONVERGENT B2 ;  /* 0x0000000000027941 */ /* 0x000fea0003800200 */
.L_x_13320:
        /* <DEDUP_REMOVED lines=43> */
.L_x_13318:
[----:B------:R-:W-:Y:S05]  /*1930*/  BSYNC.RECONVERGENT B1 ;  /* 0x0000000000017941 */ /* 0x000fea0003800200 */
.L_x_13317:
        /* <DEDUP_REMOVED lines=23> */
.L_x_13324:
        /* <DEDUP_REMOVED lines=13> */
.L_x_13326:
[----:B------:R-:W-:Y:S05]  /*1b80*/  BSYNC.RECONVERGENT B2 ;  /* 0x0000000000027941 */ /* 0x000fea0003800200 */
.L_x_13325:
        /* <DEDUP_REMOVED lines=43> */
.L_x_13323:
[----:B------:R-:W-:Y:S05]  /*1e40*/  BSYNC.RECONVERGENT B1 ;  /* 0x0000000000017941 */ /* 0x000fea0003800200 */
.L_x_13322:
        /* <DEDUP_REMOVED lines=8> */
[----:B------:R-:W-:Y:S01]  /*1ed0*/  FSETP.GTU.FTZ.AND P1, PT, R46, R69, PT ;  /* 0x000000452e00720b */ /* 0x000fe20003f3c000 */
        /* <DEDUP_REMOVED lines=14> */
.L_x_13329:
        /* <DEDUP_REMOVED lines=13> */
.L_x_13331:
[----:B------:R-:W-:Y:S05]  /*2090*/  BSYNC.RECONVERGENT B2 ;  /* 0x0000000000027941 */ /* 0x000fea0003800200 */
.L_x_13330:
        /* <DEDUP_REMOVED lines=43> */
.L_x_13328:
[----:B------:R-:W-:Y:S05]  /*2350*/  BSYNC.RECONVERGENT B1 ;  /* 0x0000000000017941 */ /* 0x000fea0003800200 */
.L_x_13327:
        /* <DEDUP_REMOVED lines=23> */
.L_x_13334:
        /* <DEDUP_REMOVED lines=13> */
.L_x_13336:
[----:B------:R-:W-:Y:S05]  /*25a0*/  BSYNC.RECONVERGENT B2 ;  /* 0x0000000000027941 */ /* 0x000fea0003800200 */
.L_x_13335:
        /* <DEDUP_REMOVED lines=43> */
.L_x_13333:
[----:B------:R-:W-:Y:S05]  /*2860*/  BSYNC.RECONVERGENT B1 ;  /* 0x0000000000017941 */ /* 0x000fea0003800200 */
.L_x_13332:
        /* <DEDUP_REMOVED lines=23> */
.L_x_13339:
        /* <DEDUP_REMOVED lines=13> */
.L_x_13341:
[----:B------:R-:W-:Y:S05]  /*2ab0*/  BSYNC.RECONVERGENT B2 ;  /* 0x0000000000027941 */ /* 0x000fea0003800200 */
.L_x_13340:
        /* <DEDUP_REMOVED lines=43> */
.L_x_13338:
[----:B------:R-:W-:Y:S05]  /*2d70*/  BSYNC.RECONVERGENT B1 ;  /* 0x0000000000017941 */ /* 0x000fea0003800200 */
.L_x_13337:
[----:B------:R-:W-:Y:S01]  /*2d80*/  I2FP.F32.U32 R57, R57 ;  /* 0x0000003900397245 */ /* 0x000fe20000201000 */
[----:B------:R-:W-:Y:S01]  /*2d90*/  HADD2.F32 R72, -RZ, R58.H1_H1 ;  /* 0x3000003aff487230 */ /* 0x000fe20000004100 */
[----:B------:R-:W-:Y:S01]  /*2da0*/  ISETP.NE.AND P5, PT, R88, 0x1, PT ;  /* 0x000000015800780c */ /* 0x000fe20003fa5270 */
[----:B------:R-:W-:Y:S01]  /*2db0*/  BSSY.RECONVERGENT B1, `(.L_x_13342) ;  /* 0x000004d000017945 */ /* 0x000fe20003800200 */
[----:B------:R-:W-:Y:S02]  /*2dc0*/  HFMA2 R91, -RZ, RZ, 0, 1.1920928955078125e-07 ;  /* 0x00000002ff5b7431 */ /* 0x000fe400000001ff */
[----:B------:R-:W-:Y:S01]  /*2dd0*/  FFMA.FTZ R58, R57, R70, 1.1641532182693481445e-10 ;  /* 0x2f000000393a7423 */ /* 0x000fe20000010046 */
[----:B------:R-:W-:Y:S01]  /*2de0*/  FMUL.FTZ R57, R72, UR4 ;  /* 0x0000000448397c20 */ /* 0x000fe20008410000 */
[----:B------:R-:W-:Y:S02]  /*2df0*/  HADD2.F32 R72, -RZ, R30.H1_H1 ;  /* 0x3000001eff487230 */ /* 0x000fe40000004100 */
[----:B------:R-:W-:-:S02]  /*2e00*/  IMAD.MOV.U32 R86, RZ, RZ, R2 ;  /* 0x000000ffff567224 */ /* 0x000fc400078e0002 */
        /* <DEDUP_REMOVED lines=14> */
.L_x_13344:
        /* <DEDUP_REMOVED lines=13> */
.L_x_13346:
[----:B------:R-:W-:Y:S05]  /*2fc0*/  BSYNC.RECONVERGENT B2 ;  /* 0x0000000000027941 */ /* 0x000fea0003800200 */
.L_x_13345:
        /* <DEDUP_REMOVED lines=43> */
.L_x_13343:
[----:B------:R-:W-:Y:S05]  /*3280*/  BSYNC.RECONVERGENT B1 ;  /* 0x0000000000017941 */ /* 0x000fea0003800200 */
.L_x_13342:
[----:B------:R-:W-:Y:S01]  /*3290*/  I2FP.F32.U32 R89, R86 ;  /* 0x0000005600597245 */ /* 0x000fe20000201000 */
[----:B------:R-:W-:Y:S01]  /*32a0*/  HADD2.F32 R72, -RZ, R59.H0_H0 ;  /* 0x2000003bff487230 */ /* 0x000fe20000004100 */
[----:B------:R-:W-:Y:S01]  /*32b0*/  ISETP.NE.AND P6, PT, R91, 0x1, PT ;  /* 0x000000015b00780c */ /* 0x000fe20003fc5270 */
[----:B------:R-:W-:Y:S01]  /*32c0*/  HADD2.F32 R86, -RZ, R31.H0_H0 ;  /* 0x2000001fff567230 */ /* 0x000fe20000004100 */
        /* <DEDUP_REMOVED lines=19> */
.L_x_13349:
        /* <DEDUP_REMOVED lines=15> */
.L_x_13351:
[----:B------:R-:W-:Y:S05]  /*34f0*/  BSYNC.RECONVERGENT B2 ;  /* 0x0000000000027941 */ /* 0x000fea0003800200 */
.L_x_13350:
        /* <DEDUP_REMOVED lines=43> */
.L_x_13348:
[----:B------:R-:W-:Y:S05]  /*37b0*/  BSYNC.RECONVERGENT B1 ;  /* 0x0000000000017941 */ /* 0x000fea0003800200 */
.L_x_13347:
[----:B------:R-:W-:Y:S01]  /*37c0*/  I2FP.F32.U32 R89, R88 ;  /* 0x0000005800597245 */ /* 0x000fe20000201000 */
[----:B------:R-:W-:-:S04]  /*37d0*/  HADD2.F32 R59, -RZ, R59.H1_H1 ;  /* 0x3000003bff3b7230 */ /* 0x000fc80000004100 */
[----:B------:R-:W-:Y:S01]  /*37e0*/  FFMA.FTZ R70, R89, R70, 1.1641532182693481445e-10 ;  /* 0x2f00000059467423 */ /* 0x000fe20000010046 */
[----:B------:R-:W-:-:S04]  /*37f0*/  FMUL.FTZ R59, R59, UR4 ;  /* 0x000000043b3b7c20 */ /* 0x000fc80008410000 */
[----:B------:R-:W-:Y:S01]  /*3800*/  FMUL.FTZ R59, R59, R68 ;  /* 0x000000443b3b7220 */ /* 0x000fe20000410000 */
[----:B------:R-:W-:-:S04]  /*3810*/  FSETP.GTU.FTZ.AND P6, PT, R70, R69, PT ;  /* 0x000000454600720b */ /* 0x000fc80003fdc000 */
[----:B------:R-:W-:Y:S01]  /*3820*/  FSEL R68, R59, RZ, !P6 ;  /* 0x000000ff3b447208 */ /* 0x000fe20007000000 */
[----:B------:R-:W-:Y:S01]  /*3830*/  HADD2.F32 R59, -RZ, R31.H1_H1 ;  /* 0x3000001fff3b7230 */ /* 0x000fe20000004100 */
[----:B------:R-:W-:-:S04]  /*3840*/  PLOP3.LUT P6, PT, P6, PT, PT, 0x8, 0x80 ;  /* 0x000000000080781c */ /* 0x000fc800037ce170 */
[----:B------:R-:W-:Y:S01]  /*3850*/  FFMA.FTZ R59, R68, R59, R43 ;  /* 0x0000003b443b7223 */ /* 0x000fe2000001002b */
[----:B------:R-:W-:Y:S08]  /*3860*/  BRA `(.L_x_13352) ;  /* 0x0000002800447947 */ /* 0x000ff00003800000 */
.L_x_13312:
        /* <DEDUP_REMOVED lines=16> */
.L_x_13355:
        /* <DEDUP_REMOVED lines=13> */
.L_x_13357:
[----:B------:R-:W-:Y:S05]  /*3a40*/  BSYNC.RECONVERGENT B2 ;  /* 0x0000000000027941 */ /* 0x000fea0003800200 */
.L_x_13356:
        /* <DEDUP_REMOVED lines=43> */
.L_x_13354:
[----:B------:R-:W-:Y:S05]  /*3d00*/  BSYNC.RECONVERGENT B1 ;  /* 0x0000000000017941 */ /* 0x000fea0003800200 */
.L_x_13353:
[----:B------:R-:W1:Y:S01]  /*3d10*/  LDC R68, c[0x0][0x408] ;  /* 0x00010200ff447b82 */ /* 0x000e620000000800 */
[----:B------:R-:W-:Y:S01]  /*3d20*/  HFMA2 R70, -RZ, RZ, 0.1171875, 0 ;  /* 0x2f800000ff467431 */ /* 0x000fe200000001ff */
[----:B------:R-:W-:Y:S01]  /*3d30*/  I2FP.F32.U32 R45, R44 ;  /* 0x0000002c002d7245 */ /* 0x000fe20000201000 */
[----:B-----5:R-:W-:Y:S01]  /*3d40*/  HADD2.F32 R46, -RZ, R56.H0_H0 ;  /* 0x20000038ff2e7230 */ /* 0x020fe20000004100 */
[----:B------:R-:W-:Y:S01]  /*3d50*/  ISETP.NE.AND P1, PT, R88, 0x1, PT ;  /* 0x000000015800780c */ /* 0x000fe20003f25270 */
[----:B------:R-:W-:Y:S01]  /*3d60*/  HADD2.F32 R47, -RZ, R28.H0_H0 ;  /* 0x2000001cff2f7230 */ /* 0x000fe20000004100 */
[----:B------:R-:W-:Y:S02]  /*3d70*/  BSSY.RECONVERGENT B1, `(.L_x_13358) ;  /* 0x000004e000017945 */ /* 0x000fe40003800200 */
[----:B------:R-:W2:Y:S01]  /*3d80*/  LDC R69, c[0x0][0x404] ;  /* 0x00010100ff457b82 */ /* 0x000ea20000000800 */
[----:B------:R-:W-:Y:S01]  /*3d90*/  FFMA.FTZ R44, R45, R70, 1.1641532182693481445e-10 ;  /* 0x2f0000002d2c7423 */ /* 0x000fe20000010046 */
[----:B------:R-:W-:-:S04]  /*3da0*/  FMUL.FTZ R45, R46, UR4 ;  /* 0x000000042e2d7c20 */ /* 0x000fc80008410000 */
[----:B-1----:R-:W-:Y:S01]  /*3db0*/  FMUL.FTZ R45, R45, R68 ;  /* 0x000000442d2d7220 */ /* 0x002fe20000410000 */
[----:B--2---:R-:W-:-:S04]  /*3dc0*/  FSETP.GTU.FTZ.AND P0, PT, R44, R69, PT ;  /* 0x000000452c00720b */ /* 0x004fc80003f1c000 */
[----:B------:R-:W-:Y:S02]  /*3dd0*/  FSEL R44, R45, RZ, !P0 ;  /* 0x000000ff2d2c7208 */ /* 0x000fe40004000000 */
[----:B------:R-:W-:Y:S02]  /*3de0*/  PLOP3.LUT P0, PT, P0, PT, PT, 0x8, 0x80 ;  /* 0x000000000080781c */ /* 0x000fe4000070e170 */
[----:B------:R-:W-:Y:S01]  /*3df0*/  MOV R45, R2 ;  /* 0x00000002002d7202 */ /* 0x000fe20000000f00 */
[----:B------:R-:W-:Y:S01]  /*3e00*/  FMUL.FTZ R44, R44, R47 ;  /* 0x0000002f2c2c7220 */ /* 0x000fe20000410000 */
[----:B------:R-:W-:Y:S01]  /*3e10*/  IMAD.MOV.U32 R47, RZ, RZ, 0x2 ;  /* 0x00000002ff2f7424 */ /* 0x000fe200078e00ff */
[----:B------:R-:W-:Y:S01]  /*3e20*/  P2R R71, PR, RZ, 0x1 ;  /* 0x00000001ff477803 */ /* 0x000fe20000000000 */
        /* <DEDUP_REMOVED lines=9> */
.L_x_13360:
        /* <DEDUP_REMOVED lines=13> */
.L_x_13362:
[----:B------:R-:W-:Y:S05]  /*3f90*/  BSYNC.RECONVERGENT B2 ;  /* 0x0000000000027941 */ /* 0x000fea0003800200 */
.L_x_13361:
        /* <DEDUP_REMOVED lines=43> */
.L_x_13359:
[----:B------:R-:W-:Y:S05]  /*4250*/  BSYNC.RECONVERGENT B1 ;  /* 0x0000000000017941 */ /* 0x000fea0003800200 */
.L_x_13358:
        /* <DEDUP_REMOVED lines=23> */
.L_x_13365:
        /* <DEDUP_REMOVED lines=13> */
.L_x_13367:
[----:B------:R-:W-:Y:S05]  /*44a0*/  BSYNC.RECONVERGENT B2 ;  /* 0x0000000000027941 */ /* 0x000fea0003800200 */
.L_x_13366:
        /* <DEDUP_REMOVED lines=43> */
.L_x_13364:
[----:B------:R-:W-:Y:S05]  /*4760*/  BSYNC.RECONVERGENT B1 ;  /* 0x0000000000017941 */ /* 0x000fea0003800200 */
.L_x_13363:
[----:B------:R-:W-:Y:S01]  /*4770*/  I2FP.F32.U32 R47, R46 ;  /* 0x0000002e002f7245 */ /* 0x000fe20000201000 */
[----:B------:R-:W-:Y:S01]  /*4780*/  HADD2.F32 R56, -RZ, R57.H0_H0 ;  /* 0x20000039ff387230 */ /* 0x000fe20000004100 */
[----:B------:R-:W-:Y:S01]  /*4790*/  ISETP.NE.AND P2, PT, R72, 0x1, PT ;  /* 0x000000014800780c */ /* 0x000fe20003f45270 */
[----:B------:R-:W-:Y:S01]  /*47a0*/  HADD2.F32 R89, -RZ, R29.H0_H0 ;  /* 0x2000001dff597230 */ /* 0x000fe20000004100 */
[----:B------:R-:W-:Y:S01]  /*47b0*/  BSSY.RECONVERGENT B1, `(.L_x_13368) ;  /* 0x000004c000017945 */ /* 0x000fe20003800200 */
        /* <DEDUP_REMOVED lines=18> */
.L_x_13370:
        /* <DEDUP_REMOVED lines=13> */
.L_x_13372:
[----:B------:R-:W-:Y:S05]  /*49b0*/  BSYNC.RECONVERGENT B2 ;  /* 0x0000000000027941 */ /* 0x000fea0003800200 */
.L_x_13371:
        /* <DEDUP_REMOVED lines=43> */
.L_x_13369:
[----:B------:R-:W-:Y:S05]  /*4c70*/  BSYNC.RECONVERGENT B1 ;  /* 0x0000000000017941 */ /* 0x000fea0003800200 */
.L_x_13368:
        /* <DEDUP_REMOVED lines=23> */
.L_x_13375:
        /* <DEDUP_REMOVED lines=13> */
.L_x_13377:
[----:B------:R-:W-:Y:S05]  /*4ec0*/  BSYNC.RECONVERGENT B2 ;  /* 0x0000000000027941 */ /* 0x000fea0003800200 */
.L_x_13376:
        /* <DEDUP_REMOVED lines=43> */
.L_x_13374:
[----:B------:R-:W-:Y:S05]  /*5180*/  BSYNC.RECONVERGENT B1 ;  /* 0x0000000000017941 */ /* 0x000fea0003800200 */
.L_x_13373:
        /* <DEDUP_REMOVED lines=23> */
.L_x_13380:
        /* <DEDUP_REMOVED lines=13> */
.L_x_13382:
[----:B------:R-:W-:Y:S05]  /*53d0*/  BSYNC.RECONVERGENT B2 ;  /* 0x0000000000027941 */ /* 0x000fea0003800200 */
.L_x_13381:
        /* <DEDUP_REMOVED lines=43> */
.L_x_13379:
[----:B------:R-:W-:Y:S05]  /*5690*/  BSYNC.RECONVERGENT B1 ;  /* 0x0000000000017941 */ /* 0x000fea0003800200 */
.L_x_13378:
        /* <DEDUP_REMOVED lines=23> */
.L_x_13385:
        /* <DEDUP_REMOVED lines=13> */
.L_x_13387:
[----:B------:R-:W-:Y:S05]  /*58e0*/  BSYNC.RECONVERGENT B2 ;  /* 0x0000000000027941 */ /* 0x000fea0003800200 */
.L_x_13386:
        /* <DEDUP_REMOVED lines=43> */
.L_x_13384:
[----:B------:R-:W-:Y:S05]  /*5ba0*/  BSYNC.RECONVERGENT B1 ;  /* 0x0000000000017941 */ /* 0x000fea0003800200 */
.L_x_13383:
        /* <DEDUP_REMOVED lines=23> */
.L_x_13390:
        /* <DEDUP_REMOVED lines=15> */
.L_x_13392:
[----:B------:R-:W-:Y:S05]  /*5e10*/  BSYNC.RECONVERGENT B2 ;  /* 0x0000000000027941 */ /* 0x000fea0003800200 */
.L_x_13391:
        /* <DEDUP_REMOVED lines=43> */
.L_x_13389:
[----:B------:R-:W-:Y:S05]  /*60d0*/  BSYNC.RECONVERGENT B1 ;  /* 0x0000000000017941 */ /* 0x000fea0003800200 */
.L_x_13388:
[----:B------:R-:W-:Y:S01]  /*60e0*/  I2FP.F32.U32 R89, R86 ;  /* 0x0000005600597245 */ /* 0x000fe20000201000 */
[----:B------:R-:W-:-:S04]  /*60f0*/  HADD2.F32 R59, -RZ, R59.H1_H1 ;  /* 0x3000003bff3b7230 */ /* 0x000fc80000004100 */
[----:B------:R-:W-:Y:S01]  /*6100*/  FFMA.FTZ R70, R89, R70, 1.1641532182693481445e-10 ;  /* 0x2f00000059467423 */ /* 0x000fe20000010046 */
[----:B------:R-:W-:-:S04]  /*6110*/  FMUL.FTZ R59, R59, UR4 ;  /* 0x000000043b3b7c20 */ /* 0x000fc80008410000 */
[----:B------:R-:W-:Y:S01]  /*6120*/  FMUL.FTZ R59, R59, R68 ;  /* 0x000000443b3b7220 */ /* 0x000fe20000410000 */
[----:B------:R-:W-:Y:S01]  /*6130*/  FSETP.GTU.FTZ.AND P6, PT, R70, R69, PT ;  /* 0x000000454600720b */ /* 0x000fe20003fdc000 */
[----:B------:R-:W-:-:S03]  /*6140*/  HADD2.F32 R68, -RZ, R31.H1_H1 ;  /* 0x3000001fff447230 */ /* 0x000fc60000004100 */
[----:B------:R-:W-:Y:S02]  /*6150*/  FSEL R59, R59, RZ, !P6 ;  /* 0x000000ff3b3b7208 */ /* 0x000fe40007000000 */
[----:B------:R-:W-:-:S03]  /*6160*/  PLOP3.LUT P6, PT, P6, PT, PT, 0x8, 0x80 ;  /* 0x000000000080781c */ /* 0x000fc600037ce170 */
[----:B------:R-:W-:-:S10]  /*6170*/  FMUL.FTZ R59, R59, R68 ;  /* 0x000000443b3b7220 */ /* 0x000fd40000410000 */
.L_x_13352:
[----:B------:R-:W-:Y:S01]  /*6180*/  SEL R91, RZ, 0x1000000, !P6 ;  /* 0x01000000ff5b7807 */ /* 0x000fe20007000000 */
[----:B------:R-:W1:Y:S01]  /*6190*/  LDC.64 R68, c[0x0][0x3b0] ;  /* 0x0000ec00ff447b82 */ /* 0x000e620000000a00 */
[----:B------:R-:W-:Y:S02]  /*61a0*/  ISETP.NE.AND P6, PT, R71, RZ, PT ;  /* 0x000000ff4700720c */ /* 0x000fe40003fc5270 */
[----:B------:R-:W-:Y:S02]  /*61b0*/  SEL R88, RZ, 0x1000000, !P2 ;  /* 0x01000000ff587807 */ /* 0x000fe40005000000 */
[----:B------:R-:W-:Y:S02]  /*61c0*/  SEL R89, RZ, 0x10000, !P1 ;  /* 0x00010000ff597807 */ /* 0x000fe40004800000 */
[----:B------:R-:W-:Y:S01]  /*61d0*/  SEL R86, RZ, 0x100, !P0 ;  /* 0x00000100ff567807 */ /* 0x000fe20004000000 */
[----:B------:R-:W2:Y:S01]  /*61e0*/  LDC.64 R70, c[0x0][0x3a8] ;  /* 0x0000ea00ff467b82 */ /* 0x000ea20000000a00 */
        /* <DEDUP_REMOVED lines=8> */
[----:B-1----:R-:W-:Y:S01]  /*6270*/  IMAD.WIDE.U32 R68, R85, 0x8, R68 ;  /* 0x0000000855447825 */ /* 0x002fe200078e0044 */
[----:B------:R-:W-:-:S03]  /*6280*/  MOV R86, R0 ;  /* 0x0000000000567202 */ /* 0x000fc60000000f00 */
[C---:B------:R-:W-:Y:S02]  /*6290*/  VIADD R0, R85.reuse, 0x80 ;  /* 0x0000008055007836 */ /* 0x040fe40000000000 */
[----:B--2---:R-:W-:-:S05]  /*62a0*/  IMAD.WIDE.U32 R70, R85, 0x20, R70 ;  /* 0x0000002055467825 */ /* 0x004fca00078e0046 */
[----:B------:R1:W-:Y:S04]  /*62b0*/  STG.E.128 desc[UR6][R70.64], R44 ;  /* 0x0000002c46007986 */ /* 0x0003e8000c101d06 */
[----:B------:R1:W-:Y:S04]  /*62c0*/  STG.E.128 desc[UR6][R70.64+0x10], R56 ;  /* 0x0000103846007986 */ /* 0x0003e8000c101d06 */
[----:B------:R1:W-:Y:S02]  /*62d0*/  STG.E.64 desc[UR6][R68.64], R88 ;  /* 0x0000005844007986 */ /* 0x0003e4000c101b06 */
.L_x_13311:
[----:B------:R-:W-:Y:S05]  /*62e0*/  BSYNC.RECONVERGENT B0 ;  /* 0x0000000000007941 */ /* 0x000fea0003800200 */
.L_x_13310:
        /* <DEDUP_REMOVED lines=12> */
[----:B0-----:R2:W5:Y:S01]  /*63b0*/  @P0 LDG.E.128 R40, desc[UR6][R48.64+0x10] ;  /* 0x0000100630280981 */ /* 0x001562000c1e1d00 */
[----:B------:R-:W-:Y:S05]  /*63c0*/  @!P0 BRA `(.L_x_13395) ;  /* 0x0000002800448947 */ /* 0x000fea0003800000 */
[----:B------:R-:W-:Y:S01]  /*63d0*/  ISETP.NE.AND P0, PT, R72, 0x1, PT ;  /* 0x000000014800780c */ /* 0x000fe20003f05270 */
[----:B------:R-:W-:Y:S01]  /*63e0*/  BSSY.RECONVERGENT B1, `(.L_x_13396) ;  /* 0x0000047000017945 */ /* 0x000fe20003800200 */
[----:B------:R-:W-:Y:S02]  /*63f0*/  HFMA2 R51, -RZ, RZ, 0, 1.1920928955078125e-07 ;  /* 0x00000002ff337431 */ /* 0x000fe400000001ff */
[----:B--2---:R-:W-:Y:S01]  /*6400*/  IMAD.MOV.U32 R48, RZ, RZ, R2 ;  /* 0x000000ffff307224 */ /* 0x004fe200078e0002 */
[----:B-1----:R-:W-:-:S08]  /*6410*/  MOV R68, R86 ;  /* 0x0000005600447202 */ /* 0x002fd00000000f00 */
        /* <DEDUP_REMOVED lines=11> */
.L_x_13398:
        /* <DEDUP_REMOVED lines=13> */
.L_x_13400:
[----:B------:R-:W-:Y:S05]  /*65a0*/  BSYNC.RECONVERGENT B2 ;  /* 0x0000000000027941 */ /* 0x000fea0003800200 */
.L_x_13399:
        /* <DEDUP_REMOVED lines=42> */
.L_x_13397:
[----:B------:R-:W-:Y:S05]  /*6850*/  BSYNC.RECONVERGENT B1 ;  /* 0x0000000000017941 */ /* 0x000fea0003800200 */
.L_x_13396:
        /* <DEDUP_REMOVED lines=27> */
.L_x_13403:
        /* <DEDUP_REMOVED lines=13> */
.L_x_13405:
[----:B------:R-:W-:Y:S05]  /*6ae0*/  BSYNC.RECONVERGENT B2 ;  /* 0x0000000000027941 */ /* 0x000fea0003800200 */
.L_x_13404:
        /* <DEDUP_REMOVED lines=43> */
.L_x_13402:
[----:B------:R-:W-:Y:S05]  /*6da0*/  BSYNC.RECONVERGENT B1 ;  /* 0x0000000000017941 */ /* 0x000fea0003800200 */
.L_x_13401:
        /* <DEDUP_REMOVED lines=9> */
[----:B------:R-:W-:Y:S01]  /*6e40*/  FSETP.GTU.FTZ.AND P0, PT, R49, R70, PT ;  /* 0x000000463100720b */ /* 0x000fe20003f1c000 */
[----:B------:R-:W-:-:S03]  /*6e50*/  HADD2.F32 R49, -RZ, R16.H1_H1 ;  /* 0x30000010ff317230 */ /* 0x000fc60000004100 */
        /* <DEDUP_REMOVED lines=12> */
.L_x_13408:
        /* <DEDUP_REMOVED lines=13> */
.L_x_13410:
[----:B------:R-:W-:Y:S05]  /*6ff0*/  BSYNC.RECONVERGENT B2 ;  /* 0x0000000000027941 */ /* 0x000fea0003800200 */
.L_x_13409:
        /* <DEDUP_REMOVED lines=43> */
.L_x_13407:
[----:B------:R-:W-:Y:S05]  /*72b0*/  BSYNC.RECONVERGENT B1 ;  /* 0x0000000000017941 */ /* 0x000fea0003800200 */
.L_x_13406:
        /* <DEDUP_REMOVED lines=23> */
.L_x_13413:
        /* <DEDUP_REMOVED lines=13> */
.L_x_13415:
[----:B------:R-:W-:Y:S05]  /*7500*/  BSYNC.RECONVERGENT B2 ;  /* 0x0000000000027941 */ /* 0x000fea0003800200 */
.L_x_13414:
        /* <DEDUP_REMOVED lines=43> */
.L_x_13412:
[----:B------:R-:W-:Y:S05]  /*77c0*/  BSYNC.RECONVERGENT B1 ;  /* 0x0000000000017941 */ /* 0x000fea0003800200 */
.L_x_13411:
        /* <DEDUP_REMOVED lines=23> */
.L_x_13418:
        /* <DEDUP_REMOVED lines=13> */
.L_x_13420:
[----:B------:R-:W-:Y:S05]  /*7a10*/  BSYNC.RECONVERGENT B2 ;  /* 0x0000000000027941 */ /* 0x000fea0003800200 */
.L_x_13419:
        /* <DEDUP_REMOVED lines=43> */
.L_x_13417:
[----:B------:R-:W-:Y:S05]  /*7cd0*/  BSYNC.RECONVERGENT B1 ;  /* 0x0000000000017941 */ /* 0x000fea0003800200 */
.L_x_13416:
        /* <DEDUP_REMOVED lines=23> */
.L_x_13423:
        /* <DEDUP_REMOVED lines=13> */
.L_x_13425:
[----:B------:R-:W-:Y:S05]  /*7f20*/  BSYNC.RECONVERGENT B2 ;  /* 0x0000000000027941 */ /* 0x000fea0003800200 */
.L_x_13424:
        /* <DEDUP_REMOVED lines=43> */
.L_x_13422:
[----:B------:R-:W-:Y:S05]  /*81e0*/  BSYNC.RECONVERGENT B1 ;  /* 0x0000000000017941 */ /* 0x000fea0003800200 */
.L_x_13421:
[----:B------:R-:W-:Y:S01]  /*81f0*/  I2FP.F32.U32 R72, R72 ;  /* 0x0000004800487245 */ /* 0x000fe20000201000 */
[----:B------:R-:W-:Y:S01]  /*8200*/  HADD2.F32 R62, -RZ, R62.H1_H1 ;  /* 0x3000003eff3e7230 */ /* 0x000fe20000004100 */
[----:B------:R-:W-:Y:S01]  /*8210*/  ISETP.NE.AND P5, PT, R89, 0x1, PT ;  /* 0x000000015900780c */ /* 0x000fe20003fa5270 */
[----:B------:R-:W-:Y:S01]  /*8220*/  BSSY.RECONVERGENT B1, `(.L_x_13426) ;  /* 0x000004d000017945 */ /* 0x000fe20003800200 */
[----:B------:R-:W-:Y:S02]  /*8230*/  IMAD.MOV.U32 R92, RZ, RZ, 0x2 ;  /* 0x00000002ff5c7424 */ /* 0x000fe400078e00ff */
[----:B------:R-:W-:Y:S01]  /*8240*/  FFMA.FTZ R61, R72, R71, 1.1641532182693481445e-10 ;  /* 0x2f000000483d7423 */ /* 0x000fe20000010047 */
[----:B------:R-:W-:Y:S01]  /*8250*/  FMUL.FTZ R62, R62, UR4 ;  /* 0x000000043e3e7c20 */ /* 0x000fe20008410000 */
[----:B------:R-:W-:Y:S01]  /*8260*/  HADD2.F32 R72, -RZ, R18.H1_H1 ;  /* 0x30000012ff487230 */ /* 0x000fe20000004100 */
        /* <DEDUP_REMOVED lines=15> */
.L_x_13428:
        /* <DEDUP_REMOVED lines=13> */
.L_x_13430:
[----:B------:R-:W-:Y:S05]  /*8430*/  BSYNC.RECONVERGENT B2 ;  /* 0x0000000000027941 */ /* 0x000fea0003800200 */
.L_x_13429:
        /* <DEDUP_REMOVED lines=43> */
.L_x_13427:
[----:B------:R-:W-:Y:S05]  /*86f0*/  BSYNC.RECONVERGENT B1 ;  /* 0x0000000000017941 */ /* 0x000fea0003800200 */
.L_x_13426:
        /* <DEDUP_REMOVED lines=10> */
[----:B------:R-:W-:Y:S01]  /*87a0*/  FSEL R89, R72, RZ, !P5 ;  /* 0x000000ff48597208 */ /* 0x000fe20006800000 */
[----:B------:R-:W-:Y:S01]  /*87b0*/  HFMA2 R72, -RZ, RZ, 0, 1.1920928955078125e-07 ;  /* 0x00000002ff487431 */ /* 0x000fe200000001ff */
        /* <DEDUP_REMOVED lines=11> */
.L_x_13433:
        /* <DEDUP_REMOVED lines=15> */
.L_x_13435:
[----:B------:R-:W-:Y:S05]  /*8960*/  BSYNC.RECONVERGENT B2 ;  /* 0x0000000000027941 */ /* 0x000fea0003800200 */
.L_x_13434:
        /* <DEDUP_REMOVED lines=43> */
.L_x_13432:
[----:B------:R-:W-:Y:S05]  /*8c20*/  BSYNC.RECONVERGENT B1 ;  /* 0x0000000000017941 */ /* 0x000fea0003800200 */
.L_x_13431:
[----:B------:R-:W-:Y:S01]  /*8c30*/  I2FP.F32.U32 R88, R88 ;  /* 0x0000005800587245 */ /* 0x000fe20000201000 */
[----:B------:R-:W-:-:S04]  /*8c40*/  HADD2.F32 R63, -RZ, R63.H1_H1 ;  /* 0x3000003fff3f7230 */ /* 0x000fc80000004100 */
        /* <DEDUP_REMOVED lines=8> */
[----:B------:R-:W-:Y:S09]  /*8cd0*/  BRA `(.L_x_13436) ;  /* 0x0000002800407947 */ /* 0x000ff20003800000 */
.L_x_13395:
[----:B------:R-:W-:Y:S01]  /*8ce0*/  ISETP.NE.AND P0, PT, R72, 0x1, PT ;  /* 0x000000014800780c */ /* 0x000fe20003f05270 */
[----:B------:R-:W-:Y:S01]  /*8cf0*/  BSSY.RECONVERGENT B1, `(.L_x_13437) ;  /* 0x0000047000017945 */ /* 0x000fe20003800200 */
[----:B------:R-:W-:Y:S01]  /*8d00*/  IMAD.MOV.U32 R51, RZ, RZ, 0x2 ;  /* 0x00000002ff337424 */ /* 0x000fe200078e00ff */
[----:B--2---:R-:W-:Y:S01]  /*8d10*/  MOV R48, R2 ;  /* 0x0000000200307202 */ /* 0x004fe20000000f00 */
[----:B-1----:R-:W-:-:S09]  /*8d20*/  IMAD.MOV.U32 R68, RZ, RZ, R86 ;  /* 0x000000ffff447224 */ /* 0x002fd200078e0056 */
        /* <DEDUP_REMOVED lines=11> */
.L_x_13439:
        /* <DEDUP_REMOVED lines=13> */
.L_x_13441:
[----:B------:R-:W-:Y:S05]  /*8eb0*/  BSYNC.RECONVERGENT B2 ;  /* 0x0000000000027941 */ /* 0x000fea0003800200 */
.L_x_13440:
        /* <DEDUP_REMOVED lines=42> */
.L_x_13438:
[----:B------:R-:W-:Y:S05]  /*9160*/  BSYNC.RECONVERGENT B1 ;  /* 0x0000000000017941 */ /* 0x000fea0003800200 */
.L_x_13437:
        /* <DEDUP_REMOVED lines=9> */
[----:B------:R-:W-:-:S03]  /*9200*/  FFMA.FTZ R49, R48, R71, 1.1641532182693481445e-10 ;  /* 0x2f00000030317423 */ /* 0x000fc60000010047 */
[----:B0-----:R-:W-:Y:S02]  /*9210*/  FMUL.FTZ R48, R50, R69 ;  /* 0x0000004532307220 */ /* 0x001fe40000410000 */
[----:B-1----:R-:W-:Y:S01]  /*9220*/  FSETP.GTU.FTZ.AND P0, PT, R49, R70, PT ;  /* 0x000000463100720b */ /* 0x002fe20003f1c000 */
[----:B------:R-:W-:-:S03]  /*9230*/  HADD2.F32 R49, -RZ, R16.H0_H0 ;  /* 0x20000010ff317230 */ /* 0x000fc60000004100 */
        /* <DEDUP_REMOVED lines=14> */
.L_x_13444:
        /* <DEDUP_REMOVED lines=13> */
.L_x_13446:
[----:B------:R-:W-:Y:S05]  /*93f0*/  BSYNC.RECONVERGENT B2 ;  /* 0x0000000000027941 */ /* 0x000fea0003800200 */
.L_x_13445:
        /* <DEDUP_REMOVED lines=43> */
.L_x_13443:
[----:B------:R-:W-:Y:S05]  /*96b0*/  BSYNC.RECONVERGENT B1 ;  /* 0x0000000000017941 */ /* 0x000fea0003800200 */
.L_x_13442:
        /* <DEDUP_REMOVED lines=23> */
.L_x_13449:
        /* <DEDUP_REMOVED lines=13> */
.L_x_13451:
[----:B------:R-:W-:Y:S05]  /*9900*/  BSYNC.RECONVERGENT B2 ;  /* 0x0000000000027941 */ /* 0x000fea0003800200 */
.L_x_13450:
        /* <DEDUP_REMOVED lines=43> */
.L_x_13448:
[----:B------:R-:W-:Y:S05]  /*9bc0*/  BSYNC.RECONVERGENT B1 ;  /* 0x0000000000017941 */ /* 0x000fea0003800200 */
.L_x_13447:
        /* <DEDUP_REMOVED lines=23> */
.L_x_13454:
        /* <DEDUP_REMOVED lines=13> */
.L_x_13456:
[----:B------:R-:W-:Y:S05]  /*9e10*/  BSYNC.RECONVERGENT B2 ;  /* 0x0000000000027941 */ /* 0x000fea0003800200 */
.L_x_13455:
        /* <DEDUP_REMOVED lines=43> */
.L_x_13453:
[----:B------:R-:W-:Y:S05]  /*a0d0*/  BSYNC.RECONVERGENT B1 ;  /* 0x0000000000017941 */ /* 0x000fea0003800200 */
.L_x_13452:
        /* <DEDUP_REMOVED lines=23> */
.L_x_13459:
        /* <DEDUP_REMOVED lines=13> */
.L_x_13461:
[----:B------:R-:W-:Y:S05]  /*a320*/  BSYNC.RECONVERGENT B2 ;  /* 0x0000000000027941 */ /* 0x000fea0003800200 */
.L_x_13460:
        /* <DEDUP_REMOVED lines=43> */
.L_x_13458:
[----:B------:R-:W-:Y:S05]  /*a5e0*/  BSYNC.RECONVERGENT B1 ;  /* 0x0000000000017941 */ /* 0x000fea0003800200 */
.L_x_13457:
        /* <DEDUP_REMOVED lines=23> */
.L_x_13464:
        /* <DEDUP_REMOVED lines=13> */
.L_x_13466:
[----:B------:R-:W-:Y:S05]  /*a830*/  BSYNC.RECONVERGENT B2 ;  /* 0x0000000000027941 */ /* 0x000fea0003800200 */
.L_x_13465:
        /* <DEDUP_REMOVED lines=43> */
.L_x_13463:
[----:B------:R-:W-:Y:S05]  /*aaf0*/  BSYNC.RECONVERGENT B1 ;  /* 0x0000000000017941 */ /* 0x000fea0003800200 */
.L_x_13462:
        /* <DEDUP_REMOVED lines=23> */
.L_x_13469:
        /* <DEDUP_REMOVED lines=13> */
.L_x_13471:
[----:B------:R-:W-:Y:S05]  /*ad40*/  BSYNC.RECONVERGENT B2 ;  /* 0x0000000000027941 */ /* 0x000fea0003800200 */
.L_x_13470:
        /* <DEDUP_REMOVED lines=43> */
.L_x_13468:
[----:B------:R-:W-:Y:S05]  /*b000*/  BSYNC.RECONVERGENT B1 ;  /* 0x0000000000017941 */ /* 0x000fea0003800200 */
.L_x_13467:
[----:B------:R-:W-:Y:S01]  /*b010*/  I2FP.F32.U32 R62, R62 ;  /* 0x0000003e003e7245 */ /* 0x000fe20000201000 */
[----:B------:R-:W-:Y:S01]  /*b020*/  HADD2.F32 R72, -RZ, R63.H0_H0 ;  /* 0x2000003fff487230 */ /* 0x000fe20000004100 */
[----:B------:R-:W-:Y:S01]  /*b030*/  ISETP.NE.AND P6, PT, R94, 0x1, PT ;  /* 0x000000015e00780c */ /* 0x000fe20003fc5270 */
[----:B------:R-:W-:Y:S01]  /*b040*/  HADD2.F32 R93, -RZ, R19.H0_H0 ;  /* 0x20000013ff5d7230 */ /* 0x000fe20000004100 */
[----:B------:R-:W-:Y:S01]  /*b050*/  BSSY.RECONVERGENT B1, `(.L_x_13472) ;  /* 0x000004e000017945 */ /* 0x000fe20003800200 */
        /* <DEDUP_REMOVED lines=18> */
.L_x_13474:
        /* <DEDUP_REMOVED lines=15> */
.L_x_13476:
[----:B------:R-:W-:Y:S05]  /*b270*/  BSYNC.RECONVERGENT B2 ;  /* 0x0000000000027941 */ /* 0x000fea0003800200 */
.L_x_13475:
        /* <DEDUP_REMOVED lines=43> */
.L_x_13473:
[----:B------:R-:W-:Y:S05]  /*b530*/  BSYNC.RECONVERGENT B1 ;  /* 0x0000000000017941 */ /* 0x000fea0003800200 */
.L_x_13472:
        /* <DEDUP_REMOVED lines=10> */
.L_x_13436:
        /* <DEDUP_REMOVED lines=16> */
[----:B------:R-:W-:Y:S02]  /*b6e0*/  MOV R86, R68 ;  /* 0x0000004400567202 */ /* 0x000fe40000000f00 */
[----:B------:R2:W-:Y:S01]  /*b6f0*/  STG.E.128 desc[UR6][R88.64], R48 ;  /* 0x0000003058007986 */ /* 0x0005e2000c101d06 */
[----:B-1----:R-:W-:-:S03]  /*b700*/  IMAD.WIDE.U32 R70, R0, 0x8, R70 ;  /* 0x0000000800467825 */ /* 0x002fc600078e0046 */
[----:B------:R2:W-:Y:S01]  /*b710*/  STG.E.128 desc[UR6][R88.64+0x10], R60 ;  /* 0x0000103c58007986 */ /* 0x0005e2000c101d06 */
[----:B------:R-:W-:-:S03]  /*b720*/  VIADD R0, R0, 0x80 ;  /* 0x0000008000007836 */ /* 0x000fc60000000000 */
[----:B------:R2:W-:Y:S04]  /*b730*/  STG.E.64 desc[UR6][R70.64], R92 ;  /* 0x0000005c46007986 */ /* 0x0005e8000c101b06 */
.L_x_13394:
[----:B------:R-:W-:Y:S05]  /*b740*/  BSYNC.RECONVERGENT B0 ;  /* 0x0000000000007941 */ /* 0x000fea0003800200 */
.L_x_13393:
        /* <DEDUP_REMOVED lines=10> */
[----:B------:R3:W5:Y:S04]  /*b7f0*/  @P1 LDG.E.128 R36, desc[UR6][R52.64] ;  /* 0x0000000634241981 */ /* 0x000768000c1e1d00 */
[----:B0-----:R3:W5:Y:S01]  /*b800*/  @P1 LDG.E.128 R40, desc[UR6][R52.64+0x10] ;  /* 0x0000100634281981 */ /* 0x001762000c1e1d00 */
[----:B------:R-:W-:Y:S05]  /*b810*/  @!P1 BRA `(.L_x_13479) ;  /* 0x0000002800489947 */ /* 0x000fea0003800000 */
[----:B------:R-:W-:Y:S01]  /*b820*/  ISETP.NE.AND P1, PT, R72, 0x1, PT ;  /* 0x000000014800780c */ /* 0x000fe20003f25270 */
[----:B------:R-:W-:Y:S01]  /*b830*/  BSSY.RECONVERGENT B1, `(.L_x_13480) ;  /* 0x0000047000017945 */ /* 0x000fe20003800200 */
[----:B------:R-:W-:Y:S02]  /*b840*/  HFMA2 R55, -RZ, RZ, 0, 1.1920928955078125e-07 ;  /* 0x00000002ff377431 */ /* 0x000fe400000001ff */
[----:B---3--:R-:W-:Y:S01]  /*b850*/  IMAD.MOV.U32 R52, RZ, RZ, R2 ;  /* 0x000000ffff347224 */ /* 0x008fe200078e0002 */
        /* <DEDUP_REMOVED lines=12> */
.L_x_13482:
        /* <DEDUP_REMOVED lines=13> */
.L_x_13484:
[----:B------:R-:W-:Y:S05]  /*b9f0*/  BSYNC.RECONVERGENT B2 ;  /* 0x0000000000027941 */ /* 0x000fea0003800200 */
.L_x_13483:
        /* <DEDUP_REMOVED lines=42> */
.L_x_13481:
[----:B------:R-:W-:Y:S05]  /*bca0*/  BSYNC.RECONVERGENT B1 ;  /* 0x0000000000017941 */ /* 0x000fea0003800200 */
.L_x_13480:
[----:B------:R-:W0:Y:S01]  /*bcb0*/  LDC R69, c[0x0][0x408] ;  /* 0x00010200ff457b82 */ /* 0x000e220000000800 */
[----:B------:R-:W-:Y:S01]  /*bcc0*/  I2FP.F32.U32 R52, R52 ;  /* 0x0000003400347245 */ /* 0x000fe20000201000 */
[----:B-----5:R-:W-:Y:S01]  /*bcd0*/  HADD2.F32 R54, -RZ, R64.H0_H0 ;  /* 0x20000040ff367230 */ /* 0x020fe20000004100 */
[----:B------:R-:W-:Y:S01]  /*bce0*/  ISETP.NE.AND P2, PT, R55, 0x1, PT ;  /* 0x000000013700780c */ /* 0x000fe20003f45270 */
[----:B--2---:R-:W-:Y:S01]  /*bcf0*/  IMAD.MOV.U32 R71, RZ, RZ, 0x2f800000 ;  /* 0x2f800000ff477424 */ /* 0x004fe200078e00ff */
        /* <DEDUP_REMOVED lines=22> */
.L_x_13487:
        /* <DEDUP_REMOVED lines=13> */
.L_x_13489:
[----:B------:R-:W-:Y:S05]  /*bf30*/  BSYNC.RECONVERGENT B2 ;  /* 0x0000000000027941 */ /* 0x000fea0003800200 */
.L_x_13488:
        /* <DEDUP_REMOVED lines=43> */
.L_x_13486:
[----:B------:R-:W-:Y:S05]  /*c1f0*/  BSYNC.RECONVERGENT B1 ;  /* 0x0000000000017941 */ /* 0x000fea0003800200 */
.L_x_13485:
        /* <DEDUP_REMOVED lines=24> */
.L_x_13492:
        /* <DEDUP_REMOVED lines=13> */
.L_x_13494:
[----:B------:R-:W-:Y:S05]  /*c450*/  BSYNC.RECONVERGENT B2 ;  /* 0x0000000000027941 */ /* 0x000fea0003800200 */
.L_x_13493:
        /* <DEDUP_REMOVED lines=43> */
.L_x_13491:
[----:B------:R-:W-:Y:S05]  /*c710*/  BSYNC.RECONVERGENT B1 ;  /* 0x0000000000017941 */ /* 0x000fea0003800200 */
.L_x_13490:
        /* <DEDUP_REMOVED lines=23> */
.L_x_13497:
        /* <DEDUP_REMOVED lines=13> */
.L_x_13499:
[----:B------:R-:W-:Y:S05]  /*c960*/  BSYNC.RECONVERGENT B2 ;  /* 0x0000000000027941 */ /* 0x000fea0003800200 */
.L_x_13498:
        /* <DEDUP_REMOVED lines=43> */
.L_x_13496:
[----:B------:R-:W-:Y:S05]  /*cc20*/  BSYNC.RECONVERGENT B1 ;  /* 0x0000000000017941 */ /* 0x000fea0003800200 */
.L_x_13495:
        /* <DEDUP_REMOVED lines=23> */
.L_x_13502:
        /* <DEDUP_REMOVED lines=13> */
.L_x_13504:
[----:B------:R-:W-:Y:S05]  /*ce70*/  BSYNC.RECONVERGENT B2 ;  /* 0x0000000000027941 */ /* 0x000fea0003800200 */
.L_x_13503:
        /* <DEDUP_REMOVED lines=43> */
.L_x_13501:
[----:B------:R-:W-:Y:S05]  /*d130*/  BSYNC.RECONVERGENT B1 ;  /* 0x0000000000017941 */ /* 0x000fea0003800200 */
.L_x_13500:
        /* <DEDUP_REMOVED lines=23> */
.L_x_13507:
        /* <DEDUP_REMOVED lines=13> */
.L_x_13509:
[----:B------:R-:W-:Y:S05]  /*d380*/  BSYNC.RECONVERGENT B2 ;  /* 0x0000000000027941 */ /* 0x000fea0003800200 */
.L_x_13508:
        /* <DEDUP_REMOVED lines=43> */
.L_x_13506:
[----:B------:R-:W-:Y:S05]  /*d640*/  BSYNC.RECONVERGENT B1 ;  /* 0x0000000000017941 */ /* 0x000fea0003800200 */
.L_x_13505:
        /* <DEDUP_REMOVED lines=23> */
.L_x_13512:
        /* <DEDUP_REMOVED lines=13> */
.L_x_13514:
[----:B------:R-:W-:Y:S05]  /*d890*/  BSYNC.RECONVERGENT B2 ;  /* 0x0000000000027941 */ /* 0x000fea0003800200 */
.L_x_13513:
        /* <DEDUP_REMOVED lines=43> */
.L_x_13511:
[----:B------:R-:W-:Y:S05]  /*db50*/  BSYNC.RECONVERGENT B1 ;  /* 0x0000000000017941 */ /* 0x000fea0003800200 */
.L_x_13510:
        /* <DEDUP_REMOVED lines=23> */
.L_x_13517:
        /* <DEDUP_REMOVED lines=15> */
.L_x_13519:
[----:B------:R-:W-:Y:S05]  /*ddc0*/  BSYNC.RECONVERGENT B2 ;  /* 0x0000000000027941 */ /* 0x000fea0003800200 */
.L_x_13518:
        /* <DEDUP_REMOVED lines=43> */
.L_x_13516:
[----:B------:R-:W-:Y:S05]  /*e080*/  BSYNC.RECONVERGENT B1 ;  /* 0x0000000000017941 */ /* 0x000fea0003800200 */
.L_x_13515:
        /* <DEDUP_REMOVED lines=11> */
.L_x_13479:
[----:B------:R-:W-:Y:S01]  /*e140*/  ISETP.NE.AND P1, PT, R72, 0x1, PT ;  /* 0x000000014800780c */ /* 0x000fe20003f25270 */
[----:B------:R-:W-:Y:S01]  /*e150*/  BSSY.RECONVERGENT B1, `(.L_x_13521) ;  /* 0x0000047000017945 */ /* 0x000fe20003800200 */
[----:B------:R-:W-:Y:S01]  /*e160*/  IMAD.MOV.U32 R55, RZ, RZ, 0x2 ;  /* 0x00000002ff377424 */ /* 0x000fe200078e00ff */
[----:B---3--:R-:W-:Y:S01]  /*e170*/  MOV R52, R2 ;  /* 0x0000000200347202 */ /* 0x008fe20000000f00 */
        /* <DEDUP_REMOVED lines=12> */
.L_x_13523:
        /* <DEDUP_REMOVED lines=13> */
.L_x_13525:
[----:B------:R-:W-:Y:S05]  /*e310*/  BSYNC.RECONVERGENT B2 ;  /* 0x0000000000027941 */ /* 0x000fea0003800200 */
.L_x_13524:
        /* <DEDUP_REMOVED lines=42> */
.L_x_13522:
[----:B------:R-:W-:Y:S05]  /*e5c0*/  BSYNC.RECONVERGENT B1 ;  /* 0x0000000000017941 */ /* 0x000fea0003800200 */
.L_x_13521:
[----:B------:R-:W0:Y:S01]  /*e5d0*/  LDC R69, c[0x0][0x408] ;  /* 0x00010200ff457b82 */ /* 0x000e220000000800 */
[----:B--2---:R-:W-:Y:S01]  /*e5e0*/  HFMA2 R71, -RZ, RZ, 0.1171875, 0 ;  /* 0x2f800000ff477431 */ /* 0x004fe200000001ff */
        /* <DEDUP_REMOVED lines=25> */
.L_x_13528:
        /* <DEDUP_REMOVED lines=13> */
.L_x_13530:
[----:B------:R-:W-:Y:S05]  /*e850*/  BSYNC.RECONVERGENT B2 ;  /* 0x0000000000027941 */ /* 0x000fea0003800200 */
.L_x_13529:
        /* <DEDUP_REMOVED lines=43> */
.L_x_13527:
[----:B------:R-:W-:Y:S05]  /*eb10*/  BSYNC.RECONVERGENT B1 ;  /* 0x0000000000017941 */ /* 0x000fea0003800200 */
.L_x_13526:
        /* <DEDUP_REMOVED lines=24> */
.L_x_13533:
        /* <DEDUP_REMOVED lines=13> */
.L_x_13535:
[----:B------:R-:W-:Y:S05]  /*ed70*/  BSYNC.RECONVERGENT B2 ;  /* 0x0000000000027941 */ /* 0x000fea0003800200 */
.L_x_13534:
        /* <DEDUP_REMOVED lines=43> */
.L_x_13532:
[----:B------:R-:W-:Y:S05]  /*f030*/  BSYNC.RECONVERGENT B1 ;  /* 0x0000000000017941 */ /* 0x000fea0003800200 */
.L_x_13531:
        /* <DEDUP_REMOVED lines=23> */
.L_x_13538:
        /* <DEDUP_REMOVED lines=13> */
.L_x_13540:
[----:B------:R-:W-:Y:S05]  /*f280*/  BSYNC.RECONVERGENT B2 ;  /* 0x0000000000027941 */ /* 0x000fea0003800200 */
.L_x_13539:
        /* <DEDUP_REMOVED lines=43> */
.L_x_13537:
[----:B------:R-:W-:Y:S05]  /*f540*/  BSYNC.RECONVERGENT B1 ;  /* 0x0000000000017941 */ /* 0x000fea0003800200 */
.L_x_13536:
        /* <DEDUP_REMOVED lines=23> */
.L_x_13543:
        /* <DEDUP_REMOVED lines=13> */
.L_x_13545:
[----:B------:R-:W-:Y:S05]  /*f790*/  BSYNC.RECONVERGENT B2 ;  /* 0x0000000000027941 */ /* 0x000fea0003800200 */
.L_x_13544:
        /* <DEDUP_REMOVED lines=43> */
.L_x_13542:
[----:B------:R-:W-:Y:S05]  /*fa50*/  BSYNC.RECONVERGENT B1 ;  /* 0x0000000000017941 */ /* 0x000fea0003800200 */
.L_x_13541:
        /* <DEDUP_REMOVED lines=23> */
.L_x_13548:
        /* <DEDUP_REMOVED lines=13> */
.L_x_13550:
[----:B------:R-:W-:Y:S05]  /*fca0*/  BSYNC.RECONVERGENT B2 ;  /* 0x0000000000027941 */ /* 0x000fea0003800200 */
.L_x_13549:
        /* <DEDUP_REMOVED lines=43> */
.L_x_13547:
[----:B------:R-:W-:Y:S05]  /*ff60*/  BSYNC.RECONVERGENT B1 ;  /* 0x0000000000017941 */ /* 0x000fea0003800200 */
.L_x_13546:
        /* <DEDUP_REMOVED lines=23> */
.L_x_13553:
        /* <DEDUP_REMOVED lines=13> */
.L_x_13555:
[----:B------:R-:W-:Y:S05]  /*101b0*/  BSYNC.RECONVERGENT B2 ;  /* 0x0000000000027941 */ /* 0x000fea0003800200 */
.L_x_13554:
        /* <DEDUP_REMOVED lines=43> */
.L_x_13552:
[----:B------:R-:W-:Y:S05]  /*10470*/  BSYNC.RECONVERGENT B1 ;  /* 0x0000000000017941 */ /* 0x000fea0003800200 */
.L_x_13551:
        /* <DEDUP_REMOVED lines=23> */
.L_x_13558:
        /* <DEDUP_REMOVED lines=15> */
.L_x_13560:
[----:B------:R-:W-:Y:S05]  /*106e0*/  BSYNC.RECONVERGENT B2 ;  /* 0x0000000000027941 */ /* 0x000fea0003800200 */
.L_x_13559:
        /* <DEDUP_REMOVED lines=43> */
.L_x_13557:
[----:B------:R-:W-:Y:S05]  /*109a0*/  BSYNC.RECONVERGENT B1 ;  /* 0x0000000000017941 */ /* 0x000fea0003800200 */
.L_x_13556:
        /* <DEDUP_REMOVED lines=10> */
.L_x_13520:
        /* <DEDUP_REMOVED lines=22> */
.L_x_13478:
[----:B------:R-:W-:Y:S05]  /*10bb0*/  BSYNC.RECONVERGENT B0 ;  /* 0x0000000000007941 */ /* 0x000fea0003800200 */
.L_x_13477:
[----:B------:R-:W-:Y:S01]  /*10bc0*/  FADD.FTZ R0, RZ, R44 ;  /* 0x0000002cff007221 */ /* 0x000fe20000010000 */
[----:B------:R-:W-:Y:S01]  /*10bd0*/  ISETP.NE.AND P3, PT, R90, RZ, PT ;  /* 0x000000ff5a00720c */ /* 0x000fe20003f65270 */
[----:B------:R-:W4:Y:S01]  /*10be0*/  S2UR UR5, SR_CgaCtaId ;  /* 0x00000000000579c3 */ /* 0x000f220000008800 */
[C---:B------:R-:W-:Y:S01]  /*10bf0*/  ISETP.GT.U32.AND P2, PT, R82.reuse, 0xff, PT ;  /* 0x000000ff5200780c */ /* 0x040fe20003f44070 */
[----:B-1----:R-:W-:Y:S01]  /*10c00*/  FADD.FTZ R69, R45, R0 ;  /* 0x000000002d457221 */ /* 0x002fe20000010000 */
        /* <DEDUP_REMOVED lines=14> */
[----:B--23--:R-:W-:-:S04]  /*10cf0*/  FADD.FTZ R71, R49, R0 ;  /* 0x0000000031477221 */ /* 0x00cfc80000010000 */
        /* <DEDUP_REMOVED lines=142> */
[----:B-1----:R-:W-:Y:S01]  /*115e0*/  @!P1 IMAD.WIDE R70, R89, 0x4, R70 ;  /* 0x0000000459469825 */ /* 0x002fe200078e0246 */
[----:B------:R-:W-:Y:S02]  /*115f0*/  FSEL R90, R95, RZ, P2 ;  /* 0x000000ff5f5a7208 */ /* 0x000fe40001000000 */
[----:B------:R-:W0:Y:S01]  /*11600*/  MUFU.RSQ R0, R0 ;  /* 0x0000000000007308 */ /* 0x000e220000001400 */
[----:B---3--:R-:W-:-:S05]  /*11610*/  @!P1 IMAD.WIDE R68, R93, 0x4, R68 ;  /* 0x000000045d449825 */ /* 0x008fca00078e0244 */
[----:B------:R1:W-:Y:S04]  /*11620*/  @!P1 STG.E desc[UR6][R68.64], R95 ;  /* 0x0000005f44009986 */ /* 0x0003e8000c101906 */
[----:B0-----:R1:W-:Y:S01]  /*11630*/  @!P1 STG.E desc[UR6][R70.64], R0 ;  /* 0x0000000046009986 */ /* 0x0013e2000c101906 */
[----:B------:R-:W-:Y:S05]  /*11640*/  @!P3 BRA `(.L_x_13562) ;  /* 0x0000000000c0b947 */ /* 0x000fea0003800000 */
[--C-:B------:R-:W-:Y:S01]  /*11650*/  FADD.FTZ R89, R56, -R90.reuse ;  /* 0x8000005a38597221 */ /* 0x100fe20000010000 */
[--C-:B-1----:R-:W-:Y:S01]  /*11660*/  FADD.FTZ R71, R46, -R90.reuse ;  /* 0x8000005a2e477221 */ /* 0x102fe20000010000 */
[----:B-----5:R-:W-:Y:S02]  /*11670*/  HADD2.F32 R88, -RZ, R77.H0_H0 ;  /* 0x2000004dff587230 */ /* 0x020fe40000004100 */
[----:B------:R-:W-:Y:S01]  /*11680*/  FADD.FTZ R93, R58, -R90 ;  /* 0x8000005a3a5d7221 */ /* 0x000fe20000010000 */
[----:B------:R-:W-:Y:S02]  /*11690*/  HADD2.F32 R92, -RZ, R33.H0_H0 ;  /* 0x20000021ff5c7230 */ /* 0x000fe40000004100 */
[C---:B------:R-:W-:Y:S01]  /*116a0*/  FMUL.FTZ R89, R0.reuse, R89 ;  /* 0x0000005900597220 */ /* 0x040fe20000410000 */
[----:B------:R-:W-:Y:S02]  /*116b0*/  HADD2.F32 R96, -RZ, R78.H0_H0 ;  /* 0x2000004eff607230 */ /* 0x000fe40000004100 */
[----:B------:R-:W-:Y:S01]  /*116c0*/  FMUL.FTZ R71, R0, R71 ;  /* 0x0000004700477220 */ /* 0x000fe20000410000 */
[----:B------:R-:W-:-:S02]  /*116d0*/  HADD2.F32 R98, -RZ, R34.H0_H0 ;  /* 0x20000022ff627230 */ /* 0x000fc40000004100 */
[----:B------:R-:W-:Y:S01]  /*116e0*/  FADD.FTZ R69, R44, -R90 ;  /* 0x8000005a2c457221 */ /* 0x000fe20000010000 */
[----:B------:R-:W-:Y:S02]  /*116f0*/  HADD2.F32 R100, -RZ, R79.H0_H0 ;  /* 0x2000004fff647230 */ /* 0x000fe40000004100 */
[----:B------:R-:W-:Y:S01]  /*11700*/  FFMA.FTZ R94, R71, R88, R92 ;  /* 0x00000058475e7223 */ /* 0x000fe2000001005c */
[----:B------:R-:W-:Y:S02]  /*11710*/  HADD2.F32 R102, -RZ, R35.H0_H0 ;  /* 0x20000023ff667230 */ /* 0x000fe40000004100 */
[----:B------:R-:W-:Y:S01]  /*11720*/  FFMA.FTZ R97, R89, R96, R98 ;  /* 0x0000006059617223 */ /* 0x000fe20000010062 */
[----:B------:R-:W-:Y:S01]  /*11730*/  HADD2.F32 R68, -RZ, R76.H0_H0 ;  /* 0x2000004cff447230 */ /* 0x000fe20000004100 */
[----:B------:R-:W0:Y:S01]  /*11740*/  LDC.64 R88, c[0x0][0x428] ;  /* 0x00010a00ff587b82 */ /* 0x000e220000000a00 */
[----:B------:R-:W-:Y:S02]  /*11750*/  HADD2.F32 R70, -RZ, R32.H0_H0 ;  /* 0x20000020ff467230 */ /* 0x000fe40000004100 */
[C---:B------:R-:W-:Y:S01]  /*11760*/  FMUL.FTZ R93, R0.reuse, R93 ;  /* 0x0000005d005d7220 */ /* 0x040fe20000410000 */
[----:B------:R-:W-:Y:S01]  /*11770*/  FMUL.FTZ R69, R0, R69 ;  /* 0x0000004500457220 */ /* 0x000fe20000410000 */
[--C-:B------:R-:W-:Y:S01]  /*11780*/  FADD.FTZ R95, R59, -R90.reuse ;  /* 0x8000005a3b5f7221 */ /* 0x100fe20000010000 */
[----:B------:R-:W-:Y:S01]  /*11790*/  FADD.FTZ R71, R47, -R90 ;  /* 0x8000005a2f477221 */ /* 0x000fe20000010000 */
[----:B------:R-:W-:Y:S01]  /*117a0*/  FFMA.FTZ R99, R93, R100, R102 ;  /* 0x000000645d637223 */ /* 0x000fe20000010066 */
[----:B------:R-:W-:Y:S01]  /*117b0*/  FFMA.FTZ R68, R69, R68, R70 ;  /* 0x0000004445447223 */ /* 0x000fe20000010046 */
[--C-:B------:R-:W-:Y:S01]  /*117c0*/  FADD.FTZ R93, R57, -R90.reuse ;  /* 0x8000005a395d7221 */ /* 0x100fe20000010000 */
[----:B------:R-:W-:Y:S01]  /*117d0*/  FADD.FTZ R69, R45, -R90 ;  /* 0x8000005a2d457221 */ /* 0x000fe20000010000 */
        /* <DEDUP_REMOVED lines=16> */
[----:B0-----:R-:W-:-:S04]  /*118e0*/  IMAD.WIDE.U32 R88, R85, 0x10, R88 ;  /* 0x0000001055587825 */ /* 0x001fc800078e0058 */
[----:B------:R-:W-:Y:S01]  /*118f0*/  FFMA.FTZ R95, R71, R96, R98 ;  /* 0x00000060475f7223 */ /* 0x000fe20000010062 */
[----:B------:R-:W-:Y:S01]  /*11900*/  F2FP.F16.F32.PACK_AB R71, R104, R99 ;  /* 0x000000636847723e */ /* 0x000fe200000000ff */
[----:B------:R-:W-:Y:S01]  /*11910*/  VIADD R85, R85, 0x80 ;  /* 0x0000008055557836 */ /* 0x000fe20000000000 */
[----:B------:R-:W-:Y:S02]  /*11920*/  F2FP.F16.F32.PACK_AB R68, R93, R68 ;  /* 0x000000445d44723e */ /* 0x000fe400000000ff */
[----:B------:R-:W-:-:S05]  /*11930*/  F2FP.F16.F32.PACK_AB R69, R95, R94 ;  /* 0x0000005e5f45723e */ /* 0x000fca00000000ff */
[----:B------:R0:W-:Y:S02]  /*11940*/  STG.E.128 desc[UR6][R88.64], R68 ;  /* 0x0000004458007986 */ /* 0x0001e4000c101d06 */
.L_x_13562:
[----:B------:R-:W-:Y:S05]  /*11950*/  BSYNC.RECONVERGENT B0 ;  /* 0x0000000000007941 */ /* 0x000fea0003800200 */
.L_x_13561:
[----:B------:R-:W-:Y:S01]  /*11960*/  ISETP.NE.AND P1, PT, R91, RZ, PT ;  /* 0x000000ff5b00720c */ /* 0x000fe20003f25270 */
[----:B------:R-:W-:-:S12]  /*11970*/  BSSY.RECONVERGENT B0, `(.L_x_13563) ;  /* 0x0000032000007945 */ /* 0x000fd80003800200 */
[----:B------:R-:W-:Y:S05]  /*11980*/  @!P1 BRA `(.L_x_13564) ;  /* 0x0000000000c09947 */ /* 0x000fea0003800000 */
[--C-:B0-----:R-:W-:Y:S01]  /*11990*/  FADD.FTZ R89, R60, -R90.reuse ;  /* 0x8000005a3c597221 */ /* 0x101fe20000010000 */
        /* <DEDUP_REMOVED lines=47> */
.L_x_13564:
[----:B------:R-:W-:Y:S05]  /*11c90*/  BSYNC.RECONVERGENT B0 ;  /* 0x0000000000007941 */ /* 0x000fea0003800200 */
.L_x_13563:
        /* <DEDUP_REMOVED lines=41> */
[----:B------:R-:W-:Y:S01]  /*11f30*/  FFMA.FTZ R93, R93, R92, R94 ;  /* 0x0000005c5d5d7223 */ /* 0x000fe2000001005e */
[----:B------:R-:W-:Y:S01]  /*11f40*/  F2FP.F16.F32.PACK_AB R71, R104, R71 ;  /* 0x000000476847723e */ /* 0x000fe200000000ff */
[----:B------:R-:W-:Y:S01]  /*11f50*/  FFMA.FTZ R91, R89, R70, R88 ;  /* 0x00000046595b7223 */ /* 0x000fe20000010058 */
[----:B0-----:R-:W-:Y:S01]  /*11f60*/  IMAD.WIDE.U32 R88, R85, 0x10, R68 ;  /* 0x0000001055587825 */ /* 0x001fe200078e0044 */
[----:B------:R-:W-:Y:S02]  /*11f70*/  F2FP.F16.F32.PACK_AB R70, R96, R95 ;  /* 0x0000005f6046723e */ /* 0x000fe400000000ff */
[----:B------:R-:W-:-:S02]  /*11f80*/  F2FP.F16.F32.PACK_AB R69, R93, R90 ;  /* 0x0000005a5d45723e */ /* 0x000fc400000000ff */
[----:B------:R-:W-:-:S05]  /*11f90*/  F2FP.F16.F32.PACK_AB R68, R91, R0 ;  /* 0x000000005b44723e */ /* 0x000fca00000000ff */
[----:B------:R3:W-:Y:S02]  /*11fa0*/  STG.E.128 desc[UR6][R88.64], R68 ;  /* 0x0000004458007986 */ /* 0x0007e4000c101d06 */
.L_x_13566:
[----:B------:R-:W-:Y:S05]  /*11fb0*/  BSYNC.RECONVERGENT B0 ;  /* 0x0000000000007941 */ /* 0x000fea0003800200 */
.L_x_13565:
[----:B------:R-:W-:Y:S02]  /*11fc0*/  UIADD3 UR10, UPT, UPT, UR10, UR14, URZ ;  /* 0x0000000e0a0a7290 */ /* 0x000fe4000fffe0ff */
[----:B------:R-:W-:Y:S02]  /*11fd0*/  UPLOP3.LUT UP2, UPT, UPT, UPT, UP2, 0x40, 0x4 ;  /* 0x000000000004789c */ /* 0x000fe40003f4e820 */
[----:B------:R-:W-:-:S09]  /*11fe0*/  UISETP.GE.AND UP1, UPT, UR10, UR15, UPT ;  /* 0x0000000f0a00728c */ /* 0x000fd2000bf26270 */
[----:B------:R-:W-:Y:S05]  /*11ff0*/  BRA.U !UP1, `(.L_x_13567) ;  /* 0xfffffeed09407547 */ /* 0x000fea000b83ffff */
[----:B------:R-:W-:Y:S05]  /*12000*/  EXIT ;  /* 0x000000000000794d */ /* 0x000fea0003800000 */
.L_x_13568:
        /* <DEDUP_REMOVED lines=15> */
.L_x_20839:


//--------------------- .text._ZN10layer_norm13ln_fwd_kernelINS_13Kernel_traitsI6__halfS2_fS2_fjLj3072ELj1ELj1ELj4ELj16ENS_18Kernel_traits_baseILj3072ES2_S2_fS2_fjLj128EEEEELb1ELb1ELb0ELb1EEEvNS_9FwdParamsE --------------------------
	.section	.text._ZN10layer_norm13ln_fwd_kernelINS_13Kernel_traitsI6__halfS2_fS2_fjLj3072ELj1ELj1ELj4ELj16ENS_18Kernel_traits_baseILj3072ES2_S2_fS2_fjLj128EEEEELb1ELb1ELb0ELb1EEEvNS_9FwdParamsE,"ax",@progbits
	.align	128
        .global         _ZN10layer_norm13ln_fwd_kernelINS_13Kernel_traitsI6__halfS2_fS2_fjLj3072ELj1ELj1ELj4ELj16ENS_18Kernel_traits_baseILj3072ES2_S2_fS2_fjLj128EEEEELb1ELb1ELb0ELb1EEEvNS_9FwdParamsE
        .type           _ZN10layer_norm13ln_fwd_kernelINS_13Kernel_traitsI6__halfS2_fS2_fjLj3072ELj1ELj1ELj4ELj16ENS_18Kernel_traits_baseILj3072ES2_S2_fS2_fjLj128EEEEELb1ELb1ELb0ELb1EEEvNS_9FwdParamsE,@function
        .size           _ZN10layer_norm13ln_fwd_kernelINS_13Kernel_traitsI6__halfS2_fS2_fjLj3072ELj1ELj1ELj4ELj16ENS_18Kernel_traits_baseILj3072ES2_S2_fS2_fjLj128EEEEELb1ELb1ELb0ELb1EEEvNS_9FwdParamsE,(.L_x_20840 - _ZN10layer_norm13ln_fwd_kernelINS_13Kernel_traitsI6__halfS2_fS2_fjLj3072ELj1ELj1ELj4ELj16ENS_18Kernel_traits_baseILj3072ES2_S2_fS2_fjLj128EEEEELb1ELb1ELb0ELb1EEEvNS_9FwdParamsE)
        .other          _ZN10layer_norm13ln_fwd_kernelINS_13Kernel_traitsI6__halfS2_fS2_fjLj3072ELj1ELj1ELj4ELj16ENS_18Kernel_traits_baseILj3072ES2_S2_fS2_fjLj128EEEEELb1ELb1ELb0ELb1EEEvNS_9FwdParamsE,@"STO_CUDA_ENTRY STV_DEFAULT"
_ZN10layer_norm13ln_fwd_kernelINS_13Kernel_traitsI6__halfS2_fS2_fjLj3072ELj1ELj1ELj4ELj16ENS_18Kernel_traits_baseILj3072ES2_S2_fS2_fjLj128EEEEELb1ELb1ELb0ELb1EEEvNS_9FwdParamsE:
.text._ZN10layer_norm13ln_fwd_kernelINS_13Kernel_traitsI6__halfS2_fS2_fjLj3072ELj1ELj1ELj4ELj16ENS_18Kernel_traits_baseILj3072ES2_S2_fS2_fjLj128EEEEELb1ELb1ELb0ELb1EEEvNS_9FwdParamsE:
        /* <DEDUP_REMOVED lines=49> */
[----:B------:R-:W-:Y:S01]  /*0310*/  @P0 MOV R85, R19 ;  /* 0x0000001300550202 */ /* 0x000fe20000000f00 */
[----:B------:R-:W-:Y:S01]  /*0320*/  IMAD R23, R58, -0x2daee0ad, RZ ;  /* 0xd2511f533a177824 */ /* 0x000fe200078e02ff */
[----:B------:R-:W-:Y:S01]  /*0330*/  @P0 MOV R86, R12 ;  /* 0x0000000c00560202 */ /* 0x000fe20000000f00 */
[----:B------:R-:W-:Y:S01]  /*0340*/  UIADD3 UR21, UPT, UPT, UR12, -0x61c88647, URZ ;  /* 0x9e3779b90c157890 */ /* 0x000fe2000fffe0ff */
[----:B------:R-:W-:Y:S01]  /*0350*/  @P0 MOV R90, R14 ;  /* 0x0000000e005a0202 */ /* 0x000fe20000000f00 */
[----:B------:R-:W-:Y:S01]  /*0360*/  UIADD3 UR23, UPT, UPT, UR12, 0x3c6ef372, URZ ;  /* 0x3c6ef3720c177890 */ /* 0x000fe2000fffe0ff */
[----:B------:R-:W-:Y:S01]  /*0370*/  @P0 IMAD.MOV.U32 R97, RZ, RZ, R8 ;  /* 0x000000ffff610224 */ /* 0x000fe200078e0008 */
        /* <DEDUP_REMOVED lines=19> */
[----:B------:R-:W-:Y:S01]  /*04b0*/  @!P0 MOV R94, R9 ;  /* 0x00000009005e8202 */ /* 0x000fe20000000f00 */
        /* <DEDUP_REMOVED lines=39> */
[----:B------:R-:W-:Y:S01]  /*0730*/  UPLOP3.LUT UP1, UPT, UPT, UPT, UPT, 0x40, 0x4 ;  /* 0x000000000004789c */ /* 0x000fe20003f2e870 */
        /* <DEDUP_REMOVED lines=55> */
[----:B------:R-:W-:Y:S02]  /*0ab0*/  @P0 IMAD.MOV.U32 R11, RZ, RZ, R6 ;  /* 0x000000ffff0b0224 */ /* 0x000fe400078e0006 */
[----:B------:R-:W-:Y:S02]  /*0ac0*/  @P0 IMAD.MOV.U32 R21, RZ, RZ, R40 ;  /* 0x000000ffff150224 */ /* 0x000fe400078e0028 */
[----:B------:R-:W-:Y:S01]  /*0ad0*/  @P0 IMAD.MOV.U32 R20, RZ, RZ, R41 ;  /* 0x000000ffff140224 */ /* 0x000fe200078e0029 */
[----:B------:R-:W-:Y:S01]  /*0ae0*/  @!P0 MOV R20, R41 ;  /* 0x0000002900148202 */ /* 0x000fe20000000f00 */
[----:B------:R-:W-:-:S02]  /*0af0*/  @P0 IMAD.MOV.U32 R19, RZ, RZ, R42 ;  /* 0x000000ffff130224 */ /* 0x000fc400078e002a */
[----:B------:R-:W-:Y:S01]  /*0b00*/  @P0 IMAD.MOV.U32 R18, RZ, RZ, R43 ;  /* 0x000000ffff120224 */ /* 0x000fe200078e002b */
[----:B------:R-:W-:Y:S01]  /*0b10*/  @!P0 MOV R18, R43 ;  /* 0x0000002b00128202 */ /* 0x000fe20000000f00 */
[----:B------:R-:W-:Y:S01]  /*0b20*/  @P0 IMAD.MOV.U32 R17, RZ, RZ, R36 ;  /* 0x000000ffff110224 */ /* 0x000fe200078e0024 */
[----:B------:R-:W-:Y:S01]  /*0b30*/  @!P0 MOV R17, R36 ;  /* 0x0000002400118202 */ /* 0x000fe20000000f00 */
[----:B------:R-:W-:Y:S01]  /*0b40*/  @P0 IMAD.MOV.U32 R15, RZ, RZ, R38 ;  /* 0x000000ffff0f0224 */ /* 0x000fe200078e0026 */
[----:B------:R-:W-:Y:S01]  /*0b50*/  @!P0 MOV R15, R38 ;  /* 0x00000026000f8202 */ /* 0x000fe20000000f00 */
[----:B------:R-:W-:Y:S02]  /*0b60*/  @!P0 IMAD.MOV.U32 R12, RZ, RZ, R5 ;  /* 0x000000ffff0c8224 */ /* 0x000fe400078e0005 */
[----:B------:R-:W-:Y:S02]  /*0b70*/  @!P0 IMAD.MOV.U32 R11, RZ, RZ, R6 ;  /* 0x000000ffff0b8224 */ /* 0x000fe400078e0006 */
        /* <DEDUP_REMOVED lines=12> */
[----:B------:R-:W-:-:S02]  /*0c40*/  @!P0 IMAD.MOV.U32 R21, RZ, RZ, R40 ;  /* 0x000000ffff158224 */ /* 0x000fc400078e0028 */
[----:B------:R-:W-:Y:S02]  /*0c50*/  @!P0 IMAD.MOV.U32 R19, RZ, RZ, R42 ;  /* 0x000000ffff138224 */ /* 0x000fe400078e002a */
[----:B------:R-:W-:Y:S02]  /*0c60*/  @!P0 IMAD.MOV.U32 R16, RZ, RZ, R37 ;  /* 0x000000ffff108224 */ /* 0x000fe400078e0025 */
[----:B------:R-:W-:Y:S02]  /*0c70*/  @!P0 IMAD.MOV.U32 R14, RZ, RZ, R39 ;  /* 0x000000ffff0e8224 */ /* 0x000fe400078e0027 */
        /* <DEDUP_REMOVED lines=24> */
[----:B------:R-:W-:Y:S02]  /*0e00*/  IMAD.MOV.U32 R102, RZ, RZ, RZ ;  /* 0x000000ffff667224 */ /* 0x000fe400078e00ff */
        /* <DEDUP_REMOVED lines=12> */
[----:B------:R-:W-:Y:S02]  /*0ed0*/  IMAD R104, R104, -0x326172a9, RZ ;  /* 0xcd9e8d5768687824 */ /* 0x000fe400078e02ff */
[----:B-1234-:R-:W-:-:S07]  /*0ee0*/  IMAD R106, R106, -0x2daee0ad, RZ ;  /* 0xd2511f536a6a7824 */ /* 0x01efce00078e02ff */
.L_x_13718:
        /* <DEDUP_REMOVED lines=9> */
[----:B------:R-:W-:-:S05]  /*0f80*/  MOV R29, UR5 ;  /* 0x00000005001d7c02 */ /* 0x000fca0008000f00 */
[----:B------:R-:W2:Y:S01]  /*0f90*/  @P0 LDG.E.U16 R28, desc[UR10][R28.64] ;  /* 0x0000000a1c1c0981 */ /* 0x000ea2000c1e1500 */
[----:B------:R-:W-:Y:S01]  /*0fa0*/  PLOP3.LUT P0, PT, PT, PT, UP0, 0x80, 0x8 ;  /* 0x000000000008781c */ /* 0x000fe20003f0f008 */
[----:B------:R-:W-:Y:S01]  /*0fb0*/  IMAD.U32 R109, RZ, RZ, UR7 ;  /* 0x00000007ff6d7e24 */ /* 0x000fe2000f8e00ff */
[----:B------:R-:W-:Y:S02]  /*0fc0*/  LOP3.LUT R24, R24, 0x1f, R59, 0xf8, !PT ;  /* 0x0000001f18187812 */ /* 0x000fe400078ef83b */
[----:B------:R-:W-:Y:S02]  /*0fd0*/  PLOP3.LUT P1, PT, PT, PT, UP0, 0x80, 0x8 ;  /* 0x000000000008781c */ /* 0x000fe40003f2f008 */
[----:B------:R-:W-:-:S05]  /*0fe0*/  LEA.HI.SX32 R109, R109, R24, 0x1d ;  /* 0x000000186d6d7211 */ /* 0x000fca00078feaff */
[----:B-1----:R-:W-:Y:S01]  /*0ff0*/  IMAD.WIDE.U32 R24, R109, 0x10, R52 ;  /* 0x000000106d187825 */ /* 0x002fe200078e0034 */
[----:B------:R-:W-:-:S05]  /*1000*/  UMOV UR6, 0x3f800000 ;  /* 0x3f80000000067882 */ /* 0x000fca0000000000 */
[----:B------:R-:W5:Y:S01]  /*1010*/  LDG.E.128 R24, desc[UR10][R24.64] ;  /* 0x0000000a18187981 */ /* 0x000f62000c1e1d00 */
[----:B------:R-:W-:Y:S02]  /*1020*/  IMAD.MOV.U32 R108, RZ, RZ, 0x2f800000 ;  /* 0x2f800000ff6c7424 */ /* 0x000fe400078e00ff */
[----:B--2---:R-:W-:Y:S01]  /*1030*/  @P0 HADD2.F32 R30, -RZ, R28.H0_H0 ;  /* 0x2000001cff1e0230 */ /* 0x004fe20000004100 */
[----:B------:R-:W-:-:S04]  /*1040*/  ISETP.NE.U32.AND P0, PT, RZ, UR14, PT ;  /* 0x0000000eff007c0c */ /* 0x000fc8000bf05070 */
[----:B------:R-:W-:Y:S02]  /*1050*/  ISETP.NE.AND.EX P0, PT, RZ, UR15, PT, P0 ;  /* 0x0000000fff007c0c */ /* 0x000fe4000bf05300 */
[----:B------:R-:W-:-:S11]  /*1060*/  @P1 R2UR UR6, R30 ;  /* 0x000000001e0612ca */ /* 0x000fd600000e0000 */
[----:B------:R-:W-:Y:S05]  /*1070*/  @!P0 BRA `(.L_x_13569) ;  /* 0x0000002400e48947 */ /* 0x000fea0003800000 */
        /* <DEDUP_REMOVED lines=14> */
.L_x_20679:
[----:B------:R-:W-:Y:S05]  /*1160*/  BRX R28 -0x1170                                        (*"BRANCH_TARGETS .L_x_20680,.L_x_20681,.L_x_20682"*) ;  /* 0xffffffec1ca47949 */ /* 0x000fea000383ffff */
.L_x_20682:
[----:B------:R-:W-:Y:S01]  /*1170*/  VIADD R30, R107, 0x1 ;  /* 0x000000016b1e7836 */ /* 0x000fe20000000000 */
[----:B------:R-:W-:Y:S01]  /*1180*/  MOV R54, R106 ;  /* 0x0000006a00367202 */ /* 0x000fe20000000f00 */
[----:B------:R-:W-:Y:S01]  /*1190*/  IMAD.MOV.U32 R31, RZ, RZ, R23 ;  /* 0x000000ffff1f7224 */ /* 0x000fe200078e0017 */
[----:B------:R-:W-:Y:S06]  /*11a0*/  BRA `(.L_x_13570) ;  /* 0x0000000000e87947 */ /* 0x000fec0003800000 */
.L_x_20680:
[----:B------:R-:W-:Y:S02]  /*11b0*/  HFMA2 R30, -RZ, RZ, 0, 1.78813934326171875e-07 ;  /* 0x00000003ff1e7431 */ /* 0x000fe400000001ff */
[----:B------:R-:W-:Y:S02]  /*11c0*/  IMAD.MOV.U32 R54, RZ, RZ, R106 ;  /* 0x000000ffff367224 */ /* 0x000fe400078e006a */
[----:B------:R-:W-:Y:S01]  /*11d0*/  IMAD.MOV.U32 R31, RZ, RZ, R22 ;  /* 0x000000ffff1f7224 */ /* 0x000fe200078e0016 */
[----:B------:R-:W-:Y:S06]  /*11e0*/  BRA `(.L_x_13570) ;  /* 0x0000000000d87947 */ /* 0x000fec0003800000 */
.L_x_20681:
        /* <DEDUP_REMOVED lines=12> */
.L_x_13571:
        /* <DEDUP_REMOVED lines=42> */
.L_x_13570:
[----:B0-----:R-:W-:Y:S01]  /*1550*/  I2FP.F32.U32 R29, R31 ;  /* 0x0000001f001d7245 */ /* 0x001fe20000201000 */
        /* <DEDUP_REMOVED lines=24> */
.L_x_13573:
        /* <DEDUP_REMOVED lines=12> */
.L_x_13574:
        /* <DEDUP_REMOVED lines=43> */
.L_x_13572:
        /* <DEDUP_REMOVED lines=23> */
.L_x_13576:
        /* <DEDUP_REMOVED lines=12> */
.L_x_13577:
        /* <DEDUP_REMOVED lines=43> */
.L_x_13575:
        /* <DEDUP_REMOVED lines=22> */
.L_x_13579:
        /* <DEDUP_REMOVED lines=12> */
.L_x_13580:
        /* <DEDUP_REMOVED lines=43> */
.L_x_13578:
        /* <DEDUP_REMOVED lines=22> */
.L_x_13582:
        /* <DEDUP_REMOVED lines=12> */
.L_x_13583:
        /* <DEDUP_REMOVED lines=43> */
.L_x_13581:
        /* <DEDUP_REMOVED lines=9> */
[----:B------:R-:W-:Y:S01]  /*2960*/  HFMA2 R24, -RZ, RZ, 0, 1.1920928955078125e-07 ;  /* 0x00000002ff187431 */ /* 0x000fe200000001ff */
        /* <DEDUP_REMOVED lines=12> */
.L_x_13585:
        /* <DEDUP_REMOVED lines=12> */
.L_x_13586:
        /* <DEDUP_REMOVED lines=43> */
.L_x_13584:
        /* <DEDUP_REMOVED lines=22> */
.L_x_13588:
        /* <DEDUP_REMOVED lines=12> */
.L_x_13589:
        /* <DEDUP_REMOVED lines=43> */
.L_x_13587:
[----:B------:R-:W-:Y:S01]  /*3270*/  I2FP.F32.U32 R25, R25 ;  /* 0x0000001900197245 */ /* 0x000fe20000201000 */
[----:B------:R-:W-:Y:S01]  /*3280*/  HADD2.F32 R24, -RZ, R27.H0_H0 ;  /* 0x2000001bff187230 */ /* 0x000fe20000004100 */
[----:B------:R-:W-:Y:S01]  /*3290*/  ISETP.NE.AND P6, PT, R28, 0x1, PT ;  /* 0x000000011c00780c */ /* 0x000fe20003fc5270 */
[----:B------:R-:W-:Y:S02]  /*32a0*/  HADD2.F32 R38, -RZ, R18.H0_H0 ;  /* 0x20000012ff267230 */ /* 0x000fe40000004100 */
        /* <DEDUP_REMOVED lines=18> */
.L_x_13591:
        /* <DEDUP_REMOVED lines=14> */
.L_x_13592:
        /* <DEDUP_REMOVED lines=43> */
.L_x_13590:
[----:B------:R-:W-:Y:S01]  /*3760*/  I2FP.F32.U32 R25, R26 ;  /* 0x0000001a00197245 */ /* 0x000fe20000201000 */
[----:B------:R-:W-:Y:S02]  /*3770*/  HADD2.F32 R27, -RZ, R27.H1_H1 ;  /* 0x3000001bff1b7230 */ /* 0x000fe40000004100 */
[----:B------:R-:W-:Y:S02]  /*3780*/  HADD2.F32 R39, -RZ, R18.H1_H1 ;  /* 0x30000012ff277230 */ /* 0x000fe40000004100 */
        /* <DEDUP_REMOVED lines=8> */
.L_x_13569:
        /* <DEDUP_REMOVED lines=15> */
.L_x_13595:
        /* <DEDUP_REMOVED lines=12> */
.L_x_13596:
        /* <DEDUP_REMOVED lines=42> */
.L_x_13594:
        /* <DEDUP_REMOVED lines=8> */
[----:B------:R-:W-:Y:S01]  /*3ce0*/  FMUL.FTZ R28, R28, UR5 ;  /* 0x000000051c1c7c20 */ /* 0x000fe20008410000 */
[----:B------:R-:W-:Y:S01]  /*3cf0*/  FSETP.GTU.FTZ.AND P1, PT, R29, UR4, PT ;  /* 0x000000041d007c0b */ /* 0x000fe2000bf3c000 */
[----:B------:R-:W-:-:S03]  /*3d00*/  HADD2.F32 R29, -RZ, R21.H0_H0 ;  /* 0x20000015ff1d7230 */ /* 0x000fc60000004100 */
        /* <DEDUP_REMOVED lines=14> */
.L_x_13598:
        /* <DEDUP_REMOVED lines=12> */
.L_x_13599:
        /* <DEDUP_REMOVED lines=43> */
.L_x_13597:
[----:B------:R-:W-:Y:S01]  /*4160*/  I2FP.F32.U32 R29, R29 ;  /* 0x0000001d001d7245 */ /* 0x000fe20000201000 */
[----:B------:R-:W-:Y:S01]  /*4170*/  HADD2.F32 R24, -RZ, R24.H1_H1 ;  /* 0x30000018ff187230 */ /* 0x000fe20000004100 */
[----:B------:R-:W-:Y:S01]  /*4180*/  ISETP.NE.AND P2, PT, R31, 0x1, PT ;  /* 0x000000011f00780c */ /* 0x000fe20003f45270 */
[----:B------:R-:W-:Y:S02]  /*4190*/  HADD2.F32 R28, -RZ, R21.H1_H1 ;  /* 0x30000015ff1c7230 */ /* 0x000fe40000004100 */
        /* <DEDUP_REMOVED lines=19> */
.L_x_13601:
        /* <DEDUP_REMOVED lines=12> */
.L_x_13602:
        /* <DEDUP_REMOVED lines=43> */
.L_x_13600:
        /* <DEDUP_REMOVED lines=22> */
.L_x_13604:
        /* <DEDUP_REMOVED lines=12> */
.L_x_13605:
        /* <DEDUP_REMOVED lines=43> */
.L_x_13603:
        /* <DEDUP_REMOVED lines=22> */
.L_x_13607:
        /* <DEDUP_REMOVED lines=12> */
.L_x_13608:
        /* <DEDUP_REMOVED lines=43> */
.L_x_13606:
        /* <DEDUP_REMOVED lines=22> */
.L_x_13610:
        /* <DEDUP_REMOVED lines=12> */
.L_x_13611:
        /* <DEDUP_REMOVED lines=43> */
.L_x_13609:
        /* <DEDUP_REMOVED lines=22> */
.L_x_13613:
        /* <DEDUP_REMOVED lines=12> */
.L_x_13614:
        /* <DEDUP_REMOVED lines=43> */
.L_x_13612:
        /* <DEDUP_REMOVED lines=22> */
.L_x_13616:
        /* <DEDUP_REMOVED lines=14> */
.L_x_13617:
        /* <DEDUP_REMOVED lines=43> */
.L_x_13615:
        /* <DEDUP_REMOVED lines=9> */
[----:B------:R-:W-:-:S10]  /*5f00*/  FMUL.FTZ R39, R39, R24 ;  /* 0x0000001827277220 */ /* 0x000fd40000410000 */
.L_x_13593:
        /* <DEDUP_REMOVED lines=30> */
[----:B0-----:R-:W-:Y:S01]  /*60f0*/  IMAD.MOV.U32 R28, RZ, RZ, R104 ;  /* 0x000000ffff1c7224 */ /* 0x001fe200078e0068 */
        /* <DEDUP_REMOVED lines=13> */
.L_x_13620:
        /* <DEDUP_REMOVED lines=12> */
.L_x_13621:
        /* <DEDUP_REMOVED lines=43> */
.L_x_13619:
[----:B------:R-:W-:Y:S01]  /*6540*/  I2FP.F32.U32 R29, R28 ;  /* 0x0000001c001d7245 */ /* 0x000fe20000201000 */
[----:B-----5:R-:W-:Y:S01]  /*6550*/  HADD2.F32 R28, -RZ, R24.H0_H0 ;  /* 0x20000018ff1c7230 */ /* 0x020fe20000004100 */
        /* <DEDUP_REMOVED lines=21> */
.L_x_13623:
        /* <DEDUP_REMOVED lines=12> */
.L_x_13624:
        /* <DEDUP_REMOVED lines=43> */
.L_x_13622:
        /* <DEDUP_REMOVED lines=23> */
.L_x_13626:
        /* <DEDUP_REMOVED lines=12> */
.L_x_13627:
        /* <DEDUP_REMOVED lines=43> */
.L_x_13625:
        /* <DEDUP_REMOVED lines=22> */
.L_x_13629:
        /* <DEDUP_REMOVED lines=12> */
.L_x_13630:
        /* <DEDUP_REMOVED lines=43> */
.L_x_13628:
        /* <DEDUP_REMOVED lines=22> */
.L_x_13632:
        /* <DEDUP_REMOVED lines=12> */
.L_x_13633:
        /* <DEDUP_REMOVED lines=43> */
.L_x_13631:
        /* <DEDUP_REMOVED lines=22> */
.L_x_13635:
        /* <DEDUP_REMOVED lines=12> */
.L_x_13636:
        /* <DEDUP_REMOVED lines=43> */
.L_x_13634:
        /* <DEDUP_REMOVED lines=22> */
.L_x_13638:
        /* <DEDUP_REMOVED lines=12> */
.L_x_13639:
        /* <DEDUP_REMOVED lines=43> */
.L_x_13637:
        /* <DEDUP_REMOVED lines=22> */
.L_x_13641:
        /* <DEDUP_REMOVED lines=14> */
.L_x_13642:
        /* <DEDUP_REMOVED lines=43> */
.L_x_13640:
        /* <DEDUP_REMOVED lines=11> */
.L_x_13618:
        /* <DEDUP_REMOVED lines=15> */
.L_x_13645:
        /* <DEDUP_REMOVED lines=12> */
.L_x_13646:
        /* <DEDUP_REMOVED lines=43> */
.L_x_13644:
[----:B------:R-:W-:Y:S01]  /*8c40*/  I2FP.F32.U32 R29, R28 ;  /* 0x0000001c001d7245 */ /* 0x000fe20000201000 */
[----:B-----5:R-:W-:Y:S01]  /*8c50*/  HADD2.F32 R28, -RZ, R24.H0_H0 ;  /* 0x20000018ff1c7230 */ /* 0x020fe20000004100 */
        /* <DEDUP_REMOVED lines=21> */
.L_x_13648:
        /* <DEDUP_REMOVED lines=12> */
.L_x_13649:
        /* <DEDUP_REMOVED lines=43> */
.L_x_13647:
        /* <DEDUP_REMOVED lines=12> */
[----:B------:R-:W-:Y:S01]  /*91e0*/  HFMA2 R28, -RZ, RZ, 0, 1.1920928955078125e-07 ;  /* 0x00000002ff1c7431 */ /* 0x000fe200000001ff */
[----:B------:R-:W-:Y:S01]  /*91f0*/  P2R R107, PR, RZ, 0x2 ;  /* 0x00000002ff6b7803 */ /* 0x000fe20000000000 */
        /* <DEDUP_REMOVED lines=9> */
.L_x_13651:
        /* <DEDUP_REMOVED lines=12> */
.L_x_13652:
        /* <DEDUP_REMOVED lines=43> */
.L_x_13650:
        /* <DEDUP_REMOVED lines=22> */
.L_x_13654:
        /* <DEDUP_REMOVED lines=12> */
.L_x_13655:
        /* <DEDUP_REMOVED lines=43> */
.L_x_13653:
        /* <DEDUP_REMOVED lines=22> */
.L_x_13657:
        /* <DEDUP_REMOVED lines=12> */
.L_x_13658:
        /* <DEDUP_REMOVED lines=43> */
.L_x_13656:
        /* <DEDUP_REMOVED lines=22> */
.L_x_13660:
        /* <DEDUP_REMOVED lines=12> */
.L_x_13661:
        /* <DEDUP_REMOVED lines=43> */
.L_x_13659:
        /* <DEDUP_REMOVED lines=22> */
.L_x_13663:
        /* <DEDUP_REMOVED lines=12> */
.L_x_13664:
        /* <DEDUP_REMOVED lines=43> */
.L_x_13662:
        /* <DEDUP_REMOVED lines=22> */
.L_x_13666:
        /* <DEDUP_REMOVED lines=14> */
.L_x_13667:
        /* <DEDUP_REMOVED lines=43> */
.L_x_13665:
        /* <DEDUP_REMOVED lines=10> */
.L_x_13643:
[----:B------:R-:W0:Y:S01]  /*aed0*/  @P0 LDC.64 R24, c[0x0][0x3a0] ;  /* 0x0000e800ff180b82 */ /* 0x000e220000000a00 */
[----:B------:R-:W-:Y:S02]  /*aee0*/  SEL R55, RZ, 0x10000, !P5 ;  /* 0x00010000ff377807 */ /* 0x000fe40006800000 */
[----:B------:R-:W-:Y:S02]  /*aef0*/  ISETP.NE.AND P5, PT, R107, RZ, PT ;  /* 0x000000ff6b00720c */ /* 0x000fe40003fa5270 */
[----:B------:R-:W-:Y:S02]  /*af00*/  SEL R54, RZ, 0x1000000, !P2 ;  /* 0x01000000ff367807 */ /* 0x000fe40005000000 */
[----:B------:R-:W-:Y:S02]  /*af10*/  SEL R27, RZ, 0x10000, !P1 ;  /* 0x00010000ff1b7807 */ /* 0x000fe40004800000 */
[----:B------:R-:W-:Y:S02]  /*af20*/  SEL R26, RZ, 0x100, !P5 ;  /* 0x00000100ff1a7807 */ /* 0x000fe40006800000 */
[----:B------:R-:W-:-:S02]  /*af30*/  SEL R79, RZ, 0x1000000, !P6 ;  /* 0x01000000ff4f7807 */ /* 0x000fc40007000000 */
[----:B------:R-:W-:Y:S02]  /*af40*/  SEL R78, RZ, 0x100, !P4 ;  /* 0x00000100ff4e7807 */ /* 0x000fe40006000000 */
[----:B------:R-:W-:Y:S01]  /*af50*/  ISETP.NE.AND P6, PT, R106, RZ, PT ;  /* 0x000000ff6a00720c */ /* 0x000fe20003fc5270 */
[----:B------:R-:W-:Y:S01]  /*af60*/  IMAD.WIDE.U32 R106, R111, 0x20, R114 ;  /* 0x000000206f6a7825 */ /* 0x000fe200078e0072 */
[----:B------:R-:W-:Y:S02]  /*af70*/  LOP3.LUT R26, R26, R54, R27, 0xfe, !PT ;  /* 0x000000361a1a7212 */ /* 0x000fe400078efe1b */
[----:B------:R-:W-:Y:S02]  /*af80*/  LOP3.LUT R78, R78, R79, R55, 0xfe, !PT ;  /* 0x0000004f4e4e7212 */ /* 0x000fe400078efe37 */
[----:B------:R-:W-:Y:S01]  /*af90*/  SEL R27, RZ, 0x1, !P3 ;  /* 0x00000001ff1b7807 */ /* 0x000fe20005800000 */
[----:B------:R1:W-:Y:S01]  /*afa0*/  STG.E.128 desc[UR10][R106.64], R32 ;  /* 0x000000206a007986 */ /* 0x0003e2000c101d0a */
[----:B------:R-:W-:-:S02]  /*afb0*/  IADD3 R113, PT, PT, R109, 0x100, RZ ;  /* 0x000001006d717810 */ /* 0x000fc40007ffe0ff */
[----:B------:R-:W-:Y:S01]  /*afc0*/  SEL R55, RZ, 0x1, !P6 ;  /* 0x00000001ff377807 */ /* 0x000fe20007000000 */
[----:B------:R1:W-:Y:S01]  /*afd0*/  STG.E.128 desc[UR10][R106.64+0x10], R28 ;  /* 0x0000101c6a007986 */ /* 0x0003e2000c101d0a */
        /* <DEDUP_REMOVED lines=25> */
.L_x_13670:
        /* <DEDUP_REMOVED lines=12> */
.L_x_13671:
        /* <DEDUP_REMOVED lines=42> */
.L_x_13669:
        /* <DEDUP_REMOVED lines=23> */
.L_x_13673:
        /* <DEDUP_REMOVED lines=12> */
.L_x_13674:
        /* <DEDUP_REMOVED lines=43> */
.L_x_13672:
        /* <DEDUP_REMOVED lines=22> */
.L_x_13676:
        /* <DEDUP_REMOVED lines=12> */
.L_x_13677:
        /* <DEDUP_REMOVED lines=43> */
.L_x_13675:
        /* <DEDUP_REMOVED lines=22> */
.L_x_13679:
        /* <DEDUP_REMOVED lines=12> */
.L_x_13680:
        /* <DEDUP_REMOVED lines=43> */
.L_x_13678:
        /* <DEDUP_REMOVED lines=22> */
.L_x_13682:
        /* <DEDUP_REMOVED lines=12> */
.L_x_13683:
        /* <DEDUP_REMOVED lines=43> */
.L_x_13681:
        /* <DEDUP_REMOVED lines=22> */
.L_x_13685:
        /* <DEDUP_REMOVED lines=12> */
.L_x_13686:
        /* <DEDUP_REMOVED lines=43> */
.L_x_13684:
        /* <DEDUP_REMOVED lines=22> */
.L_x_13688:
        /* <DEDUP_REMOVED lines=12> */
.L_x_13689:
        /* <DEDUP_REMOVED lines=43> */
.L_x_13687:
        /* <DEDUP_REMOVED lines=22> */
.L_x_13691:
        /* <DEDUP_REMOVED lines=14> */
.L_x_13692:
        /* <DEDUP_REMOVED lines=43> */
.L_x_13690:
[----:B------:R-:W-:Y:S01]  /*d6b0*/  I2FP.F32.U32 R79, R79 ;  /* 0x0000004f004f7245 */ /* 0x000fe20000201000 */
[----:B------:R-:W-:-:S04]  /*d6c0*/  HADD2.F32 R55, -RZ, R55.H1_H1 ;  /* 0x30000037ff377230 */ /* 0x000fc80000004100 */
[----:B------:R-:W-:Y:S01]  /*d6d0*/  FFMA.FTZ R79, R79, R108, 1.1641532182693481445e-10 ;  /* 0x2f0000004f4f7423 */ /* 0x000fe2000001006c */
[----:B------:R-:W-:-:S04]  /*d6e0*/  FMUL.FTZ R55, R55, UR6 ;  /* 0x0000000637377c20 */ /* 0x000fc80008410000 */
[----:B------:R-:W-:Y:S01]  /*d6f0*/  FMUL.FTZ R55, R55, UR5 ;  /* 0x0000000537377c20 */ /* 0x000fe20008410000 */
[----:B------:R-:W-:-:S04]  /*d700*/  FSETP.GTU.FTZ.AND P6, PT, R79, UR4, PT ;  /* 0x000000044f007c0b */ /* 0x000fc8000bfdc000 */
[----:B------:R-:W-:Y:S01]  /*d710*/  FSEL R78, R55, RZ, !P6 ;  /* 0x000000ff374e7208 */ /* 0x000fe20007000000 */
[----:B------:R-:W-:Y:S01]  /*d720*/  HADD2.F32 R55, -RZ, R10.H1_H1 ;  /* 0x3000000aff377230 */ /* 0x000fe20000004100 */
[----:B------:R-:W-:-:S04]  /*d730*/  PLOP3.LUT P6, PT, P6, PT, PT, 0x8, 0x80 ;  /* 0x000000000080781c */ /* 0x000fc800037ce170 */
[----:B------:R-:W-:Y:S01]  /*d740*/  FFMA.FTZ R55, R78, R55, R47 ;  /* 0x000000374e377223 */ /* 0x000fe2000001002f */
[----:B------:R-:W-:Y:S08]  /*d750*/  BRA `(.L_x_13693) ;  /* 0x0000002400b47947 */ /* 0x000ff00003800000 */
.L_x_13668:
        /* <DEDUP_REMOVED lines=15> */
.L_x_13695:
        /* <DEDUP_REMOVED lines=12> */
.L_x_13696:
        /* <DEDUP_REMOVED lines=42> */
.L_x_13694:
[----:B------:R-:W-:Y:S01]  /*dbb0*/  I2FP.F32.U32 R25, R24 ;  /* 0x0000001800197245 */ /* 0x000fe20000201000 */
[----:B-----5:R-:W-:Y:S01]  /*dbc0*/  HADD2.F32 R24, -RZ, R52.H0_H0 ;  /* 0x20000034ff187230 */ /* 0x020fe20000004100 */
        /* <DEDUP_REMOVED lines=21> */
.L_x_13698:
        /* <DEDUP_REMOVED lines=12> */
.L_x_13699:
        /* <DEDUP_REMOVED lines=43> */
.L_x_13697:
[----:B------:R-:W-:Y:S01]  /*e090*/  I2FP.F32.U32 R25, R25 ;  /* 0x0000001900197245 */ /* 0x000fe20000201000 */
[----:B------:R-:W-:Y:S01]  /*e0a0*/  HADD2.F32 R52, -RZ, R52.H1_H1 ;  /* 0x30000034ff347230 */ /* 0x000fe20000004100 */
[----:B------:R-:W-:Y:S01]  /*e0b0*/  ISETP.NE.AND P1, PT, R78, 0x1, PT ;  /* 0x000000014e00780c */ /* 0x000fe20003f25270 */
[----:B------:R-:W-:Y:S01]  /*e0c0*/  HADD2.F32 R26, -RZ, R13.H1_H1 ;  /* 0x3000000dff1a7230 */ /* 0x000fe20000004100 */
[----:B------:R-:W-:Y:S01]  /*e0d0*/  MOV R27, R104 ;  /* 0x00000068001b7202 */ /* 0x000fe20000000f00 */
[----:B------:R-:W-:Y:S01]  /*e0e0*/  FFMA.FTZ R25, R25, R108, 1.1641532182693481445e-10 ;  /* 0x2f00000019197423 */ /* 0x000fe2000001006c */
[----:B------:R-:W-:-:S04]  /*e0f0*/  FMUL.FTZ R52, R52, UR6 ;  /* 0x0000000634347c20 */ /* 0x000fc80008410000 */
[----:B------:R-:W-:Y:S01]  /*e100*/  FMUL.FTZ R52, R52, UR5 ;  /* 0x0000000534347c20 */ /* 0x000fe20008410000 */
[----:B------:R-:W-:-:S04]  /*e110*/  FSETP.GTU.FTZ.AND P0, PT, R25, UR4, PT ;  /* 0x0000000419007c0b */ /* 0x000fc8000bf1c000 */
        /* <DEDUP_REMOVED lines=13> */
.L_x_13701:
        /* <DEDUP_REMOVED lines=12> */
.L_x_13702:
        /* <DEDUP_REMOVED lines=43> */
.L_x_13700:
        /* <DEDUP_REMOVED lines=22> */
.L_x_13704:
        /* <DEDUP_REMOVED lines=12> */
.L_x_13705:
        /* <DEDUP_REMOVED lines=43> */
.L_x_13703:
        /* <DEDUP_REMOVED lines=22> */
.L_x_13707:
        /* <DEDUP_REMOVED lines=12> */
.L_x_13708:
        /* <DEDUP_REMOVED lines=43> */
.L_x_13706:
        /* <DEDUP_REMOVED lines=22> */
.L_x_13710:
        /* <DEDUP_REMOVED lines=12> */
.L_x_13711:
        /* <DEDUP_REMOVED lines=43> */
.L_x_13709:
        /* <DEDUP_REMOVED lines=22> */
.L_x_13713:
        /* <DEDUP_REMOVED lines=12> */
.L_x_13714:
        /* <DEDUP_REMOVED lines=43> */
.L_x_13712:
        /* <DEDUP_REMOVED lines=22> */
.L_x_13716:
        /* <DEDUP_REMOVED lines=14> */
.L_x_13717:
        /* <DEDUP_REMOVED lines=43> */
.L_x_13715:
        /* <DEDUP_REMOVED lines=10> */
.L_x_13693:
        /* <DEDUP_REMOVED lines=10> */
[----:B------:R-:W-:Y:S02]  /*fed0*/  STG.E.128 desc[UR10][R114.64], R24 ;  /* 0x0000001872007986 */ /* 0x000fe4000c101d0a */
[----:B------:R-:W-:Y:S02]  /*fee0*/  FADD.FTZ R79, R78, R43 ;  /* 0x0000002b4e4f7221 */ /* 0x000fe40000010000 */
        /* <DEDUP_REMOVED lines=94> */
[----:B------:R-:W0:Y:S02]  /*104d0*/  SHFL.BFLY PT, R119, R112, 0x8, 0x1f ;  /* 0x0d001f0070777f89 */ /* 0x000e2400000e0000 */
[----:B0-----:R-:W-:Y:S01]  /*104e0*/  FADD.FTZ R79, R112, R119 ;  /* 0x00000077704f7221 */ /* 0x001fe20000010000 */
[----:B------:R-:W-:Y:S02]  /*104f0*/  LOP3.LUT R119, R121, R108, R116, 0xfe, !PT ;  /* 0x0000006c79777212 */ /* 0x000fe400078efe74 */
[----:B------:R-:W-:Y:S02]  /*10500*/  SEL R116, RZ, 0x1000000, !P2 ;  /* 0x01000000ff747807 */ /* 0x000fe40005000000 */
[----:B------:R-:W0:Y:S01]  /*10510*/  SHFL.BFLY PT, R108, R79, 0x10, 0x1f ;  /* 0x0e001f004f6c7f89 */ /* 0x000e2200000e0000 */
[----:B------:R-:W-:-:S02]  /*10520*/  LOP3.LUT R115, R119, R114, RZ, 0xfc, !PT ;  /* 0x0000007277737212 */ /* 0x000fc400078efcff */
[----:B------:R-:W-:Y:S02]  /*10530*/  LOP3.LUT R110, R110, R116, R117, 0xfe, !PT ;  /* 0x000000746e6e7212 */ /* 0x000fe400078efe75 */
[----:B------:R-:W-:Y:S02]  /*10540*/  SEL R117, RZ, 0x1, !P6 ;  /* 0x00000001ff757807 */ /* 0x000fe40007000000 */
[----:B------:R-:W-:Y:S02]  /*10550*/  @!P1 LEA R119, R105, UR4, 0x3 ;  /* 0x0000000469779c11 */ /* 0x000fe4000f8e18ff */
[----:B------:R-:W-:Y:S01]  /*10560*/  LOP3.LUT R114, R110, R117, RZ, 0xfc, !PT ;  /* 0x000000756e727212 */ /* 0x000fe200078efcff */
[----:B------:R-:W-:Y:S01]  /*10570*/  IMAD.WIDE.U32 R116, R113, 0x8, R80 ;  /* 0x0000000871747825 */ /* 0x000fe200078e0050 */
[----:B------:R-:W-:-:S04]  /*10580*/  @!P0 SHF.R.U32.HI R80, RZ, 0x2, R59 ;  /* 0x00000002ff508819 */ /* 0x000fc8000001163b */
[----:B------:R-:W-:Y:S01]  /*10590*/  @!P0 LOP3.LUT R118, R80, 0x18, RZ, 0xc0, !PT ;  /* 0x0000001850768812 */ /* 0x000fe200078ec0ff */
[----:B------:R1:W-:Y:S01]  /*105a0*/  STG.E.64 desc[UR10][R116.64], R114 ;  /* 0x0000007274007986 */ /* 0x0003e2000c101b0a */
[----:B------:R-:W-:Y:S01]  /*105b0*/  CS2R R80, SRZ ;  /* 0x0000000000507805 */ /* 0x000fe2000001ff00 */
[----:B0-----:R-:W-:-:S05]  /*105c0*/  FADD.FTZ R79, R79, R108 ;  /* 0x0000006c4f4f7221 */ /* 0x001fca0000010000 */
[----:B------:R-:W-:Y:S01]  /*105d0*/  @!P0 STS.64 [R118+UR4], R78 ;  /* 0x0000004e76008988 */ /* 0x000fe20008000a04 */
[----:B-1----:R-:W-:Y:S01]  /*105e0*/  IMAD.MOV.U32 R114, RZ, RZ, RZ ;  /* 0x000000ffff727224 */ /* 0x002fe200078e00ff */
[----:B------:R-:W-:Y:S01]  /*105f0*/  @!P1 MOV R114, 0x300 ;  /* 0x0000030000729802 */ /* 0x000fe20000000f00 */
[----:B------:R-:W-:Y:S01]  /*10600*/  BAR.SYNC.DEFER_BLOCKING 0x0 ;  /* 0x0000000000007b1d */ /* 0x000fe20000010000 */
[----:B------:R-:W-:-:S05]  /*10610*/  PLOP3.LUT P0, PT, PT, PT, UP2, 0x40, 0x4 ;  /* 0x000000000004781c */ /* 0x000fca0003f0e828 */
[----:B------:R-:W0:Y:S04]  /*10620*/  SHFL.DOWN PT, R115, R114, 0x2, 0x1f ;  /* 0x08401f0072737f89 */ /* 0x000e2800000e0000 */
[----:B------:R-:W-:Y:S01]  /*10630*/  @!P1 LDS.64 R80, [R119] ;  /* 0x0000000077509984 */ /* 0x000fe20000000a00 */
[----:B0-----:R-:W-:Y:S01]  /*10640*/  IMAD.IADD R110, R115, 0x1, R114 ;  /* 0x00000001736e7824 */ /* 0x001fe200078e0272 */
[----:B------:R-:W-:Y:S02]  /*10650*/  I2FP.F32.S32 R116, R115 ;  /* 0x0000007300747245 */ /* 0x000fe40000201400 */
[----:B------:R-:W-:Y:S02]  /*10660*/  I2FP.F32.U32 R115, R114 ;  /* 0x0000007200737245 */ /* 0x000fe40000201000 */
[----:B------:R-:W-:Y:S01]  /*10670*/  I2FP.F32.S32 R108, R110 ;  /* 0x0000006e006c7245 */ /* 0x000fe20000201400 */
[----:B------:R-:W0:Y:S03]  /*10680*/  SHFL.DOWN PT, R79, R110, 0x1, 0x1f ;  /* 0x08201f006e4f7f89 */ /* 0x000e2600000e0000 */
[----:B------:R-:W1:Y:S01]  /*10690*/  MUFU.RCP R112, R108 ;  /* 0x0000006c00707308 */ /* 0x000e620000001000 */
[----:B0-----:R-:W-:Y:S01]  /*106a0*/  IADD3 R110, PT, PT, R110, R79, RZ ;  /* 0x0000004f6e6e7210 */ /* 0x001fe20007ffe0ff */
        /* <DEDUP_REMOVED lines=8> */
[----:B--2---:R-:W-:-:S03]  /*10730*/  FADD.FTZ R81, R78, R81 ;  /* 0x000000514e517221 */ /* 0x004fc60000010000 */
[----:B------:R-:W-:Y:S01]  /*10740*/  FMUL.FTZ R117, R117, R115 ;  /* 0x0000007375757220 */ /* 0x000fe20000410000 */
[----:B-1----:R-:W-:-:S03]  /*10750*/  FMUL.FTZ R115, R112, R119 ;  /* 0x0000007770737220 */ /* 0x002fc60000410000 */
[----:B------:R-:W-:Y:S02]  /*10760*/  FMUL.FTZ R117, R117, R116 ;  /* 0x0000007475757220 */ /* 0x000fe40000410000 */
[----:B------:R-:W0:Y:S02]  /*10770*/  SHFL.DOWN PT, R80, R115, 0x1, 0x1f ;  /* 0x08201f0073507f89 */ /* 0x000e2400000e0000 */
[----:B------:R-:W-:Y:S01]  /*10780*/  FFMA.FTZ R81, R112, R117, R81 ;  /* 0x0000007570517223 */ /* 0x000fe20000010051 */
[----:B------:R-:W-:-:S04]  /*10790*/  I2FP.F32.S32 R117, R79 ;  /* 0x0000004f00757245 */ /* 0x000fc80000201400 */
[----:B------:R-:W1:Y:S01]  /*107a0*/  SHFL.DOWN PT, R78, R81, 0x1, 0x1f ;  /* 0x08201f00514e7f89 */ /* 0x000e6200000e0000 */
[----:B0-----:R-:W-:Y:S01]  /*107b0*/  FMUL.FTZ R79, R80, R117 ;  /* 0x00000075504f7220 */ /* 0x001fe20000410000 */
[----:B------:R-:W-:-:S03]  /*107c0*/  FADD.FTZ R80, R115, -R80 ;  /* 0x8000005073507221 */ /* 0x000fc60000010000 */
[----:B------:R-:W-:Y:S01]  /*107d0*/  FFMA.FTZ R119, R108, R115, R79 ;  /* 0x000000736c777223 */ /* 0x000fe2000001004f */
[----:B------:R-:W-:-:S03]  /*107e0*/  FMUL.FTZ R79, R80, R80 ;  /* 0x00000050504f7220 */ /* 0x000fc60000410000 */
[----:B---3--:R-:W-:Y:S01]  /*107f0*/  FMUL.FTZ R119, R110, R119 ;  /* 0x000000776e777220 */ /* 0x008fe20000410000 */
[----:B------:R-:W-:Y:S01]  /*10800*/  FMUL.FTZ R108, R108, R79 ;  /* 0x0000004f6c6c7220 */ /* 0x000fe20000410000 */
[----:B-1----:R-:W-:-:S03]  /*10810*/  FADD.FTZ R79, R81, R78 ;  /* 0x0000004e514f7221 */ /* 0x002fc60000010000 */
[----:B------:R-:W-:Y:S01]  /*10820*/  FMUL.FTZ R108, R108, R117 ;  /* 0x000000756c6c7220 */ /* 0x000fe20000410000 */
[----:B------:R-:W0:Y:S03]  /*10830*/  SHFL.IDX PT, R78, R119, RZ, 0x1f ;  /* 0x00001fff774e7589 */ /* 0x000e2600000e0000 */
[----:B------:R-:W-:Y:S02]  /*10840*/  FFMA.FTZ R108, R110, R108, R79 ;  /* 0x0000006c6e6c7223 */ /* 0x000fe4000001004f */
[----:B------:R-:W1:Y:S03]  /*10850*/  LDC R110, c[0x0][0x448] ;  /* 0x00011200ff6e7b82 */ /* 0x000e660000000800 */
[----:B------:R-:W1:Y:S01]  /*10860*/  SHFL.IDX PT, R115, R108, RZ, 0x1f ;  /* 0x00001fff6c737589 */ /* 0x000e6200000e0000 */
[C---:B0-----:R-:W-:Y:S01]  /*10870*/  FSEL R80, R78.reuse, RZ, P0 ;  /* 0x000000ff4e507208 */ /* 0x041fe20000000000 */
[----:B------:R-:W-:Y:S01]  /*10880*/  FMUL.FTZ R81, R78, R78 ;  /* 0x0000004e4e517220 */ /* 0x000fe20000410000 */
[----:B------:R-:W-:-:S03]  /*10890*/  PLOP3.LUT P0, PT, PT, PT, UP2, 0x40, 0x4 ;  /* 0x000000000004781c */ /* 0x000fc60003f0e828 */
[C---:B------:R-:W-:Y:S01]  /*108a0*/  FADD.FTZ R79, -R80.reuse, R42 ;  /* 0x0000002a504f7221 */ /* 0x040fe20000010100 */
[----:B------:R-:W-:Y:S01]  /*108b0*/  FSEL R81, R81, RZ, !P0 ;  /* 0x000000ff51517208 */ /* 0x000fe20004000000 */
[C---:B------:R-:W-:Y:S01]  /*108c0*/  FADD.FTZ R117, -R80.reuse, R38 ;  /* 0x0000002650757221 */ /* 0x040fe20000010100 */
[----:B-1----:R-:W-:Y:S01]  /*108d0*/  FFMA.FTZ R42, R115, UR20, R110 ;  /* 0x00000014732a7c23 */ /* 0x002fe2000801006e */
[----:B------:R-:W-:Y:S01]  /*108e0*/  ISETP.NE.AND P0, PT, R59, RZ, PT ;  /* 0x000000ff3b00720c */ /* 0x000fe20003f05270 */
        /* <DEDUP_REMOVED lines=13> */
[----:B------:R-:W2:Y:S01]  /*109c0*/  @!P0 LDC.64 R24, c[0x0][0x3c0] ;  /* 0x0000f000ff188b82 */ /* 0x000ea20000000a00 */
[C---:B------:R-:W-:Y:S01]  /*109d0*/  FADD.FTZ R108, -R80.reuse, R26 ;  /* 0x0000001a506c7221 */ /* 0x040fe20000010100 */
[C---:B------:R-:W-:Y:S01]  /*109e0*/  FADD.FTZ R40, -R80.reuse, R40 ;  /* 0x0000002850287221 */ /* 0x040fe20000010100 */
[C---:B------:R-:W-:Y:S01]  /*109f0*/  FADD.FTZ R41, -R80.reuse, R41 ;  /* 0x0000002950297221 */ /* 0x040fe20000010100 */
[C---:B------:R-:W-:Y:S01]  /*10a00*/  FADD.FTZ R43, -R80.reuse, R43 ;  /* 0x0000002b502b7221 */ /* 0x040fe20000010100 */
[C---:B------:R-:W-:Y:S01]  /*10a10*/  FADD.FTZ R35, -R80.reuse, R35 ;  /* 0x0000002350237221 */ /* 0x040fe20000010100 */
[C---:B------:R-:W-:Y:S01]  /*10a20*/  FADD.FTZ R30, -R80.reuse, R30 ;  /* 0x0000001e501e7221 */ /* 0x040fe20000010100 */
[C---:B------:R-:W-:Y:S01]  /*10a30*/  FADD.FTZ R31, -R80.reuse, R31 ;  /* 0x0000001f501f7221 */ /* 0x040fe20000010100 */
[----:B------:R-:W3:Y:S01]  /*10a40*/  @!P0 LDC.64 R28, c[0x0][0x3c8] ;  /* 0x0000f200ff1c8b82 */ /* 0x000ee20000000a00 */
        /* <DEDUP_REMOVED lines=9> */
[C---:B------:R-:W-:Y:S01]  /*10ae0*/  FADD.FTZ R54, -R80.reuse, R54 ;  /* 0x0000003650367221 */ /* 0x040fe20000010100 */
[----:B------:R-:W-:Y:S01]  /*10af0*/  FADD.FTZ R55, -R80, R55 ;  /* 0x0000003750377221 */ /* 0x000fe20000010100 */
[----:B------:R-:W-:Y:S01]  /*10b00*/  FFMA.FTZ R80, R123, R85, R8 ;  /* 0x000000557b507223 */ /* 0x000fe20000010008 */
[----:B------:R-:W-:Y:S01]  /*10b10*/  MOV R123, UR18 ;  /* 0x00000012007b7c02 */ /* 0x000fe20008000f00 */
[----:B------:R-:W-:Y:S01]  /*10b20*/  FFMA.FTZ R27, R36, R84, R9 ;  /* 0x00000054241b7223 */ /* 0x000fe20000010009 */
[----:B------:R-:W-:Y:S01]  /*10b30*/  F2FP.F16.F32.PACK_AB R26, R117, R26 ;  /* 0x0000001a751a723e */ /* 0x000fe200000000ff */
[----:B------:R-:W-:-:S02]  /*10b40*/  IMAD.U32 R117, RZ, RZ, UR18 ;  /* 0x00000012ff757e24 */ /* 0x000fc4000f8e00ff */
[----:B------:R-:W-:Y:S01]  /*10b50*/  FMUL.FTZ R40, R38, R40 ;  /* 0x0000002826287220 */ /* 0x000fe20000410000 */
[----:B0-----:R-:W-:-:S04]  /*10b60*/  IMAD.WIDE.U32 R36, R109, 0x10, R32 ;  /* 0x000000106d247825 */ /* 0x001fc800078e0020 */
[C---:B------:R-:W-:Y:S01]  /*10b70*/  FMUL.FTZ R41, R38.reuse, R41 ;  /* 0x0000002926297220 */ /* 0x040fe20000410000 */
        /* <DEDUP_REMOVED lines=8> */
[C---:B------:R-:W-:Y:S01]  /*10c00*/  FMUL.FTZ R33, R38.reuse, R34 ;  /* 0x0000002226217220 */ /* 0x040fe20000410000 */
[----:B------:R-:W-:Y:S01]  /*10c10*/  FMUL.FTZ R39, R38, R39 ;  /* 0x0000002726277220 */ /* 0x000fe20000410000 */
[----:B--2---:R-:W-:-:S04]  /*10c20*/  @!P0 IMAD.WIDE R116, R117, 0x4, R24 ;  /* 0x0000000475748825 */ /* 0x004fc800078e0218 */
[----:B------:R-:W-:Y:S01]  /*10c30*/  FMUL.FTZ R24, R38, R35 ;  /* 0x0000002326187220 */ /* 0x000fe20000410000 */
[----:B------:R-:W-:Y:S01]  /*10c40*/  FFMA.FTZ R34, R32, R92, R61 ;  /* 0x0000005c20227223 */ /* 0x000fe2000001003d */
[----:B------:R-:W-:Y:S01]  /*10c50*/  FMUL.FTZ R35, R38, R30 ;  /* 0x0000001e26237220 */ /* 0x000fe20000410000 */
[----:B---3--:R-:W-:-:S04]  /*10c60*/  @!P0 IMAD.WIDE R122, R123, 0x4, R28 ;  /* 0x000000047b7a8825 */ /* 0x008fc800078e021c */
        /* <DEDUP_REMOVED lines=47> */
.L_x_13719:
        /* <DEDUP_REMOVED lines=10> */
.L_x_20840:


//--------------------- .text._ZN10layer_norm13ln_fwd_kernelINS_13Kernel_traitsI6__halfS2_fS2_fjLj3072ELj1ELj1ELj4ELj16ENS_18Kernel_traits_baseILj3072ES2_S2_fS2_fjLj128EEEEELb1ELb1ELb1ELb0EEEvNS_9FwdParamsE --------------------------
	.section	.text._ZN10layer_norm13ln_fwd_kernelINS_13Kernel_traitsI6__halfS2_fS2_fjLj3072ELj1ELj1ELj4ELj16ENS_18Kernel_traits_baseILj3072ES2_S2_fS2_fjLj128EEEEELb1ELb1ELb1ELb0EEEvNS_9FwdParamsE,"ax",@progbits
	.align	128
        .global         _ZN10layer_norm13ln_fwd_kernelINS_13Kernel_traitsI6__halfS2_fS2_fjLj3072ELj1ELj1ELj4ELj16ENS_18Kernel_traits_baseILj3072ES2_S2_fS2_fjLj128EEEEELb1ELb1ELb1ELb0EEEvNS_9FwdParamsE
        .type           _ZN10layer_norm13ln_fwd_kernelINS_13Kernel_traitsI6__halfS2_fS2_fjLj3072ELj1ELj1ELj4ELj16ENS_18Kernel_traits_baseILj3072ES2_S2_fS2_fjLj128EEEEELb1ELb1ELb1ELb0EEEvNS_9FwdParamsE,@function
        .size           _ZN10layer_norm13ln_fwd_kernelINS_13Kernel_traitsI6__halfS2_fS2_fjLj3072ELj1ELj1ELj4ELj16ENS_18Kernel_traits_baseILj3072ES2_S2_fS2_fjLj128EEEEELb1ELb1ELb1ELb0EEEvNS_9FwdParamsE,(.L_x_20841 - _ZN10layer_norm13ln_fwd_kernelINS_13Kernel_traitsI6__halfS2_fS2_fjLj3072ELj1ELj1ELj4ELj16ENS_18Kernel_traits_baseILj3072ES2_S2_fS2_fjLj128EEEEELb1ELb1ELb1ELb0EEEvNS_9FwdParamsE)
        .other          _ZN10layer_norm13ln_fwd_kernelINS_13Kernel_traitsI6__halfS2_fS2_fjLj3072ELj1ELj1ELj4ELj16ENS_18Kernel_traits_baseILj3072ES2_S2_fS2_fjLj128EEEEELb1ELb1ELb1ELb0EEEvNS_9FwdParamsE,@"STO_CUDA_ENTRY STV_DEFAULT"
_ZN10layer_norm13ln_fwd_kernelINS_13Kernel_traitsI6__halfS2_fS2_fjLj3072ELj1ELj1ELj4ELj16ENS_18Kernel_traits_baseILj3072ES2_S2_fS2_fjLj128EEEEELb1ELb1ELb1ELb0EEEvNS_9FwdParamsE:
.text._ZN10layer_norm13ln_fwd_kernelINS_13Kernel_traitsI6__halfS2_fS2_fjLj3072ELj1ELj1ELj4ELj16ENS_18Kernel_traits_baseILj3072ES2_S2_fS2_fjLj128EEEEELb1ELb1ELb1ELb0EEEvNS_9FwdParamsE:
        /* <DEDUP_REMOVED lines=21> */
[----:B------:R-:W-:-:S03]  /*0150*/  UISETP.NE.AND.EX UP0, UPT, UR5, URZ, UPT, UP0 ;  /* 0x000000ff0500728c */ /* 0x000fc6000bf05300 */
[----:B------:R-:W-:-:S03]  /*0160*/  LOP3.LUT R39, R36, 0x1f, R37, 0xf8, !PT ;  /* 0x0000001f24277812 */ /* 0x000fc600078ef825 */
[----:B------:R-:W0:Y:S01]  /*0170*/  LDC R6, c[0x0][0x360] ;  /* 0x0000d800ff067b82 */ /* 0x000e220000000800 */
[----:B--2---:R-:W-:Y:S02]  /*0180*/  @P0 R2UR UR14, R2 ;  /* 0x00000000020e02ca */ /* 0x004fe400000e0000 */
[----:B------:R-:W-:Y:S02]  /*0190*/  SHF.R.S32.HI R2, RZ, 0x1f, R11 ;  /* 0x0000001fff027819 */ /* 0x000fe4000001140b */
[----:B------:R-:W-:Y:S02]  /*01a0*/  @P0 R2UR UR15, R3 ;  /* 0x00000000030f02ca */ /* 0x000fe400000e0000 */
[----:B------:R-:W-:Y:S02]  /*01b0*/  LEA.HI R2, R2, R11, RZ, 0x3 ;  /* 0x0000000b02027211 */ /* 0x000fe400078f18ff */
[----:B-1----:R-:W-:Y:S02]  /*01c0*/  @P0 IADD3 R0, P1, PT, R4, R9, RZ ;  /* 0x0000000904000210 */ /* 0x002fe40007f3e0ff */
[----:B------:R-:W-:-:S02]  /*01d0*/  LOP3.LUT R3, R39, 0x7f, RZ, 0x3c, !PT ;  /* 0x0000007f27037812 */ /* 0x000fc400078e3cff */
[----:B------:R-:W-:Y:S01]  /*01e0*/  SHF.R.S32.HI R38, RZ, 0x3, R2 ;  /* 0x00000003ff267819 */ /* 0x000fe20000011402 */
[----:B------:R-:W-:Y:S01]  /*01f0*/  @P0 IMAD.X R7, RZ, RZ, R5, P1 ;  /* 0x000000ffff070224 */ /* 0x000fe200008e0605 */
[----:B------:R-:W-:Y:S01]  /*0200*/  UIADD3 UR26, UPT, UPT, UR14, -0x61c88647, URZ ;  /* 0x9e3779b90e1a7890 */ /* 0x000fe2000fffe0ff */
[----:B0-----:R-:W-:Y:S01]  /*0210*/  IMAD R2, R6, UR22, R37 ;  /* 0x0000001606027c24 */ /* 0x001fe2000f8e0225 */
[----:B------:R-:W-:Y:S01]  /*0220*/  LOP3.LUT R37, R37, 0x1f, RZ, 0xc0, !PT ;  /* 0x0000001f25257812 */ /* 0x000fe200078ec0ff */
[----:B------:R-:W-:Y:S01]  /*0230*/  UIADD3 UR27, UPT, UPT, UR15, -0x4498517b, URZ ;  /* 0xbb67ae850f1b7890 */ /* 0x000fe2000fffe0ff */
[----:B------:R-:W-:Y:S01]  /*0240*/  IADD3 R3, PT, PT, R38, R3, RZ ;  /* 0x0000000326037210 */ /* 0x000fe20007ffe0ff */
        /* <DEDUP_REMOVED lines=53> */
.L_x_13721:
        /* <DEDUP_REMOVED lines=31> */
.L_x_13722:
[----:B------:R-:W-:Y:S05]  /*0790*/  BSYNC.RECONVERGENT B0 ;  /* 0x0000000000007941 */ /* 0x000fea0003800200 */
.L_x_13720:
[----:B------:R-:W0:Y:S02]  /*07a0*/  LDCU UR4, c[0x0][0x384] ;  /* 0x00007080ff0477ac */ /* 0x000e240008000800 */
[----:B0-----:R-:W-:-:S06]  /*07b0*/  UISETP.GE.AND UP0, UPT, UR22, UR4, UPT ;  /* 0x000000041600728c */ /* 0x001fcc000bf06270 */
[----:B------:R-:W-:-:S13]  /*07c0*/  PLOP3.LUT P0, PT, PT, PT, UP0, 0x80, 0x8 ;  /* 0x000000000008781c */ /* 0x000fda0003f0f008 */
[----:B------:R-:W-:Y:S05]  /*07d0*/  @P0 EXIT ;  /* 0x000000000000094d */ /* 0x000fea0003800000 */
[----:B------:R-:W-:Y:S01]  /*07e0*/  IMAD.HI.U32 R39, R2, -0x326172a9, RZ ;  /* 0xcd9e8d5702277827 */ /* 0x000fe200078e00ff */
[----:B------:R-:W-:Y:S01]  /*07f0*/  LOP3.LUT R81, R0, 0x3, RZ, 0xc0, !PT ;  /* 0x0000000300517812 */ /* 0x000fe200078ec0ff */
[----:B------:R-:W0:Y:S02]  /*0800*/  LDCU UR23, c[0x0][0x404] ;  /* 0x00008080ff1777ac */ /* 0x000e240008000800 */
[----:B--2---:R-:W-:Y:S01]  /*0810*/  IMAD.HI.U32 R40, R102, -0x2daee0ad, RZ ;  /* 0xd2511f5366287827 */ /* 0x004fe200078e00ff */
        /* <DEDUP_REMOVED lines=20> */
[C---:B------:R-:W-:Y:S01]  /*0960*/  IMAD.HI.U32 R44, R40.reuse, -0x2daee0ad, RZ ;  /* 0xd2511f53282c7827 */ /* 0x040fe200078e00ff */
        /* <DEDUP_REMOVED lines=58> */
.L_x_14026:
        /* <DEDUP_REMOVED lines=34> */
.L_x_13725:
[----:B------:R-:W-:Y:S05]  /*0f30*/  BRA.U !UP0, `(.L_x_13726) ;  /* 0x0000002908c07547 */ /* 0x000fea000b800000 */
[----:B------:R-:W0:Y:S02]  /*0f40*/  LDC.64 R50, c[0x0][0x3a0] ;  /* 0x0000e800ff327b82 */ /* 0x000e240000000a00 */
[----:B0-----:R-:W-:-:S05]  /*0f50*/  IMAD.WIDE.U32 R50, R0, 0x20, R50 ;  /* 0x0000002000327825 */ /* 0x001fca00078e0032 */
[----:B------:R-:W2:Y:S04]  /*0f60*/  LDG.E.128 R40, desc[UR12][R50.64] ;  /* 0x0000000c32287981 */ /* 0x000ea8000c1e1d00 */
[----:B------:R0:W5:Y:S01]  /*0f70*/  LDG.E.128 R44, desc[UR12][R50.64+0x10] ;  /* 0x0000100c322c7981 */ /* 0x000162000c1e1d00 */
[----:B------:R-:W-:-:S13]  /*0f80*/  ISETP.LT.AND P0, PT, RZ, UR44, PT ;  /* 0x0000002cff007c0c */ /* 0x000fda000bf01270 */
[----:B------:R-:W-:Y:S01]  /*0f90*/  @!P0 MOV R52, R81 ;  /* 0x0000005100348202 */ /* 0x000fe20000000f00 */
[----:B------:R-:W-:Y:S02]  /*0fa0*/  @!P0 IMAD.MOV.U32 R72, RZ, RZ, R88 ;  /* 0x000000ffff488224 */ /* 0x000fe400078e0058 */
[----:B--2---:R-:W-:Y:S01]  /*0fb0*/  @!P0 IMAD.MOV.U32 R48, RZ, RZ, R40 ;  /* 0x000000ffff308224 */ /* 0x004fe200078e0028 */
        /* <DEDUP_REMOVED lines=17> */
.L_x_13730:
        /* <DEDUP_REMOVED lines=13> */
.L_x_13732:
[----:B------:R-:W-:Y:S05]  /*11a0*/  BSYNC.RECONVERGENT B2 ;  /* 0x0000000000027941 */ /* 0x000fea0003800200 */
.L_x_13731:
        /* <DEDUP_REMOVED lines=42> */
.L_x_13729:
[----:B------:R-:W-:Y:S05]  /*1450*/  BSYNC.RECONVERGENT B1 ;  /* 0x0000000000017941 */ /* 0x000fea0003800200 */
.L_x_13728:
        /* <DEDUP_REMOVED lines=11> */
.L_x_13727:
        /* <DEDUP_REMOVED lines=16> */
.L_x_13736:
        /* <DEDUP_REMOVED lines=13> */
.L_x_13738:
[----:B------:R-:W-:Y:S05]  /*16e0*/  BSYNC.RECONVERGENT B2 ;  /* 0x0000000000027941 */ /* 0x000fea0003800200 */
.L_x_13737:
        /* <DEDUP_REMOVED lines=43> */
.L_x_13735:
[----:B------:R-:W-:Y:S05]  /*19a0*/  BSYNC.RECONVERGENT B1 ;  /* 0x0000000000017941 */ /* 0x000fea0003800200 */
.L_x_13734:
        /* <DEDUP_REMOVED lines=11> */
.L_x_13733:
        /* <DEDUP_REMOVED lines=16> */
.L_x_13742:
        /* <DEDUP_REMOVED lines=13> */
.L_x_13744:
[----:B------:R-:W-:Y:S05]  /*1c30*/  BSYNC.RECONVERGENT B2 ;  /* 0x0000000000027941 */ /* 0x000fea0003800200 */
.L_x_13743:
        /* <DEDUP_REMOVED lines=42> */
.L_x_13741:
[----:B------:R-:W-:Y:S05]  /*1ee0*/  BSYNC.RECONVERGENT B1 ;  /* 0x0000000000017941 */ /* 0x000fea0003800200 */
.L_x_13740:
        /* <DEDUP_REMOVED lines=11> */
.L_x_13739:
        /* <DEDUP_REMOVED lines=16> */
.L_x_13748:
        /* <DEDUP_REMOVED lines=13> */
.L_x_13750:
[----:B------:R-:W-:Y:S05]  /*2170*/  BSYNC.RECONVERGENT B2 ;  /* 0x0000000000027941 */ /* 0x000fea0003800200 */
.L_x_13749:
        /* <DEDUP_REMOVED lines=43> */
.L_x_13747:
[----:B------:R-:W-:Y:S05]  /*2430*/  BSYNC.RECONVERGENT B1 ;  /* 0x0000000000017941 */ /* 0x000fea0003800200 */
.L_x_13746:
        /* <DEDUP_REMOVED lines=11> */
.L_x_13745:
[----:B------:R-:W-:Y:S01]  /*24f0*/  MOV R54, R53 ;  /* 0x0000003500367202 */ /* 0x000fe20000000f00 */
        /* <DEDUP_REMOVED lines=15> */
.L_x_13754:
        /* <DEDUP_REMOVED lines=13> */
.L_x_13756:
[----:B------:R-:W-:Y:S05]  /*26c0*/  BSYNC.RECONVERGENT B2 ;  /* 0x0000000000027941 */ /* 0x000fea0003800200 */
.L_x_13755:
        /* <DEDUP_REMOVED lines=40> */
[----:B------:R-:W-:Y:S02]  /*2950*/  HFMA2 R54, -RZ, RZ, 0, 0 ;  /* 0x00000000ff367431 */ /* 0x000fe400000001ff */
[----:B------:R-:W-:Y:S01]  /*2960*/  IMAD.MOV.U32 R90, RZ, RZ, R74 ;  /* 0x000000ffff5a7224 */ /* 0x000fe200078e004a */
[----:B------:R-:W-:-:S07]  /*2970*/  LOP3.LUT R78, R78, UR43, R55, 0x96, !PT ;  /* 0x0000002b4e4e7c12 */ /* 0x000fce000f8e9637 */
.L_x_13753:
[----:B------:R-:W-:Y:S05]  /*2980*/  BSYNC.RECONVERGENT B1 ;  /* 0x0000000000017941 */ /* 0x000fea0003800200 */
.L_x_13752:
[----:B------:R-:W-:Y:S01]  /*2990*/  I2FP.F32.U32 R52, R52 ;  /* 0x0000003400347245 */ /* 0x000fe20000201000 */
[----:B------:R-:W-:Y:S02]  /*29a0*/  HADD2.F32 R53, -RZ, R38.H0_H0 ;  /* 0x20000026ff357230 */ /* 0x000fe40000004100 */
        /* <DEDUP_REMOVED lines=9> */
.L_x_13751:
        /* <DEDUP_REMOVED lines=16> */
.L_x_13760:
        /* <DEDUP_REMOVED lines=13> */
.L_x_13762:
[----:B------:R-:W-:Y:S05]  /*2c10*/  BSYNC.RECONVERGENT B2 ;  /* 0x0000000000027941 */ /* 0x000fea0003800200 */
.L_x_13761:
        /* <DEDUP_REMOVED lines=43> */
.L_x_13759:
[----:B------:R-:W-:Y:S05]  /*2ed0*/  BSYNC.RECONVERGENT B1 ;  /* 0x0000000000017941 */ /* 0x000fea0003800200 */
.L_x_13758:
[----:B------:R-:W-:Y:S01]  /*2ee0*/  I2FP.F32.U32 R53, R53 ;  /* 0x0000003500357245 */ /* 0x000fe20000201000 */
[----:B------:R-:W-:Y:S02]  /*2ef0*/  HADD2.F32 R54, -RZ, R38.H1_H1 ;  /* 0x30000026ff367230 */ /* 0x000fe40000004100 */
        /* <DEDUP_REMOVED lines=9> */
.L_x_13757:
        /* <DEDUP_REMOVED lines=16> */
.L_x_13766:
        /* <DEDUP_REMOVED lines=13> */
.L_x_13768:
[----:B------:R-:W-:Y:S05]  /*3160*/  BSYNC.RECONVERGENT B2 ;  /* 0x0000000000027941 */ /* 0x000fea0003800200 */
.L_x_13767:
        /* <DEDUP_REMOVED lines=43> */
.L_x_13765:
[----:B------:R-:W-:Y:S05]  /*3420*/  BSYNC.RECONVERGENT B1 ;  /* 0x0000000000017941 */ /* 0x000fea0003800200 */
.L_x_13764:
        /* <DEDUP_REMOVED lines=11> */
.L_x_13763:
        /* <DEDUP_REMOVED lines=16> */
.L_x_13772:
        /* <DEDUP_REMOVED lines=13> */
.L_x_13774:
[----:B------:R-:W-:Y:S05]  /*36b0*/  BSYNC.RECONVERGENT B2 ;  /* 0x0000000000027941 */ /* 0x000fea0003800200 */
.L_x_13773:
        /* <DEDUP_REMOVED lines=43> */
.L_x_13771:
[----:B------:R-:W-:Y:S05]  /*3970*/  BSYNC.RECONVERGENT B1 ;  /* 0x0000000000017941 */ /* 0x000fea0003800200 */
.L_x_13770:
        /* <DEDUP_REMOVED lines=10> */
[----:B------:R-:W-:Y:S01]  /*3a20*/  FFMA.FTZ R55, R74, R55, R47 ;  /* 0x000000374a377223 */ /* 0x000fe2000001002f */
[----:B------:R-:W-:Y:S06]  /*3a30*/  BRA `(.L_x_13769) ;  /* 0x0000002800a87947 */ /* 0x000fec0003800000 */
.L_x_13726:
        /* <DEDUP_REMOVED lines=20> */
.L_x_13778:
        /* <DEDUP_REMOVED lines=13> */
.L_x_13780:
[----:B------:R-:W-:Y:S05]  /*3c50*/  BSYNC.RECONVERGENT B2 ;  /* 0x0000000000027941 */ /* 0x000fea0003800200 */
.L_x_13779:
        /* <DEDUP_REMOVED lines=42> */
.L_x_13777:
[----:B------:R-:W-:Y:S05]  /*3f00*/  BSYNC.RECONVERGENT B1 ;  /* 0x0000000000017941 */ /* 0x000fea0003800200 */
.L_x_13776:
        /* <DEDUP_REMOVED lines=11> */
.L_x_13775:
        /* <DEDUP_REMOVED lines=16> */
.L_x_13784:
        /* <DEDUP_REMOVED lines=13> */
.L_x_13786:
[----:B------:R-:W-:Y:S05]  /*4190*/  BSYNC.RECONVERGENT B2 ;  /* 0x0000000000027941 */ /* 0x000fea0003800200 */
.L_x_13785:
        /* <DEDUP_REMOVED lines=43> */
.L_x_13783:
[----:B------:R-:W-:Y:S05]  /*4450*/  BSYNC.RECONVERGENT B1 ;  /* 0x0000000000017941 */ /* 0x000fea0003800200 */
.L_x_13782:
        /* <DEDUP_REMOVED lines=10> */
[----:B------:R-:W-:-:S07]  /*4500*/  FMUL.FTZ R49, R49, R50 ;  /* 0x0000003231317220 */ /* 0x000fce0000410000 */
.L_x_13781:
        /* <DEDUP_REMOVED lines=16> */
.L_x_13790:
        /* <DEDUP_REMOVED lines=13> */
.L_x_13792:
[----:B------:R-:W-:Y:S05]  /*46e0*/  BSYNC.RECONVERGENT B2 ;  /* 0x0000000000027941 */ /* 0x000fea0003800200 */
.L_x_13791:
        /* <DEDUP_REMOVED lines=42> */
.L_x_13789:
[----:B------:R-:W-:Y:S05]  /*4990*/  BSYNC.RECONVERGENT B1 ;  /* 0x0000000000017941 */ /* 0x000fea0003800200 */
.L_x_13788:
        /* <DEDUP_REMOVED lines=11> */
.L_x_13787:
        /* <DEDUP_REMOVED lines=16> */
.L_x_13796:
        /* <DEDUP_REMOVED lines=13> */
.L_x_13798:
[----:B------:R-:W-:Y:S05]  /*4c20*/  BSYNC.RECONVERGENT B2 ;  /* 0x0000000000027941 */ /* 0x000fea0003800200 */
.L_x_13797:
        /* <DEDUP_REMOVED lines=43> */
.L_x_13795:
[----:B------:R-:W-:Y:S05]  /*4ee0*/  BSYNC.RECONVERGENT B1 ;  /* 0x0000000000017941 */ /* 0x000fea0003800200 */
.L_x_13794:
        /* <DEDUP_REMOVED lines=11> */
.L_x_13793:
        /* <DEDUP_REMOVED lines=16> */
.L_x_13802:
        /* <DEDUP_REMOVED lines=13> */
.L_x_13804:
[----:B------:R-:W-:Y:S05]  /*5170*/  BSYNC.RECONVERGENT B2 ;  /* 0x0000000000027941 */ /* 0x000fea0003800200 */
.L_x_13803:
        /* <DEDUP_REMOVED lines=43> */
.L_x_13801:
[----:B------:R-:W-:Y:S05]  /*5430*/  BSYNC.RECONVERGENT B1 ;  /* 0x0000000000017941 */ /* 0x000fea0003800200 */
.L_x_13800:
        /* <DEDUP_REMOVED lines=11> */
.L_x_13799:
        /* <DEDUP_REMOVED lines=16> */
.L_x_13808:
        /* <DEDUP_REMOVED lines=13> */
.L_x_13810:
[----:B------:R-:W-:Y:S05]  /*56c0*/  BSYNC.RECONVERGENT B2 ;  /* 0x0000000000027941 */ /* 0x000fea0003800200 */
.L_x_13809:
        /* <DEDUP_REMOVED lines=43> */
.L_x_13807:
[----:B------:R-:W-:Y:S05]  /*5980*/  BSYNC.RECONVERGENT B1 ;  /* 0x0000000000017941 */ /* 0x000fea0003800200 */
.L_x_13806:
        /* <DEDUP_REMOVED lines=11> */
.L_x_13805:
        /* <DEDUP_REMOVED lines=16> */
.L_x_13814:
        /* <DEDUP_REMOVED lines=13> */
.L_x_13816:
[----:B------:R-:W-:Y:S05]  /*5c10*/  BSYNC.RECONVERGENT B2 ;  /* 0x0000000000027941 */ /* 0x000fea0003800200 */
.L_x_13815:
        /* <DEDUP_REMOVED lines=43> */
.L_x_13813:
[----:B------:R-:W-:Y:S05]  /*5ed0*/  BSYNC.RECONVERGENT B1 ;  /* 0x0000000000017941 */ /* 0x000fea0003800200 */
.L_x_13812:
        /* <DEDUP_REMOVED lines=11> */
.L_x_13811:
        /* <DEDUP_REMOVED lines=16> */
.L_x_13819:
        /* <DEDUP_REMOVED lines=13> */
.L_x_13821:
[----:B------:R-:W-:Y:S05]  /*6160*/  BSYNC.RECONVERGENT B2 ;  /* 0x0000000000027941 */ /* 0x000fea0003800200 */
.L_x_13820:
        /* <DEDUP_REMOVED lines=43> */
.L_x_13818:
[----:B------:R-:W-:Y:S05]  /*6420*/  BSYNC.RECONVERGENT B1 ;  /* 0x0000000000017941 */ /* 0x000fea0003800200 */
.L_x_13817:
        /* <DEDUP_REMOVED lines=11> */
.L_x_13769:
        /* <DEDUP_REMOVED lines=26> */
.L_x_13822:
[----:B------:R-:W-:Y:S01]  /*6680*/  IADD3 R0, PT, PT, R0, 0x80, RZ ;  /* 0x0000008000007810 */ /* 0x000fe20007ffe0ff */
[----:B------:R-:W-:-:S07]  /*6690*/  VIADD R103, R103, 0x80 ;  /* 0x0000008067677836 */ /* 0x000fce0000000000 */
.L_x_13724:
[----:B------:R-:W-:Y:S05]  /*66a0*/  BSYNC.RECONVERGENT B0 ;  /* 0x0000000000007941 */ /* 0x000fea0003800200 */
.L_x_13723:
        /* <DEDUP_REMOVED lines=35> */
.L_x_13829:
        /* <DEDUP_REMOVED lines=13> */
.L_x_13831:
[----:B------:R-:W-:Y:S05]  /*69b0*/  BSYNC.RECONVERGENT B2 ;  /* 0x0000000000027941 */ /* 0x000fea0003800200 */
.L_x_13830:
        /* <DEDUP_REMOVED lines=42> */
.L_x_13828:
[----:B------:R-:W-:Y:S05]  /*6c60*/  BSYNC.RECONVERGENT B1 ;  /* 0x0000000000017941 */ /* 0x000fea0003800200 */
.L_x_13827:
        /* <DEDUP_REMOVED lines=11> */
.L_x_13826:
        /* <DEDUP_REMOVED lines=16> */
.L_x_13835:
        /* <DEDUP_REMOVED lines=13> */
.L_x_13837:
[----:B------:R-:W-:Y:S05]  /*6ef0*/  BSYNC.RECONVERGENT B2 ;  /* 0x0000000000027941 */ /* 0x000fea0003800200 */
.L_x_13836:
        /* <DEDUP_REMOVED lines=43> */
.L_x_13834:
[----:B------:R-:W-:Y:S05]  /*71b0*/  BSYNC.RECONVERGENT B1 ;  /* 0x0000000000017941 */ /* 0x000fea0003800200 */
.L_x_13833:
        /* <DEDUP_REMOVED lines=11> */
.L_x_13832:
        /* <DEDUP_REMOVED lines=16> */
.L_x_13841:
        /* <DEDUP_REMOVED lines=13> */
.L_x_13843:
[----:B------:R-:W-:Y:S05]  /*7440*/  BSYNC.RECONVERGENT B2 ;  /* 0x0000000000027941 */ /* 0x000fea0003800200 */
.L_x_13842:
        /* <DEDUP_REMOVED lines=42> */
.L_x_13840:
[----:B------:R-:W-:Y:S05]  /*76f0*/  BSYNC.RECONVERGENT B1 ;  /* 0x0000000000017941 */ /* 0x000fea0003800200 */
.L_x_13839:
[----:B------:R-:W-:Y:S01]  /*7700*/  HFMA2 R59, -RZ, RZ, 0.1171875, 0 ;  /* 0x2f800000ff3b7431 */ /* 0x000fe200000001ff */
[----:B------:R-:W-:Y:S01]  /*7710*/  I2FP.F32.U32 R58, R58 ;  /* 0x0000003a003a7245 */ /* 0x000fe20000201000 */
[----:B------:R-:W-:-:S05]  /*7720*/  HADD2.F32 R61, -RZ, R37.H0_H0 ;  /* 0x20000025ff3d7230 */ /* 0x000fca0000004100 */
        /* <DEDUP_REMOVED lines=8> */
.L_x_13838:
        /* <DEDUP_REMOVED lines=16> */
.L_x_13847:
        /* <DEDUP_REMOVED lines=13> */
.L_x_13849:
[----:B------:R-:W-:Y:S05]  /*7980*/  BSYNC.RECONVERGENT B2 ;  /* 0x0000000000027941 */ /* 0x000fea0003800200 */
.L_x_13848:
        /* <DEDUP_REMOVED lines=43> */
.L_x_13846:
[----:B------:R-:W-:Y:S05]  /*7c40*/  BSYNC.RECONVERGENT B1 ;  /* 0x0000000000017941 */ /* 0x000fea0003800200 */
.L_x_13845:
[----:B------:R-:W-:Y:S01]  /*7c50*/  HFMA2 R60, -RZ, RZ, 0.1171875, 0 ;  /* 0x2f800000ff3c7431 */ /* 0x000fe200000001ff */
[----:B------:R-:W-:Y:S01]  /*7c60*/  I2FP.F32.U32 R59, R59 ;  /* 0x0000003b003b7245 */ /* 0x000fe20000201000 */
[----:B------:R-:W-:-:S05]  /*7c70*/  HADD2.F32 R62, -RZ, R37.H1_H1 ;  /* 0x30000025ff3e7230 */ /* 0x000fca0000004100 */
        /* <DEDUP_REMOVED lines=8> */
.L_x_13844:
        /* <DEDUP_REMOVED lines=16> */
.L_x_13853:
        /* <DEDUP_REMOVED lines=13> */
.L_x_13855:
[----:B------:R-:W-:Y:S05]  /*7ed0*/  BSYNC.RECONVERGENT B2 ;  /* 0x0000000000027941 */ /* 0x000fea0003800200 */
.L_x_13854:
        /* <DEDUP_REMOVED lines=40> */
[----:B------:R-:W-:Y:S01]  /*8160*/  MOV R72, R62 ;  /* 0x0000003e00487202 */ /* 0x000fe20000000f00 */
[----:B------:R-:W-:Y:S01]  /*8170*/  IMAD.MOV.U32 R62, RZ, RZ, RZ ;  /* 0x000000ffff3e7224 */ /* 0x000fe200078e00ff */
[----:B------:R-:W-:-:S07]  /*8180*/  LOP3.LUT R78, R78, UR43, R63, 0x96, !PT ;  /* 0x0000002b4e4e7c12 */ /* 0x000fce000f8e963f */
.L_x_13852:
[----:B------:R-:W-:Y:S05]  /*8190*/  BSYNC.RECONVERGENT B1 ;  /* 0x0000000000017941 */ /* 0x000fea0003800200 */
.L_x_13851:
        /* <DEDUP_REMOVED lines=11> */
.L_x_13850:
        /* <DEDUP_REMOVED lines=16> */
.L_x_13859:
        /* <DEDUP_REMOVED lines=13> */
.L_x_13861:
[----:B------:R-:W-:Y:S05]  /*8420*/  BSYNC.RECONVERGENT B2 ;  /* 0x0000000000027941 */ /* 0x000fea0003800200 */
.L_x_13860:
        /* <DEDUP_REMOVED lines=43> */
.L_x_13858:
[----:B------:R-:W-:Y:S05]  /*86e0*/  BSYNC.RECONVERGENT B1 ;  /* 0x0000000000017941 */ /* 0x000fea0003800200 */
.L_x_13857:
        /* <DEDUP_REMOVED lines=11> */
.L_x_13856:
[----:B------:R-:W-:Y:S01]  /*87a0*/  IMAD.MOV.U32 R73, RZ, RZ, R63 ;  /* 0x000000ffff497224 */ /* 0x000fe200078e003f */
[----:B------:R-:W-:Y:S01]  /*87b0*/  MOV R62, R46 ;  /* 0x0000002e003e7202 */ /* 0x000fe20000000f00 */
[----:B------:R-:W-:Y:S06]  /*87c0*/  @!P0 BRA `(.L_x_13862) ;  /* 0x0000000400488947 */ /* 0x000fec0003800000 */
[----:B------:R-:W-:Y:S01]  /*87d0*/  ISETP.NE.AND P4, PT, R63, 0x1, PT ;  /* 0x000000013f00780c */ /* 0x000fe20003f85270 */
[----:B------:R-:W-:Y:S01]  /*87e0*/  BSSY.RECONVERGENT B1, `(.L_x_13863) ;  /* 0x0000045000017945 */ /* 0x000fe20003800200 */
[----:B------:R-:W-:Y:S01]  /*87f0*/  IMAD.MOV.U32 R73, RZ, RZ, 0x2 ;  /* 0x00000002ff497424 */ /* 0x000fe200078e00ff */
[----:B0-----:R-:W-:-:S10]  /*8800*/  MOV R74, R90 ;  /* 0x0000005a004a7202 */ /* 0x001fd40000000f00 */
        /* <DEDUP_REMOVED lines=9> */
.L_x_13865:
        /* <DEDUP_REMOVED lines=13> */
.L_x_13867:
[----:B------:R-:W-:Y:S05]  /*8970*/  BSYNC.RECONVERGENT B2 ;  /* 0x0000000000027941 */ /* 0x000fea0003800200 */
.L_x_13866:
        /* <DEDUP_REMOVED lines=43> */
.L_x_13864:
[----:B------:R-:W-:Y:S05]  /*8c30*/  BSYNC.RECONVERGENT B1 ;  /* 0x0000000000017941 */ /* 0x000fea0003800200 */
.L_x_13863:
        /* <DEDUP_REMOVED lines=11> */
.L_x_13862:
        /* <DEDUP_REMOVED lines=16> */
.L_x_13871:
        /* <DEDUP_REMOVED lines=13> */
.L_x_13873:
[----:B------:R-:W-:Y:S05]  /*8ec0*/  BSYNC.RECONVERGENT B2 ;  /* 0x0000000000027941 */ /* 0x000fea0003800200 */
.L_x_13872:
        /* <DEDUP_REMOVED lines=43> */
.L_x_13870:
[----:B------:R-:W-:Y:S05]  /*9180*/  BSYNC.RECONVERGENT B1 ;  /* 0x0000000000017941 */ /* 0x000fea0003800200 */
.L_x_13869:
[----:B0-----:R-:W-:Y:S01]  /*9190*/  HFMA2 R74, -RZ, RZ, 0.1171875, 0 ;  /* 0x2f800000ff4a7431 */ /* 0x001fe200000001ff */
        /* <DEDUP_REMOVED lines=11> */
.L_x_13825:
[----:B--2---:R-:W-:Y:S01]  /*9250*/  IMAD.MOV.U32 R58, RZ, RZ, R81 ;  /* 0x000000ffff3a7224 */ /* 0x004fe200078e0051 */
[----:B-1----:R-:W-:Y:S01]  /*9260*/  MOV R72, R88 ;  /* 0x0000005800487202 */ /* 0x002fe20000000f00 */
        /* <DEDUP_REMOVED lines=18> */
.L_x_13877:
        /* <DEDUP_REMOVED lines=13> */
.L_x_13879:
[----:B------:R-:W-:Y:S05]  /*9460*/  BSYNC.RECONVERGENT B2 ;  /* 0x0000000000027941 */ /* 0x000fea0003800200 */
.L_x_13878:
        /* <DEDUP_REMOVED lines=42> */
.L_x_13876:
[----:B------:R-:W-:Y:S05]  /*9710*/  BSYNC.RECONVERGENT B1 ;  /* 0x0000000000017941 */ /* 0x000fea0003800200 */
.L_x_13875:
        /* <DEDUP_REMOVED lines=11> */
.L_x_13874:
        /* <DEDUP_REMOVED lines=16> */
.L_x_13883:
        /* <DEDUP_REMOVED lines=13> */
.L_x_13885:
[----:B------:R-:W-:Y:S05]  /*99a0*/  BSYNC.RECONVERGENT B2 ;  /* 0x0000000000027941 */ /* 0x000fea0003800200 */
.L_x_13884:
        /* <DEDUP_REMOVED lines=43> */
.L_x_13882:
[----:B------:R-:W-:Y:S05]  /*9c60*/  BSYNC.RECONVERGENT B1 ;  /* 0x0000000000017941 */ /* 0x000fea0003800200 */
.L_x_13881:
        /* <DEDUP_REMOVED lines=11> */
.L_x_13880:
        /* <DEDUP_REMOVED lines=16> */
.L_x_13889:
        /* <DEDUP_REMOVED lines=13> */
.L_x_13891:
[----:B------:R-:W-:Y:S05]  /*9ef0*/  BSYNC.RECONVERGENT B2 ;  /* 0x0000000000027941 */ /* 0x000fea0003800200 */
.L_x_13890:
        /* <DEDUP_REMOVED lines=42> */
.L_x_13888:
[----:B------:R-:W-:Y:S05]  /*a1a0*/  BSYNC.RECONVERGENT B1 ;  /* 0x0000000000017941 */ /* 0x000fea0003800200 */
.L_x_13887:
        /* <DEDUP_REMOVED lines=11> */
.L_x_13886:
        /* <DEDUP_REMOVED lines=16> */
.L_x_13895:
        /* <DEDUP_REMOVED lines=13> */
.L_x_13897:
[----:B------:R-:W-:Y:S05]  /*a430*/  BSYNC.RECONVERGENT B2 ;  /* 0x0000000000027941 */ /* 0x000fea0003800200 */
.L_x_13896:
        /* <DEDUP_REMOVED lines=43> */
.L_x_13894:
[----:B------:R-:W-:Y:S05]  /*a6f0*/  BSYNC.RECONVERGENT B1 ;  /* 0x0000000000017941 */ /* 0x000fea0003800200 */
.L_x_13893:
        /* <DEDUP_REMOVED lines=11> */
.L_x_13892:
        /* <DEDUP_REMOVED lines=16> */
.L_x_13901:
        /* <DEDUP_REMOVED lines=13> */
.L_x_13903:
[----:B------:R-:W-:Y:S05]  /*a980*/  BSYNC.RECONVERGENT B2 ;  /* 0x0000000000027941 */ /* 0x000fea0003800200 */
.L_x_13902:
        /* <DEDUP_REMOVED lines=43> */
.L_x_13900:
[----:B------:R-:W-:Y:S05]  /*ac40*/  BSYNC.RECONVERGENT B1 ;  /* 0x0000000000017941 */ /* 0x000fea0003800200 */
.L_x_13899:
        /* <DEDUP_REMOVED lines=11> */
.L_x_13898:
        /* <DEDUP_REMOVED lines=16> */
.L_x_13907:
        /* <DEDUP_REMOVED lines=13> */
.L_x_13909:
[----:B------:R-:W-:Y:S05]  /*aed0*/  BSYNC.RECONVERGENT B2 ;  /* 0x0000000000027941 */ /* 0x000fea0003800200 */
.L_x_13908:
        /* <DEDUP_REMOVED lines=43> */
.L_x_13906:
[----:B------:R-:W-:Y:S05]  /*b190*/  BSYNC.RECONVERGENT B1 ;  /* 0x0000000000017941 */ /* 0x000fea0003800200 */
.L_x_13905:
        /* <DEDUP_REMOVED lines=11> */
.L_x_13904:
[----:B------:R-:W-:Y:S01]  /*b250*/  IMAD.MOV.U32 R73, RZ, RZ, R63 ;  /* 0x000000ffff497224 */ /* 0x000fe200078e003f */
[----:B------:R-:W-:Y:S01]  /*b260*/  MOV R62, RZ ;  /* 0x000000ff003e7202 */ /* 0x000fe20000000f00 */
[----:B------:R-:W-:Y:S06]  /*b270*/  BRA.U !UP2, `(.L_x_13910) ;  /* 0x000000050a487547 */ /* 0x000fec000b800000 */
        /* <DEDUP_REMOVED lines=13> */
.L_x_13913:
        /* <DEDUP_REMOVED lines=13> */
.L_x_13915:
[----:B------:R-:W-:Y:S05]  /*b420*/  BSYNC.RECONVERGENT B2 ;  /* 0x0000000000027941 */ /* 0x000fea0003800200 */
.L_x_13914:
        /* <DEDUP_REMOVED lines=43> */
.L_x_13912:
[----:B------:R-:W-:Y:S05]  /*b6e0*/  BSYNC.RECONVERGENT B1 ;  /* 0x0000000000017941 */ /* 0x000fea0003800200 */
.L_x_13911:
        /* <DEDUP_REMOVED lines=11> */
.L_x_13910:
        /* <DEDUP_REMOVED lines=16> */
.L_x_13918:
        /* <DEDUP_REMOVED lines=13> */
.L_x_13920:
[----:B------:R-:W-:Y:S05]  /*b970*/  BSYNC.RECONVERGENT B2 ;  /* 0x0000000000027941 */ /* 0x000fea0003800200 */
.L_x_13919:
        /* <DEDUP_REMOVED lines=43> */
.L_x_13917:
[----:B------:R-:W-:Y:S05]  /*bc30*/  BSYNC.RECONVERGENT B1 ;  /* 0x0000000000017941 */ /* 0x000fea0003800200 */
.L_x_13916:
[----:B0-----:R-:W-:Y:S01]  /*bc40*/  HFMA2 R74, -RZ, RZ, 0.1171875, 0 ;  /* 0x2f800000ff4a7431 */ /* 0x001fe200000001ff */
        /* <DEDUP_REMOVED lines=10> */
.L_x_13868:
[----:B0-----:R-:W0:Y:S01]  /*bcf0*/  LDC.64 R74, c[0x0][0x3a8] ;  /* 0x0000ea00ff4a7b82 */ /* 0x001e220000000a00 */
[----:B------:R-:W-:Y:S02]  /*bd00*/  IMAD.MOV.U32 R88, RZ, RZ, R72 ;  /* 0x000000ffff587224 */ /* 0x000fe400078e0048 */
[----:B0-----:R-:W-:-:S05]  /*bd10*/  IMAD.WIDE.U32 R74, R0, 0x20, R74 ;  /* 0x00000020004a7825 */ /* 0x001fca00078e004a */
[----:B------:R0:W-:Y:S04]  /*bd20*/  STG.E.128 desc[UR12][R74.64], R56 ;  /* 0x000000384a007986 */ /* 0x0001e8000c101d0c */
        /* <DEDUP_REMOVED lines=22> */
.L_x_13921:
[----:B------:R-:W-:Y:S01]  /*be90*/  VIADD R0, R0, 0x80 ;  /* 0x0000008000007836 */ /* 0x000fe20000000000 */
[----:B------:R-:W-:-:S07]  /*bea0*/  IADD3 R103, PT, PT, R103, 0x80, RZ ;  /* 0x0000008067677810 */ /* 0x000fce0007ffe0ff */
.L_x_13824:
[----:B------:R-:W-:Y:S05]  /*beb0*/  BSYNC.RECONVERGENT B0 ;  /* 0x0000000000007941 */ /* 0x000fea0003800200 */
.L_x_13823:
        /* <DEDUP_REMOVED lines=15> */
[----:B-1----:R-:W-:Y:S01]  /*bfb0*/  IMAD.MOV.U32 R72, RZ, RZ, R88 ;  /* 0x000000ffff487224 */ /* 0x002fe200078e0058 */
        /* <DEDUP_REMOVED lines=19> */
.L_x_13928:
        /* <DEDUP_REMOVED lines=13> */
.L_x_13930:
[----:B------:R-:W-:Y:S05]  /*c1c0*/  BSYNC.RECONVERGENT B2 ;  /* 0x0000000000027941 */ /* 0x000fea0003800200 */
.L_x_13929:
        /* <DEDUP_REMOVED lines=42> */
.L_x_13927:
[----:B------:R-:W-:Y:S05]  /*c470*/  BSYNC.RECONVERGENT B1 ;  /* 0x0000000000017941 */ /* 0x000fea0003800200 */
.L_x_13926:
        /* <DEDUP_REMOVED lines=11> */
.L_x_13925:
        /* <DEDUP_REMOVED lines=16> */
.L_x_13934:
        /* <DEDUP_REMOVED lines=13> */
.L_x_13936:
[----:B------:R-:W-:Y:S05]  /*c700*/  BSYNC.RECONVERGENT B2 ;  /* 0x0000000000027941 */ /* 0x000fea0003800200 */
.L_x_13935:
[----:B------:R-:W-:Y:S01]  /*c710*/  IMAD.WIDE.U32 R68, R2, -0x326172a9, RZ ;  /* 0xcd9e8d5702447825 */ /* 0x000fe200078e00ff */
        /* <DEDUP_REMOVED lines=42> */
.L_x_13933:
[----:B------:R-:W-:Y:S05]  /*c9c0*/  BSYNC.RECONVERGENT B1 ;  /* 0x0000000000017941 */ /* 0x000fea0003800200 */
.L_x_13932:
        /* <DEDUP_REMOVED lines=11> */
.L_x_13931:
        /* <DEDUP_REMOVED lines=16> */
.L_x_13940:
        /* <DEDUP_REMOVED lines=13> */
.L_x_13942:
[----:B------:R-:W-:Y:S05]  /*cc50*/  BSYNC.RECONVERGENT B2 ;  /* 0x0000000000027941 */ /* 0x000fea0003800200 */
.L_x_13941:
        /* <DEDUP_REMOVED lines=42> */
.L_x_13939:
[----:B------:R-:W-:Y:S05]  /*cf00*/  BSYNC.RECONVERGENT B1 ;  /* 0x0000000000017941 */ /* 0x000fea0003800200 */
.L_x_13938:
        /* <DEDUP_REMOVED lines=11> */
.L_x_13937:
        /* <DEDUP_REMOVED lines=16> */
.L_x_13946:
        /* <DEDUP_REMOVED lines=13> */
.L_x_13948:
[----:B------:R-:W-:Y:S05]  /*d190*/  BSYNC.RECONVERGENT B2 ;  /* 0x0000000000027941 */ /* 0x000fea0003800200 */
.L_x_13947:
        /* <DEDUP_REMOVED lines=43> */
.L_x_13945:
[----:B------:R-:W-:Y:S05]  /*d450*/  BSYNC.RECONVERGENT B1 ;  /* 0x0000000000017941 */ /* 0x000fea0003800200 */
.L_x_13944:
        /* <DEDUP_REMOVED lines=11> */
.L_x_13943:
        /* <DEDUP_REMOVED lines=16> */
.L_x_13952:
        /* <DEDUP_REMOVED lines=13> */
.L_x_13954:
[----:B------:R-:W-:Y:S05]  /*d6e0*/  BSYNC.RECONVERGENT B2 ;  /* 0x0000000000027941 */ /* 0x000fea0003800200 */
.L_x_13953:
        /* <DEDUP_REMOVED lines=43> */
.L_x_13951:
[----:B------:R-:W-:Y:S05]  /*d9a0*/  BSYNC.RECONVERGENT B1 ;  /* 0x0000000000017941 */ /* 0x000fea0003800200 */
.L_x_13950:
        /* <DEDUP_REMOVED lines=11> */
.L_x_13949:
        /* <DEDUP_REMOVED lines=16> */
.L_x_13958:
[----:B------:R-:W-:Y:S01]  /*db60*/  IADD3 R102, PT, PT, R102, 0x1, RZ ;  /* 0x0000000166667810 */ /* 0x000fe20007ffe0ff */
[----:B------:R-:W-:Y:S03]  /*db70*/  BSSY.RECONVERGENT B2, `(.L_x_13959) ;  /* 0x000000c000027945 */ /* 0x000fe60003800200 */
        /* <DEDUP_REMOVED lines=11> */
.L_x_13960:
[----:B------:R-:W-:Y:S05]  /*dc30*/  BSYNC.RECONVERGENT B2 ;  /* 0x0000000000027941 */ /* 0x000fea0003800200 */
.L_x_13959:
        /* <DEDUP_REMOVED lines=43> */
.L_x_13957:
[----:B------:R-:W-:Y:S05]  /*def0*/  BSYNC.RECONVERGENT B1 ;  /* 0x0000000000017941 */ /* 0x000fea0003800200 */
.L_x_13956:
        /* <DEDUP_REMOVED lines=11> */
.L_x_13955:
[----:B------:R-:W-:Y:S01]  /*dfb0*/  MOV R73, R71 ;  /* 0x0000004700497202 */ /* 0x000fe20000000f00 */
[----:B------:R-:W-:Y:S01]  /*dfc0*/  IMAD.MOV.U32 R70, RZ, RZ, R46 ;  /* 0x000000ffff467224 */ /* 0x000fe200078e002e */
[----:B------:R-:W-:Y:S06]  /*dfd0*/  @!P0 BRA `(.L_x_13961) ;  /* 0x0000000400488947 */ /* 0x000fec0003800000 */
[----:B------:R-:W-:Y:S01]  /*dfe0*/  ISETP.NE.AND P3, PT, R71, 0x1, PT ;  /* 0x000000014700780c */ /* 0x000fe20003f65270 */
[----:B------:R-:W-:Y:S01]  /*dff0*/  BSSY.RECONVERGENT B1, `(.L_x_13962) ;  /* 0x0000045000017945 */ /* 0x000fe20003800200 */
[----:B------:R-:W-:Y:S02]  /*e000*/  HFMA2 R73, -RZ, RZ, 0, 1.1920928955078125e-07 ;  /* 0x00000002ff497431 */ /* 0x000fe400000001ff */
[----:B0-----:R-:W-:-:S09]  /*e010*/  IMAD.MOV.U32 R74, RZ, RZ, R90 ;  /* 0x000000ffff4a7224 */ /* 0x001fd200078e005a */
        /* <DEDUP_REMOVED lines=9> */
.L_x_13964:
        /* <DEDUP_REMOVED lines=13> */
.L_x_13966:
[----:B------:R-:W-:Y:S05]  /*e180*/  BSYNC.RECONVERGENT B2 ;  /* 0x0000000000027941 */ /* 0x000fea0003800200 */
.L_x_13965:
        /* <DEDUP_REMOVED lines=43> */
.L_x_13963:
[----:B------:R-:W-:Y:S05]  /*e440*/  BSYNC.RECONVERGENT B1 ;  /* 0x0000000000017941 */ /* 0x000fea0003800200 */
.L_x_13962:
        /* <DEDUP_REMOVED lines=11> */
.L_x_13961:
        /* <DEDUP_REMOVED lines=20> */
.L_x_13970:
        /* <DEDUP_REMOVED lines=13> */
.L_x_13972:
[----:B------:R-:W-:Y:S05]  /*e710*/  BSYNC.RECONVERGENT B2 ;  /* 0x0000000000027941 */ /* 0x000fea0003800200 */
.L_x_13971:
        /* <DEDUP_REMOVED lines=43> */
.L_x_13969:
[----:B------:R-:W-:Y:S05]  /*e9d0*/  BSYNC.RECONVERGENT B1 ;  /* 0x0000000000017941 */ /* 0x000fea0003800200 */
.L_x_13968:
        /* <DEDUP_REMOVED lines=12> */
.L_x_13924:
[----:B--2---:R-:W-:Y:S01]  /*eaa0*/  HFMA2 R64, -RZ, RZ, 0, 0 ;  /* 0x00000000ff407431 */ /* 0x004fe200000001ff */
        /* <DEDUP_REMOVED lines=19> */
.L_x_13976:
        /* <DEDUP_REMOVED lines=13> */
.L_x_13978:
[----:B------:R-:W-:Y:S05]  /*ecb0*/  BSYNC.RECONVERGENT B2 ;  /* 0x0000000000027941 */ /* 0x000fea0003800200 */
.L_x_13977:
        /* <DEDUP_REMOVED lines=42> */
.L_x_13975:
[----:B------:R-:W-:Y:S05]  /*ef60*/  BSYNC.RECONVERGENT B1 ;  /* 0x0000000000017941 */ /* 0x000fea0003800200 */
.L_x_13974:
        /* <DEDUP_REMOVED lines=11> */
.L_x_13973:
        /* <DEDUP_REMOVED lines=16> */
.L_x_13982:
        /* <DEDUP_REMOVED lines=13> */
.L_x_13984:
[----:B------:R-:W-:Y:S05]  /*f1f0*/  BSYNC.RECONVERGENT B2 ;  /* 0x0000000000027941 */ /* 0x000fea0003800200 */
.L_x_13983:
        /* <DEDUP_REMOVED lines=43> */
.L_x_13981:
[----:B------:R-:W-:Y:S05]  /*f4b0*/  BSYNC.RECONVERGENT B1 ;  /* 0x0000000000017941 */ /* 0x000fea0003800200 */
.L_x_13980:
        /* <DEDUP_REMOVED lines=11> */
.L_x_13979:
        /* <DEDUP_REMOVED lines=16> */
.L_x_13988:
        /* <DEDUP_REMOVED lines=13> */
.L_x_13990:
[----:B------:R-:W-:Y:S05]  /*f740*/  BSYNC.RECONVERGENT B2 ;  /* 0x0000000000027941 */ /* 0x000fea0003800200 */
.L_x_13989:
        /* <DEDUP_REMOVED lines=42> */
.L_x_13987:
[----:B------:R-:W-:Y:S05]  /*f9f0*/  BSYNC.RECONVERGENT B1 ;  /* 0x0000000000017941 */ /* 0x000fea0003800200 */
.L_x_13986:
        /* <DEDUP_REMOVED lines=11> */
.L_x_13985:
        /* <DEDUP_REMOVED lines=16> */
.L_x_13994:
        /* <DEDUP_REMOVED lines=13> */
.L_x_13996:
[----:B------:R-:W-:Y:S05]  /*fc80*/  BSYNC.RECONVERGENT B2 ;  /* 0x0000000000027941 */ /* 0x000fea0003800200 */
.L_x_13995:
        /* <DEDUP_REMOVED lines=43> */
.L_x_13993:
[----:B------:R-:W-:Y:S05]  /*ff40*/  BSYNC.RECONVERGENT B1 ;  /* 0x0000000000017941 */ /* 0x000fea0003800200 */
.L_x_13992:
        /* <DEDUP_REMOVED lines=11> */
.L_x_13991:
        /* <DEDUP_REMOVED lines=16> */
.L_x_14000:
        /* <DEDUP_REMOVED lines=13> */
.L_x_14002:
[----:B------:R-:W-:Y:S05]  /*101d0*/  BSYNC.RECONVERGENT B2 ;  /* 0x0000000000027941 */ /* 0x000fea0003800200 */
.L_x_14001:
        /* <DEDUP_REMOVED lines=43> */
.L_x_13999:
[----:B------:R-:W-:Y:S05]  /*10490*/  BSYNC.RECONVERGENT B1 ;  /* 0x0000000000017941 */ /* 0x000fea0003800200 */
.L_x_13998:
        /* <DEDUP_REMOVED lines=11> */
.L_x_13997:
        /* <DEDUP_REMOVED lines=16> */
.L_x_14006:
        /* <DEDUP_REMOVED lines=13> */
.L_x_14008:
[----:B------:R-:W-:Y:S05]  /*10720*/  BSYNC.RECONVERGENT B2 ;  /* 0x0000000000027941 */ /* 0x000fea0003800200 */
.L_x_14007:
        /* <DEDUP_REMOVED lines=43> */
.L_x_14005:
[----:B------:R-:W-:Y:S05]  /*109e0*/  BSYNC.RECONVERGENT B1 ;  /* 0x0000000000017941 */ /* 0x000fea0003800200 */
.L_x_14004:
        /* <DEDUP_REMOVED lines=11> */
.L_x_14003:
[----:B------:R-:W-:Y:S01]  /*10aa0*/  MOV R73, R71 ;  /* 0x0000004700497202 */ /* 0x000fe20000000f00 */
[----:B------:R-:W-:Y:S01]  /*10ab0*/  IMAD.MOV.U32 R70, RZ, RZ, RZ ;  /* 0x000000ffff467224 */ /* 0x000fe200078e00ff */
[----:B------:R-:W-:Y:S06]  /*10ac0*/  BRA.U !UP2, `(.L_x_14009) ;  /* 0x000000050a487547 */ /* 0x000fec000b800000 */
        /* <DEDUP_REMOVED lines=13> */
.L_x_14012:
        /* <DEDUP_REMOVED lines=13> */
.L_x_14014:
[----:B------:R-:W-:Y:S05]  /*10c70*/  BSYNC.RECONVERGENT B2 ;  /* 0x0000000000027941 */ /* 0x000fea0003800200 */
.L_x_14013:
        /* <DEDUP_REMOVED lines=43> */
.L_x_14011:
[----:B------:R-:W-:Y:S05]  /*10f30*/  BSYNC.RECONVERGENT B1 ;  /* 0x0000000000017941 */ /* 0x000fea0003800200 */
.L_x_14010:
        /* <DEDUP_REMOVED lines=11> */
.L_x_14009:
        /* <DEDUP_REMOVED lines=20> */
.L_x_14017:
        /* <DEDUP_REMOVED lines=13> */
.L_x_14019:
[----:B------:R-:W-:Y:S05]  /*11200*/  BSYNC.RECONVERGENT B2 ;  /* 0x0000000000027941 */ /* 0x000fea0003800200 */
.L_x_14018:
        /* <DEDUP_REMOVED lines=43> */
.L_x_14016:
[----:B------:R-:W-:Y:S05]  /*114c0*/  BSYNC.RECONVERGENT B1 ;  /* 0x0000000000017941 */ /* 0x000fea0003800200 */
.L_x_14015:
        /* <DEDUP_REMOVED lines=11> */
.L_x_13967:
[----:B------:R-:W1:Y:S02]  /*11580*/  LDC.64 R72, c[0x0][0x3a8] ;  /* 0x0000ea00ff487b82 */ /* 0x000e640000000a00 */
[----:B-1----:R-:W-:-:S05]  /*11590*/  IMAD.WIDE.U32 R72, R0, 0x20, R72 ;  /* 0x0000002000487825 */ /* 0x002fca00078e0048 */
[----:B------:R2:W-:Y:S04]  /*115a0*/  STG.E.128 desc[UR12][R72.64], R64 ;  /* 0x0000004048007986 */ /* 0x0005e8000c101d0c */
[----:B------:R2:W-:Y:S01]  /*115b0*/  STG.E.128 desc[UR12][R72.64+0x10], R68 ;  /* 0x0000104448007986 */ /* 0x0005e2000c101d0c */
[----:B------:R-:W-:Y:S05]  /*115c0*/  BRA.U !UP2, `(.L_x_13923) ;  /* 0x000000010a507547 */ /* 0x000fea000b800000 */
[----:B0-----:R-:W-:Y:S01]  /*115d0*/  SHF.L.U32 R74, R95, 0x10, RZ ;  /* 0x000000105f4a7819 */ /* 0x001fe200000006ff */
        /* <DEDUP_REMOVED lines=19> */
.L_x_13923:
[----:B------:R-:W-:Y:S05]  /*11710*/  BSYNC.RECONVERGENT B0 ;  /* 0x0000000000007941 */ /* 0x000fea0003800200 */
.L_x_13922:
[----:B------:R-:W-:Y:S01]  /*11720*/  FADD.FTZ R0, RZ, R48 ;  /* 0x00000030ff007221 */ /* 0x000fe20000010000 */
[C---:B------:R-:W-:Y:S01]  /*11730*/  ISETP.GT.U32.AND P3, PT, R3.reuse, 0xff, PT ;  /* 0x000000ff0300780c */ /* 0x040fe20003f64070 */
[----:B------:R-:W4:Y:S01]  /*11740*/  S2UR UR5, SR_CgaCtaId ;  /* 0x00000000000579c3 */ /* 0x000f220000008800 */
[----:B------:R-:W-:Y:S01]  /*11750*/  ISETP.GT.U32.AND P0, PT, R3, 0x17f, PT ;  /* 0x0000017f0300780c */ /* 0x000fe20003f04070 */
[----:B-123--:R-:W-:Y:S01]  /*11760*/  FADD.FTZ R73, R49, R0 ;  /* 0x0000000031497221 */ /* 0x00efe20000010000 */
[----:B------:R-:W-:Y:S01]  /*11770*/  UMOV UR4, 0x400 ;  /* 0x0000040000047882 */ /* 0x000fe20000000000 */
[----:B------:R-:W-:Y:S01]  /*11780*/  LOP3.LUT R100, R97, 0x1f, RZ, 0xc0, !PT ;  /* 0x0000001f61647812 */ /* 0x000fe200078ec0ff */
[----:B------:R-:W-:Y:S01]  /*11790*/  UISETP.GE.AND UP0, UPT, UR6, 0x1, UPT ;  /* 0x000000010600788c */ /* 0x000fe2000bf06270 */
        /* <DEDUP_REMOVED lines=10> */
[----:B0-----:R-:W-:-:S04]  /*11840*/  FADD.FTZ R75, R57, R0 ;  /* 0x00000000394b7221 */ /* 0x001fc80000010000 */
        /* <DEDUP_REMOVED lines=89> */
[----:B------:R-:W-:Y:S01]  /*11de0*/  @!P3 IMAD.SHL.U32 R99, R97, 0x8, RZ ;  /* 0x000000086163b824 */ /* 0x000fe200078e00ff */
[----:B------:R-:W-:Y:S01]  /*11df0*/  MOV R98, RZ ;  /* 0x000000ff00627202 */ /* 0x000fe20000000f00 */
[----:B------:R-:W-:Y:S02]  /*11e00*/  @!P3 IMAD.MOV.U32 R98, RZ, RZ, R77 ;  /* 0x000000ffff62b224 */ /* 0x000fe400078e004d */
        /* <DEDUP_REMOVED lines=39> */
[----:B------:R-:W1:Y:S01]  /*12080*/  @!P0 LDC.64 R74, c[0x0][0x3c0] ;  /* 0x0000f000ff4a8b82 */ /* 0x000e620000000a00 */
[----:B------:R-:W2:Y:S02]  /*12090*/  SHFL.IDX PT, R101, R98, RZ, 0x1f ;  /* 0x00001fff62657589 */ /* 0x000ea400000e0000 */
[----:B------:R-:W-:-:S05]  /*120a0*/  FFMA.FTZ R104, R104, R72, R73 ;  /* 0x0000004868687223 */ /* 0x000fca0000010049 */
[----:B------:R-:W0:Y:S01]  /*120b0*/  SHFL.IDX PT, R103, R104, RZ, 0x1f ;  /* 0x00001fff68677589 */ /* 0x000e2200000e0000 */
[----:B------:R-:W3:Y:S01]  /*120c0*/  @!P0 LDC.64 R72, c[0x0][0x3c8] ;  /* 0x0000f200ff488b82 */ /* 0x000ee20000000a00 */
[----:B--2---:R-:W-:-:S05]  /*120d0*/  FMUL.FTZ R0, R101, R101 ;  /* 0x0000006565007220 */ /* 0x004fca0000410000 */
[----:B------:R-:W-:Y:S01]  /*120e0*/  FSEL R99, R0, RZ, P3 ;  /* 0x000000ff00637208 */ /* 0x000fe20001800000 */
[----:B0-----:R-:W-:Y:S01]  /*120f0*/  FFMA.FTZ R0, R103, UR25, R100 ;  /* 0x0000001967007c23 */ /* 0x001fe20008010064 */
[----:B------:R-:W-:-:S03]  /*12100*/  IMAD.U32 R103, RZ, RZ, UR22 ;  /* 0x00000016ff677e24 */ /* 0x000fc6000f8e00ff */
[----:B------:R-:W-:Y:S01]  /*12110*/  FADD.FTZ R0, R0, R99 ;  /* 0x0000006300007221 */ /* 0x000fe20000010000 */
[----:B------:R-:W-:Y:S01]  /*12120*/  MOV R99, UR22 ;  /* 0x0000001600637c02 */ /* 0x000fe20008000f00 */
[----:B---3--:R-:W-:-:S04]  /*12130*/  @!P0 IMAD.WIDE R72, R103, 0x4, R72 ;  /* 0x0000000467488825 */ /* 0x008fc800078e0248 */
[----:B------:R-:W0:Y:S01]  /*12140*/  MUFU.RSQ R0, R0 ;  /* 0x0000000000007308 */ /* 0x000e220000001400 */
[----:B-1----:R-:W-:-:S05]  /*12150*/  @!P0 IMAD.WIDE R74, R99, 0x4, R74 ;  /* 0x00000004634a8825 */ /* 0x002fca00078e024a */
        /* <DEDUP_REMOVED lines=35> */
[----:B------:R-:W-:Y:S01]  /*12390*/  FADD.FTZ R109, R55, -R100 ;  /* 0x80000064376d7221 */ /* 0x000fe20000010000 */
[----:B------:R-:W-:Y:S01]  /*123a0*/  FFMA.FTZ R103, R103, R104, R106 ;  /* 0x0000006867677223 */ /* 0x000fe2000001006a */
        /* <DEDUP_REMOVED lines=9> */
[----:B------:R-:W-:Y:S01]  /*12440*/  FFMA.FTZ R106, R101, R106, R108 ;  /* 0x0000006a656a7223 */ /* 0x000fe2000001006c */
[----:B------:R-:W-:Y:S02]  /*12450*/  HADD2.F32 R112, -RZ, R34.H1_H1 ;  /* 0x30000022ff707230 */ /* 0x000fe40000004100 */
[----:B------:R-:W-:Y:S01]  /*12460*/  FFMA.FTZ R101, R75, R74, R104 ;  /* 0x0000004a4b657223 */ /* 0x000fe20000010068 */
[----:B------:R-:W-:-:S02]  /*12470*/  HADD2.F32 R114, -RZ, R87.H1_H1 ;  /* 0x30000057ff727230 */ /* 0x000fc40000004100 */
        /* <DEDUP_REMOVED lines=10> */
.L_x_14022:
[----:B------:R-:W-:Y:S05]  /*12520*/  BSYNC.RECONVERGENT B0 ;  /* 0x0000000000007941 */ /* 0x000fea0003800200 */
.L_x_14021:
        /* <DEDUP_REMOVED lines=50> */
.L_x_14024:
[----:B------:R-:W-:Y:S05]  /*12850*/  BSYNC.RECONVERGENT B0 ;  /* 0x0000000000007941 */ /* 0x000fea0003800200 */
.L_x_14023:
        /* <DEDUP_REMOVED lines=28> */
[----:B------:R-:W-:Y:S02]  /*12a20*/  HADD2.F32 R106, -RZ, R15.H0_H0 ;  /* 0x2000000fff6a7230 */ /* 0x000fe40000004100 */
[----:B------:R-:W-:Y:S02]  /*12a30*/  HADD2.F32 R108, -RZ, R11.H0_H0 ;  /* 0x2000000bff6c7230 */ /* 0x000fe40000004100 */
[----:B------:R-:W-:-:S02]  /*12a40*/  HADD2.F32 R99, -RZ, R12.H1_H1 ;  /* 0x3000000cff637230 */ /* 0x000fc40000004100 */
[----:B------:R-:W-:Y:S02]  /*12a50*/  HADD2.F32 R100, -RZ, R13.H1_H1 ;  /* 0x3000000dff647230 */ /* 0x000fe40000004100 */
[----:B------:R-:W-:Y:S01]  /*12a60*/  FFMA.FTZ R108, R111, R106, R108 ;  /* 0x0000006a6f6c7223 */ /* 0x000fe2000001006c */
[----:B------:R-:W-:Y:S02]  /*12a70*/  HADD2.F32 R105, -RZ, R14.H1_H1 ;  /* 0x3000000eff697230 */ /* 0x000fe40000004100 */
[----:B------:R-:W-:Y:S02]  /*12a80*/  HADD2.F32 R110, -RZ, R15.H1_H1 ;  /* 0x3000000fff6e7230 */ /* 0x000fe40000004100 */
[----:B------:R-:W-:Y:S02]  /*12a90*/  HADD2.F32 R112, -RZ, R11.H1_H1 ;  /* 0x3000000bff707230 */ /* 0x000fe40000004100 */
        /* <DEDUP_REMOVED lines=13> */
.L_x_14025:
[----:B------:R-:W-:Y:S05]  /*12b70*/  BSYNC.RECONVERGENT B0 ;  /* 0x0000000000007941 */ /* 0x000fea0003800200 */
.L_x_14020:
[----:B------:R-:W-:Y:S02]  /*12b80*/  UIADD3 UR22, UPT, UPT, UR22, UR20, URZ ;  /* 0x0000001416167290 */ /* 0x000fe4000fffe0ff */
[----:B------:R-:W-:Y:S02]  /*12b90*/  UPLOP3.LUT UP1, UPT, UPT, UPT, UP1, 0x40, 0x4 ;  /* 0x000000000004789c */ /* 0x000fe40003f2e810 */
[----:B------:R-:W-:-:S09]  /*12ba0*/  UISETP.GE.AND UP0, UPT, UR22, UR21, UPT ;  /* 0x000000151600728c */ /* 0x000fd2000bf06270 */
[----:B------:R-:W-:Y:S05]  /*12bb0*/  BRA.U !UP0, `(.L_x_14026) ;  /* 0xfffffee108547547 */ /* 0x000fea000b83ffff */
[----:B------:R-:W-:Y:S05]  /*12bc0*/  EXIT ;  /* 0x000000000000794d */ /* 0x000fea0003800000 */
.L_x_14027:
        /* <DEDUP_REMOVED lines=11> */
.L_x_20841:


//--------------------- .text._ZN10layer_norm13ln_fwd_kernelINS_13Kernel_traitsI6__halfS2_fS2_fjLj3072ELj1ELj1ELj4ELj16ENS_18Kernel_traits_baseILj3072ES2_S2_fS2_fjLj128EEEEELb1ELb1ELb1ELb1EEEvNS_9FwdParamsE --------------------------
	.section	.text._ZN10layer_norm13ln_fwd_kernelINS_13Kernel_traitsI6__halfS2_fS2_fjLj3072ELj1ELj1ELj4ELj16ENS_18Kernel_traits_baseILj3072ES2_S2_fS2_fjLj128EEEEELb1ELb1ELb1ELb1EEEvNS_9FwdParamsE,"ax",@progbits
	.align	128
        .global         _ZN10layer_norm13ln_fwd_kernelINS_13Kernel_traitsI6__halfS2_fS2_fjLj3072ELj1ELj1ELj4ELj16ENS_18Kernel_traits_baseILj3072ES2_S2_fS2_fjLj128EEEEELb1ELb1ELb1ELb1EEEvNS_9FwdParamsE
        .type           _ZN10layer_norm13ln_fwd_kernelINS_13Kernel_traitsI6__halfS2_fS2_fjLj3072ELj1ELj1ELj4ELj16ENS_18Kernel_traits_baseILj3072ES2_S2_fS2_fjLj128EEEEELb1ELb1ELb1ELb1EEEvNS_9FwdParamsE,@function
        .size           _ZN10layer_norm13ln_fwd_kernelINS_13Kernel_traitsI6__halfS2_fS2_fjLj3072ELj1ELj1ELj4ELj16ENS_18Kernel_traits_baseILj3072ES2_S2_fS2_fjLj128EEEEELb1ELb1ELb1ELb1EEEvNS_9FwdParamsE,(.L_x_20842 - _ZN10layer_norm13ln_fwd_kernelINS_13Kernel_traitsI6__halfS2_fS2_fjLj3072ELj1ELj1ELj4ELj16ENS_18Kernel_traits_baseILj3072ES2_S2_fS2_fjLj128EEEEELb1ELb1ELb1ELb1EEEvNS_9FwdParamsE)
        .other          _ZN10layer_norm13ln_fwd_kernelINS_13Kernel_traitsI6__halfS2_fS2_fjLj3072ELj1ELj1ELj4ELj16ENS_18Kernel_traits_baseILj3072ES2_S2_fS2_fjLj128EEEEELb1ELb1ELb1ELb1EEEvNS_9FwdParamsE,@"STO_CUDA_ENTRY STV_DEFAULT"
_ZN10layer_norm13ln_fwd_kernelINS_13Kernel_traitsI6__halfS2_fS2_fjLj3072ELj1ELj1ELj4ELj16ENS_18Kernel_traits_baseILj3072ES2_S2_fS2_fjLj128EEEEELb1ELb1ELb1ELb1EEEvNS_9FwdParamsE:
.text._ZN10layer_norm13ln_fwd_kernelINS_13Kernel_traitsI6__halfS2_fS2_fjLj3072ELj1ELj1ELj4ELj16ENS_18Kernel_traits_baseILj3072ES2_S2_fS2_fjLj128EEEEELb1ELb1ELb1ELb1EEEvNS_9FwdParamsE:
        /* <DEDUP_REMOVED lines=38> */
[----:B------:R-:W-:Y:S01]  /*0260*/  HFMA2 R95, -RZ, RZ, 0, 0 ;  /* 0x00000000ff5f7431 */ /* 0x000fe200000001ff */
[----:B------:R-:W-:Y:S01]  /*0270*/  @P1 R2UR UR14, R2 ;  /* 0x00000000020e12ca */ /* 0x000fe200000e0000 */
[----:B------:R-:W-:Y:S01]  /*0280*/  @P0 IMAD.MOV.U32 R68, RZ, RZ, R41 ;  /* 0x000000ffff440224 */ /* 0x000fe200078e0029 */
[----:B------:R-:W-:Y:S01]  /*0290*/  @P1 IADD3.X R49, PT, PT, RZ, R5, RZ, P2, !PT ;  /* 0x00000005ff311210 */ /* 0x000fe200017fe4ff */
[----:B------:R-:W-:Y:S01]  /*02a0*/  @P0 IMAD.MOV.U32 R71, RZ, RZ, R36 ;  /* 0x000000ffff470224 */ /* 0x000fe200078e0024 */
[----:B------:R-:W-:Y:S01]  /*02b0*/  @P1 R2UR UR15, R3 ;  /* 0x00000000030f12ca */ /* 0x000fe200000e0000 */
[----:B------:R-:W-:Y:S01]  /*02c0*/  @P0 IMAD.MOV.U32 R74, RZ, RZ, R39 ;  /* 0x000000ffff4a0224 */ /* 0x000fe200078e0027 */
[--C-:B------:R-:W-:Y:S01]  /*02d0*/  SHF.R.U64 R2, R48, 0x2, R49.reuse ;  /* 0x0000000230027819 */ /* 0x100fe20000001231 */
[----:B------:R-:W-:Y:S01]  /*02e0*/  @P0 IMAD.MOV.U32 R77, RZ, RZ, R34 ;  /* 0x000000ffff4d0224 */ /* 0x000fe200078e0022 */
[----:B------:R-:W-:-:S02]  /*02f0*/  SHF.R.U32.HI R4, RZ, 0x2, R49 ;  /* 0x00000002ff047819 */ /* 0x000fc40000011631 */
[----:B------:R-:W-:Y:S02]  /*0300*/  @!P0 CS2R R30, SRZ ;  /* 0x00000000001e8805 */ /* 0x000fe4000001ff00 */
        /* <DEDUP_REMOVED lines=9> */
[----:B------:R-:W-:Y:S01]  /*03a0*/  @P0 MOV R73, R38 ;  /* 0x0000002600490202 */ /* 0x000fe20000000f00 */
[----:B------:R-:W-:Y:S01]  /*03b0*/  UIADD3 UR29, UPT, UPT, UR15, 0x76cf5d0a, URZ ;  /* 0x76cf5d0a0f1d7890 */ /* 0x000fe2000fffe0ff */
[----:B0-----:R-:W-:Y:S01]  /*03c0*/  IMAD R3, R7, UR7, R0 ;  /* 0x0000000707037c24 */ /* 0x001fe2000f8e0200 */
[----:B------:R-:W-:Y:S01]  /*03d0*/  UIADD3 UR30, UPT, UPT, UR14, -0x255992d5, URZ ;  /* 0xdaa66d2b0e1e7890 */ /* 0x000fe2000fffe0ff */
[----:B------:R-:W-:Y:S01]  /*03e0*/  IMAD.HI.U32 R7, R6, -0x326172a9, RZ ;  /* 0xcd9e8d5706077827 */ /* 0x000fe200078e00ff */
[----:B------:R-:W-:Y:S01]  /*03f0*/  UIADD3 UR31, UPT, UPT, UR15, 0x32370b8f, URZ ;  /* 0x32370b8f0f1f7890 */ /* 0x000fe2000fffe0ff */
[----:B------:R-:W-:Y:S01]  /*0400*/  @P0 MOV R75, R32 ;  /* 0x00000020004b0202 */ /* 0x000fe20000000f00 */
[----:B------:R-:W-:Y:S01]  /*0410*/  UIADD3 UR32, UPT, UPT, UR14, 0x78dde6e4, URZ ;  /* 0x78dde6e40e207890 */ /* 0x000fe2000fffe0ff */
[C---:B------:R-:W-:Y:S01]  /*0420*/  IMAD.HI.U32 R5, R3.reuse, -0x326172a9, RZ ;  /* 0xcd9e8d5703057827 */ /* 0x040fe200078e00ff */
[----:B------:R-:W-:Y:S01]  /*0430*/  UIADD3 UR33, UPT, UPT, UR15, -0x126145ec, URZ ;  /* 0xed9eba140f217890 */ /* 0x000fe2000fffe0ff */
[----:B------:R-:W-:Y:S01]  /*0440*/  @P0 MOV R78, R33 ;  /* 0x00000021004e0202 */ /* 0x000fe20000000f00 */
[----:B------:R-:W-:Y:S01]  /*0450*/  UIADD3 UR34, UPT, UPT, UR14, 0x1715609d, URZ ;  /* 0x1715609d0e227890 */ /* 0x000fe2000fffe0ff */
[----:B------:R-:W-:Y:S01]  /*0460*/  IMAD R8, R3, -0x326172a9, RZ ;  /* 0xcd9e8d5703087824 */ /* 0x000fe200078e02ff */
[----:B------:R-:W-:Y:S01]  /*0470*/  LOP3.LUT R5, R4, UR14, R5, 0x96, !PT ;  /* 0x0000000e04057c12 */ /* 0x000fe2000f8e9605 */
[----:B------:R-:W-:Y:S01]  /*0480*/  IMAD R6, R6, -0x326172a9, RZ ;  /* 0xcd9e8d5706067824 */ /* 0x000fe200078e02ff */
[----:B------:R-:W-:Y:S01]  /*0490*/  UIADD3 UR35, UPT, UPT, UR15, -0x56f99767, URZ ;  /* 0xa90668990f237890 */ /* 0x000fe2000fffe0ff */
[----:B------:R-:W-:Y:S01]  /*04a0*/  @P0 MOV R76, R35 ;  /* 0x00000023004c0202 */ /* 0x000fe20000000f00 */
[----:B------:R-:W-:Y:S01]  /*04b0*/  UIADD3 UR36, UPT, UPT, UR14, -0x4ab325aa, URZ ;  /* 0xb54cda560e247890 */ /* 0x000fe2000fffe0ff */
[C---:B------:R-:W-:Y:S01]  /*04c0*/  IMAD.HI.U32 R9, R5.reuse, -0x2daee0ad, RZ ;  /* 0xd2511f5305097827 */ /* 0x040fe200078e00ff */
[----:B------:R-:W-:Y:S01]  /*04d0*/  LOP3.LUT R7, R8, UR26, R7, 0x96, !PT ;  /* 0x0000001a08077c12 */ /* 0x000fe2000f8e9607 */
[----:B------:R-:W-:Y:S01]  /*04e0*/  UIADD3 UR37, UPT, UPT, UR15, 0x646e171e, URZ ;  /* 0x646e171e0f257890 */ /* 0x000fe2000fffe0ff */
[----:B------:R-:W-:Y:S01]  /*04f0*/  @!P0 MOV R68, R41 ;  /* 0x0000002900448202 */ /* 0x000fe20000000f00 */
        /* <DEDUP_REMOVED lines=16> */
[----:B------:R-:W-:Y:S01]  /*0600*/  @!P0 MOV R77, R34 ;  /* 0x00000022004d8202 */ /* 0x000fe20000000f00 */
[----:B------:R-:W-:Y:S01]  /*0610*/  UIADD3 UR43, UPT, UPT, UR15, -0x695add53, URZ ;  /* 0x96a522ad0f2b7890 */ /* 0x000fe2000fffe0ff */
[----:B------:R-:W-:Y:S01]  /*0620*/  IMAD.HI.U32 R7, R5, -0x2daee0ad, RZ ;  /* 0xd2511f5305077827 */ /* 0x000fe200078e00ff */
[----:B------:R-:W-:-:S02]  /*0630*/  LOP3.LUT R6, R9, UR30, R6, 0x96, !PT ;  /* 0x0000001e09067c12 */ /* 0x000fc4000f8e9606 */
[----:B------:R-:W-:Y:S02]  /*0640*/  @!P0 CS2R R28, SRZ ;  /* 0x00000000001c8805 */ /* 0x000fe4000001ff00 */
[----:B------:R-:W-:Y:S01]  /*0650*/  LOP3.LUT R97, R48, 0x3, RZ, 0xc0, !PT ;  /* 0x0000000330617812 */ /* 0x000fe200078ec0ff */
[----:B------:R-:W-:Y:S01]  /*0660*/  IMAD R8, R8, -0x326172a9, RZ ;  /* 0xcd9e8d5708087824 */ /* 0x000fe200078e02ff */
[----:B------:R-:W-:Y:S01]  /*0670*/  LOP3.LUT R7, R10, UR31, R7, 0x96, !PT ;  /* 0x0000001f0a077c12 */ /* 0x000fe2000f8e9607 */
[----:B------:R-:W-:Y:S01]  /*0680*/  IMAD R10, R5, -0x2daee0ad, RZ ;  /* 0xd2511f53050a7824 */ /* 0x000fe200078e02ff */
[----:B------:R-:W-:Y:S01]  /*0690*/  @!P0 CS2R R26, SRZ ;  /* 0x00000000001a8805 */ /* 0x000fe2000001ff00 */
[----:B------:R-:W-:Y:S01]  /*06a0*/  IMAD.HI.U32 R9, R6, -0x2daee0ad, RZ ;  /* 0xd2511f5306097827 */ /* 0x000fe200078e00ff */
[----:B------:R-:W-:Y:S02]  /*06b0*/  @!P0 CS2R R24, SRZ ;  /* 0x0000000000188805 */ /* 0x000fe4000001ff00 */
[----:B------:R-:W-:-:S02]  /*06c0*/  @!P0 CS2R R22, SRZ ;  /* 0x0000000000168805 */ /* 0x000fc4000001ff00 */
[----:B------:R-:W-:Y:S01]  /*06d0*/  @!P0 CS2R R20, SRZ ;  /* 0x0000000000148805 */ /* 0x000fe2000001ff00 */
[C---:B------:R-:W-:Y:S01]  /*06e0*/  IMAD.HI.U32 R5, R7.reuse, -0x326172a9, RZ ;  /* 0xcd9e8d5707057827 */ /* 0x040fe200078e00ff */
[----:B------:R-:W-:Y:S01]  /*06f0*/  LOP3.LUT R9, R10, UR33, R9, 0x96, !PT ;  /* 0x000000210a097c12 */ /* 0x000fe2000f8e9609 */
[----:B------:R-:W-:Y:S02]  /*0700*/  UPLOP3.LUT UP0, UPT, UPT, UPT, UPT, 0x40, 0x4 ;  /* 0x000000000004789c */ /* 0x000fe40003f0e870 */
[----:B------:R-:W-:Y:S01]  /*0710*/  IMAD R11, R6, -0x2daee0ad, RZ ;  /* 0xd2511f53060b7824 */ /* 0x000fe200078e02ff */
[----:B------:R-:W-:Y:S01]  /*0720*/  LOP3.LUT R5, R8, UR32, R5, 0x96, !PT ;  /* 0x0000002008057c12 */ /* 0x000fe2000f8e9605 */
[----:B------:R-:W-:Y:S01]  /*0730*/  IMAD R8, R7, -0x326172a9, RZ ;  /* 0xcd9e8d5707087824 */ /* 0x000fe200078e02ff */
[----:B------:R-:W0:Y:S01]  /*0740*/  LDCU UR23, c[0x0][0x404] ;  /* 0x00008080ff1777ac */ /* 0x000e220008000800 */
[----:B------:R-:W-:Y:S01]  /*0750*/  IMAD.HI.U32 R7, R9, -0x326172a9, RZ ;  /* 0xcd9e8d5709077827 */ /* 0x000fe200078e00ff */
        /* <DEDUP_REMOVED lines=11> */
[----:B------:R-:W-:-:S02]  /*0810*/  LOP3.LUT R10, R11, UR37, R10, 0x96, !PT ;  /* 0x000000250b0a7c12 */ /* 0x000fc4000f8e960a */
[----:B------:R-:W-:Y:S01]  /*0820*/  @P0 MOV R11, R16 ;  /* 0x00000010000b0202 */ /* 0x000fe20000000f00 */
        /* <DEDUP_REMOVED lines=22> */
[----:B------:R-:W-:Y:S01]  /*0990*/  LOP3.LUT R6, R9, UR43, R6, 0x96, !PT ;  /* 0x0000002b09067c12 */ /* 0x000fe2000f8e9606 */
[----:B------:R-:W-:Y:S01]  /*09a0*/  @P0 IMAD.MOV.U32 R8, RZ, RZ, R13 ;  /* 0x000000ffff080224 */ /* 0x000fe200078e000d */
[----:B------:R-:W-:Y:S01]  /*09b0*/  @P0 MOV R9, R14 ;  /* 0x0000000e00090202 */ /* 0x000fe20000000f00 */
[----:B------:R-:W-:Y:S01]  /*09c0*/  @!P0 IMAD.MOV.U32 R7, RZ, RZ, R12 ;  /* 0x000000ffff078224 */ /* 0x000fe200078e000c */
[----:B------:R-:W-:Y:S01]  /*09d0*/  @!P0 MOV R8, R13 ;  /* 0x0000000d00088202 */ /* 0x000fe20000000f00 */
[----:B------:R-:W-:Y:S01]  /*09e0*/  @!P0 IMAD.MOV.U32 R9, RZ, RZ, R14 ;  /* 0x000000ffff098224 */ /* 0x000fe200078e000e */
[----:B------:R-:W-:Y:S01]  /*09f0*/  @P0 MOV R14, R19 ;  /* 0x00000013000e0202 */ /* 0x000fe20000000f00 */
[----:B------:R-:W-:Y:S02]  /*0a00*/  @P0 IMAD.MOV.U32 R10, RZ, RZ, R15 ;  /* 0x000000ffff0a0224 */ /* 0x000fe400078e000f */
[----:B------:R-:W-:-:S02]  /*0a10*/  @P0 IMAD.MOV.U32 R12, RZ, RZ, R17 ;  /* 0x000000ffff0c0224 */ /* 0x000fc400078e0011 */
[----:B------:R-:W-:Y:S01]  /*0a20*/  @P0 IMAD.MOV.U32 R13, RZ, RZ, R18 ;  /* 0x000000ffff0d0224 */ /* 0x000fe200078e0012 */
[----:B------:R-:W-:Y:S01]  /*0a30*/  @!P0 MOV R13, R18 ;  /* 0x00000012000d8202 */ /* 0x000fe20000000f00 */
[----:B------:R-:W-:Y:S02]  /*0a40*/  @!P0 IMAD.MOV.U32 R10, RZ, RZ, R15 ;  /* 0x000000ffff0a8224 */ /* 0x000fe400078e000f */
[----:B------:R-:W-:Y:S01]  /*0a50*/  @!P0 IMAD.MOV.U32 R11, RZ, RZ, R16 ;  /* 0x000000ffff0b8224 */ /* 0x000fe200078e0010 */
[----:B------:R-:W-:Y:S01]  /*0a60*/  @P0 MOV R16, R45 ;  /* 0x0000002d00100202 */ /* 0x000fe20000000f00 */
[----:B------:R-:W-:Y:S02]  /*0a70*/  @!P0 IMAD.MOV.U32 R12, RZ, RZ, R17 ;  /* 0x000000ffff0c8224 */ /* 0x000fe400078e0011 */
[----:B------:R-:W-:Y:S01]  /*0a80*/  @!P0 IMAD.MOV.U32 R14, RZ, RZ, R19 ;  /* 0x000000ffff0e8224 */ /* 0x000fe200078e0013 */
[----:B------:R-:W-:Y:S01]  /*0a90*/  @P0 MOV R19, R40 ;  /* 0x0000002800130202 */ /* 0x000fe20000000f00 */
[----:B------:R-:W-:Y:S01]  /*0aa0*/  @P0 IMAD.MOV.U32 R15, RZ, RZ, R44 ;  /* 0x000000ffff0f0224 */ /* 0x000fe200078e002c */
[----:B------:R-:W-:Y:S01]  /*0ab0*/  @!P0 MOV R15, R44 ;  /* 0x0000002c000f8202 */ /* 0x000fe20000000f00 */
[----:B------:R-:W-:Y:S01]  /*0ac0*/  @P0 IMAD.MOV.U32 R17, RZ, RZ, R46 ;  /* 0x000000ffff110224 */ /* 0x000fe200078e002e */
[----:B------:R-:W-:Y:S01]  /*0ad0*/  @!P0 MOV R17, R46 ;  /* 0x0000002e00118202 */ /* 0x000fe20000000f00 */
[----:B------:R-:W-:-:S02]  /*0ae0*/  @P0 IMAD.MOV.U32 R18, RZ, RZ, R47 ;  /* 0x000000ffff120224 */ /* 0x000fc400078e002f */
[----:B------:R-:W-:Y:S02]  /*0af0*/  @!P0 IMAD.MOV.U32 R16, RZ, RZ, R45 ;  /* 0x000000ffff108224 */ /* 0x000fe400078e002d */
[----:B------:R-:W-:Y:S02]  /*0b00*/  @!P0 IMAD.MOV.U32 R18, RZ, RZ, R47 ;  /* 0x000000ffff128224 */ /* 0x000fe400078e002f */
[----:B------:R-:W-:Y:S02]  /*0b10*/  @!P0 IMAD.MOV.U32 R19, RZ, RZ, R40 ;  /* 0x000000ffff138224 */ /* 0x000fe400078e0028 */
[----:B------:R-:W-:Y:S02]  /*0b20*/  @!P0 IMAD.MOV.U32 R69, RZ, RZ, R42 ;  /* 0x000000ffff458224 */ /* 0x000fe400078e002a */
[----:B------:R-:W-:Y:S02]  /*0b30*/  @!P0 IMAD.MOV.U32 R70, RZ, RZ, R43 ;  /* 0x000000ffff468224 */ /* 0x000fe400078e002b */
[----:B------:R-:W-:-:S02]  /*0b40*/  @!P0 IMAD.MOV.U32 R72, RZ, RZ, R37 ;  /* 0x000000ffff488224 */ /* 0x000fc400078e0025 */
[----:B------:R-:W-:Y:S02]  /*0b50*/  @!P0 IMAD.MOV.U32 R73, RZ, RZ, R38 ;  /* 0x000000ffff498224 */ /* 0x000fe400078e0026 */
[----:B------:R-:W-:Y:S02]  /*0b60*/  @!P0 IMAD.MOV.U32 R75, RZ, RZ, R32 ;  /* 0x000000ffff4b8224 */ /* 0x000fe400078e0020 */
[----:B------:R-:W-:Y:S02]  /*0b70*/  @!P0 IMAD.MOV.U32 R78, RZ, RZ, R33 ;  /* 0x000000ffff4e8224 */ /* 0x000fe400078e0021 */
[----:B------:R-:W-:Y:S02]  /*0b80*/  @!P0 IMAD.MOV.U32 R76, RZ, RZ, R35 ;  /* 0x000000ffff4c8224 */ /* 0x000fe400078e0023 */
[----:B------:R-:W-:Y:S02]  /*0b90*/  IMAD R96, R96, -0x326172a9, RZ ;  /* 0xcd9e8d5760607824 */ /* 0x000fe400078e02ff */
[----:B01234-:R-:W-:-:S07]  /*0ba0*/  IMAD R98, R98, -0x2daee0ad, RZ ;  /* 0xd2511f5362627824 */ /* 0x01ffce00078e02ff */
.L_x_14224:
[----:B------:R-:W-:-:S06]  /*0bb0*/  UIMAD.WIDE UR4, UR7, 0x4, UR8 ;  /* 0x00000004070478a5 */ /* 0x000fcc000f8e0208 */
[----:B0-----:R-:W-:Y:S01]  /*0bc0*/  IMAD.U32 R46, RZ, RZ, UR4 ;  /* 0x00000004ff2e7e24 */ /* 0x001fe2000f8e00ff */
[----:B------:R-:W-:-:S05]  /*0bd0*/  MOV R47, UR5 ;  /* 0x00000005002f7c02 */ /* 0x000fca0008000f00 */
[----:B------:R-:W2:Y:S01]  /*0be0*/  LDG.E R90, desc[UR12][R46.64] ;  /* 0x0000000c2e5a7981 */ /* 0x000ea2000c1e1900 */
[----:B------:R-:W-:-:S06]  /*0bf0*/  UIMAD.WIDE UR4, UR7, 0x4, UR10 ;  /* 0x00000004070478a5 */ /* 0x000fcc000f8e020a */
[----:B------:R-:W-:Y:S01]  /*0c00*/  IMAD.U32 R49, RZ, RZ, UR5 ;  /* 0x00000005ff317e24 */ /* 0x000fe2000f8e00ff */
[----:B--2---:R-:W-:-:S13]  /*0c10*/  ISETP.GE.AND P1, PT, R90, 0x1, PT ;  /* 0x000000015a00780c */ /* 0x004fda0003f26270 */
[----:B------:R-:W-:Y:S01]  /*0c20*/  @P1 VIADD R48, R90, 0xffffffff ;  /* 0xffffffff5a301836 */ /* 0x000fe20000000000 */
[----:B------:R-:W0:Y:S03]  /*0c30*/  @P1 LDC.64 R44, c[0x0][0x390] ;  /* 0x0000e400ff2c1b82 */ /* 0x000e260000000a00 */
[----:B------:R-:W-:Y:S01]  /*0c40*/  @P1 IMAD R50, R48, UR22, RZ ;  /* 0x0000001630321c24 */ /* 0x000fe2000f8e02ff */
[----:B------:R-:W-:Y:S02]  /*0c50*/  MOV R48, UR4 ;  /* 0x0000000400307c02 */ /* 0x000fe40008000f00 */
[----:B------:R-:W-:Y:S02]  /*0c60*/  ISETP.NE.U32.AND P0, PT, RZ, UR18, PT ;  /* 0x00000012ff007c0c */ /* 0x000fe4000bf05070 */
[----:B------:R-:W-:Y:S02]  /*0c70*/  @P1 SHF.R.S32.HI R51, RZ, 0x1f, R50 ;  /* 0x0000001fff331819 */ /* 0x000fe40000011432 */
[----:B------:R-:W2:Y:S01]  /*0c80*/  LDG.E R48, desc[UR12][R48.64] ;  /* 0x0000000c30307981 */ /* 0x000ea2000c1e1900 */
[----:B------:R-:W-:Y:S01]  /*0c90*/  UIMAD UR4, UR7, UR22, URZ ;  /* 0x00000016070472a4 */ /* 0x000fe2000f8e02ff */
[----:B------:R-:W-:-:S02]  /*0ca0*/  @P1 LEA.HI R51, R51, R50, RZ, 0x3 ;  /* 0x0000003233331211 */ /* 0x000fc400078f18ff */
[----:B------:R-:W-:Y:S01]  /*0cb0*/  ISETP.NE.AND.EX P0, PT, RZ, UR19, PT, P0 ;  /* 0x00000013ff007c0c */ /* 0x000fe2000bf05300 */
[----:B------:R-:W-:Y:S01]  /*0cc0*/  USHF.R.S32.HI UR5, URZ, 0x1f, UR4 ;  /* 0x0000001fff057899 */ /* 0x000fe20008011404 */
[----:B------:R-:W-:Y:S02]  /*0cd0*/  MOV R91, RZ ;  /* 0x000000ff005b7202 */ /* 0x000fe40000000f00 */
[----:B------:R-:W-:Y:S01]  /*0ce0*/  @P1 LEA.HI.SX32 R91, R51, R0, 0x1d ;  /* 0x00000000335b1211 */ /* 0x000fe200078feaff */
[----:B------:R-:W-:-:S04]  /*0cf0*/  ULEA.HI UR5, UR5, UR4, URZ, 0x3 ;  /* 0x0000000405057291 */ /* 0x000fc8000f8f18ff */
[----:B0-----:R-:W-:-:S04]  /*0d00*/  @P1 IMAD.WIDE.U32 R44, R91, 0x10, R44 ;  /* 0x000000105b2c1825 */ /* 0x001fc800078e002c */
[----:B-1----:R-:W-:Y:S01]  /*0d10*/  IMAD.U32 R101, RZ, RZ, UR5 ;  /* 0x00000005ff657e24 */ /* 0x002fe2000f8e00ff */
[----:B-----5:R0:W5:Y:S04]  /*0d20*/  @P1 LDG.E.128 R32, desc[UR12][R44.64] ;  /* 0x0000000c2c201981 */ /* 0x020168000c1e1d00 */
[----:B------:R-:W-:Y:S02]  /*0d30*/  LEA.HI.SX32 R101, R101, R0, 0x1d ;  /* 0x0000000065657211 */ /* 0x000fe400078feaff */
[----:B--2---:R-:W-:Y:S01]  /*0d40*/  R2UR UR6, R48 ;  /* 0x00000000300672ca */ /* 0x004fe200000e0000 */
[----:B0-----:R-:W-:-:S14]  /*0d50*/  @!P0 BRA `(.L_x_14028) ;  /* 0x0000002800248947 */ /* 0x001fdc0003800000 */
[----:B------:R-:W0:Y:S02]  /*0d60*/  LDC.64 R46, c[0x0][0x3a0] ;  /* 0x0000e800ff2e7b82 */ /* 0x000e240000000a00 */
[----:B0-----:R-:W-:-:S05]  /*0d70*/  IMAD.WIDE.U32 R46, R101, 0x20, R46 ;  /* 0x00000020652e7825 */ /* 0x001fca00078e002e */
[----:B------:R-:W2:Y:S01]  /*0d80*/  LDG.E.128 R36, desc[UR12][R46.64] ;  /* 0x0000000c2e247981 */ /* 0x000ea2000c1e1d00 */
[----:B------:R-:W-:-:S03]  /*0d90*/  ISETP.GT.AND P2, PT, R90, RZ, PT ;  /* 0x000000ff5a00720c */ /* 0x000fc60003f44270 */
[----:B------:R0:W5:Y:S10]  /*0da0*/  LDG.E.128 R40, desc[UR12][R46.64+0x10] ;  /* 0x0000100c2e287981 */ /* 0x000174000c1e1d00 */
[----:B------:R-:W-:Y:S01]  /*0db0*/  @!P2 MOV R48, R97 ;  /* 0x000000610030a202 */ /* 0x000fe20000000f00 */
[----:B------:R-:W-:Y:S01]  /*0dc0*/  @!P2 IMAD.MOV.U32 R64, RZ, RZ, R98 ;  /* 0x000000ffff40a224 */ /* 0x000fe200078e0062 */
[----:B--2---:R-:W-:Y:S01]  /*0dd0*/  @!P2 MOV R44, R36 ;  /* 0x00000024002ca202 */ /* 0x004fe20000000f00 */
        /* <DEDUP_REMOVED lines=16> */
.L_x_14031:
        /* <DEDUP_REMOVED lines=12> */
.L_x_14032:
        /* <DEDUP_REMOVED lines=41> */
.L_x_14030:
        /* <DEDUP_REMOVED lines=11> */
.L_x_14029:
        /* <DEDUP_REMOVED lines=15> */
.L_x_14035:
        /* <DEDUP_REMOVED lines=12> */
.L_x_14036:
        /* <DEDUP_REMOVED lines=42> */
.L_x_14034:
        /* <DEDUP_REMOVED lines=11> */
.L_x_14033:
        /* <DEDUP_REMOVED lines=15> */
.L_x_14039:
        /* <DEDUP_REMOVED lines=12> */
.L_x_14040:
        /* <DEDUP_REMOVED lines=42> */
.L_x_14038:
        /* <DEDUP_REMOVED lines=11> */
.L_x_14037:
        /* <DEDUP_REMOVED lines=15> */
.L_x_14043:
        /* <DEDUP_REMOVED lines=12> */
.L_x_14044:
        /* <DEDUP_REMOVED lines=42> */
.L_x_14042:
        /* <DEDUP_REMOVED lines=11> */
.L_x_14041:
[----:B------:R-:W-:Y:S01]  /*21e0*/  IMAD.MOV.U32 R50, RZ, RZ, R49 ;  /* 0x000000ffff327224 */ /* 0x000fe200078e0031 */
[----:B-----5:R-:W-:Y:S01]  /*21f0*/  MOV R48, R40 ;  /* 0x0000002800307202 */ /* 0x020fe20000000f00 */
        /* <DEDUP_REMOVED lines=13> */
.L_x_14047:
        /* <DEDUP_REMOVED lines=12> */
.L_x_14048:
        /* <DEDUP_REMOVED lines=42> */
.L_x_14046:
        /* <DEDUP_REMOVED lines=11> */
.L_x_14045:
        /* <DEDUP_REMOVED lines=15> */
.L_x_14051:
        /* <DEDUP_REMOVED lines=12> */
.L_x_14052:
        /* <DEDUP_REMOVED lines=42> */
.L_x_14050:
[----:B------:R-:W-:Y:S01]  /*2b30*/  I2FP.F32.U32 R49, R49 ;  /* 0x0000003100317245 */ /* 0x000fe20000201000 */
[----:B------:R-:W-:Y:S01]  /*2b40*/  HADD2.F32 R50, -RZ, R34.H1_H1 ;  /* 0x30000022ff327230 */ /* 0x000fe20000004100 */
        /* <DEDUP_REMOVED lines=9> */
.L_x_14049:
        /* <DEDUP_REMOVED lines=15> */
.L_x_14055:
        /* <DEDUP_REMOVED lines=12> */
.L_x_14056:
        /* <DEDUP_REMOVED lines=41> */
[----:B------:R-:W-:-:S07]  /*3020*/  HFMA2 R52, -RZ, RZ, 0, 0 ;  /* 0x00000000ff347431 */ /* 0x000fce00000001ff */
.L_x_14054:
        /* <DEDUP_REMOVED lines=11> */
.L_x_14053:
        /* <DEDUP_REMOVED lines=15> */
.L_x_14059:
        /* <DEDUP_REMOVED lines=12> */
.L_x_14060:
        /* <DEDUP_REMOVED lines=42> */
.L_x_14058:
        /* <DEDUP_REMOVED lines=12> */
.L_x_14028:
        /* <DEDUP_REMOVED lines=19> */
.L_x_14063:
        /* <DEDUP_REMOVED lines=12> */
.L_x_14064:
        /* <DEDUP_REMOVED lines=41> */
.L_x_14062:
        /* <DEDUP_REMOVED lines=11> */
.L_x_14061:
        /* <DEDUP_REMOVED lines=15> */
.L_x_14067:
        /* <DEDUP_REMOVED lines=12> */
.L_x_14068:
        /* <DEDUP_REMOVED lines=42> */
.L_x_14066:
        /* <DEDUP_REMOVED lines=11> */
.L_x_14065:
        /* <DEDUP_REMOVED lines=15> */
.L_x_14071:
        /* <DEDUP_REMOVED lines=12> */
.L_x_14072:
        /* <DEDUP_REMOVED lines=42> */
.L_x_14070:
        /* <DEDUP_REMOVED lines=11> */
.L_x_14069:
        /* <DEDUP_REMOVED lines=15> */
.L_x_14075:
        /* <DEDUP_REMOVED lines=12> */
.L_x_14076:
        /* <DEDUP_REMOVED lines=42> */
.L_x_14074:
        /* <DEDUP_REMOVED lines=11> */
.L_x_14073:
        /* <DEDUP_REMOVED lines=15> */
.L_x_14079:
        /* <DEDUP_REMOVED lines=12> */
.L_x_14080:
        /* <DEDUP_REMOVED lines=42> */
.L_x_14078:
        /* <DEDUP_REMOVED lines=11> */
.L_x_14077:
        /* <DEDUP_REMOVED lines=15> */
.L_x_14083:
        /* <DEDUP_REMOVED lines=12> */
.L_x_14084:
        /* <DEDUP_REMOVED lines=42> */
.L_x_14082:
        /* <DEDUP_REMOVED lines=11> */
.L_x_14081:
        /* <DEDUP_REMOVED lines=15> */
.L_x_14087:
        /* <DEDUP_REMOVED lines=12> */
.L_x_14088:
        /* <DEDUP_REMOVED lines=42> */
.L_x_14086:
        /* <DEDUP_REMOVED lines=11> */
.L_x_14085:
        /* <DEDUP_REMOVED lines=15> */
.L_x_14090:
        /* <DEDUP_REMOVED lines=12> */
.L_x_14091:
        /* <DEDUP_REMOVED lines=42> */
.L_x_14089:
        /* <DEDUP_REMOVED lines=11> */
.L_x_14057:
        /* <DEDUP_REMOVED lines=31> */
.L_x_14092:
[----:B-----5:R2:W5:Y:S04]  /*6010*/  @P1 LDG.E.128 R32, desc[UR12][R52.64] ;  /* 0x0000000c34201981 */ /* 0x020568000c1e1d00 */
[----:B------:R2:W5:Y:S04]  /*6020*/  @P0 LDG.E.128 R36, desc[UR12][R54.64] ;  /* 0x0000000c36240981 */ /* 0x000568000c1e1d00 */
[----:B------:R2:W5:Y:S01]  /*6030*/  @P0 LDG.E.128 R40, desc[UR12][R54.64+0x10] ;  /* 0x0000100c36280981 */ /* 0x000562000c1e1d00 */
[----:B------:R-:W-:Y:S05]  /*6040*/  @!P0 BRA `(.L_x_14093) ;  /* 0x0000002800188947 */ /* 0x000fea0003800000 */
[----:B------:R-:W-:Y:S01]  /*6050*/  ISETP.GT.AND P2, PT, R90, RZ, PT ;  /* 0x000000ff5a00720c */ /* 0x000fe20003f44270 */
[----:B--2---:R-:W-:Y:S01]  /*6060*/  IMAD.MOV.U32 R54, RZ, RZ, R65 ;  /* 0x000000ffff367224 */ /* 0x004fe200078e0041 */
[----:B------:R-:W-:Y:S01]  /*6070*/  MOV R100, R64 ;  /* 0x0000004000647202 */ /* 0x000fe20000000f00 */
[----:B-----5:R-:W-:-:S10]  /*6080*/  IMAD.MOV.U32 R52, RZ, RZ, R36 ;  /* 0x000000ffff347224 */ /* 0x020fd400078e0024 */
[----:B------:R-:W-:Y:S05]  /*6090*/  @!P2 BRA `(.L_x_14094) ;  /* 0x000000040040a947 */ /* 0x000fea0003800000 */
        /* <DEDUP_REMOVED lines=15> */
.L_x_14096:
        /* <DEDUP_REMOVED lines=12> */
.L_x_14097:
[----:B------:R-:W-:Y:S01]  /*6250*/  IMAD.WIDE.U32 R52, R3, -0x326172a9, RZ ;  /* 0xcd9e8d5703347825 */ /* 0x000fe200078e00ff */
[----:B01----:R-:W-:-:S04]  /*6260*/  LOP3.LUT R56, R95, UR15, R55, 0x96, !PT ;  /* 0x0000000f5f387c12 */ /* 0x003fc8000f8e9637 */
        /* <DEDUP_REMOVED lines=40> */
.L_x_14095:
        /* <DEDUP_REMOVED lines=11> */
.L_x_14094:
        /* <DEDUP_REMOVED lines=15> */
.L_x_14100:
[----:B------:R-:W-:-:S04]  /*6690*/  IADD3 R2, PT, PT, R2, 0x1, RZ ;  /* 0x0000000102027810 */ /* 0x000fc80007ffe0ff */
        /* <DEDUP_REMOVED lines=11> */
.L_x_14101:
        /* <DEDUP_REMOVED lines=42> */
.L_x_14099:
[----:B------:R-:W-:Y:S01]  /*69f0*/  I2FP.F32.U32 R53, R53 ;  /* 0x0000003500357245 */ /* 0x000fe20000201000 */
[----:B01----:R-:W-:Y:S01]  /*6a00*/  HADD2.F32 R56, -RZ, R32.H1_H1 ;  /* 0x30000020ff387230 */ /* 0x003fe20000004100 */
        /* <DEDUP_REMOVED lines=9> */
.L_x_14098:
[----:B01----:R-:W-:Y:S01]  /*6aa0*/  IMAD.MOV.U32 R56, RZ, RZ, R55 ;  /* 0x000000ffff387224 */ /* 0x003fe200078e0037 */
        /* <DEDUP_REMOVED lines=14> */
.L_x_14104:
        /* <DEDUP_REMOVED lines=12> */
.L_x_14105:
        /* <DEDUP_REMOVED lines=42> */
.L_x_14103:
        /* <DEDUP_REMOVED lines=11> */
.L_x_14102:
        /* <DEDUP_REMOVED lines=15> */
.L_x_14108:
        /* <DEDUP_REMOVED lines=12> */
.L_x_14109:
        /* <DEDUP_REMOVED lines=42> */
.L_x_14107:
        /* <DEDUP_REMOVED lines=11> */
.L_x_14106:
        /* <DEDUP_REMOVED lines=15> */
.L_x_14112:
        /* <DEDUP_REMOVED lines=12> */
.L_x_14113:
        /* <DEDUP_REMOVED lines=42> */
.L_x_14111:
        /* <DEDUP_REMOVED lines=11> */
.L_x_14110:
        /* <DEDUP_REMOVED lines=15> */
.L_x_14116:
        /* <DEDUP_REMOVED lines=12> */
.L_x_14117:
        /* <DEDUP_REMOVED lines=42> */
.L_x_14115:
        /* <DEDUP_REMOVED lines=11> */
.L_x_14114:
        /* <DEDUP_REMOVED lines=15> */
.L_x_14120:
        /* <DEDUP_REMOVED lines=12> */
.L_x_14121:
        /* <DEDUP_REMOVED lines=42> */
.L_x_14119:
        /* <DEDUP_REMOVED lines=11> */
.L_x_14118:
        /* <DEDUP_REMOVED lines=15> */
.L_x_14124:
        /* <DEDUP_REMOVED lines=12> */
.L_x_14125:
        /* <DEDUP_REMOVED lines=42> */
.L_x_14123:
        /* <DEDUP_REMOVED lines=12> */
.L_x_14093:
[----:B--2---:R-:W-:Y:S01]  /*88b0*/  IMAD.MOV.U32 R54, RZ, RZ, R65 ;  /* 0x000000ffff367224 */ /* 0x004fe200078e0041 */
        /* <DEDUP_REMOVED lines=18> */
.L_x_14128:
        /* <DEDUP_REMOVED lines=12> */
.L_x_14129:
        /* <DEDUP_REMOVED lines=42> */
.L_x_14127:
        /* <DEDUP_REMOVED lines=11> */
.L_x_14126:
        /* <DEDUP_REMOVED lines=15> */
.L_x_14132:
        /* <DEDUP_REMOVED lines=12> */
.L_x_14133:
        /* <DEDUP_REMOVED lines=42> */
.L_x_14131:
[----:B------:R-:W-:Y:S01]  /*9240*/  I2FP.F32.U32 R53, R53 ;  /* 0x0000003500357245 */ /* 0x000fe20000201000 */
[----:B01---5:R-:W-:Y:S01]  /*9250*/  HADD2.F32 R56, -RZ, R32.H1_H1 ;  /* 0x30000020ff387230 */ /* 0x023fe20000004100 */
        /* <DEDUP_REMOVED lines=9> */
.L_x_14130:
[----:B------:R-:W-:Y:S02]  /*92f0*/  HFMA2 R54, -RZ, RZ, 0, 0 ;  /* 0x00000000ff367431 */ /* 0x000fe400000001ff */
[----:B01----:R-:W-:Y:S01]  /*9300*/  IMAD.MOV.U32 R56, RZ, RZ, R55 ;  /* 0x000000ffff387224 */ /* 0x003fe200078e0037 */
        /* <DEDUP_REMOVED lines=13> */
.L_x_14136:
        /* <DEDUP_REMOVED lines=12> */
.L_x_14137:
        /* <DEDUP_REMOVED lines=42> */
.L_x_14135:
        /* <DEDUP_REMOVED lines=11> */
.L_x_14134:
        /* <DEDUP_REMOVED lines=15> */
.L_x_14140:
        /* <DEDUP_REMOVED lines=12> */
.L_x_14141:
        /* <DEDUP_REMOVED lines=42> */
.L_x_14139:
        /* <DEDUP_REMOVED lines=11> */
.L_x_14138:
        /* <DEDUP_REMOVED lines=15> */
.L_x_14144:
        /* <DEDUP_REMOVED lines=12> */
.L_x_14145:
        /* <DEDUP_REMOVED lines=42> */
.L_x_14143:
        /* <DEDUP_REMOVED lines=11> */
.L_x_14142:
        /* <DEDUP_REMOVED lines=15> */
.L_x_14148:
        /* <DEDUP_REMOVED lines=12> */
.L_x_14149:
        /* <DEDUP_REMOVED lines=42> */
.L_x_14147:
        /* <DEDUP_REMOVED lines=11> */
.L_x_14146:
        /* <DEDUP_REMOVED lines=15> */
.L_x_14152:
        /* <DEDUP_REMOVED lines=12> */
.L_x_14153:
        /* <DEDUP_REMOVED lines=42> */
.L_x_14151:
        /* <DEDUP_REMOVED lines=11> */
.L_x_14150:
        /* <DEDUP_REMOVED lines=15> */
.L_x_14155:
        /* <DEDUP_REMOVED lines=12> */
.L_x_14156:
        /* <DEDUP_REMOVED lines=42> */
.L_x_14154:
        /* <DEDUP_REMOVED lines=11> */
.L_x_14122:
        /* <DEDUP_REMOVED lines=32> */
.L_x_14157:
[----:B-----5:R1:W5:Y:S04]  /*b2f0*/  @P1 LDG.E.128 R32, desc[UR12][R88.64] ;  /* 0x0000000c58201981 */ /* 0x020368000c1e1d00 */
[----:B------:R1:W5:Y:S04]  /*b300*/  @P0 LDG.E.128 R36, desc[UR12][R60.64] ;  /* 0x0000000c3c240981 */ /* 0x000368000c1e1d00 */
[----:B------:R1:W5:Y:S01]  /*b310*/  @P0 LDG.E.128 R40, desc[UR12][R60.64+0x10] ;  /* 0x0000100c3c280981 */ /* 0x000362000c1e1d00 */
[----:B------:R-:W-:Y:S05]  /*b320*/  @!P0 BRA `(.L_x_14158) ;  /* 0x0000002800188947 */ /* 0x000fea0003800000 */
[----:B------:R-:W-:Y:S01]  /*b330*/  ISETP.GT.AND P0, PT, R90, RZ, PT ;  /* 0x000000ff5a00720c */ /* 0x000fe20003f04270 */
[----:B------:R-:W-:Y:S01]  /*b340*/  IMAD.MOV.U32 R98, RZ, RZ, R100 ;  /* 0x000000ffff627224 */ /* 0x000fe200078e0064 */
[----:B0-----:R-:W-:Y:S02]  /*b350*/  MOV R62, R97 ;  /* 0x00000061003e7202 */ /* 0x001fe40000000f00 */
[----:B-1---5:R-:W-:-:S09]  /*b360*/  MOV R60, R36 ;  /* 0x00000024003c7202 */ /* 0x022fd20000000f00 */
        /* <DEDUP_REMOVED lines=16> */
.L_x_14161:
        /* <DEDUP_REMOVED lines=12> */
.L_x_14162:
        /* <DEDUP_REMOVED lines=42> */
.L_x_14160:
        /* <DEDUP_REMOVED lines=11> */
.L_x_14159:
        /* <DEDUP_REMOVED lines=15> */
.L_x_14165:
        /* <DEDUP_REMOVED lines=12> */
.L_x_14166:
        /* <DEDUP_REMOVED lines=42> */
.L_x_14164:
        /* <DEDUP_REMOVED lines=11> */
.L_x_14163:
        /* <DEDUP_REMOVED lines=15> */
.L_x_14169:
        /* <DEDUP_REMOVED lines=12> */
.L_x_14170:
        /* <DEDUP_REMOVED lines=42> */
.L_x_14168:
[----:B------:R-:W-:Y:S01]  /*c1d0*/  I2FP.F32.U32 R62, R65 ;  /* 0x00000041003e7245 */ /* 0x000fe20000201000 */
[----:B------:R-:W-:Y:S01]  /*c1e0*/  HADD2.F32 R65, -RZ, R33.H0_H0 ;  /* 0x20000021ff417230 */ /* 0x000fe20000004100 */
[----:B------:R-:W-:-:S04]  /*c1f0*/  MOV R63, 0x2f800000 ;  /* 0x2f800000003f7802 */ /* 0x000fc80000000f00 */
        /* <DEDUP_REMOVED lines=8> */
.L_x_14167:
        /* <DEDUP_REMOVED lines=15> */
.L_x_14173:
        /* <DEDUP_REMOVED lines=12> */
.L_x_14174:
        /* <DEDUP_REMOVED lines=42> */
.L_x_14172:
        /* <DEDUP_REMOVED lines=11> */
.L_x_14171:
        /* <DEDUP_REMOVED lines=15> */
.L_x_14177:
        /* <DEDUP_REMOVED lines=12> */
.L_x_14178:
        /* <DEDUP_REMOVED lines=42> */
.L_x_14176:
        /* <DEDUP_REMOVED lines=11> */
.L_x_14175:
        /* <DEDUP_REMOVED lines=15> */
.L_x_14181:
        /* <DEDUP_REMOVED lines=12> */
.L_x_14182:
        /* <DEDUP_REMOVED lines=42> */
.L_x_14180:
        /* <DEDUP_REMOVED lines=11> */
.L_x_14179:
        /* <DEDUP_REMOVED lines=15> */
.L_x_14185:
        /* <DEDUP_REMOVED lines=12> */
.L_x_14186:
        /* <DEDUP_REMOVED lines=42> */
.L_x_14184:
        /* <DEDUP_REMOVED lines=11> */
.L_x_14183:
        /* <DEDUP_REMOVED lines=15> */
.L_x_14189:
        /* <DEDUP_REMOVED lines=12> */
.L_x_14190:
        /* <DEDUP_REMOVED lines=42> */
.L_x_14188:
        /* <DEDUP_REMOVED lines=12> */
.L_x_14158:
[----:B-1----:R-:W-:Y:S01]  /*db90*/  HFMA2 R60, -RZ, RZ, 0, 0 ;  /* 0x00000000ff3c7431 */ /* 0x002fe200000001ff */
[----:B0-----:R-:W-:Y:S01]  /*dba0*/  MOV R62, R97 ;  /* 0x00000061003e7202 */ /* 0x001fe20000000f00 */
        /* <DEDUP_REMOVED lines=17> */
.L_x_14193:
        /* <DEDUP_REMOVED lines=12> */
.L_x_14194:
        /* <DEDUP_REMOVED lines=42> */
.L_x_14192:
        /* <DEDUP_REMOVED lines=11> */
.L_x_14191:
        /* <DEDUP_REMOVED lines=15> */
.L_x_14197:
        /* <DEDUP_REMOVED lines=12> */
.L_x_14198:
        /* <DEDUP_REMOVED lines=42> */
.L_x_14196:
        /* <DEDUP_REMOVED lines=11> */
.L_x_14195:
        /* <DEDUP_REMOVED lines=15> */
.L_x_14201:
        /* <DEDUP_REMOVED lines=12> */
.L_x_14202:
        /* <DEDUP_REMOVED lines=42> */
.L_x_14200:
        /* <DEDUP_REMOVED lines=11> */
.L_x_14199:
        /* <DEDUP_REMOVED lines=15> */
.L_x_14205:
        /* <DEDUP_REMOVED lines=12> */
.L_x_14206:
        /* <DEDUP_REMOVED lines=42> */
.L_x_14204:
        /* <DEDUP_REMOVED lines=11> */
.L_x_14203:
        /* <DEDUP_REMOVED lines=15> */
.L_x_14209:
        /* <DEDUP_REMOVED lines=12> */
.L_x_14210:
        /* <DEDUP_REMOVED lines=42> */
.L_x_14208:
        /* <DEDUP_REMOVED lines=11> */
.L_x_14207:
        /* <DEDUP_REMOVED lines=15> */
.L_x_14213:
        /* <DEDUP_REMOVED lines=12> */
.L_x_14214:
        /* <DEDUP_REMOVED lines=42> */
.L_x_14212:
        /* <DEDUP_REMOVED lines=11> */
.L_x_14211:
        /* <DEDUP_REMOVED lines=15> */
.L_x_14217:
        /* <DEDUP_REMOVED lines=12> */
.L_x_14218:
        /* <DEDUP_REMOVED lines=42> */
.L_x_14216:
        /* <DEDUP_REMOVED lines=11> */
.L_x_14215:
        /* <DEDUP_REMOVED lines=15> */
.L_x_14220:
        /* <DEDUP_REMOVED lines=12> */
.L_x_14221:
        /* <DEDUP_REMOVED lines=42> */
.L_x_14219:
        /* <DEDUP_REMOVED lines=11> */
.L_x_14187:
        /* <DEDUP_REMOVED lines=48> */
.L_x_14222:
        /* <DEDUP_REMOVED lines=139> */
[--C-:B------:R-:W-:Y:S01]  /*10f80*/  HADD2.F32 R85, -RZ, R7.reuse.H1_H1 ;  /* 0x30000007ff557230 */ /* 0x100fe20000004100 */
[----:B------:R-:W-:Y:S01]  /*10f90*/  UIADD3 UR4, UPT, UPT, UR6, -0x1, URZ ;  /* 0xffffffff06047890 */ /* 0x000fe2000fffe0ff */
[----:B------:R-:W-:Y:S02]  /*10fa0*/  HADD2.F32 R87, -RZ, R28.H1_H1 ;  /* 0x3000001cff577230 */ /* 0x000fe40000004100 */
        /* <DEDUP_REMOVED lines=52> */
[----:B------:R-:W-:Y:S01]  /*112f0*/  HADD2.F32 R84, -RZ, R8.H0_H0 ;  /* 0x20000008ff547230 */ /* 0x000fe20000004100 */
[----:B------:R-:W-:Y:S01]  /*11300*/  UIMAD UR4, UR4, UR22, URZ ;  /* 0x00000016040472a4 */ /* 0x000fe2000f8e02ff */
[----:B------:R-:W-:-:S02]  /*11310*/  HADD2.F32 R86, -RZ, R29.H0_H0 ;  /* 0x2000001dff567230 */ /* 0x000fc40000004100 */
[----:B------:R-:W-:Y:S01]  /*11320*/  HADD2.F32 R67, -RZ, R8.H1_H1 ;  /* 0x30000008ff437230 */ /* 0x000fe20000004100 */
[----:B------:R-:W-:Y:S01]  /*11330*/  USHF.R.S32.HI UR5, URZ, 0x1f, UR4 ;  /* 0x0000001fff057899 */ /* 0x000fe20008011404 */
[----:B------:R-:W-:Y:S02]  /*11340*/  HADD2.F32 R85, -RZ, R29.H1_H1 ;  /* 0x3000001dff557230 */ /* 0x000fe40000004100 */
[----:B------:R-:W-:Y:S01]  /*11350*/  FFMA.FTZ R51, R51, R84, R86 ;  /* 0x0000005433337223 */ /* 0x000fe20000010056 */
[--C-:B------:R-:W-:Y:S01]  /*11360*/  HADD2.F32 R87, -RZ, R9.reuse.H0_H0 ;  /* 0x20000009ff577230 */ /* 0x100fe20000004100 */
[----:B------:R-:W-:Y:S01]  /*11370*/  ULEA.HI UR5, UR5, UR4, URZ, 0x3 ;  /* 0x0000000405057291 */ /* 0x000fe2000f8f18ff */
[--C-:B------:R-:W-:Y:S02]  /*11380*/  HADD2.F32 R91, -RZ, R30.reuse.H0_H0 ;  /* 0x2000001eff5b7230 */ /* 0x100fe40000004100 */
[----:B------:R-:W-:Y:S01]  /*11390*/  FFMA.FTZ R54, R54, R67, R85 ;  /* 0x0000004336367223 */ /* 0x000fe20000010055 */
[----:B------:R-:W-:Y:S01]  /*113a0*/  HADD2.F32 R88, -RZ, R9.H1_H1 ;  /* 0x30000009ff587230 */ /* 0x000fe20000004100 */
[----:B------:R-:W-:Y:S01]  /*113b0*/  F2FP.F16.F32.PACK_AB R44, R49, R44 ;  /* 0x0000002c312c723e */ /* 0x000fe200000000ff */
[----:B------:R-:W-:-:S02]  /*113c0*/  HADD2.F32 R90, -RZ, R30.H1_H1 ;  /* 0x3000001eff5a7230 */ /* 0x000fc40000004100 */
[----:B------:R-:W-:Y:S01]  /*113d0*/  FFMA.FTZ R62, R62, R87, R91 ;  /* 0x000000573e3e7223 */ /* 0x000fe2000001005b */
[--C-:B------:R-:W-:Y:S02]  /*113e0*/  HADD2.F32 R99, -RZ, R10.reuse.H0_H0 ;  /* 0x2000000aff637230 */ /* 0x100fe40000004100 */
[--C-:B------:R-:W-:Y:S02]  /*113f0*/  HADD2.F32 R101, -RZ, R31.reuse.H0_H0 ;  /* 0x2000001fff657230 */ /* 0x100fe40000004100 */
[----:B------:R-:W-:Y:S01]  /*11400*/  FFMA.FTZ R63, R63, R88, R90 ;  /* 0x000000583f3f7223 */ /* 0x000fe2000001005a */
[----:B------:R-:W-:Y:S02]  /*11410*/  HADD2.F32 R84, -RZ, R10.H1_H1 ;  /* 0x3000000aff547230 */ /* 0x000fe40000004100 */
[----:B------:R-:W-:Y:S02]  /*11420*/  HADD2.F32 R86, -RZ, R31.H1_H1 ;  /* 0x3000001fff567230 */ /* 0x000fe40000004100 */
[----:B------:R-:W-:Y:S01]  /*11430*/  FFMA.FTZ R66, R66, R99, R101 ;  /* 0x0000006342427223 */ /* 0x000fe20000010065 */
[----:B------:R-:W-:-:S02]  /*11440*/  HADD2.F32 R85, -RZ, R15.H0_H0 ;  /* 0x2000000fff557230 */ /* 0x000fc40000004100 */
[--C-:B------:R-:W-:Y:S02]  /*11450*/  HADD2.F32 R87, -RZ, R24.reuse.H0_H0 ;  /* 0x20000018ff577230 */ /* 0x100fe40000004100 */
[----:B------:R-:W-:Y:S01]  /*11460*/  FFMA.FTZ R67, R65, R84, R86 ;  /* 0x0000005441437223 */ /* 0x000fe20000010056 */
[----:B------:R-:W-:Y:S02]  /*11470*/  HADD2.F32 R88, -RZ, R15.H1_H1 ;  /* 0x3000000fff587230 */ /* 0x000fe40000004100 */
[----:B------:R-:W-:Y:S02]  /*11480*/  HADD2.F32 R90, -RZ, R24.H1_H1 ;  /* 0x30000018ff5a7230 */ /* 0x000fe40000004100 */
[----:B------:R-:W-:Y:S01]  /*11490*/  FFMA.FTZ R64, R64, R85, R87 ;  /* 0x0000005540407223 */ /* 0x000fe20000010057 */
[----:B------:R-:W-:Y:S02]  /*114a0*/  HADD2.F32 R100, -RZ, R16.H1_H1 ;  /* 0x30000010ff647230 */ /* 0x000fe40000004100 */
[----:B------:R-:W-:-:S02]  /*114b0*/  HADD2.F32 R102, -RZ, R25.H1_H1 ;  /* 0x30000019ff667230 */ /* 0x000fc40000004100 */
[----:B------:R-:W-:Y:S01]  /*114c0*/  FFMA.FTZ R65, R61, R88, R90 ;  /* 0x000000583d417223 */ /* 0x000fe2000001005a */
[----:B------:R-:W-:Y:S02]  /*114d0*/  HADD2.F32 R91, -RZ, R16.H0_H0 ;  /* 0x20000010ff5b7230 */ /* 0x000fe40000004100 */
[----:B------:R-:W-:Y:S02]  /*114e0*/  HADD2.F32 R99, -RZ, R25.H0_H0 ;  /* 0x20000019ff637230 */ /* 0x000fe40000004100 */
[----:B------:R-:W-:Y:S01]  /*114f0*/  FFMA.FTZ R85, R59, R100, R102 ;  /* 0x000000643b557223 */ /* 0x000fe20000010066 */
[--C-:B------:R-:W-:Y:S02]  /*11500*/  HADD2.F32 R59, -RZ, R17.reuse.H0_H0 ;  /* 0x20000011ff3b7230 */ /* 0x100fe40000004100 */
[----:B------:R-:W-:Y:S02]  /*11510*/  HADD2.F32 R61, -RZ, R26.H0_H0 ;  /* 0x2000001aff3d7230 */ /* 0x000fe40000004100 */
[----:B------:R-:W-:Y:S01]  /*11520*/  FFMA.FTZ R84, R60, R91, R99 ;  /* 0x0000005b3c547223 */ /* 0x000fe20000010063 */
[----:B------:R-:W-:-:S02]  /*11530*/  HADD2.F32 R60, -RZ, R17.H1_H1 ;  /* 0x30000011ff3c7230 */ /* 0x000fc40000004100 */
[----:B------:R-:W-:Y:S02]  /*11540*/  HADD2.F32 R88, -RZ, R26.H1_H1 ;  /* 0x3000001aff587230 */ /* 0x000fe40000004100 */
[----:B------:R-:W-:Y:S01]  /*11550*/  FFMA.FTZ R86, R58, R59, R61 ;  /* 0x0000003b3a567223 */ /* 0x000fe2000001003d */
[----:B------:R-:W-:Y:S01]  /*11560*/  HADD2.F32 R91, -RZ, R18.H0_H0 ;  /* 0x20000012ff5b7230 */ /* 0x000fe20000004100 */
[----:B------:R-:W0:Y:S01]  /*11570*/  LDC.64 R58, c[0x0][0x428] ;  /* 0x00010a00ff3a7b82 */ /* 0x000e220000000a00 */
[----:B------:R-:W-:Y:S02]  /*11580*/  HADD2.F32 R99, -RZ, R27.H0_H0 ;  /* 0x2000001bff637230 */ /* 0x000fe40000004100 */
[----:B------:R-:W-:Y:S01]  /*11590*/  FFMA.FTZ R87, R57, R60, R88 ;  /* 0x0000003c39577223 */ /* 0x000fe20000010058 */
[----:B------:R-:W-:Y:S01]  /*115a0*/  HADD2.F32 R104, -RZ, R71.H0_H0 ;  /* 0x20000047ff687230 */ /* 0x000fe20000004100 */
[----:B------:R-:W-:Y:S01]  /*115b0*/  F2FP.F16.F32.PACK_AB R49, R85, R84 ;  /* 0x000000545531723e */ /* 0x000fe200000000ff */
[----:B------:R-:W-:-:S02]  /*115c0*/  HADD2.F32 R106, -RZ, R20.H0_H0 ;  /* 0x20000014ff6a7230 */ /* 0x000fc40000004100 */
[----:B------:R-:W-:Y:S01]  /*115d0*/  FFMA.FTZ R90, R56, R91, R99 ;  /* 0x0000005b385a7223 */ /* 0x000fe20000010063 */
[----:B------:R-:W-:Y:S02]  /*115e0*/  HADD2.F32 R91, -RZ, R71.H1_H1 ;  /* 0x30000047ff5b7230 */ /* 0x000fe40000004100 */
[----:B------:R-:W-:Y:S02]  /*115f0*/  HADD2.F32 R57, -RZ, R72.H0_H0 ;  /* 0x20000048ff397230 */ /* 0x000fe40000004100 */
[----:B------:R-:W-:Y:S01]  /*11600*/  FFMA.FTZ R88, R53, R104, R106 ;  /* 0x0000006835587223 */ /* 0x000fe2000001006a */
[----:B------:R-:W-:Y:S02]  /*11610*/  HADD2.F32 R53, -RZ, R20.H1_H1 ;  /* 0x30000014ff357230 */ /* 0x000fe40000004100 */
[----:B------:R-:W-:Y:S02]  /*11620*/  HADD2.F32 R61, -RZ, R21.H0_H0 ;  /* 0x20000015ff3d7230 */ /* 0x000fe40000004100 */
[----:B------:R-:W-:-:S02]  /*11630*/  HADD2.F32 R56, -RZ, R72.H1_H1 ;  /* 0x30000048ff387230 */ /* 0x000fc40000004100 */
[----:B------:R-:W-:Y:S01]  /*11640*/  FFMA.FTZ R91, R52, R91, R53 ;  /* 0x0000005b345b7223 */ /* 0x000fe20000010035 */
[----:B------:R-:W-:Y:S02]  /*11650*/  HADD2.F32 R60, -RZ, R21.H1_H1 ;  /* 0x30000015ff3c7230 */ /* 0x000fe40000004100 */
[----:B------:R-:W-:Y:S01]  /*11660*/  FFMA.FTZ R53, R50, R57, R61 ;  /* 0x0000003932357223 */ /* 0x000fe2000001003d */
[----:B------:R-:W-:Y:S01]  /*11670*/  MOV R61, UR5 ;  /* 0x00000005003d7c02 */ /* 0x000fe20008000f00 */
[----:B------:R-:W-:Y:S02]  /*11680*/  HADD2.F32 R99, -RZ, R73.H0_H0 ;  /* 0x20000049ff637230 */ /* 0x000fe40000004100 */
[----:B------:R-:W-:Y:S02]  /*11690*/  HADD2.F32 R101, -RZ, R22.H0_H0 ;  /* 0x20000016ff657230 */ /* 0x000fe40000004100 */
[----:B------:R-:W-:Y:S01]  /*116a0*/  FFMA.FTZ R52, R47, R56, R60 ;  /* 0x000000382f347223 */ /* 0x000fe2000001003c */
[----:B------:R-:W-:Y:S01]  /*116b0*/  HADD2.F32 R100, -RZ, R18.H1_H1 ;  /* 0x30000012ff647230 */ /* 0x000fe20000004100 */
[----:B------:R-:W-:Y:S01]  /*116c0*/  LEA.HI.SX32 R61, R61, R0, 0x1d ;  /* 0x000000003d3d7211 */ /* 0x000fe200078feaff */
[----:B------:R-:W-:-:S02]  /*116d0*/  HADD2.F32 R102, -RZ, R27.H1_H1 ;  /* 0x3000001bff667230 */ /* 0x000fc40000004100 */
[----:B------:R-:W-:Y:S01]  /*116e0*/  FFMA.FTZ R99, R48, R99, R101 ;  /* 0x0000006330637223 */ /* 0x000fe20000010065 */
[----:B------:R-:W-:Y:S01]  /*116f0*/  HADD2.F32 R47, -RZ, R73.H1_H1 ;  /* 0x30000049ff2f7230 */ /* 0x000fe20000004100 */
[----:B------:R-:W-:Y:S01]  /*11700*/  F2FP.F16.F32.PACK_AB R53, R52, R53 ;  /* 0x000000353435723e */ /* 0x000fe200000000ff */
        /* <DEDUP_REMOVED lines=23> */
[----:B------:R0:W-:Y:S04]  /*11880*/  STG.E.128 desc[UR12][R60.64], R44 ;  /* 0x0000002c3c007986 */ /* 0x0001e8000c101d0c */
[----:B------:R0:W-:Y:S04]  /*11890*/  STG.E.128 desc[UR12][R56.64], R48 ;  /* 0x0000003038007986 */ /* 0x0001e8000c101d0c */
[----:B------:R0:W-:Y:S02]  /*118a0*/  STG.E.128 desc[UR12][R58.64], R52 ;  /* 0x000000343a007986 */ /* 0x0001e4000c101d0c */
.L_x_14223:
[----:B------:R-:W-:Y:S02]  /*118b0*/  UIADD3 UR7, UPT, UPT, UR7, UR20, URZ ;  /* 0x0000001407077290 */ /* 0x000fe4000fffe0ff */
[----:B------:R-:W-:Y:S02]  /*118c0*/  UPLOP3.LUT UP0, UPT, UPT, UPT, UP0, 0x40, 0x4 ;  /* 0x000000000004789c */ /* 0x000fe40003f0e800 */
[----:B------:R-:W-:-:S09]  /*118d0*/  UISETP.GE.AND UP1, UPT, UR7, UR21, UPT ;  /* 0x000000150700728c */ /* 0x000fd2000bf26270 */
[----:B------:R-:W-:Y:S05]  /*118e0*/  BRA.U !UP1, `(.L_x_14224) ;  /* 0xfffffef109b07547 */ /* 0x000fea000b83ffff */
[----:B------:R-:W-:Y:S05]  /*118f0*/  EXIT ;  /* 0x000000000000794d */ /* 0x000fea0003800000 */
.L_x_14225:
        /* <DEDUP_REMOVED lines=16> */
.L_x_20842:


//--------------------- .text._ZN10layer_norm13ln_fwd_kernelINS_13Kernel_traitsIf6__halffS2_fjLj3072ELj1ELj1ELj4ELj16ENS_18Kernel_traits_baseILj3072EfS2_fS2_fjLj128EEEEELb0ELb0ELb0ELb0EEEvNS_9FwdParamsE --------------------------
	.section	.text._ZN10layer_norm13ln_fwd_kernelINS_13Kernel_traitsIf6__halffS2_fjLj3072ELj1ELj1ELj4ELj16ENS_18Kernel_traits_baseILj3072EfS2_fS2_fjLj128EEEEELb0ELb0ELb0ELb0EEEvNS_9FwdParamsE,"ax",@progbits
	.align	128
        .global         _ZN10layer_norm13ln_fwd_kernelINS_13Kernel_traitsIf6__halffS2_fjLj3072ELj1ELj1ELj4ELj16ENS_18Kernel_traits_baseILj3072EfS2_fS2_fjLj128EEEEELb0ELb0ELb0ELb0EEEvNS_9FwdParamsE
        .type           _ZN10layer_norm13ln_fwd_kernelINS_13Kernel_traitsIf6__halffS2_fjLj3072ELj1ELj1ELj4ELj16ENS_18Kernel_traits_baseILj3072EfS2_fS2_fjLj128EEEEELb0ELb0ELb0ELb0EEEvNS_9FwdParamsE,@function
        .size           _ZN10layer_norm13ln_fwd_kernelINS_13Kernel_traitsIf6__halffS2_fjLj3072ELj1ELj1ELj4ELj16ENS_18Kernel_traits_baseILj3072EfS2_fS2_fjLj128EEEEELb0ELb0ELb0ELb0EEEvNS_9FwdParamsE,(.L_x_20843 - _ZN10layer_norm13ln_fwd_kernelINS_13Kernel_traitsIf6__halffS2_fjLj3072ELj1ELj1ELj4ELj16ENS_18Kernel_traits_baseILj3072EfS2_fS2_fjLj128EEEEELb0ELb0ELb0ELb0EEEvNS_9FwdParamsE)
        .other          _ZN10layer_norm13ln_fwd_kernelINS_13Kernel_traitsIf6__halffS2_fjLj3072ELj1ELj1ELj4ELj16ENS_18Kernel_traits_baseILj3072EfS2_fS2_fjLj128EEEEELb0ELb0ELb0ELb0EEEvNS_9FwdParamsE,@"STO_CUDA_ENTRY STV_DEFAULT"
_ZN10layer_norm13ln_fwd_kernelINS_13Kernel_traitsIf6__halffS2_fjLj3072ELj1ELj1ELj4ELj16ENS_18Kernel_traits_baseILj3072EfS2_fS2_fjLj128EEEEELb0ELb0ELb0ELb0EEEvNS_9FwdParamsE:
.text._ZN10layer_norm13ln_fwd_kernelINS_13Kernel_traitsIf6__halffS2_fjLj3072ELj1ELj1ELj4ELj16ENS_18Kernel_traits_baseILj3072EfS2_fS2_fjLj128EEEEELb0ELb0ELb0ELb0EEEvNS_9FwdParamsE:
        /* <DEDUP_REMOVED lines=49> */
.L_x_14227:
        /* <DEDUP_REMOVED lines=30> */
.L_x_14228:
[----:B------:R-:W-:Y:S05]  /*04f0*/  BSYNC.RECONVERGENT B0 ;  /* 0x0000000000007941 */ /* 0x000fea0003800200 */
.L_x_14226:
        /* <DEDUP_REMOVED lines=26> */
.L_x_14249:
        /* <DEDUP_REMOVED lines=15> */
[----:B------:R-:W-:Y:S01]  /*0790*/  MOV R82, R81 ;  /* 0x0000005100527202 */ /* 0x000fe20000000f00 */
[----:B--2---:R-:W-:-:S05]  /*07a0*/  @P0 HADD2.F32 R75, -RZ, R72.H0_H0 ;  /* 0x20000048ff4b0230 */ /* 0x004fca0000004100 */
[----:B------:R-:W-:Y:S02]  /*07b0*/  @P0 R2UR UR7, R75 ;  /* 0x000000004b0702ca */ /* 0x000fe400000e0000 */
[----:B------:R-:W-:-:S11]  /*07c0*/  ISETP.GE.U32.AND P0, PT, R80, 0x80, PT ;  /* 0x000000805000780c */ /* 0x000fd60003f06070 */
[----:B------:R-:W-:Y:S02]  /*07d0*/  @UP0 UMOV UR4, UR7 ;  /* 0x0000000700040c82 */ /* 0x000fe40008000000 */
[----:B------:R-:W-:Y:S05]  /*07e0*/  @!P0 BRA `(.L_x_14230) ;  /* 0x0000000000c08947 */ /* 0x000fea0003800000 */
        /* <DEDUP_REMOVED lines=10> */
[--C-:B-----5:R-:W-:Y:S02]  /*0890*/  HADD2.F32 R85, -RZ, R72.reuse.H0_H0 ;  /* 0x20000048ff557230 */ /* 0x120fe40000004100 */
[----:B------:R-:W-:Y:S02]  /*08a0*/  HADD2.F32 R72, -RZ, R72.H1_H1 ;  /* 0x30000048ff487230 */ /* 0x000fe40000004100 */
[--C-:B------:R-:W-:Y:S02]  /*08b0*/  HADD2.F32 R87, -RZ, R75.reuse.H0_H0 ;  /* 0x2000004bff577230 */ /* 0x100fe40000004100 */
[----:B------:R-:W-:-:S02]  /*08c0*/  HADD2.F32 R84, -RZ, R75.H1_H1 ;  /* 0x3000004bff547230 */ /* 0x000fc40000004100 */
[----:B--2---:R-:W-:Y:S01]  /*08d0*/  FFMA.FTZ R4, R85, UR4, R4 ;  /* 0x0000000455047c23 */ /* 0x004fe20008010004 */
[----:B------:R-:W-:Y:S01]  /*08e0*/  FFMA.FTZ R5, R72, UR4, R5 ;  /* 0x0000000448057c23 */ /* 0x000fe20008010005 */
[--C-:B------:R-:W-:Y:S02]  /*08f0*/  HADD2.F32 R85, -RZ, R73.reuse.H0_H0 ;  /* 0x20000049ff557230 */ /* 0x100fe40000004100 */
[----:B------:R-:W-:Y:S02]  /*0900*/  HADD2.F32 R72, -RZ, R73.H1_H1 ;  /* 0x30000049ff487230 */ /* 0x000fe40000004100 */
[----:B----4-:R-:W-:Y:S01]  /*0910*/  FFMA.FTZ R78, R87, UR4, R78 ;  /* 0x00000004574e7c23 */ /* 0x010fe2000801004e */
[--C-:B------:R-:W-:Y:S02]  /*0920*/  HADD2.F32 R73, -RZ, R74.reuse.H0_H0 ;  /* 0x2000004aff497230 */ /* 0x100fe40000004100 */
[----:B------:R-:W-:Y:S01]  /*0930*/  FFMA.FTZ R6, R85, UR4, R6 ;  /* 0x0000000455067c23 */ /* 0x000fe20008010006 */
[----:B------:R-:W-:-:S02]  /*0940*/  HADD2.F32 R74, -RZ, R74.H1_H1 ;  /* 0x3000004aff4a7230 */ /* 0x000fc40000004100 */
[----:B------:R-:W-:Y:S01]  /*0950*/  FFMA.FTZ R7, R72, UR4, R7 ;  /* 0x0000000448077c23 */ /* 0x000fe20008010007 */
[----:B------:R-:W-:Y:S01]  /*0960*/  FFMA.FTZ R79, R84, UR4, R79 ;  /* 0x00000004544f7c23 */ /* 0x000fe2000801004f */
[----:B------:R-:W-:Y:S01]  /*0970*/  FFMA.FTZ R76, R73, UR4, R76 ;  /* 0x00000004494c7c23 */ /* 0x000fe2000801004c */
[----:B------:R-:W-:Y:S01]  /*0980*/  FFMA.FTZ R77, R74, UR4, R77 ;  /* 0x000000044a4d7c23 */ /* 0x000fe2000801004d */
[----:B------:R-:W-:Y:S06]  /*0990*/  BRA `(.L_x_14232) ;  /* 0x0000000000407947 */ /* 0x000fec0003800000 */
.L_x_14231:
[----:B-----5:R-:W-:Y:S02]  /*09a0*/  HADD2.F32 R76, -RZ, R74.H0_H0 ;  /* 0x2000004aff4c7230 */ /* 0x020fe40000004100 */
[----:B------:R-:W-:Y:S02]  /*09b0*/  HADD2.F32 R78, -RZ, R75.H0_H0 ;  /* 0x2000004bff4e7230 */ /* 0x000fe40000004100 */
[--C-:B----4-:R-:W-:Y:S02]  /*09c0*/  HADD2.F32 R4, -RZ, R72.reuse.H0_H0 ;  /* 0x20000048ff047230 */ /* 0x110fe40000004100 */
[----:B------:R-:W-:Y:S01]  /*09d0*/  FMUL.FTZ R76, R76, UR4 ;  /* 0x000000044c4c7c20 */ /* 0x000fe20008410000 */
[----:B------:R-:W-:Y:S02]  /*09e0*/  HADD2.F32 R5, -RZ, R72.H1_H1 ;  /* 0x30000048ff057230 */ /* 0x000fe40000004100 */
[----:B------:R-:W-:Y:S01]  /*09f0*/  FMUL.FTZ R78, R78, UR4 ;  /* 0x000000044e4e7c20 */ /* 0x000fe20008410000 */
[----:B------:R-:W-:-:S02]  /*0a00*/  HADD2.F32 R6, -RZ, R73.H0_H0 ;  /* 0x20000049ff067230 */ /* 0x000fc40000004100 */
        /* <DEDUP_REMOVED lines=9> */
.L_x_14232:
[----:B------:R-:W0:Y:S01]  /*0aa0*/  LDC.64 R72, c[0x0][0x3a8] ;  /* 0x0000ea00ff487b82 */ /* 0x000e220000000a00 */
[C---:B------:R-:W-:Y:S01]  /*0ab0*/  IADD3 R82, PT, PT, R81.reuse, 0x80, RZ ;  /* 0x0000008051527810 */ /* 0x040fe20007ffe0ff */
[----:B0-----:R-:W-:-:S05]  /*0ac0*/  IMAD.WIDE.U32 R72, R81, 0x20, R72 ;  /* 0x0000002051487825 */ /* 0x001fca00078e0048 */
[----:B------:R0:W-:Y:S04]  /*0ad0*/  STG.E.128 desc[UR8][R72.64], R4 ;  /* 0x0000000448007986 */ /* 0x0001e8000c101d08 */
[----:B------:R0:W-:Y:S02]  /*0ae0*/  STG.E.128 desc[UR8][R72.64+0x10], R76 ;  /* 0x0000104c48007986 */ /* 0x0001e4000c101d08 */
.L_x_14230:
[----:B-1-3--:R-:W-:Y:S05]  /*0af0*/  BSYNC.RECONVERGENT B0 ;  /* 0x0000000000007941 */ /* 0x00afea0003800200 */
.L_x_14229:
        /* <DEDUP_REMOVED lines=15> */
[----:B------:R-:W-:Y:S02]  /*0bf0*/  HADD2.F32 R87, -RZ, R61.H0_H0 ;  /* 0x2000003dff577230 */ /* 0x000fe40000004100 */
[----:B0-----:R-:W-:-:S02]  /*0c00*/  HADD2.F32 R84, -RZ, R63.H1_H1 ;  /* 0x3000003fff547230 */ /* 0x001fc40000004100 */
[----:B--2---:R-:W-:Y:S01]  /*0c10*/  FFMA.FTZ R57, R60, UR4, R57 ;  /* 0x000000043c397c23 */ /* 0x004fe20008010039 */
[----:B------:R-:W-:Y:S02]  /*0c20*/  HADD2.F32 R60, -RZ, R61.H1_H1 ;  /* 0x3000003dff3c7230 */ /* 0x000fe40000004100 */
[----:B------:R-:W-:Y:S01]  /*0c30*/  FFMA.FTZ R56, R83, UR4, R56 ;  /* 0x0000000453387c23 */ /* 0x000fe20008010038 */
[--C-:B------:R-:W-:Y:S02]  /*0c40*/  HADD2.F32 R61, -RZ, R62.reuse.H0_H0 ;  /* 0x2000003eff3d7230 */ /* 0x100fe40000004100 */
[----:B------:R-:W-:Y:S01]  /*0c50*/  FFMA.FTZ R58, R87, UR4, R58 ;  /* 0x00000004573a7c23 */ /* 0x000fe2000801003a */
[----:B------:R-:W-:Y:S02]  /*0c60*/  HADD2.F32 R62, -RZ, R62.H1_H1 ;  /* 0x3000003eff3e7230 */ /* 0x000fe40000004100 */
[----:B------:R-:W-:Y:S01]  /*0c70*/  FFMA.FTZ R59, R60, UR4, R59 ;  /* 0x000000043c3b7c23 */ /* 0x000fe2000801003b */
[----:B------:R-:W-:-:S02]  /*0c80*/  HADD2.F32 R83, -RZ, R63.H0_H0 ;  /* 0x2000003fff537230 */ /* 0x000fc40000004100 */
[----:B---3--:R-:W-:Y:S01]  /*0c90*/  FFMA.FTZ R60, R61, UR4, R72 ;  /* 0x000000043d3c7c23 */ /* 0x008fe20008010048 */
[----:B------:R-:W-:Y:S01]  /*0ca0*/  FFMA.FTZ R63, R84, UR4, R75 ;  /* 0x00000004543f7c23 */ /* 0x000fe2000801004b */
[----:B------:R-:W-:Y:S01]  /*0cb0*/  FFMA.FTZ R61, R62, UR4, R73 ;  /* 0x000000043e3d7c23 */ /* 0x000fe20008010049 */
[----:B------:R-:W-:Y:S01]  /*0cc0*/  FFMA.FTZ R62, R83, UR4, R74 ;  /* 0x00000004533e7c23 */ /* 0x000fe2000801004a */
[----:B------:R-:W-:Y:S06]  /*0cd0*/  BRA `(.L_x_14236) ;  /* 0x0000000000407947 */ /* 0x000fec0003800000 */
.L_x_14235:
[--C-:B-----5:R-:W-:Y:S02]  /*0ce0*/  HADD2.F32 R56, -RZ, R60.reuse.H0_H0 ;  /* 0x2000003cff387230 */ /* 0x120fe40000004100 */
[----:B------:R-:W-:Y:S02]  /*0cf0*/  HADD2.F32 R57, -RZ, R60.H1_H1 ;  /* 0x3000003cff397230 */ /* 0x000fe40000004100 */
[--C-:B------:R-:W-:Y:S02]  /*0d00*/  HADD2.F32 R58, -RZ, R61.reuse.H0_H0 ;  /* 0x2000003dff3a7230 */ /* 0x100fe40000004100 */
[----:B------:R-:W-:Y:S01]  /*0d10*/  FMUL.FTZ R56, R56, UR4 ;  /* 0x0000000438387c20 */ /* 0x000fe20008410000 */
[----:B------:R-:W-:Y:S02]  /*0d20*/  HADD2.F32 R59, -RZ, R61.H1_H1 ;  /* 0x3000003dff3b7230 */ /* 0x000fe40000004100 */
[----:B------:R-:W-:Y:S01]  /*0d30*/  FMUL.FTZ R57, R57, UR4 ;  /* 0x0000000439397c20 */ /* 0x000fe20008410000 */
[----:B------:R-:W-:-:S02]  /*0d40*/  HADD2.F32 R60, -RZ, R62.H0_H0 ;  /* 0x2000003eff3c7230 */ /* 0x000fc40000004100 */
[----:B------:R-:W-:Y:S01]  /*0d50*/  FMUL.FTZ R58, R58, UR4 ;  /* 0x000000043a3a7c20 */ /* 0x000fe20008410000 */
[----:B------:R-:W-:Y:S02]  /*0d60*/  HADD2.F32 R61, -RZ, R62.H1_H1 ;  /* 0x3000003eff3d7230 */ /* 0x000fe40000004100 */
[----:B------:R-:W-:Y:S01]  /*0d70*/  FMUL.FTZ R59, R59, UR4 ;  /* 0x000000043b3b7c20 */ /* 0x000fe20008410000 */
[--C-:B------:R-:W-:Y:S02]  /*0d80*/  HADD2.F32 R62, -RZ, R63.reuse.H0_H0 ;  /* 0x2000003fff3e7230 */ /* 0x100fe40000004100 */
[----:B------:R-:W-:Y:S01]  /*0d90*/  FMUL.FTZ R60, R60, UR4 ;  /* 0x000000043c3c7c20 */ /* 0x000fe20008410000 */
[----:B------:R-:W-:Y:S02]  /*0da0*/  HADD2.F32 R63, -RZ, R63.H1_H1 ;  /* 0x3000003fff3f7230 */ /* 0x000fe40000004100 */
[----:B------:R-:W-:Y:S01]  /*0db0*/  FMUL.FTZ R61, R61, UR4 ;  /* 0x000000043d3d7c20 */ /* 0x000fe20008410000 */
[----:B------:R-:W-:-:S02]  /*0dc0*/  FMUL.FTZ R62, R62, UR4 ;  /* 0x000000043e3e7c20 */ /* 0x000fc40008410000 */
[----:B------:R-:W-:-:S07]  /*0dd0*/  FMUL.FTZ R63, R63, UR4 ;  /* 0x000000043f3f7c20 */ /* 0x000fce0008410000 */
.L_x_14236:
[----:B0-----:R-:W0:Y:S02]  /*0de0*/  LDC.64 R72, c[0x0][0x3a8] ;  /* 0x0000ea00ff487b82 */ /* 0x001e240000000a00 */
[C---:B0-----:R-:W-:Y:S01]  /*0df0*/  IMAD.WIDE.U32 R72, R82.reuse, 0x20, R72 ;  /* 0x0000002052487825 */ /* 0x041fe200078e0048 */
[----:B------:R-:W-:-:S04]  /*0e00*/  IADD3 R82, PT, PT, R82, 0x80, RZ ;  /* 0x0000008052527810 */ /* 0x000fc80007ffe0ff */
[----:B------:R1:W-:Y:S04]  /*0e10*/  STG.E.128 desc[UR8][R72.64], R56 ;  /* 0x0000003848007986 */ /* 0x0003e8000c101d08 */
[----:B------:R1:W-:Y:S02]  /*0e20*/  STG.E.128 desc[UR8][R72.64+0x10], R60 ;  /* 0x0000103c48007986 */ /* 0x0003e4000c101d08 */
.L_x_14234:
[----:B------:R-:W-:Y:S05]  /*0e30*/  BSYNC.RECONVERGENT B0 ;  /* 0x0000000000007941 */ /* 0x000fea0003800200 */
.L_x_14233:
        /* <DEDUP_REMOVED lines=30> */
.L_x_14239:
        /* <DEDUP_REMOVED lines=16> */
.L_x_14240:
[----:B01----:R-:W0:Y:S02]  /*1120*/  LDC.64 R72, c[0x0][0x3a8] ;  /* 0x0000ea00ff487b82 */ /* 0x003e240000000a00 */
[----:B0-----:R-:W-:-:S05]  /*1130*/  IMAD.WIDE.U32 R72, R82, 0x20, R72 ;  /* 0x0000002052487825 */ /* 0x001fca00078e0048 */
[----:B------:R2:W-:Y:S04]  /*1140*/  STG.E.128 desc[UR8][R72.64], R64 ;  /* 0x0000004048007986 */ /* 0x0005e8000c101d08 */
[----:B------:R2:W-:Y:S02]  /*1150*/  STG.E.128 desc[UR8][R72.64+0x10], R68 ;  /* 0x0000104448007986 */ /* 0x0005e4000c101d08 */
.L_x_14238:
[----:B------:R-:W-:Y:S05]  /*1160*/  BSYNC.RECONVERGENT B0 ;  /* 0x0000000000007941 */ /* 0x000fea0003800200 */
.L_x_14237:
        /* <DEDUP_REMOVED lines=118> */
.L_x_14242:
[----:B------:R-:W-:Y:S05]  /*18d0*/  BSYNC.RECONVERGENT B0 ;  /* 0x0000000000007941 */ /* 0x000fea0003800200 */
.L_x_14241:
        /* <DEDUP_REMOVED lines=90> */
.L_x_14244:
[----:B------:R-:W-:Y:S05]  /*1e80*/  BSYNC.RECONVERGENT B0 ;  /* 0x0000000000007941 */ /* 0x000fea0003800200 */
.L_x_14243:
        /* <DEDUP_REMOVED lines=34> */
.L_x_14246:
[----:B------:R-:W-:Y:S05]  /*20b0*/  BSYNC.RECONVERGENT B0 ;  /* 0x0000000000007941 */ /* 0x000fea0003800200 */
.L_x_14245:
        /* <DEDUP_REMOVED lines=23> */
[----:B------:R-:W-:-:S02]  /*2230*/  F2FP.F16.F32.PACK_AB R75, R91, R86 ;  /* 0x000000565b4b723e */ /* 0x000fc400000000ff */
[----:B------:R-:W-:Y:S01]  /*2240*/  F2FP.F16.F32.PACK_AB R74, R83, R74 ;  /* 0x0000004a534a723e */ /* 0x000fe200000000ff */
[----:B------:R-:W-:Y:S01]  /*2250*/  FFMA.FTZ R86, R82, R23, R15 ;  /* 0x0000001752567223 */ /* 0x000fe2000001000f */
[----:B------:R-:W-:Y:S01]  /*2260*/  FFMA.FTZ R87, R87, R22, R14 ;  /* 0x0000001657577223 */ /* 0x000fe2000001000e */
[----:B------:R-:W-:Y:S01]  /*2270*/  FFMA.FTZ R82, R73, R20, R12 ;  /* 0x0000001449527223 */ /* 0x000fe2000001000c */
[----:B------:R-:W-:Y:S01]  /*2280*/  FFMA.FTZ R83, R72, R21, R13 ;  /* 0x0000001548537223 */ /* 0x000fe2000001000d */
[----:B0-----:R-:W-:Y:S02]  /*2290*/  IMAD.WIDE.U32 R84, R81, 0x10, R84 ;  /* 0x0000001051547825 */ /* 0x001fe400078e0054 */
[----:B------:R-:W-:Y:S02]  /*22a0*/  F2FP.F16.F32.PACK_AB R73, R86, R87 ;  /* 0x000000575649723e */ /* 0x000fe400000000ff */
[----:B------:R-:W-:-:S05]  /*22b0*/  F2FP.F16.F32.PACK_AB R72, R83, R82 ;  /* 0x000000525348723e */ /* 0x000fca00000000ff */
[----:B------:R3:W-:Y:S02]  /*22c0*/  STG.E.128 desc[UR8][R84.64], R72 ;  /* 0x0000004854007986 */ /* 0x0007e4000c101d08 */
.L_x_14248:
[----:B------:R-:W-:Y:S05]  /*22d0*/  BSYNC.RECONVERGENT B0 ;  /* 0x0000000000007941 */ /* 0x000fea0003800200 */
.L_x_14247:
[----:B------:R-:W-:Y:S02]  /*22e0*/  UIADD3 UR6, UPT, UPT, UR6, UR14, URZ ;  /* 0x0000000e06067290 */ /* 0x000fe4000fffe0ff */
[----:B------:R-:W-:Y:S02]  /*22f0*/  UPLOP3.LUT UP2, UPT, UPT, UPT, UP2, 0x40, 0x4 ;  /* 0x000000000004789c */ /* 0x000fe40003f4e820 */
[----:B------:R-:W-:-:S09]  /*2300*/  UISETP.GE.AND UP1, UPT, UR6, UR15, UPT ;  /* 0x0000000f0600728c */ /* 0x000fd2000bf26270 */
[----:B------:R-:W-:Y:S05]  /*2310*/  BRA.U !UP1, `(.L_x_14249) ;  /* 0xffffffe109e07547 */ /* 0x000fea000b83ffff */
[----:B------:R-:W-:Y:S05]  /*2320*/  EXIT ;  /* 0x000000000000794d */ /* 0x000fea0003800000 */
.L_x_14250:
        /* <DEDUP_REMOVED lines=13> */
.L_x_20843:


//--------------------- .text._ZN10layer_norm13ln_fwd_kernelINS_13Kernel_traitsIf6__halffS2_fjLj3072ELj1ELj1ELj4ELj16ENS_18Kernel_traits_baseILj3072EfS2_fS2_fjLj128EEEEELb0ELb0ELb0ELb1EEEvNS_9FwdParamsE --------------------------
	.section	.text._ZN10layer_norm13ln_fwd_kernelINS_13Kernel_traitsIf6__halffS2_fjLj3072ELj1ELj1ELj4ELj16ENS_18Kernel_traits_baseILj3072EfS2_fS2_fjLj128EEEEELb0ELb0ELb0ELb1EEEvNS_9FwdParamsE,"ax",@progbits
	.align	128
        .global         _ZN10layer_norm13ln_fwd_kernelINS_13Kernel_traitsIf6__halffS2_fjLj3072ELj1ELj1ELj4ELj16ENS_18Kernel_traits_baseILj3072EfS2_fS2_fjLj128EEEEELb0ELb0ELb0ELb1EEEvNS_9FwdParamsE
        .type           _ZN10layer_norm13ln_fwd_kernelINS_13Kernel_traitsIf6__halffS2_fjLj3072ELj1ELj1ELj4ELj16ENS_18Kernel_traits_baseILj3072EfS2_fS2_fjLj128EEEEELb0ELb0ELb0ELb1EEEvNS_9FwdParamsE,@function
        .size           _ZN10layer_norm13ln_fwd_kernelINS_13Kernel_traitsIf6__halffS2_fjLj3072ELj1ELj1ELj4ELj16ENS_18Kernel_traits_baseILj3072EfS2_fS2_fjLj128EEEEELb0ELb0ELb0ELb1EEEvNS_9FwdParamsE,(.L_x_20844 - _ZN10layer_norm13ln_fwd_kernelINS_13Kernel_traitsIf6__halffS2_fjLj3072ELj1ELj1ELj4ELj16ENS_18Kernel_traits_baseILj3072EfS2_fS2_fjLj128EEEEELb0ELb0ELb0ELb1EEEvNS_9FwdParamsE)
        .other          _ZN10layer_norm13ln_fwd_kernelINS_13Kernel_traitsIf6__halffS2_fjLj3072ELj1ELj1ELj4ELj16ENS_18Kernel_traits_baseILj3072EfS2_fS2_fjLj128EEEEELb0ELb0ELb0ELb1EEEvNS_9FwdParamsE,@"STO_CUDA_ENTRY STV_DEFAULT"
_ZN10layer_norm13ln_fwd_kernelINS_13Kernel_traitsIf6__halffS2_fjLj3072ELj1ELj1ELj4ELj16ENS_18Kernel_traits_baseILj3072EfS2_fS2_fjLj128EEEEELb0ELb0ELb0ELb1EEEvNS_9FwdParamsE:
.text._ZN10layer_norm13ln_fwd_kernelINS_13Kernel_traitsIf6__halffS2_fjLj3072ELj1ELj1ELj4ELj16ENS_18Kernel_traits_baseILj3072EfS2_fS2_fjLj128EEEEELb0ELb0ELb0ELb1EEEvNS_9FwdParamsE:
        /* <DEDUP_REMOVED lines=26> */
.L_x_14251:
        /* <DEDUP_REMOVED lines=20> */
.L_x_14252:
        /* <DEDUP_REMOVED lines=15> */
.L_x_14261:
[----:B--2---:R-:W2:Y:S01]  /*03d0*/  @UP0 LDCU.64 UR4, c[0x0][0x3e0] ;  /* 0x00007c00ff0407ac */ /* 0x004ea20008000a00 */
[----:B------:R-:W-:Y:S01]  /*03e0*/  PLOP3.LUT P0, PT, PT, PT, UP0, 0x80, 0x8 ;  /* 0x000000000008781c */ /* 0x000fe20003f0f008 */
[----:B------:R-:W3:Y:S01]  /*03f0*/  LDC.64 R72, c[0x0][0x390] ;  /* 0x0000e400ff487b82 */ /* 0x000ee20000000a00 */
[----:B------:R-:W-:Y:S02]  /*0400*/  UIMAD UR6, UR7, UR12, URZ ;  /* 0x0000000c070672a4 */ /* 0x000fe4000f8e02ff */
[----:B--2---:R-:W-:-:S06]  /*0410*/  @UP0 UIMAD.WIDE UR4, UR7, 0x2, UR4 ;  /* 0x00000002070408a5 */ /* 0x004fcc000f8e0204 */
[----:B------:R-:W-:Y:S01]  /*0420*/  MOV R56, UR4 ;  /* 0x0000000400387c02 */ /* 0x000fe20008000f00 */
[----:B------:R-:W-:Y:S01]  /*0430*/  USHF.R.S32.HI UR4, URZ, 0x1f, UR6 ;  /* 0x0000001fff047899 */ /* 0x000fe20008011406 */
[----:B------:R-:W-:-:S03]  /*0440*/  MOV R57, UR5 ;  /* 0x0000000500397c02 */ /* 0x000fc60008000f00 */
[----:B------:R-:W-:Y:S02]  /*0450*/  ULEA.HI UR4, UR4, UR6, URZ, 0x3 ;  /* 0x0000000604047291 */ /* 0x000fe4000f8f18ff */
[----:B------:R-:W2:Y:S04]  /*0460*/  @P0 LDG.E.U16 R56, desc[UR8][R56.64] ;  /* 0x0000000838380981 */ /* 0x000ea8000c1e1500 */
[----:B0-----:R-:W-:-:S04]  /*0470*/  MOV R52, UR4 ;  /* 0x0000000400347c02 */ /* 0x001fc80008000f00 */
[----:B------:R-:W-:-:S05]  /*0480*/  LEA.HI.SX32 R81, R52, R3, 0x1d ;  /* 0x0000000334517211 */ /* 0x000fca00078feaff */
[----:B---3--:R-:W-:-:S06]  /*0490*/  IMAD.WIDE.U32 R52, R81, 0x10, R72 ;  /* 0x0000001051347825 */ /* 0x008fcc00078e0048 */
[----:B-----5:R-:W5:Y:S01]  /*04a0*/  LDG.E.128 R52, desc[UR8][R52.64] ;  /* 0x0000000834347981 */ /* 0x020f62000c1e1d00 */
        /* <DEDUP_REMOVED lines=28> */
.L_x_14253:
        /* <DEDUP_REMOVED lines=16> */
.L_x_14254:
        /* <DEDUP_REMOVED lines=29> */
.L_x_14255:
        /* <DEDUP_REMOVED lines=16> */
.L_x_14256:
        /* <DEDUP_REMOVED lines=28> */
.L_x_14257:
        /* <DEDUP_REMOVED lines=16> */
.L_x_14258:
        /* <DEDUP_REMOVED lines=106> */
.L_x_14260:
[----:B-1--4-:R-:W-:Y:S05]  /*13a0*/  BSYNC.RECONVERGENT B0 ;  /* 0x0000000000007941 */ /* 0x012fea0003800200 */
.L_x_14259:
        /* <DEDUP_REMOVED lines=97> */
[----:B------:R-:W-:Y:S01]  /*19c0*/  F2FP.F16.F32.PACK_AB R59, R58, R59 ;  /* 0x0000003b3a3b723e */ /* 0x000fe200000000ff */
[----:B-1----:R-:W-:Y:S01]  /*19d0*/  IMAD.WIDE.U32 R64, R81, 0x10, R84 ;  /* 0x0000001051407825 */ /* 0x002fe200078e0054 */
[----:B------:R-:W-:-:S03]  /*19e0*/  F2FP.F16.F32.PACK_AB R58, R56, R55 ;  /* 0x00000037383a723e */ /* 0x000fc600000000ff */
[----:B------:R-:W-:Y:S01]  /*19f0*/  FMUL.FTZ R55, R70, R52 ;  /* 0x0000003446377220 */ /* 0x000fe20000410000 */
[----:B------:R-:W-:Y:S01]  /*1a00*/  F2FP.F16.F32.PACK_AB R57, R54, R57 ;  /* 0x000000393639723e */ /* 0x000fe200000000ff */
        /* <DEDUP_REMOVED lines=9> */
[----:B------:R-:W-:Y:S01]  /*1aa0*/  F2FP.F16.F32.PACK_AB R56, R54, R55 ;  /* 0x000000373638723e */ /* 0x000fe200000000ff */
        /* <DEDUP_REMOVED lines=15> */
[----:B------:R-:W-:Y:S01]  /*1ba0*/  F2FP.F16.F32.PACK_AB R54, R82, R71 ;  /* 0x000000475236723e */ /* 0x000fe200000000ff */
[----:B-1----:R-:W-:Y:S01]  /*1bb0*/  @!P0 IMAD.WIDE R66, R67, 0x4, R52 ;  /* 0x0000000443428825 */ /* 0x002fe200078e0234 */
        /* <DEDUP_REMOVED lines=33> */
.L_x_14262:
        /* <DEDUP_REMOVED lines=11> */
.L_x_20844:


//--------------------- .text._ZN10layer_norm13ln_fwd_kernelINS_13Kernel_traitsIf6__halffS2_fjLj3072ELj1ELj1ELj4ELj16ENS_18Kernel_traits_baseILj3072EfS2_fS2_fjLj128EEEEELb0ELb0ELb1ELb0EEEvNS_9FwdParamsE --------------------------
	.section	.text._ZN10layer_norm13ln_fwd_kernelINS_13Kernel_traitsIf6__halffS2_fjLj3072ELj1ELj1ELj4ELj16ENS_18Kernel_traits_baseILj3072EfS2_fS2_fjLj128EEEEELb0ELb0ELb1ELb0EEEvNS_9FwdParamsE,"ax",@progbits
	.align	128
        .global         _ZN10layer_norm13ln_fwd_kernelINS_13Kernel_traitsIf6__halffS2_fjLj3072ELj1ELj1ELj4ELj16ENS_18Kernel_traits_baseILj3072EfS2_fS2_fjLj128EEEEELb0ELb0ELb1ELb0EEEvNS_9FwdParamsE
        .type           _ZN10layer_norm13ln_fwd_kernelINS_13Kernel_traitsIf6__halffS2_fjLj3072ELj1ELj1ELj4ELj16ENS_18Kernel_traits_baseILj3072EfS2_fS2_fjLj128EEEEELb0ELb0ELb1ELb0EEEvNS_9FwdParamsE,@function
        .size           _ZN10layer_norm13ln_fwd_kernelINS_13Kernel_traitsIf6__halffS2_fjLj3072ELj1ELj1ELj4ELj16ENS_18Kernel_traits_baseILj3072EfS2_fS2_fjLj128EEEEELb0ELb0ELb1ELb0EEEvNS_9FwdParamsE,(.L_x_20845 - _ZN10layer_norm13ln_fwd_kernelINS_13Kernel_traitsIf6__halffS2_fjLj3072ELj1ELj1ELj4ELj16ENS_18Kernel_traits_baseILj3072EfS2_fS2_fjLj128EEEEELb0ELb0ELb1ELb0EEEvNS_9FwdParamsE)
        .other          _ZN10layer_norm13ln_fwd_kernelINS_13Kernel_traitsIf6__halffS2_fjLj3072ELj1ELj1ELj4ELj16ENS_18Kernel_traits_baseILj3072EfS2_fS2_fjLj128EEEEELb0ELb0ELb1ELb0EEEvNS_9FwdParamsE,@"STO_CUDA_ENTRY STV_DEFAULT"
_ZN10layer_norm13ln_fwd_kernelINS_13Kernel_traitsIf6__halffS2_fjLj3072ELj1ELj1ELj4ELj16ENS_18Kernel_traits_baseILj3072EfS2_fS2_fjLj128EEEEELb0ELb0ELb1ELb0EEEvNS_9FwdParamsE:
.text._ZN10layer_norm13ln_fwd_kernelINS_13Kernel_traitsIf6__halffS2_fjLj3072ELj1ELj1ELj4ELj16ENS_18Kernel_traits_baseILj3072EfS2_fS2_fjLj128EEEEELb0ELb0ELb1ELb0EEEvNS_9FwdParamsE:
        /* <DEDUP_REMOVED lines=49> */
.L_x_14264:
        /* <DEDUP_REMOVED lines=30> */
.L_x_14265:
[----:B------:R-:W-:Y:S05]  /*04f0*/  BSYNC.RECONVERGENT B0 ;  /* 0x0000000000007941 */ /* 0x000fea0003800200 */
.L_x_14263:
        /* <DEDUP_REMOVED lines=24> */
.L_x_14291:
        /* <DEDUP_REMOVED lines=33> */
.L_x_14268:
[----:B------:R-:W-:Y:S05]  /*0890*/  BRA.U !UP0, `(.L_x_14269) ;  /* 0x0000000108787547 */ /* 0x000fea000b800000 */
[----:B------:R-:W1:Y:S02]  /*08a0*/  LDC.64 R82, c[0x0][0x3a0] ;  /* 0x0000e800ff527b82 */ /* 0x000e640000000a00 */
[----:B-1----:R-:W-:-:S05]  /*08b0*/  IMAD.WIDE.U32 R82, R80, 0x20, R82 ;  /* 0x0000002050527825 */ /* 0x002fca00078e0052 */
[----:B------:R-:W2:Y:S04]  /*08c0*/  LDG.E.128 R56, desc[UR12][R82.64] ;  /* 0x0000000c52387981 */ /* 0x000ea8000c1e1d00 */
[----:B------:R1:W3:Y:S01]  /*08d0*/  LDG.E.128 R60, desc[UR12][R82.64+0x10] ;  /* 0x0000100c523c7981 */ /* 0x0002e2000c1e1d00 */
[----:B------:R-:W-:-:S13]  /*08e0*/  ISETP.LT.AND P1, PT, RZ, UR21, PT ;  /* 0x00000015ff007c0c */ /* 0x000fda000bf21270 */
[----:B------:R-:W2:Y:S01]  /*08f0*/  @P1 LDC R86, c[0x0][0x40c] ;  /* 0x00010300ff561b82 */ /* 0x000ea20000000800 */
[----:B-----5:R-:W-:Y:S02]  /*0900*/  @P1 HADD2.F32 R87, -RZ, R52.H0_H0 ;  /* 0x20000034ff571230 */ /* 0x020fe40000004100 */
[--C-:B-1----:R-:W-:Y:S02]  /*0910*/  @P1 HADD2.F32 R83, -RZ, R53.reuse.H0_H0 ;  /* 0x20000035ff531230 */ /* 0x102fe40000004100 */
[----:B------:R-:W-:-:S03]  /*0920*/  @P1 HADD2.F32 R82, -RZ, R53.H1_H1 ;  /* 0x30000035ff521230 */ /* 0x000fc60000004100 */
[----:B------:R-:W1:Y:S01]  /*0930*/  @P1 LDC R88, c[0x0][0x40c] ;  /* 0x00010300ff581b82 */ /* 0x000e620000000800 */
[----:B--2---:R-:W-:Y:S01]  /*0940*/  @P1 FFMA.FTZ R56, R87, R86, R56 ;  /* 0x0000005657381223 */ /* 0x004fe20000010038 */
[----:B------:R-:W-:-:S06]  /*0950*/  @P1 HADD2.F32 R86, -RZ, R52.H1_H1 ;  /* 0x30000034ff561230 */ /* 0x000fcc0000004100 */
[----:B------:R-:W2:Y:S01]  /*0960*/  @P1 LDC R87, c[0x0][0x40c] ;  /* 0x00010300ff571b82 */ /* 0x000ea20000000800 */
[----:B-1----:R-:W-:-:S07]  /*0970*/  @P1 FFMA.FTZ R57, R86, R88, R57 ;  /* 0x0000005856391223 */ /* 0x002fce0000010039 */
[----:B------:R-:W1:Y:S08]  /*0980*/  @P1 LDC R86, c[0x0][0x40c] ;  /* 0x00010300ff561b82 */ /* 0x000e700000000800 */
[----:B------:R-:W3:Y:S01]  /*0990*/  @P1 LDC R88, c[0x0][0x40c] ;  /* 0x00010300ff581b82 */ /* 0x000ee20000000800 */
[----:B--2---:R-:W-:Y:S01]  /*09a0*/  @P1 FFMA.FTZ R59, R82, R87, R59 ;  /* 0x00000057523b1223 */ /* 0x004fe2000001003b */
[----:B------:R-:W-:-:S06]  /*09b0*/  @P1 HADD2.F32 R82, -RZ, R54.H1_H1 ;  /* 0x30000036ff521230 */ /* 0x000fcc0000004100 */
[----:B------:R-:W2:Y:S01]  /*09c0*/  @P1 LDC R87, c[0x0][0x40c] ;  /* 0x00010300ff571b82 */ /* 0x000ea20000000800 */
[----:B-1----:R-:W-:Y:S01]  /*09d0*/  @P1 FFMA.FTZ R58, R83, R86, R58 ;  /* 0x00000056533a1223 */ /* 0x002fe2000001003a */
[----:B------:R-:W-:-:S06]  /*09e0*/  @P1 HADD2.F32 R83, -RZ, R54.H0_H0 ;  /* 0x20000036ff531230 */ /* 0x000fcc0000004100 */
[----:B------:R-:W1:Y:S01]  /*09f0*/  @P1 LDC R86, c[0x0][0x40c] ;  /* 0x00010300ff561b82 */ /* 0x000e620000000800 */
[----:B---3--:R-:W-:-:S07]  /*0a00*/  @P1 FFMA.FTZ R60, R83, R88, R60 ;  /* 0x00000058533c1223 */ /* 0x008fce000001003c */
[----:B------:R-:W3:Y:S02]  /*0a10*/  @P1 LDC R83, c[0x0][0x40c] ;  /* 0x00010300ff531b82 */ /* 0x000ee40000000800 */
[----:B---3--:R-:W-:Y:S01]  /*0a20*/  @P1 FFMA.FTZ R61, R82, R83, R61 ;  /* 0x00000053523d1223 */ /* 0x008fe2000001003d */
[--C-:B------:R-:W-:Y:S02]  /*0a30*/  @P1 HADD2.F32 R83, -RZ, R55.reuse.H0_H0 ;  /* 0x20000037ff531230 */ /* 0x100fe40000004100 */
[----:B------:R-:W-:-:S03]  /*0a40*/  @P1 HADD2.F32 R82, -RZ, R55.H1_H1 ;  /* 0x30000037ff521230 */ /* 0x000fc60000004100 */
[----:B-1----:R-:W-:Y:S02]  /*0a50*/  @P1 FFMA.FTZ R62, R83, R86, R62 ;  /* 0x00000056533e1223 */ /* 0x002fe4000001003e */
[----:B--2---:R-:W-:Y:S01]  /*0a60*/  @P1 FFMA.FTZ R63, R82, R87, R63 ;  /* 0x00000057523f1223 */ /* 0x004fe2000001003f */
[----:B------:R-:W-:Y:S06]  /*0a70*/  BRA `(.L_x_14270) ;  /* 0x0000000000747947 */ /* 0x000fec0003800000 */
.L_x_14269:
[----:B------:R-:W1:Y:S01]  /*0a80*/  @UP2 LDCU UR4, c[0x0][0x40c] ;  /* 0x00008180ff0427ac */ /* 0x000e620008000800 */
[--C-:B-----5:R-:W-:Y:S01]  /*0a90*/  @P3 HADD2.F32 R59, -RZ, R52.reuse.H0_H0 ;  /* 0x20000034ff3b3230 */ /* 0x120fe20000004100 */
[----:B------:R-:W-:Y:S01]  /*0aa0*/  CS2R R56, SRZ ;  /* 0x0000000000387805 */ /* 0x000fe2000001ff00 */
[----:B------:R-:W-:Y:S01]  /*0ab0*/  @P3 HADD2.F32 R60, -RZ, R52.H1_H1 ;  /* 0x30000034ff3c3230 */ /* 0x000fe20000004100 */
[----:B------:R-:W2:Y:S01]  /*0ac0*/  @UP2 LDCU UR5, c[0x0][0x40c] ;  /* 0x00008180ff0527ac */ /* 0x000ea20008000800 */
[--C-:B------:R-:W-:Y:S01]  /*0ad0*/  @P3 HADD2.F32 R61, -RZ, R53.reuse.H0_H0 ;  /* 0x20000035ff3d3230 */ /* 0x100fe20000004100 */
[----:B------:R-:W-:Y:S01]  /*0ae0*/  MOV R58, RZ ;  /* 0x000000ff003a7202 */ /* 0x000fe20000000f00 */
[--C-:B------:R-:W-:Y:S01]  /*0af0*/  @P3 HADD2.F32 R82, -RZ, R54.reuse.H1_H1 ;  /* 0x30000036ff523230 */ /* 0x100fe20000004100 */
[----:B------:R-:W3:Y:S01]  /*0b00*/  @UP2 LDCU UR7, c[0x0][0x40c] ;  /* 0x00008180ff0727ac */ /* 0x000ee20008000800 */
[----:B------:R-:W-:Y:S02]  /*0b10*/  @P3 HADD2.F32 R62, -RZ, R53.H1_H1 ;  /* 0x30000035ff3e3230 */ /* 0x000fe40000004100 */
[----:B------:R-:W-:Y:S01]  /*0b20*/  @P3 HADD2.F32 R63, -RZ, R54.H0_H0 ;  /* 0x20000036ff3f3230 */ /* 0x000fe20000004100 */
[----:B------:R-:W4:Y:S01]  /*0b30*/  @UP2 LDCU UR25, c[0x0][0x40c] ;  /* 0x00008180ff1927ac */ /* 0x000f220008000800 */
[--C-:B------:R-:W-:Y:S01]  /*0b40*/  @P3 HADD2.F32 R83, -RZ, R55.reuse.H1_H1 ;  /* 0x30000037ff533230 */ /* 0x100fe20000004100 */
[----:B------:R-:W0:Y:S01]  /*0b50*/  @UP2 LDCU UR23, c[0x0][0x40c] ;  /* 0x00008180ff1727ac */ /* 0x000e220008000800 */
[----:B-1----:R-:W-:Y:S01]  /*0b60*/  @P3 FMUL.FTZ R56, R59, UR4 ;  /* 0x000000043b383c20 */ /* 0x002fe20008410000 */
[----:B------:R-:W-:Y:S01]  /*0b70*/  HFMA2 R59, -RZ, RZ, 0, 0 ;  /* 0x00000000ff3b7431 */ /* 0x000fe200000001ff */
[----:B------:R-:W1:Y:S01]  /*0b80*/  @UP2 LDCU UR24, c[0x0][0x40c] ;  /* 0x00008180ff1827ac */ /* 0x000e620008000800 */
[----:B--2---:R-:W-:Y:S01]  /*0b90*/  @P3 FMUL.FTZ R57, R60, UR5 ;  /* 0x000000053c393c20 */ /* 0x004fe20008410000 */
[----:B------:R-:W2:Y:S01]  /*0ba0*/  @UP2 LDCU UR26, c[0x0][0x40c] ;  /* 0x00008180ff1a27ac */ /* 0x000ea20008000800 */
[----:B---3--:R-:W-:Y:S01]  /*0bb0*/  @P3 FMUL.FTZ R58, R61, UR7 ;  /* 0x000000073d3a3c20 */ /* 0x008fe20008410000 */
[----:B------:R-:W-:Y:S01]  /*0bc0*/  CS2R R60, SRZ ;  /* 0x00000000003c7805 */ /* 0x000fe2000001ff00 */
[----:B------:R-:W3:Y:S01]  /*0bd0*/  @UP2 LDCU UR4, c[0x0][0x40c] ;  /* 0x00008180ff0427ac */ /* 0x000ee20008000800 */
[----:B----4-:R-:W-:Y:S01]  /*0be0*/  @P3 FMUL.FTZ R61, R82, UR25 ;  /* 0x00000019523d3c20 */ /* 0x010fe20008410000 */
[----:B------:R-:W-:-:S02]  /*0bf0*/  @P3 HADD2.F32 R82, -RZ, R55.H0_H0 ;  /* 0x20000037ff523230 */ /* 0x000fc40000004100 */
[----:B0-----:R-:W-:Y:S01]  /*0c00*/  @P3 FMUL.FTZ R59, R62, UR23 ;  /* 0x000000173e3b3c20 */ /* 0x001fe20008410000 */
[----:B-1----:R-:W-:Y:S01]  /*0c10*/  @P3 FMUL.FTZ R60, R63, UR24 ;  /* 0x000000183f3c3c20 */ /* 0x002fe20008410000 */
[----:B------:R-:W-:Y:S02]  /*0c20*/  CS2R R62, SRZ ;  /* 0x00000000003e7805 */ /* 0x000fe4000001ff00 */
[----:B--2---:R-:W-:Y:S01]  /*0c30*/  @P3 FMUL.FTZ R62, R82, UR26 ;  /* 0x0000001a523e3c20 */ /* 0x004fe20008410000 */
[----:B---3--:R-:W-:-:S07]  /*0c40*/  @P3 FMUL.FTZ R63, R83, UR4 ;  /* 0x00000004533f3c20 */ /* 0x008fce0008410000 */
.L_x_14270:
[----:B------:R-:W1:Y:S01]  /*0c50*/  LDC.64 R82, c[0x0][0x3a8] ;  /* 0x0000ea00ff527b82 */ /* 0x000e620000000a00 */
[----:B------:R-:W-:Y:S01]  /*0c60*/  IADD3 R81, PT, PT, R81, 0x80, RZ ;  /* 0x0000008051517810 */ /* 0x000fe20007ffe0ff */
[C---:B-1----:R-:W-:Y:S01]  /*0c70*/  IMAD.WIDE.U32 R82, R80.reuse, 0x20, R82 ;  /* 0x0000002050527825 */ /* 0x042fe200078e0052 */
[----:B------:R-:W-:-:S04]  /*0c80*/  IADD3 R80, PT, PT, R80, 0x80, RZ ;  /* 0x0000008050507810 */ /* 0x000fc80007ffe0ff */
[----:B------:R1:W-:Y:S04]  /*0c90*/  STG.E.128 desc[UR12][R82.64], R56 ;  /* 0x0000003852007986 */ /* 0x0003e8000c101d0c */
[----:B------:R1:W-:Y:S02]  /*0ca0*/  STG.E.128 desc[UR12][R82.64+0x10], R60 ;  /* 0x0000103c52007986 */ /* 0x0003e4000c101d0c */
.L_x_14267:
[----:B0--3--:R-:W-:Y:S05]  /*0cb0*/  BSYNC.RECONVERGENT B0 ;  /* 0x0000000000007941 */ /* 0x009fea0003800200 */
.L_x_14266:
        /* <DEDUP_REMOVED lines=9> */
.L_x_14273:
        /* <DEDUP_REMOVED lines=8> */
[--C-:B0-----:R-:W-:Y:S02]  /*0dd0*/  @P2 HADD2.F32 R83, -RZ, R53.reuse.H0_H0 ;  /* 0x20000035ff532230 */ /* 0x101fe40000004100 */
[----:B------:R-:W-:-:S03]  /*0de0*/  @P2 HADD2.F32 R82, -RZ, R53.H1_H1 ;  /* 0x30000035ff522230 */ /* 0x000fc60000004100 */
[----:B------:R-:W0:Y:S01]  /*0df0*/  @P2 LDC R88, c[0x0][0x40c] ;  /* 0x00010300ff582b82 */ /* 0x000e220000000800 */
[----:B--2---:R-:W-:Y:S01]  /*0e00*/  @P2 FFMA.FTZ R64, R87, R86, R64 ;  /* 0x0000005657402223 */ /* 0x004fe20000010040 */
[----:B------:R-:W-:-:S06]  /*0e10*/  @P2 HADD2.F32 R86, -RZ, R52.H1_H1 ;  /* 0x30000034ff562230 */ /* 0x000fcc0000004100 */
[----:B------:R-:W1:Y:S01]  /*0e20*/  @P2 LDC R87, c[0x0][0x40c] ;  /* 0x00010300ff572b82 */ /* 0x000e620000000800 */
[----:B0-----:R-:W-:-:S07]  /*0e30*/  @P2 FFMA.FTZ R65, R86, R88, R65 ;  /* 0x0000005856412223 */ /* 0x001fce0000010041 */
[----:B------:R-:W0:Y:S08]  /*0e40*/  @P2 LDC R86, c[0x0][0x40c] ;  /* 0x00010300ff562b82 */ /* 0x000e300000000800 */
[----:B------:R-:W3:Y:S01]  /*0e50*/  @P2 LDC R88, c[0x0][0x40c] ;  /* 0x00010300ff582b82 */ /* 0x000ee20000000800 */
[----:B-1----:R-:W-:Y:S01]  /*0e60*/  @P2 FFMA.FTZ R67, R82, R87, R67 ;  /* 0x0000005752432223 */ /* 0x002fe20000010043 */
[----:B------:R-:W-:-:S06]  /*0e70*/  @P2 HADD2.F32 R82, -RZ, R54.H1_H1 ;  /* 0x30000036ff522230 */ /* 0x000fcc0000004100 */
[----:B------:R-:W1:Y:S01]  /*0e80*/  @P2 LDC R87, c[0x0][0x40c] ;  /* 0x00010300ff572b82 */ /* 0x000e620000000800 */
[----:B0-----:R-:W-:Y:S01]  /*0e90*/  @P2 FFMA.FTZ R66, R83, R86, R66 ;  /* 0x0000005653422223 */ /* 0x001fe20000010042 */
[----:B------:R-:W-:-:S06]  /*0ea0*/  @P2 HADD2.F32 R83, -RZ, R54.H0_H0 ;  /* 0x20000036ff532230 */ /* 0x000fcc0000004100 */
[----:B------:R-:W0:Y:S01]  /*0eb0*/  @P2 LDC R86, c[0x0][0x40c] ;  /* 0x00010300ff562b82 */ /* 0x000e220000000800 */
[----:B---3--:R-:W-:-:S07]  /*0ec0*/  @P2 FFMA.FTZ R68, R83, R88, R68 ;  /* 0x0000005853442223 */ /* 0x008fce0000010044 */
[----:B------:R-:W2:Y:S02]  /*0ed0*/  @P2 LDC R83, c[0x0][0x40c] ;  /* 0x00010300ff532b82 */ /* 0x000ea40000000800 */
[----:B--2---:R-:W-:Y:S01]  /*0ee0*/  @P2 FFMA.FTZ R69, R82, R83, R69 ;  /* 0x0000005352452223 */ /* 0x004fe20000010045 */
[--C-:B------:R-:W-:Y:S02]  /*0ef0*/  @P2 HADD2.F32 R83, -RZ, R55.reuse.H0_H0 ;  /* 0x20000037ff532230 */ /* 0x100fe40000004100 */
[----:B------:R-:W-:-:S03]  /*0f00*/  @P2 HADD2.F32 R82, -RZ, R55.H1_H1 ;  /* 0x30000037ff522230 */ /* 0x000fc60000004100 */
[----:B0-----:R-:W-:Y:S02]  /*0f10*/  @P2 FFMA.FTZ R70, R83, R86, R70 ;  /* 0x0000005653462223 */ /* 0x001fe40000010046 */
[----:B-1----:R-:W-:Y:S01]  /*0f20*/  @P2 FFMA.FTZ R71, R82, R87, R71 ;  /* 0x0000005752472223 */ /* 0x002fe20000010047 */
[----:B------:R-:W-:Y:S06]  /*0f30*/  BRA `(.L_x_14275) ;  /* 0x0000000000747947 */ /* 0x000fec0003800000 */
.L_x_14274:
[----:B------:R-:W0:Y:S01]  /*0f40*/  @UP2 LDCU UR4, c[0x0][0x40c] ;  /* 0x00008180ff0427ac */ /* 0x000e220008000800 */
[--C-:B-----5:R-:W-:Y:S01]  /*0f50*/  @P3 HADD2.F32 R67, -RZ, R52.reuse.H0_H0 ;  /* 0x20000034ff433230 */ /* 0x120fe20000004100 */
[----:B------:R-:W-:Y:S01]  /*0f60*/  CS2R R64, SRZ ;  /* 0x0000000000407805 */ /* 0x000fe2000001ff00 */
[----:B------:R-:W-:Y:S01]  /*0f70*/  @P3 HADD2.F32 R68, -RZ, R52.H1_H1 ;  /* 0x30000034ff443230 */ /* 0x000fe20000004100 */
[----:B------:R-:W2:Y:S01]  /*0f80*/  @UP2 LDCU UR5, c[0x0][0x40c] ;  /* 0x00008180ff0527ac */ /* 0x000ea20008000800 */
[--C-:B------:R-:W-:Y:S01]  /*0f90*/  @P3 HADD2.F32 R69, -RZ, R53.reuse.H0_H0 ;  /* 0x20000035ff453230 */ /* 0x100fe20000004100 */
[----:B------:R-:W-:Y:S01]  /*0fa0*/  MOV R66, RZ ;  /* 0x000000ff00427202 */ /* 0x000fe20000000f00 */
[--C-:B-1----:R-:W-:Y:S01]  /*0fb0*/  @P3 HADD2.F32 R82, -RZ, R54.reuse.H1_H1 ;  /* 0x30000036ff523230 */ /* 0x102fe20000004100 */
[----:B------:R-:W1:Y:S01]  /*0fc0*/  @UP2 LDCU UR7, c[0x0][0x40c] ;  /* 0x00008180ff0727ac */ /* 0x000e620008000800 */
[----:B------:R-:W-:Y:S02]  /*0fd0*/  @P3 HADD2.F32 R70, -RZ, R53.H1_H1 ;  /* 0x30000035ff463230 */ /* 0x000fe40000004100 */
[----:B------:R-:W-:Y:S01]  /*0fe0*/  @P3 HADD2.F32 R71, -RZ, R54.H0_H0 ;  /* 0x20000036ff473230 */ /* 0x000fe20000004100 */
[----:B------:R-:W3:Y:S01]  /*0ff0*/  @UP2 LDCU UR25, c[0x0][0x40c] ;  /* 0x00008180ff1927ac */ /* 0x000ee20008000800 */
[--C-:B------:R-:W-:Y:S01]  /*1000*/  @P3 HADD2.F32 R83, -RZ, R55.reuse.H1_H1 ;  /* 0x30000037ff533230 */ /* 0x100fe20000004100 */
[----:B------:R-:W4:Y:S01]  /*1010*/  @UP2 LDCU UR23, c[0x0][0x40c] ;  /* 0x00008180ff1727ac */ /* 0x000f220008000800 */
[----:B0-----:R-:W-:Y:S01]  /*1020*/  @P3 FMUL.FTZ R64, R67, UR4 ;  /* 0x0000000443403c20 */ /* 0x001fe20008410000 */
[----:B------:R-:W-:Y:S01]  /*1030*/  HFMA2 R67, -RZ, RZ, 0, 0 ;  /* 0x00000000ff437431 */ /* 0x000fe200000001ff */
[----:B------:R-:W0:Y:S01]  /*1040*/  @UP2 LDCU UR24, c[0x0][0x40c] ;  /* 0x00008180ff1827ac */ /* 0x000e220008000800 */
[----:B--2---:R-:W-:Y:S01]  /*1050*/  @P3 FMUL.FTZ R65, R68, UR5 ;  /* 0x0000000544413c20 */ /* 0x004fe20008410000 */
[----:B------:R-:W2:Y:S01]  /*1060*/  @UP2 LDCU UR26, c[0x0][0x40c] ;  /* 0x00008180ff1a27ac */ /* 0x000ea20008000800 */
[----:B-1----:R-:W-:Y:S01]  /*1070*/  @P3 FMUL.FTZ R66, R69, UR7 ;  /* 0x0000000745423c20 */ /* 0x002fe20008410000 */
[----:B------:R-:W-:Y:S01]  /*1080*/  CS2R R68, SRZ ;  /* 0x0000000000447805 */ /* 0x000fe2000001ff00 */
[----:B------:R-:W1:Y:S01]  /*1090*/  @UP2 LDCU UR4, c[0x0][0x40c] ;  /* 0x00008180ff0427ac */ /* 0x000e620008000800 */
[----:B---3--:R-:W-:Y:S01]  /*10a0*/  @P3 FMUL.FTZ R69, R82, UR25 ;  /* 0x0000001952453c20 */ /* 0x008fe20008410000 */
[----:B------:R-:W-:-:S02]  /*10b0*/  @P3 HADD2.F32 R82, -RZ, R55.H0_H0 ;  /* 0x20000037ff523230 */ /* 0x000fc40000004100 */
[----:B----4-:R-:W-:Y:S01]  /*10c0*/  @P3 FMUL.FTZ R67, R70, UR23 ;  /* 0x0000001746433c20 */ /* 0x010fe20008410000 */
[----:B0-----:R-:W-:Y:S01]  /*10d0*/  @P3 FMUL.FTZ R68, R71, UR24 ;  /* 0x0000001847443c20 */ /* 0x001fe20008410000 */
[----:B------:R-:W-:Y:S02]  /*10e0*/  CS2R R70, SRZ ;  /* 0x0000000000467805 */ /* 0x000fe4000001ff00 */
[----:B--2---:R-:W-:Y:S01]  /*10f0*/  @P3 FMUL.FTZ R70, R82, UR26 ;  /* 0x0000001a52463c20 */ /* 0x004fe20008410000 */
[----:B-1----:R-:W-:-:S07]  /*1100*/  @P3 FMUL.FTZ R71, R83, UR4 ;  /* 0x0000000453473c20 */ /* 0x002fce0008410000 */
.L_x_14275:
[----:B------:R-:W0:Y:S01]  /*1110*/  LDC.64 R82, c[0x0][0x3a8] ;  /* 0x0000ea00ff527b82 */ /* 0x000e220000000a00 */
[----:B------:R-:W-:Y:S01]  /*1120*/  IADD3 R81, PT, PT, R81, 0x80, RZ ;  /* 0x0000008051517810 */ /* 0x000fe20007ffe0ff */
[C---:B0-----:R-:W-:Y:S01]  /*1130*/  IMAD.WIDE.U32 R82, R80.reuse, 0x20, R82 ;  /* 0x0000002050527825 */ /* 0x041fe200078e0052 */
[----:B------:R-:W-:-:S04]  /*1140*/  IADD3 R80, PT, PT, R80, 0x80, RZ ;  /* 0x0000008050507810 */ /* 0x000fc80007ffe0ff */
[----:B------:R0:W-:Y:S04]  /*1150*/  STG.E.128 desc[UR12][R82.64], R64 ;  /* 0x0000004052007986 */ /* 0x0001e8000c101d0c */
[----:B------:R0:W-:Y:S02]  /*1160*/  STG.E.128 desc[UR12][R82.64+0x10], R68 ;  /* 0x0000104452007986 */ /* 0x0001e4000c101d0c */
.L_x_14272:
[----:B------:R-:W-:Y:S05]  /*1170*/  BSYNC.RECONVERGENT B0 ;  /* 0x0000000000007941 */ /* 0x000fea0003800200 */
.L_x_14271:
        /* <DEDUP_REMOVED lines=9> */
.L_x_14278:
[----:B------:R-:W-:Y:S05]  /*1210*/  BRA.U !UP0, `(.L_x_14279) ;  /* 0x0000000108787547 */ /* 0x000fea000b800000 */
[----:B01----:R-:W0:Y:S02]  /*1220*/  LDC.64 R82, c[0x0][0x3a0] ;  /* 0x0000e800ff527b82 */ /* 0x003e240000000a00 */
[----:B0-----:R-:W-:-:S05]  /*1230*/  IMAD.WIDE.U32 R82, R80, 0x20, R82 ;  /* 0x0000002050527825 */ /* 0x001fca00078e0052 */
[----:B------:R-:W2:Y:S04]  /*1240*/  LDG.E.128 R72, desc[UR12][R82.64] ;  /* 0x0000000c52487981 */ /* 0x000ea8000c1e1d00 */
[----:B------:R0:W3:Y:S01]  /*1250*/  LDG.E.128 R76, desc[UR12][R82.64+0x10] ;  /* 0x0000100c524c7981 */ /* 0x0000e2000c1e1d00 */
[----:B------:R-:W-:-:S13]  /*1260*/  ISETP.LT.AND P3, PT, RZ, UR21, PT ;  /* 0x00000015ff007c0c */ /* 0x000fda000bf61270 */
[----:B------:R-:W2:Y:S01]  /*1270*/  @P3 LDC R86, c[0x0][0x40c] ;  /* 0x00010300ff563b82 */ /* 0x000ea20000000800 */
[----:B-----5:R-:W-:Y:S02]  /*1280*/  @P3 HADD2.F32 R81, -RZ, R52.H0_H0 ;  /* 0x20000034ff513230 */ /* 0x020fe40000004100 */
[----:B0-----:R-:W-:-:S05]  /*1290*/  @P3 HADD2.F32 R82, -RZ, R53.H1_H1 ;  /* 0x30000035ff523230 */ /* 0x001fca0000004100 */
[----:B------:R-:W0:Y:S08]  /*12a0*/  @P3 LDC R87, c[0x0][0x40c] ;  /* 0x00010300ff573b82 */ /* 0x000e300000000800 */
[----:B------:R-:W1:Y:S08]  /*12b0*/  @P3 LDC R88, c[0x0][0x40c] ;  /* 0x00010300ff583b82 */ /* 0x000e700000000800 */
[----:B------:R-:W4:Y:S01]  /*12c0*/  @P3 LDC R83, c[0x0][0x40c] ;  /* 0x00010300ff533b82 */ /* 0x000f220000000800 */
[----:B--2---:R-:W-:Y:S01]  /*12d0*/  @P3 FFMA.FTZ R72, R81, R86, R72 ;  /* 0x0000005651483223 */ /* 0x004fe20000010048 */
[----:B------:R-:W-:-:S02]  /*12e0*/  @P3 HADD2.F32 R86, -RZ, R52.H1_H1 ;  /* 0x30000034ff563230 */ /* 0x000fc40000004100 */
[----:B----4-:R-:W-:Y:S01]  /*12f0*/  @P3 FFMA.FTZ R75, R82, R83, R75 ;  /* 0x00000053524b3223 */ /* 0x010fe2000001004b */
[----:B------:R-:W-:-:S03]  /*1300*/  @P3 HADD2.F32 R81, -RZ, R53.H0_H0 ;  /* 0x20000035ff513230 */ /* 0x000fc60000004100 */
[----:B------:R-:W3:Y:S01]  /*1310*/  @P3 LDC R83, c[0x0][0x40c] ;  /* 0x00010300ff533b82 */ /* 0x000ee20000000800 */
[--C-:B------:R-:W-:Y:S02]  /*1320*/  @P3 HADD2.F32 R82, -RZ, R54.reuse.H1_H1 ;  /* 0x30000036ff523230 */ /* 0x100fe40000004100 */
[----:B0-----:R-:W-:Y:S01]  /*1330*/  @P3 FFMA.FTZ R73, R86, R87, R73 ;  /* 0x0000005756493223 */ /* 0x001fe20000010049 */
[----:B-1----:R-:W-:Y:S01]  /*1340*/  @P3 FFMA.FTZ R74, R81, R88, R74 ;  /* 0x00000058514a3223 */ /* 0x002fe2000001004a */
[----:B------:R-:W-:-:S03]  /*1350*/  @P3 HADD2.F32 R81, -RZ, R54.H0_H0 ;  /* 0x20000036ff513230 */ /* 0x000fc60000004100 */
[----:B------:R-:W0:Y:S08]  /*1360*/  @P3 LDC R86, c[0x0][0x40c] ;  /* 0x00010300ff563b82 */ /* 0x000e300000000800 */
[----:B------:R-:W1:Y:S01]  /*1370*/  @P3 LDC R87, c[0x0][0x40c] ;  /* 0x00010300ff573b82 */ /* 0x000e620000000800 */
[----:B---3--:R-:W-:Y:S01]  /*1380*/  @P3 FFMA.FTZ R77, R82, R83, R77 ;  /* 0x00000053524d3223 */ /* 0x008fe2000001004d */
[----:B------:R-:W-:-:S02]  /*1390*/  @P3 HADD2.F32 R82, -RZ, R55.H1_H1 ;  /* 0x30000037ff523230 */ /* 0x000fc40000004100 */
[----:B0-----:R-:W-:Y:S01]  /*13a0*/  @P3 FFMA.FTZ R76, R81, R86, R76 ;  /* 0x00000056514c3223 */ /* 0x001fe2000001004c */
[----:B------:R-:W-:-:S03]  /*13b0*/  @P3 HADD2.F32 R81, -RZ, R55.H0_H0 ;  /* 0x20000037ff513230 */ /* 0x000fc60000004100 */
[----:B------:R-:W0:Y:S01]  /*13c0*/  @P3 LDC R86, c[0x0][0x40c] ;  /* 0x00010300ff563b82 */ /* 0x000e220000000800 */
[----:B-1----:R-:W-:Y:S01]  /*13d0*/  @P3 FFMA.FTZ R79, R82, R87, R79 ;  /* 0x00000057524f3223 */ /* 0x002fe2000001004f */
[----:B0-----:R-:W-:Y:S01]  /*13e0*/  @P3 FFMA.FTZ R78, R81, R86, R78 ;  /* 0x00000056514e3223 */ /* 0x001fe2000001004e */
[----:B------:R-:W-:Y:S06]  /*13f0*/  BRA `(.L_x_14280) ;  /* 0x0000000000747947 */ /* 0x000fec0003800000 */
.L_x_14279:
[----:B------:R-:W2:Y:S01]  /*1400*/  @UP2 LDCU UR4, c[0x0][0x40c] ;  /* 0x00008180ff0427ac */ /* 0x000ea20008000800 */
[----:B-----5:R-:W-:Y:S01]  /*1410*/  @P3 HADD2.F32 R77, -RZ, R52.H0_H0 ;  /* 0x20000034ff4d3230 */ /* 0x020fe20000004100 */
[----:B------:R-:W-:Y:S01]  /*1420*/  CS2R R72, SRZ ;  /* 0x0000000000487805 */ /* 0x000fe2000001ff00 */
[--C-:B------:R-:W-:Y:S01]  /*1430*/  @P3 HADD2.F32 R81, -RZ, R53.reuse.H1_H1 ;  /* 0x30000035ff513230 */ /* 0x100fe20000004100 */
[----:B------:R-:W3:Y:S01]  /*1440*/  @UP2 LDCU UR23, c[0x0][0x40c] ;  /* 0x00008180ff1727ac */ /* 0x000ee20008000800 */
[----:B01----:R-:W-:Y:S01]  /*1450*/  @P3 HADD2.F32 R82, -RZ, R54.H0_H0 ;  /* 0x20000036ff523230 */ /* 0x003fe20000004100 */
[----:B------:R-:W-:Y:S01]  /*1460*/  CS2R R74, SRZ ;  /* 0x00000000004a7805 */ /* 0x000fe2000001ff00 */
[----:B------:R-:W-:Y:S01]  /*1470*/  @P3 HADD2.F32 R78, -RZ, R52.H1_H1 ;  /* 0x30000034ff4e3230 */ /* 0x000fe20000004100 */
[----:B------:R-:W0:Y:S01]  /*1480*/  @UP2 LDCU UR24, c[0x0][0x40c] ;  /* 0x00008180ff1827ac */ /* 0x000e220008000800 */
[----:B------:R-:W-:Y:S01]  /*1490*/  @P3 HADD2.F32 R79, -RZ, R53.H0_H0 ;  /* 0x20000035ff4f3230 */ /* 0x000fe20000004100 */
[----:B------:R-:W-:Y:S01]  /*14a0*/  MOV R76, RZ ;  /* 0x000000ff004c7202 */ /* 0x000fe20000000f00 */
[--C-:B------:R-:W-:Y:S01]  /*14b0*/  @P3 HADD2.F32 R83, -RZ, R55.reuse.H1_H1 ;  /* 0x30000037ff533230 */ /* 0x100fe20000004100 */
[----:B------:R-:W1:Y:S01]  /*14c0*/  @UP2 LDCU UR5, c[0x0][0x40c] ;  /* 0x00008180ff0527ac */ /* 0x000e620008000800 */
[----:B------:R-:W4:Y:S01]  /*14d0*/  @UP2 LDCU UR7, c[0x0][0x40c] ;  /* 0x00008180ff0727ac */ /* 0x000f220008000800 */
[----:B--2---:R-:W-:Y:S01]  /*14e0*/  @P3 FMUL.FTZ R72, R77, UR4 ;  /* 0x000000044d483c20 */ /* 0x004fe20008410000 */
[----:B------:R-:W-:Y:S01]  /*14f0*/  HFMA2 R77, -RZ, RZ, 0, 0 ;  /* 0x00000000ff4d7431 */ /* 0x000fe200000001ff */
[----:B------:R-:W2:Y:S01]  /*1500*/  @UP2 LDCU UR25, c[0x0][0x40c] ;  /* 0x00008180ff1927ac */ /* 0x000ea20008000800 */
[----:B---3--:R-:W-:Y:S01]  /*1510*/  @P3 FMUL.FTZ R75, R81, UR23 ;  /* 0x00000017514b3c20 */ /* 0x008fe20008410000 */
[----:B------:R-:W-:Y:S01]  /*1520*/  @P3 HADD2.F32 R81, -RZ, R54.H1_H1 ;  /* 0x30000036ff513230 */ /* 0x000fe20000004100 */
[----:B------:R-:W3:Y:S01]  /*1530*/  @UP2 LDCU UR26, c[0x0][0x40c] ;  /* 0x00008180ff1a27ac */ /* 0x000ee20008000800 */
[----:B0-----:R-:W-:Y:S01]  /*1540*/  @P3 FMUL.FTZ R76, R82, UR24 ;  /* 0x00000018524c3c20 */ /* 0x001fe20008410000 */
[----:B------:R-:W-:Y:S01]  /*1550*/  @P3 HADD2.F32 R82, -RZ, R55.H0_H0 ;  /* 0x20000037ff523230 */ /* 0x000fe20000004100 */
[----:B------:R-:W0:Y:S01]  /*1560*/  @UP2 LDCU UR27, c[0x0][0x40c] ;  /* 0x00008180ff1b27ac */ /* 0x000e220008000800 */
[----:B-1----:R-:W-:Y:S01]  /*1570*/  @P3 FMUL.FTZ R73, R78, UR5 ;  /* 0x000000054e493c20 */ /* 0x002fe20008410000 */
[----:B----4-:R-:W-:Y:S01]  /*1580*/  @P3 FMUL.FTZ R74, R79, UR7 ;  /* 0x000000074f4a3c20 */ /* 0x010fe20008410000 */
[----:B------:R-:W-:Y:S01]  /*1590*/  CS2R R78, SRZ ;  /* 0x00000000004e7805 */ /* 0x000fe2000001ff00 */
[----:B--2---:R-:W-:Y:S01]  /*15a0*/  @P3 FMUL.FTZ R77, R81, UR25 ;  /* 0x00000019514d3c20 */ /* 0x004fe20008410000 */
[----:B---3--:R-:W-:Y:S01]  /*15b0*/  @P3 FMUL.FTZ R78, R82, UR26 ;  /* 0x0000001a524e3c20 */ /* 0x008fe20008410000 */
[----:B0-----:R-:W-:-:S07]  /*15c0*/  @P3 FMUL.FTZ R79, R83, UR27 ;  /* 0x0000001b534f3c20 */ /* 0x001fce0008410000 */
.L_x_14280:
[----:B------:R-:W0:Y:S02]  /*15d0*/  LDC.64 R82, c[0x0][0x3a8] ;  /* 0x0000ea00ff527b82 */ /* 0x000e240000000a00 */
[----:B0-----:R-:W-:-:S05]  /*15e0*/  IMAD.WIDE.U32 R80, R80, 0x20, R82 ;  /* 0x0000002050507825 */ /* 0x001fca00078e0052 */
[----:B------:R2:W-:Y:S04]  /*15f0*/  STG.E.128 desc[UR12][R80.64], R72 ;  /* 0x0000004850007986 */ /* 0x0005e8000c101d0c */
[----:B------:R2:W-:Y:S02]  /*1600*/  STG.E.128 desc[UR12][R80.64+0x10], R76 ;  /* 0x0000104c50007986 */ /* 0x0005e4000c101d0c */
.L_x_14277:
[----:B------:R-:W-:Y:S05]  /*1610*/  BSYNC.RECONVERGENT B0 ;  /* 0x0000000000007941 */ /* 0x000fea0003800200 */
.L_x_14276:
        /* <DEDUP_REMOVED lines=108> */
.L_x_14282:
[----:B------:R-:W-:Y:S05]  /*1ce0*/  BSYNC.RECONVERGENT B0 ;  /* 0x0000000000007941 */ /* 0x000fea0003800200 */
.L_x_14281:
        /* <DEDUP_REMOVED lines=13> */
.L_x_14284:
[----:B------:R-:W-:Y:S05]  /*1dc0*/  BSYNC.RECONVERGENT B0 ;  /* 0x0000000000007941 */ /* 0x000fea0003800200 */
.L_x_14283:
        /* <DEDUP_REMOVED lines=94> */
.L_x_14287:
[----:B------:R-:W-:Y:S05]  /*23b0*/  BSYNC.RECONVERGENT B0 ;  /* 0x0000000000007941 */ /* 0x000fea0003800200 */
.L_x_14286:
        /* <DEDUP_REMOVED lines=34> */
.L_x_14289:
[----:B------:R-:W-:Y:S05]  /*25e0*/  BSYNC.RECONVERGENT B0 ;  /* 0x0000000000007941 */ /* 0x000fea0003800200 */
.L_x_14288:
        /* <DEDUP_REMOVED lines=33> */
.L_x_14290:
[----:B------:R-:W-:Y:S05]  /*2800*/  BSYNC.RECONVERGENT B0 ;  /* 0x0000000000007941 */ /* 0x000fea0003800200 */
.L_x_14285:
[----:B------:R-:W-:Y:S02]  /*2810*/  UIADD3 UR18, UPT, UPT, UR18, UR16, URZ ;  /* 0x0000001012127290 */ /* 0x000fe4000fffe0ff */
[----:B------:R-:W-:Y:S02]  /*2820*/  UPLOP3.LUT UP1, UPT, UPT, UPT, UP1, 0x40, 0x4 ;  /* 0x000000000004789c */ /* 0x000fe40003f2e810 */
[----:B------:R-:W-:-:S09]  /*2830*/  UISETP.GE.AND UP0, UPT, UR18, UR17, UPT ;  /* 0x000000111200728c */ /* 0x000fd2000bf06270 */
[----:B------:R-:W-:Y:S05]  /*2840*/  BRA.U !UP0, `(.L_x_14291) ;  /* 0xffffffdd088c7547 */ /* 0x000fea000b83ffff */
[----:B------:R-:W-:Y:S05]  /*2850*/  EXIT ;  /* 0x000000000000794d */ /* 0x000fea0003800000 */
.L_x_14292:
        /* <DEDUP_REMOVED lines=10> */
.L_x_20845:


//--------------------- .text._ZN10layer_norm13ln_fwd_kernelINS_13Kernel_traitsIf6__halffS2_fjLj3072ELj1ELj1ELj4ELj16ENS_18Kernel_traits_baseILj3072EfS2_fS2_fjLj128EEEEELb0ELb0ELb1ELb1EEEvNS_9FwdParamsE --------------------------
	.section	.text._ZN10layer_norm13ln_fwd_kernelINS_13Kernel_traitsIf6__halffS2_fjLj3072ELj1ELj1ELj4ELj16ENS_18Kernel_traits_baseILj3072EfS2_fS2_fjLj128EEEEELb0ELb0ELb1ELb1EEEvNS_9FwdParamsE,"ax",@progbits
	.align	128
        .global         _ZN10layer_norm13ln_fwd_kernelINS_13Kernel_traitsIf6__halffS2_fjLj3072ELj1ELj1ELj4ELj16ENS_18Kernel_traits_baseILj3072EfS2_fS2_fjLj128EEEEELb0ELb0ELb1ELb1EEEvNS_9FwdParamsE
        .type           _ZN10layer_norm13ln_fwd_kernelINS_13Kernel_traitsIf6__halffS2_fjLj3072ELj1ELj1ELj4ELj16ENS_18Kernel_traits_baseILj3072EfS2_fS2_fjLj128EEEEELb0ELb0ELb1ELb1EEEvNS_9FwdParamsE,@function
        .size           _ZN10layer_norm13ln_fwd_kernelINS_13Kernel_traitsIf6__halffS2_fjLj3072ELj1ELj1ELj4ELj16ENS_18Kernel_traits_baseILj3072EfS2_fS2_fjLj128EEEEELb0ELb0ELb1ELb1EEEvNS_9FwdParamsE,(.L_x_20846 - _ZN10layer_norm13ln_fwd_kernelINS_13Kernel_traitsIf6__halffS2_fjLj3072ELj1ELj1ELj4ELj16ENS_18Kernel_traits_baseILj3072EfS2_fS2_fjLj128EEEEELb0ELb0ELb1ELb1EEEvNS_9FwdParamsE)
        .other          _ZN10layer_norm13ln_fwd_kernelINS_13Kernel_traitsIf6__halffS2_fjLj3072ELj1ELj1ELj4ELj16ENS_18Kernel_traits_baseILj3072EfS2_fS2_fjLj128EEEEELb0ELb0ELb1ELb1EEEvNS_9FwdParamsE,@"STO_CUDA_ENTRY STV_DEFAULT"
_ZN10layer_norm13ln_fwd_kernelINS_13Kernel_traitsIf6__halffS2_fjLj3072ELj1ELj1ELj4ELj16ENS_18Kernel_traits_baseILj3072EfS2_fS2_fjLj128EEEEELb0ELb0ELb1ELb1EEEvNS_9FwdParamsE:
.text._ZN10layer_norm13ln_fwd_kernelINS_13Kernel_traitsIf6__halffS2_fjLj3072ELj1ELj1ELj4ELj16ENS_18Kernel_traits_baseILj3072EfS2_fS2_fjLj128EEEEELb0ELb0ELb1ELb1EEEvNS_9FwdParamsE:
        /* <DEDUP_REMOVED lines=25> */
.L_x_14293:
        /* <DEDUP_REMOVED lines=20> */
.L_x_14294:
        /* <DEDUP_REMOVED lines=11> */
.L_x_14308:
[----:B----4-:R-:W-:-:S06]  /*0380*/  UIMAD.WIDE UR4, UR7, 0x4, UR8 ;  /* 0x00000004070478a5 */ /* 0x010fcc000f8e0208 */
[----:B0-----:R-:W-:Y:S02]  /*0390*/  MOV R56, UR4 ;  /* 0x0000000400387c02 */ /* 0x001fe40008000f00 */
[----:B------:R-:W-:-:S05]  /*03a0*/  MOV R57, UR5 ;  /* 0x0000000500397c02 */ /* 0x000fca0008000f00 */
[----:B------:R-:W4:Y:S01]  /*03b0*/  LDG.E R56, desc[UR12][R56.64] ;  /* 0x0000000c38387981 */ /* 0x000f22000c1e1900 */
[----:B------:R-:W-:Y:S01]  /*03c0*/  UIMAD.WIDE UR18, UR7, 0x4, UR10 ;  /* 0x00000004071278a5 */ /* 0x000fe2000f8e020a */
[----:B--2---:R-:W-:-:S05]  /*03d0*/  HFMA2 R0, -RZ, RZ, 0, 0 ;  /* 0x00000000ff007431 */ /* 0x004fca00000001ff */
        /* <DEDUP_REMOVED lines=16> */
[----:B-1---5:R0:W5:Y:S01]  /*04e0*/  @P0 LDG.E.128 R52, desc[UR12][R56.64] ;  /* 0x0000000c38340981 */ /* 0x022162000c1e1d00 */
        /* <DEDUP_REMOVED lines=10> */
[----:B0-----:R-:W-:-:S05]  /*0590*/  IMAD.WIDE.U32 R56, R3, 0x20, R56 ;  /* 0x0000002003387825 */ /* 0x001fca00078e0038 */
[----:B------:R-:W2:Y:S04]  /*05a0*/  LDG.E.128 R76, desc[UR12][R56.64] ;  /* 0x0000000c384c7981 */ /* 0x000ea8000c1e1d00 */
[----:B------:R0:W4:Y:S01]  /*05b0*/  LDG.E.128 R72, desc[UR12][R56.64+0x10] ;  /* 0x0000100c38487981 */ /* 0x000122000c1e1d00 */
        /* <DEDUP_REMOVED lines=15> */
[----:B-1----:R-:W-:Y:S01]  /*06b0*/  @P1 FFMA.FTZ R78, R57, R62, R78 ;  /* 0x0000003e394e1223 */ /* 0x002fe2000001004e */
[----:B------:R-:W-:-:S02]  /*06c0*/  @P1 HADD2.F32 R57, -RZ, R54.H0_H0 ;  /* 0x20000036ff391230 */ /* 0x000fc40000004100 */
[----:B---3--:R-:W-:Y:S01]  /*06d0*/  @P1 FFMA.FTZ R79, R56, R63, R79 ;  /* 0x0000003f384f1223 */ /* 0x008fe2000001004f */
[----:B------:R-:W-:Y:S02]  /*06e0*/  @P1 HADD2.F32 R58, -RZ, R54.H1_H1 ;  /* 0x30000036ff3a1230 */ /* 0x000fe40000004100 */
[--C-:B------:R-:W-:Y:S02]  /*06f0*/  @P1 HADD2.F32 R59, -RZ, R55.reuse.H0_H0 ;  /* 0x20000037ff3b1230 */ /* 0x100fe40000004100 */
[----:B----4-:R-:W-:Y:S01]  /*0700*/  @P1 FFMA.FTZ R72, R57, R64, R72 ;  /* 0x0000004039481223 */ /* 0x010fe20000010048 */
[----:B------:R-:W-:Y:S02]  /*0710*/  @P1 HADD2.F32 R60, -RZ, R55.H1_H1 ;  /* 0x30000037ff3c1230 */ /* 0x000fe40000004100 */
[----:B------:R-:W-:Y:S01]  /*0720*/  @P1 FFMA.FTZ R73, R58, R65, R73 ;  /* 0x000000413a491223 */ /* 0x000fe20000010049 */
[----:B------:R-:W-:Y:S02]  /*0730*/  @P1 FFMA.FTZ R74, R59, R66, R74 ;  /* 0x000000423b4a1223 */ /* 0x000fe4000001004a */
[----:B------:R-:W-:Y:S01]  /*0740*/  @P1 FFMA.FTZ R75, R60, R67, R75 ;  /* 0x000000433c4b1223 */ /* 0x000fe2000001004b */
[----:B------:R-:W-:Y:S06]  /*0750*/  BRA `(.L_x_14296) ;  /* 0x0000000000707947 */ /* 0x000fec0003800000 */
.L_x_14295:
[----:B------:R-:W0:Y:S01]  /*0760*/  @UP2 LDCU UR4, c[0x0][0x40c] ;  /* 0x00008180ff0427ac */ /* 0x000e220008000800 */
[--C-:B-----5:R-:W-:Y:S01]  /*0770*/  @P0 HADD2.F32 R56, -RZ, R52.reuse.H0_H0 ;  /* 0x20000034ff380230 */ /* 0x120fe20000004100 */
[----:B------:R-:W-:Y:S01]  /*0780*/  CS2R R76, SRZ ;  /* 0x00000000004c7805 */ /* 0x000fe2000001ff00 */
[----:B------:R-:W-:Y:S01]  /*0790*/  @P0 HADD2.F32 R57, -RZ, R52.H1_H1 ;  /* 0x30000034ff390230 */ /* 0x000fe20000004100 */
[----:B------:R-:W1:Y:S01]  /*07a0*/  @UP2 LDCU UR5, c[0x0][0x40c] ;  /* 0x00008180ff0527ac */ /* 0x000e620008000800 */
[----:B------:R-:W-:Y:S01]  /*07b0*/  @P0 HADD2.F32 R58, -RZ, R53.H0_H0 ;  /* 0x20000035ff3a0230 */ /* 0x000fe20000004100 */
[----:B------:R-:W-:Y:S01]  /*07c0*/  CS2R R78, SRZ ;  /* 0x00000000004e7805 */ /* 0x000fe2000001ff00 */
[--C-:B------:R-:W-:Y:S01]  /*07d0*/  @P0 HADD2.F32 R59, -RZ, R55.reuse.H0_H0 ;  /* 0x20000037ff3b0230 */ /* 0x100fe20000004100 */
[----:B------:R-:W2:Y:S01]  /*07e0*/  @UP2 LDCU UR18, c[0x0][0x40c] ;  /* 0x00008180ff1227ac */ /* 0x000ea20008000800 */
[----:B------:R-:W-:Y:S01]  /*07f0*/  @P0 HADD2.F32 R60, -RZ, R55.H1_H1 ;  /* 0x30000037ff3c0230 */ /* 0x000fe20000004100 */
[----:B------:R-:W-:-:S02]  /*0800*/  CS2R R72, SRZ ;  /* 0x0000000000487805 */ /* 0x000fc4000001ff00 */
[----:B------:R-:W-:Y:S01]  /*0810*/  CS2R R74, SRZ ;  /* 0x00000000004a7805 */ /* 0x000fe2000001ff00 */
[----:B------:R-:W4:Y:S01]  /*0820*/  @UP2 LDCU UR19, c[0x0][0x40c] ;  /* 0x00008180ff1327ac */ /* 0x000f220008000800 */
[----:B------:R-:W3:Y:S01]  /*0830*/  @UP2 LDCU UR22, c[0x0][0x40c] ;  /* 0x00008180ff1627ac */ /* 0x000ee20008000800 */
        /* <DEDUP_REMOVED lines=9> */
[----:B----4-:R-:W-:Y:S01]  /*08d0*/  @P0 FMUL.FTZ R79, R56, UR19 ;  /* 0x00000013384f0c20 */ /* 0x010fe20008410000 */
[----:B---3--:R-:W-:-:S02]  /*08e0*/  @P0 FMUL.FTZ R72, R57, UR22 ;  /* 0x0000001639480c20 */ /* 0x008fc40008410000 */
[----:B0-----:R-:W-:Y:S01]  /*08f0*/  @P0 FMUL.FTZ R73, R58, UR23 ;  /* 0x000000173a490c20 */ /* 0x001fe20008410000 */
[----:B-1----:R-:W-:Y:S01]  /*0900*/  @P0 FMUL.FTZ R74, R59, UR26 ;  /* 0x0000001a3b4a0c20 */ /* 0x002fe20008410000 */
[----:B--2---:R-:W-:-:S07]  /*0910*/  @P0 FMUL.FTZ R75, R60, UR27 ;  /* 0x0000001b3c4b0c20 */ /* 0x004fce0008410000 */
.L_x_14296:
        /* <DEDUP_REMOVED lines=9> */
.L_x_14297:
[----:B------:R-:W-:Y:S05]  /*09b0*/  BRA.U !UP0, `(.L_x_14298) ;  /* 0x00000001087c7547 */ /* 0x000fea000b800000 */
[----:B0-----:R-:W0:Y:S01]  /*09c0*/  LDC.64 R56, c[0x0][0x3a0] ;  /* 0x0000e800ff387b82 */ /* 0x001e220000000a00 */
[----:B------:R-:W-:-:S05]  /*09d0*/  IADD3 R59, PT, PT, R3, 0x80, RZ ;  /* 0x00000080033b7810 */ /* 0x000fca0007ffe0ff */
[----:B0-----:R-:W-:-:S05]  /*09e0*/  IMAD.WIDE.U32 R56, R59, 0x20, R56 ;  /* 0x000000203b387825 */ /* 0x001fca00078e0038 */
[----:B------:R-:W2:Y:S04]  /*09f0*/  LDG.E.128 R60, desc[UR12][R56.64] ;  /* 0x0000000c383c7981 */ /* 0x000ea8000c1e1d00 */
[----:B------:R0:W3:Y:S01]  /*0a00*/  LDG.E.128 R64, desc[UR12][R56.64+0x10] ;  /* 0x0000100c38407981 */ /* 0x0000e2000c1e1d00 */
[----:B------:R-:W-:-:S13]  /*0a10*/  ISETP.LT.AND P1, PT, RZ, UR25, PT ;  /* 0x00000019ff007c0c */ /* 0x000fda000bf21270 */
[----:B------:R-:W2:Y:S01]  /*0a20*/  @P1 LDC R58, c[0x0][0x40c] ;  /* 0x00010300ff3a1b82 */ /* 0x000ea20000000800 */
[--C-:B-----5:R-:W-:Y:S02]  /*0a30*/  @P1 HADD2.F32 R59, -RZ, R52.reuse.H0_H0 ;  /* 0x20000034ff3b1230 */ /* 0x120fe40000004100 */
[----:B------:R-:W-:-:S05]  /*0a40*/  @P1 HADD2.F32 R68, -RZ, R52.H1_H1 ;  /* 0x30000034ff441230 */ /* 0x000fca0000004100 */
[----:B------:R-:W1:Y:S08]  /*0a50*/  @P1 LDC R69, c[0x0][0x40c] ;  /* 0x00010300ff451b82 */ /* 0x000e700000000800 */
[----:B------:R-:W4:Y:S08]  /*0a60*/  @P1 LDC R70, c[0x0][0x40c] ;  /* 0x00010300ff461b82 */ /* 0x000f300000000800 */
[----:B------:R-:W4:Y:S08]  /*0a70*/  @P1 LDC R71, c[0x0][0x40c] ;  /* 0x00010300ff471b82 */ /* 0x000f300000000800 */
[----:B------:R-:W3:Y:S08]  /*0a80*/  @P1 LDC R82, c[0x0][0x40c] ;  /* 0x00010300ff521b82 */ /* 0x000ef00000000800 */
[----:B0-----:R-:W0:Y:S08]  /*0a90*/  @P1 LDC R56, c[0x0][0x40c] ;  /* 0x00010300ff381b82 */ /* 0x001e300000000800 */
[----:B------:R-:W0:Y:S01]  /*0aa0*/  @P1 LDC R57, c[0x0][0x40c] ;  /* 0x00010300ff391b82 */ /* 0x000e220000000800 */
[----:B--2---:R-:W-:Y:S01]  /*0ab0*/  @P1 FFMA.FTZ R60, R59, R58, R60 ;  /* 0x0000003a3b3c1223 */ /* 0x004fe2000001003c */
[----:B------:R-:W-:-:S06]  /*0ac0*/  @P1 HADD2.F32 R59, -RZ, R53.H0_H0 ;  /* 0x20000035ff3b1230 */ /* 0x000fcc0000004100 */
[----:B------:R-:W2:Y:S01]  /*0ad0*/  @P1 LDC R58, c[0x0][0x40c] ;  /* 0x00010300ff3a1b82 */ /* 0x000ea20000000800 */
[----:B-1----:R-:W-:Y:S01]  /*0ae0*/  @P1 FFMA.FTZ R61, R68, R69, R61 ;  /* 0x00000045443d1223 */ /* 0x002fe2000001003d */
[----:B------:R-:W-:Y:S02]  /*0af0*/  @P1 HADD2.F32 R68, -RZ, R53.H1_H1 ;  /* 0x30000035ff441230 */ /* 0x000fe40000004100 */
[----:B----4-:R-:W-:Y:S01]  /*0b00*/  @P1 FFMA.FTZ R62, R59, R70, R62 ;  /* 0x000000463b3e1223 */ /* 0x010fe2000001003e */
[--C-:B------:R-:W-:Y:S02]  /*0b10*/  @P1 HADD2.F32 R59, -RZ, R54.reuse.H0_H0 ;  /* 0x20000036ff3b1230 */ /* 0x100fe40000004100 */
[----:B------:R-:W-:Y:S01]  /*0b20*/  @P1 FFMA.FTZ R63, R68, R71, R63 ;  /* 0x00000047443f1223 */ /* 0x000fe2000001003f */
[----:B------:R-:W-:Y:S02]  /*0b30*/  @P1 HADD2.F32 R68, -RZ, R54.H1_H1 ;  /* 0x30000036ff441230 */ /* 0x000fe40000004100 */
[----:B---3--:R-:W-:Y:S01]  /*0b40*/  @P1 FFMA.FTZ R64, R59, R82, R64 ;  /* 0x000000523b401223 */ /* 0x008fe20000010040 */
[----:B------:R-:W-:-:S02]  /*0b50*/  @P1 HADD2.F32 R59, -RZ, R55.H0_H0 ;  /* 0x20000037ff3b1230 */ /* 0x000fc40000004100 */
[----:B------:R-:W-:Y:S02]  /*0b60*/  @P1 HADD2.F32 R70, -RZ, R55.H1_H1 ;  /* 0x30000037ff461230 */ /* 0x000fe40000004100 */
[----:B0-----:R-:W-:Y:S01]  /*0b70*/  @P1 FFMA.FTZ R65, R68, R56, R65 ;  /* 0x0000003844411223 */ /* 0x001fe20000010041 */
[----:B------:R-:W-:Y:S02]  /*0b80*/  @P1 FFMA.FTZ R66, R59, R57, R66 ;  /* 0x000000393b421223 */ /* 0x000fe40000010042 */
[----:B--2---:R-:W-:Y:S01]  /*0b90*/  @P1 FFMA.FTZ R67, R70, R58, R67 ;  /* 0x0000003a46431223 */ /* 0x004fe20000010043 */
[----:B------:R-:W-:Y:S06]  /*0ba0*/  BRA `(.L_x_14299) ;  /* 0x0000000000707947 */ /* 0x000fec0003800000 */
.L_x_14298:
        /* <DEDUP_REMOVED lines=24> */
[----:B----4-:R-:W-:-:S02]  /*0d30*/  @P0 FMUL.FTZ R64, R57, UR22 ;  /* 0x0000001639400c20 */ /* 0x010fc40008410000 */
[----:B-1----:R-:W-:Y:S01]  /*0d40*/  @P0 FMUL.FTZ R65, R58, UR23 ;  /* 0x000000173a410c20 */ /* 0x002fe20008410000 */
[----:B0-----:R-:W-:Y:S01]  /*0d50*/  @P0 FMUL.FTZ R66, R59, UR26 ;  /* 0x0000001a3b420c20 */ /* 0x001fe20008410000 */
[----:B--2---:R-:W-:-:S07]  /*0d60*/  @P0 FMUL.FTZ R67, R68, UR27 ;  /* 0x0000001b44430c20 */ /* 0x004fce0008410000 */
.L_x_14299:
        /* <DEDUP_REMOVED lines=9> */
.L_x_14300:
        /* <DEDUP_REMOVED lines=8> */
[----:B-----5:R-:W-:Y:S02]  /*0e80*/  @P0 HADD2.F32 R85, -RZ, R52.H0_H0 ;  /* 0x20000034ff550230 */ /* 0x020fe40000004100 */
[----:B0-----:R-:W-:-:S05]  /*0e90*/  @P0 HADD2.F32 R83, -RZ, R53.H0_H0 ;  /* 0x20000035ff530230 */ /* 0x001fca0000004100 */
[----:B------:R-:W0:Y:S08]  /*0ea0*/  @P0 LDC R84, c[0x0][0x40c] ;  /* 0x00010300ff540b82 */ /* 0x000e300000000800 */
[----:B------:R-:W1:Y:S08]  /*0eb0*/  @P0 LDC R86, c[0x0][0x40c] ;  /* 0x00010300ff560b82 */ /* 0x000e700000000800 */
[----:B------:R-:W3:Y:S01]  /*0ec0*/  @P0 LDC R82, c[0x0][0x40c] ;  /* 0x00010300ff520b82 */ /* 0x000ee20000000800 */
[----:B--2---:R-:W-:Y:S01]  /*0ed0*/  @P0 FFMA.FTZ R68, R85, R0, R68 ;  /* 0x0000000055440223 */ /* 0x004fe20000010044 */
[----:B------:R-:W-:-:S06]  /*0ee0*/  @P0 HADD2.F32 R0, -RZ, R52.H1_H1 ;  /* 0x30000034ff000230 */ /* 0x000fcc0000004100 */
[----:B------:R-:W2:Y:S01]  /*0ef0*/  @P0 LDC R85, c[0x0][0x40c] ;  /* 0x00010300ff550b82 */ /* 0x000ea20000000800 */
[----:B-1----:R-:W-:Y:S01]  /*0f00*/  @P0 FFMA.FTZ R70, R83, R86, R70 ;  /* 0x0000005653460223 */ /* 0x002fe20000010046 */
[----:B------:R-:W-:Y:S02]  /*0f10*/  @P0 HADD2.F32 R83, -RZ, R54.H0_H0 ;  /* 0x20000036ff530230 */ /* 0x000fe40000004100 */
[----:B0-----:R-:W-:Y:S01]  /*0f20*/  @P0 FFMA.FTZ R69, R0, R84, R69 ;  /* 0x0000005400450223 */ /* 0x001fe20000010045 */
[----:B------:R-:W-:Y:S02]  /*0f30*/  @P0 HADD2.F32 R0, -RZ, R53.H1_H1 ;  /* 0x30000035ff000230 */ /* 0x000fe40000004100 */
[----:B---3--:R-:W-:Y:S01]  /*0f40*/  @P0 FFMA.FTZ R56, R83, R82, R56 ;  /* 0x0000005253380223 */ /* 0x008fe20000010038 */
[----:B------:R-:W0:Y:S01]  /*0f50*/  @P0 LDC R84, c[0x0][0x40c] ;  /* 0x00010300ff540b82 */ /* 0x000e220000000800 */
[----:B------:R-:W-:-:S07]  /*0f60*/  @P0 HADD2.F32 R83, -RZ, R55.H0_H0 ;  /* 0x20000037ff530230 */ /* 0x000fce0000004100 */
[----:B------:R-:W1:Y:S01]  /*0f70*/  @P0 LDC R82, c[0x0][0x40c] ;  /* 0x00010300ff520b82 */ /* 0x000e620000000800 */
[----:B--2---:R-:W-:Y:S01]  /*0f80*/  @P0 FFMA.FTZ R71, R0, R85, R71 ;  /* 0x0000005500470223 */ /* 0x004fe20000010047 */
[----:B------:R-:W-:-:S06]  /*0f90*/  @P0 HADD2.F32 R0, -RZ, R54.H1_H1 ;  /* 0x30000036ff000230 */ /* 0x000fcc0000004100 */
[----:B------:R-:W2:Y:S01]  /*0fa0*/  @P0 LDC R85, c[0x0][0x40c] ;  /* 0x00010300ff550b82 */ /* 0x000ea20000000800 */
[----:B0-----:R-:W-:Y:S01]  /*0fb0*/  @P0 FFMA.FTZ R57, R0, R84, R57 ;  /* 0x0000005400390223 */ /* 0x001fe20000010039 */
[----:B------:R-:W-:-:S05]  /*0fc0*/  @P0 HADD2.F32 R0, -RZ, R55.H1_H1 ;  /* 0x30000037ff000230 */ /* 0x000fca0000004100 */
[----:B-1----:R-:W-:Y:S01]  /*0fd0*/  @P0 FFMA.FTZ R59, R0, R82, R59 ;  /* 0x00000052003b0223 */ /* 0x002fe2000001003b */
[----:B--2---:R-:W-:Y:S01]  /*0fe0*/  @P0 FFMA.FTZ R58, R83, R85, R58 ;  /* 0x00000055533a0223 */ /* 0x004fe2000001003a */
[----:B------:R-:W-:Y:S06]  /*0ff0*/  BRA `(.L_x_14302) ;  /* 0x0000000000707947 */ /* 0x000fec0003800000 */
.L_x_14301:
[----:B------:R-:W1:Y:S01]  /*1000*/  @UP2 LDCU UR4, c[0x0][0x40c] ;  /* 0x00008180ff0427ac */ /* 0x000e620008000800 */
[--C-:B-----5:R-:W-:Y:S01]  /*1010*/  @P0 HADD2.F32 R0, -RZ, R52.reuse.H0_H0 ;  /* 0x20000034ff000230 */ /* 0x120fe20000004100 */
[----:B------:R-:W-:Y:S01]  /*1020*/  CS2R R68, SRZ ;  /* 0x0000000000447805 */ /* 0x000fe2000001ff00 */
[----:B0-----:R-:W-:Y:S01]  /*1030*/  @P0 HADD2.F32 R56, -RZ, R52.H1_H1 ;  /* 0x30000034ff380230 */ /* 0x001fe20000004100 */
[----:B------:R-:W0:Y:S01]  /*1040*/  @UP2 LDCU UR5, c[0x0][0x40c] ;  /* 0x00008180ff0527ac */ /* 0x000e220008000800 */
[--C-:B------:R-:W-:Y:S01]  /*1050*/  @P0 HADD2.F32 R57, -RZ, R53.reuse.H0_H0 ;  /* 0x20000035ff390230 */ /* 0x100fe20000004100 */
[----:B------:R-:W-:Y:S01]  /*1060*/  CS2R R70, SRZ ;  /* 0x0000000000467805 */ /* 0x000fe2000001ff00 */
[----:B------:R-:W-:Y:S01]  /*1070*/  @P0 HADD2.F32 R58, -RZ, R53.H1_H1 ;  /* 0x30000035ff3a0230 */ /* 0x000fe20000004100 */
[----:B------:R-:W2:Y:S01]  /*1080*/  @UP2 LDCU UR18, c[0x0][0x40c] ;  /* 0x00008180ff1227ac */ /* 0x000ea20008000800 */
[--C-:B------:R-:W-:Y:S02]  /*1090*/  @P0 HADD2.F32 R82, -RZ, R54.reuse.H1_H1 ;  /* 0x30000036ff520230 */ /* 0x100fe40000004100 */
[--C-:B------:R-:W-:Y:S01]  /*10a0*/  @P0 HADD2.F32 R83, -RZ, R55.reuse.H0_H0 ;  /* 0x20000037ff530230 */ /* 0x100fe20000004100 */
[----:B------:R-:W3:Y:S01]  /*10b0*/  @UP2 LDCU UR19, c[0x0][0x40c] ;  /* 0x00008180ff1327ac */ /* 0x000ee20008000800 */
[----:B------:R-:W-:Y:S01]  /*10c0*/  @P0 HADD2.F32 R84, -RZ, R55.H1_H1 ;  /* 0x30000037ff540230 */ /* 0x000fe20000004100 */
[----:B------:R-:W4:Y:S01]  /*10d0*/  @UP2 LDCU UR22, c[0x0][0x40c] ;  /* 0x00008180ff1627ac */ /* 0x000f220008000800 */
[----:B-1----:R-:W-:Y:S01]  /*10e0*/  @P0 FMUL.FTZ R68, R0, UR4 ;  /* 0x0000000400440c20 */ /* 0x002fe20008410000 */
[----:B------:R-:W-:Y:S01]  /*10f0*/  @P0 HADD2.F32 R0, -RZ, R54.H0_H0 ;  /* 0x20000036ff000230 */ /* 0x000fe20000004100 */
[----:B------:R-:W1:Y:S01]  /*1100*/  @UP2 LDCU UR23, c[0x0][0x40c] ;  /* 0x00008180ff1727ac */ /* 0x000e620008000800 */
[----:B0-----:R-:W-:Y:S01]  /*1110*/  @P0 FMUL.FTZ R69, R56, UR5 ;  /* 0x0000000538450c20 */ /* 0x001fe20008410000 */
[----:B------:R-:W0:Y:S01]  /*1120*/  @UP2 LDCU UR25, c[0x0][0x40c] ;  /* 0x00008180ff1927ac */ /* 0x000e220008000800 */
[----:B--2---:R-:W-:Y:S01]  /*1130*/  @P0 FMUL.FTZ R70, R57, UR18 ;  /* 0x0000001239460c20 */ /* 0x004fe20008410000 */
[----:B------:R-:W-:Y:S01]  /*1140*/  CS2R R56, SRZ ;  /* 0x0000000000387805 */ /* 0x000fe2000001ff00 */
[----:B------:R-:W2:Y:S01]  /*1150*/  @UP2 LDCU UR26, c[0x0][0x40c] ;  /* 0x00008180ff1a27ac */ /* 0x000ea20008000800 */
[----:B---3--:R-:W-:Y:S01]  /*1160*/  @P0 FMUL.FTZ R71, R58, UR19 ;  /* 0x000000133a470c20 */ /* 0x008fe20008410000 */
[----:B------:R-:W-:Y:S01]  /*1170*/  CS2R R58, SRZ ;  /* 0x00000000003a7805 */ /* 0x000fe2000001ff00 */
[----:B----4-:R-:W-:Y:S01]  /*1180*/  @P0 FMUL.FTZ R56, R0, UR22 ;  /* 0x0000001600380c20 */ /* 0x010fe20008410000 */
[----:B-1----:R-:W-:Y:S01]  /*1190*/  @P0 FMUL.FTZ R57, R82, UR23 ;  /* 0x0000001752390c20 */ /* 0x002fe20008410000 */
[----:B0-----:R-:W-:Y:S01]  /*11a0*/  @P0 FMUL.FTZ R58, R83, UR25 ;  /* 0x00000019533a0c20 */ /* 0x001fe20008410000 */
[----:B--2---:R-:W-:-:S07]  /*11b0*/  @P0 FMUL.FTZ R59, R84, UR26 ;  /* 0x0000001a543b0c20 */ /* 0x004fce0008410000 */
.L_x_14302:
        /* <DEDUP_REMOVED lines=108> */
.L_x_14304:
[----:B------:R-:W-:Y:S05]  /*1880*/  BSYNC.RECONVERGENT B0 ;  /* 0x0000000000007941 */ /* 0x000fea0003800200 */
.L_x_14303:
        /* <DEDUP_REMOVED lines=13> */
.L_x_14306:
[----:B------:R-:W-:Y:S05]  /*1960*/  BSYNC.RECONVERGENT B0 ;  /* 0x0000000000007941 */ /* 0x000fea0003800200 */
.L_x_14305:
        /* <DEDUP_REMOVED lines=104> */
[----:B------:R-:W-:Y:S01]  /*1ff0*/  F2FP.F16.F32.PACK_AB R58, R61, R58 ;  /* 0x0000003a3d3a723e */ /* 0x000fe200000000ff */
        /* <DEDUP_REMOVED lines=48> */
.L_x_14307:
[----:B------:R-:W-:Y:S02]  /*2300*/  UIADD3 UR7, UPT, UPT, UR7, UR16, URZ ;  /* 0x0000001007077290 */ /* 0x000fe4000fffe0ff */
[----:B------:R-:W-:Y:S02]  /*2310*/  UPLOP3.LUT UP1, UPT, UPT, UPT, UP1, 0x40, 0x4 ;  /* 0x000000000004789c */ /* 0x000fe40003f2e810 */
[----:B------:R-:W-:-:S09]  /*2320*/  UISETP.GE.AND UP0, UPT, UR7, UR17, UPT ;  /* 0x000000110700728c */ /* 0x000fd2000bf06270 */
[----:B------:R-:W-:Y:S05]  /*2330*/  BRA.U !UP0, `(.L_x_14308) ;  /* 0xffffffe108107547 */ /* 0x000fea000b83ffff */
[----:B------:R-:W-:Y:S05]  /*2340*/  EXIT ;  /* 0x000000000000794d */ /* 0x000fea0003800000 */
.L_x_14309:
        /* <DEDUP_REMOVED lines=11> */
.L_x_20846:


//--------------------- .text._ZN10layer_norm13ln_fwd_kernelINS_13Kernel_traitsIf6__halffS2_fjLj3072ELj1ELj1ELj4ELj16ENS_18Kernel_traits_baseILj3072EfS2_fS2_fjLj128EEEEELb0ELb1ELb0ELb0EEEvNS_9FwdParamsE --------------------------
	.section	.text._ZN10layer_norm13ln_fwd_kernelINS_13Kernel_traitsIf6__halffS2_fjLj3072ELj1ELj1ELj4ELj16ENS_18Kernel_traits_baseILj3072EfS2_fS2_fjLj128EEEEELb0ELb1ELb0ELb0EEEvNS_9FwdParamsE,"ax",@progbits
	.align	128
        .global         _ZN10layer_norm13ln_fwd_kernelINS_13Kernel_traitsIf6__halffS2_fjLj3072ELj1ELj1ELj4ELj16ENS_18Kernel_traits_baseILj3072EfS2_fS2_fjLj128EEEEELb0ELb1ELb0ELb0EEEvNS_9FwdParamsE
        .type           _ZN10layer_norm13ln_fwd_kernelINS_13Kernel_traitsIf6__halffS2_fjLj3072ELj1ELj1ELj4ELj16ENS_18Kernel_traits_baseILj3072EfS2_fS2_fjLj128EEEEELb0ELb1ELb0ELb0EEEvNS_9FwdParamsE,@function
        .size           _ZN10layer_norm13ln_fwd_kernelINS_13Kernel_traitsIf6__halffS2_fjLj3072ELj1ELj1ELj4ELj16ENS_18Kernel_traits_baseILj3072EfS2_fS2_fjLj128EEEEELb0ELb1ELb0ELb0EEEvNS_9FwdParamsE,(.L_x_20847 - _ZN10layer_norm13ln_fwd_kernelINS_13Kernel_traitsIf6__halffS2_fjLj3072ELj1ELj1ELj4ELj16ENS_18Kernel_traits_baseILj3072EfS2_fS2_fjLj128EEEEELb0ELb1ELb0ELb0EEEvNS_9FwdParamsE)
        .other          _ZN10layer_norm13ln_fwd_kernelINS_13Kernel_traitsIf6__halffS2_fjLj3072ELj1ELj1ELj4ELj16ENS_18Kernel_traits_baseILj3072EfS2_fS2_fjLj128EEEEELb0ELb1ELb0ELb0EEEvNS_9FwdParamsE,@"STO_CUDA_ENTRY STV_DEFAULT"
_ZN10layer_norm13ln_fwd_kernelINS_13Kernel_traitsIf6__halffS2_fjLj3072ELj1ELj1ELj4ELj16ENS_18Kernel_traits_baseILj3072EfS2_fS2_fjLj128EEEEELb0ELb1ELb0ELb0EEEvNS_9FwdParamsE:
.text._ZN10layer_norm13ln_fwd_kernelINS_13Kernel_traitsIf6__halffS2_fjLj3072ELj1ELj1ELj4ELj16ENS_18Kernel_traits_baseILj3072EfS2_fS2_fjLj128EEEEELb0ELb1ELb0ELb0EEEvNS_9FwdParamsE:
        /* <DEDUP_REMOVED lines=62> */
.L_x_14311:
        /* <DEDUP_REMOVED lines=42> */
.L_x_14312:
[----:B------:R-:W-:Y:S05]  /*0680*/  BSYNC.RECONVERGENT B0 ;  /* 0x0000000000007941 */ /* 0x000fea0003800200 */
.L_x_14310:
        /* <DEDUP_REMOVED lines=28> */
.L_x_14333:
        /* <DEDUP_REMOVED lines=15> */
[----:B------:R-:W-:Y:S01]  /*0940*/  LEA.HI.SX32 R2, R2, R111, 0x1d ;  /* 0x0000006f02027211 */ /* 0x000fe200078feaff */
[----:B--2---:R-:W-:-:S05]  /*0950*/  @P0 HADD2.F32 R0, -RZ, R108.H0_H0 ;  /* 0x2000006cff000230 */ /* 0x004fca0000004100 */
[----:B------:R-:W-:Y:S02]  /*0960*/  @P0 R2UR UR7, R0 ;  /* 0x00000000000702ca */ /* 0x000fe400000e0000 */
[----:B------:R-:W-:-:S11]  /*0970*/  MOV R0, R2 ;  /* 0x0000000200007202 */ /* 0x000fd60000000f00 */
        /* <DEDUP_REMOVED lines=15> */
[----:B------:R-:W-:-:S02]  /*0a70*/  HADD2.F32 R0, -RZ, R84.H0_H0 ;  /* 0x20000054ff007230 */ /* 0x000fc40000004100 */
[----:B------:R-:W-:Y:S02]  /*0a80*/  HADD2.F32 R86, -RZ, R86.H1_H1 ;  /* 0x30000056ff567230 */ /* 0x000fe40000004100 */
[----:B0-----:R-:W-:Y:S01]  /*0a90*/  FMUL.FTZ R88, R91, UR4 ;  /* 0x000000045b587c20 */ /* 0x001fe20008410000 */
        /* <DEDUP_REMOVED lines=8> */
[----:B------:R-:W-:Y:S01]  /*0b20*/  FMUL.FTZ R109, R109, UR4 ;  /* 0x000000046d6d7c20 */ /* 0x000fe20008410000 */
        /* <DEDUP_REMOVED lines=10> */
.L_x_14315:
[--C-:B-----5:R-:W-:Y:S02]  /*0bd0*/  HADD2.F32 R88, -RZ, R85.reuse.H0_H0 ;  /* 0x20000055ff587230 */ /* 0x120fe40000004100 */
[----:B------:R-:W-:Y:S02]  /*0be0*/  HADD2.F32 R89, -RZ, R85.H1_H1 ;  /* 0x30000055ff597230 */ /* 0x000fe40000004100 */
[--C-:B------:R-:W-:Y:S02]  /*0bf0*/  HADD2.F32 R90, -RZ, R86.reuse.H0_H0 ;  /* 0x20000056ff5a7230 */ /* 0x100fe40000004100 */
[----:B------:R-:W-:Y:S02]  /*0c00*/  HADD2.F32 R86, -RZ, R86.H1_H1 ;  /* 0x30000056ff567230 */ /* 0x000fe40000004100 */
[----:B------:R-:W-:Y:S02]  /*0c10*/  HADD2.F32 R0, -RZ, R84.H0_H0 ;  /* 0x20000054ff007230 */ /* 0x000fe40000004100 */
[----:B------:R-:W-:-:S02]  /*0c20*/  HADD2.F32 R91, -RZ, R87.H0_H0 ;  /* 0x20000057ff5b7230 */ /* 0x000fc40000004100 */
        /* <DEDUP_REMOVED lines=8> */
[----:B------:R-:W-:Y:S01]  /*0cb0*/  FMUL.FTZ R86, R87, R58 ;  /* 0x0000003a57567220 */ /* 0x000fe20000410000 */
[----:B------:R-:W-:Y:S01]  /*0cc0*/  FMUL.FTZ R0, R84, UR4 ;  /* 0x0000000454007c20 */ /* 0x000fe20008410000 */
[----:B------:R-:W-:Y:S01]  /*0cd0*/  FMUL.FTZ R108, R108, UR4 ;  /* 0x000000046c6c7c20 */ /* 0x000fe20008410000 */
[----:B------:R-:W-:Y:S01]  /*0ce0*/  FMUL.FTZ R87, R88, R59 ;  /* 0x0000003b58577220 */ /* 0x000fe20000410000 */
[----:B------:R-:W-:Y:S01]  /*0cf0*/  FMUL.FTZ R88, R89, R52 ;  /* 0x0000003459587220 */ /* 0x000fe20000410000 */
[----:B------:R-:W-:Y:S01]  /*0d00*/  FMUL.FTZ R89, R90, R53 ;  /* 0x000000355a597220 */ /* 0x000fe20000410000 */
[----:B------:R-:W-:Y:S01]  /*0d10*/  FMUL.FTZ R84, R85, R56 ;  /* 0x0000003855547220 */ /* 0x000fe20000410000 */
[----:B------:R-:W-:Y:S01]  /*0d20*/  FMUL.FTZ R90, R91, R54 ;  /* 0x000000365b5a7220 */ /* 0x000fe20000410000 */
[----:B------:R-:W-:Y:S01]  /*0d30*/  FMUL.FTZ R85, R0, R57 ;  /* 0x0000003900557220 */ /* 0x000fe20000410000 */
[----:B------:R-:W-:-:S07]  /*0d40*/  FMUL.FTZ R91, R108, R55 ;  /* 0x000000376c5b7220 */ /* 0x000fce0000410000 */
.L_x_14316:
[----:B------:R-:W0:Y:S01]  /*0d50*/  LDC.64 R108, c[0x0][0x3a8] ;  /* 0x0000ea00ff6c7b82 */ /* 0x000e220000000a00 */
[C---:B------:R-:W-:Y:S01]  /*0d60*/  IADD3 R0, PT, PT, R2.reuse, 0x80, RZ ;  /* 0x0000008002007810 */ /* 0x040fe20007ffe0ff */
[----:B0-----:R-:W-:-:S05]  /*0d70*/  IMAD.WIDE.U32 R108, R2, 0x20, R108 ;  /* 0x00000020026c7825 */ /* 0x001fca00078e006c */
[----:B------:R0:W-:Y:S04]  /*0d80*/  STG.E.128 desc[UR8][R108.64], R84 ;  /* 0x000000546c007986 */ /* 0x0001e8000c101d08 */
[----:B------:R0:W-:Y:S02]  /*0d90*/  STG.E.128 desc[UR8][R108.64+0x10], R88 ;  /* 0x000010586c007986 */ /* 0x0001e4000c101d08 */
.L_x_14314:
[----:B-1--4-:R-:W-:Y:S05]  /*0da0*/  BSYNC.RECONVERGENT B0 ;  /* 0x0000000000007941 */ /* 0x012fea0003800200 */
.L_x_14313:
        /* <DEDUP_REMOVED lines=13> */
[--C-:B-1---5:R-:W-:Y:S02]  /*0e80*/  HADD2.F32 R96, -RZ, R92.reuse.H0_H0 ;  /* 0x2000005cff607230 */ /* 0x122fe40000004100 */
[----:B------:R-:W-:Y:S02]  /*0e90*/  HADD2.F32 R92, -RZ, R92.H1_H1 ;  /* 0x3000005cff5c7230 */ /* 0x000fe40000004100 */
[--C-:B------:R-:W-:Y:S02]  /*0ea0*/  HADD2.F32 R97, -RZ, R93.reuse.H0_H0 ;  /* 0x2000005dff617230 */ /* 0x100fe40000004100 */
[----:B------:R-:W-:Y:S02]  /*0eb0*/  HADD2.F32 R98, -RZ, R93.H1_H1 ;  /* 0x3000005dff627230 */ /* 0x000fe40000004100 */
[----:B------:R-:W-:Y:S01]  /*0ec0*/  FMUL.FTZ R93, R96, UR4 ;  /* 0x00000004605d7c20 */ /* 0x000fe20008410000 */
[----:B------:R-:W-:Y:S02]  /*0ed0*/  HADD2.F32 R99, -RZ, R94.H0_H0 ;  /* 0x2000005eff637230 */ /* 0x000fe40000004100 */
[----:B------:R-:W-:Y:S01]  /*0ee0*/  FMUL.FTZ R97, R97, UR4 ;  /* 0x0000000461617c20 */ /* 0x000fe20008410000 */
[----:B0-----:R-:W-:-:S02]  /*0ef0*/  HADD2.F32 R109, -RZ, R95.H0_H0 ;  /* 0x2000005fff6d7230 */ /* 0x001fc40000004100 */
[----:B------:R-:W-:Y:S01]  /*0f00*/  FMUL.FTZ R98, R98, UR4 ;  /* 0x0000000462627c20 */ /* 0x000fe20008410000 */
[----:B------:R-:W-:Y:S02]  /*0f10*/  HADD2.F32 R108, -RZ, R94.H1_H1 ;  /* 0x3000005eff6c7230 */ /* 0x000fe40000004100 */
[----:B------:R-:W-:Y:S01]  /*0f20*/  FMUL.FTZ R94, R92, UR4 ;  /* 0x000000045c5e7c20 */ /* 0x000fe20008410000 */
[----:B------:R-:W-:Y:S02]  /*0f30*/  HADD2.F32 R95, -RZ, R95.H1_H1 ;  /* 0x3000005fff5f7230 */ /* 0x000fe40000004100 */
        /* <DEDUP_REMOVED lines=11> */
[----:B------:R-:W-:Y:S01]  /*0ff0*/  FFMA.FTZ R99, R110, R31, R83 ;  /* 0x0000001f6e637223 */ /* 0x000fe20000010053 */
[----:B------:R-:W-:Y:S06]  /*1000*/  BRA `(.L_x_14320) ;  /* 0x0000000000607947 */ /* 0x000fec0003800000 */
.L_x_14319:
        /* <DEDUP_REMOVED lines=24> */
.L_x_14320:
[----:B------:R-:W0:Y:S02]  /*1190*/  LDC.64 R108, c[0x0][0x3a8] ;  /* 0x0000ea00ff6c7b82 */ /* 0x000e240000000a00 */
[C---:B0-----:R-:W-:Y:S01]  /*11a0*/  IMAD.WIDE.U32 R108, R0.reuse, 0x20, R108 ;  /* 0x00000020006c7825 */ /* 0x041fe200078e006c */
[----:B------:R-:W-:-:S04]  /*11b0*/  IADD3 R0, PT, PT, R0, 0x80, RZ ;  /* 0x0000008000007810 */ /* 0x000fc80007ffe0ff */
[----:B------:R1:W-:Y:S04]  /*11c0*/  STG.E.128 desc[UR8][R108.64], R92 ;  /* 0x0000005c6c007986 */ /* 0x0003e8000c101d08 */
[----:B------:R1:W-:Y:S02]  /*11d0*/  STG.E.128 desc[UR8][R108.64+0x10], R96 ;  /* 0x000010606c007986 */ /* 0x0003e4000c101d08 */
.L_x_14318:
[----:B------:R-:W-:Y:S05]  /*11e0*/  BSYNC.RECONVERGENT B0 ;  /* 0x0000000000007941 */ /* 0x000fea0003800200 */
.L_x_14317:
        /* <DEDUP_REMOVED lines=13> */
[--C-:B--2--5:R-:W-:Y:S02]  /*12c0*/  HADD2.F32 R104, -RZ, R100.reuse.H0_H0 ;  /* 0x20000064ff687230 */ /* 0x124fe40000004100 */
[----:B------:R-:W-:Y:S02]  /*12d0*/  HADD2.F32 R100, -RZ, R100.H1_H1 ;  /* 0x30000064ff647230 */ /* 0x000fe40000004100 */
[--C-:B------:R-:W-:Y:S02]  /*12e0*/  HADD2.F32 R105, -RZ, R101.reuse.H0_H0 ;  /* 0x20000065ff697230 */ /* 0x100fe40000004100 */
[----:B------:R-:W-:Y:S02]  /*12f0*/  HADD2.F32 R106, -RZ, R101.H1_H1 ;  /* 0x30000065ff6a7230 */ /* 0x000fe40000004100 */
[----:B------:R-:W-:Y:S01]  /*1300*/  FMUL.FTZ R101, R104, UR4 ;  /* 0x0000000468657c20 */ /* 0x000fe20008410000 */
[----:B------:R-:W-:Y:S02]  /*1310*/  HADD2.F32 R107, -RZ, R102.H0_H0 ;  /* 0x20000066ff6b7230 */ /* 0x000fe40000004100 */
[----:B------:R-:W-:Y:S01]  /*1320*/  FMUL.FTZ R105, R105, UR4 ;  /* 0x0000000469697c20 */ /* 0x000fe20008410000 */
[----:B01----:R-:W-:-:S02]  /*1330*/  HADD2.F32 R109, -RZ, R103.H0_H0 ;  /* 0x20000067ff6d7230 */ /* 0x003fc40000004100 */
        /* <DEDUP_REMOVED lines=17> */
.L_x_14323:
        /* <DEDUP_REMOVED lines=24> */
.L_x_14324:
[----:B------:R-:W0:Y:S02]  /*15d0*/  LDC.64 R108, c[0x0][0x3a8] ;  /* 0x0000ea00ff6c7b82 */ /* 0x000e240000000a00 */
[----:B0-----:R-:W-:-:S05]  /*15e0*/  IMAD.WIDE.U32 R108, R0, 0x20, R108 ;  /* 0x00000020006c7825 */ /* 0x001fca00078e006c */
[----:B------:R2:W-:Y:S04]  /*15f0*/  STG.E.128 desc[UR8][R108.64], R100 ;  /* 0x000000646c007986 */ /* 0x0005e8000c101d08 */
[----:B------:R2:W-:Y:S02]  /*1600*/  STG.E.128 desc[UR8][R108.64+0x10], R104 ;  /* 0x000010686c007986 */ /* 0x0005e4000c101d08 */
.L_x_14322:
[----:B------:R-:W-:Y:S05]  /*1610*/  BSYNC.RECONVERGENT B0 ;  /* 0x0000000000007941 */ /* 0x000fea0003800200 */
.L_x_14321:
        /* <DEDUP_REMOVED lines=118> */
.L_x_14326:
[----:B------:R-:W-:Y:S05]  /*1d80*/  BSYNC.RECONVERGENT B0 ;  /* 0x0000000000007941 */ /* 0x000fea0003800200 */
.L_x_14325:
        /* <DEDUP_REMOVED lines=90> */
.L_x_14328:
[----:B------:R-:W-:Y:S05]  /*2330*/  BSYNC.RECONVERGENT B0 ;  /* 0x0000000000007941 */ /* 0x000fea0003800200 */
.L_x_14327:
        /* <DEDUP_REMOVED lines=34> */
.L_x_14330:
[----:B------:R-:W-:Y:S05]  /*2560*/  BSYNC.RECONVERGENT B0 ;  /* 0x0000000000007941 */ /* 0x000fea0003800200 */
.L_x_14329:
        /* <DEDUP_REMOVED lines=27> */
[----:B------:R-:W-:-:S03]  /*2720*/  FFMA.FTZ R108, R108, R25, R17 ;  /* 0x000000196c6c7223 */ /* 0x000fc60000010011 */
[----:B------:R-:W-:Y:S02]  /*2730*/  F2FP.F16.F32.PACK_AB R110, R118, R119 ;  /* 0x00000077766e723e */ /* 0x000fe400000000ff */
[----:B------:R-:W-:Y:S01]  /*2740*/  F2FP.F16.F32.PACK_AB R109, R0, R109 ;  /* 0x0000006d006d723e */ /* 0x000fe200000000ff */
[----:B0-----:R-:W-:Y:S01]  /*2750*/  IMAD.WIDE.U32 R116, R2, 0x10, R116 ;  /* 0x0000001002747825 */ /* 0x001fe200078e0074 */
[----:B------:R-:W-:-:S05]  /*2760*/  F2FP.F16.F32.PACK_AB R108, R108, R115 ;  /* 0x000000736c6c723e */ /* 0x000fca00000000ff */
[----:B------:R3:W-:Y:S02]  /*2770*/  STG.E.128 desc[UR8][R116.64], R108 ;  /* 0x0000006c74007986 */ /* 0x0007e4000c101d08 */
.L_x_14332:
[----:B------:R-:W-:Y:S05]  /*2780*/  BSYNC.RECONVERGENT B0 ;  /* 0x0000000000007941 */ /* 0x000fea0003800200 */
.L_x_14331:
[----:B------:R-:W-:Y:S02]  /*2790*/  UIADD3 UR6, UPT, UPT, UR6, UR16, URZ ;  /* 0x0000001006067290 */ /* 0x000fe4000fffe0ff */
[----:B------:R-:W-:Y:S02]  /*27a0*/  UPLOP3.LUT UP2, UPT, UPT, UPT, UP2, 0x40, 0x4 ;  /* 0x000000000004789c */ /* 0x000fe40003f4e820 */
[----:B------:R-:W-:-:S09]  /*27b0*/  UISETP.GE.AND UP1, UPT, UR6, UR17, UPT ;  /* 0x000000110600728c */ /* 0x000fd2000bf26270 */
[----:B------:R-:W-:Y:S05]  /*27c0*/  BRA.U !UP1, `(.L_x_14333) ;  /* 0xffffffe109207547 */ /* 0x000fea000b83ffff */
[----:B------:R-:W-:Y:S05]  /*27d0*/  EXIT ;  /* 0x000000000000794d */ /* 0x000fea0003800000 */
.L_x_14334:
        /* <DEDUP_REMOVED lines=10> */
.L_x_20847:


//--------------------- .text._ZN10layer_norm13ln_fwd_kernelINS_13Kernel_traitsIf6__halffS2_fjLj3072ELj1ELj1ELj4ELj16ENS_18Kernel_traits_baseILj3072EfS2_fS2_fjLj128EEEEELb0ELb1ELb0ELb1EEEvNS_9FwdParamsE --------------------------
	.section	.text._ZN10layer_norm13ln_fwd_kernelINS_13Kernel_traitsIf6__halffS2_fjLj3072ELj1ELj1ELj4ELj16ENS_18Kernel_traits_baseILj3072EfS2_fS2_fjLj128EEEEELb0ELb1ELb0ELb1EEEvNS_9FwdParamsE,"ax",@progbits
	.align	128
        .global         _ZN10layer_norm13ln_fwd_kernelINS_13Kernel_traitsIf6__halffS2_fjLj3072ELj1ELj1ELj4ELj16ENS_18Kernel_traits_baseILj3072EfS2_fS2_fjLj128EEEEELb0ELb1ELb0ELb1EEEvNS_9FwdParamsE
        .type           _ZN10layer_norm13ln_fwd_kernelINS_13Kernel_traitsIf6__halffS2_fjLj3072ELj1ELj1ELj4ELj16ENS_18Kernel_traits_baseILj3072EfS2_fS2_fjLj128EEEEELb0ELb1ELb0ELb1EEEvNS_9FwdParamsE,@function
        .size           _ZN10layer_norm13ln_fwd_kernelINS_13Kernel_traitsIf6__halffS2_fjLj3072ELj1ELj1ELj4ELj16ENS_18Kernel_traits_baseILj3072EfS2_fS2_fjLj128EEEEELb0ELb1ELb0ELb1EEEvNS_9FwdParamsE,(.L_x_20848 - _ZN10layer_norm13ln_fwd_kernelINS_13Kernel_traitsIf6__halffS2_fjLj3072ELj1ELj1ELj4ELj16ENS_18Kernel_traits_baseILj3072EfS2_fS2_fjLj128EEEEELb0ELb1ELb0ELb1EEEvNS_9FwdParamsE)
        .other          _ZN10layer_norm13ln_fwd_kernelINS_13Kernel_traitsIf6__halffS2_fjLj3072ELj1ELj1ELj4ELj16ENS_18Kernel_traits_baseILj3072EfS2_fS2_fjLj128EEEEELb0ELb1ELb0ELb1EEEvNS_9FwdParamsE,@"STO_CUDA_ENTRY STV_DEFAULT"
_ZN10layer_norm13ln_fwd_kernelINS_13Kernel_traitsIf6__halffS2_fjLj3072ELj1ELj1ELj4ELj16ENS_18Kernel_traits_baseILj3072EfS2_fS2_fjLj128EEEEELb0ELb1ELb0ELb1EEEvNS_9FwdParamsE:
.text._ZN10layer_norm13ln_fwd_kernelINS_13Kernel_traitsIf6__halffS2_fjLj3072ELj1ELj1ELj4ELj16ENS_18Kernel_traits_baseILj3072EfS2_fS2_fjLj128EEEEELb0ELb1ELb0ELb1EEEvNS_9FwdParamsE:
        /* <DEDUP_REMOVED lines=35> */
.L_x_14335:
        /* <DEDUP_REMOVED lines=28> */
.L_x_14336:
        /* <DEDUP_REMOVED lines=13> */
.L_x_14345:
        /* <DEDUP_REMOVED lines=19> */
[--C-:B-----5:R-:W-:Y:S02]  /*05f0*/  HADD2.F32 R93, -RZ, R88.reuse.H0_H0 ;  /* 0x20000058ff5d7230 */ /* 0x120fe40000004100 */
[----:B------:R-:W-:Y:S02]  /*0600*/  HADD2.F32 R95, -RZ, R88.H1_H1 ;  /* 0x30000058ff5f7230 */ /* 0x000fe40000004100 */
[----:B------:R-:W-:Y:S02]  /*0610*/  HADD2.F32 R97, -RZ, R89.H0_H0 ;  /* 0x20000059ff617230 */ /* 0x000fe40000004100 */
[----:B------:R-:W-:Y:S01]  /*0620*/  FMUL.FTZ R93, R93, R108 ;  /* 0x0000006c5d5d7220 */ /* 0x000fe20000410000 */
[----:B------:R-:W-:-:S02]  /*0630*/  HADD2.F32 R101, -RZ, R90.H1_H1 ;  /* 0x3000005aff657230 */ /* 0x000fc40000004100 */
[----:B------:R-:W-:Y:S02]  /*0640*/  HADD2.F32 R103, -RZ, R91.H0_H0 ;  /* 0x2000005bff677230 */ /* 0x000fe40000004100 */
[-C--:B------:R-:W-:Y:S01]  /*0650*/  FMUL.FTZ R97, R97, R108.reuse ;  /* 0x0000006c61617220 */ /* 0x080fe20000410000 */
[----:B------:R-:W-:Y:S02]  /*0660*/  HADD2.F32 R89, -RZ, R89.H1_H1 ;  /* 0x30000059ff597230 */ /* 0x000fe40000004100 */
[-C--:B------:R-:W-:Y:S01]  /*0670*/  FMUL.FTZ R94, R101, R108.reuse ;  /* 0x0000006c655e7220 */ /* 0x080fe20000410000 */
[----:B------:R-:W-:Y:S02]  /*0680*/  HADD2.F32 R99, -RZ, R90.H0_H0 ;  /* 0x2000005aff637230 */ /* 0x000fe40000004100 */
[-C--:B------:R-:W-:Y:S01]  /*0690*/  FMUL.FTZ R90, R95, R108.reuse ;  /* 0x0000006c5f5a7220 */ /* 0x080fe20000410000 */
[----:B------:R-:W-:Y:S02]  /*06a0*/  HADD2.F32 R91, -RZ, R91.H1_H1 ;  /* 0x3000005bff5b7230 */ /* 0x000fe40000004100 */
[-C--:B0-----:R-:W-:Y:S01]  /*06b0*/  FMUL.FTZ R6, R89, R108.reuse ;  /* 0x0000006c59067220 */ /* 0x081fe20000410000 */
[-C--:B------:R-:W-:Y:S01]  /*06c0*/  FMUL.FTZ R103, R103, R108.reuse ;  /* 0x0000006c67677220 */ /* 0x080fe20000410000 */
[-C--:B------:R-:W-:Y:S01]  /*06d0*/  FMUL.FTZ R99, R99, R108.reuse ;  /* 0x0000006c63637220 */ /* 0x080fe20000410000 */
        /* <DEDUP_REMOVED lines=10> */
.L_x_14337:
[--C-:B-----5:R-:W-:Y:S02]  /*0780*/  HADD2.F32 R95, -RZ, R89.reuse.H0_H0 ;  /* 0x20000059ff5f7230 */ /* 0x120fe40000004100 */
[----:B------:R-:W-:Y:S02]  /*0790*/  HADD2.F32 R89, -RZ, R89.H1_H1 ;  /* 0x30000059ff597230 */ /* 0x000fe40000004100 */
        /* <DEDUP_REMOVED lines=8> */
[----:B------:R-:W-:Y:S02]  /*0820*/  HADD2.F32 R97, -RZ, R90.H0_H0 ;  /* 0x2000005aff617230 */ /* 0x000fe40000004100 */
[-C--:B------:R-:W-:Y:S01]  /*0830*/  FMUL.FTZ R7, R7, R108.reuse ;  /* 0x0000006c07077220 */ /* 0x080fe20000410000 */
[----:B------:R-:W-:Y:S02]  /*0840*/  HADD2.F32 R91, -RZ, R91.H1_H1 ;  /* 0x3000005bff5b7230 */ /* 0x000fe40000004100 */
[----:B------:R-:W-:Y:S01]  /*0850*/  FMUL.FTZ R6, R93, R108 ;  /* 0x0000006c5d067220 */ /* 0x000fe20000410000 */
[----:B------:R-:W-:Y:S01]  /*0860*/  FMUL.FTZ R90, R95, R30 ;  /* 0x0000001e5f5a7220 */ /* 0x000fe20000410000 */
        /* <DEDUP_REMOVED lines=9> */
.L_x_14338:
        /* <DEDUP_REMOVED lines=12> */
[----:B0----5:R-:W-:Y:S02]  /*09c0*/  HADD2.F32 R101, -RZ, R96.H1_H1 ;  /* 0x30000060ff657230 */ /* 0x021fe40000004100 */
[--C-:B------:R-:W-:Y:S02]  /*09d0*/  HADD2.F32 R103, -RZ, R97.reuse.H0_H0 ;  /* 0x20000061ff677230 */ /* 0x100fe40000004100 */
[----:B------:R-:W-:Y:S02]  /*09e0*/  HADD2.F32 R97, -RZ, R97.H1_H1 ;  /* 0x30000061ff617230 */ /* 0x000fe40000004100 */
[----:B------:R-:W-:Y:S02]  /*09f0*/  HADD2.F32 R109, -RZ, R98.H1_H1 ;  /* 0x30000062ff6d7230 */ /* 0x000fe40000004100 */
[-C--:B------:R-:W-:Y:S01]  /*0a00*/  FMUL.FTZ R103, R103, R108.reuse ;  /* 0x0000006c67677220 */ /* 0x080fe20000410000 */
[----:B------:R-:W-:Y:S02]  /*0a10*/  HADD2.F32 R111, -RZ, R99.H0_H0 ;  /* 0x20000063ff6f7230 */ /* 0x000fe40000004100 */
[----:B------:R-:W-:Y:S01]  /*0a20*/  FMUL.FTZ R100, R97, R108 ;  /* 0x0000006c61647220 */ /* 0x000fe20000410000 */
[----:B------:R-:W-:-:S02]  /*0a30*/  HADD2.F32 R7, -RZ, R96.H0_H0 ;  /* 0x20000060ff077230 */ /* 0x000fc40000004100 */
[-C--:B------:R-:W-:Y:S01]  /*0a40*/  FMUL.FTZ R102, R109, R108.reuse ;  /* 0x0000006c6d667220 */ /* 0x080fe20000410000 */
[----:B------:R-:W-:Y:S02]  /*0a50*/  HADD2.F32 R107, -RZ, R98.H0_H0 ;  /* 0x20000062ff6b7230 */ /* 0x000fe40000004100 */
[-C--:B------:R-:W-:Y:S01]  /*0a60*/  FMUL.FTZ R98, R101, R108.reuse ;  /* 0x0000006c65627220 */ /* 0x080fe20000410000 */
[----:B------:R-:W-:Y:S02]  /*0a70*/  HADD2.F32 R99, -RZ, R99.H1_H1 ;  /* 0x30000063ff637230 */ /* 0x000fe40000004100 */
[-C--:B------:R-:W-:Y:S01]  /*0a80*/  FMUL.FTZ R7, R7, R108.reuse ;  /* 0x0000006c07077220 */ /* 0x080fe20000410000 */
[-C--:B------:R-:W-:Y:S01]  /*0a90*/  FMUL.FTZ R111, R111, R108.reuse ;  /* 0x0000006c6f6f7220 */ /* 0x080fe20000410000 */
[-C--:B------:R-:W-:Y:S01]  /*0aa0*/  FMUL.FTZ R107, R107, R108.reuse ;  /* 0x0000006c6b6b7220 */ /* 0x080fe20000410000 */
        /* <DEDUP_REMOVED lines=10> */
.L_x_14339:
        /* <DEDUP_REMOVED lines=24> */
.L_x_14340:
        /* <DEDUP_REMOVED lines=11> */
[--C-:B-1---5:R-:W-:Y:S02]  /*0d80*/  HADD2.F32 R115, -RZ, R105.reuse.H0_H0 ;  /* 0x20000069ff737230 */ /* 0x122fe40000004100 */
[--C-:B------:R-:W-:Y:S02]  /*0d90*/  HADD2.F32 R109, -RZ, R104.reuse.H0_H0 ;  /* 0x20000068ff6d7230 */ /* 0x100fe40000004100 */
[----:B------:R-:W-:Y:S02]  /*0da0*/  HADD2.F32 R111, -RZ, R104.H1_H1 ;  /* 0x30000068ff6f7230 */ /* 0x000fe40000004100 */
[-C--:B------:R-:W-:Y:S01]  /*0db0*/  FMUL.FTZ R115, R115, R108.reuse ;  /* 0x0000006c73737220 */ /* 0x080fe20000410000 */
[----:B------:R-:W-:Y:S02]  /*0dc0*/  HADD2.F32 R105, -RZ, R105.H1_H1 ;  /* 0x30000069ff697230 */ /* 0x000fe40000004100 */
[----:B------:R-:W-:Y:S01]  /*0dd0*/  FMUL.FTZ R109, R109, R108 ;  /* 0x0000006c6d6d7220 */ /* 0x000fe20000410000 */
[----:B------:R-:W-:-:S02]  /*0de0*/  HADD2.F32 R121, -RZ, R107.H0_H0 ;  /* 0x2000006bff797230 */ /* 0x000fc40000004100 */
[--C-:B------:R-:W-:Y:S02]  /*0df0*/  HADD2.F32 R117, -RZ, R106.reuse.H0_H0 ;  /* 0x2000006aff757230 */ /* 0x100fe40000004100 */
[-C--:B------:R-:W-:Y:S01]  /*0e00*/  FMUL.FTZ R110, R105, R108.reuse ;  /* 0x0000006c696e7220 */ /* 0x080fe20000410000 */
[----:B------:R-:W-:Y:S02]  /*0e10*/  HADD2.F32 R119, -RZ, R106.H1_H1 ;  /* 0x3000006aff777230 */ /* 0x000fe40000004100 */
[-C--:B------:R-:W-:Y:S01]  /*0e20*/  FMUL.FTZ R106, R111, R108.reuse ;  /* 0x0000006c6f6a7220 */ /* 0x080fe20000410000 */
[----:B------:R-:W-:Y:S02]  /*0e30*/  HADD2.F32 R107, -RZ, R107.H1_H1 ;  /* 0x3000006bff6b7230 */ /* 0x000fe40000004100 */
[-C--:B------:R-:W-:Y:S01]  /*0e40*/  FMUL.FTZ R117, R117, R108.reuse ;  /* 0x0000006c75757220 */ /* 0x080fe20000410000 */
[-C--:B------:R-:W-:Y:S01]  /*0e50*/  FMUL.FTZ R121, R121, R108.reuse ;  /* 0x0000006c79797220 */ /* 0x080fe20000410000 */
        /* <DEDUP_REMOVED lines=11> */
.L_x_14341:
        /* <DEDUP_REMOVED lines=24> */
.L_x_14342:
        /* <DEDUP_REMOVED lines=106> */
.L_x_14344:
[----:B------:R-:W-:Y:S05]  /*1730*/  BSYNC.RECONVERGENT B0 ;  /* 0x0000000000007941 */ /* 0x000fea0003800200 */
.L_x_14343:
        /* <DEDUP_REMOVED lines=99> */
[----:B------:R-:W-:-:S03]  /*1d70*/  F2FP.F16.F32.PACK_AB R94, R92, R107 ;  /* 0x0000006b5c5e723e */ /* 0x000fc600000000ff */
[C---:B------:R-:W-:Y:S01]  /*1d80*/  FMUL.FTZ R120, R99.reuse, R103 ;  /* 0x0000006763787220 */ /* 0x040fe20000410000 */
[C---:B------:R-:W-:Y:S01]  /*1d90*/  FMUL.FTZ R91, R99.reuse, R124 ;  /* 0x0000007c635b7220 */ /* 0x040fe20000410000 */
[C---:B------:R-:W-:Y:S01]  /*1da0*/  FMUL.FTZ R92, R99.reuse, R101 ;  /* 0x00000065635c7220 */ /* 0x040fe20000410000 */
[----:B------:R-:W-:Y:S01]  /*1db0*/  F2FP.F16.F32.PACK_AB R95, R122, R109 ;  /* 0x0000006d7a5f723e */ /* 0x000fe200000000ff */
        /* <DEDUP_REMOVED lines=12> */
[C---:B------:R-:W-:Y:S01]  /*1e80*/  FMUL.FTZ R5, R99.reuse, R96 ;  /* 0x0000006063057220 */ /* 0x040fe20000410000 */
[----:B------:R-:W-:Y:S01]  /*1e90*/  F2FP.F16.F32.PACK_AB R90, R120, R101 ;  /* 0x00000065785a723e */ /* 0x000fe200000000ff */
        /* <DEDUP_REMOVED lines=10> */
[----:B------:R-:W-:Y:S01]  /*1f40*/  F2FP.F16.F32.PACK_AB R89, R96, R89 ;  /* 0x000000596059723e */ /* 0x000fe200000000ff */
[----:B------:R-:W-:Y:S01]  /*1f50*/  FFMA.FTZ R103, R105, R58, R34 ;  /* 0x0000003a69677223 */ /* 0x000fe20000010022 */
[----:B------:R-:W-:Y:S01]  /*1f60*/  FFMA.FTZ R98, R98, R59, R35 ;  /* 0x0000003b62627223 */ /* 0x000fe20000010023 */
[----:B------:R-:W-:Y:S01]  /*1f70*/  F2FP.F16.F32.PACK_AB R88, R88, R5 ;  /* 0x000000055858723e */ /* 0x000fe200000000ff */
[C---:B------:R-:W-:Y:S01]  /*1f80*/  FMUL.FTZ R5, R99.reuse, R104 ;  /* 0x0000006863057220 */ /* 0x040fe20000410000 */
[C---:B------:R-:W-:Y:S01]  /*1f90*/  FMUL.FTZ R100, R99.reuse, R100 ;  /* 0x0000006463647220 */ /* 0x040fe20000410000 */
[C---:B------:R-:W-:Y:S01]  /*1fa0*/  FMUL.FTZ R101, R99.reuse, R106 ;  /* 0x0000006a63657220 */ /* 0x040fe20000410000 */
[----:B------:R-:W2:Y:S01]  /*1fb0*/  LDC.64 R96, c[0x0][0x380] ;  /* 0x0000e000ff607b82 */ /* 0x000ea20000000a00 */
        /* <DEDUP_REMOVED lines=16> */
[----:B------:R-:W-:-:S03]  /*20c0*/  F2FP.F16.F32.PACK_AB R100, R100, R5 ;  /* 0x000000056464723e */ /* 0x000fc600000000ff */
        /* <DEDUP_REMOVED lines=8> */
.L_x_14346:
        /* <DEDUP_REMOVED lines=11> */
.L_x_20848:


//--------------------- .text._ZN10layer_norm13ln_fwd_kernelINS_13Kernel_traitsIf6__halffS2_fjLj3072ELj1ELj1ELj4ELj16ENS_18Kernel_traits_baseILj3072EfS2_fS2_fjLj128EEEEELb0ELb1ELb1ELb0EEEvNS_9FwdParamsE --------------------------
	.section	.text._ZN10layer_norm13ln_fwd_kernelINS_13Kernel_traitsIf6__halffS2_fjLj3072ELj1ELj1ELj4ELj16ENS_18Kernel_traits_baseILj3072EfS2_fS2_fjLj128EEEEELb0ELb1ELb1ELb0EEEvNS_9FwdParamsE,"ax",@progbits
	.align	128
        .global         _ZN10layer_norm13ln_fwd_kernelINS_13Kernel_traitsIf6__halffS2_fjLj3072ELj1ELj1ELj4ELj16ENS_18Kernel_traits_baseILj3072EfS2_fS2_fjLj128EEEEELb0ELb1ELb1ELb0EEEvNS_9FwdParamsE
        .type           _ZN10layer_norm13ln_fwd_kernelINS_13Kernel_traitsIf6__halffS2_fjLj3072ELj1ELj1ELj4ELj16ENS_18Kernel_traits_baseILj3072EfS2_fS2_fjLj128EEEEELb0ELb1ELb1ELb0EEEvNS_9FwdParamsE,@function
        .size           _ZN10layer_norm13ln_fwd_kernelINS_13Kernel_traitsIf6__halffS2_fjLj3072ELj1ELj1ELj4ELj16ENS_18Kernel_traits_baseILj3072EfS2_fS2_fjLj128EEEEELb0ELb1ELb1ELb0EEEvNS_9FwdParamsE,(.L_x_20849 - _ZN10layer_norm13ln_fwd_kernelINS_13Kernel_traitsIf6__halffS2_fjLj3072ELj1ELj1ELj4ELj16ENS_18Kernel_traits_baseILj3072EfS2_fS2_fjLj128EEEEELb0ELb1ELb1ELb0EEEvNS_9FwdParamsE)
        .other          _ZN10layer_norm13ln_fwd_kernelINS_13Kernel_traitsIf6__halffS2_fjLj3072ELj1ELj1ELj4ELj16ENS_18Kernel_traits_baseILj3072EfS2_fS2_fjLj128EEEEELb0ELb1ELb1ELb0EEEvNS_9FwdParamsE,@"STO_CUDA_ENTRY STV_DEFAULT"
_ZN10layer_norm13ln_fwd_kernelINS_13Kernel_traitsIf6__halffS2_fjLj3072ELj1ELj1ELj4ELj16ENS_18Kernel_traits_baseILj3072EfS2_fS2_fjLj128EEEEELb0ELb1ELb1ELb0EEEvNS_9FwdParamsE:
.text._ZN10layer_norm13ln_fwd_kernelINS_13Kernel_traitsIf6__halffS2_fjLj3072ELj1ELj1ELj4ELj16ENS_18Kernel_traits_baseILj3072EfS2_fS2_fjLj128EEEEELb0ELb1ELb1ELb0EEEvNS_9FwdParamsE:
        /* <DEDUP_REMOVED lines=61> */
.L_x_14348:
        /* <DEDUP_REMOVED lines=41> */
.L_x_14349:
[----:B------:R-:W-:Y:S05]  /*0660*/  BSYNC.RECONVERGENT B0 ;  /* 0x0000000000007941 */ /* 0x000fea0003800200 */
.L_x_14347:
        /* <DEDUP_REMOVED lines=27> */
.L_x_14373:
        /* <DEDUP_REMOVED lines=34> */
.L_x_14352:
[----:B------:R-:W-:Y:S05]  /*0a40*/  BRA.U !UP0, `(.L_x_14353) ;  /* 0x0000000108b87547 */ /* 0x000fea000b800000 */
[----:B------:R-:W0:Y:S02]  /*0a50*/  LDC.64 R88, c[0x0][0x3a0] ;  /* 0x0000e800ff587b82 */ /* 0x000e240000000a00 */
[----:B0-----:R-:W-:-:S05]  /*0a60*/  IMAD.WIDE.U32 R88, R112, 0x20, R88 ;  /* 0x0000002070587825 */ /* 0x001fca00078e0058 */
[----:B------:R-:W2:Y:S04]  /*0a70*/  LDG.E.128 R80, desc[UR12][R88.64] ;  /* 0x0000000c58507981 */ /* 0x000ea8000c1e1d00 */
[----:B------:R2:W3:Y:S01]  /*0a80*/  LDG.E.128 R84, desc[UR12][R88.64+0x10] ;  /* 0x0000100c58547981 */ /* 0x0004e2000c1e1d00 */
[----:B------:R-:W-:-:S13]  /*0a90*/  ISETP.LT.AND P0, PT, RZ, UR21, PT ;  /* 0x00000015ff007c0c */ /* 0x000fda000bf01270 */
[----:B------:R-:W0:Y:S01]  /*0aa0*/  @P0 LDC R91, c[0x0][0x40c] ;  /* 0x00010300ff5b0b82 */ /* 0x000e220000000800 */
[--C-:B-----5:R-:W-:Y:S02]  /*0ab0*/  @P0 HADD2.F32 R90, -RZ, R76.reuse.H0_H0 ;  /* 0x2000004cff5a0230 */ /* 0x120fe40000004100 */
[----:B------:R-:W-:-:S05]  /*0ac0*/  @P0 HADD2.F32 R92, -RZ, R76.H1_H1 ;  /* 0x3000004cff5c0230 */ /* 0x000fca0000004100 */
[----:B------:R-:W1:Y:S08]  /*0ad0*/  @P0 LDC R93, c[0x0][0x40c] ;  /* 0x00010300ff5d0b82 */ /* 0x000e700000000800 */
[----:B------:R-:W4:Y:S08]  /*0ae0*/  @P0 LDC R95, c[0x0][0x40c] ;  /* 0x00010300ff5f0b82 */ /* 0x000f300000000800 */
[----:B------:R-:W2:Y:S01]  /*0af0*/  @P0 LDC R94, c[0x0][0x40c] ;  /* 0x00010300ff5e0b82 */ /* 0x000ea20000000800 */
[----:B0-----:R-:W-:Y:S01]  /*0b00*/  @P0 FMUL.FTZ R91, R90, R91 ;  /* 0x0000005b5a5b0220 */ /* 0x001fe20000410000 */
[----:B------:R-:W-:-:S06]  /*0b10*/  @P0 HADD2.F32 R90, -RZ, R77.H0_H0 ;  /* 0x2000004dff5a0230 */ /* 0x000fcc0000004100 */
[----:B------:R-:W0:Y:S01]  /*0b20*/  @P0 LDC R115, c[0x0][0x40c] ;  /* 0x00010300ff730b82 */ /* 0x000e220000000800 */
[----:B-1----:R-:W-:Y:S01]  /*0b30*/  @P0 FMUL.FTZ R92, R92, R93 ;  /* 0x0000005d5c5c0220 */ /* 0x002fe20000410000 */
[----:B----4-:R-:W-:-:S06]  /*0b40*/  @P0 FMUL.FTZ R93, R90, R95 ;  /* 0x0000005f5a5d0220 */ /* 0x010fcc0000410000 */
[----:B------:R-:W1:Y:S08]  /*0b50*/  @P0 LDC R114, c[0x0][0x40c] ;  /* 0x00010300ff720b82 */ /* 0x000e700000000800 */
[----:B------:R-:W4:Y:S01]  /*0b60*/  @P0 LDC R95, c[0x0][0x40c] ;  /* 0x00010300ff5f0b82 */ /* 0x000f220000000800 */
[----:B--2---:R-:W-:Y:S01]  /*0b70*/  @!P0 MOV R88, R80 ;  /* 0x0000005000588202 */ /* 0x004fe20000000f00 */
[----:B------:R-:W-:Y:S01]  /*0b80*/  @P0 FFMA.FTZ R88, R91, R20, R80 ;  /* 0x000000145b580223 */ /* 0x000fe20000010050 */
[----:B------:R-:W-:Y:S01]  /*0b90*/  MOV R89, R81 ;  /* 0x0000005100597202 */ /* 0x000fe20000000f00 */
[----:B------:R-:W-:Y:S01]  /*0ba0*/  @P0 FFMA.FTZ R89, R92, R21, R81 ;  /* 0x000000155c590223 */ /* 0x000fe20000010051 */
[----:B------:R-:W-:Y:S01]  /*0bb0*/  @P0 HADD2.F32 R91, -RZ, R77.H1_H1 ;  /* 0x3000004dff5b0230 */ /* 0x000fe20000004100 */
[----:B------:R-:W-:Y:S01]  /*0bc0*/  MOV R90, R82 ;  /* 0x00000052005a7202 */ /* 0x000fe20000000f00 */
[----:B------:R-:W-:-:S02]  /*0bd0*/  @P0 HADD2.F32 R92, -RZ, R78.H0_H0 ;  /* 0x2000004eff5c0230 */ /* 0x000fc40000004100 */
[----:B------:R-:W-:Y:S01]  /*0be0*/  @P0 FFMA.FTZ R90, R93, R22, R82 ;  /* 0x000000165d5a0223 */ /* 0x000fe20000010052 */
[----:B------:R-:W-:Y:S01]  /*0bf0*/  @P0 FMUL.FTZ R94, R91, R94 ;  /* 0x0000005e5b5e0220 */ /* 0x000fe20000410000 */
[----:B------:R-:W-:Y:S01]  /*0c00*/  MOV R91, R83 ;  /* 0x00000053005b7202 */ /* 0x000fe20000000f00 */
[----:B0-----:R-:W-:Y:S01]  /*0c10*/  @P0 FMUL.FTZ R93, R92, R115 ;  /* 0x000000735c5d0220 */ /* 0x001fe20000410000 */
[----:B---3--:R-:W-:Y:S01]  /*0c20*/  MOV R92, R84 ;  /* 0x00000054005c7202 */ /* 0x008fe20000000f00 */
[----:B------:R-:W-:Y:S01]  /*0c30*/  @P0 FFMA.FTZ R91, R94, R23, R83 ;  /* 0x000000175e5b0223 */ /* 0x000fe20000010053 */
[----:B------:R-:W-:Y:S02]  /*0c40*/  @P0 HADD2.F32 R94, -RZ, R79.H0_H0 ;  /* 0x2000004fff5e0230 */ /* 0x000fe40000004100 */
[----:B------:R-:W-:Y:S01]  /*0c50*/  @P0 FFMA.FTZ R92, R93, R24, R84 ;  /* 0x000000185d5c0223 */ /* 0x000fe20000010054 */
[----:B------:R-:W-:Y:S02]  /*0c60*/  @P0 HADD2.F32 R93, -RZ, R78.H1_H1 ;  /* 0x3000004eff5d0230 */ /* 0x000fe40000004100 */
[----:B----4-:R-:W-:Y:S01]  /*0c70*/  @P0 FMUL.FTZ R95, R94, R95 ;  /* 0x0000005f5e5f0220 */ /* 0x010fe20000410000 */
[----:B------:R-:W-:-:S02]  /*0c80*/  MOV R94, R86 ;  /* 0x00000056005e7202 */ /* 0x000fc40000000f00 */
[----:B-1----:R-:W-:Y:S01]  /*0c90*/  @P0 FMUL.FTZ R114, R93, R114 ;  /* 0x000000725d720220 */ /* 0x002fe20000410000 */
[----:B------:R-:W-:Y:S01]  /*0ca0*/  MOV R93, R85 ;  /* 0x00000055005d7202 */ /* 0x000fe20000000f00 */
[----:B------:R-:W-:Y:S01]  /*0cb0*/  @P0 FFMA.FTZ R94, R95, R26, R86 ;  /* 0x0000001a5f5e0223 */ /* 0x000fe20000010056 */
[----:B------:R-:W-:Y:S01]  /*0cc0*/  MOV R95, R87 ;  /* 0x00000057005f7202 */ /* 0x000fe20000000f00 */
[----:B------:R-:W-:Y:S01]  /*0cd0*/  @P0 FFMA.FTZ R93, R114, R25, R85 ;  /* 0x00000019725d0223 */ /* 0x000fe20000010055 */
[----:B------:R-:W-:Y:S06]  /*0ce0*/  @!P0 BRA `(.L_x_14354) ;  /* 0x0000000000ac8947 */ /* 0x000fec0003800000 */
[----:B------:R-:W-:-:S05]  /*0cf0*/  HADD2.F32 R95, -RZ, R79.H1_H1 ;  /* 0x3000004fff5f7230 */ /* 0x000fca0000004100 */
[----:B------:R-:W-:-:S04]  /*0d00*/  FMUL.FTZ R114, R95, UR23 ;  /* 0x000000175f727c20 */ /* 0x000fc80008410000 */
[----:B------:R-:W-:Y:S01]  /*0d10*/  FFMA.FTZ R95, R114, R27, R87 ;  /* 0x0000001b725f7223 */ /* 0x000fe20000010057 */
[----:B------:R-:W-:Y:S06]  /*0d20*/  BRA `(.L_x_14354) ;  /* 0x00000000009c7947 */ /* 0x000fec0003800000 */
.L_x_14353:
[----:B------:R-:W0:Y:S01]  /*0d30*/  @UP2 LDCU UR4, c[0x0][0x40c] ;  /* 0x00008180ff0427ac */ /* 0x000e220008000800 */
[--C-:B-----5:R-:W-:Y:S01]  /*0d40*/  @P1 HADD2.F32 R90, -RZ, R76.reuse.H0_H0 ;  /* 0x2000004cff5a1230 */ /* 0x120fe20000004100 */
[----:B------:R-:W-:Y:S01]  /*0d50*/  CS2R R88, SRZ ;  /* 0x0000000000587805 */ /* 0x000fe2000001ff00 */
[--C-:B------:R-:W-:Y:S01]  /*0d60*/  @P1 HADD2.F32 R93, -RZ, R77.reuse.H0_H0 ;  /* 0x2000004dff5d1230 */ /* 0x100fe20000004100 */
[----:B------:R-:W1:Y:S01]  /*0d70*/  @UP2 LDCU UR7, c[0x0][0x40c] ;  /* 0x00008180ff0727ac */ /* 0x000e620008000800 */
[----:B------:R-:W-:Y:S02]  /*0d80*/  @P1 HADD2.F32 R92, -RZ, R76.H1_H1 ;  /* 0x3000004cff5c1230 */ /* 0x000fe40000004100 */
[--C-:B------:R-:W-:Y:S01]  /*0d90*/  @P1 HADD2.F32 R95, -RZ, R78.reuse.H0_H0 ;  /* 0x2000004eff5f1230 */ /* 0x100fe20000004100 */
[----:B------:R-:W2:Y:S01]  /*0da0*/  @UP2 LDCU UR5, c[0x0][0x40c] ;  /* 0x00008180ff0527ac */ /* 0x000ea20008000800 */
[----:B------:R-:W-:Y:S01]  /*0db0*/  @P1 HADD2.F32 R114, -RZ, R78.H1_H1 ;  /* 0x3000004eff721230 */ /* 0x000fe20000004100 */
[----:B------:R-:W3:Y:S01]  /*0dc0*/  @UP2 LDCU UR24, c[0x0][0x40c] ;  /* 0x00008180ff1827ac */ /* 0x000ee20008000800 */
[----:B------:R-:W4:Y:S01]  /*0dd0*/  @UP2 LDCU UR25, c[0x0][0x40c] ;  /* 0x00008180ff1927ac */ /* 0x000f220008000800 */
[----:B0-----:R-:W-:Y:S01]  /*0de0*/  @P1 FMUL.FTZ R91, R90, UR4 ;  /* 0x000000045a5b1c20 */ /* 0x001fe20008410000 */
[----:B------:R-:W-:Y:S01]  /*0df0*/  HFMA2 R90, -RZ, RZ, 0, 0 ;  /* 0x00000000ff5a7431 */ /* 0x000fe200000001ff */
[----:B------:R-:W0:Y:S01]  /*0e00*/  @UP2 LDCU UR26, c[0x0][0x40c] ;  /* 0x00008180ff1a27ac */ /* 0x000e220008000800 */
[----:B-1----:R-:W-:Y:S01]  /*0e10*/  @P1 FMUL.FTZ R93, R93, UR7 ;  /* 0x000000075d5d1c20 */ /* 0x002fe20008410000 */
[----:B------:R-:W-:Y:S01]  /*0e20*/  @P1 FMUL.FTZ R88, R91, R20 ;  /* 0x000000145b581220 */ /* 0x000fe20000410000 */
[----:B------:R-:W1:Y:S01]  /*0e30*/  @UP2 LDCU UR4, c[0x0][0x40c] ;  /* 0x00008180ff0427ac */ /* 0x000e620008000800 */
[----:B------:R-:W-:Y:S01]  /*0e40*/  MOV R91, RZ ;  /* 0x000000ff005b7202 */ /* 0x000fe20000000f00 */
[----:B------:R-:W-:Y:S01]  /*0e50*/  @P1 FMUL.FTZ R90, R93, R22 ;  /* 0x000000165d5a1220 */ /* 0x000fe20000410000 */
[----:B------:R-:W-:-:S02]  /*0e60*/  @P1 HADD2.F32 R93, -RZ, R77.H1_H1 ;  /* 0x3000004dff5d1230 */ /* 0x000fc40000004100 */
[----:B--2---:R-:W-:Y:S01]  /*0e70*/  @P1 FMUL.FTZ R92, R92, UR5 ;  /* 0x000000055c5c1c20 */ /* 0x004fe20008410000 */
[----:B------:R-:W2:Y:S02]  /*0e80*/  @UP2 LDCU UR5, c[0x0][0x40c] ;  /* 0x00008180ff0527ac */ /* 0x000ea40008000800 */
[----:B---3--:R-:W-:Y:S01]  /*0e90*/  @P1 FMUL.FTZ R94, R93, UR24 ;  /* 0x000000185d5e1c20 */ /* 0x008fe20008410000 */
[----:B------:R-:W-:Y:S01]  /*0ea0*/  @P1 FMUL.FTZ R89, R92, R21 ;  /* 0x000000155c591220 */ /* 0x000fe20000410000 */
[----:B------:R-:W-:Y:S02]  /*0eb0*/  HFMA2 R92, -RZ, RZ, 0, 0 ;  /* 0x00000000ff5c7431 */ /* 0x000fe400000001ff */
[----:B----4-:R-:W-:Y:S01]  /*0ec0*/  @P1 FMUL.FTZ R95, R95, UR25 ;  /* 0x000000195f5f1c20 */ /* 0x010fe20008410000 */
[----:B------:R-:W-:Y:S01]  /*0ed0*/  @P1 FMUL.FTZ R91, R94, R23 ;  /* 0x000000175e5b1220 */ /* 0x000fe20000410000 */
[----:B------:R-:W-:Y:S02]  /*0ee0*/  @P1 HADD2.F32 R94, -RZ, R79.H0_H0 ;  /* 0x2000004fff5e1230 */ /* 0x000fe40000004100 */
[----:B0-----:R-:W-:Y:S01]  /*0ef0*/  @P1 FMUL.FTZ R114, R114, UR26 ;  /* 0x0000001a72721c20 */ /* 0x001fe20008410000 */
[----:B------:R-:W-:Y:S01]  /*0f00*/  MOV R93, RZ ;  /* 0x000000ff005d7202 */ /* 0x000fe20000000f00 */
[----:B------:R-:W-:-:S02]  /*0f10*/  @P1 FMUL.FTZ R92, R95, R24 ;  /* 0x000000185f5c1220 */ /* 0x000fc40000410000 */
[----:B------:R-:W-:Y:S01]  /*0f20*/  @P1 FMUL.FTZ R93, R114, R25 ;  /* 0x00000019725d1220 */ /* 0x000fe20000410000 */
[----:B-1----:R-:W-:Y:S01]  /*0f30*/  @P1 FMUL.FTZ R95, R94, UR4 ;  /* 0x000000045e5f1c20 */ /* 0x002fe20008410000 */
[----:B------:R-:W-:Y:S02]  /*0f40*/  @P1 HADD2.F32 R114, -RZ, R79.H1_H1 ;  /* 0x3000004fff721230 */ /* 0x000fe40000004100 */
[----:B------:R-:W-:-:S03]  /*0f50*/  HFMA2 R94, -RZ, RZ, 0, 0 ;  /* 0x00000000ff5e7431 */ /* 0x000fc600000001ff */
[----:B--2---:R-:W-:Y:S01]  /*0f60*/  @P1 FMUL.FTZ R114, R114, UR5 ;  /* 0x0000000572721c20 */ /* 0x004fe20008410000 */
[----:B------:R-:W-:Y:S01]  /*0f70*/  @P1 FMUL.FTZ R94, R95, R26 ;  /* 0x0000001a5f5e1220 */ /* 0x000fe20000410000 */
[----:B------:R-:W-:Y:S02]  /*0f80*/  MOV R95, RZ ;  /* 0x000000ff005f7202 */ /* 0x000fe40000000f00 */
[----:B------:R-:W-:-:S07]  /*0f90*/  @P1 FMUL.FTZ R95, R114, R27 ;  /* 0x0000001b725f1220 */ /* 0x000fce0000410000 */
.L_x_14354:
[----:B------:R-:W0:Y:S01]  /*0fa0*/  LDC.64 R114, c[0x0][0x3a8] ;  /* 0x0000ea00ff727b82 */ /* 0x000e220000000a00 */
[----:B------:R-:W-:Y:S01]  /*0fb0*/  IADD3 R113, PT, PT, R113, 0x80, RZ ;  /* 0x0000008071717810 */ /* 0x000fe20007ffe0ff */
[C---:B0-----:R-:W-:Y:S01]  /*0fc0*/  IMAD.WIDE.U32 R114, R112.reuse, 0x20, R114 ;  /* 0x0000002070727825 */ /* 0x041fe200078e0072 */
[----:B------:R-:W-:-:S04]  /*0fd0*/  IADD3 R112, PT, PT, R112, 0x80, RZ ;  /* 0x0000008070707810 */ /* 0x000fc80007ffe0ff */
[----:B------:R0:W-:Y:S04]  /*0fe0*/  STG.E.128 desc[UR12][R114.64], R88 ;  /* 0x0000005872007986 */ /* 0x0001e8000c101d0c */
[----:B------:R0:W-:Y:S02]  /*0ff0*/  STG.E.128 desc[UR12][R114.64+0x10], R92 ;  /* 0x0000105c72007986 */ /* 0x0001e4000c101d0c */
.L_x_14351:
[----:B----4-:R-:W-:Y:S05]  /*1000*/  BSYNC.RECONVERGENT B0 ;  /* 0x0000000000007941 */ /* 0x010fea0003800200 */
.L_x_14350:
        /* <DEDUP_REMOVED lines=16> */
[--C-:B-----5:R-:W-:Y:S02]  /*1110*/  @P0 HADD2.F32 R96, -RZ, R76.reuse.H0_H0 ;  /* 0x2000004cff600230 */ /* 0x120fe40000004100 */
[----:B------:R-:W-:Y:S02]  /*1120*/  @P0 HADD2.F32 R98, -RZ, R76.H1_H1 ;  /* 0x3000004cff620230 */ /* 0x000fe40000004100 */
[----:B------:R-:W-:-:S03]  /*1130*/  @P0 HADD2.F32 R100, -RZ, R77.H0_H0 ;  /* 0x2000004dff640230 */ /* 0x000fc60000004100 */
[----:B------:R-:W2:Y:S08]  /*1140*/  @P0 LDC R102, c[0x0][0x40c] ;  /* 0x00010300ff660b82 */ /* 0x000eb00000000800 */
[----:B------:R-:W3:Y:S08]  /*1150*/  @P0 LDC R101, c[0x0][0x40c] ;  /* 0x00010300ff650b82 */ /* 0x000ef00000000800 */
[----:B------:R-:W4:Y:S01]  /*1160*/  @P0 LDC R103, c[0x0][0x40c] ;  /* 0x00010300ff670b82 */ /* 0x000f220000000800 */
[----:B-1----:R-:W-:Y:S01]  /*1170*/  @P0 FMUL.FTZ R99, R96, R97 ;  /* 0x0000006160630220 */ /* 0x002fe20000410000 */
[----:B------:R-:W-:-:S02]  /*1180*/  MOV R96, R80 ;  /* 0x0000005000607202 */ /* 0x000fc40000000f00 */
[----:B------:R-:W-:Y:S01]  /*1190*/  MOV R97, R81 ;  /* 0x0000005100617202 */ /* 0x000fe20000000f00 */
[----:B------:R-:W-:Y:S01]  /*11a0*/  @P0 FFMA.FTZ R96, R99, R44, R80 ;  /* 0x0000002c63600223 */ /* 0x000fe20000010050 */
[----:B------:R-:W-:Y:S02]  /*11b0*/  @P0 HADD2.F32 R99, -RZ, R77.H1_H1 ;  /* 0x3000004dff630230 */ /* 0x000fe40000004100 */
[----:B0-----:R-:W0:Y:S03]  /*11c0*/  @P0 LDC R115, c[0x0][0x40c] ;  /* 0x00010300ff730b82 */ /* 0x001e260000000800 */
[----:B--2---:R-:W-:Y:S01]  /*11d0*/  @P0 FMUL.FTZ R102, R99, R102 ;  /* 0x0000006663660220 */ /* 0x004fe20000410000 */
[----:B------:R-:W-:-:S03]  /*11e0*/  MOV R99, R83 ;  /* 0x0000005300637202 */ /* 0x000fc60000000f00 */
[----:B------:R-:W-:Y:S01]  /*11f0*/  @P0 FFMA.FTZ R99, R102, R47, R83 ;  /* 0x0000002f66630223 */ /* 0x000fe20000010053 */
[----:B------:R-:W1:Y:S01]  /*1200*/  @P0 LDC R114, c[0x0][0x40c] ;  /* 0x00010300ff720b82 */ /* 0x000e620000000800 */
[----:B---3--:R-:W-:Y:S01]  /*1210*/  @P0 FMUL.FTZ R98, R98, R101 ;  /* 0x0000006562620220 */ /* 0x008fe20000410000 */
[--C-:B------:R-:W-:Y:S02]  /*1220*/  @P0 HADD2.F32 R101, -RZ, R78.reuse.H1_H1 ;  /* 0x3000004eff650230 */ /* 0x100fe40000004100 */
[----:B------:R-:W-:Y:S02]  /*1230*/  @P0 HADD2.F32 R102, -RZ, R79.H0_H0 ;  /* 0x2000004fff660230 */ /* 0x000fe40000004100 */
[----:B------:R-:W-:Y:S01]  /*1240*/  @P0 FFMA.FTZ R97, R98, R45, R81 ;  /* 0x0000002d62610223 */ /* 0x000fe20000010051 */
[----:B------:R-:W-:Y:S01]  /*1250*/  MOV R98, R82 ;  /* 0x0000005200627202 */ /* 0x000fe20000000f00 */
[----:B------:R-:W2:Y:S01]  /*1260*/  @P0 LDC R117, c[0x0][0x40c] ;  /* 0x00010300ff750b82 */ /* 0x000ea20000000800 */
[----:B----4-:R-:W-:Y:S01]  /*1270*/  @P0 FMUL.FTZ R103, R100, R103 ;  /* 0x0000006764670220 */ /* 0x010fe20000410000 */
[----:B------:R-:W-:-:S03]  /*1280*/  @P0 HADD2.F32 R100, -RZ, R78.H0_H0 ;  /* 0x2000004eff640230 */ /* 0x000fc60000004100 */
[----:B------:R-:W-:Y:S01]  /*1290*/  @P0 FFMA.FTZ R98, R103, R46, R82 ;  /* 0x0000002e67620223 */ /* 0x000fe20000010052 */
[----:B------:R-:W-:Y:S01]  /*12a0*/  MOV R103, R87 ;  /* 0x0000005700677202 */ /* 0x000fe20000000f00 */
[----:B0-----:R-:W-:Y:S01]  /*12b0*/  @P0 FMUL.FTZ R115, R100, R115 ;  /* 0x0000007364730220 */ /* 0x001fe20000410000 */
[----:B------:R-:W-:-:S03]  /*12c0*/  MOV R100, R84 ;  /* 0x0000005400647202 */ /* 0x000fc60000000f00 */
[----:B------:R-:W-:Y:S01]  /*12d0*/  @P0 FFMA.FTZ R100, R115, R48, R84 ;  /* 0x0000003073640223 */ /* 0x000fe20000010054 */
[----:B-1----:R-:W-:Y:S01]  /*12e0*/  @P0 FMUL.FTZ R114, R101, R114 ;  /* 0x0000007265720220 */ /* 0x002fe20000410000 */
[----:B------:R-:W-:-:S03]  /*12f0*/  MOV R101, R85 ;  /* 0x0000005500657202 */ /* 0x000fc60000000f00 */
[----:B------:R-:W-:Y:S01]  /*1300*/  @P0 FFMA.FTZ R101, R114, R49, R85 ;  /* 0x0000003172650223 */ /* 0x000fe20000010055 */
[----:B--2---:R-:W-:Y:S01]  /*1310*/  @P0 FMUL.FTZ R117, R102, R117 ;  /* 0x0000007566750220 */ /* 0x004fe20000410000 */
[----:B------:R-:W-:-:S03]  /*1320*/  MOV R102, R86 ;  /* 0x0000005600667202 */ /* 0x000fc60000000f00 */
[----:B------:R-:W-:Y:S01]  /*1330*/  @P0 FFMA.FTZ R102, R117, R50, R86 ;  /* 0x0000003275660223 */ /* 0x000fe20000010056 */
[----:B------:R-:W-:Y:S06]  /*1340*/  @!P0 BRA `(.L_x_14358) ;  /* 0x0000000000ac8947 */ /* 0x000fec0003800000 */
[----:B------:R-:W-:-:S05]  /*1350*/  HADD2.F32 R103, -RZ, R79.H1_H1 ;  /* 0x3000004fff677230 */ /* 0x000fca0000004100 */
[----:B------:R-:W-:-:S04]  /*1360*/  FMUL.FTZ R114, R103, UR23 ;  /* 0x0000001767727c20 */ /* 0x000fc80008410000 */
[----:B------:R-:W-:Y:S01]  /*1370*/  FFMA.FTZ R103, R114, R51, R87 ;  /* 0x0000003372677223 */ /* 0x000fe20000010057 */
[----:B------:R-:W-:Y:S06]  /*1380*/  BRA `(.L_x_14358) ;  /* 0x00000000009c7947 */ /* 0x000fec0003800000 */
.L_x_14357:
[----:B------:R-:W2:Y:S01]  /*1390*/  @UP2 LDCU UR7, c[0x0][0x40c] ;  /* 0x00008180ff0727ac */ /* 0x000ea20008000800 */
[--C-:B-----5:R-:W-:Y:S01]  /*13a0*/  @P1 HADD2.F32 R101, -RZ, R77.reuse.H0_H0 ;  /* 0x2000004dff651230 */ /* 0x120fe20000004100 */
[----:B-1----:R-:W-:Y:S01]  /*13b0*/  CS2R R96, SRZ ;  /* 0x0000000000607805 */ /* 0x002fe2000001ff00 */
[--C-:B------:R-:W-:Y:S01]  /*13c0*/  @P1 HADD2.F32 R98, -RZ, R76.reuse.H0_H0 ;  /* 0x2000004cff621230 */ /* 0x100fe20000004100 */
[----:B------:R-:W1:Y:S01]  /*13d0*/  @UP2 LDCU UR4, c[0x0][0x40c] ;  /* 0x00008180ff0427ac */ /* 0x000e620008000800 */
[----:B------:R-:W-:Y:S02]  /*13e0*/  @P1 HADD2.F32 R100, -RZ, R76.H1_H1 ;  /* 0x3000004cff641230 */ /* 0x000fe40000004100 */
[--C-:B0-----:R-:W-:Y:S01]  /*13f0*/  @P1 HADD2.F32 R114, -RZ, R78.reuse.H1_H1 ;  /* 0x3000004eff721230 */ /* 0x101fe20000004100 */
[----:B------:R-:W0:Y:S01]  /*1400*/  @UP2 LDCU UR5, c[0x0][0x40c] ;  /* 0x00008180ff0527ac */ /* 0x000e220008000800 */
[----:B------:R-:W-:Y:S01]  /*1410*/  @P1 HADD2.F32 R103, -RZ, R78.H0_H0 ;  /* 0x2000004eff671230 */ /* 0x000fe20000004100 */
[----:B------:R-:W3:Y:S01]  /*1420*/  @UP2 LDCU UR24, c[0x0][0x40c] ;  /* 0x00008180ff1827ac */ /* 0x000ee20008000800 */
[----:B------:R-:W4:Y:S01]  /*1430*/  @UP2 LDCU UR26, c[0x0][0x40c] ;  /* 0x00008180ff1a27ac */ /* 0x000f220008000800 */
[----:B--2---:R-:W-:Y:S01]  /*1440*/  @P1 FMUL.FTZ R101, R101, UR7 ;  /* 0x0000000765651c20 */ /* 0x004fe20008410000 */
[----:B------:R-:W2:Y:S01]  /*1450*/  @UP2 LDCU UR25, c[0x0][0x40c] ;  /* 0x00008180ff1927ac */ /* 0x000ea20008000800 */
[----:B-1----:R-:W-:Y:S01]  /*1460*/  @P1 FMUL.FTZ R99, R98, UR4 ;  /* 0x0000000462631c20 */ /* 0x002fe20008410000 */
[----:B------:R-:W-:Y:S01]  /*1470*/  MOV R98, RZ ;  /* 0x000000ff00627202 */ /* 0x000fe20000000f00 */
[----:B------:R-:W1:Y:S01]  /*1480*/  @UP2 LDCU UR4, c[0x0][0x40c] ;  /* 0x00008180ff0427ac */ /* 0x000e620008000800 */
[----:B------:R-:W-:Y:S01]  /*1490*/  @P1 FMUL.FTZ R98, R101, R46 ;  /* 0x0000002e65621220 */ /* 0x000fe20000410000 */
[----:B0-----:R-:W-:Y:S01]  /*14a0*/  @P1 FMUL.FTZ R100, R100, UR5 ;  /* 0x0000000564641c20 */ /* 0x001fe20008410000 */
[----:B------:R-:W-:Y:S01]  /*14b0*/  @P1 HADD2.F32 R101, -RZ, R77.H1_H1 ;  /* 0x3000004dff651230 */ /* 0x000fe20000004100 */
[----:B------:R-:W0:Y:S01]  /*14c0*/  @UP2 LDCU UR5, c[0x0][0x40c] ;  /* 0x00008180ff0527ac */ /* 0x000e220008000800 */
[----:B------:R-:W-:Y:S01]  /*14d0*/  @P1 FMUL.FTZ R96, R99, R44 ;  /* 0x0000002c63601220 */ /* 0x000fe20000410000 */
[----:B------:R-:W-:Y:S01]  /*14e0*/  MOV R99, RZ ;  /* 0x000000ff00637202 */ /* 0x000fe20000000f00 */
[----:B------:R-:W-:Y:S01]  /*14f0*/  @P1 FMUL.FTZ R97, R100, R45 ;  /* 0x0000002d64611220 */ /* 0x000fe20000410000 */
[----:B---3--:R-:W-:Y:S01]  /*1500*/  @P1 FMUL.FTZ R102, R101, UR24 ;  /* 0x0000001865661c20 */ /* 0x008fe20008410000 */
[----:B------:R-:W-:Y:S01]  /*1510*/  MOV R101, RZ ;  /* 0x000000ff00657202 */ /* 0x000fe20000000f00 */
[----:B----4-:R-:W-:Y:S01]  /*1520*/  @P1 FMUL.FTZ R114, R114, UR26 ;  /* 0x0000001a72721c20 */ /* 0x010fe20008410000 */
[----:B------:R-:W-:Y:S01]  /*1530*/  MOV R100, RZ ;  /* 0x000000ff00647202 */ /* 0x000fe20000000f00 */
[----:B------:R-:W-:Y:S01]  /*1540*/  @P1 FMUL.FTZ R99, R102, R47 ;  /* 0x0000002f66631220 */ /* 0x000fe20000410000 */
[----:B------:R-:W-:-:S02]  /*1550*/  @P1 HADD2.F32 R102, -RZ, R79.H0_H0 ;  /* 0x2000004fff661230 */ /* 0x000fc40000004100 */
[----:B--2---:R-:W-:Y:S01]  /*1560*/  @P1 FMUL.FTZ R103, R103, UR25 ;  /* 0x0000001967671c20 */ /* 0x004fe20008410000 */
[----:B------:R-:W-:Y:S01]  /*1570*/  @P1 FMUL.FTZ R101, R114, R49 ;  /* 0x0000003172651220 */ /* 0x000fe20000410000 */
[----:B------:R-:W-:Y:S02]  /*1580*/  @P1 HADD2.F32 R114, -RZ, R79.H1_H1 ;  /* 0x3000004fff721230 */ /* 0x000fe40000004100 */
[----:B------:R-:W-:Y:S01]  /*1590*/  @P1 FMUL.FTZ R100, R103, R48 ;  /* 0x0000003067641220 */ /* 0x000fe20000410000 */
[----:B-1----:R-:W-:Y:S01]  /*15a0*/  @P1 FMUL.FTZ R103, R102, UR4 ;  /* 0x0000000466671c20 */ /* 0x002fe20008410000 */
[----:B------:R-:W-:Y:S01]  /*15b0*/  MOV R102, RZ ;  /* 0x000000ff00667202 */ /* 0x000fe20000000f00 */
[----:B0-----:R-:W-:Y:S02]  /*15c0*/  @P1 FMUL.FTZ R114, R114, UR5 ;  /* 0x0000000572721c20 */ /* 0x001fe40008410000 */
[----:B------:R-:W-:Y:S01]  /*15d0*/  @P1 FMUL.FTZ R102, R103, R50 ;  /* 0x0000003267661220 */ /* 0x000fe20000410000 */
[----:B------:R-:W-:Y:S01]  /*15e0*/  MOV R103, RZ ;  /* 0x000000ff00677202 */ /* 0x000fe20000000f00 */
[----:B------:R-:W-:-:S07]  /*15f0*/  @P1 FMUL.FTZ R103, R114, R51 ;  /* 0x0000003372671220 */ /* 0x000fce0000410000 */
.L_x_14358:
[----:B------:R-:W0:Y:S01]  /*1600*/  LDC.64 R114, c[0x0][0x3a8] ;  /* 0x0000ea00ff727b82 */ /* 0x000e220000000a00 */
[----:B------:R-:W-:Y:S01]  /*1610*/  IADD3 R113, PT, PT, R113, 0x80, RZ ;  /* 0x0000008071717810 */ /* 0x000fe20007ffe0ff */
[C---:B0-----:R-:W-:Y:S01]  /*1620*/  IMAD.WIDE.U32 R114, R112.reuse, 0x20, R114 ;  /* 0x0000002070727825 */ /* 0x041fe200078e0072 */
[----:B------:R-:W-:-:S04]  /*1630*/  IADD3 R112, PT, PT, R112, 0x80, RZ ;  /* 0x0000008070707810 */ /* 0x000fc80007ffe0ff */
[----:B------:R1:W-:Y:S04]  /*1640*/  STG.E.128 desc[UR12][R114.64], R96 ;  /* 0x0000006072007986 */ /* 0x0003e8000c101d0c */
[----:B------:R1:W-:Y:S02]  /*1650*/  STG.E.128 desc[UR12][R114.64+0x10], R100 ;  /* 0x0000106472007986 */ /* 0x0003e4000c101d0c */
.L_x_14356:
[----:B------:R-:W-:Y:S05]  /*1660*/  BSYNC.RECONVERGENT B0 ;  /* 0x0000000000007941 */ /* 0x000fea0003800200 */
.L_x_14355:
        /* <DEDUP_REMOVED lines=16> */
[--C-:B-----5:R-:W-:Y:S02]  /*1770*/  @P0 HADD2.F32 R106, -RZ, R76.reuse.H1_H1 ;  /* 0x3000004cff6a0230 */ /* 0x120fe40000004100 */
[----:B------:R-:W-:Y:S02]  /*1780*/  @P0 HADD2.F32 R104, -RZ, R76.H0_H0 ;  /* 0x2000004cff680230 */ /* 0x000fe40000004100 */
[----:B------:R-:W-:-:S03]  /*1790*/  @P0 HADD2.F32 R113, -RZ, R79.H0_H0 ;  /* 0x2000004fff710230 */ /* 0x000fc60000004100 */
[----:B------:R-:W3:Y:S08]  /*17a0*/  @P0 LDC R108, c[0x0][0x40c] ;  /* 0x00010300ff6c0b82 */ /* 0x000ef00000000800 */
[----:B------:R-:W4:Y:S08]  /*17b0*/  @P0 LDC R109, c[0x0][0x40c] ;  /* 0x00010300ff6d0b82 */ /* 0x000f300000000800 */
[----:B------:R-:W0:Y:S01]  /*17c0*/  @P0 LDC R105, c[0x0][0x40c] ;  /* 0x00010300ff690b82 */ /* 0x000e220000000800 */
[----:B--2---:R-:W-:Y:S01]  /*17d0*/  @P0 FMUL.FTZ R106, R106, R107 ;  /* 0x0000006b6a6a0220 */ /* 0x004fe20000410000 */
[----:B------:R-:W-:-:S06]  /*17e0*/  @P0 HADD2.F32 R107, -RZ, R77.H0_H0 ;  /* 0x2000004dff6b0230 */ /* 0x000fcc0000004100 */
[----:B------:R-:W2:Y:S01]  /*17f0*/  @P0 LDC R110, c[0x0][0x40c] ;  /* 0x00010300ff6e0b82 */ /* 0x000ea20000000800 */
[----:B---3--:R-:W-:Y:S01]  /*1800*/  @P0 FMUL.FTZ R107, R107, R108 ;  /* 0x0000006c6b6b0220 */ /* 0x008fe20000410000 */
[----:B------:R-:W-:-:S06]  /*1810*/  @P0 HADD2.F32 R108, -RZ, R77.H1_H1 ;  /* 0x3000004dff6c0230 */ /* 0x000fcc0000004100 */
[----:B------:R-:W1:Y:S01]  /*1820*/  @P0 LDC R111, c[0x0][0x40c] ;  /* 0x00010300ff6f0b82 */ /* 0x000e620000000800 */
[----:B----4-:R-:W-:Y:S01]  /*1830*/  @P0 FMUL.FTZ R108, R108, R109 ;  /* 0x0000006d6c6c0220 */ /* 0x010fe20000410000 */
[----:B------:R-:W-:-:S06]  /*1840*/  @P0 HADD2.F32 R109, -RZ, R78.H0_H0 ;  /* 0x2000004eff6d0230 */ /* 0x000fcc0000004100 */
[----:B------:R-:W3:Y:S01]  /*1850*/  @P0 LDC R118, c[0x0][0x40c] ;  /* 0x00010300ff760b82 */ /* 0x000ee20000000800 */
[----:B0-----:R-:W-:Y:S01]  /*1860*/  @P0 FMUL.FTZ R105, R104, R105 ;  /* 0x0000006968690220 */ /* 0x001fe20000410000 */
[----:B------:R-:W-:-:S03]  /*1870*/  MOV R104, R80 ;  /* 0x0000005000687202 */ /* 0x000fc60000000f00 */
[----:B------:R-:W-:Y:S01]  /*1880*/  @P0 FFMA.FTZ R104, R105, R68, R80 ;  /* 0x0000004469680223 */ /* 0x000fe20000010050 */
[----:B------:R-:W-:Y:S01]  /*1890*/  MOV R105, R81 ;  /* 0x0000005100697202 */ /* 0x000fe20000000f00 */
[----:B------:R-:W-:Y:S01]  /*18a0*/  @P0 FFMA.FTZ R105, R106, R69, R81 ;  /* 0x000000456a690223 */ /* 0x000fe20000010051 */
[----:B--2---:R-:W-:Y:S01]  /*18b0*/  @P0 FMUL.FTZ R109, R109, R110 ;  /* 0x0000006e6d6d0220 */ /* 0x004fe20000410000 */
[----:B------:R-:W-:Y:S01]  /*18c0*/  @P0 HADD2.F32 R110, -RZ, R78.H1_H1 ;  /* 0x3000004eff6e0230 */ /* 0x000fe20000004100 */
[----:B------:R-:W-:Y:S01]  /*18d0*/  MOV R106, R82 ;  /* 0x00000052006a7202 */ /* 0x000fe20000000f00 */
[----:B------:R-:W-:Y:S01]  /*18e0*/  @P0 FFMA.FTZ R106, R107, R70, R82 ;  /* 0x000000466b6a0223 */ /* 0x000fe20000010052 */
[----:B------:R-:W-:Y:S01]  /*18f0*/  MOV R107, R83 ;  /* 0x00000053006b7202 */ /* 0x000fe20000000f00 */
[----:B------:R-:W-:Y:S01]  /*1900*/  @P0 FFMA.FTZ R107, R108, R71, R83 ;  /* 0x000000476c6b0223 */ /* 0x000fe20000010053 */
[----:B------:R-:W-:Y:S01]  /*1910*/  MOV R108, R84 ;  /* 0x00000054006c7202 */ /* 0x000fe20000000f00 */
[----:B------:R-:W-:Y:S01]  /*1920*/  @P0 FFMA.FTZ R108, R109, R72, R84 ;  /* 0x000000486d6c0223 */ /* 0x000fe20000010054 */
[----:B-1----:R-:W-:Y:S01]  /*1930*/  @P0 FMUL.FTZ R114, R110, R111 ;  /* 0x0000006f6e720220 */ /* 0x002fe20000410000 */
[----:B------:R-:W-:-:S02]  /*1940*/  MOV R109, R85 ;  /* 0x00000055006d7202 */ /* 0x000fc40000000f00 */
[----:B------:R-:W-:Y:S01]  /*1950*/  MOV R110, R86 ;  /* 0x00000056006e7202 */ /* 0x000fe20000000f00 */
[----:B------:R-:W-:Y:S01]  /*1960*/  @P0 FFMA.FTZ R109, R114, R73, R85 ;  /* 0x00000049726d0223 */ /* 0x000fe20000010055 */
[----:B------:R-:W-:Y:S01]  /*1970*/  MOV R111, R87 ;  /* 0x00000057006f7202 */ /* 0x000fe20000000f00 */
[----:B---3--:R-:W-:-:S04]  /*1980*/  @P0 FMUL.FTZ R113, R113, R118 ;  /* 0x0000007671710220 */ /* 0x008fc80000410000 */
[----:B------:R-:W-:Y:S01]  /*1990*/  @P0 FFMA.FTZ R110, R113, R74, R86 ;  /* 0x0000004a716e0223 */ /* 0x000fe20000010056 */
[----:B------:R-:W-:Y:S06]  /*19a0*/  @!P0 BRA `(.L_x_14362) ;  /* 0x0000000000a48947 */ /* 0x000fec0003800000 */
[----:B------:R-:W-:-:S05]  /*19b0*/  HADD2.F32 R111, -RZ, R79.H1_H1 ;  /* 0x3000004fff6f7230 */ /* 0x000fca0000004100 */
[----:B------:R-:W-:-:S04]  /*19c0*/  FMUL.FTZ R114, R111, UR23 ;  /* 0x000000176f727c20 */ /* 0x000fc80008410000 */
[----:B------:R-:W-:Y:S01]  /*19d0*/  FFMA.FTZ R111, R114, R75, R87 ;  /* 0x0000004b726f7223 */ /* 0x000fe20000010057 */
[----:B------:R-:W-:Y:S06]  /*19e0*/  BRA `(.L_x_14362) ;  /* 0x0000000000947947 */ /* 0x000fec0003800000 */
.L_x_14361:
[----:B------:R-:W3:Y:S01]  /*19f0*/  @UP2 LDCU UR5, c[0x0][0x40c] ;  /* 0x00008180ff0527ac */ /* 0x000ee20008000800 */
[--C-:B-----5:R-:W-:Y:S01]  /*1a00*/  @P1 HADD2.F32 R108, -RZ, R76.reuse.H1_H1 ;  /* 0x3000004cff6c1230 */ /* 0x120fe20000004100 */
[----:B--2---:R-:W-:Y:S01]  /*1a10*/  CS2R R104, SRZ ;  /* 0x0000000000687805 */ /* 0x004fe2000001ff00 */
[----:B------:R-:W-:Y:S01]  /*1a20*/  @P1 HADD2.F32 R106, -RZ, R76.H0_H0 ;  /* 0x2000004cff6a1230 */ /* 0x000fe20000004100 */
[----:B------:R-:W2:Y:S01]  /*1a30*/  @UP2 LDCU UR4, c[0x0][0x40c] ;  /* 0x00008180ff0427ac */ /* 0x000ea20008000800 */
[--C-:B------:R-:W-:Y:S02]  /*1a40*/  @P1 HADD2.F32 R111, -RZ, R78.reuse.H0_H0 ;  /* 0x2000004eff6f1230 */ /* 0x100fe40000004100 */
[----:B------:R-:W-:Y:S01]  /*1a50*/  @P1 HADD2.F32 R110, -RZ, R77.H1_H1 ;  /* 0x3000004dff6e1230 */ /* 0x000fe20000004100 */
[----:B------:R-:W4:Y:S01]  /*1a60*/  @UP2 LDCU UR7, c[0x0][0x40c] ;  /* 0x00008180ff0727ac */ /* 0x000f220008000800 */
[----:B------:R-:W-:Y:S02]  /*1a70*/  @P1 HADD2.F32 R113, -RZ, R78.H1_H1 ;  /* 0x3000004eff711230 */ /* 0x000fe40000004100 */
[----:B01----:R-:W-:Y:S01]  /*1a80*/  @P1 HADD2.F32 R114, -RZ, R79.H1_H1 ;  /* 0x3000004fff721230 */ /* 0x003fe20000004100 */
[----:B------:R-:W0:Y:S01]  /*1a90*/  @UP2 LDCU UR25, c[0x0][0x40c] ;  /* 0x00008180ff1927ac */ /* 0x000e220008000800 */
[----:B------:R-:W1:Y:S01]  /*1aa0*/  @UP2 LDCU UR24, c[0x0][0x40c] ;  /* 0x00008180ff1827ac */ /* 0x000e620008000800 */
[----:B---3--:R-:W-:Y:S01]  /*1ab0*/  @P1 FMUL.FTZ R108, R108, UR5 ;  /* 0x000000056c6c1c20 */ /* 0x008fe20008410000 */
[----:B------:R-:W3:Y:S01]  /*1ac0*/  @UP2 LDCU UR26, c[0x0][0x40c] ;  /* 0x00008180ff1a27ac */ /* 0x000ee20008000800 */
[----:B--2---:R-:W-:-:S02]  /*1ad0*/  @P1 FMUL.FTZ R107, R106, UR4 ;  /* 0x000000046a6b1c20 */ /* 0x004fc40008410000 */
[----:B------:R-:W-:Y:S01]  /*1ae0*/  @P1 FMUL.FTZ R105, R108, R69 ;  /* 0x000000456c691220 */ /* 0x000fe20000410000 */
[----:B------:R-:W2:Y:S01]  /*1af0*/  @UP2 LDCU UR4, c[0x0][0x40c] ;  /* 0x00008180ff0427ac */ /* 0x000ea20008000800 */
[----:B------:R-:W-:Y:S02]  /*1b00*/  @P1 HADD2.F32 R108, -RZ, R77.H0_H0 ;  /* 0x2000004dff6c1230 */ /* 0x000fe40000004100 */
[----:B------:R-:W-:Y:S01]  /*1b10*/  @P1 FMUL.FTZ R104, R107, R68 ;  /* 0x000000446b681220 */ /* 0x000fe20000410000 */
[----:B------:R-:W-:Y:S01]  /*1b20*/  CS2R R106, SRZ ;  /* 0x00000000006a7805 */ /* 0x000fe2000001ff00 */
[----:B------:R-:W2:Y:S01]  /*1b30*/  @UP2 LDCU UR5, c[0x0][0x40c] ;  /* 0x00008180ff0527ac */ /* 0x000ea20008000800 */
[----:B----4-:R-:W-:Y:S01]  /*1b40*/  @P1 FMUL.FTZ R109, R108, UR7 ;  /* 0x000000076c6d1c20 */ /* 0x010fe20008410000 */
[----:B------:R-:W-:Y:S02]  /*1b50*/  HFMA2 R108, -RZ, RZ, 0, 0 ;  /* 0x00000000ff6c7431 */ /* 0x000fe400000001ff */
[----:B0-----:R-:W-:Y:S01]  /*1b60*/  @P1 FMUL.FTZ R111, R111, UR25 ;  /* 0x000000196f6f1c20 */ /* 0x001fe20008410000 */
[----:B-1----:R-:W-:Y:S01]  /*1b70*/  @P1 FMUL.FTZ R110, R110, UR24 ;  /* 0x000000186e6e1c20 */ /* 0x002fe20008410000 */
[----:B------:R-:W-:Y:S01]  /*1b80*/  @P1 FMUL.FTZ R106, R109, R70 ;  /* 0x000000466d6a1220 */ /* 0x000fe20000410000 */
[----:B------:R-:W-:Y:S01]  /*1b90*/  MOV R109, RZ ;  /* 0x000000ff006d7202 */ /* 0x000fe20000000f00 */
[----:B------:R-:W-:Y:S01]  /*1ba0*/  @P1 FMUL.FTZ R108, R111, R72 ;  /* 0x000000486f6c1220 */ /* 0x000fe20000410000 */
[----:B------:R-:W-:-:S02]  /*1bb0*/  @P1 HADD2.F32 R111, -RZ, R79.H0_H0 ;  /* 0x2000004fff6f1230 */ /* 0x000fc40000004100 */
[----:B------:R-:W-:Y:S01]  /*1bc0*/  @P1 FMUL.FTZ R107, R110, R71 ;  /* 0x000000476e6b1220 */ /* 0x000fe20000410000 */
[----:B---3--:R-:W-:Y:S02]  /*1bd0*/  @P1 FMUL.FTZ R110, R113, UR26 ;  /* 0x0000001a716e1c20 */ /* 0x008fe40008410000 */
[----:B--2---:R-:W-:Y:S02]  /*1be0*/  @P1 FMUL.FTZ R113, R111, UR4 ;  /* 0x000000046f711c20 */ /* 0x004fe40008410000 */
[----:B------:R-:W-:Y:S01]  /*1bf0*/  @P1 FMUL.FTZ R109, R110, R73 ;  /* 0x000000496e6d1220 */ /* 0x000fe20000410000 */
[----:B------:R-:W-:Y:S01]  /*1c00*/  CS2R R110, SRZ ;  /* 0x00000000006e7805 */ /* 0x000fe2000001ff00 */
[----:B------:R-:W-:Y:S01]  /*1c10*/  @P1 FMUL.FTZ R114, R114, UR5 ;  /* 0x0000000572721c20 */ /* 0x000fe20008410000 */
[----:B------:R-:W-:-:S03]  /*1c20*/  @P1 FMUL.FTZ R110, R113, R74 ;  /* 0x0000004a716e1220 */ /* 0x000fc60000410000 */
[----:B------:R-:W-:-:S07]  /*1c30*/  @P1 FMUL.FTZ R111, R114, R75 ;  /* 0x0000004b726f1220 */ /* 0x000fce0000410000 */
.L_x_14362:
[----:B------:R-:W0:Y:S02]  /*1c40*/  LDC.64 R114, c[0x0][0x3a8] ;  /* 0x0000ea00ff727b82 */ /* 0x000e240000000a00 */
[----:B0-----:R-:W-:-:S05]  /*1c50*/  IMAD.WIDE.U32 R112, R112, 0x20, R114 ;  /* 0x0000002070707825 */ /* 0x001fca00078e0072 */
[----:B------:R2:W-:Y:S04]  /*1c60*/  STG.E.128 desc[UR12][R112.64], R104 ;  /* 0x0000006870007986 */ /* 0x0005e8000c101d0c */
[----:B------:R2:W-:Y:S02]  /*1c70*/  STG.E.128 desc[UR12][R112.64+0x10], R108 ;  /* 0x0000106c70007986 */ /* 0x0005e4000c101d0c */
.L_x_14360:
[----:B------:R-:W-:Y:S05]  /*1c80*/  BSYNC.RECONVERGENT B0 ;  /* 0x0000000000007941 */ /* 0x000fea0003800200 */
.L_x_14359:
        /* <DEDUP_REMOVED lines=108> */
.L_x_14364:
[----:B------:R-:W-:Y:S05]  /*2350*/  BSYNC.RECONVERGENT B0 ;  /* 0x0000000000007941 */ /* 0x000fea0003800200 */
.L_x_14363:
        /* <DEDUP_REMOVED lines=13> */
.L_x_14366:
[----:B------:R-:W-:Y:S05]  /*2430*/  BSYNC.RECONVERGENT B0 ;  /* 0x0000000000007941 */ /* 0x000fea0003800200 */
.L_x_14365:
        /* <DEDUP_REMOVED lines=94> */
.L_x_14369:
[----:B------:R-:W-:Y:S05]  /*2a20*/  BSYNC.RECONVERGENT B0 ;  /* 0x0000000000007941 */ /* 0x000fea0003800200 */
.L_x_14368:
        /* <DEDUP_REMOVED lines=34> */
.L_x_14371:
[----:B------:R-:W-:Y:S05]  /*2c50*/  BSYNC.RECONVERGENT B0 ;  /* 0x0000000000007941 */ /* 0x000fea0003800200 */
.L_x_14370:
        /* <DEDUP_REMOVED lines=31> */
[----:B0-----:R-:W-:-:S05]  /*2e50*/  IMAD.WIDE.U32 R118, R116, 0x10, R118 ;  /* 0x0000001074767825 */ /* 0x001fca00078e0076 */
[----:B------:R2:W-:Y:S02]  /*2e60*/  STG.E.128 desc[UR12][R118.64], R112 ;  /* 0x0000007076007986 */ /* 0x0005e4000c101d0c */
.L_x_14372:
[----:B------:R-:W-:Y:S05]  /*2e70*/  BSYNC.RECONVERGENT B0 ;  /* 0x0000000000007941 */ /* 0x000fea0003800200 */
.L_x_14367:
[----:B------:R-:W-:Y:S02]  /*2e80*/  UIADD3 UR18, UPT, UPT, UR18, UR16, URZ ;  /* 0x0000001012127290 */ /* 0x000fe4000fffe0ff */
[----:B------:R-:W-:Y:S02]  /*2e90*/  UPLOP3.LUT UP1, UPT, UPT, UPT, UP1, 0x40, 0x4 ;  /* 0x000000000004789c */ /* 0x000fe40003f2e810 */
[----:B------:R-:W-:-:S09]  /*2ea0*/  UISETP.GE.AND UP0, UPT, UR18, UR17, UPT ;  /* 0x000000111200728c */ /* 0x000fd2000bf06270 */
[----:B------:R-:W-:Y:S05]  /*2eb0*/  BRA.U !UP0, `(.L_x_14373) ;  /* 0xffffffd908587547 */ /* 0x000fea000b83ffff */
[----:B------:R-:W-:Y:S05]  /*2ec0*/  EXIT ;  /* 0x000000000000794d */ /* 0x000fea0003800000 */
.L_x_14374:
        /* <DEDUP_REMOVED lines=11> */
.L_x_20849:


//--------------------- .text._ZN10layer_norm13ln_fwd_kernelINS_13Kernel_traitsIf6__halffS2_fjLj3072ELj1ELj1ELj4ELj16ENS_18Kernel_traits_baseILj3072EfS2_fS2_fjLj128EEEEELb0ELb1ELb1ELb1EEEvNS_9FwdParamsE --------------------------
	.section	.text._ZN10layer_norm13ln_fwd_kernelINS_13Kernel_traitsIf6__halffS2_fjLj3072ELj1ELj1ELj4ELj16ENS_18Kernel_traits_baseILj3072EfS2_fS2_fjLj128EEEEELb0ELb1ELb1ELb1EEEvNS_9FwdParamsE,"ax",@progbits
	.align	128
        .global         _ZN10layer_norm13ln_fwd_kernelINS_13Kernel_traitsIf6__halffS2_fjLj3072ELj1ELj1ELj4ELj16ENS_18Kernel_traits_baseILj3072EfS2_fS2_fjLj128EEEEELb0ELb1ELb1ELb1EEEvNS_9FwdParamsE
        .type           _ZN10layer_norm13ln_fwd_kernelINS_13Kernel_traitsIf6__halffS2_fjLj3072ELj1ELj1ELj4ELj16ENS_18Kernel_traits_baseILj3072EfS2_fS2_fjLj128EEEEELb0ELb1ELb1ELb1EEEvNS_9FwdParamsE,@function
        .size           _ZN10layer_norm13ln_fwd_kernelINS_13Kernel_traitsIf6__halffS2_fjLj3072ELj1ELj1ELj4ELj16ENS_18Kernel_traits_baseILj3072EfS2_fS2_fjLj128EEEEELb0ELb1ELb1ELb1EEEvNS_9FwdParamsE,(.L_x_20850 - _ZN10layer_norm13ln_fwd_kernelINS_13Kernel_traitsIf6__halffS2_fjLj3072ELj1ELj1ELj4ELj16ENS_18Kernel_traits_baseILj3072EfS2_fS2_fjLj128EEEEELb0ELb1ELb1ELb1EEEvNS_9FwdParamsE)
        .other          _ZN10layer_norm13ln_fwd_kernelINS_13Kernel_traitsIf6__halffS2_fjLj3072ELj1ELj1ELj4ELj16ENS_18Kernel_traits_baseILj3072EfS2_fS2_fjLj128EEEEELb0ELb1ELb1ELb1EEEvNS_9FwdParamsE,@"STO_CUDA_ENTRY STV_DEFAULT"
_ZN10layer_norm13ln_fwd_kernelINS_13Kernel_traitsIf6__halffS2_fjLj3072ELj1ELj1ELj4ELj16ENS_18Kernel_traits_baseILj3072EfS2_fS2_fjLj128EEEEELb0ELb1ELb1ELb1EEEvNS_9FwdParamsE:
.text._ZN10layer_norm13ln_fwd_kernelINS_13Kernel_traitsIf6__halffS2_fjLj3072ELj1ELj1ELj4ELj16ENS_18Kernel_traits_baseILj3072EfS2_fS2_fjLj128EEEEELb0ELb1ELb1ELb1EEEvNS_9FwdParamsE:
        /* <DEDUP_REMOVED lines=33> */
.L_x_14375:
        /* <DEDUP_REMOVED lines=28> */
.L_x_14376:
        /* <DEDUP_REMOVED lines=12> */
.L_x_14388:
[----:B0-----:R-:W-:-:S06]  /*0490*/  UIMAD.WIDE UR4, UR7, 0x4, UR8 ;  /* 0x00000004070478a5 */ /* 0x001fcc000f8e0208 */
[----:B-1----:R-:W-:Y:S02]  /*04a0*/  MOV R88, UR4 ;  /* 0x0000000400587c02 */ /* 0x002fe40008000f00 */
[----:B------:R-:W-:-:S05]  /*04b0*/  MOV R89, UR5 ;  /* 0x0000000500597c02 */ /* 0x000fca0008000f00 */
[----:B------:R0:W2:Y:S01]  /*04c0*/  LDG.E R88, desc[UR12][R88.64] ;  /* 0x0000000c58587981 */ /* 0x0000a2000c1e1900 */
[----:B------:R-:W-:Y:S01]  /*04d0*/  UIMAD.WIDE UR18, UR7, 0x4, UR10 ;  /* 0x00000004071278a5 */ /* 0x000fe2000f8e020a */
[----:B------:R-:W-:-:S05]  /*04e0*/  HFMA2 R0, -RZ, RZ, 0, 0 ;  /* 0x00000000ff007431 */ /* 0x000fca00000001ff */
[----:B------:R-:W-:Y:S02]  /*04f0*/  MOV R90, UR18 ;  /* 0x00000012005a7c02 */ /* 0x000fe40008000f00 */
[----:B------:R-:W-:Y:S02]  /*0500*/  MOV R91, UR19 ;  /* 0x00000013005b7c02 */ /* 0x000fe40008000f00 */
[----:B0-----:R-:W-:-:S03]  /*0510*/  MOV R89, 0x10 ;  /* 0x0000001000597802 */ /* 0x001fc60000000f00 */
[----:B------:R-:W3:Y:S01]  /*0520*/  LDG.E R90, desc[UR12][R90.64] ;  /* 0x0000000c5a5a7981 */ /* 0x000ee2000c1e1900 */
[----:B--2---:R-:W-:-:S13]  /*0530*/  R2UR UR25, R88 ;  /* 0x00000000581972ca */ /* 0x004fda00000e0000 */
        /* <DEDUP_REMOVED lines=10> */
[----:B-1---5:R0:W5:Y:S01]  /*05e0*/  @P1 LDG.E.128 R76, desc[UR12][R88.64] ;  /* 0x0000000c584c1981 */ /* 0x022162000c1e1d00 */
[----:B------:R-:W-:Y:S01]  /*05f0*/  ISETP.NE.U32.AND P0, PT, RZ, UR14, PT ;  /* 0x0000000eff007c0c */ /* 0x000fe2000bf05070 */
[----:B------:R-:W-:-:S03]  /*0600*/  UIMAD UR4, UR7, UR20, URZ ;  /* 0x00000014070472a4 */ /* 0x000fc6000f8e02ff */
[----:B------:R-:W-:Y:S01]  /*0610*/  ISETP.NE.AND.EX P0, PT, RZ, UR15, PT, P0 ;  /* 0x0000000fff007c0c */ /* 0x000fe2000bf05300 */
[----:B------:R-:W-:-:S04]  /*0620*/  USHF.R.S32.HI UR5, URZ, 0x1f, UR4 ;  /* 0x0000001fff057899 */ /* 0x000fc80008011404 */
[----:B------:R-:W-:Y:S01]  /*0630*/  ULEA.HI UR5, UR5, UR4, URZ, 0x3 ;  /* 0x0000000405057291 */ /* 0x000fe2000f8f18ff */
[----:B---3--:R-:W-:-:S05]  /*0640*/  R2UR UR6, R90 ;  /* 0x000000005a0672ca */ /* 0x008fca00000e0000 */
[----:B------:R-:W-:-:S04]  /*0650*/  MOV R3, UR5 ;  /* 0x0000000500037c02 */ /* 0x000fc80008000f00 */
[----:B------:R-:W-:Y:S01]  /*0660*/  LEA.HI.SX32 R3, R3, R2, 0x1d ;  /* 0x0000000203037211 */ /* 0x000fe200078feaff */
[----:B0-----:R-:W-:Y:S06]  /*0670*/  @!P0 BRA `(.L_x_14377) ;  /* 0x0000000000b88947 */ /* 0x001fec0003800000 */
[----:B------:R-:W0:Y:S02]  /*0680*/  LDC.64 R88, c[0x0][0x3a0] ;  /* 0x0000e800ff587b82 */ /* 0x000e240000000a00 */
[----:B0-----:R-:W-:-:S05]  /*0690*/  IMAD.WIDE.U32 R88, R3, 0x20, R88 ;  /* 0x0000002003587825 */ /* 0x001fca00078e0058 */
[----:B------:R-:W2:Y:S04]  /*06a0*/  LDG.E.128 R80, desc[UR12][R88.64] ;  /* 0x0000000c58507981 */ /* 0x000ea8000c1e1d00 */
[----:B------:R0:W3:Y:S01]  /*06b0*/  LDG.E.128 R84, desc[UR12][R88.64+0x10] ;  /* 0x0000100c58547981 */ /* 0x0000e2000c1e1d00 */
[----:B------:R-:W-:-:S13]  /*06c0*/  ISETP.LT.AND P2, PT, RZ, UR25, PT ;  /* 0x00000019ff007c0c */ /* 0x000fda000bf41270 */
[----:B------:R-:W0:Y:S01]  /*06d0*/  @P2 LDC R94, c[0x0][0x40c] ;  /* 0x00010300ff5e2b82 */ /* 0x000e220000000800 */
[--C-:B-----5:R-:W-:Y:S02]  /*06e0*/  @P2 HADD2.F32 R91, -RZ, R76.reuse.H1_H1 ;  /* 0x3000004cff5b2230 */ /* 0x120fe40000004100 */
[----:B------:R-:W-:Y:S02]  /*06f0*/  @P2 HADD2.F32 R90, -RZ, R76.H0_H0 ;  /* 0x2000004cff5a2230 */ /* 0x000fe40000004100 */
[--C-:B------:R-:W-:Y:S02]  /*0700*/  @P2 HADD2.F32 R92, -RZ, R77.reuse.H0_H0 ;  /* 0x2000004dff5c2230 */ /* 0x100fe40000004100 */
[----:B------:R-:W-:Y:S01]  /*0710*/  @P2 HADD2.F32 R93, -RZ, R77.H1_H1 ;  /* 0x3000004dff5d2230 */ /* 0x000fe20000004100 */
[----:B------:R-:W1:Y:S08]  /*0720*/  @P2 LDC R95, c[0x0][0x40c] ;  /* 0x00010300ff5f2b82 */ /* 0x000e700000000800 */
[----:B------:R-:W4:Y:S08]  /*0730*/  @P2 LDC R97, c[0x0][0x40c] ;  /* 0x00010300ff612b82 */ /* 0x000f300000000800 */
[----:B------:R-:W4:Y:S01]  /*0740*/  @P2 LDC R96, c[0x0][0x40c] ;  /* 0x00010300ff602b82 */ /* 0x000f220000000800 */
[----:B0-----:R-:W-:Y:S01]  /*0750*/  @P2 FMUL.FTZ R88, R91, R94 ;  /* 0x0000005e5b582220 */ /* 0x001fe20000410000 */
[----:B------:R-:W-:-:S06]  /*0760*/  @P2 HADD2.F32 R94, -RZ, R78.H1_H1 ;  /* 0x3000004eff5e2230 */ /* 0x000fcc0000004100 */
[----:B------:R-:W0:Y:S01]  /*0770*/  @P2 LDC R99, c[0x0][0x40c] ;  /* 0x00010300ff632b82 */ /* 0x000e220000000800 */
[----:B-1----:R-:W-:Y:S01]  /*0780*/  @P2 FMUL.FTZ R89, R90, R95 ;  /* 0x0000005f5a592220 */ /* 0x002fe20000410000 */
[----:B------:R-:W-:-:S06]  /*0790*/  @P2 HADD2.F32 R95, -RZ, R79.H0_H0 ;  /* 0x2000004fff5f2230 */ /* 0x000fcc0000004100 */
[----:B------:R-:W1:Y:S01]  /*07a0*/  @P2 LDC R101, c[0x0][0x40c] ;  /* 0x00010300ff652b82 */ /* 0x000e620000000800 */
[----:B----4-:R-:W-:Y:S01]  /*07b0*/  @P2 FMUL.FTZ R91, R92, R97 ;  /* 0x000000615c5b2220 */ /* 0x010fe20000410000 */
[----:B------:R-:W-:-:S06]  /*07c0*/  @P2 HADD2.F32 R92, -RZ, R78.H0_H0 ;  /* 0x2000004eff5c2230 */ /* 0x000fcc0000004100 */
[----:B------:R-:W4:Y:S01]  /*07d0*/  @P2 LDC R98, c[0x0][0x40c] ;  /* 0x00010300ff622b82 */ /* 0x000f220000000800 */
[----:B------:R-:W-:Y:S01]  /*07e0*/  @P2 FMUL.FTZ R90, R93, R96 ;  /* 0x000000605d5a2220 */ /* 0x000fe20000410000 */
[----:B0-----:R-:W-:Y:S01]  /*07f0*/  @P2 FMUL.FTZ R93, R92, R99 ;  /* 0x000000635c5d2220 */ /* 0x001fe20000410000 */
[----:B-1----:R-:W-:Y:S01]  /*0800*/  @P2 FMUL.FTZ R94, R94, R101 ;  /* 0x000000655e5e2220 */ /* 0x002fe20000410000 */
[----:B----4-:R-:W-:Y:S01]  /*0810*/  @P2 FMUL.FTZ R95, R95, R98 ;  /* 0x000000625f5f2220 */ /* 0x010fe20000410000 */
[----:B--2---:R-:W-:Y:S01]  /*0820*/  @!P2 MOV R108, R80 ;  /* 0x00000050006ca202 */ /* 0x004fe20000000f00 */
[----:B------:R-:W-:Y:S01]  /*0830*/  @P2 FFMA.FTZ R108, R89, R52, R80 ;  /* 0x00000034596c2223 */ /* 0x000fe20000010050 */
        /* <DEDUP_REMOVED lines=14> */
[----:B------:R-:W-:-:S05]  /*0920*/  HADD2.F32 R88, -RZ, R79.H1_H1 ;  /* 0x3000004fff587230 */ /* 0x000fca0000004100 */
[----:B------:R-:W-:-:S04]  /*0930*/  FMUL.FTZ R88, R88, UR26 ;  /* 0x0000001a58587c20 */ /* 0x000fc80008410000 */
[----:B------:R-:W-:Y:S01]  /*0940*/  FFMA.FTZ R107, R88, R59, R87 ;  /* 0x0000003b586b7223 */ /* 0x000fe20000010057 */
[----:B------:R-:W-:Y:S06]  /*0950*/  BRA `(.L_x_14378) ;  /* 0x0000000000907947 */ /* 0x000fec0003800000 */
.L_x_14377:
[----:B------:R-:W0:Y:S01]  /*0960*/  @UP1 LDCU UR5, c[0x0][0x40c] ;  /* 0x00008180ff0517ac */ /* 0x000e220008000800 */
[--C-:B-----5:R-:W-:Y:S01]  /*0970*/  @P1 HADD2.F32 R90, -RZ, R76.reuse.H1_H1 ;  /* 0x3000004cff5a1230 */ /* 0x120fe20000004100 */
[----:B------:R-:W-:Y:S01]  /*0980*/  CS2R R108, SRZ ;  /* 0x00000000006c7805 */ /* 0x000fe2000001ff00 */
[--C-:B------:R-:W-:Y:S01]  /*0990*/  @P1 HADD2.F32 R91, -RZ, R77.reuse.H0_H0 ;  /* 0x2000004dff5b1230 */ /* 0x100fe20000004100 */
[----:B------:R-:W1:Y:S01]  /*09a0*/  @UP1 LDCU UR18, c[0x0][0x40c] ;  /* 0x00008180ff1217ac */ /* 0x000e620008000800 */
[----:B------:R-:W-:Y:S01]  /*09b0*/  @P1 HADD2.F32 R92, -RZ, R77.H1_H1 ;  /* 0x3000004dff5c1230 */ /* 0x000fe20000004100 */
        /* <DEDUP_REMOVED lines=8> */
[----:B------:R-:W0:Y:S01]  /*0a40*/  @UP1 LDCU UR23, c[0x0][0x40c] ;  /* 0x00008180ff1717ac */ /* 0x000e220008000800 */
[----:B-1----:R-:W-:-:S02]  /*0a50*/  @P1 FMUL.FTZ R91, R91, UR18 ;  /* 0x000000125b5b1c20 */ /* 0x002fc40008410000 */
[----:B------:R-:W-:Y:S01]  /*0a60*/  @P1 FMUL.FTZ R109, R90, R53 ;  /* 0x000000355a6d1220 */ /* 0x000fe20000410000 */
[----:B------:R-:W1:Y:S01]  /*0a70*/  @UP1 LDCU UR27, c[0x0][0x40c] ;  /* 0x00008180ff1b17ac */ /* 0x000e620008000800 */
[--C-:B------:R-:W-:Y:S02]  /*0a80*/  @P1 HADD2.F32 R90, -RZ, R78.reuse.H1_H1 ;  /* 0x3000004eff5a1230 */ /* 0x100fe40000004100 */
[----:B--2---:R-:W-:Y:S01]  /*0a90*/  @P1 FMUL.FTZ R92, R92, UR19 ;  /* 0x000000135c5c1c20 */ /* 0x004fe20008410000 */
[----:B------:R-:W-:Y:S01]  /*0aa0*/  @P1 FMUL.FTZ R110, R91, R54 ;  /* 0x000000365b6e1220 */ /* 0x000fe20000410000 */
[----:B------:R-:W2:Y:S01]  /*0ab0*/  @UP1 LDCU UR28, c[0x0][0x40c] ;  /* 0x00008180ff1c17ac */ /* 0x000ea20008000800 */
[----:B------:R-:W-:Y:S02]  /*0ac0*/  @P1 HADD2.F32 R91, -RZ, R79.H0_H0 ;  /* 0x2000004fff5b1230 */ /* 0x000fe40000004100 */
[----:B---3--:R-:W-:Y:S01]  /*0ad0*/  @P1 FMUL.FTZ R89, R88, UR4 ;  /* 0x0000000458591c20 */ /* 0x008fe20008410000 */
[----:B------:R-:W-:Y:S01]  /*0ae0*/  @P1 FMUL.FTZ R111, R92, R55 ;  /* 0x000000375c6f1220 */ /* 0x000fe20000410000 */
[----:B------:R-:W-:-:S02]  /*0af0*/  @P1 HADD2.F32 R88, -RZ, R78.H0_H0 ;  /* 0x2000004eff581230 */ /* 0x000fc40000004100 */
[----:B------:R-:W-:Y:S02]  /*0b00*/  @P1 HADD2.F32 R92, -RZ, R79.H1_H1 ;  /* 0x3000004fff5c1230 */ /* 0x000fe40000004100 */
[----:B------:R-:W-:Y:S01]  /*0b10*/  @P1 FMUL.FTZ R108, R89, R52 ;  /* 0x00000034596c1220 */ /* 0x000fe20000410000 */
[----:B----4-:R-:W-:Y:S01]  /*0b20*/  @P1 FMUL.FTZ R89, R88, UR22 ;  /* 0x0000001658591c20 */ /* 0x010fe20008410000 */
[----:B0-----:R-:W-:-:S03]  /*0b30*/  @P1 FMUL.FTZ R90, R90, UR23 ;  /* 0x000000175a5a1c20 */ /* 0x001fc60008410000 */
[----:B------:R-:W-:Y:S01]  /*0b40*/  @P1 FMUL.FTZ R104, R89, R56 ;  /* 0x0000003859681220 */ /* 0x000fe20000410000 */
[----:B-1----:R-:W-:Y:S01]  /*0b50*/  @P1 FMUL.FTZ R91, R91, UR27 ;  /* 0x0000001b5b5b1c20 */ /* 0x002fe20008410000 */
[----:B------:R-:W-:Y:S01]  /*0b60*/  @P1 FMUL.FTZ R105, R90, R57 ;  /* 0x000000395a691220 */ /* 0x000fe20000410000 */
[----:B--2---:R-:W-:Y:S02]  /*0b70*/  @P1 FMUL.FTZ R92, R92, UR28 ;  /* 0x0000001c5c5c1c20 */ /* 0x004fe40008410000 */
[----:B------:R-:W-:Y:S02]  /*0b80*/  @P1 FMUL.FTZ R106, R91, R58 ;  /* 0x0000003a5b6a1220 */ /* 0x000fe40000410000 */
[----:B------:R-:W-:-:S07]  /*0b90*/  @P1 FMUL.FTZ R107, R92, R59 ;  /* 0x0000003b5c6b1220 */ /* 0x000fce0000410000 */
.L_x_14378:
        /* <DEDUP_REMOVED lines=17> */
[--C-:B-----5:R-:W-:Y:S02]  /*0cb0*/  @P2 HADD2.F32 R88, -RZ, R76.reuse.H0_H0 ;  /* 0x2000004cff582230 */ /* 0x120fe40000004100 */
[--C-:B------:R-:W-:Y:S02]  /*0cc0*/  @P2 HADD2.F32 R94, -RZ, R77.reuse.H1_H1 ;  /* 0x3000004dff5e2230 */ /* 0x100fe40000004100 */
[----:B------:R-:W-:Y:S02]  /*0cd0*/  @P2 HADD2.F32 R90, -RZ, R76.H1_H1 ;  /* 0x3000004cff5a2230 */ /* 0x000fe40000004100 */
[----:B------:R-:W-:Y:S01]  /*0ce0*/  @P2 HADD2.F32 R92, -RZ, R77.H0_H0 ;  /* 0x2000004dff5c2230 */ /* 0x000fe20000004100 */
[----:B------:R-:W1:Y:S01]  /*0cf0*/  @P2 LDC R95, c[0x0][0x40c] ;  /* 0x00010300ff5f2b82 */ /* 0x000e620000000800 */
[----:B------:R-:W-:-:S07]  /*0d00*/  @P2 HADD2.F32 R98, -RZ, R79.H0_H0 ;  /* 0x2000004fff622230 */ /* 0x000fce0000004100 */
[----:B------:R-:W2:Y:S08]  /*0d10*/  @P2 LDC R91, c[0x0][0x40c] ;  /* 0x00010300ff5b2b82 */ /* 0x000eb00000000800 */
[----:B------:R-:W3:Y:S01]  /*0d20*/  @P2 LDC R97, c[0x0][0x40c] ;  /* 0x00010300ff612b82 */ /* 0x000ee20000000800 */
[----:B0-----:R-:W-:-:S07]  /*0d30*/  @P2 FMUL.FTZ R89, R88, R89 ;  /* 0x0000005958592220 */ /* 0x001fce0000410000 */
[----:B------:R-:W0:Y:S01]  /*0d40*/  @P2 LDC R93, c[0x0][0x40c] ;  /* 0x00010300ff5d2b82 */ /* 0x000e220000000800 */
[----:B-1----:R-:W-:Y:S01]  /*0d50*/  @P2 FMUL.FTZ R88, R94, R95 ;  /* 0x0000005f5e582220 */ /* 0x002fe20000410000 */
[--C-:B------:R-:W-:Y:S02]  /*0d60*/  @P2 HADD2.F32 R94, -RZ, R78.reuse.H0_H0 ;  /* 0x2000004eff5e2230 */ /* 0x100fe40000004100 */
[----:B------:R-:W-:-:S04]  /*0d70*/  @P2 HADD2.F32 R95, -RZ, R78.H1_H1 ;  /* 0x3000004eff5f2230 */ /* 0x000fc80000004100 */
[----:B------:R-:W1:Y:S01]  /*0d80*/  @P2 LDC R96, c[0x0][0x40c] ;  /* 0x00010300ff602b82 */ /* 0x000e620000000800 */
[----:B--2---:R-:W-:-:S07]  /*0d90*/  @P2 FMUL.FTZ R90, R90, R91 ;  /* 0x0000005b5a5a2220 */ /* 0x004fce0000410000 */
[----:B------:R-:W2:Y:S01]  /*0da0*/  @P2 LDC R101, c[0x0][0x40c] ;  /* 0x00010300ff652b82 */ /* 0x000ea20000000800 */
[----:B---3--:R-:W-:Y:S01]  /*0db0*/  @P2 FMUL.FTZ R99, R94, R97 ;  /* 0x000000615e632220 */ /* 0x008fe20000410000 */
[----:B------:R-:W-:Y:S02]  /*0dc0*/  MOV R94, R82 ;  /* 0x00000052005e7202 */ /* 0x000fe40000000f00 */
[----:B------:R-:W-:Y:S01]  /*0dd0*/  MOV R97, R85 ;  /* 0x0000005500617202 */ /* 0x000fe20000000f00 */
[----:B0-----:R-:W-:Y:S01]  /*0de0*/  @P2 FMUL.FTZ R91, R92, R93 ;  /* 0x0000005d5c5b2220 */ /* 0x001fe20000410000 */
[----:B------:R-:W-:Y:S01]  /*0df0*/  MOV R92, R80 ;  /* 0x00000050005c7202 */ /* 0x000fe20000000f00 */
[----:B------:R-:W-:Y:S01]  /*0e00*/  @P2 FFMA.FTZ R92, R89, R60, R80 ;  /* 0x0000003c595c2223 */ /* 0x000fe20000010050 */
[----:B------:R-:W-:Y:S01]  /*0e10*/  MOV R93, R81 ;  /* 0x00000051005d7202 */ /* 0x000fe20000000f00 */
[----:B------:R-:W-:Y:S01]  /*0e20*/  @P2 FFMA.FTZ R93, R90, R61, R81 ;  /* 0x0000003d5a5d2223 */ /* 0x000fe20000010051 */
[----:B------:R-:W-:Y:S01]  /*0e30*/  @P2 FFMA.FTZ R94, R91, R62, R82 ;  /* 0x0000003e5b5e2223 */ /* 0x000fe20000010052 */
[----:B-1----:R-:W-:Y:S01]  /*0e40*/  @P2 FMUL.FTZ R100, R95, R96 ;  /* 0x000000605f642220 */ /* 0x002fe20000410000 */
[----:B------:R-:W-:Y:S01]  /*0e50*/  MOV R96, R84 ;  /* 0x0000005400607202 */ /* 0x000fe20000000f00 */
[----:B------:R-:W-:Y:S01]  /*0e60*/  @P2 FFMA.FTZ R96, R99, R64, R84 ;  /* 0x0000004063602223 */ /* 0x000fe20000010054 */
[----:B------:R-:W-:Y:S01]  /*0e70*/  MOV R95, R83 ;  /* 0x00000053005f7202 */ /* 0x000fe20000000f00 */
[----:B------:R-:W-:Y:S01]  /*0e80*/  @P2 FFMA.FTZ R95, R88, R63, R83 ;  /* 0x0000003f585f2223 */ /* 0x000fe20000010053 */
[----:B------:R-:W-:Y:S01]  /*0e90*/  @P2 FFMA.FTZ R97, R100, R65, R85 ;  /* 0x0000004164612223 */ /* 0x000fe20000010055 */
[----:B------:R-:W-:Y:S01]  /*0ea0*/  MOV R99, R87 ;  /* 0x0000005700637202 */ /* 0x000fe20000000f00 */
        /* <DEDUP_REMOVED lines=8> */
.L_x_14379:
[----:B------:R-:W1:Y:S01]  /*0f30*/  @UP1 LDCU UR5, c[0x0][0x40c] ;  /* 0x00008180ff0517ac */ /* 0x000e620008000800 */
[--C-:B0----5:R-:W-:Y:S01]  /*0f40*/  @P1 HADD2.F32 R90, -RZ, R76.reuse.H1_H1 ;  /* 0x3000004cff5a1230 */ /* 0x121fe20000004100 */
[----:B------:R-:W-:Y:S01]  /*0f50*/  CS2R R92, SRZ ;  /* 0x00000000005c7805 */ /* 0x000fe2000001ff00 */
[--C-:B------:R-:W-:Y:S01]  /*0f60*/  @P1 HADD2.F32 R91, -RZ, R77.reuse.H0_H0 ;  /* 0x2000004dff5b1230 */ /* 0x100fe20000004100 */
[----:B------:R-:W0:Y:S01]  /*0f70*/  @UP1 LDCU UR18, c[0x0][0x40c] ;  /* 0x00008180ff1217ac */ /* 0x000e220008000800 */
[----:B------:R-:W-:Y:S01]  /*0f80*/  @P1 HADD2.F32 R88, -RZ, R76.H0_H0 ;  /* 0x2000004cff581230 */ /* 0x000fe20000004100 */
[----:B------:R-:W-:Y:S01]  /*0f90*/  CS2R R94, SRZ ;  /* 0x00000000005e7805 */ /* 0x000fe2000001ff00 */
[----:B------:R-:W-:Y:S01]  /*0fa0*/  @P1 HADD2.F32 R96, -RZ, R77.H1_H1 ;  /* 0x3000004dff601230 */ /* 0x000fe20000004100 */
[----:B------:R-:W2:Y:S01]  /*0fb0*/  @UP1 LDCU UR4, c[0x0][0x40c] ;  /* 0x00008180ff0417ac */ /* 0x000ea20008000800 */
[----:B------:R-:W-:Y:S01]  /*0fc0*/  @P1 HADD2.F32 R100, -RZ, R79.H1_H1 ;  /* 0x3000004fff641230 */ /* 0x000fe20000004100 */
[----:B------:R-:W-:Y:S01]  /*0fd0*/  CS2R R98, SRZ ;  /* 0x0000000000627805 */ /* 0x000fe2000001ff00 */
[----:B------:R-:W3:Y:S01]  /*0fe0*/  @UP1 LDCU UR19, c[0x0][0x40c] ;  /* 0x00008180ff1317ac */ /* 0x000ee20008000800 */
[----:B------:R-:W4:Y:S01]  /*0ff0*/  @UP1 LDCU UR22, c[0x0][0x40c] ;  /* 0x00008180ff1617ac */ /* 0x000f220008000800 */
[----:B-1----:R-:W-:Y:S01]  /*1000*/  @P1 FMUL.FTZ R90, R90, UR5 ;  /* 0x000000055a5a1c20 */ /* 0x002fe20008410000 */
[----:B------:R-:W1:Y:S01]  /*1010*/  @UP1 LDCU UR23, c[0x0][0x40c] ;  /* 0x00008180ff1717ac */ /* 0x000e620008000800 */
[----:B0-----:R-:W-:-:S02]  /*1020*/  @P1 FMUL.FTZ R91, R91, UR18 ;  /* 0x000000125b5b1c20 */ /* 0x001fc40008410000 */
[----:B------:R-:W-:Y:S01]  /*1030*/  @P1 FMUL.FTZ R93, R90, R61 ;  /* 0x0000003d5a5d1220 */ /* 0x000fe20000410000 */
[----:B------:R-:W0:Y:S01]  /*1040*/  @UP1 LDCU UR27, c[0x0][0x40c] ;  /* 0x00008180ff1b17ac */ /* 0x000e220008000800 */
[--C-:B------:R-:W-:Y:S02]  /*1050*/  @P1 HADD2.F32 R90, -RZ, R78.reuse.H1_H1 ;  /* 0x3000004eff5a1230 */ /* 0x100fe40000004100 */
[----:B--2---:R-:W-:Y:S01]  /*1060*/  @P1 FMUL.FTZ R89, R88, UR4 ;  /* 0x0000000458591c20 */ /* 0x004fe20008410000 */
[----:B------:R-:W-:Y:S01]  /*1070*/  @P1 FMUL.FTZ R94, R91, R62 ;  /* 0x0000003e5b5e1220 */ /* 0x000fe20000410000 */
[----:B------:R-:W2:Y:S01]  /*1080*/  @UP1 LDCU UR28, c[0x0][0x40c] ;  /* 0x00008180ff1c17ac */ /* 0x000ea20008000800 */
[----:B------:R-:W-:Y:S02]  /*1090*/  @P1 HADD2.F32 R88, -RZ, R78.H0_H0 ;  /* 0x2000004eff581230 */ /* 0x000fe40000004100 */
[----:B---3--:R-:W-:Y:S01]  /*10a0*/  @P1 FMUL.FTZ R96, R96, UR19 ;  /* 0x0000001360601c20 */ /* 0x008fe20008410000 */
[----:B------:R-:W-:-:S02]  /*10b0*/  @P1 HADD2.F32 R91, -RZ, R79.H0_H0 ;  /* 0x2000004fff5b1230 */ /* 0x000fc40000004100 */
[----:B------:R-:W-:Y:S01]  /*10c0*/  @P1 FMUL.FTZ R92, R89, R60 ;  /* 0x0000003c595c1220 */ /* 0x000fe20000410000 */
[----:B----4-:R-:W-:Y:S01]  /*10d0*/  @P1 FMUL.FTZ R89, R88, UR22 ;  /* 0x0000001658591c20 */ /* 0x010fe20008410000 */
[----:B------:R-:W-:Y:S01]  /*10e0*/  @P1 FMUL.FTZ R95, R96, R63 ;  /* 0x0000003f605f1220 */ /* 0x000fe20000410000 */
[----:B------:R-:W-:Y:S01]  /*10f0*/  CS2R R96, SRZ ;  /* 0x0000000000607805 */ /* 0x000fe2000001ff00 */
[----:B-1----:R-:W-:Y:S01]  /*1100*/  @P1 FMUL.FTZ R90, R90, UR23 ;  /* 0x000000175a5a1c20 */ /* 0x002fe20008410000 */
[----:B------:R-:W-:Y:S01]  /*1110*/  @P1 FMUL.FTZ R96, R89, R64 ;  /* 0x0000004059601220 */ /* 0x000fe20000410000 */
[----:B0-----:R-:W-:Y:S02]  /*1120*/  @P1 FMUL.FTZ R91, R91, UR27 ;  /* 0x0000001b5b5b1c20 */ /* 0x001fe40008410000 */
[----:B------:R-:W-:Y:S01]  /*1130*/  @P1 FMUL.FTZ R97, R90, R65 ;  /* 0x000000415a611220 */ /* 0x000fe20000410000 */
[----:B--2---:R-:W-:Y:S01]  /*1140*/  @P1 FMUL.FTZ R100, R100, UR28 ;  /* 0x0000001c64641c20 */ /* 0x004fe20008410000 */
[----:B------:R-:W-:-:S03]  /*1150*/  @P1 FMUL.FTZ R98, R91, R66 ;  /* 0x000000425b621220 */ /* 0x000fc60000410000 */
[----:B------:R-:W-:-:S07]  /*1160*/  @P1 FMUL.FTZ R99, R100, R67 ;  /* 0x0000004364631220 */ /* 0x000fce0000410000 */
.L_x_14380:
        /* <DEDUP_REMOVED lines=17> */
[--C-:B-----5:R-:W-:Y:S02]  /*1280*/  @P0 HADD2.F32 R88, -RZ, R76.reuse.H0_H0 ;  /* 0x2000004cff580230 */ /* 0x120fe40000004100 */
[----:B------:R-:W-:Y:S02]  /*1290*/  @P0 HADD2.F32 R90, -RZ, R76.H1_H1 ;  /* 0x3000004cff5a0230 */ /* 0x000fe40000004100 */
[--C-:B------:R-:W-:Y:S02]  /*12a0*/  @P0 HADD2.F32 R100, -RZ, R77.reuse.H1_H1 ;  /* 0x3000004dff640230 */ /* 0x100fe40000004100 */
[----:B------:R-:W-:Y:S01]  /*12b0*/  @P0 HADD2.F32 R102, -RZ, R78.H0_H0 ;  /* 0x2000004eff660230 */ /* 0x000fe20000004100 */
[----:B------:R-:W1:Y:S08]  /*12c0*/  @P0 LDC R91, c[0x0][0x40c] ;  /* 0x00010300ff5b0b82 */ /* 0x000e700000000800 */
[----:B------:R-:W2:Y:S08]  /*12d0*/  @P0 LDC R101, c[0x0][0x40c] ;  /* 0x00010300ff650b82 */ /* 0x000eb00000000800 */
[----:B------:R-:W3:Y:S01]  /*12e0*/  @P0 LDC R103, c[0x0][0x40c] ;  /* 0x00010300ff670b82 */ /* 0x000ee20000000800 */
[----:B0-----:R-:W-:Y:S01]  /*12f0*/  @P0 FMUL.FTZ R89, R88, R89 ;  /* 0x0000005958590220 */ /* 0x001fe20000410000 */
[----:B------:R-:W-:-:S06]  /*1300*/  @P0 HADD2.F32 R88, -RZ, R77.H0_H0 ;  /* 0x2000004dff580230 */ /* 0x000fcc0000004100 */
[----:B------:R-:W0:Y:S01]  /*1310*/  @P0 LDC R115, c[0x0][0x40c] ;  /* 0x00010300ff730b82 */ /* 0x000e220000000800 */
[----:B-1----:R-:W-:-:S07]  /*1320*/  @P0 FMUL.FTZ R90, R90, R91 ;  /* 0x0000005b5a5a0220 */ /* 0x002fce0000410000 */
[----:B------:R-:W1:Y:S01]  /*1330*/  @P0 LDC R117, c[0x0][0x40c] ;  /* 0x00010300ff750b82 */ /* 0x000e620000000800 */
[----:B--2---:R-:W-:Y:S01]  /*1340*/  @P0 FMUL.FTZ R91, R88, R101 ;  /* 0x00000065585b0220 */ /* 0x004fe20000410000 */
[----:B------:R-:W-:Y:S01]  /*1350*/  MOV R101, R81 ;  /* 0x0000005100657202 */ /* 0x000fe20000000f00 */
[----:B------:R-:W-:Y:S01]  /*1360*/  @P0 FFMA.FTZ R101, R90, R69, R81 ;  /* 0x000000455a650223 */ /* 0x000fe20000010051 */
[----:B------:R-:W-:-:S04]  /*1370*/  MOV R90, R86 ;  /* 0x00000056005a7202 */ /* 0x000fc80000000f00 */
[----:B------:R-:W2:Y:S01]  /*1380*/  @P0 LDC R0, c[0x0][0x40c] ;  /* 0x00010300ff000b82 */ /* 0x000ea20000000800 */
[----:B---3--:R-:W-:Y:S01]  /*1390*/  @P0 FMUL.FTZ R88, R100, R103 ;  /* 0x0000006764580220 */ /* 0x008fe20000410000 */
[----:B------:R-:W-:Y:S01]  /*13a0*/  MOV R100, R80 ;  /* 0x0000005000647202 */ /* 0x000fe20000000f00 */
[----:B------:R-:W-:Y:S01]  /*13b0*/  @P0 FFMA.FTZ R100, R89, R68, R80 ;  /* 0x0000004459640223 */ /* 0x000fe20000010050 */
[----:B------:R-:W-:Y:S01]  /*13c0*/  @P0 HADD2.F32 R89, -RZ, R79.H0_H0 ;  /* 0x2000004fff590230 */ /* 0x000fe20000004100 */
[----:B------:R-:W-:Y:S01]  /*13d0*/  MOV R103, R83 ;  /* 0x0000005300677202 */ /* 0x000fe20000000f00 */
[----:B------:R-:W-:Y:S01]  /*13e0*/  @P0 FFMA.FTZ R103, R88, R71, R83 ;  /* 0x0000004758670223 */ /* 0x000fe20000010053 */
[----:B------:R-:W-:Y:S01]  /*13f0*/  MOV R88, R84 ;  /* 0x0000005400587202 */ /* 0x000fe20000000f00 */
[----:B0-----:R-:W-:Y:S01]  /*1400*/  @P0 FMUL.FTZ R115, R102, R115 ;  /* 0x0000007366730220 */ /* 0x001fe20000410000 */
[----:B------:R-:W-:-:S03]  /*1410*/  @P0 HADD2.F32 R102, -RZ, R78.H1_H1 ;  /* 0x3000004eff660230 */ /* 0x000fc60000004100 */
[----:B------:R-:W-:Y:S02]  /*1420*/  @P0 FFMA.FTZ R88, R115, R72, R84 ;  /* 0x0000004873580223 */ /* 0x000fe40000010054 */
[----:B-1----:R-:W-:Y:S01]  /*1430*/  @P0 FMUL.FTZ R114, R102, R117 ;  /* 0x0000007566720220 */ /* 0x002fe20000410000 */
[----:B------:R-:W-:Y:S01]  /*1440*/  MOV R102, R82 ;  /* 0x0000005200667202 */ /* 0x000fe20000000f00 */
[----:B------:R-:W-:Y:S01]  /*1450*/  @P0 FFMA.FTZ R102, R91, R70, R82 ;  /* 0x000000465b660223 */ /* 0x000fe20000010052 */
[----:B------:R-:W-:Y:S01]  /*1460*/  MOV R91, R87 ;  /* 0x00000057005b7202 */ /* 0x000fe20000000f00 */
[----:B--2---:R-:W-:Y:S01]  /*1470*/  @P0 FMUL.FTZ R117, R89, R0 ;  /* 0x0000000059750220 */ /* 0x004fe20000410000 */
[----:B------:R-:W-:Y:S01]  /*1480*/  MOV R89, R85 ;  /* 0x0000005500597202 */ /* 0x000fe20000000f00 */
[----:B------:R-:W-:Y:S02]  /*1490*/  @P0 FFMA.FTZ R89, R114, R73, R85 ;  /* 0x0000004972590223 */ /* 0x000fe40000010055 */
[----:B------:R-:W-:Y:S01]  /*14a0*/  @P0 FFMA.FTZ R90, R117, R74, R86 ;  /* 0x0000004a755a0223 */ /* 0x000fe20000010056 */
[----:B------:R-:W-:Y:S06]  /*14b0*/  @!P0 BRA `(.L_x_14382) ;  /* 0x0000000000a08947 */ /* 0x000fec0003800000 */
[----:B------:R-:W-:-:S05]  /*14c0*/  HADD2.F32 R0, -RZ, R79.H1_H1 ;  /* 0x3000004fff007230 */ /* 0x000fca0000004100 */
[----:B------:R-:W-:-:S04]  /*14d0*/  FMUL.FTZ R0, R0, UR26 ;  /* 0x0000001a00007c20 */ /* 0x000fc80008410000 */
[----:B------:R-:W-:Y:S01]  /*14e0*/  FFMA.FTZ R91, R0, R75, R87 ;  /* 0x0000004b005b7223 */ /* 0x000fe20000010057 */
[----:B------:R-:W-:Y:S06]  /*14f0*/  BRA `(.L_x_14382) ;  /* 0x0000000000907947 */ /* 0x000fec0003800000 */
.L_x_14381:
[----:B------:R-:W0:Y:S01]  /*1500*/  @UP1 LDCU UR4, c[0x0][0x40c] ;  /* 0x00008180ff0417ac */ /* 0x000e220008000800 */
[--C-:B-----5:R-:W-:Y:S01]  /*1510*/  @P1 HADD2.F32 R0, -RZ, R76.reuse.H0_H0 ;  /* 0x2000004cff001230 */ /* 0x120fe20000004100 */
[----:B--2---:R-:W-:Y:S01]  /*1520*/  CS2R R100, SRZ ;  /* 0x0000000000647805 */ /* 0x004fe2000001ff00 */
[----:B------:R-:W-:Y:S01]  /*1530*/  @P1 HADD2.F32 R88, -RZ, R76.H1_H1 ;  /* 0x3000004cff581230 */ /* 0x000fe20000004100 */
[----:B------:R-:W1:Y:S01]  /*1540*/  @UP1 LDCU UR5, c[0x0][0x40c] ;  /* 0x00008180ff0517ac */ /* 0x000e620008000800 */
[----:B------:R-:W-:Y:S01]  /*1550*/  @P1 HADD2.F32 R90, -RZ, R78.H1_H1 ;  /* 0x3000004eff5a1230 */ /* 0x000fe20000004100 */
[----:B------:R-:W-:Y:S01]  /*1560*/  CS2R R102, SRZ ;  /* 0x0000000000667805 */ /* 0x000fe2000001ff00 */
[----:B------:R-:W-:Y:S01]  /*1570*/  @P1 HADD2.F32 R114, -RZ, R79.H1_H1 ;  /* 0x3000004fff721230 */ /* 0x000fe20000004100 */
[----:B------:R-:W2:Y:S01]  /*1580*/  @UP1 LDCU UR18, c[0x0][0x40c] ;  /* 0x00008180ff1217ac */ /* 0x000ea20008000800 */
[----:B------:R-:W3:Y:S01]  /*1590*/  @UP1 LDCU UR19, c[0x0][0x40c] ;  /* 0x00008180ff1317ac */ /* 0x000ee20008000800 */
[----:B------:R-:W4:Y:S01]  /*15a0*/  @UP1 LDCU UR22, c[0x0][0x40c] ;  /* 0x00008180ff1617ac */ /* 0x000f220008000800 */
[----:B0-----:R-:W-:Y:S01]  /*15b0*/  @P1 FMUL.FTZ R89, R0, UR4 ;  /* 0x0000000400591c20 */ /* 0x001fe20008410000 */
[--C-:B------:R-:W-:Y:S01]  /*15c0*/  @P1 HADD2.F32 R0, -RZ, R77.reuse.H0_H0 ;  /* 0x2000004dff001230 */ /* 0x100fe20000004100 */
[----:B------:R-:W0:Y:S01]  /*15d0*/  @UP1 LDCU UR4, c[0x0][0x40c] ;  /* 0x00008180ff0417ac */ /* 0x000e220008000800 */
[----:B-1----:R-:W-:Y:S01]  /*15e0*/  @P1 FMUL.FTZ R88, R88, UR5 ;  /* 0x0000000558581c20 */ /* 0x002fe20008410000 */
[----:B------:R-:W-:Y:S01]  /*15f0*/  @P1 FMUL.FTZ R100, R89, R68 ;  /* 0x0000004459641220 */ /* 0x000fe20000410000 */
[----:B------:R-:W1:Y:S02]  /*1600*/  @UP1 LDCU UR5, c[0x0][0x40c] ;  /* 0x00008180ff0517ac */ /* 0x000e640008000800 */
[----:B------:R-:W-:Y:S01]  /*1610*/  @P1 FMUL.FTZ R101, R88, R69 ;  /* 0x0000004558651220 */ /* 0x000fe20000410000 */
[----:B--2---:R-:W-:Y:S01]  /*1620*/  @P1 FMUL.FTZ R89, R0, UR18 ;  /* 0x0000001200591c20 */ /* 0x004fe20008410000 */
[----:B------:R-:W2:Y:S01]  /*1630*/  @UP1 LDCU UR23, c[0x0][0x40c] ;  /* 0x00008180ff1717ac */ /* 0x000ea20008000800 */
[----:B------:R-:W-:-:S02]  /*1640*/  @P1 HADD2.F32 R88, -RZ, R77.H1_H1 ;  /* 0x3000004dff581230 */ /* 0x000fc40000004100 */
[----:B------:R-:W-:Y:S02]  /*1650*/  @P1 HADD2.F32 R0, -RZ, R78.H0_H0 ;  /* 0x2000004eff001230 */ /* 0x000fe40000004100 */
[----:B------:R-:W-:Y:S01]  /*1660*/  @P1 FMUL.FTZ R102, R89, R70 ;  /* 0x0000004659661220 */ /* 0x000fe20000410000 */
[----:B---3--:R-:W-:Y:S02]  /*1670*/  @P1 FMUL.FTZ R88, R88, UR19 ;  /* 0x0000001358581c20 */ /* 0x008fe40008410000 */
[----:B----4-:R-:W-:Y:S01]  /*1680*/  @P1 FMUL.FTZ R91, R0, UR22 ;  /* 0x00000016005b1c20 */ /* 0x010fe20008410000 */
[----:B------:R-:W-:Y:S02]  /*1690*/  @P1 HADD2.F32 R0, -RZ, R79.H0_H0 ;  /* 0x2000004fff001230 */ /* 0x000fe40000004100 */
[----:B0-----:R-:W-:Y:S01]  /*16a0*/  @P1 FMUL.FTZ R90, R90, UR4 ;  /* 0x000000045a5a1c20 */ /* 0x001fe20008410000 */
[----:B------:R-:W-:Y:S01]  /*16b0*/  @P1 FMUL.FTZ R103, R88, R71 ;  /* 0x0000004758671220 */ /* 0x000fe20000410000 */
[----:B------:R-:W-:Y:S01]  /*16c0*/  CS2R R88, SRZ ;  /* 0x0000000000587805 */ /* 0x000fe2000001ff00 */
[----:B-1----:R-:W-:Y:S01]  /*16d0*/  @P1 FMUL.FTZ R115, R0, UR5 ;  /* 0x0000000500731c20 */ /* 0x002fe20008410000 */
[----:B------:R-:W-:Y:S01]  /*16e0*/  @P1 FMUL.FTZ R88, R91, R72 ;  /* 0x000000485b581220 */ /* 0x000fe20000410000 */
[----:B------:R-:W-:Y:S01]  /*16f0*/  @P1 FMUL.FTZ R89, R90, R73 ;  /* 0x000000495a591220 */ /* 0x000fe20000410000 */
[----:B------:R-:W-:Y:S01]  /*1700*/  CS2R R90, SRZ ;  /* 0x00000000005a7805 */ /* 0x000fe2000001ff00 */
[----:B--2---:R-:W-:Y:S01]  /*1710*/  @P1 FMUL.FTZ R114, R114, UR23 ;  /* 0x0000001772721c20 */ /* 0x004fe20008410000 */
[----:B------:R-:W-:-:S03]  /*1720*/  @P1 FMUL.FTZ R90, R115, R74 ;  /* 0x0000004a735a1220 */ /* 0x000fc60000410000 */
[----:B------:R-:W-:-:S07]  /*1730*/  @P1 FMUL.FTZ R91, R114, R75 ;  /* 0x0000004b725b1220 */ /* 0x000fce0000410000 */
.L_x_14382:
        /* <DEDUP_REMOVED lines=108> */
.L_x_14384:
[----:B------:R-:W-:Y:S05]  /*1e00*/  BSYNC.RECONVERGENT B0 ;  /* 0x0000000000007941 */ /* 0x000fea0003800200 */
.L_x_14383:
        /* <DEDUP_REMOVED lines=13> */
.L_x_14386:
[----:B------:R-:W-:Y:S05]  /*1ee0*/  BSYNC.RECONVERGENT B0 ;  /* 0x0000000000007941 */ /* 0x000fea0003800200 */
.L_x_14385:
        /* <DEDUP_REMOVED lines=143> */
[----:B------:R-:W-:Y:S02]  /*27e0*/  F2FP.F16.F32.PACK_AB R94, R111, R94 ;  /* 0x0000005e6f5e723e */ /* 0x000fe400000000ff */
[----:B------:R-:W-:Y:S01]  /*27f0*/  F2FP.F16.F32.PACK_AB R95, R116, R95 ;  /* 0x0000005f745f723e */ /* 0x000fe200000000ff */
[----:B------:R1:W-:Y:S01]  /*2800*/  STG.E.128 desc[UR12][R98.64], R88 ;  /* 0x0000005862007986 */ /* 0x0003e2000c101d0c */
[----:B------:R-:W-:Y:S02]  /*2810*/  F2FP.F16.F32.PACK_AB R92, R104, R119 ;  /* 0x00000077685c723e */ /* 0x000fe400000000ff */
[----:B------:R-:W-:-:S02]  /*2820*/  F2FP.F16.F32.PACK_AB R111, R0, R109 ;  /* 0x0000006d006f723e */ /* 0x000fc400000000ff */
[----:B------:R-:W-:Y:S01]  /*2830*/  F2FP.F16.F32.PACK_AB R110, R110, R105 ;  /* 0x000000696e6e723e */ /* 0x000fe200000000ff */
[----:B------:R1:W-:Y:S01]  /*2840*/  STG.E.128 desc[UR12][R102.64], R92 ;  /* 0x0000005c66007986 */ /* 0x0003e2000c101d0c */
[----:B------:R-:W-:Y:S02]  /*2850*/  F2FP.F16.F32.PACK_AB R109, R112, R101 ;  /* 0x00000065706d723e */ /* 0x000fe400000000ff */
[----:B------:R-:W-:-:S05]  /*2860*/  F2FP.F16.F32.PACK_AB R108, R108, R97 ;  /* 0x000000616c6c723e */ /* 0x000fca00000000ff */
[----:B------:R1:W-:Y:S02]  /*2870*/  STG.E.128 desc[UR12][R106.64], R108 ;  /* 0x0000006c6a007986 */ /* 0x0003e4000c101d0c */
.L_x_14387:
[----:B------:R-:W-:Y:S02]  /*2880*/  UIADD3 UR7, UPT, UPT, UR7, UR16, URZ ;  /* 0x0000001007077290 */ /* 0x000fe4000fffe0ff */
[----:B------:R-:W-:Y:S02]  /*2890*/  UPLOP3.LUT UP0, UPT, UPT, UPT, UP0, 0x40, 0x4 ;  /* 0x000000000004789c */ /* 0x000fe40003f0e800 */
[----:B------:R-:W-:-:S09]  /*28a0*/  UISETP.GE.AND UP1, UPT, UR7, UR17, UPT ;  /* 0x000000110700728c */ /* 0x000fd2000bf26270 */
[----:B------:R-:W-:Y:S05]  /*28b0*/  BRA.U !UP1, `(.L_x_14388) ;  /* 0xffffffd909f47547 */ /* 0x000fea000b83ffff */
[----:B------:R-:W-:Y:S05]  /*28c0*/  EXIT ;  /* 0x000000000000794d */ /* 0x000fea0003800000 */
.L_x_14389:
        /* <DEDUP_REMOVED lines=11> */
.L_x_20850:


//--------------------- .text._ZN10layer_norm13ln_fwd_kernelINS_13Kernel_traitsIf6__halffS2_fjLj3072ELj1ELj1ELj4ELj16ENS_18Kernel_traits_baseILj3072EfS2_fS2_fjLj128EEEEELb1ELb0ELb0ELb0EEEvNS_9FwdParamsE --------------------------
	.section	.text._ZN10layer_norm13ln_fwd_kernelINS_13Kernel_traitsIf6__halffS2_fjLj3072ELj1ELj1ELj4ELj16ENS_18Kernel_traits_baseILj3072EfS2_fS2_fjLj128EEEEELb1ELb0ELb0ELb0EEEvNS_9FwdParamsE,"ax",@progbits
	.align	128
        .global         _ZN10layer_norm13ln_fwd_kernelINS_13Kernel_traitsIf6__halffS2_fjLj3072ELj1ELj1ELj4ELj16ENS_18Kernel_traits_baseILj3072EfS2_fS2_fjLj128EEEEELb1ELb0ELb0ELb0EEEvNS_9FwdParamsE
        .type           _ZN10layer_norm13ln_fwd_kernelINS_13Kernel_traitsIf6__halffS2_fjLj3072ELj1ELj1ELj4ELj16ENS_18Kernel_traits_baseILj3072EfS2_fS2_fjLj128EEEEELb1ELb0ELb0ELb0EEEvNS_9FwdParamsE,@function
        .size           _ZN10layer_norm13ln_fwd_kernelINS_13Kernel_traitsIf6__halffS2_fjLj3072ELj1ELj1ELj4ELj16ENS_18Kernel_traits_baseILj3072EfS2_fS2_fjLj128EEEEELb1ELb0ELb0ELb0EEEvNS_9FwdParamsE,(.L_x_20851 - _ZN10layer_norm13ln_fwd_kernelINS_13Kernel_traitsIf6__halffS2_fjLj3072ELj1ELj1ELj4ELj16ENS_18Kernel_traits_baseILj3072EfS2_fS2_fjLj128EEEEELb1ELb0ELb0ELb0EEEvNS_9FwdParamsE)
        .other          _ZN10layer_norm13ln_fwd_kernelINS_13Kernel_traitsIf6__halffS2_fjLj3072ELj1ELj1ELj4ELj16ENS_18Kernel_traits_baseILj3072EfS2_fS2_fjLj128EEEEELb1ELb0ELb0ELb0EEEvNS_9FwdParamsE,@"STO_CUDA_ENTRY STV_DEFAULT"
_ZN10layer_norm13ln_fwd_kernelINS_13Kernel_traitsIf6__halffS2_fjLj3072ELj1ELj1ELj4ELj16ENS_18Kernel_traits_baseILj3072EfS2_fS2_fjLj128EEEEELb1ELb0ELb0ELb0EEEvNS_9FwdParamsE:
.text._ZN10layer_norm13ln_fwd_kernelINS_13Kernel_traitsIf6__halffS2_fjLj3072ELj1ELj1ELj4ELj16ENS_18Kernel_traits_baseILj3072EfS2_fS2_fjLj128EEEEELb1ELb0ELb0ELb0EEEvNS_9FwdParamsE:
        /* <DEDUP_REMOVED lines=84> */
.L_x_14391:
        /* <DEDUP_REMOVED lines=29> */
.L_x_14392:
[----:B------:R-:W-:Y:S05]  /*0710*/  BSYNC.RECONVERGENT B0 ;  /* 0x0000000000007941 */ /* 0x000fea0003800200 */
.L_x_14390:
        /* <DEDUP_REMOVED lines=88> */
.L_x_14650:
[----:B-1----:R-:W1:Y:S01]  /*0ca0*/  @UP0 LDCU.64 UR4, c[0x0][0x3e0] ;  /* 0x00007c00ff0407ac */ /* 0x002e620008000a00 */
[----:B------:R-:W-:Y:S01]  /*0cb0*/  PLOP3.LUT P0, PT, PT, PT, UP0, 0x80, 0x8 ;  /* 0x000000000008781c */ /* 0x000fe20003f0f008 */
[----:B-1----:R-:W-:-:S06]  /*0cc0*/  @UP0 UIMAD.WIDE UR4, UR10, 0x2, UR4 ;  /* 0x000000020a0408a5 */ /* 0x002fcc000f8e0204 */
[----:B---3--:R-:W-:Y:S02]  /*0cd0*/  IMAD.U32 R14, RZ, RZ, UR4 ;  /* 0x00000004ff0e7e24 */ /* 0x008fe4000f8e00ff */
[----:B------:R-:W-:-:S05]  /*0ce0*/  IMAD.U32 R15, RZ, RZ, UR5 ;  /* 0x00000005ff0f7e24 */ /* 0x000fca000f8e00ff */
[----:B--2---:R-:W2:Y:S01]  /*0cf0*/  @P0 LDG.E.U16 R14, desc[UR6][R14.64] ;  /* 0x000000060e0e0981 */ /* 0x004ea2000c1e1500 */
[----:B------:R-:W-:Y:S01]  /*0d00*/  UIMAD UR4, UR10, UR35, URZ ;  /* 0x000000230a0472a4 */ /* 0x000fe2000f8e02ff */
[----:B------:R-:W-:Y:S01]  /*0d10*/  PLOP3.LUT P0, PT, PT, PT, UP0, 0x80, 0x8 ;  /* 0x000000000008781c */ /* 0x000fe20003f0f008 */
[----:B------:R-:W-:Y:S01]  /*0d20*/  BSSY.RECONVERGENT B0, `(.L_x_14393) ;  /* 0x0000536000007945 */ /* 0x000fe20003800200 */
[----:B------:R-:W-:Y:S01]  /*0d30*/  PLOP3.LUT P1, PT, PT, PT, UP0, 0x80, 0x8 ;  /* 0x000000000008781c */ /* 0x000fe20003f2f008 */
[----:B------:R-:W-:Y:S01]  /*0d40*/  USHF.R.S32.HI UR5, URZ, 0x1f, UR4 ;  /* 0x0000001fff057899 */ /* 0x000fe20008011404 */
[----:B------:R-:W-:-:S03]  /*0d50*/  ISETP.GE.U32.AND P2, PT, R2, 0x80, PT ;  /* 0x000000800200780c */ /* 0x000fc60003f46070 */
[----:B------:R-:W-:Y:S01]  /*0d60*/  ULEA.HI UR5, UR5, UR4, URZ, 0x3 ;  /* 0x0000000405057291 */ /* 0x000fe2000f8f18ff */
[----:B0-----:R-:W-:Y:S02]  /*0d70*/  P2R R93, PR, RZ, 0x4 ;  /* 0x00000004ff5d7803 */ /* 0x001fe40000000000 */
[----:B------:R-:W-:-:S03]  /*0d80*/  UMOV UR4, 0x3f800000 ;  /* 0x3f80000000047882 */ /* 0x000fc60000000000 */
[----:B------:R-:W-:Y:S01]  /*0d90*/  MOV R85, UR5 ;  /* 0x0000000500557c02 */ /* 0x000fe20008000f00 */
[----:B--2---:R-:W-:-:S03]  /*0da0*/  @P0 HADD2.F32 R84, -RZ, R14.H0_H0 ;  /* 0x2000000eff540230 */ /* 0x004fc60000004100 */
[----:B------:R-:W-:Y:S02]  /*0db0*/  LEA.HI.SX32 R14, R85, R0, 0x1d ;  /* 0x00000000550e7211 */ /* 0x000fe400078feaff */
[----:B------:R-:W-:-:S03]  /*0dc0*/  @P1 R2UR UR4, R84 ;  /* 0x00000000540412ca */ /* 0x000fc600000e0000 */
[----:B------:R-:W-:Y:S01]  /*0dd0*/  IMAD.MOV.U32 R15, RZ, RZ, R14 ;  /* 0x000000ffff0f7224 */ /* 0x000fe200078e000e */
        /* <DEDUP_REMOVED lines=22> */
.L_x_20683:
[----:B------:R-:W-:Y:S05]  /*0f40*/  BRX R94 -0xf50                                         (*"BRANCH_TARGETS .L_x_20684,.L_x_20685,.L_x_20686"*) ;  /* 0xfffffff05e2c7949 */ /* 0x000fea000383ffff */
.L_x_20686:
[----:B------:R-:W-:Y:S01]  /*0f50*/  VIADD R96, R8, 0x1 ;  /* 0x0000000108607836 */ /* 0x000fe20000000000 */
[----:B------:R-:W-:Y:S01]  /*0f60*/  MOV R97, R6 ;  /* 0x0000000600617202 */ /* 0x000fe20000000f00 */
[----:B------:R-:W-:Y:S01]  /*0f70*/  IMAD.MOV.U32 R92, RZ, RZ, R10 ;  /* 0x000000ffff5c7224 */ /* 0x000fe200078e000a */
[----:B------:R-:W-:Y:S06]  /*0f80*/  BRA `(.L_x_14397) ;  /* 0x0000000000f47947 */ /* 0x000fec0003800000 */
.L_x_20684:
[----:B------:R-:W-:Y:S01]  /*0f90*/  IMAD.MOV.U32 R92, RZ, RZ, R10 ;  /* 0x000000ffff5c7224 */ /* 0x000fe200078e000a */
[----:B------:R-:W-:Y:S01]  /*0fa0*/  MOV R97, R5 ;  /* 0x0000000500617202 */ /* 0x000fe20000000f00 */
[----:B------:R-:W-:Y:S01]  /*0fb0*/  IMAD.MOV.U32 R96, RZ, RZ, 0x3 ;  /* 0x00000003ff607424 */ /* 0x000fe200078e00ff */
[----:B------:R-:W-:Y:S06]  /*0fc0*/  BRA `(.L_x_14397) ;  /* 0x0000000000e47947 */ /* 0x000fec0003800000 */
.L_x_20685:
        /* <DEDUP_REMOVED lines=13> */
.L_x_14399:
[----:B------:R-:W-:Y:S05]  /*10a0*/  BSYNC.RECONVERGENT B2 ;  /* 0x0000000000027941 */ /* 0x000fea0003800200 */
.L_x_14398:
        /* <DEDUP_REMOVED lines=43> */
.L_x_14397:
[----:B------:R-:W-:Y:S05]  /*1360*/  BSYNC.RECONVERGENT B1 ;  /* 0x0000000000017941 */ /* 0x000fea0003800200 */
.L_x_14396:
        /* <DEDUP_REMOVED lines=26> */
.L_x_14402:
        /* <DEDUP_REMOVED lines=13> */
.L_x_14404:
[----:B------:R-:W-:Y:S05]  /*15e0*/  BSYNC.RECONVERGENT B2 ;  /* 0x0000000000027941 */ /* 0x000fea0003800200 */
.L_x_14403:
        /* <DEDUP_REMOVED lines=43> */
.L_x_14401:
[----:B------:R-:W-:Y:S05]  /*18a0*/  BSYNC.RECONVERGENT B1 ;  /* 0x0000000000017941 */ /* 0x000fea0003800200 */
.L_x_14400:
        /* <DEDUP_REMOVED lines=22> */
.L_x_14407:
        /* <DEDUP_REMOVED lines=13> */
.L_x_14409:
[----:B------:R-:W-:Y:S05]  /*1ae0*/  BSYNC.RECONVERGENT B2 ;  /* 0x0000000000027941 */ /* 0x000fea0003800200 */
.L_x_14408:
        /* <DEDUP_REMOVED lines=43> */
.L_x_14406:
[----:B------:R-:W-:Y:S05]  /*1da0*/  BSYNC.RECONVERGENT B1 ;  /* 0x0000000000017941 */ /* 0x000fea0003800200 */
.L_x_14405:
        /* <DEDUP_REMOVED lines=22> */
.L_x_14412:
        /* <DEDUP_REMOVED lines=13> */
.L_x_14414:
[----:B------:R-:W-:Y:S05]  /*1fe0*/  BSYNC.RECONVERGENT B2 ;  /* 0x0000000000027941 */ /* 0x000fea0003800200 */
.L_x_14413:
        /* <DEDUP_REMOVED lines=43> */
.L_x_14411:
[----:B------:R-:W-:Y:S05]  /*22a0*/  BSYNC.RECONVERGENT B1 ;  /* 0x0000000000017941 */ /* 0x000fea0003800200 */
.L_x_14410:
        /* <DEDUP_REMOVED lines=22> */
.L_x_14417:
        /* <DEDUP_REMOVED lines=13> */
.L_x_14419:
[----:B------:R-:W-:Y:S05]  /*24e0*/  BSYNC.RECONVERGENT B2 ;  /* 0x0000000000027941 */ /* 0x000fea0003800200 */
.L_x_14418:
        /* <DEDUP_REMOVED lines=43> */
.L_x_14416:
[----:B------:R-:W-:Y:S05]  /*27a0*/  BSYNC.RECONVERGENT B1 ;  /* 0x0000000000017941 */ /* 0x000fea0003800200 */
.L_x_14415:
        /* <DEDUP_REMOVED lines=22> */
.L_x_14422:
        /* <DEDUP_REMOVED lines=13> */
.L_x_14424:
[----:B------:R-:W-:Y:S05]  /*29e0*/  BSYNC.RECONVERGENT B2 ;  /* 0x0000000000027941 */ /* 0x000fea0003800200 */
.L_x_14423:
        /* <DEDUP_REMOVED lines=43> */
.L_x_14421:
[----:B------:R-:W-:Y:S05]  /*2ca0*/  BSYNC.RECONVERGENT B1 ;  /* 0x0000000000017941 */ /* 0x000fea0003800200 */
.L_x_14420:
        /* <DEDUP_REMOVED lines=22> */
.L_x_14427:
        /* <DEDUP_REMOVED lines=13> */
.L_x_14429:
[----:B------:R-:W-:Y:S05]  /*2ee0*/  BSYNC.RECONVERGENT B2 ;  /* 0x0000000000027941 */ /* 0x000fea0003800200 */
.L_x_14428:
        /* <DEDUP_REMOVED lines=43> */
.L_x_14426:
[----:B------:R-:W-:Y:S05]  /*31a0*/  BSYNC.RECONVERGENT B1 ;  /* 0x0000000000017941 */ /* 0x000fea0003800200 */
.L_x_14425:
[----:B------:R-:W-:Y:S01]  /*31b0*/  I2FP.F32.U32 R85, R84 ;  /* 0x0000005400557245 */ /* 0x000fe20000201000 */
[----:B------:R-:W-:Y:S01]  /*31c0*/  HADD2.F32 R84, -RZ, R87.H0_H0 ;  /* 0x20000057ff547230 */ /* 0x000fe20000004100 */
[----:B------:R-:W-:Y:S01]  /*31d0*/  ISETP.NE.AND P6, PT, R86, 0x1, PT ;  /* 0x000000015600780c */ /* 0x000fe20003fc5270 */
[----:B------:R-:W-:Y:S02]  /*31e0*/  BSSY.RECONVERGENT B1, `(.L_x_14430) ;  /* 0x000004e000017945 */ /* 0x000fe40003800200 */
[----:B------:R-:W-:Y:S01]  /*31f0*/  FFMA.FTZ R8, R85, R94, 1.1641532182693481445e-10 ;  /* 0x2f00000055087423 */ /* 0x000fe2000001005e */
[----:B------:R-:W-:Y:S01]  /*3200*/  FMUL.FTZ R85, R84, UR4 ;  /* 0x0000000454557c20 */ /* 0x000fe20008410000 */
[----:B------:R-:W-:-:S03]  /*3210*/  IMAD.MOV.U32 R84, RZ, RZ, R12 ;  /* 0x000000ffff547224 */ /* 0x000fc600078e000c */
        /* <DEDUP_REMOVED lines=15> */
.L_x_14432:
        /* <DEDUP_REMOVED lines=15> */
.L_x_14434:
[----:B------:R-:W-:Y:S05]  /*3400*/  BSYNC.RECONVERGENT B2 ;  /* 0x0000000000027941 */ /* 0x000fea0003800200 */
.L_x_14433:
        /* <DEDUP_REMOVED lines=43> */
.L_x_14431:
[----:B------:R-:W-:Y:S05]  /*36c0*/  BSYNC.RECONVERGENT B1 ;  /* 0x0000000000017941 */ /* 0x000fea0003800200 */
.L_x_14430:
        /* <DEDUP_REMOVED lines=10> */
.L_x_14395:
        /* <DEDUP_REMOVED lines=16> */
.L_x_14438:
        /* <DEDUP_REMOVED lines=13> */
.L_x_14440:
[----:B------:R-:W-:Y:S05]  /*3940*/  BSYNC.RECONVERGENT B2 ;  /* 0x0000000000027941 */ /* 0x000fea0003800200 */
.L_x_14439:
        /* <DEDUP_REMOVED lines=43> */
.L_x_14437:
[----:B------:R-:W-:Y:S05]  /*3c00*/  BSYNC.RECONVERGENT B1 ;  /* 0x0000000000017941 */ /* 0x000fea0003800200 */
.L_x_14436:
[----:B------:R-:W0:Y:S01]  /*3c10*/  LDC R10, c[0x0][0x404] ;  /* 0x00010100ff0a7b82 */ /* 0x000e220000000800 */
[----:B------:R-:W-:Y:S01]  /*3c20*/  ISETP.NE.AND P0, PT, R19, 0x1, PT ;  /* 0x000000011300780c */ /* 0x000fe20003f05270 */
[----:B-----5:R-:W-:Y:S01]  /*3c30*/  HADD2.F32 R8, -RZ, R84.H0_H0 ;  /* 0x20000054ff087230 */ /* 0x020fe20000004100 */
[----:B------:R-:W-:Y:S01]  /*3c40*/  I2FP.F32.U32 R17, R16 ;  /* 0x0000001000117245 */ /* 0x000fe20000201000 */
[----:B------:R-:W-:Y:S01]  /*3c50*/  IMAD.MOV.U32 R16, RZ, RZ, 0x2f800000 ;  /* 0x2f800000ff107424 */ /* 0x000fe200078e00ff */
[----:B------:R-:W-:Y:S01]  /*3c60*/  BSSY.RECONVERGENT B1, `(.L_x_14441) ;  /* 0x000004b000017945 */ /* 0x000fe20003800200 */
[----:B------:R-:W-:Y:S02]  /*3c70*/  HFMA2 R88, -RZ, RZ, 0, 1.1920928955078125e-07 ;  /* 0x00000002ff587431 */ /* 0x000fe400000001ff */
[----:B------:R-:W-:Y:S01]  /*3c80*/  FMUL.FTZ R18, R8, UR4 ;  /* 0x0000000408127c20 */ /* 0x000fe20008410000 */
[----:B------:R-:W1:Y:S01]  /*3c90*/  LDC R15, c[0x0][0x408] ;  /* 0x00010200ff0f7b82 */ /* 0x000e620000000800 */
[----:B------:R-:W-:Y:S01]  /*3ca0*/  FFMA.FTZ R17, R17, R16, 1.1641532182693481445e-10 ;  /* 0x2f00000011117423 */ /* 0x000fe20000010010 */
[----:B------:R-:W-:-:S04]  /*3cb0*/  IMAD.MOV.U32 R8, RZ, RZ, R12 ;  /* 0x000000ffff087224 */ /* 0x000fc800078e000c */
        /* <DEDUP_REMOVED lines=12> */
.L_x_14443:
        /* <DEDUP_REMOVED lines=13> */
.L_x_14445:
[----:B------:R-:W-:Y:S05]  /*3e50*/  BSYNC.RECONVERGENT B2 ;  /* 0x0000000000027941 */ /* 0x000fea0003800200 */
.L_x_14444:
        /* <DEDUP_REMOVED lines=43> */
.L_x_14442:
[----:B------:R-:W-:Y:S05]  /*4110*/  BSYNC.RECONVERGENT B1 ;  /* 0x0000000000017941 */ /* 0x000fea0003800200 */
.L_x_14441:
        /* <DEDUP_REMOVED lines=19> */
.L_x_14448:
        /* <DEDUP_REMOVED lines=13> */
.L_x_14450:
[----:B------:R-:W-:Y:S05]  /*4320*/  BSYNC.RECONVERGENT B2 ;  /* 0x0000000000027941 */ /* 0x000fea0003800200 */
.L_x_14449:
        /* <DEDUP_REMOVED lines=43> */
.L_x_14447:
[----:B------:R-:W-:Y:S05]  /*45e0*/  BSYNC.RECONVERGENT B1 ;  /* 0x0000000000017941 */ /* 0x000fea0003800200 */
.L_x_14446:
        /* <DEDUP_REMOVED lines=19> */
.L_x_14453:
        /* <DEDUP_REMOVED lines=13> */
.L_x_14455:
[----:B------:R-:W-:Y:S05]  /*47f0*/  BSYNC.RECONVERGENT B2 ;  /* 0x0000000000027941 */ /* 0x000fea0003800200 */
.L_x_14454:
        /* <DEDUP_REMOVED lines=43> */
.L_x_14452:
[----:B------:R-:W-:Y:S05]  /*4ab0*/  BSYNC.RECONVERGENT B1 ;  /* 0x0000000000017941 */ /* 0x000fea0003800200 */
.L_x_14451:
[----:B------:R-:W-:Y:S01]  /*4ac0*/  ISETP.NE.AND P3, PT, R88, 0x1, PT ;  /* 0x000000015800780c */ /* 0x000fe20003f65270 */
[----:B------:R-:W-:Y:S01]  /*4ad0*/  HADD2.F32 R85, -RZ, R85.H1_H1 ;  /* 0x30000055ff557230 */ /* 0x000fe20000004100 */
[----:B------:R-:W-:Y:S01]  /*4ae0*/  I2FP.F32.U32 R89, R8 ;  /* 0x0000000800597245 */ /* 0x000fe20000201000 */
[----:B------:R-:W-:Y:S01]  /*4af0*/  BSSY.RECONVERGENT B1, `(.L_x_14456) ;  /* 0x0000049000017945 */ /* 0x000fe20003800200 */
[----:B------:R-:W-:Y:S02]  /*4b00*/  IMAD.MOV.U32 R8, RZ, RZ, R12 ;  /* 0x000000ffff087224 */ /* 0x000fe400078e000c */
[----:B------:R-:W-:Y:S01]  /*4b10*/  FMUL.FTZ R84, R85, UR4 ;  /* 0x0000000455547c20 */ /* 0x000fe20008410000 */
[----:B------:R-:W-:-:S03]  /*4b20*/  FFMA.FTZ R89, R89, R16, 1.1641532182693481445e-10 ;  /* 0x2f00000059597423 */ /* 0x000fc60000010010 */
[----:B------:R-:W-:Y:S02]  /*4b30*/  FMUL.FTZ R84, R84, R15 ;  /* 0x0000000f54547220 */ /* 0x000fe40000410000 */
[----:B------:R-:W-:Y:S01]  /*4b40*/  FSETP.LE.FTZ.AND P2, PT, R89, R10, PT ;  /* 0x0000000a5900720b */ /* 0x000fe20003f53000 */
[----:B------:R-:W-:Y:S01]  /*4b50*/  HFMA2 R89, -RZ, RZ, 0, 1.1920928955078125e-07 ;  /* 0x00000002ff597431 */ /* 0x000fe200000001ff */
        /* <DEDUP_REMOVED lines=9> */
.L_x_14458:
        /* <DEDUP_REMOVED lines=13> */
.L_x_14460:
[----:B------:R-:W-:Y:S05]  /*4cc0*/  BSYNC.RECONVERGENT B2 ;  /* 0x0000000000027941 */ /* 0x000fea0003800200 */
.L_x_14459:
        /* <DEDUP_REMOVED lines=43> */
.L_x_14457:
[----:B------:R-:W-:Y:S05]  /*4f80*/  BSYNC.RECONVERGENT B1 ;  /* 0x0000000000017941 */ /* 0x000fea0003800200 */
.L_x_14456:
        /* <DEDUP_REMOVED lines=19> */
.L_x_14463:
        /* <DEDUP_REMOVED lines=13> */
.L_x_14465:
[----:B------:R-:W-:Y:S05]  /*5190*/  BSYNC.RECONVERGENT B2 ;  /* 0x0000000000027941 */ /* 0x000fea0003800200 */
.L_x_14464:
        /* <DEDUP_REMOVED lines=43> */
.L_x_14462:
[----:B------:R-:W-:Y:S05]  /*5450*/  BSYNC.RECONVERGENT B1 ;  /* 0x0000000000017941 */ /* 0x000fea0003800200 */
.L_x_14461:
        /* <DEDUP_REMOVED lines=19> */
.L_x_14468:
        /* <DEDUP_REMOVED lines=13> */
.L_x_14470:
[----:B------:R-:W-:Y:S05]  /*5660*/  BSYNC.RECONVERGENT B2 ;  /* 0x0000000000027941 */ /* 0x000fea0003800200 */
.L_x_14469:
        /* <DEDUP_REMOVED lines=43> */
.L_x_14467:
[----:B------:R-:W-:Y:S05]  /*5920*/  BSYNC.RECONVERGENT B1 ;  /* 0x0000000000017941 */ /* 0x000fea0003800200 */
.L_x_14466:
        /* <DEDUP_REMOVED lines=19> */
.L_x_14473:
        /* <DEDUP_REMOVED lines=15> */
.L_x_14475:
[----:B------:R-:W-:Y:S05]  /*5b50*/  BSYNC.RECONVERGENT B2 ;  /* 0x0000000000027941 */ /* 0x000fea0003800200 */
.L_x_14474:
        /* <DEDUP_REMOVED lines=43> */
.L_x_14472:
[----:B------:R-:W-:Y:S05]  /*5e10*/  BSYNC.RECONVERGENT B1 ;  /* 0x0000000000017941 */ /* 0x000fea0003800200 */
.L_x_14471:
        /* <DEDUP_REMOVED lines=16> */
.L_x_14435:
        /* <DEDUP_REMOVED lines=22> */
.L_x_14394:
[----:B0-----:R-:W-:Y:S05]  /*6080*/  BSYNC.RECONVERGENT B0 ;  /* 0x0000000000007941 */ /* 0x001fea0003800200 */
.L_x_14393:
[----:B------:R-:W-:Y:S01]  /*6090*/  ISETP.GE.U32.AND P0, PT, R2, 0x100, PT ;  /* 0x000001000200780c */ /* 0x000fe20003f06070 */
[----:B------:R-:W-:Y:S03]  /*60a0*/  BSSY.RECONVERGENT B0, `(.L_x_14476) ;  /* 0x0000528000007945 */ /* 0x000fe60003800200 */
[----:B--2---:R-:W-:-:S09]  /*60b0*/  P2R R94, PR, RZ, 0x1 ;  /* 0x00000001ff5e7803 */ /* 0x004fd20000000000 */
        /* <DEDUP_REMOVED lines=27> */
.L_x_14481:
        /* <DEDUP_REMOVED lines=13> */
.L_x_14483:
[----:B------:R-:W-:Y:S05]  /*6340*/  BSYNC.RECONVERGENT B2 ;  /* 0x0000000000027941 */ /* 0x000fea0003800200 */
.L_x_14482:
        /* <DEDUP_REMOVED lines=43> */
.L_x_14480:
[----:B------:R-:W-:Y:S05]  /*6600*/  BSYNC.RECONVERGENT B1 ;  /* 0x0000000000017941 */ /* 0x000fea0003800200 */
.L_x_14479:
        /* <DEDUP_REMOVED lines=26> */
.L_x_14486:
        /* <DEDUP_REMOVED lines=13> */
.L_x_14488:
[----:B------:R-:W-:Y:S05]  /*6880*/  BSYNC.RECONVERGENT B2 ;  /* 0x0000000000027941 */ /* 0x000fea0003800200 */
.L_x_14487:
        /* <DEDUP_REMOVED lines=43> */
.L_x_14485:
[----:B------:R-:W-:Y:S05]  /*6b40*/  BSYNC.RECONVERGENT B1 ;  /* 0x0000000000017941 */ /* 0x000fea0003800200 */
.L_x_14484:
        /* <DEDUP_REMOVED lines=22> */
.L_x_14491:
        /* <DEDUP_REMOVED lines=13> */
.L_x_14493:
[----:B------:R-:W-:Y:S05]  /*6d80*/  BSYNC.RECONVERGENT B2 ;  /* 0x0000000000027941 */ /* 0x000fea0003800200 */
.L_x_14492:
        /* <DEDUP_REMOVED lines=43> */
.L_x_14490:
[----:B------:R-:W-:Y:S05]  /*7040*/  BSYNC.RECONVERGENT B1 ;  /* 0x0000000000017941 */ /* 0x000fea0003800200 */
.L_x_14489:
        /* <DEDUP_REMOVED lines=22> */
.L_x_14496:
        /* <DEDUP_REMOVED lines=13> */
.L_x_14498:
[----:B------:R-:W-:Y:S05]  /*7280*/  BSYNC.RECONVERGENT B2 ;  /* 0x0000000000027941 */ /* 0x000fea0003800200 */
.L_x_14497:
        /* <DEDUP_REMOVED lines=43> */
.L_x_14495:
[----:B------:R-:W-:Y:S05]  /*7540*/  BSYNC.RECONVERGENT B1 ;  /* 0x0000000000017941 */ /* 0x000fea0003800200 */
.L_x_14494:
        /* <DEDUP_REMOVED lines=22> */
.L_x_14501:
        /* <DEDUP_REMOVED lines=13> */
.L_x_14503:
[----:B------:R-:W-:Y:S05]  /*7780*/  BSYNC.RECONVERGENT B2 ;  /* 0x0000000000027941 */ /* 0x000fea0003800200 */
.L_x_14502:
        /* <DEDUP_REMOVED lines=43> */
.L_x_14500:
[----:B------:R-:W-:Y:S05]  /*7a40*/  BSYNC.RECONVERGENT B1 ;  /* 0x0000000000017941 */ /* 0x000fea0003800200 */
.L_x_14499:
        /* <DEDUP_REMOVED lines=22> */
.L_x_14506:
        /* <DEDUP_REMOVED lines=13> */
.L_x_14508:
[----:B------:R-:W-:Y:S05]  /*7c80*/  BSYNC.RECONVERGENT B2 ;  /* 0x0000000000027941 */ /* 0x000fea0003800200 */
.L_x_14507:
        /* <DEDUP_REMOVED lines=43> */
.L_x_14505:
[----:B------:R-:W-:Y:S05]  /*7f40*/  BSYNC.RECONVERGENT B1 ;  /* 0x0000000000017941 */ /* 0x000fea0003800200 */
.L_x_14504:
        /* <DEDUP_REMOVED lines=22> */
.L_x_14511:
        /* <DEDUP_REMOVED lines=13> */
.L_x_14513:
[----:B------:R-:W-:Y:S05]  /*8180*/  BSYNC.RECONVERGENT B2 ;  /* 0x0000000000027941 */ /* 0x000fea0003800200 */
.L_x_14512:
        /* <DEDUP_REMOVED lines=43> */
.L_x_14510:
[----:B------:R-:W-:Y:S05]  /*8440*/  BSYNC.RECONVERGENT B1 ;  /* 0x0000000000017941 */ /* 0x000fea0003800200 */
.L_x_14509:
        /* <DEDUP_REMOVED lines=22> */
.L_x_14516:
        /* <DEDUP_REMOVED lines=15> */
.L_x_14518:
[----:B------:R-:W-:Y:S05]  /*86a0*/  BSYNC.RECONVERGENT B2 ;  /* 0x0000000000027941 */ /* 0x000fea0003800200 */
.L_x_14517:
        /* <DEDUP_REMOVED lines=43> */
.L_x_14515:
[----:B------:R-:W-:Y:S05]  /*8960*/  BSYNC.RECONVERGENT B1 ;  /* 0x0000000000017941 */ /* 0x000fea0003800200 */
.L_x_14514:
        /* <DEDUP_REMOVED lines=10> */
.L_x_14478:
        /* <DEDUP_REMOVED lines=16> */
.L_x_14522:
        /* <DEDUP_REMOVED lines=13> */
.L_x_14524:
[----:B------:R-:W-:Y:S05]  /*8be0*/  BSYNC.RECONVERGENT B2 ;  /* 0x0000000000027941 */ /* 0x000fea0003800200 */
.L_x_14523:
        /* <DEDUP_REMOVED lines=43> */
.L_x_14521:
[----:B------:R-:W-:Y:S05]  /*8ea0*/  BSYNC.RECONVERGENT B1 ;  /* 0x0000000000017941 */ /* 0x000fea0003800200 */
.L_x_14520:
[----:B------:R-:W0:Y:S01]  /*8eb0*/  LDC R96, c[0x0][0x404] ;  /* 0x00010100ff607b82 */ /* 0x000e220000000800 */
[----:B------:R-:W-:Y:S01]  /*8ec0*/  I2FP.F32.U32 R8, R68 ;  /* 0x0000004400087245 */ /* 0x000fe20000201000 */
[----:B------:R-:W-:Y:S01]  /*8ed0*/  IMAD.MOV.U32 R99, RZ, RZ, 0x2f800000 ;  /* 0x2f800000ff637424 */ /* 0x000fe200078e00ff */
[----:B------:R-:W-:Y:S01]  /*8ee0*/  ISETP.NE.AND P0, PT, R70, 0x1, PT ;  /* 0x000000014600780c */ /* 0x000fe20003f05270 */
[----:B------:R-:W-:Y:S01]  /*8ef0*/  BSSY.RECONVERGENT B1, `(.L_x_14525) ;  /* 0x000004c000017945 */ /* 0x000fe20003800200 */
[----:B------:R-:W-:Y:S02]  /*8f00*/  HFMA2 R10, -RZ, RZ, 0, 1.1920928955078125e-07 ;  /* 0x00000002ff0a7431 */ /* 0x000fe400000001ff */
[----:B------:R-:W-:Y:S01]  /*8f10*/  FFMA.FTZ R69, R8, R99, 1.1641532182693481445e-10 ;  /* 0x2f00000008457423 */ /* 0x000fe20000010063 */
[----:B-----5:R-:W-:Y:S01]  /*8f20*/  HADD2.F32 R8, -RZ, R72.H0_H0 ;  /* 0x20000048ff087230 */ /* 0x020fe20000004100 */
[----:B------:R-:W1:Y:S03]  /*8f30*/  LDC R98, c[0x0][0x408] ;  /* 0x00010200ff627b82 */ /* 0x000e660000000800 */
[----:B0-----:R-:W-:Y:S01]  /*8f40*/  FSETP.LE.FTZ.AND P1, PT, R69, R96, PT ;  /* 0x000000604500720b */ /* 0x001fe20003f33000 */
[----:B------:R-:W-:Y:S01]  /*8f50*/  FMUL.FTZ R69, R8, UR4 ;  /* 0x0000000408457c20 */ /* 0x000fe20008410000 */
[----:B------:R-:W-:-:S02]  /*8f60*/  IMAD.MOV.U32 R8, RZ, RZ, R12 ;  /* 0x000000ffff087224 */ /* 0x000fc400078e000c */
        /* <DEDUP_REMOVED lines=11> */
.L_x_14527:
        /* <DEDUP_REMOVED lines=13> */
.L_x_14529:
[----:B------:R-:W-:Y:S05]  /*90f0*/  BSYNC.RECONVERGENT B2 ;  /* 0x0000000000027941 */ /* 0x000fea0003800200 */
.L_x_14528:
        /* <DEDUP_REMOVED lines=43> */
.L_x_14526:
[----:B------:R-:W-:Y:S05]  /*93b0*/  BSYNC.RECONVERGENT B1 ;  /* 0x0000000000017941 */ /* 0x000fea0003800200 */
.L_x_14525:
[----:B------:R-:W-:Y:S01]  /*93c0*/  ISETP.NE.AND P1, PT, R10, 0x1, PT ;  /* 0x000000010a00780c */ /* 0x000fe20003f25270 */
[----:B------:R-:W-:Y:S01]  /*93d0*/  HADD2.F32 R72, -RZ, R72.H1_H1 ;  /* 0x30000048ff487230 */ /* 0x000fe20000004100 */
        /* <DEDUP_REMOVED lines=17> */
.L_x_14532:
        /* <DEDUP_REMOVED lines=13> */
.L_x_14534:
[----:B------:R-:W-:Y:S05]  /*95c0*/  BSYNC.RECONVERGENT B2 ;  /* 0x0000000000027941 */ /* 0x000fea0003800200 */
.L_x_14533:
        /* <DEDUP_REMOVED lines=43> */
.L_x_14531:
[----:B------:R-:W-:Y:S05]  /*9880*/  BSYNC.RECONVERGENT B1 ;  /* 0x0000000000017941 */ /* 0x000fea0003800200 */
.L_x_14530:
[----:B------:R-:W-:Y:S01]  /*9890*/  I2FP.F32.U32 R8, R8 ;  /* 0x0000000800087245 */ /* 0x000fe20000201000 */
[----:B------:R-:W-:Y:S01]  /*98a0*/  BSSY.RECONVERGENT B1, `(.L_x_14535) ;  /* 0x000004b000017945 */ /* 0x000fe20003800200 */
[----:B------:R-:W-:Y:S01]  /*98b0*/  ISETP.NE.AND P2, PT, R68, 0x1, PT ;  /* 0x000000014400780c */ /* 0x000fe20003f45270 */
[----:B------:R-:W-:Y:S02]  /*98c0*/  IMAD.MOV.U32 R70, RZ, RZ, 0x2 ;  /* 0x00000002ff467424 */ /* 0x000fe400078e00ff */
[----:B------:R-:W-:Y:S01]  /*98d0*/  FFMA.FTZ R69, R8, R99, 1.1641532182693481445e-10 ;  /* 0x2f00000008457423 */ /* 0x000fe20000010063 */
[----:B------:R-:W-:-:S04]  /*98e0*/  HADD2.F32 R8, -RZ, R73.H0_H0 ;  /* 0x20000049ff087230 */ /* 0x000fc80000004100 */
[----:B------:R-:W-:Y:S01]  /*98f0*/  FSETP.LE.FTZ.AND P1, PT, R69, R96, PT ;  /* 0x000000604500720b */ /* 0x000fe20003f33000 */
[----:B------:R-:W-:Y:S01]  /*9900*/  FMUL.FTZ R69, R8, UR4 ;  /* 0x0000000408457c20 */ /* 0x000fe20008410000 */
[----:B------:R-:W-:-:S03]  /*9910*/  IMAD.MOV.U32 R8, RZ, RZ, R12 ;  /* 0x000000ffff087224 */ /* 0x000fc600078e000c */
[----:B------:R-:W-:Y:S01]  /*9920*/  FMUL.FTZ R10, R69, R98 ;  /* 0x00000062450a7220 */ /* 0x000fe20000410000 */
        /* <DEDUP_REMOVED lines=9> */
.L_x_14537:
        /* <DEDUP_REMOVED lines=13> */
.L_x_14539:
[----:B------:R-:W-:Y:S05]  /*9a90*/  BSYNC.RECONVERGENT B2 ;  /* 0x0000000000027941 */ /* 0x000fea0003800200 */
.L_x_14538:
        /* <DEDUP_REMOVED lines=43> */
.L_x_14536:
[----:B------:R-:W-:Y:S05]  /*9d50*/  BSYNC.RECONVERGENT B1 ;  /* 0x0000000000017941 */ /* 0x000fea0003800200 */
.L_x_14535:
        /* <DEDUP_REMOVED lines=19> */
.L_x_14542:
        /* <DEDUP_REMOVED lines=13> */
.L_x_14544:
[----:B------:R-:W-:Y:S05]  /*9f60*/  BSYNC.RECONVERGENT B2 ;  /* 0x0000000000027941 */ /* 0x000fea0003800200 */
.L_x_14543:
        /* <DEDUP_REMOVED lines=43> */
.L_x_14541:
[----:B------:R-:W-:Y:S05]  /*a220*/  BSYNC.RECONVERGENT B1 ;  /* 0x0000000000017941 */ /* 0x000fea0003800200 */
.L_x_14540:
[----:B------:R-:W-:Y:S01]  /*a230*/  ISETP.NE.AND P4, PT, R71, 0x1, PT ;  /* 0x000000014700780c */ /* 0x000fe20003f85270 */
[----:B------:R-:W-:Y:S01]  /*a240*/  HADD2.F32 R68, -RZ, R74.H0_H0 ;  /* 0x2000004aff447230 */ /* 0x000fe20000004100 */
[----:B------:R-:W-:Y:S01]  /*a250*/  I2FP.F32.U32 R8, R8 ;  /* 0x0000000800087245 */ /* 0x000fe20000201000 */
[----:B------:R-:W-:Y:S03]  /*a260*/  BSSY.RECONVERGENT B1, `(.L_x_14545) ;  /* 0x0000049000017945 */ /* 0x000fe60003800200 */
[----:B------:R-:W-:Y:S01]  /*a270*/  FMUL.FTZ R87, R68, UR4 ;  /* 0x0000000444577c20 */ /* 0x000fe20008410000 */
[----:B------:R-:W-:Y:S01]  /*a280*/  FFMA.FTZ R69, R8, R99, 1.1641532182693481445e-10 ;  /* 0x2f00000008457423 */ /* 0x000fe20000010063 */
[----:B------:R-:W-:Y:S02]  /*a290*/  HFMA2 R68, -RZ, RZ, 0, 1.1920928955078125e-07 ;  /* 0x00000002ff447431 */ /* 0x000fe400000001ff */
[----:B------:R-:W-:-:S02]  /*a2a0*/  IMAD.MOV.U32 R8, RZ, RZ, R12 ;  /* 0x000000ffff087224 */ /* 0x000fc400078e000c */
        /* <DEDUP_REMOVED lines=11> */
.L_x_14547:
        /* <DEDUP_REMOVED lines=13> */
.L_x_14549:
[----:B------:R-:W-:Y:S05]  /*a430*/  BSYNC.RECONVERGENT B2 ;  /* 0x0000000000027941 */ /* 0x000fea0003800200 */
.L_x_14548:
        /* <DEDUP_REMOVED lines=43> */
.L_x_14546:
[----:B------:R-:W-:Y:S05]  /*a6f0*/  BSYNC.RECONVERGENT B1 ;  /* 0x0000000000017941 */ /* 0x000fea0003800200 */
.L_x_14545:
        /* <DEDUP_REMOVED lines=19> */
.L_x_14552:
        /* <DEDUP_REMOVED lines=13> */
.L_x_14554:
[----:B------:R-:W-:Y:S05]  /*a900*/  BSYNC.RECONVERGENT B2 ;  /* 0x0000000000027941 */ /* 0x000fea0003800200 */
.L_x_14553:
        /* <DEDUP_REMOVED lines=43> */
.L_x_14551:
[----:B------:R-:W-:Y:S05]  /*abc0*/  BSYNC.RECONVERGENT B1 ;  /* 0x0000000000017941 */ /* 0x000fea0003800200 */
.L_x_14550:
        /* <DEDUP_REMOVED lines=19> */
.L_x_14557:
        /* <DEDUP_REMOVED lines=15> */
.L_x_14559:
[----:B------:R-:W-:Y:S05]  /*adf0*/  BSYNC.RECONVERGENT B2 ;  /* 0x0000000000027941 */ /* 0x000fea0003800200 */
.L_x_14558:
        /* <DEDUP_REMOVED lines=43> */
.L_x_14556:
[----:B------:R-:W-:Y:S05]  /*b0b0*/  BSYNC.RECONVERGENT B1 ;  /* 0x0000000000017941 */ /* 0x000fea0003800200 */
.L_x_14555:
        /* <DEDUP_REMOVED lines=16> */
.L_x_14519:
        /* <DEDUP_REMOVED lines=22> */
.L_x_14477:
[----:B------:R-:W-:Y:S05]  /*b320*/  BSYNC.RECONVERGENT B0 ;  /* 0x0000000000007941 */ /* 0x000fea0003800200 */
.L_x_14476:
        /* <DEDUP_REMOVED lines=30> */
.L_x_14565:
        /* <DEDUP_REMOVED lines=13> */
.L_x_14567:
[----:B------:R-:W-:Y:S05]  /*b5e0*/  BSYNC.RECONVERGENT B2 ;  /* 0x0000000000027941 */ /* 0x000fea0003800200 */
.L_x_14566:
        /* <DEDUP_REMOVED lines=43> */
.L_x_14564:
[----:B------:R-:W-:Y:S05]  /*b8a0*/  BSYNC.RECONVERGENT B1 ;  /* 0x0000000000017941 */ /* 0x000fea0003800200 */
.L_x_14563:
        /* <DEDUP_REMOVED lines=10> */
[----:B------:R-:W-:-:S02]  /*b950*/  IMAD.MOV.U32 R8, RZ, RZ, R12 ;  /* 0x000000ffff087224 */ /* 0x000fc400078e000c */
[----:B0-----:R-:W-:Y:S02]  /*b960*/  FMUL.FTZ R99, R99, R10 ;  /* 0x0000000a63637220 */ /* 0x001fe40000410000 */
        /* <DEDUP_REMOVED lines=14> */
.L_x_14570:
        /* <DEDUP_REMOVED lines=13> */
.L_x_14572:
[----:B------:R-:W-:Y:S05]  /*bb20*/  BSYNC.RECONVERGENT B2 ;  /* 0x0000000000027941 */ /* 0x000fea0003800200 */
.L_x_14571:
        /* <DEDUP_REMOVED lines=43> */
.L_x_14569:
[----:B------:R-:W-:Y:S05]  /*bde0*/  BSYNC.RECONVERGENT B1 ;  /* 0x0000000000017941 */ /* 0x000fea0003800200 */
.L_x_14568:
        /* <DEDUP_REMOVED lines=22> */
.L_x_14575:
        /* <DEDUP_REMOVED lines=13> */
.L_x_14577:
[----:B------:R-:W-:Y:S05]  /*c020*/  BSYNC.RECONVERGENT B2 ;  /* 0x0000000000027941 */ /* 0x000fea0003800200 */
.L_x_14576:
        /* <DEDUP_REMOVED lines=43> */
.L_x_14574:
[----:B------:R-:W-:Y:S05]  /*c2e0*/  BSYNC.RECONVERGENT B1 ;  /* 0x0000000000017941 */ /* 0x000fea0003800200 */
.L_x_14573:
        /* <DEDUP_REMOVED lines=22> */
.L_x_14580:
        /* <DEDUP_REMOVED lines=13> */
.L_x_14582:
[----:B------:R-:W-:Y:S05]  /*c520*/  BSYNC.RECONVERGENT B2 ;  /* 0x0000000000027941 */ /* 0x000fea0003800200 */
.L_x_14581:
        /* <DEDUP_REMOVED lines=43> */
.L_x_14579:
[----:B------:R-:W-:Y:S05]  /*c7e0*/  BSYNC.RECONVERGENT B1 ;  /* 0x0000000000017941 */ /* 0x000fea0003800200 */
.L_x_14578:
        /* <DEDUP_REMOVED lines=22> */
.L_x_14585:
        /* <DEDUP_REMOVED lines=13> */
.L_x_14587:
[----:B------:R-:W-:Y:S05]  /*ca20*/  BSYNC.RECONVERGENT B2 ;  /* 0x0000000000027941 */ /* 0x000fea0003800200 */
.L_x_14586:
        /* <DEDUP_REMOVED lines=43> */
.L_x_14584:
[----:B------:R-:W-:Y:S05]  /*cce0*/  BSYNC.RECONVERGENT B1 ;  /* 0x0000000000017941 */ /* 0x000fea0003800200 */
.L_x_14583:
        /* <DEDUP_REMOVED lines=22> */
.L_x_14590:
        /* <DEDUP_REMOVED lines=13> */
.L_x_14592:
[----:B------:R-:W-:Y:S05]  /*cf20*/  BSYNC.RECONVERGENT B2 ;  /* 0x0000000000027941 */ /* 0x000fea0003800200 */
.L_x_14591:
        /* <DEDUP_REMOVED lines=43> */
.L_x_14589:
[----:B------:R-:W-:Y:S05]  /*d1e0*/  BSYNC.RECONVERGENT B1 ;  /* 0x0000000000017941 */ /* 0x000fea0003800200 */
.L_x_14588:
        /* <DEDUP_REMOVED lines=22> */
.L_x_14595:
        /* <DEDUP_REMOVED lines=13> */
.L_x_14597:
[----:B------:R-:W-:Y:S05]  /*d420*/  BSYNC.RECONVERGENT B2 ;  /* 0x0000000000027941 */ /* 0x000fea0003800200 */
.L_x_14596:
        /* <DEDUP_REMOVED lines=43> */
.L_x_14594:
[----:B------:R-:W-:Y:S05]  /*d6e0*/  BSYNC.RECONVERGENT B1 ;  /* 0x0000000000017941 */ /* 0x000fea0003800200 */
.L_x_14593:
        /* <DEDUP_REMOVED lines=22> */
.L_x_14600:
        /* <DEDUP_REMOVED lines=15> */
.L_x_14602:
[----:B------:R-:W-:Y:S05]  /*d940*/  BSYNC.RECONVERGENT B2 ;  /* 0x0000000000027941 */ /* 0x000fea0003800200 */
.L_x_14601:
        /* <DEDUP_REMOVED lines=43> */
.L_x_14599:
[----:B------:R-:W-:Y:S05]  /*dc00*/  BSYNC.RECONVERGENT B1 ;  /* 0x0000000000017941 */ /* 0x000fea0003800200 */
.L_x_14598:
        /* <DEDUP_REMOVED lines=10> */
.L_x_14562:
        /* <DEDUP_REMOVED lines=16> */
.L_x_14606:
        /* <DEDUP_REMOVED lines=13> */
.L_x_14608:
[----:B------:R-:W-:Y:S05]  /*de80*/  BSYNC.RECONVERGENT B2 ;  /* 0x0000000000027941 */ /* 0x000fea0003800200 */
.L_x_14607:
        /* <DEDUP_REMOVED lines=43> */
.L_x_14605:
[----:B------:R-:W-:Y:S05]  /*e140*/  BSYNC.RECONVERGENT B1 ;  /* 0x0000000000017941 */ /* 0x000fea0003800200 */
.L_x_14604:
[----:B------:R-:W1:Y:S01]  /*e150*/  LDC R98, c[0x0][0x404] ;  /* 0x00010100ff627b82 */ /* 0x000e620000000800 */
[----:B------:R-:W-:Y:S01]  /*e160*/  ISETP.NE.AND P0, PT, R78, 0x1, PT ;  /* 0x000000014e00780c */ /* 0x000fe20003f05270 */
[----:B------:R-:W-:Y:S01]  /*e170*/  IMAD.MOV.U32 R100, RZ, RZ, 0x2f800000 ;  /* 0x2f800000ff647424 */ /* 0x000fe200078e00ff */
[----:B------:R-:W-:Y:S01]  /*e180*/  I2FP.F32.U32 R77, R76 ;  /* 0x0000004c004d7245 */ /* 0x000fe20000201000 */
[----:B-----5:R-:W-:Y:S01]  /*e190*/  HADD2.F32 R8, -RZ, R80.H0_H0 ;  /* 0x20000050ff087230 */ /* 0x020fe20000004100 */
[----:B------:R-:W-:Y:S01]  /*e1a0*/  BSSY.RECONVERGENT B1, `(.L_x_14609) ;  /* 0x000004b000017945 */ /* 0x000fe20003800200 */
[----:B------:R-:W-:Y:S02]  /*e1b0*/  MOV R76, 0x2 ;  /* 0x00000002004c7802 */ /* 0x000fe40000000f00 */
[----:B0-----:R-:W0:Y:S01]  /*e1c0*/  LDC R97, c[0x0][0x408] ;  /* 0x00010200ff617b82 */ /* 0x001e220000000800 */
[----:B------:R-:W-:Y:S01]  /*e1d0*/  FFMA.FTZ R77, R77, R100, 1.1641532182693481445e-10 ;  /* 0x2f0000004d4d7423 */ /* 0x000fe20000010064 */
[----:B------:R-:W-:Y:S01]  /*e1e0*/  FMUL.FTZ R10, R8, UR4 ;  /* 0x00000004080a7c20 */ /* 0x000fe20008410000 */
[----:B------:R-:W-:-:S03]  /*e1f0*/  IMAD.MOV.U32 R8, RZ, RZ, R12 ;  /* 0x000000ffff087224 */ /* 0x000fc600078e000c */
[----:B-1----:R-:W-:-:S04]  /*e200*/  FSETP.LE.FTZ.AND P1, PT, R77, R98, PT ;  /* 0x000000624d00720b */ /* 0x002fc80003f33000 */
[----:B------:R-:W-:Y:S01]  /*e210*/  P2R R99, PR, RZ, 0x2 ;  /* 0x00000002ff637803 */ /* 0x000fe20000000000 */
[----:B0-----:R-:W-:Y:S01]  /*e220*/  FMUL.FTZ R101, R10, R97 ;  /* 0x000000610a657220 */ /* 0x001fe20000410000 */
        /* <DEDUP_REMOVED lines=9> */
.L_x_14611:
        /* <DEDUP_REMOVED lines=13> */
.L_x_14613:
[----:B------:R-:W-:Y:S05]  /*e390*/  BSYNC.RECONVERGENT B2 ;  /* 0x0000000000027941 */ /* 0x000fea0003800200 */
.L_x_14612:
        /* <DEDUP_REMOVED lines=43> */
.L_x_14610:
[----:B------:R-:W-:Y:S05]  /*e650*/  BSYNC.RECONVERGENT B1 ;  /* 0x0000000000017941 */ /* 0x000fea0003800200 */
.L_x_14609:
        /* <DEDUP_REMOVED lines=19> */
.L_x_14616:
        /* <DEDUP_REMOVED lines=13> */
.L_x_14618:
[----:B------:R-:W-:Y:S05]  /*e860*/  BSYNC.RECONVERGENT B2 ;  /* 0x0000000000027941 */ /* 0x000fea0003800200 */
.L_x_14617:
        /* <DEDUP_REMOVED lines=43> */
.L_x_14615:
[----:B------:R-:W-:Y:S05]  /*eb20*/  BSYNC.RECONVERGENT B1 ;  /* 0x0000000000017941 */ /* 0x000fea0003800200 */
.L_x_14614:
        /* <DEDUP_REMOVED lines=19> */
.L_x_14621:
        /* <DEDUP_REMOVED lines=13> */
.L_x_14623:
[----:B------:R-:W-:Y:S05]  /*ed30*/  BSYNC.RECONVERGENT B2 ;  /* 0x0000000000027941 */ /* 0x000fea0003800200 */
.L_x_14622:
        /* <DEDUP_REMOVED lines=43> */
.L_x_14620:
[----:B------:R-:W-:Y:S05]  /*eff0*/  BSYNC.RECONVERGENT B1 ;  /* 0x0000000000017941 */ /* 0x000fea0003800200 */
.L_x_14619:
        /* <DEDUP_REMOVED lines=19> */
.L_x_14626:
        /* <DEDUP_REMOVED lines=13> */
.L_x_14628:
[----:B------:R-:W-:Y:S05]  /*f200*/  BSYNC.RECONVERGENT B2 ;  /* 0x0000000000027941 */ /* 0x000fea0003800200 */
.L_x_14627:
        /* <DEDUP_REMOVED lines=43> */
.L_x_14625:
[----:B------:R-:W-:Y:S05]  /*f4c0*/  BSYNC.RECONVERGENT B1 ;  /* 0x0000000000017941 */ /* 0x000fea0003800200 */
.L_x_14624:
        /* <DEDUP_REMOVED lines=19> */
.L_x_14631:
        /* <DEDUP_REMOVED lines=13> */
.L_x_14633:
[----:B------:R-:W-:Y:S05]  /*f6d0*/  BSYNC.RECONVERGENT B2 ;  /* 0x0000000000027941 */ /* 0x000fea0003800200 */
.L_x_14632:
        /* <DEDUP_REMOVED lines=43> */
.L_x_14630:
[----:B------:R-:W-:Y:S05]  /*f990*/  BSYNC.RECONVERGENT B1 ;  /* 0x0000000000017941 */ /* 0x000fea0003800200 */
.L_x_14629:
        /* <DEDUP_REMOVED lines=19> */
.L_x_14636:
        /* <DEDUP_REMOVED lines=13> */
.L_x_14638:
[----:B------:R-:W-:Y:S05]  /*fba0*/  BSYNC.RECONVERGENT B2 ;  /* 0x0000000000027941 */ /* 0x000fea0003800200 */
.L_x_14637:
        /* <DEDUP_REMOVED lines=43> */
.L_x_14635:
[----:B------:R-:W-:Y:S05]  /*fe60*/  BSYNC.RECONVERGENT B1 ;  /* 0x0000000000017941 */ /* 0x000fea0003800200 */
.L_x_14634:
        /* <DEDUP_REMOVED lines=19> */
.L_x_14641:
        /* <DEDUP_REMOVED lines=15> */
.L_x_14643:
[----:B------:R-:W-:Y:S05]  /*10090*/  BSYNC.RECONVERGENT B2 ;  /* 0x0000000000027941 */ /* 0x000fea0003800200 */
.L_x_14642:
        /* <DEDUP_REMOVED lines=43> */
.L_x_14640:
[----:B------:R-:W-:Y:S05]  /*10350*/  BSYNC.RECONVERGENT B1 ;  /* 0x0000000000017941 */ /* 0x000fea0003800200 */
.L_x_14639:
        /* <DEDUP_REMOVED lines=16> */
.L_x_14603:
        /* <DEDUP_REMOVED lines=21> */
.L_x_14561:
[----:B------:R-:W-:Y:S05]  /*105b0*/  BSYNC.RECONVERGENT B0 ;  /* 0x0000000000007941 */ /* 0x000fea0003800200 */
.L_x_14560:
        /* <DEDUP_REMOVED lines=140> */
[----:B------:R-:W-:Y:S01]  /*10e80*/  FFMA.FTZ R96, R101, R99, R96 ;  /* 0x0000006365607223 */ /* 0x000fe20000010060 */
[----:B------:R-:W-:-:S04]  /*10e90*/  MOV R99, UR10 ;  /* 0x0000000a00637c02 */ /* 0x000fc80008000f00 */
        /* <DEDUP_REMOVED lines=9> */
[----:B------:R-:W-:-:S03]  /*10f30*/  FMUL.FTZ R87, R87, R97 ;  /* 0x0000006157577220 */ /* 0x000fc60000410000 */
[----:B------:R-:W1:Y:S01]  /*10f40*/  SHFL.IDX PT, R93, R93, RZ, 0x1f ;  /* 0x00001fff5d5d7589 */ /* 0x000e6200000e0000 */
[----:B------:R-:W-:Y:S01]  /*10f50*/  FFMA.FTZ R98, R98, R87, R15 ;  /* 0x0000005762627223 */ /* 0x000fe2000001000f */
[----:B------:R-:W2:Y:S04]  /*10f60*/  LDC R96, c[0x0][0x448] ;  /* 0x00011200ff607b82 */ /* 0x000ea80000000800 */
[----:B------:R-:W2:Y:S04]  /*10f70*/  SHFL.IDX PT, R97, R98, RZ, 0x1f ;  /* 0x00001fff62617589 */ /* 0x000ea800000e0000 */
[----:B------:R-:W3:Y:S01]  /*10f80*/  @!P1 LDC.64 R86, c[0x0][0x3c0] ;  /* 0x0000f000ff569b82 */ /* 0x000ee20000000a00 */
[----:B0-----:R-:W-:-:S04]  /*10f90*/  @!P1 IMAD.WIDE R84, R99, 0x4, R84 ;  /* 0x0000000463549825 */ /* 0x001fc800078e0254 */
[----:B-1----:R-:W-:-:S05]  /*10fa0*/  FMUL.FTZ R15, R93, R93 ;  /* 0x0000005d5d0f7220 */ /* 0x002fca0000410000 */
[----:B------:R-:W-:Y:S01]  /*10fb0*/  FSEL R92, R15, RZ, P0 ;  /* 0x000000ff0f5c7208 */ /* 0x000fe20000000000 */
[----:B--2---:R-:W-:Y:S01]  /*10fc0*/  FFMA.FTZ R15, R97, UR14, R96 ;  /* 0x0000000e610f7c23 */ /* 0x004fe20008010060 */
[----:B------:R-:W-:Y:S01]  /*10fd0*/  IMAD.U32 R97, RZ, RZ, UR10 ;  /* 0x0000000aff617e24 */ /* 0x000fe2000f8e00ff */
[----:B------:R-:W-:Y:S02]  /*10fe0*/  FSEL R96, R93, RZ, !P0 ;  /* 0x000000ff5d607208 */ /* 0x000fe40004000000 */
[----:B------:R-:W-:Y:S01]  /*10ff0*/  FADD.FTZ R15, R15, R92 ;  /* 0x0000005c0f0f7221 */ /* 0x000fe20000010000 */
[----:B---3--:R-:W-:-:S05]  /*11000*/  @!P1 IMAD.WIDE R86, R97, 0x4, R86 ;  /* 0x0000000461569825 */ /* 0x008fca00078e0256 */
[----:B------:R-:W0:Y:S01]  /*11010*/  MUFU.RSQ R15, R15 ;  /* 0x0000000f000f7308 */ /* 0x000e220000001400 */
[----:B------:R1:W-:Y:S04]  /*11020*/  @!P1 STG.E desc[UR6][R86.64], R93 ;  /* 0x0000005d56009986 */ /* 0x0003e8000c101906 */
[----:B0-----:R1:W-:Y:S01]  /*11030*/  @!P1 STG.E desc[UR6][R84.64], R15 ;  /* 0x0000000f54009986 */ /* 0x0013e2000c101906 */
[----:B------:R-:W-:Y:S05]  /*11040*/  @!P2 BRA `(.L_x_14645) ;  /* 0x000000000080a947 */ /* 0x000fea0003800000 */
        /* <DEDUP_REMOVED lines=32> */
.L_x_14645:
[----:B------:R-:W-:Y:S05]  /*11250*/  BSYNC.RECONVERGENT B0 ;  /* 0x0000000000007941 */ /* 0x000fea0003800200 */
.L_x_14644:
[----:B------:R-:W-:Y:S01]  /*11260*/  ISETP.NE.AND P0, PT, R94, RZ, PT ;  /* 0x000000ff5e00720c */ /* 0x000fe20003f05270 */
[----:B------:R-:W-:-:S12]  /*11270*/  BSSY.RECONVERGENT B0, `(.L_x_14646) ;  /* 0x0000022000007945 */ /* 0x000fd80003800200 */
        /* <DEDUP_REMOVED lines=33> */
.L_x_14647:
[----:B------:R-:W-:Y:S05]  /*11490*/  BSYNC.RECONVERGENT B0 ;  /* 0x0000000000007941 */ /* 0x000fea0003800200 */
.L_x_14646:
        /* <DEDUP_REMOVED lines=34> */
.L_x_14649:
[----:B------:R-:W-:Y:S05]  /*116c0*/  BSYNC.RECONVERGENT B0 ;  /* 0x0000000000007941 */ /* 0x000fea0003800200 */
.L_x_14648:
[----:B------:R-:W-:Y:S02]  /*116d0*/  UIADD3 UR10, UPT, UPT, UR10, UR16, URZ ;  /* 0x000000100a0a7290 */ /* 0x000fe4000fffe0ff */
[----:B------:R-:W-:Y:S02]  /*116e0*/  UPLOP3.LUT UP2, UPT, UPT, UPT, UP2, 0x40, 0x4 ;  /* 0x000000000004789c */ /* 0x000fe40003f4e820 */
[----:B------:R-:W-:-:S09]  /*116f0*/  UISETP.GE.AND UP1, UPT, UR10, UR17, UPT ;  /* 0x000000110a00728c */ /* 0x000fd2000bf26270 */
[----:B------:R-:W-:Y:S05]  /*11700*/  BRA.U !UP1, `(.L_x_14650) ;  /* 0xfffffef509647547 */ /* 0x000fea000b83ffff */
[----:B------:R-:W-:Y:S05]  /*11710*/  EXIT ;  /* 0x000000000000794d */ /* 0x000fea0003800000 */
.L_x_14651:
        /* <DEDUP_REMOVED lines=14> */
.L_x_20851:


//--------------------- .text._ZN10layer_norm13ln_fwd_kernelINS_13Kernel_traitsIf6__halffS2_fjLj3072ELj1ELj1ELj4ELj16ENS_18Kernel_traits_baseILj3072EfS2_fS2_fjLj128EEEEELb1ELb0ELb0ELb1EEEvNS_9FwdParamsE --------------------------
	.section	.text._ZN10layer_norm13ln_fwd_kernelINS_13Kernel_traitsIf6__halffS2_fjLj3072ELj1ELj1ELj4ELj16ENS_18Kernel_traits_baseILj3072EfS2_fS2_fjLj128EEEEELb1ELb0ELb0ELb1EEEvNS_9FwdParamsE,"ax",@progbits
	.align	128
        .global         _ZN10layer_norm13ln_fwd_kernelINS_13Kernel_traitsIf6__halffS2_fjLj3072ELj1ELj1ELj4ELj16ENS_18Kernel_traits_baseILj3072EfS2_fS2_fjLj128EEEEELb1ELb0ELb0ELb1EEEvNS_9FwdParamsE
        .type           _ZN10layer_norm13ln_fwd_kernelINS_13Kernel_traitsIf6__halffS2_fjLj3072ELj1ELj1ELj4ELj16ENS_18Kernel_traits_baseILj3072EfS2_fS2_fjLj128EEEEELb1ELb0ELb0ELb1EEEvNS_9FwdParamsE,@function
        .size           _ZN10layer_norm13ln_fwd_kernelINS_13Kernel_traitsIf6__halffS2_fjLj3072ELj1ELj1ELj4ELj16ENS_18Kernel_traits_baseILj3072EfS2_fS2_fjLj128EEEEELb1ELb0ELb0ELb1EEEvNS_9FwdParamsE,(.L_x_20852 - _ZN10layer_norm13ln_fwd_kernelINS_13Kernel_traitsIf6__halffS2_fjLj3072ELj1ELj1ELj4ELj16ENS_18Kernel_traits_baseILj3072EfS2_fS2_fjLj128EEEEELb1ELb0ELb0ELb1EEEvNS_9FwdParamsE)
        .other          _ZN10layer_norm13ln_fwd_kernelINS_13Kernel_traitsIf6__halffS2_fjLj3072ELj1ELj1ELj4ELj16ENS_18Kernel_traits_baseILj3072EfS2_fS2_fjLj128EEEEELb1ELb0ELb0ELb1EEEvNS_9FwdParamsE,@"STO_CUDA_ENTRY STV_DEFAULT"
_ZN10layer_norm13ln_fwd_kernelINS_13Kernel_traitsIf6__halffS2_fjLj3072ELj1ELj1ELj4ELj16ENS_18Kernel_traits_baseILj3072EfS2_fS2_fjLj128EEEEELb1ELb0ELb0ELb1EEEvNS_9FwdParamsE:
.text._ZN10layer_norm13ln_fwd_kernelINS_13Kernel_traitsIf6__halffS2_fjLj3072ELj1ELj1ELj4ELj16ENS_18Kernel_traits_baseILj3072EfS2_fS2_fjLj128EEEEELb1ELb0ELb0ELb1EEEvNS_9FwdParamsE:
        /* <DEDUP_REMOVED lines=69> */
.L_x_14652:
        /* <DEDUP_REMOVED lines=88> */
.L_x_14802:
[----:B0-----:R-:W0:Y:S01]  /*09d0*/  @UP0 LDCU.64 UR4, c[0x0][0x3e0] ;  /* 0x00007c00ff0407ac */ /* 0x001e220008000a00 */
[----:B------:R-:W1:Y:S01]  /*09e0*/  LDC.64 R74, c[0x0][0x390] ;  /* 0x0000e400ff4a7b82 */ /* 0x000e620000000a00 */
[----:B------:R-:W-:Y:S01]  /*09f0*/  PLOP3.LUT P0, PT, PT, PT, UP0, 0x80, 0x8 ;  /* 0x000000000008781c */ /* 0x000fe20003f0f008 */
[----:B------:R-:W-:-:S04]  /*0a00*/  UIMAD UR6, UR18, UR19, URZ ;  /* 0x00000013120672a4 */ /* 0x000fc8000f8e02ff */
[----:B------:R-:W-:-:S04]  /*0a10*/  USHF.R.S32.HI UR7, URZ, 0x1f, UR6 ;  /* 0x0000001fff077899 */ /* 0x000fc80008011406 */
[----:B------:R-:W-:Y:S02]  /*0a20*/  ULEA.HI UR7, UR7, UR6, URZ, 0x3 ;  /* 0x0000000607077291 */ /* 0x000fe4000f8f18ff */
[----:B0-----:R-:W-:-:S04]  /*0a30*/  @UP0 UIMAD.WIDE UR4, UR18, 0x2, UR4 ;  /* 0x00000002120408a5 */ /* 0x001fc8000f8e0204 */
[----:B------:R-:W-:Y:S02]  /*0a40*/  IMAD.U32 R89, RZ, RZ, UR7 ;  /* 0x00000007ff597e24 */ /* 0x000fe4000f8e00ff */
[----:B------:R-:W-:Y:S01]  /*0a50*/  IMAD.U32 R2, RZ, RZ, UR4 ;  /* 0x00000004ff027e24 */ /* 0x000fe2000f8e00ff */
[----:B------:R-:W-:Y:S02]  /*0a60*/  MOV R3, UR5 ;  /* 0x0000000500037c02 */ /* 0x000fe40008000f00 */
[----:B------:R-:W-:-:S03]  /*0a70*/  LEA.HI.SX32 R89, R89, R88, 0x1d ;  /* 0x0000005859597211 */ /* 0x000fc600078feaff */
[----:B------:R-:W2:Y:S02]  /*0a80*/  @P0 LDG.E.U16 R2, desc[UR10][R2.64] ;  /* 0x0000000a02020981 */ /* 0x000ea4000c1e1500 */
[----:B-1----:R-:W-:-:S06]  /*0a90*/  IMAD.WIDE.U32 R56, R89, 0x10, R74 ;  /* 0x0000001059387825 */ /* 0x002fcc00078e004a */
[----:B-----5:R-:W5:Y:S01]  /*0aa0*/  LDG.E.128 R56, desc[UR10][R56.64] ;  /* 0x0000000a38387981 */ /* 0x020f62000c1e1d00 */
[----:B------:R-:W-:Y:S01]  /*0ab0*/  PLOP3.LUT P0, PT, PT, PT, UP0, 0x80, 0x8 ;  /* 0x000000000008781c */ /* 0x000fe20003f0f008 */
[----:B------:R-:W-:Y:S01]  /*0ac0*/  UISETP.NE.U32.AND UP1, UPT, UR14, URZ, UPT ;  /* 0x000000ff0e00728c */ /* 0x000fe2000bf25070 */
[----:B------:R-:W-:Y:S01]  /*0ad0*/  PLOP3.LUT P1, PT, PT, PT, UP0, 0x80, 0x8 ;  /* 0x000000000008781c */ /* 0x000fe20003f2f008 */
[----:B------:R-:W-:Y:S02]  /*0ae0*/  UMOV UR6, 0x3f800000 ;  /* 0x3f80000000067882 */ /* 0x000fe40000000000 */
[----:B------:R-:W-:-:S08]  /*0af0*/  UISETP.NE.AND.EX UP1, UPT, UR15, URZ, UPT, UP1 ;  /* 0x000000ff0f00728c */ /* 0x000fd0000bf25310 */
[----:B--2---:R-:W-:-:S05]  /*0b00*/  @P0 HADD2.F32 R0, -RZ, R2.H0_H0 ;  /* 0x20000002ff000230 */ /* 0x004fca0000004100 */
[----:B------:R-:W-:Y:S01]  /*0b10*/  @P1 R2UR UR6, R0 ;  /* 0x00000000000612ca */ /* 0x000fe200000e0000 */
[----:B------:R-:W-:Y:S01]  /*0b20*/  IMAD.MOV.U32 R0, RZ, RZ, 0x2f800000 ;  /* 0x2f800000ff007424 */ /* 0x000fe200078e00ff */
[----:B------:R-:W-:-:S13]  /*0b30*/  BRA.U !UP1, `(.L_x_14653) ;  /* 0x0000002509c07547 */ /* 0x000fda000b800000 */
        /* <DEDUP_REMOVED lines=14> */
.L_x_20687:
[----:B------:R-:W-:Y:S05]  /*0c20*/  BRX R2 -0xc30                                          (*"BRANCH_TARGETS .L_x_20688,.L_x_20689,.L_x_20690"*) ;  /* 0xfffffff002f47949 */ /* 0x000fea000383ffff */
.L_x_20690:
[----:B------:R-:W-:Y:S01]  /*0c30*/  VIADD R64, R72, 0x1 ;  /* 0x0000000148407836 */ /* 0x000fe20000000000 */
[----:B------:R-:W-:Y:S01]  /*0c40*/  MOV R76, R90 ;  /* 0x0000005a004c7202 */ /* 0x000fe20000000f00 */
[----:B------:R-:W-:Y:S01]  /*0c50*/  IMAD.MOV.U32 R65, RZ, RZ, R84 ;  /* 0x000000ffff417224 */ /* 0x000fe200078e0054 */
[----:B------:R-:W-:Y:S06]  /*0c60*/  BRA `(.L_x_14654) ;  /* 0x0000000000e87947 */ /* 0x000fec0003800000 */
.L_x_20688:
[----:B------:R-:W-:Y:S02]  /*0c70*/  HFMA2 R64, -RZ, RZ, 0, 1.78813934326171875e-07 ;  /* 0x00000003ff407431 */ /* 0x000fe400000001ff */
[----:B------:R-:W-:Y:S02]  /*0c80*/  IMAD.MOV.U32 R76, RZ, RZ, R90 ;  /* 0x000000ffff4c7224 */ /* 0x000fe400078e005a */
[----:B------:R-:W-:Y:S01]  /*0c90*/  IMAD.MOV.U32 R65, RZ, RZ, R85 ;  /* 0x000000ffff417224 */ /* 0x000fe200078e0055 */
[----:B------:R-:W-:Y:S06]  /*0ca0*/  BRA `(.L_x_14654) ;  /* 0x0000000000d87947 */ /* 0x000fec0003800000 */
.L_x_20689:
        /* <DEDUP_REMOVED lines=12> */
.L_x_14655:
        /* <DEDUP_REMOVED lines=42> */
.L_x_14654:
        /* <DEDUP_REMOVED lines=24> */
.L_x_14657:
        /* <DEDUP_REMOVED lines=12> */
.L_x_14658:
        /* <DEDUP_REMOVED lines=43> */
.L_x_14656:
[----:B------:R-:W-:Y:S01]  /*1500*/  I2FP.F32.U32 R3, R2 ;  /* 0x0000000200037245 */ /* 0x000fe20000201000 */
[----:B------:R-:W-:Y:S01]  /*1510*/  HADD2.F32 R56, -RZ, R56.H1_H1 ;  /* 0x30000038ff387230 */ /* 0x000fe20000004100 */
[----:B------:R-:W-:Y:S02]  /*1520*/  ISETP.NE.AND P1, PT, R65, 0x1, PT ;  /* 0x000000014100780c */ /* 0x000fe40003f25270 */
        /* <DEDUP_REMOVED lines=18> */
.L_x_14660:
        /* <DEDUP_REMOVED lines=12> */
.L_x_14661:
        /* <DEDUP_REMOVED lines=43> */
.L_x_14659:
        /* <DEDUP_REMOVED lines=21> */
.L_x_14663:
        /* <DEDUP_REMOVED lines=12> */
.L_x_14664:
        /* <DEDUP_REMOVED lines=43> */
.L_x_14662:
[----:B------:R-:W-:Y:S01]  /*1e80*/  I2FP.F32.U32 R3, R2 ;  /* 0x0000000200037245 */ /* 0x000fe20000201000 */
[----:B------:R-:W-:Y:S01]  /*1e90*/  HADD2.F32 R57, -RZ, R57.H1_H1 ;  /* 0x30000039ff397230 */ /* 0x000fe20000004100 */
[----:B------:R-:W-:-:S03]  /*1ea0*/  ISETP.NE.AND P3, PT, R64, 0x1, PT ;  /* 0x000000014000780c */ /* 0x000fc60003f65270 */
[----:B------:R-:W-:Y:S01]  /*1eb0*/  FFMA.FTZ R3, R3, R0, 1.1641532182693481445e-10 ;  /* 0x2f00000003037423 */ /* 0x000fe20000010000 */
[----:B------:R-:W-:-:S04]  /*1ec0*/  FMUL.FTZ R57, R57, UR6 ;  /* 0x0000000639397c20 */ /* 0x000fc80008410000 */
[----:B------:R-:W-:Y:S01]  /*1ed0*/  FMUL.FTZ R57, R57, UR5 ;  /* 0x0000000539397c20 */ /* 0x000fe20008410000 */
[----:B------:R-:W-:-:S04]  /*1ee0*/  FSETP.GTU.FTZ.AND P2, PT, R3, UR4, PT ;  /* 0x0000000403007c0b */ /* 0x000fc8000bf5c000 */
[----:B------:R-:W-:Y:S01]  /*1ef0*/  FSEL R2, R57, RZ, !P2 ;  /* 0x000000ff39027208 */ /* 0x000fe20005000000 */
[----:B------:R-:W-:Y:S01]  /*1f00*/  HFMA2 R57, -RZ, RZ, 0, 1.1920928955078125e-07 ;  /* 0x00000002ff397431 */ /* 0x000fe200000001ff */
        /* <DEDUP_REMOVED lines=12> */
.L_x_14666:
        /* <DEDUP_REMOVED lines=12> */
.L_x_14667:
        /* <DEDUP_REMOVED lines=43> */
.L_x_14665:
[----:B------:R-:W-:Y:S01]  /*2340*/  I2FP.F32.U32 R3, R2 ;  /* 0x0000000200037245 */ /* 0x000fe20000201000 */
[----:B------:R-:W-:Y:S01]  /*2350*/  HADD2.F32 R2, -RZ, R58.H0_H0 ;  /* 0x2000003aff027230 */ /* 0x000fe20000004100 */
[----:B------:R-:W-:-:S03]  /*2360*/  ISETP.NE.AND P4, PT, R57, 0x1, PT ;  /* 0x000000013900780c */ /* 0x000fc60003f85270 */
        /* <DEDUP_REMOVED lines=18> */
.L_x_14669:
        /* <DEDUP_REMOVED lines=12> */
.L_x_14670:
        /* <DEDUP_REMOVED lines=43> */
.L_x_14668:
[----:B------:R-:W-:Y:S01]  /*2800*/  I2FP.F32.U32 R3, R2 ;  /* 0x0000000200037245 */ /* 0x000fe20000201000 */
[----:B------:R-:W-:Y:S01]  /*2810*/  HADD2.F32 R58, -RZ, R58.H1_H1 ;  /* 0x3000003aff3a7230 */ /* 0x000fe20000004100 */
[----:B------:R-:W-:Y:S01]  /*2820*/  ISETP.NE.AND P5, PT, R60, 0x1, PT ;  /* 0x000000013c00780c */ /* 0x000fe20003fa5270 */
        /* <DEDUP_REMOVED lines=18> */
.L_x_14672:
        /* <DEDUP_REMOVED lines=12> */
.L_x_14673:
        /* <DEDUP_REMOVED lines=43> */
.L_x_14671:
        /* <DEDUP_REMOVED lines=21> */
.L_x_14675:
        /* <DEDUP_REMOVED lines=14> */
.L_x_14676:
        /* <DEDUP_REMOVED lines=43> */
.L_x_14674:
        /* <DEDUP_REMOVED lines=10> */
.L_x_14653:
        /* <DEDUP_REMOVED lines=15> */
.L_x_14679:
        /* <DEDUP_REMOVED lines=12> */
.L_x_14680:
        /* <DEDUP_REMOVED lines=42> */
.L_x_14678:
[----:B------:R-:W-:Y:S01]  /*3690*/  ISETP.NE.AND P0, PT, R53, 0x1, PT ;  /* 0x000000013500780c */ /* 0x000fe20003f05270 */
[----:B------:R-:W-:Y:S01]  /*36a0*/  UMOV UR4, UR8 ;  /* 0x0000000800047c82 */ /* 0x000fe20008000000 */
[----:B------:R-:W-:Y:S01]  /*36b0*/  I2FP.F32.U32 R3, R2 ;  /* 0x0000000200037245 */ /* 0x000fe20000201000 */
[----:B-----5:R-:W-:Y:S01]  /*36c0*/  HADD2.F32 R2, -RZ, R56.H0_H0 ;  /* 0x20000038ff027230 */ /* 0x020fe20000004100 */
[----:B------:R-:W-:Y:S01]  /*36d0*/  UMOV UR5, UR9 ;  /* 0x0000000900057c82 */ /* 0x000fe20008000000 */
[----:B------:R-:W-:Y:S02]  /*36e0*/  HFMA2 R54, -RZ, RZ, 0, 1.1920928955078125e-07 ;  /* 0x00000002ff367431 */ /* 0x000fe400000001ff */
        /* <DEDUP_REMOVED lines=15> */
.L_x_14682:
        /* <DEDUP_REMOVED lines=12> */
.L_x_14683:
        /* <DEDUP_REMOVED lines=43> */
.L_x_14681:
        /* <DEDUP_REMOVED lines=18> */
.L_x_14685:
        /* <DEDUP_REMOVED lines=12> */
.L_x_14686:
        /* <DEDUP_REMOVED lines=43> */
.L_x_14684:
[----:B------:R-:W-:Y:S01]  /*3fe0*/  ISETP.NE.AND P2, PT, R55, 0x1, PT ;  /* 0x000000013700780c */ /* 0x000fe20003f45270 */
[----:B------:R-:W-:Y:S01]  /*3ff0*/  IMAD.MOV.U32 R56, RZ, RZ, 0x2 ;  /* 0x00000002ff387424 */ /* 0x000fe200078e00ff */
        /* <DEDUP_REMOVED lines=16> */
.L_x_14688:
        /* <DEDUP_REMOVED lines=12> */
.L_x_14689:
        /* <DEDUP_REMOVED lines=43> */
.L_x_14687:
[----:B------:R-:W-:Y:S01]  /*4470*/  ISETP.NE.AND P3, PT, R56, 0x1, PT ;  /* 0x000000013800780c */ /* 0x000fe20003f65270 */
[----:B------:R-:W-:Y:S01]  /*4480*/  HADD2.F32 R57, -RZ, R57.H1_H1 ;  /* 0x30000039ff397230 */ /* 0x000fe20000004100 */
[----:B------:R-:W-:Y:S01]  /*4490*/  I2FP.F32.U32 R3, R2 ;  /* 0x0000000200037245 */ /* 0x000fe20000201000 */
[----:B------:R-:W-:-:S03]  /*44a0*/  IMAD.MOV.U32 R2, RZ, RZ, R82 ;  /* 0x000000ffff027224 */ /* 0x000fc600078e0052 */
[----:B------:R-:W-:Y:S01]  /*44b0*/  FMUL.FTZ R55, R57, UR6 ;  /* 0x0000000639377c20 */ /* 0x000fe20008410000 */
[----:B------:R-:W-:Y:S01]  /*44c0*/  FFMA.FTZ R3, R3, R0, 1.1641532182693481445e-10 ;  /* 0x2f00000003037423 */ /* 0x000fe20000010000 */
[----:B------:R-:W-:Y:S02]  /*44d0*/  HFMA2 R57, -RZ, RZ, 0, 1.1920928955078125e-07 ;  /* 0x00000002ff397431 */ /* 0x000fe400000001ff */
        /* <DEDUP_REMOVED lines=11> */
.L_x_14691:
        /* <DEDUP_REMOVED lines=12> */
.L_x_14692:
        /* <DEDUP_REMOVED lines=43> */
.L_x_14690:
        /* <DEDUP_REMOVED lines=18> */
.L_x_14694:
        /* <DEDUP_REMOVED lines=12> */
.L_x_14695:
        /* <DEDUP_REMOVED lines=43> */
.L_x_14693:
[----:B------:R-:W-:Y:S01]  /*4d90*/  ISETP.NE.AND P5, PT, R60, 0x1, PT ;  /* 0x000000013c00780c */ /* 0x000fe20003fa5270 */
[----:B------:R-:W-:Y:S01]  /*4da0*/  HADD2.F32 R58, -RZ, R58.H1_H1 ;  /* 0x3000003aff3a7230 */ /* 0x000fe20000004100 */
[----:B------:R-:W-:Y:S01]  /*4db0*/  I2FP.F32.U32 R3, R2 ;  /* 0x0000000200037245 */ /* 0x000fe20000201000 */
[----:B------:R-:W-:Y:S02]  /*4dc0*/  IMAD.MOV.U32 R61, RZ, RZ, 0x2 ;  /* 0x00000002ff3d7424 */ /* 0x000fe400078e00ff */
        /* <DEDUP_REMOVED lines=14> */
.L_x_14697:
        /* <DEDUP_REMOVED lines=12> */
.L_x_14698:
        /* <DEDUP_REMOVED lines=43> */
.L_x_14696:
        /* <DEDUP_REMOVED lines=18> */
.L_x_14700:
        /* <DEDUP_REMOVED lines=14> */
.L_x_14701:
        /* <DEDUP_REMOVED lines=43> */
.L_x_14699:
        /* <DEDUP_REMOVED lines=16> */
.L_x_14677:
[----:B------:R-:W0:Y:S01]  /*57d0*/  LDC.64 R2, c[0x0][0x3a8] ;  /* 0x0000ea00ff027b82 */ /* 0x000e220000000a00 */
[----:B------:R-:W-:Y:S01]  /*57e0*/  SEL R63, RZ, 0x1000000, !P6 ;  /* 0x01000000ff3f7807 */ /* 0x000fe20007000000 */
[----:B------:R-:W-:Y:S01]  /*57f0*/  VIADD R91, R89, 0x80 ;  /* 0x00000080595b7836 */ /* 0x000fe20000000000 */
[----:B------:R-:W-:Y:S02]  /*5800*/  SEL R64, RZ, 0x10000, !P5 ;  /* 0x00010000ff407807 */ /* 0x000fe40006800000 */
[----:B------:R-:W-:Y:S02]  /*5810*/  SEL R69, RZ, 0x100, !P4 ;  /* 0x00000100ff457807 */ /* 0x000fe40006000000 */
[----:B------:R-:W-:Y:S01]  /*5820*/  ISETP.NE.AND P6, PT, R70, RZ, PT ;  /* 0x000000ff4600720c */ /* 0x000fe20003fc5270 */
[----:B------:R-:W1:Y:S01]  /*5830*/  LDC.64 R80, c[0x0][0x3b0] ;  /* 0x0000ec00ff507b82 */ /* 0x000e620000000a00 */
[----:B------:R-:W-:Y:S02]  /*5840*/  SEL R60, RZ, 0x1000000, !P2 ;  /* 0x01000000ff3c7807 */ /* 0x000fe40005000000 */
[----:B------:R-:W-:-:S02]  /*5850*/  SEL R61, RZ, 0x10000, !P1 ;  /* 0x00010000ff3d7807 */ /* 0x000fc40004800000 */
[----:B------:R-:W-:Y:S02]  /*5860*/  SEL R62, RZ, 0x100, !P0 ;  /* 0x00000100ff3e7807 */ /* 0x000fe40004000000 */
[----:B------:R-:W-:Y:S01]  /*5870*/  LOP3.LUT R69, R69, R63, R64, 0xfe, !PT ;  /* 0x0000003f45457212 */ /* 0x000fe200078efe40 */
[----:B------:R-:W-:Y:S01]  /*5880*/  IMAD.WIDE.U32 R64, R91, 0x10, R74 ;  /* 0x000000105b407825 */ /* 0x000fe200078e004a */
[----:B------:R-:W-:Y:S02]  /*5890*/  SEL R68, RZ, 0x1, !P3 ;  /* 0x00000001ff447807 */ /* 0x000fe40005800000 */
[----:B------:R-:W-:Y:S02]  /*58a0*/  LOP3.LUT R62, R62, R60, R61, 0xfe, !PT ;  /* 0x0000003c3e3e7212 */ /* 0x000fe400078efe3d */
[----:B------:R-:W-:Y:S02]  /*58b0*/  SEL R63, RZ, 0x1, !P6 ;  /* 0x00000001ff3f7807 */ /* 0x000fe40007000000 */
[----:B------:R-:W-:Y:S01]  /*58c0*/  LOP3.LUT R69, R69, R68, RZ, 0xfc, !PT ;  /* 0x0000004445457212 */ /* 0x000fe200078efcff */
[----:B0-----:R-:W-:Y:S01]  /*58d0*/  IMAD.WIDE.U32 R60, R89, 0x20, R2 ;  /* 0x00000020593c7825 */ /* 0x001fe200078e0002 */
[----:B------:R-:W-:-:S04]  /*58e0*/  LOP3.LUT R68, R62, R63, RZ, 0xfc, !PT ;  /* 0x0000003f3e447212 */ /* 0x000fc800078efcff */
[----:B------:R0:W-:Y:S01]  /*58f0*/  STG.E.128 desc[UR10][R60.64], R52 ;  /* 0x000000343c007986 */ /* 0x0001e2000c101d0a */
[----:B-1----:R-:W-:-:S03]  /*5900*/  IMAD.WIDE.U32 R62, R89, 0x8, R80 ;  /* 0x00000008593e7825 */ /* 0x002fc600078e0050 */
[----:B------:R0:W-:Y:S04]  /*5910*/  STG.E.128 desc[UR10][R60.64+0x10], R56 ;  /* 0x000010383c007986 */ /* 0x0001e8000c101d0a */
[----:B------:R0:W-:Y:S04]  /*5920*/  STG.E.64 desc[UR10][R62.64], R68 ;  /* 0x000000443e007986 */ /* 0x0001e8000c101b0a */
[----:B------:R-:W5:Y:S01]  /*5930*/  LDG.E.128 R64, desc[UR10][R64.64] ;  /* 0x0000000a40407981 */ /* 0x000f62000c1e1d00 */
[----:B------:R-:W-:Y:S05]  /*5940*/  BRA.U !UP1, `(.L_x_14702) ;  /* 0x0000002509a87547 */ /* 0x000fea000b800000 */
[----:B------:R-:W1:Y:S01]  /*5950*/  LDC.64 R72, c[0x0][0x3a0] ;  /* 0x0000e800ff487b82 */ /* 0x000e620000000a00 */
[----:B------:R-:W-:Y:S01]  /*5960*/  ISETP.NE.AND P0, PT, R79, 0x1, PT ;  /* 0x000000014f00780c */ /* 0x000fe20003f05270 */
[----:B------:R-:W-:Y:S02]  /*5970*/  HFMA2 R77, -RZ, RZ, 0, 1.1920928955078125e-07 ;  /* 0x00000002ff4d7431 */ /* 0x000fe400000001ff */
[----:B------:R-:W-:Y:S02]  /*5980*/  IMAD.MOV.U32 R78, RZ, RZ, R82 ;  /* 0x000000ffff4e7224 */ /* 0x000fe400078e0052 */
        /* <DEDUP_REMOVED lines=15> */
.L_x_14704:
        /* <DEDUP_REMOVED lines=12> */
.L_x_14705:
        /* <DEDUP_REMOVED lines=42> */
.L_x_14703:
        /* <DEDUP_REMOVED lines=22> */
.L_x_14707:
        /* <DEDUP_REMOVED lines=12> */
.L_x_14708:
        /* <DEDUP_REMOVED lines=43> */
.L_x_14706:
        /* <DEDUP_REMOVED lines=21> */
.L_x_14710:
        /* <DEDUP_REMOVED lines=12> */
.L_x_14711:
        /* <DEDUP_REMOVED lines=43> */
.L_x_14709:
        /* <DEDUP_REMOVED lines=21> */
.L_x_14713:
        /* <DEDUP_REMOVED lines=12> */
.L_x_14714:
        /* <DEDUP_REMOVED lines=43> */
.L_x_14712:
        /* <DEDUP_REMOVED lines=21> */
.L_x_14716:
        /* <DEDUP_REMOVED lines=12> */
.L_x_14717:
        /* <DEDUP_REMOVED lines=43> */
.L_x_14715:
        /* <DEDUP_REMOVED lines=21> */
.L_x_14719:
        /* <DEDUP_REMOVED lines=12> */
.L_x_14720:
        /* <DEDUP_REMOVED lines=43> */
.L_x_14718:
        /* <DEDUP_REMOVED lines=21> */
.L_x_14722:
        /* <DEDUP_REMOVED lines=12> */
.L_x_14723:
        /* <DEDUP_REMOVED lines=43> */
.L_x_14721:
[----:B------:R-:W-:Y:S01]  /*7a70*/  I2FP.F32.U32 R69, R66 ;  /* 0x0000004200457245 */ /* 0x000fe20000201000 */
[----:B------:R-:W-:Y:S01]  /*7a80*/  HADD2.F32 R66, -RZ, R67.H0_H0 ;  /* 0x20000043ff427230 */ /* 0x000fe20000004100 */
        /* <DEDUP_REMOVED lines=19> */
.L_x_14725:
        /* <DEDUP_REMOVED lines=14> */
.L_x_14726:
        /* <DEDUP_REMOVED lines=43> */
.L_x_14724:
        /* <DEDUP_REMOVED lines=10> */
.L_x_14702:
        /* <DEDUP_REMOVED lines=15> */
.L_x_14729:
        /* <DEDUP_REMOVED lines=12> */
.L_x_14730:
        /* <DEDUP_REMOVED lines=42> */
.L_x_14728:
[----:B------:R-:W-:Y:S01]  /*8440*/  ISETP.NE.AND P0, PT, R62, 0x1, PT ;  /* 0x000000013e00780c */ /* 0x000fe20003f05270 */
[----:B------:R-:W-:Y:S01]  /*8450*/  HFMA2 R63, -RZ, RZ, 0, 1.1920928955078125e-07 ;  /* 0x00000002ff3f7431 */ /* 0x000fe200000001ff */
[----:B------:R-:W-:Y:S01]  /*8460*/  I2FP.F32.U32 R61, R60 ;  /* 0x0000003c003d7245 */ /* 0x000fe20000201000 */
[----:B-----5:R-:W-:-:S04]  /*8470*/  HADD2.F32 R60, -RZ, R64.H0_H0 ;  /* 0x20000040ff3c7230 */ /* 0x020fc80000004100 */
        /* <DEDUP_REMOVED lines=15> */
.L_x_14732:
        /* <DEDUP_REMOVED lines=12> */
.L_x_14733:
        /* <DEDUP_REMOVED lines=43> */
.L_x_14731:
[----:B------:R-:W-:Y:S01]  /*88e0*/  I2FP.F32.U32 R61, R61 ;  /* 0x0000003d003d7245 */ /* 0x000fe20000201000 */
[----:B------:R-:W-:Y:S01]  /*88f0*/  HADD2.F32 R64, -RZ, R64.H1_H1 ;  /* 0x30000040ff407230 */ /* 0x000fe20000004100 */
        /* <DEDUP_REMOVED lines=16> */
.L_x_14735:
        /* <DEDUP_REMOVED lines=12> */
.L_x_14736:
        /* <DEDUP_REMOVED lines=43> */
.L_x_14734:
[----:B------:R-:W-:Y:S01]  /*8d70*/  ISETP.NE.AND P2, PT, R64, 0x1, PT ;  /* 0x000000014000780c */ /* 0x000fe20003f45270 */
[----:B------:R-:W-:Y:S01]  /*8d80*/  HFMA2 R68, -RZ, RZ, 0, 1.1920928955078125e-07 ;  /* 0x00000002ff447431 */ /* 0x000fe200000001ff */
[----:B------:R-:W-:Y:S01]  /*8d90*/  I2FP.F32.U32 R63, R62 ;  /* 0x0000003e003f7245 */ /* 0x000fe20000201000 */
[----:B------:R-:W-:-:S04]  /*8da0*/  HADD2.F32 R62, -RZ, R65.H0_H0 ;  /* 0x20000041ff3e7230 */ /* 0x000fc80000004100 */
        /* <DEDUP_REMOVED lines=14> */
.L_x_14738:
        /* <DEDUP_REMOVED lines=12> */
.L_x_14739:
        /* <DEDUP_REMOVED lines=43> */
.L_x_14737:
[----:B------:R-:W-:Y:S01]  /*9200*/  I2FP.F32.U32 R63, R63 ;  /* 0x0000003f003f7245 */ /* 0x000fe20000201000 */
[----:B------:R-:W-:Y:S01]  /*9210*/  HADD2.F32 R65, -RZ, R65.H1_H1 ;  /* 0x30000041ff417230 */ /* 0x000fe20000004100 */
        /* <DEDUP_REMOVED lines=16> */
.L_x_14741:
        /* <DEDUP_REMOVED lines=12> */
.L_x_14742:
        /* <DEDUP_REMOVED lines=43> */
.L_x_14740:
        /* <DEDUP_REMOVED lines=18> */
.L_x_14744:
        /* <DEDUP_REMOVED lines=12> */
.L_x_14745:
        /* <DEDUP_REMOVED lines=43> */
.L_x_14743:
[----:B------:R-:W-:Y:S01]  /*9b20*/  I2FP.F32.U32 R65, R65 ;  /* 0x0000004100417245 */ /* 0x000fe20000201000 */
[----:B------:R-:W-:Y:S01]  /*9b30*/  HADD2.F32 R66, -RZ, R66.H1_H1 ;  /* 0x30000042ff427230 */ /* 0x000fe20000004100 */
        /* <DEDUP_REMOVED lines=16> */
.L_x_14747:
        /* <DEDUP_REMOVED lines=12> */
.L_x_14748:
        /* <DEDUP_REMOVED lines=43> */
.L_x_14746:
[----:B------:R-:W-:Y:S01]  /*9fb0*/  ISETP.NE.AND P6, PT, R70, 0x1, PT ;  /* 0x000000014600780c */ /* 0x000fe20003fc5270 */
[----:B------:R-:W-:Y:S01]  /*9fc0*/  HFMA2 R95, -RZ, RZ, 0, 1.1920928955078125e-07 ;  /* 0x00000002ff5f7431 */ /* 0x000fe200000001ff */
[----:B------:R-:W-:Y:S01]  /*9fd0*/  I2FP.F32.U32 R69, R66 ;  /* 0x0000004200457245 */ /* 0x000fe20000201000 */
[----:B------:R-:W-:Y:S02]  /*9fe0*/  HADD2.F32 R66, -RZ, R67.H0_H0 ;  /* 0x20000043ff427230 */ /* 0x000fe40000004100 */
[----:B------:R-:W-:Y:S02]  /*9ff0*/  IMAD.MOV.U32 R68, RZ, RZ, R82 ;  /* 0x000000ffff447224 */ /* 0x000fe400078e0052 */
        /* <DEDUP_REMOVED lines=13> */
.L_x_14750:
        /* <DEDUP_REMOVED lines=14> */
.L_x_14751:
        /* <DEDUP_REMOVED lines=43> */
.L_x_14749:
        /* <DEDUP_REMOVED lines=16> */
.L_x_14727:
        /* <DEDUP_REMOVED lines=41> */
.L_x_14754:
        /* <DEDUP_REMOVED lines=12> */
.L_x_14755:
        /* <DEDUP_REMOVED lines=43> */
.L_x_14753:
        /* <DEDUP_REMOVED lines=22> */
.L_x_14757:
        /* <DEDUP_REMOVED lines=12> */
.L_x_14758:
        /* <DEDUP_REMOVED lines=43> */
.L_x_14756:
        /* <DEDUP_REMOVED lines=21> */
.L_x_14760:
        /* <DEDUP_REMOVED lines=12> */
.L_x_14761:
        /* <DEDUP_REMOVED lines=43> */
.L_x_14759:
        /* <DEDUP_REMOVED lines=21> */
.L_x_14763:
        /* <DEDUP_REMOVED lines=12> */
.L_x_14764:
        /* <DEDUP_REMOVED lines=43> */
.L_x_14762:
        /* <DEDUP_REMOVED lines=21> */
.L_x_14766:
        /* <DEDUP_REMOVED lines=12> */
.L_x_14767:
        /* <DEDUP_REMOVED lines=43> */
.L_x_14765:
        /* <DEDUP_REMOVED lines=21> */
.L_x_14769:
        /* <DEDUP_REMOVED lines=12> */
.L_x_14770:
        /* <DEDUP_REMOVED lines=43> */
.L_x_14768:
        /* <DEDUP_REMOVED lines=21> */
.L_x_14772:
        /* <DEDUP_REMOVED lines=12> */
.L_x_14773:
        /* <DEDUP_REMOVED lines=43> */
.L_x_14771:
[----:B------:R-:W-:Y:S01]  /*c7f0*/  I2FP.F32.U32 R73, R72 ;  /* 0x0000004800497245 */ /* 0x000fe20000201000 */
[----:B------:R-:W-:Y:S01]  /*c800*/  HADD2.F32 R72, -RZ, R75.H0_H0 ;  /* 0x2000004bff487230 */ /* 0x000fe20000004100 */
[----:B------:R-:W-:Y:S01]  /*c810*/  ISETP.NE.AND P6, PT, R94, 0x1, PT ;  /* 0x000000015e00780c */ /* 0x000fe20003fc5270 */
[----:B------:R-:W-:Y:S02]  /*c820*/  IMAD.MOV.U32 R74, RZ, RZ, R82 ;  /* 0x000000ffff4a7224 */ /* 0x000fe400078e0052 */
        /* <DEDUP_REMOVED lines=17> */
.L_x_14775:
        /* <DEDUP_REMOVED lines=14> */
.L_x_14776:
        /* <DEDUP_REMOVED lines=43> */
.L_x_14774:
        /* <DEDUP_REMOVED lines=10> */
.L_x_14752:
        /* <DEDUP_REMOVED lines=15> */
.L_x_14779:
        /* <DEDUP_REMOVED lines=12> */
.L_x_14780:
        /* <DEDUP_REMOVED lines=43> */
.L_x_14778:
[----:B------:R-:W-:Y:S01]  /*d1d0*/  ISETP.NE.AND P0, PT, R70, 0x1, PT ;  /* 0x000000014600780c */ /* 0x000fe20003f05270 */
[----:B------:R-:W-:Y:S01]  /*d1e0*/  IMAD.MOV.U32 R71, RZ, RZ, 0x2 ;  /* 0x00000002ff477424 */ /* 0x000fe200078e00ff */
[----:B------:R-:W-:Y:S01]  /*d1f0*/  I2FP.F32.U32 R69, R68 ;  /* 0x0000004400457245 */ /* 0x000fe20000201000 */
[----:B-----5:R-:W-:-:S04]  /*d200*/  HADD2.F32 R68, -RZ, R72.H0_H0 ;  /* 0x20000048ff447230 */ /* 0x020fc80000004100 */
        /* <DEDUP_REMOVED lines=15> */
.L_x_14782:
        /* <DEDUP_REMOVED lines=12> */
.L_x_14783:
        /* <DEDUP_REMOVED lines=43> */
.L_x_14781:
[----:B------:R-:W-:Y:S01]  /*d670*/  I2FP.F32.U32 R69, R69 ;  /* 0x0000004500457245 */ /* 0x000fe20000201000 */
[----:B------:R-:W-:Y:S01]  /*d680*/  HADD2.F32 R72, -RZ, R72.H1_H1 ;  /* 0x30000048ff487230 */ /* 0x000fe20000004100 */
[----:B------:R-:W-:Y:S01]  /*d690*/  ISETP.NE.AND P1, PT, R71, 0x1, PT ;  /* 0x000000014700780c */ /* 0x000fe20003f25270 */
[----:B------:R-:W-:Y:S02]  /*d6a0*/  IMAD.MOV.U32 R70, RZ, RZ, R82 ;  /* 0x000000ffff467224 */ /* 0x000fe400078e0052 */
[----:B------:R-:W-:-:S05]  /*d6b0*/  FFMA.FTZ R69, R69, R0, 1.1641532182693481445e-10 ;  /* 0x2f00000045457423 */ /* 0x000fca0000010000 */
[----:B------:R-:W-:Y:S01]  /*d6c0*/  FSETP.LE.FTZ.AND P0, PT, R69, UR4, PT ;  /* 0x0000000445007c0b */ /* 0x000fe2000bf13000 */
[----:B------:R-:W-:Y:S01]  /*d6d0*/  FMUL.FTZ R69, R72, UR6 ;  /* 0x0000000648457c20 */ /* 0x000fe20008410000 */
[----:B------:R-:W-:-:S03]  /*d6e0*/  HFMA2 R72, -RZ, RZ, 0, 1.1920928955078125e-07 ;  /* 0x00000002ff487431 */ /* 0x000fc600000001ff */
        /* <DEDUP_REMOVED lines=10> */
.L_x_14785:
        /* <DEDUP_REMOVED lines=12> */
.L_x_14786:
        /* <DEDUP_REMOVED lines=43> */
.L_x_14784:
[----:B------:R-:W-:Y:S01]  /*db00*/  ISETP.NE.AND P2, PT, R72, 0x1, PT ;  /* 0x000000014800780c */ /* 0x000fe20003f45270 */
[----:B------:R-:W-:Y:S01]  /*db10*/  IMAD.MOV.U32 R76, RZ, RZ, 0x2 ;  /* 0x00000002ff4c7424 */ /* 0x000fe200078e00ff */
[----:B------:R-:W-:Y:S01]  /*db20*/  I2FP.F32.U32 R71, R70 ;  /* 0x0000004600477245 */ /* 0x000fe20000201000 */
[----:B------:R-:W-:-:S04]  /*db30*/  HADD2.F32 R70, -RZ, R73.H0_H0 ;  /* 0x20000049ff467230 */ /* 0x000fc80000004100 */
        /* <DEDUP_REMOVED lines=14> */
.L_x_14788:
        /* <DEDUP_REMOVED lines=12> */
.L_x_14789:
        /* <DEDUP_REMOVED lines=43> */
.L_x_14787:
[----:B------:R-:W-:Y:S01]  /*df90*/  I2FP.F32.U32 R71, R71 ;  /* 0x0000004700477245 */ /* 0x000fe20000201000 */
[----:B------:R-:W-:Y:S01]  /*dfa0*/  HADD2.F32 R73, -RZ, R73.H1_H1 ;  /* 0x30000049ff497230 */ /* 0x000fe20000004100 */
[----:B------:R-:W-:Y:S01]  /*dfb0*/  ISETP.NE.AND P3, PT, R76, 0x1, PT ;  /* 0x000000014c00780c */ /* 0x000fe20003f65270 */
[----:B------:R-:W-:Y:S02]  /*dfc0*/  HFMA2 R77, -RZ, RZ, 0, 1.1920928955078125e-07 ;  /* 0x00000002ff4d7431 */ /* 0x000fe400000001ff */
[----:B------:R-:W-:Y:S02]  /*dfd0*/  IMAD.MOV.U32 R72, RZ, RZ, R82 ;  /* 0x000000ffff487224 */ /* 0x000fe400078e0052 */
        /* <DEDUP_REMOVED lines=13> */
.L_x_14791:
        /* <DEDUP_REMOVED lines=12> */
.L_x_14792:
        /* <DEDUP_REMOVED lines=43> */
.L_x_14790:
        /* <DEDUP_REMOVED lines=18> */
.L_x_14794:
        /* <DEDUP_REMOVED lines=12> */
.L_x_14795:
        /* <DEDUP_REMOVED lines=43> */
.L_x_14793:
        /* <DEDUP_REMOVED lines=18> */
.L_x_14797:
        /* <DEDUP_REMOVED lines=12> */
.L_x_14798:
        /* <DEDUP_REMOVED lines=43> */
.L_x_14796:
[----:B------:R-:W-:Y:S02]  /*ed40*/  ISETP.NE.AND P6, PT, R79, 0x1, PT ;  /* 0x000000014f00780c */ /* 0x000fe40003fc5270 */
[----:B------:R-:W-:Y:S01]  /*ed50*/  I2FP.F32.U32 R73, R72 ;  /* 0x0000004800497245 */ /* 0x000fe20000201000 */
[----:B------:R-:W-:-:S04]  /*ed60*/  HADD2.F32 R72, -RZ, R75.H0_H0 ;  /* 0x2000004bff487230 */ /* 0x000fc80000004100 */
[----:B------:R-:W-:Y:S01]  /*ed70*/  FFMA.FTZ R73, R73, R0, 1.1641532182693481445e-10 ;  /* 0x2f00000049497423 */ /* 0x000fe20000010000 */
[----:B------:R-:W-:Y:S01]  /*ed80*/  FMUL.FTZ R78, R72, UR6 ;  /* 0x00000006484e7c20 */ /* 0x000fe20008410000 */
[----:B------:R-:W-:-:S03]  /*ed90*/  IMAD.MOV.U32 R72, RZ, RZ, 0x2 ;  /* 0x00000002ff487424 */ /* 0x000fc600078e00ff */
        /* <DEDUP_REMOVED lines=12> */
.L_x_14800:
        /* <DEDUP_REMOVED lines=14> */
.L_x_14801:
        /* <DEDUP_REMOVED lines=43> */
.L_x_14799:
        /* <DEDUP_REMOVED lines=16> */
.L_x_14777:
        /* <DEDUP_REMOVED lines=222> */
[----:B------:R-:W-:-:S03]  /*100d0*/  F2FP.F16.F32.PACK_AB R55, R120, R57 ;  /* 0x000000397837723e */ /* 0x000fc600000000ff */
[----:B------:R-:W-:Y:S01]  /*100e0*/  FFMA.FTZ R57, R74, R5, R29 ;  /* 0x000000054a397223 */ /* 0x000fe2000001001d */
[C---:B------:R-:W-:Y:S01]  /*100f0*/  FMUL.FTZ R75, R81.reuse, R75 ;  /* 0x0000004b514b7220 */ /* 0x040fe20000410000 */
[----:B------:R-:W-:Y:S01]  /*10100*/  FMUL.FTZ R77, R81, R108 ;  /* 0x0000006c514d7220 */ /* 0x000fe20000410000 */
[C---:B------:R-:W-:Y:S01]  /*10110*/  FADD.FTZ R76, -R110.reuse, R76 ;  /* 0x0000004c6e4c7221 */ /* 0x040fe20000010100 */
[C---:B------:R-:W-:Y:S01]  /*10120*/  FADD.FTZ R78, -R110.reuse, R78 ;  /* 0x0000004e6e4e7221 */ /* 0x040fe20000010100 */
[----:B------:R-:W-:Y:S01]  /*10130*/  F2FP.F16.F32.PACK_AB R52, R57, R52 ;  /* 0x000000343934723e */ /* 0x000fe200000000ff */
[----:B------:R-:W-:Y:S01]  /*10140*/  FADD.FTZ R110, -R110, R79 ;  /* 0x0000004f6e6e7221 */ /* 0x000fe20000010100 */
[----:B------:R-:W-:Y:S01]  /*10150*/  F2FP.F16.F32.PACK_AB R57, R98, R61 ;  /* 0x0000003d6239723e */ /* 0x000fe200000000ff */
[C---:B------:R-:W-:Y:S01]  /*10160*/  FMUL.FTZ R61, R81.reuse, R60 ;  /* 0x0000003c513d7220 */ /* 0x040fe20000410000 */
[----:B------:R-:W-:Y:S01]  /*10170*/  F2FP.F16.F32.PACK_AB R54, R116, R53 ;  /* 0x000000357436723e */ /* 0x000fe200000000ff */
[----:B------:R-:W-:Y:S01]  /*10180*/  FMUL.FTZ R60, R81, R56 ;  /* 0x00000038513c7220 */ /* 0x000fe20000410000 */
[----:B------:R-:W-:Y:S01]  /*10190*/  F2FP.F16.F32.PACK_AB R58, R63, R58 ;  /* 0x0000003a3f3a723e */ /* 0x000fe200000000ff */
        /* <DEDUP_REMOVED lines=34> */
[----:B------:R-:W-:-:S02]  /*103c0*/  F2FP.F16.F32.PACK_AB R61, R75, R74 ;  /* 0x0000004a4b3d723e */ /* 0x000fc400000000ff */
[----:B------:R-:W-:Y:S01]  /*103d0*/  F2FP.F16.F32.PACK_AB R60, R73, R60 ;  /* 0x0000003c493c723e */ /* 0x000fe200000000ff */
[----:B------:R0:W-:Y:S04]  /*103e0*/  STG.E.128 desc[UR10][R68.64], R56 ;  /* 0x0000003844007986 */ /* 0x0001e8000c101d0a */
[----:B------:R0:W-:Y:S01]  /*103f0*/  STG.E.128 desc[UR10][R70.64], R60 ;  /* 0x0000003c46007986 */ /* 0x0001e2000c101d0a */
[----:B------:R-:W-:Y:S05]  /*10400*/  BRA.U !UP1, `(.L_x_14802) ;  /* 0xffffff0509707547 */ /* 0x000fea000b83ffff */
[----:B------:R-:W-:Y:S05]  /*10410*/  EXIT ;  /* 0x000000000000794d */ /* 0x000fea0003800000 */
.L_x_14803:
        /* <DEDUP_REMOVED lines=14> */
.L_x_20852:


//--------------------- .text._ZN10layer_norm13ln_fwd_kernelINS_13Kernel_traitsIf6__halffS2_fjLj3072ELj1ELj1ELj4ELj16ENS_18Kernel_traits_baseILj3072EfS2_fS2_fjLj128EEEEELb1ELb0ELb1ELb0EEEvNS_9FwdParamsE --------------------------
	.section	.text._ZN10layer_norm13ln_fwd_kernelINS_13Kernel_traitsIf6__halffS2_fjLj3072ELj1ELj1ELj4ELj16ENS_18Kernel_traits_baseILj3072EfS2_fS2_fjLj128EEEEELb1ELb0ELb1ELb0EEEvNS_9FwdParamsE,"ax",@progbits
	.align	128
        .global         _ZN10layer_norm13ln_fwd_kernelINS_13Kernel_traitsIf6__halffS2_fjLj3072ELj1ELj1ELj4ELj16ENS_18Kernel_traits_baseILj3072EfS2_fS2_fjLj128EEEEELb1ELb0ELb1ELb0EEEvNS_9FwdParamsE
        .type           _ZN10layer_norm13ln_fwd_kernelINS_13Kernel_traitsIf6__halffS2_fjLj3072ELj1ELj1ELj4ELj16ENS_18Kernel_traits_baseILj3072EfS2_fS2_fjLj128EEEEELb1ELb0ELb1ELb0EEEvNS_9FwdParamsE,@function
        .size           _ZN10layer_norm13ln_fwd_kernelINS_13Kernel_traitsIf6__halffS2_fjLj3072ELj1ELj1ELj4ELj16ENS_18Kernel_traits_baseILj3072EfS2_fS2_fjLj128EEEEELb1ELb0ELb1ELb0EEEvNS_9FwdParamsE,(.L_x_20853 - _ZN10layer_norm13ln_fwd_kernelINS_13Kernel_traitsIf6__halffS2_fjLj3072ELj1ELj1ELj4ELj16ENS_18Kernel_traits_baseILj3072EfS2_fS2_fjLj128EEEEELb1ELb0ELb1ELb0EEEvNS_9FwdParamsE)
        .other          _ZN10layer_norm13ln_fwd_kernelINS_13Kernel_traitsIf6__halffS2_fjLj3072ELj1ELj1ELj4ELj16ENS_18Kernel_traits_baseILj3072EfS2_fS2_fjLj128EEEEELb1ELb0ELb1ELb0EEEvNS_9FwdParamsE,@"STO_CUDA_ENTRY STV_DEFAULT"
_ZN10layer_norm13ln_fwd_kernelINS_13Kernel_traitsIf6__halffS2_fjLj3072ELj1ELj1ELj4ELj16ENS_18Kernel_traits_baseILj3072EfS2_fS2_fjLj128EEEEELb1ELb0ELb1ELb0EEEvNS_9FwdParamsE:
.text._ZN10layer_norm13ln_fwd_kernelINS_13Kernel_traitsIf6__halffS2_fjLj3072ELj1ELj1ELj4ELj16ENS_18Kernel_traits_baseILj3072EfS2_fS2_fjLj128EEEEELb1ELb0ELb1ELb0EEEvNS_9FwdParamsE:
        /* <DEDUP_REMOVED lines=86> */
.L_x_14805:
        /* <DEDUP_REMOVED lines=29> */
.L_x_14806:
[----:B------:R-:W-:Y:S05]  /*0730*/  BSYNC.RECONVERGENT B0 ;  /* 0x0000000000007941 */ /* 0x000fea0003800200 */
.L_x_14804:
        /* <DEDUP_REMOVED lines=87> */
.L_x_15116:
        /* <DEDUP_REMOVED lines=34> */
.L_x_14809:
        /* <DEDUP_REMOVED lines=25> */
.L_x_14814:
        /* <DEDUP_REMOVED lines=13> */
.L_x_14816:
[----:B------:R-:W-:Y:S05]  /*1130*/  BSYNC.RECONVERGENT B2 ;  /* 0x0000000000027941 */ /* 0x000fea0003800200 */
.L_x_14815:
        /* <DEDUP_REMOVED lines=48> */
.L_x_14813:
[----:B------:R-:W-:Y:S05]  /*1440*/  BSYNC.RECONVERGENT B1 ;  /* 0x0000000000017941 */ /* 0x000fea0003800200 */
.L_x_14812:
        /* <DEDUP_REMOVED lines=10> */
.L_x_14811:
        /* <DEDUP_REMOVED lines=19> */
.L_x_14820:
        /* <DEDUP_REMOVED lines=13> */
.L_x_14822:
[----:B------:R-:W-:Y:S05]  /*16f0*/  BSYNC.RECONVERGENT B2 ;  /* 0x0000000000027941 */ /* 0x000fea0003800200 */
.L_x_14821:
        /* <DEDUP_REMOVED lines=47> */
.L_x_14819:
[----:B------:R-:W-:Y:S05]  /*19f0*/  BSYNC.RECONVERGENT B1 ;  /* 0x0000000000017941 */ /* 0x000fea0003800200 */
.L_x_14818:
        /* <DEDUP_REMOVED lines=10> */
.L_x_14817:
        /* <DEDUP_REMOVED lines=19> */
.L_x_14826:
        /* <DEDUP_REMOVED lines=13> */
.L_x_14828:
[----:B------:R-:W-:Y:S05]  /*1ca0*/  BSYNC.RECONVERGENT B2 ;  /* 0x0000000000027941 */ /* 0x000fea0003800200 */
.L_x_14827:
        /* <DEDUP_REMOVED lines=49> */
.L_x_14825:
[----:B------:R-:W-:Y:S05]  /*1fc0*/  BSYNC.RECONVERGENT B1 ;  /* 0x0000000000017941 */ /* 0x000fea0003800200 */
.L_x_14824:
        /* <DEDUP_REMOVED lines=10> */
.L_x_14823:
        /* <DEDUP_REMOVED lines=19> */
.L_x_14832:
        /* <DEDUP_REMOVED lines=13> */
.L_x_14834:
[----:B------:R-:W-:Y:S05]  /*2270*/  BSYNC.RECONVERGENT B2 ;  /* 0x0000000000027941 */ /* 0x000fea0003800200 */
.L_x_14833:
        /* <DEDUP_REMOVED lines=48> */
.L_x_14831:
[----:B------:R-:W-:Y:S05]  /*2580*/  BSYNC.RECONVERGENT B1 ;  /* 0x0000000000017941 */ /* 0x000fea0003800200 */
.L_x_14830:
        /* <DEDUP_REMOVED lines=10> */
.L_x_14829:
        /* <DEDUP_REMOVED lines=19> */
.L_x_14838:
        /* <DEDUP_REMOVED lines=13> */
.L_x_14840:
[----:B------:R-:W-:Y:S05]  /*2830*/  BSYNC.RECONVERGENT B2 ;  /* 0x0000000000027941 */ /* 0x000fea0003800200 */
.L_x_14839:
        /* <DEDUP_REMOVED lines=49> */
.L_x_14837:
[----:B------:R-:W-:Y:S05]  /*2b50*/  BSYNC.RECONVERGENT B1 ;  /* 0x0000000000017941 */ /* 0x000fea0003800200 */
.L_x_14836:
        /* <DEDUP_REMOVED lines=10> */
.L_x_14835:
        /* <DEDUP_REMOVED lines=19> */
.L_x_14844:
        /* <DEDUP_REMOVED lines=13> */
.L_x_14846:
[----:B------:R-:W-:Y:S05]  /*2e00*/  BSYNC.RECONVERGENT B2 ;  /* 0x0000000000027941 */ /* 0x000fea0003800200 */
.L_x_14845:
        /* <DEDUP_REMOVED lines=48> */
.L_x_14843:
[----:B------:R-:W-:Y:S05]  /*3110*/  BSYNC.RECONVERGENT B1 ;  /* 0x0000000000017941 */ /* 0x000fea0003800200 */
.L_x_14842:
        /* <DEDUP_REMOVED lines=10> */
.L_x_14841:
        /* <DEDUP_REMOVED lines=19> */
.L_x_14850:
        /* <DEDUP_REMOVED lines=13> */
.L_x_14852:
[----:B------:R-:W-:Y:S05]  /*33c0*/  BSYNC.RECONVERGENT B2 ;  /* 0x0000000000027941 */ /* 0x000fea0003800200 */
.L_x_14851:
        /* <DEDUP_REMOVED lines=49> */
.L_x_14849:
[----:B------:R-:W-:Y:S05]  /*36e0*/  BSYNC.RECONVERGENT B1 ;  /* 0x0000000000017941 */ /* 0x000fea0003800200 */
.L_x_14848:
        /* <DEDUP_REMOVED lines=10> */
.L_x_14847:
        /* <DEDUP_REMOVED lines=19> */
.L_x_14856:
        /* <DEDUP_REMOVED lines=13> */
.L_x_14858:
[----:B------:R-:W-:Y:S05]  /*3990*/  BSYNC.RECONVERGENT B2 ;  /* 0x0000000000027941 */ /* 0x000fea0003800200 */
.L_x_14857:
        /* <DEDUP_REMOVED lines=49> */
.L_x_14855:
[----:B------:R-:W-:Y:S05]  /*3cb0*/  BSYNC.RECONVERGENT B1 ;  /* 0x0000000000017941 */ /* 0x000fea0003800200 */
.L_x_14854:
        /* <DEDUP_REMOVED lines=11> */
.L_x_14810:
        /* <DEDUP_REMOVED lines=24> */
.L_x_14862:
        /* <DEDUP_REMOVED lines=13> */
.L_x_14864:
[----:B------:R-:W-:Y:S05]  /*3fc0*/  BSYNC.RECONVERGENT B2 ;  /* 0x0000000000027941 */ /* 0x000fea0003800200 */
.L_x_14863:
        /* <DEDUP_REMOVED lines=46> */
.L_x_14861:
[----:B------:R-:W-:Y:S05]  /*42b0*/  BSYNC.RECONVERGENT B1 ;  /* 0x0000000000017941 */ /* 0x000fea0003800200 */
.L_x_14860:
        /* <DEDUP_REMOVED lines=9> */
.L_x_14859:
        /* <DEDUP_REMOVED lines=16> */
.L_x_14868:
        /* <DEDUP_REMOVED lines=13> */
.L_x_14870:
[----:B------:R-:W-:Y:S05]  /*4520*/  BSYNC.RECONVERGENT B2 ;  /* 0x0000000000027941 */ /* 0x000fea0003800200 */
.L_x_14869:
        /* <DEDUP_REMOVED lines=46> */
.L_x_14867:
[----:B------:R-:W-:Y:S05]  /*4810*/  BSYNC.RECONVERGENT B1 ;  /* 0x0000000000017941 */ /* 0x000fea0003800200 */
.L_x_14866:
        /* <DEDUP_REMOVED lines=9> */
.L_x_14865:
        /* <DEDUP_REMOVED lines=16> */
.L_x_14874:
        /* <DEDUP_REMOVED lines=13> */
.L_x_14876:
[----:B------:R-:W-:Y:S05]  /*4a80*/  BSYNC.RECONVERGENT B2 ;  /* 0x0000000000027941 */ /* 0x000fea0003800200 */
.L_x_14875:
        /* <DEDUP_REMOVED lines=47> */
.L_x_14873:
[----:B------:R-:W-:Y:S05]  /*4d80*/  BSYNC.RECONVERGENT B1 ;  /* 0x0000000000017941 */ /* 0x000fea0003800200 */
.L_x_14872:
        /* <DEDUP_REMOVED lines=9> */
.L_x_14871:
        /* <DEDUP_REMOVED lines=16> */
.L_x_14880:
        /* <DEDUP_REMOVED lines=13> */
.L_x_14882:
[----:B------:R-:W-:Y:S05]  /*4ff0*/  BSYNC.RECONVERGENT B2 ;  /* 0x0000000000027941 */ /* 0x000fea0003800200 */
.L_x_14881:
        /* <DEDUP_REMOVED lines=47> */
.L_x_14879:
[----:B------:R-:W-:Y:S05]  /*52f0*/  BSYNC.RECONVERGENT B1 ;  /* 0x0000000000017941 */ /* 0x000fea0003800200 */
.L_x_14878:
        /* <DEDUP_REMOVED lines=9> */
.L_x_14877:
        /* <DEDUP_REMOVED lines=16> */
.L_x_14886:
        /* <DEDUP_REMOVED lines=13> */
.L_x_14888:
[----:B------:R-:W-:Y:S05]  /*5560*/  BSYNC.RECONVERGENT B2 ;  /* 0x0000000000027941 */ /* 0x000fea0003800200 */
.L_x_14887:
        /* <DEDUP_REMOVED lines=47> */
.L_x_14885:
[----:B------:R-:W-:Y:S05]  /*5860*/  BSYNC.RECONVERGENT B1 ;  /* 0x0000000000017941 */ /* 0x000fea0003800200 */
.L_x_14884:
        /* <DEDUP_REMOVED lines=9> */
.L_x_14883:
        /* <DEDUP_REMOVED lines=16> */
.L_x_14892:
        /* <DEDUP_REMOVED lines=13> */
.L_x_14894:
[----:B------:R-:W-:Y:S05]  /*5ad0*/  BSYNC.RECONVERGENT B2 ;  /* 0x0000000000027941 */ /* 0x000fea0003800200 */
.L_x_14893:
        /* <DEDUP_REMOVED lines=47> */
.L_x_14891:
[----:B------:R-:W-:Y:S05]  /*5dd0*/  BSYNC.RECONVERGENT B1 ;  /* 0x0000000000017941 */ /* 0x000fea0003800200 */
.L_x_14890:
        /* <DEDUP_REMOVED lines=9> */
.L_x_14889:
        /* <DEDUP_REMOVED lines=16> */
.L_x_14898:
        /* <DEDUP_REMOVED lines=13> */
.L_x_14900:
[----:B------:R-:W-:Y:S05]  /*6040*/  BSYNC.RECONVERGENT B2 ;  /* 0x0000000000027941 */ /* 0x000fea0003800200 */
.L_x_14899:
[----:B------:R-:W-:Y:S01]  /*6050*/  IMAD.WIDE.U32 R94, R100, -0x326172a9, RZ ;  /* 0xcd9e8d57645e7825 */ /* 0x000fe200078e00ff */
[----:B------:R-:W-:Y:S01]  /*6060*/  LOP3.LUT R104, R3, UR15, R71, 0x96, !PT ;  /* 0x0000000f03687c12 */ /* 0x000fe2000f8e9647 */
        /* <DEDUP_REMOVED lines=42> */
[----:B------:R-:W-:Y:S01]  /*6310*/  LOP3.LUT R95, R91, R70, R105, 0x96, !PT ;  /* 0x000000465b5f7212 */ /* 0x000fe200078e9669 */
[----:B------:R-:W-:Y:S02]  /*6320*/  IMAD.MOV.U32 R70, RZ, RZ, R102 ;  /* 0x000000ffff467224 */ /* 0x000fe400078e0066 */
[----:B------:R-:W-:-:S07]  /*6330*/  IMAD.MOV.U32 R102, RZ, RZ, R104 ;  /* 0x000000ffff667224 */ /* 0x000fce00078e0068 */
.L_x_14897:
[----:B------:R-:W-:Y:S05]  /*6340*/  BSYNC.RECONVERGENT B1 ;  /* 0x0000000000017941 */ /* 0x000fea0003800200 */
.L_x_14896:
        /* <DEDUP_REMOVED lines=9> */
.L_x_14895:
        /* <DEDUP_REMOVED lines=16> */
.L_x_14903:
        /* <DEDUP_REMOVED lines=13> */
.L_x_14905:
[----:B------:R-:W-:Y:S05]  /*65b0*/  BSYNC.RECONVERGENT B2 ;  /* 0x0000000000027941 */ /* 0x000fea0003800200 */
.L_x_14904:
        /* <DEDUP_REMOVED lines=47> */
.L_x_14902:
[----:B------:R-:W-:Y:S05]  /*68b0*/  BSYNC.RECONVERGENT B1 ;  /* 0x0000000000017941 */ /* 0x000fea0003800200 */
.L_x_14901:
        /* <DEDUP_REMOVED lines=9> */
.L_x_14853:
[----:B------:R-:W0:Y:S01]  /*6950*/  LDC.64 R104, c[0x0][0x3a8] ;  /* 0x0000ea00ff687b82 */ /* 0x000e220000000a00 */
[----:B------:R-:W-:Y:S02]  /*6960*/  IMAD.MOV.U32 R4, RZ, RZ, R102 ;  /* 0x000000ffff047224 */ /* 0x000fe400078e0066 */
[----:B0-----:R-:W-:-:S05]  /*6970*/  IMAD.WIDE.U32 R104, R90, 0x20, R104 ;  /* 0x000000205a687825 */ /* 0x001fca00078e0068 */
[----:B-----5:R0:W-:Y:S04]  /*6980*/  STG.E.128 desc[UR12][R104.64], R64 ;  /* 0x0000004068007986 */ /* 0x0201e8000c101d0c */
[----:B------:R0:W-:Y:S01]  /*6990*/  STG.E.128 desc[UR12][R104.64+0x10], R68 ;  /* 0x0000104468007986 */ /* 0x0001e2000c101d0c */
[----:B------:R-:W-:Y:S05]  /*69a0*/  BRA.U !UP2, `(.L_x_14906) ;  /* 0x000000010a507547 */ /* 0x000fea000b800000 */
[----:B------:R-:W-:Y:S01]  /*69b0*/  IMAD.U32 R101, R92, 0x10000, RZ ;  /* 0x000100005c657824 */ /* 0x000fe200078e00ff */
[----:B------:R-:W1:Y:S01]  /*69c0*/  LDC.64 R102, c[0x0][0x3b0] ;  /* 0x0000ec00ff667b82 */ /* 0x000e620000000a00 */
[----:B------:R-:W-:Y:S02]  /*69d0*/  LOP3.LUT R91, R93, 0xffff, RZ, 0xc0, !PT ;  /* 0x0000ffff5d5b7812 */ /* 0x000fe400078ec0ff */
[----:B------:R-:W-:Y:S02]  /*69e0*/  LOP3.LUT R108, R9, 0xff, RZ, 0xc0, !PT ;  /* 0x000000ff096c7812 */ /* 0x000fe400078ec0ff */
[----:B------:R-:W-:Y:S02]  /*69f0*/  LOP3.LUT R110, R101, 0xff0000, RZ, 0xc0, !PT ;  /* 0x00ff0000656e7812 */ /* 0x000fe400078ec0ff */
[----:B------:R-:W-:Y:S01]  /*6a00*/  PRMT R101, R11, 0x7104, RZ ;  /* 0x000071040b657816 */ /* 0x000fe200000000ff */
[----:B------:R-:W-:Y:S01]  /*6a10*/  IMAD.WIDE.U32 R108, R108, 0x1000000, RZ ;  /* 0x010000006c6c7825 */ /* 0x000fe200078e00ff */
[----:B------:R-:W-:-:S02]  /*6a20*/  PRMT R110, R110, 0x4210, R91 ;  /* 0x000042106e6e7816 */ /* 0x000fc4000000005b */
[----:B------:R-:W-:Y:S02]  /*6a30*/  LOP3.LUT R106, R8, 0xff, RZ, 0xc0, !PT ;  /* 0x000000ff086a7812 */ /* 0x000fe400078ec0ff */
[----:B0-----:R-:W-:Y:S02]  /*6a40*/  LOP3.LUT R104, R7, 0xff, RZ, 0xc0, !PT ;  /* 0x000000ff07687812 */ /* 0x001fe400078ec0ff */
        /* <DEDUP_REMOVED lines=10> */
.L_x_14906:
[----:B------:R-:W-:Y:S01]  /*6af0*/  IADD3 R90, PT, PT, R90, 0x80, RZ ;  /* 0x000000805a5a7810 */ /* 0x000fe20007ffe0ff */
[----:B------:R-:W-:-:S07]  /*6b00*/  VIADD R89, R89, 0x80 ;  /* 0x0000008059597836 */ /* 0x000fce0000000000 */
.L_x_14808:
[----:B------:R-:W-:Y:S05]  /*6b10*/  BSYNC.RECONVERGENT B0 ;  /* 0x0000000000007941 */ /* 0x000fea0003800200 */
.L_x_14807:
        /* <DEDUP_REMOVED lines=9> */
.L_x_14909:
[----:B------:R-:W-:Y:S05]  /*6bb0*/  BRA.U !UP0, `(.L_x_14910) ;  /* 0x0000002d08a47547 */ /* 0x000fea000b800000 */
[----:B------:R-:W1:Y:S02]  /*6bc0*/  LDC.64 R72, c[0x0][0x3a0] ;  /* 0x0000e800ff487b82 */ /* 0x000e640000000a00 */
[----:B-1----:R-:W-:-:S05]  /*6bd0*/  IMAD.WIDE.U32 R102, R90, 0x20, R72 ;  /* 0x000000205a667825 */ /* 0x002fca00078e0048 */
[----:B------:R1:W5:Y:S04]  /*6be0*/  LDG.E.128 R72, desc[UR12][R102.64] ;  /* 0x0000000c66487981 */ /* 0x000368000c1e1d00 */
[----:B------:R1:W5:Y:S01]  /*6bf0*/  LDG.E.128 R76, desc[UR12][R102.64+0x10] ;  /* 0x0000100c664c7981 */ /* 0x000362000c1e1d00 */
[----:B------:R-:W-:-:S13]  /*6c00*/  ISETP.LT.AND P2, PT, RZ, UR39, PT ;  /* 0x00000027ff007c0c */ /* 0x000fda000bf41270 */
[----:B------:R-:W-:Y:S01]  /*6c10*/  @!P2 IMAD.MOV.U32 R91, RZ, RZ, R2 ;  /* 0x000000ffff5ba224 */ /* 0x000fe200078e0002 */
[----:B------:R-:W-:Y:S01]  /*6c20*/  @!P2 MOV R106, R4 ;  /* 0x00000004006aa202 */ /* 0x000fe20000000f00 */
        /* <DEDUP_REMOVED lines=17> */
.L_x_14914:
        /* <DEDUP_REMOVED lines=13> */
.L_x_14916:
[----:B------:R-:W-:Y:S05]  /*6e10*/  BSYNC.RECONVERGENT B2 ;  /* 0x0000000000027941 */ /* 0x000fea0003800200 */
.L_x_14915:
        /* <DEDUP_REMOVED lines=48> */
.L_x_14913:
[----:B------:R-:W-:Y:S05]  /*7120*/  BSYNC.RECONVERGENT B1 ;  /* 0x0000000000017941 */ /* 0x000fea0003800200 */
.L_x_14912:
        /* <DEDUP_REMOVED lines=10> */
.L_x_14911:
[----:B------:R-:W-:Y:S01]  /*71d0*/  @!P2 MOV R4, R91 ;  /* 0x0000005b0004a202 */ /* 0x000fe20000000f00 */
[----:B0-----:R-:W-:Y:S01]  /*71e0*/  @!P2 IMAD.MOV.U32 R104, RZ, RZ, R106 ;  /* 0x000000ffff68a224 */ /* 0x001fe200078e006a */
        /* <DEDUP_REMOVED lines=17> */
.L_x_14920:
        /* <DEDUP_REMOVED lines=13> */
.L_x_14922:
[----:B------:R-:W-:Y:S05]  /*73d0*/  BSYNC.RECONVERGENT B2 ;  /* 0x0000000000027941 */ /* 0x000fea0003800200 */
.L_x_14921:
        /* <DEDUP_REMOVED lines=47> */
.L_x_14919:
[----:B------:R-:W-:Y:S05]  /*76d0*/  BSYNC.RECONVERGENT B1 ;  /* 0x0000000000017941 */ /* 0x000fea0003800200 */
.L_x_14918:
        /* <DEDUP_REMOVED lines=10> */
.L_x_14917:
        /* <DEDUP_REMOVED lines=19> */
.L_x_14926:
        /* <DEDUP_REMOVED lines=13> */
.L_x_14928:
[----:B------:R-:W-:Y:S05]  /*7980*/  BSYNC.RECONVERGENT B2 ;  /* 0x0000000000027941 */ /* 0x000fea0003800200 */
.L_x_14927:
        /* <DEDUP_REMOVED lines=49> */
.L_x_14925:
[----:B------:R-:W-:Y:S05]  /*7ca0*/  BSYNC.RECONVERGENT B1 ;  /* 0x0000000000017941 */ /* 0x000fea0003800200 */
.L_x_14924:
        /* <DEDUP_REMOVED lines=10> */
.L_x_14923:
        /* <DEDUP_REMOVED lines=19> */
.L_x_14932:
        /* <DEDUP_REMOVED lines=13> */
.L_x_14934:
[----:B------:R-:W-:Y:S05]  /*7f50*/  BSYNC.RECONVERGENT B2 ;  /* 0x0000000000027941 */ /* 0x000fea0003800200 */
.L_x_14933:
        /* <DEDUP_REMOVED lines=48> */
.L_x_14931:
[----:B------:R-:W-:Y:S05]  /*8260*/  BSYNC.RECONVERGENT B1 ;  /* 0x0000000000017941 */ /* 0x000fea0003800200 */
.L_x_14930:
        /* <DEDUP_REMOVED lines=10> */
.L_x_14929:
        /* <DEDUP_REMOVED lines=19> */
.L_x_14938:
        /* <DEDUP_REMOVED lines=13> */
.L_x_14940:
[----:B------:R-:W-:Y:S05]  /*8510*/  BSYNC.RECONVERGENT B2 ;  /* 0x0000000000027941 */ /* 0x000fea0003800200 */
.L_x_14939:
        /* <DEDUP_REMOVED lines=49> */
.L_x_14937:
[----:B------:R-:W-:Y:S05]  /*8830*/  BSYNC.RECONVERGENT B1 ;  /* 0x0000000000017941 */ /* 0x000fea0003800200 */
.L_x_14936:
        /* <DEDUP_REMOVED lines=10> */
.L_x_14935:
        /* <DEDUP_REMOVED lines=19> */
.L_x_14944:
        /* <DEDUP_REMOVED lines=13> */
.L_x_14946:
[----:B------:R-:W-:Y:S05]  /*8ae0*/  BSYNC.RECONVERGENT B2 ;  /* 0x0000000000027941 */ /* 0x000fea0003800200 */
.L_x_14945:
        /* <DEDUP_REMOVED lines=48> */
.L_x_14943:
[----:B------:R-:W-:Y:S05]  /*8df0*/  BSYNC.RECONVERGENT B1 ;  /* 0x0000000000017941 */ /* 0x000fea0003800200 */
.L_x_14942:
        /* <DEDUP_REMOVED lines=10> */
.L_x_14941:
        /* <DEDUP_REMOVED lines=19> */
.L_x_14950:
        /* <DEDUP_REMOVED lines=13> */
.L_x_14952:
[----:B------:R-:W-:Y:S05]  /*90a0*/  BSYNC.RECONVERGENT B2 ;  /* 0x0000000000027941 */ /* 0x000fea0003800200 */
.L_x_14951:
        /* <DEDUP_REMOVED lines=49> */
.L_x_14949:
[----:B------:R-:W-:Y:S05]  /*93c0*/  BSYNC.RECONVERGENT B1 ;  /* 0x0000000000017941 */ /* 0x000fea0003800200 */
.L_x_14948:
        /* <DEDUP_REMOVED lines=10> */
.L_x_14947:
        /* <DEDUP_REMOVED lines=19> */
.L_x_14956:
        /* <DEDUP_REMOVED lines=13> */
.L_x_14958:
[----:B------:R-:W-:Y:S05]  /*9670*/  BSYNC.RECONVERGENT B2 ;  /* 0x0000000000027941 */ /* 0x000fea0003800200 */
.L_x_14957:
        /* <DEDUP_REMOVED lines=49> */
.L_x_14955:
[----:B------:R-:W-:Y:S05]  /*9990*/  BSYNC.RECONVERGENT B1 ;  /* 0x0000000000017941 */ /* 0x000fea0003800200 */
.L_x_14954:
        /* <DEDUP_REMOVED lines=11> */
.L_x_14910:
        /* <DEDUP_REMOVED lines=24> */
.L_x_14962:
        /* <DEDUP_REMOVED lines=13> */
.L_x_14964:
[----:B------:R-:W-:Y:S05]  /*9ca0*/  BSYNC.RECONVERGENT B2 ;  /* 0x0000000000027941 */ /* 0x000fea0003800200 */
.L_x_14963:
        /* <DEDUP_REMOVED lines=46> */
.L_x_14961:
[----:B------:R-:W-:Y:S05]  /*9f90*/  BSYNC.RECONVERGENT B1 ;  /* 0x0000000000017941 */ /* 0x000fea0003800200 */
.L_x_14960:
[----:B------:R-:W-:Y:S01]  /*9fa0*/  I2FP.F32.U32 R2, R5 ;  /* 0x0000000500027245 */ /* 0x000fe20000201000 */
[----:B------:R-:W-:Y:S02]  /*9fb0*/  HFMA2 R5, -RZ, RZ, 0.1171875, 0 ;  /* 0x2f800000ff057431 */ /* 0x000fe400000001ff */
[----:B-----5:R-:W-:-:S05]  /*9fc0*/  HADD2.F32 R4, -RZ, R60.H0_H0 ;  /* 0x2000003cff047230 */ /* 0x020fca0000004100 */
[----:B------:R-:W-:Y:S01]  /*9fd0*/  FMUL.FTZ R4, R4, UR17 ;  /* 0x0000001104047c20 */ /* 0x000fe20008410000 */
[----:B------:R-:W-:-:S03]  /*9fe0*/  FFMA.FTZ R2, R2, R5, 1.1641532182693481445e-10 ;  /* 0x2f00000002027423 */ /* 0x000fc60000010005 */
[----:B------:R-:W-:Y:S02]  /*9ff0*/  FMUL.FTZ R4, R4, UR16 ;  /* 0x0000001004047c20 */ /* 0x000fe40008410000 */
[----:B------:R-:W-:-:S04]  /*a000*/  FSETP.GTU.FTZ.AND P2, PT, R2, UR35, PT ;  /* 0x0000002302007c0b */ /* 0x000fc8000bf5c000 */
[----:B------:R-:W-:Y:S02]  /*a010*/  SEL R5, RZ, 0x1, P2 ;  /* 0x00000001ff057807 */ /* 0x000fe40001000000 */
[----:B------:R-:W-:-:S07]  /*a020*/  FSEL R72, R4, RZ, !P2 ;  /* 0x000000ff04487208 */ /* 0x000fce0005000000 */
.L_x_14959:
        /* <DEDUP_REMOVED lines=16> */
.L_x_14968:
        /* <DEDUP_REMOVED lines=13> */
.L_x_14970:
[----:B------:R-:W-:Y:S05]  /*a200*/  BSYNC.RECONVERGENT B2 ;  /* 0x0000000000027941 */ /* 0x000fea0003800200 */
.L_x_14969:
        /* <DEDUP_REMOVED lines=46> */
.L_x_14967:
[----:B------:R-:W-:Y:S05]  /*a4f0*/  BSYNC.RECONVERGENT B1 ;  /* 0x0000000000017941 */ /* 0x000fea0003800200 */
.L_x_14966:
        /* <DEDUP_REMOVED lines=9> */
.L_x_14965:
        /* <DEDUP_REMOVED lines=16> */
.L_x_14974:
        /* <DEDUP_REMOVED lines=13> */
.L_x_14976:
[----:B------:R-:W-:Y:S05]  /*a760*/  BSYNC.RECONVERGENT B2 ;  /* 0x0000000000027941 */ /* 0x000fea0003800200 */
.L_x_14975:
        /* <DEDUP_REMOVED lines=47> */
.L_x_14973:
[----:B------:R-:W-:Y:S05]  /*aa60*/  BSYNC.RECONVERGENT B1 ;  /* 0x0000000000017941 */ /* 0x000fea0003800200 */
.L_x_14972:
        /* <DEDUP_REMOVED lines=9> */
.L_x_14971:
        /* <DEDUP_REMOVED lines=16> */
.L_x_14980:
        /* <DEDUP_REMOVED lines=13> */
.L_x_14982:
[----:B------:R-:W-:Y:S05]  /*acd0*/  BSYNC.RECONVERGENT B2 ;  /* 0x0000000000027941 */ /* 0x000fea0003800200 */
.L_x_14981:
        /* <DEDUP_REMOVED lines=47> */
.L_x_14979:
[----:B------:R-:W-:Y:S05]  /*afd0*/  BSYNC.RECONVERGENT B1 ;  /* 0x0000000000017941 */ /* 0x000fea0003800200 */
.L_x_14978:
        /* <DEDUP_REMOVED lines=9> */
.L_x_14977:
        /* <DEDUP_REMOVED lines=16> */
.L_x_14986:
        /* <DEDUP_REMOVED lines=13> */
.L_x_14988:
[----:B------:R-:W-:Y:S05]  /*b240*/  BSYNC.RECONVERGENT B2 ;  /* 0x0000000000027941 */ /* 0x000fea0003800200 */
.L_x_14987:
        /* <DEDUP_REMOVED lines=47> */
.L_x_14985:
[----:B------:R-:W-:Y:S05]  /*b540*/  BSYNC.RECONVERGENT B1 ;  /* 0x0000000000017941 */ /* 0x000fea0003800200 */
.L_x_14984:
        /* <DEDUP_REMOVED lines=9> */
.L_x_14983:
        /* <DEDUP_REMOVED lines=16> */
.L_x_14992:
        /* <DEDUP_REMOVED lines=13> */
.L_x_14994:
[----:B------:R-:W-:Y:S05]  /*b7b0*/  BSYNC.RECONVERGENT B2 ;  /* 0x0000000000027941 */ /* 0x000fea0003800200 */
.L_x_14993:
        /* <DEDUP_REMOVED lines=47> */
.L_x_14991:
[----:B------:R-:W-:Y:S05]  /*bab0*/  BSYNC.RECONVERGENT B1 ;  /* 0x0000000000017941 */ /* 0x000fea0003800200 */
.L_x_14990:
        /* <DEDUP_REMOVED lines=9> */
.L_x_14989:
        /* <DEDUP_REMOVED lines=16> */
.L_x_14998:
        /* <DEDUP_REMOVED lines=13> */
.L_x_15000:
[----:B------:R-:W-:Y:S05]  /*bd20*/  BSYNC.RECONVERGENT B2 ;  /* 0x0000000000027941 */ /* 0x000fea0003800200 */
.L_x_14999:
        /* <DEDUP_REMOVED lines=47> */
.L_x_14997:
[----:B------:R-:W-:Y:S05]  /*c020*/  BSYNC.RECONVERGENT B1 ;  /* 0x0000000000017941 */ /* 0x000fea0003800200 */
.L_x_14996:
        /* <DEDUP_REMOVED lines=9> */
.L_x_14995:
        /* <DEDUP_REMOVED lines=16> */
.L_x_15003:
        /* <DEDUP_REMOVED lines=13> */
.L_x_15005:
[----:B------:R-:W-:Y:S05]  /*c290*/  BSYNC.RECONVERGENT B2 ;  /* 0x0000000000027941 */ /* 0x000fea0003800200 */
.L_x_15004:
        /* <DEDUP_REMOVED lines=47> */
.L_x_15002:
[----:B------:R-:W-:Y:S05]  /*c590*/  BSYNC.RECONVERGENT B1 ;  /* 0x0000000000017941 */ /* 0x000fea0003800200 */
.L_x_15001:
        /* <DEDUP_REMOVED lines=9> */
.L_x_14953:
        /* <DEDUP_REMOVED lines=26> */
.L_x_15006:
[----:B------:R-:W-:Y:S01]  /*c7d0*/  IADD3 R90, PT, PT, R90, 0x80, RZ ;  /* 0x000000805a5a7810 */ /* 0x000fe20007ffe0ff */
[----:B------:R-:W-:-:S07]  /*c7e0*/  VIADD R89, R89, 0x80 ;  /* 0x0000008059597836 */ /* 0x000fce0000000000 */
.L_x_14908:
[----:B------:R-:W-:Y:S05]  /*c7f0*/  BSYNC.RECONVERGENT B0 ;  /* 0x0000000000007941 */ /* 0x000fea0003800200 */
.L_x_14907:
        /* <DEDUP_REMOVED lines=9> */
.L_x_15009:
        /* <DEDUP_REMOVED lines=25> */
.L_x_15014:
        /* <DEDUP_REMOVED lines=13> */
.L_x_15016:
[----:B------:R-:W-:Y:S05]  /*caf0*/  BSYNC.RECONVERGENT B2 ;  /* 0x0000000000027941 */ /* 0x000fea0003800200 */
.L_x_15015:
        /* <DEDUP_REMOVED lines=48> */
.L_x_15013:
[----:B------:R-:W-:Y:S05]  /*ce00*/  BSYNC.RECONVERGENT B1 ;  /* 0x0000000000017941 */ /* 0x000fea0003800200 */
.L_x_15012:
        /* <DEDUP_REMOVED lines=10> */
.L_x_15011:
[----:B------:R-:W-:Y:S01]  /*ceb0*/  @!P3 MOV R4, R91 ;  /* 0x0000005b0004b202 */ /* 0x000fe20000000f00 */
[----:B0-----:R-:W-:Y:S01]  /*cec0*/  @!P3 IMAD.MOV.U32 R104, RZ, RZ, R106 ;  /* 0x000000ffff68b224 */ /* 0x001fe200078e006a */
        /* <DEDUP_REMOVED lines=17> */
.L_x_15020:
        /* <DEDUP_REMOVED lines=13> */
.L_x_15022:
[----:B------:R-:W-:Y:S05]  /*d0b0*/  BSYNC.RECONVERGENT B2 ;  /* 0x0000000000027941 */ /* 0x000fea0003800200 */
.L_x_15021:
        /* <DEDUP_REMOVED lines=47> */
.L_x_15019:
[----:B------:R-:W-:Y:S05]  /*d3b0*/  BSYNC.RECONVERGENT B1 ;  /* 0x0000000000017941 */ /* 0x000fea0003800200 */
.L_x_15018:
        /* <DEDUP_REMOVED lines=10> */
.L_x_15017:
        /* <DEDUP_REMOVED lines=19> */
.L_x_15026:
        /* <DEDUP_REMOVED lines=13> */
.L_x_15028:
[----:B------:R-:W-:Y:S05]  /*d660*/  BSYNC.RECONVERGENT B2 ;  /* 0x0000000000027941 */ /* 0x000fea0003800200 */
.L_x_15027:
        /* <DEDUP_REMOVED lines=49> */
.L_x_15025:
[----:B------:R-:W-:Y:S05]  /*d980*/  BSYNC.RECONVERGENT B1 ;  /* 0x0000000000017941 */ /* 0x000fea0003800200 */
.L_x_15024:
        /* <DEDUP_REMOVED lines=10> */
.L_x_15023:
        /* <DEDUP_REMOVED lines=19> */
.L_x_15032:
        /* <DEDUP_REMOVED lines=13> */
.L_x_15034:
[----:B------:R-:W-:Y:S05]  /*dc30*/  BSYNC.RECONVERGENT B2 ;  /* 0x0000000000027941 */ /* 0x000fea0003800200 */
.L_x_15033:
        /* <DEDUP_REMOVED lines=48> */
.L_x_15031:
[----:B------:R-:W-:Y:S05]  /*df40*/  BSYNC.RECONVERGENT B1 ;  /* 0x0000000000017941 */ /* 0x000fea0003800200 */
.L_x_15030:
        /* <DEDUP_REMOVED lines=10> */
.L_x_15029:
        /* <DEDUP_REMOVED lines=19> */
.L_x_15038:
        /* <DEDUP_REMOVED lines=13> */
.L_x_15040:
[----:B------:R-:W-:Y:S05]  /*e1f0*/  BSYNC.RECONVERGENT B2 ;  /* 0x0000000000027941 */ /* 0x000fea0003800200 */
.L_x_15039:
        /* <DEDUP_REMOVED lines=49> */
.L_x_15037:
[----:B------:R-:W-:Y:S05]  /*e510*/  BSYNC.RECONVERGENT B1 ;  /* 0x0000000000017941 */ /* 0x000fea0003800200 */
.L_x_15036:
        /* <DEDUP_REMOVED lines=10> */
.L_x_15035:
        /* <DEDUP_REMOVED lines=19> */
.L_x_15044:
        /* <DEDUP_REMOVED lines=13> */
.L_x_15046:
[----:B------:R-:W-:Y:S05]  /*e7c0*/  BSYNC.RECONVERGENT B2 ;  /* 0x0000000000027941 */ /* 0x000fea0003800200 */
.L_x_15045:
        /* <DEDUP_REMOVED lines=48> */
.L_x_15043:
[----:B------:R-:W-:Y:S05]  /*ead0*/  BSYNC.RECONVERGENT B1 ;  /* 0x0000000000017941 */ /* 0x000fea0003800200 */
.L_x_15042:
        /* <DEDUP_REMOVED lines=10> */
.L_x_15041:
        /* <DEDUP_REMOVED lines=19> */
.L_x_15050:
        /* <DEDUP_REMOVED lines=13> */
.L_x_15052:
[----:B------:R-:W-:Y:S05]  /*ed80*/  BSYNC.RECONVERGENT B2 ;  /* 0x0000000000027941 */ /* 0x000fea0003800200 */
.L_x_15051:
        /* <DEDUP_REMOVED lines=48> */
.L_x_15049:
[----:B------:R-:W-:Y:S05]  /*f090*/  BSYNC.RECONVERGENT B1 ;  /* 0x0000000000017941 */ /* 0x000fea0003800200 */
.L_x_15048:
        /* <DEDUP_REMOVED lines=10> */
.L_x_15047:
        /* <DEDUP_REMOVED lines=19> */
.L_x_15056:
        /* <DEDUP_REMOVED lines=13> */
.L_x_15058:
[----:B------:R-:W-:Y:S05]  /*f340*/  BSYNC.RECONVERGENT B2 ;  /* 0x0000000000027941 */ /* 0x000fea0003800200 */
.L_x_15057:
        /* <DEDUP_REMOVED lines=49> */
.L_x_15055:
[----:B------:R-:W-:Y:S05]  /*f660*/  BSYNC.RECONVERGENT B1 ;  /* 0x0000000000017941 */ /* 0x000fea0003800200 */
.L_x_15054:
        /* <DEDUP_REMOVED lines=11> */
.L_x_15010:
        /* <DEDUP_REMOVED lines=24> */
.L_x_15062:
        /* <DEDUP_REMOVED lines=13> */
.L_x_15064:
[----:B------:R-:W-:Y:S05]  /*f970*/  BSYNC.RECONVERGENT B2 ;  /* 0x0000000000027941 */ /* 0x000fea0003800200 */
.L_x_15063:
        /* <DEDUP_REMOVED lines=46> */
.L_x_15061:
[----:B------:R-:W-:Y:S05]  /*fc60*/  BSYNC.RECONVERGENT B1 ;  /* 0x0000000000017941 */ /* 0x000fea0003800200 */
.L_x_15060:
        /* <DEDUP_REMOVED lines=9> */
.L_x_15059:
        /* <DEDUP_REMOVED lines=16> */
.L_x_15068:
        /* <DEDUP_REMOVED lines=13> */
.L_x_15070:
[----:B------:R-:W-:Y:S05]  /*fed0*/  BSYNC.RECONVERGENT B2 ;  /* 0x0000000000027941 */ /* 0x000fea0003800200 */
.L_x_15069:
        /* <DEDUP_REMOVED lines=46> */
.L_x_15067:
[----:B------:R-:W-:Y:S05]  /*101c0*/  BSYNC.RECONVERGENT B1 ;  /* 0x0000000000017941 */ /* 0x000fea0003800200 */
.L_x_15066:
        /* <DEDUP_REMOVED lines=9> */
.L_x_15065:
        /* <DEDUP_REMOVED lines=16> */
.L_x_15074:
        /* <DEDUP_REMOVED lines=13> */
.L_x_15076:
[----:B------:R-:W-:Y:S05]  /*10430*/  BSYNC.RECONVERGENT B2 ;  /* 0x0000000000027941 */ /* 0x000fea0003800200 */
.L_x_15075:
        /* <DEDUP_REMOVED lines=47> */
.L_x_15073:
[----:B------:R-:W-:Y:S05]  /*10730*/  BSYNC.RECONVERGENT B1 ;  /* 0x0000000000017941 */ /* 0x000fea0003800200 */
.L_x_15072:
        /* <DEDUP_REMOVED lines=9> */
.L_x_15071:
        /* <DEDUP_REMOVED lines=16> */
.L_x_15080:
        /* <DEDUP_REMOVED lines=13> */
.L_x_15082:
[----:B------:R-:W-:Y:S05]  /*109a0*/  BSYNC.RECONVERGENT B2 ;  /* 0x0000000000027941 */ /* 0x000fea0003800200 */
.L_x_15081:
        /* <DEDUP_REMOVED lines=47> */
.L_x_15079:
[----:B------:R-:W-:Y:S05]  /*10ca0*/  BSYNC.RECONVERGENT B1 ;  /* 0x0000000000017941 */ /* 0x000fea0003800200 */
.L_x_15078:
        /* <DEDUP_REMOVED lines=9> */
.L_x_15077:
        /* <DEDUP_REMOVED lines=16> */
.L_x_15086:
        /* <DEDUP_REMOVED lines=13> */
.L_x_15088:
[----:B------:R-:W-:Y:S05]  /*10f10*/  BSYNC.RECONVERGENT B2 ;  /* 0x0000000000027941 */ /* 0x000fea0003800200 */
.L_x_15087:
        /* <DEDUP_REMOVED lines=47> */
.L_x_15085:
[----:B------:R-:W-:Y:S05]  /*11210*/  BSYNC.RECONVERGENT B1 ;  /* 0x0000000000017941 */ /* 0x000fea0003800200 */
.L_x_15084:
        /* <DEDUP_REMOVED lines=9> */
.L_x_15083:
        /* <DEDUP_REMOVED lines=16> */
.L_x_15092:
        /* <DEDUP_REMOVED lines=13> */
.L_x_15094:
[----:B------:R-:W-:Y:S05]  /*11480*/  BSYNC.RECONVERGENT B2 ;  /* 0x0000000000027941 */ /* 0x000fea0003800200 */
.L_x_15093:
        /* <DEDUP_REMOVED lines=47> */
.L_x_15091:
[----:B------:R-:W-:Y:S05]  /*11780*/  BSYNC.RECONVERGENT B1 ;  /* 0x0000000000017941 */ /* 0x000fea0003800200 */
.L_x_15090:
        /* <DEDUP_REMOVED lines=9> */
.L_x_15089:
        /* <DEDUP_REMOVED lines=16> */
.L_x_15098:
        /* <DEDUP_REMOVED lines=13> */
.L_x_15100:
[----:B------:R-:W-:Y:S05]  /*119f0*/  BSYNC.RECONVERGENT B2 ;  /* 0x0000000000027941 */ /* 0x000fea0003800200 */
.L_x_15099:
        /* <DEDUP_REMOVED lines=47> */
.L_x_15097:
[----:B------:R-:W-:Y:S05]  /*11cf0*/  BSYNC.RECONVERGENT B1 ;  /* 0x0000000000017941 */ /* 0x000fea0003800200 */
.L_x_15096:
        /* <DEDUP_REMOVED lines=9> */
.L_x_15095:
        /* <DEDUP_REMOVED lines=20> */
.L_x_15103:
        /* <DEDUP_REMOVED lines=13> */
.L_x_15105:
[----:B------:R-:W-:Y:S05]  /*11fa0*/  BSYNC.RECONVERGENT B2 ;  /* 0x0000000000027941 */ /* 0x000fea0003800200 */
.L_x_15104:
        /* <DEDUP_REMOVED lines=47> */
.L_x_15102:
[----:B------:R-:W-:Y:S05]  /*122a0*/  BSYNC.RECONVERGENT B1 ;  /* 0x0000000000017941 */ /* 0x000fea0003800200 */
.L_x_15101:
        /* <DEDUP_REMOVED lines=9> */
.L_x_15053:
        /* <DEDUP_REMOVED lines=25> */
.L_x_15008:
[----:B------:R-:W-:Y:S05]  /*124d0*/  BSYNC.RECONVERGENT B0 ;  /* 0x0000000000007941 */ /* 0x000fea0003800200 */
.L_x_15007:
        /* <DEDUP_REMOVED lines=110> */
.L_x_15107:
[----:B------:R-:W-:Y:S05]  /*12bc0*/  BSYNC.RECONVERGENT B0 ;  /* 0x0000000000007941 */ /* 0x000fea0003800200 */
.L_x_15106:
        /* <DEDUP_REMOVED lines=12> */
.L_x_15109:
[----:B------:R-:W-:Y:S05]  /*12c90*/  BSYNC.RECONVERGENT B0 ;  /* 0x0000000000007941 */ /* 0x000fea0003800200 */
.L_x_15108:
        /* <DEDUP_REMOVED lines=94> */
.L_x_15112:
[----:B------:R-:W-:Y:S05]  /*13280*/  BSYNC.RECONVERGENT B0 ;  /* 0x0000000000007941 */ /* 0x000fea0003800200 */
.L_x_15111:
        /* <DEDUP_REMOVED lines=34> */
.L_x_15114:
[----:B------:R-:W-:Y:S05]  /*134b0*/  BSYNC.RECONVERGENT B0 ;  /* 0x0000000000007941 */ /* 0x000fea0003800200 */
.L_x_15113:
        /* <DEDUP_REMOVED lines=33> */
.L_x_15115:
[----:B------:R-:W-:Y:S05]  /*136d0*/  BSYNC.RECONVERGENT B0 ;  /* 0x0000000000007941 */ /* 0x000fea0003800200 */
.L_x_15110:
[----:B------:R-:W-:Y:S02]  /*136e0*/  UIADD3 UR23, UPT, UPT, UR23, UR20, URZ ;  /* 0x0000001417177290 */ /* 0x000fe4000fffe0ff */
[----:B------:R-:W-:Y:S02]  /*136f0*/  UPLOP3.LUT UP1, UPT, UPT, UPT, UP1, 0x40, 0x4 ;  /* 0x000000000004789c */ /* 0x000fe40003f2e810 */
[----:B------:R-:W-:-:S09]  /*13700*/  UISETP.GE.AND UP0, UPT, UR23, UR21, UPT ;  /* 0x000000151700728c */ /* 0x000fd2000bf06270 */
[----:B------:R-:W-:Y:S05]  /*13710*/  BRA.U !UP0, `(.L_x_15116) ;  /* 0xfffffed508647547 */ /* 0x000fea000b83ffff */
[----:B------:R-:W-:Y:S05]  /*13720*/  EXIT ;  /* 0x000000000000794d */ /* 0x000fea0003800000 */
.L_x_15117:
        /* <DEDUP_REMOVED lines=13> */
.L_x_20853:


//--------------------- .text._ZN10layer_norm13ln_fwd_kernelINS_13Kernel_traitsIf6__halffS2_fjLj3072ELj1ELj1ELj4ELj16ENS_18Kernel_traits_baseILj3072EfS2_fS2_fjLj128EEEEELb1ELb0ELb1ELb1EEEvNS_9FwdParamsE --------------------------
	.section	.text._ZN10layer_norm13ln_fwd_kernelINS_13Kernel_traitsIf6__halffS2_fjLj3072ELj1ELj1ELj4ELj16ENS_18Kernel_traits_baseILj3072EfS2_fS2_fjLj128EEEEELb1ELb0ELb1ELb1EEEvNS_9FwdParamsE,"ax",@progbits
	.align	128
        .global         _ZN10layer_norm13ln_fwd_kernelINS_13Kernel_traitsIf6__halffS2_fjLj3072ELj1ELj1ELj4ELj16ENS_18Kernel_traits_baseILj3072EfS2_fS2_fjLj128EEEEELb1ELb0ELb1ELb1EEEvNS_9FwdParamsE
        .type           _ZN10layer_norm13ln_fwd_kernelINS_13Kernel_traitsIf6__halffS2_fjLj3072ELj1ELj1ELj4ELj16ENS_18Kernel_traits_baseILj3072EfS2_fS2_fjLj128EEEEELb1ELb0ELb1ELb1EEEvNS_9FwdParamsE,@function
        .size           _ZN10layer_norm13ln_fwd_kernelINS_13Kernel_traitsIf6__halffS2_fjLj3072ELj1ELj1ELj4ELj16ENS_18Kernel_traits_baseILj3072EfS2_fS2_fjLj128EEEEELb1ELb0ELb1ELb1EEEvNS_9FwdParamsE,(.L_x_20854 - _ZN10layer_norm13ln_fwd_kernelINS_13Kernel_traitsIf6__halffS2_fjLj3072ELj1ELj1ELj4ELj16ENS_18Kernel_traits_baseILj3072EfS2_fS2_fjLj128EEEEELb1ELb0ELb1ELb1EEEvNS_9FwdParamsE)
        .other          _ZN10layer_norm13ln_fwd_kernelINS_13Kernel_traitsIf6__halffS2_fjLj3072ELj1ELj1ELj4ELj16ENS_18Kernel_traits_baseILj3072EfS2_fS2_fjLj128EEEEELb1ELb0ELb1ELb1EEEvNS_9FwdParamsE,@"STO_CUDA_ENTRY STV_DEFAULT"
_ZN10layer_norm13ln_fwd_kernelINS_13Kernel_traitsIf6__halffS2_fjLj3072ELj1ELj1ELj4ELj16ENS_18Kernel_traits_baseILj3072EfS2_fS2_fjLj128EEEEELb1ELb0ELb1ELb1EEEvNS_9FwdParamsE:
.text._ZN10layer_norm13ln_fwd_kernelINS_13Kernel_traitsIf6__halffS2_fjLj3072ELj1ELj1ELj4ELj16ENS_18Kernel_traits_baseILj3072EfS2_fS2_fjLj128EEEEELb1ELb0ELb1ELb1EEEvNS_9FwdParamsE:
        /* <DEDUP_REMOVED lines=66> */
.L_x_15118:
        /* <DEDUP_REMOVED lines=91> */
.L_x_15321:
[----:B------:R-:W-:-:S06]  /*09d0*/  UIMAD.WIDE UR4, UR7, 0x4, UR8 ;  /* 0x00000004070478a5 */ /* 0x000fcc000f8e0208 */
[----:B0-----:R-:W-:Y:S02]  /*09e0*/  IMAD.U32 R58, RZ, RZ, UR4 ;  /* 0x00000004ff3a7e24 */ /* 0x001fe4000f8e00ff */
[----:B------:R-:W-:-:S05]  /*09f0*/  IMAD.U32 R59, RZ, RZ, UR5 ;  /* 0x00000005ff3b7e24 */ /* 0x000fca000f8e00ff */
[----:B-1----:R-:W2:Y:S01]  /*0a00*/  LDG.E R0, desc[UR12][R58.64] ;  /* 0x0000000c3a007981 */ /* 0x002ea2000c1e1900 */
[----:B------:R-:W-:-:S06]  /*0a10*/  UIMAD.WIDE UR4, UR7, 0x4, UR10 ;  /* 0x00000004070478a5 */ /* 0x000fcc000f8e020a */
[----:B------:R-:W-:Y:S01]  /*0a20*/  IMAD.U32 R61, RZ, RZ, UR5 ;  /* 0x00000005ff3d7e24 */ /* 0x000fe2000f8e00ff */
[----:B------:R-:W-:Y:S02]  /*0a30*/  MOV R72, RZ ;  /* 0x000000ff00487202 */ /* 0x000fe40000000f00 */
        /* <DEDUP_REMOVED lines=44> */
.L_x_15122:
        /* <DEDUP_REMOVED lines=12> */
.L_x_15123:
        /* <DEDUP_REMOVED lines=43> */
.L_x_15121:
        /* <DEDUP_REMOVED lines=10> */
.L_x_15120:
        /* <DEDUP_REMOVED lines=18> */
.L_x_15126:
        /* <DEDUP_REMOVED lines=12> */
.L_x_15127:
        /* <DEDUP_REMOVED lines=43> */
.L_x_15125:
        /* <DEDUP_REMOVED lines=10> */
.L_x_15124:
        /* <DEDUP_REMOVED lines=18> */
.L_x_15130:
        /* <DEDUP_REMOVED lines=12> */
.L_x_15131:
        /* <DEDUP_REMOVED lines=43> */
.L_x_15129:
        /* <DEDUP_REMOVED lines=10> */
.L_x_15128:
        /* <DEDUP_REMOVED lines=18> */
.L_x_15134:
        /* <DEDUP_REMOVED lines=12> */
.L_x_15135:
        /* <DEDUP_REMOVED lines=43> */
.L_x_15133:
        /* <DEDUP_REMOVED lines=10> */
.L_x_15132:
        /* <DEDUP_REMOVED lines=18> */
.L_x_15138:
        /* <DEDUP_REMOVED lines=12> */
.L_x_15139:
        /* <DEDUP_REMOVED lines=43> */
.L_x_15137:
        /* <DEDUP_REMOVED lines=10> */
.L_x_15136:
        /* <DEDUP_REMOVED lines=18> */
.L_x_15142:
        /* <DEDUP_REMOVED lines=12> */
.L_x_15143:
        /* <DEDUP_REMOVED lines=43> */
.L_x_15141:
        /* <DEDUP_REMOVED lines=10> */
.L_x_15140:
        /* <DEDUP_REMOVED lines=18> */
.L_x_15146:
        /* <DEDUP_REMOVED lines=12> */
.L_x_15147:
        /* <DEDUP_REMOVED lines=43> */
.L_x_15145:
        /* <DEDUP_REMOVED lines=10> */
.L_x_15144:
        /* <DEDUP_REMOVED lines=18> */
.L_x_15150:
        /* <DEDUP_REMOVED lines=12> */
.L_x_15151:
        /* <DEDUP_REMOVED lines=42> */
.L_x_15149:
        /* <DEDUP_REMOVED lines=11> */
.L_x_15119:
        /* <DEDUP_REMOVED lines=19> */
.L_x_15154:
        /* <DEDUP_REMOVED lines=12> */
.L_x_15155:
        /* <DEDUP_REMOVED lines=42> */
.L_x_15153:
        /* <DEDUP_REMOVED lines=9> */
.L_x_15152:
        /* <DEDUP_REMOVED lines=15> */
.L_x_15158:
        /* <DEDUP_REMOVED lines=12> */
.L_x_15159:
        /* <DEDUP_REMOVED lines=43> */
.L_x_15157:
        /* <DEDUP_REMOVED lines=9> */
.L_x_15156:
        /* <DEDUP_REMOVED lines=15> */
.L_x_15162:
        /* <DEDUP_REMOVED lines=12> */
.L_x_15163:
        /* <DEDUP_REMOVED lines=43> */
.L_x_15161:
        /* <DEDUP_REMOVED lines=9> */
.L_x_15160:
        /* <DEDUP_REMOVED lines=15> */
.L_x_15166:
        /* <DEDUP_REMOVED lines=12> */
.L_x_15167:
        /* <DEDUP_REMOVED lines=43> */
.L_x_15165:
        /* <DEDUP_REMOVED lines=9> */
.L_x_15164:
        /* <DEDUP_REMOVED lines=15> */
.L_x_15170:
        /* <DEDUP_REMOVED lines=12> */
.L_x_15171:
        /* <DEDUP_REMOVED lines=43> */
.L_x_15169:
        /* <DEDUP_REMOVED lines=9> */
.L_x_15168:
        /* <DEDUP_REMOVED lines=15> */
.L_x_15174:
        /* <DEDUP_REMOVED lines=12> */
.L_x_15175:
        /* <DEDUP_REMOVED lines=43> */
.L_x_15173:
        /* <DEDUP_REMOVED lines=9> */
.L_x_15172:
        /* <DEDUP_REMOVED lines=15> */
.L_x_15178:
        /* <DEDUP_REMOVED lines=12> */
.L_x_15179:
        /* <DEDUP_REMOVED lines=43> */
.L_x_15177:
        /* <DEDUP_REMOVED lines=9> */
.L_x_15176:
        /* <DEDUP_REMOVED lines=15> */
.L_x_15181:
        /* <DEDUP_REMOVED lines=12> */
.L_x_15182:
        /* <DEDUP_REMOVED lines=43> */
.L_x_15180:
        /* <DEDUP_REMOVED lines=9> */
.L_x_15148:
        /* <DEDUP_REMOVED lines=25> */
.L_x_15183:
[----:B------:R-:W-:Y:S05]  /*5ea0*/  @!P0 BRA `(.L_x_15184) ;  /* 0x0000000000108947 */ /* 0x000fea0003800000 */
[----:B------:R-:W2:Y:S01]  /*5eb0*/  LDC.64 R52, c[0x0][0x390] ;  /* 0x0000e400ff347b82 */ /* 0x000ea20000000a00 */
[----:B------:R-:W-:-:S04]  /*5ec0*/  VIADD R55, R72, 0x80 ;  /* 0x0000008048377836 */ /* 0x000fc80000000000 */
[----:B--2---:R-:W-:-:S06]  /*5ed0*/  IMAD.WIDE.U32 R52, R55, 0x10, R52 ;  /* 0x0000001037347825 */ /* 0x004fcc00078e0034 */
[----:B------:R-:W5:Y:S02]  /*5ee0*/  LDG.E.128 R52, desc[UR12][R52.64] ;  /* 0x0000000c34347981 */ /* 0x000f64000c1e1d00 */
.L_x_15184:
[----:B------:R-:W-:Y:S05]  /*5ef0*/  BRA.U !UP0, `(.L_x_15185) ;  /* 0x0000002908787547 */ /* 0x000fea000b800000 */
[----:B------:R-:W2:Y:S01]  /*5f00*/  LDC.64 R78, c[0x0][0x3a0] ;  /* 0x0000e800ff4e7b82 */ /* 0x000ea20000000a00 */
[----:B01----:R-:W-:-:S04]  /*5f10*/  VIADD R65, R73, 0x80 ;  /* 0x0000008049417836 */ /* 0x003fc80000000000 */
[----:B--2---:R-:W-:-:S05]  /*5f20*/  IMAD.WIDE.U32 R78, R65, 0x20, R78 ;  /* 0x00000020414e7825 */ /* 0x004fca00078e004e */
        /* <DEDUP_REMOVED lines=21> */
.L_x_15188:
        /* <DEDUP_REMOVED lines=12> */
.L_x_15189:
        /* <DEDUP_REMOVED lines=43> */
.L_x_15187:
        /* <DEDUP_REMOVED lines=10> */
.L_x_15186:
        /* <DEDUP_REMOVED lines=18> */
.L_x_15192:
        /* <DEDUP_REMOVED lines=12> */
.L_x_15193:
        /* <DEDUP_REMOVED lines=43> */
.L_x_15191:
        /* <DEDUP_REMOVED lines=10> */
.L_x_15190:
        /* <DEDUP_REMOVED lines=18> */
.L_x_15196:
        /* <DEDUP_REMOVED lines=12> */
.L_x_15197:
        /* <DEDUP_REMOVED lines=43> */
.L_x_15195:
        /* <DEDUP_REMOVED lines=10> */
.L_x_15194:
        /* <DEDUP_REMOVED lines=18> */
.L_x_15200:
        /* <DEDUP_REMOVED lines=12> */
.L_x_15201:
        /* <DEDUP_REMOVED lines=43> */
.L_x_15199:
[----:B------:R-:W-:Y:S01]  /*7380*/  I2FP.F32.U32 R76, R78 ;  /* 0x0000004e004c7245 */ /* 0x000fe20000201000 */
[----:B-----5:R-:W-:Y:S01]  /*7390*/  HADD2.F32 R78, -RZ, R53.H1_H1 ;  /* 0x30000035ff4e7230 */ /* 0x020fe20000004100 */
        /* <DEDUP_REMOVED lines=8> */
.L_x_15198:
        /* <DEDUP_REMOVED lines=18> */
.L_x_15204:
        /* <DEDUP_REMOVED lines=12> */
.L_x_15205:
        /* <DEDUP_REMOVED lines=43> */
.L_x_15203:
        /* <DEDUP_REMOVED lines=10> */
.L_x_15202:
        /* <DEDUP_REMOVED lines=18> */
.L_x_15208:
        /* <DEDUP_REMOVED lines=12> */
.L_x_15209:
        /* <DEDUP_REMOVED lines=43> */
.L_x_15207:
        /* <DEDUP_REMOVED lines=10> */
.L_x_15206:
        /* <DEDUP_REMOVED lines=18> */
.L_x_15212:
        /* <DEDUP_REMOVED lines=12> */
.L_x_15213:
        /* <DEDUP_REMOVED lines=43> */
.L_x_15211:
        /* <DEDUP_REMOVED lines=10> */
.L_x_15210:
        /* <DEDUP_REMOVED lines=18> */
.L_x_15216:
        /* <DEDUP_REMOVED lines=12> */
.L_x_15217:
        /* <DEDUP_REMOVED lines=42> */
.L_x_15215:
        /* <DEDUP_REMOVED lines=11> */
.L_x_15185:
[----:B01----:R-:W-:Y:S01]  /*88e0*/  HFMA2 R64, -RZ, RZ, 0, 0 ;  /* 0x00000000ff407431 */ /* 0x003fe200000001ff */
        /* <DEDUP_REMOVED lines=18> */
.L_x_15220:
        /* <DEDUP_REMOVED lines=12> */
.L_x_15221:
        /* <DEDUP_REMOVED lines=42> */
.L_x_15219:
        /* <DEDUP_REMOVED lines=9> */
.L_x_15218:
        /* <DEDUP_REMOVED lines=15> */
.L_x_15224:
        /* <DEDUP_REMOVED lines=12> */
.L_x_15225:
        /* <DEDUP_REMOVED lines=43> */
.L_x_15223:
        /* <DEDUP_REMOVED lines=9> */
.L_x_15222:
        /* <DEDUP_REMOVED lines=15> */
.L_x_15228:
        /* <DEDUP_REMOVED lines=12> */
.L_x_15229:
        /* <DEDUP_REMOVED lines=43> */
.L_x_15227:
        /* <DEDUP_REMOVED lines=9> */
.L_x_15226:
        /* <DEDUP_REMOVED lines=15> */
.L_x_15232:
        /* <DEDUP_REMOVED lines=12> */
.L_x_15233:
        /* <DEDUP_REMOVED lines=43> */
.L_x_15231:
        /* <DEDUP_REMOVED lines=9> */
.L_x_15230:
        /* <DEDUP_REMOVED lines=15> */
.L_x_15236:
        /* <DEDUP_REMOVED lines=12> */
.L_x_15237:
        /* <DEDUP_REMOVED lines=43> */
.L_x_15235:
        /* <DEDUP_REMOVED lines=9> */
.L_x_15234:
        /* <DEDUP_REMOVED lines=15> */
.L_x_15240:
        /* <DEDUP_REMOVED lines=12> */
.L_x_15241:
        /* <DEDUP_REMOVED lines=43> */
.L_x_15239:
        /* <DEDUP_REMOVED lines=9> */
.L_x_15238:
        /* <DEDUP_REMOVED lines=15> */
.L_x_15244:
        /* <DEDUP_REMOVED lines=12> */
.L_x_15245:
        /* <DEDUP_REMOVED lines=43> */
.L_x_15243:
        /* <DEDUP_REMOVED lines=9> */
.L_x_15242:
        /* <DEDUP_REMOVED lines=15> */
.L_x_15247:
        /* <DEDUP_REMOVED lines=12> */
.L_x_15248:
        /* <DEDUP_REMOVED lines=43> */
.L_x_15246:
        /* <DEDUP_REMOVED lines=9> */
.L_x_15214:
        /* <DEDUP_REMOVED lines=27> */
.L_x_15249:
[----:B------:R-:W-:Y:S05]  /*b240*/  @!P0 BRA `(.L_x_15250) ;  /* 0x00000000000c8947 */ /* 0x000fea0003800000 */
[----:B------:R-:W2:Y:S02]  /*b250*/  LDC.64 R52, c[0x0][0x390] ;  /* 0x0000e400ff347b82 */ /* 0x000ea40000000a00 */
[----:B--2---:R-:W-:-:S06]  /*b260*/  IMAD.WIDE.U32 R52, R97, 0x10, R52 ;  /* 0x0000001061347825 */ /* 0x004fcc00078e0034 */
[----:B------:R-:W5:Y:S02]  /*b270*/  LDG.E.128 R52, desc[UR12][R52.64] ;  /* 0x0000000c34347981 */ /* 0x000f64000c1e1d00 */
.L_x_15250:
        /* <DEDUP_REMOVED lines=25> */
.L_x_15254:
        /* <DEDUP_REMOVED lines=12> */
.L_x_15255:
        /* <DEDUP_REMOVED lines=43> */
.L_x_15253:
        /* <DEDUP_REMOVED lines=10> */
.L_x_15252:
        /* <DEDUP_REMOVED lines=18> */
.L_x_15258:
        /* <DEDUP_REMOVED lines=12> */
.L_x_15259:
        /* <DEDUP_REMOVED lines=43> */
.L_x_15257:
        /* <DEDUP_REMOVED lines=10> */
.L_x_15256:
        /* <DEDUP_REMOVED lines=18> */
.L_x_15262:
        /* <DEDUP_REMOVED lines=12> */
.L_x_15263:
        /* <DEDUP_REMOVED lines=43> */
.L_x_15261:
        /* <DEDUP_REMOVED lines=10> */
.L_x_15260:
        /* <DEDUP_REMOVED lines=18> */
.L_x_15266:
        /* <DEDUP_REMOVED lines=12> */
.L_x_15267:
        /* <DEDUP_REMOVED lines=43> */
.L_x_15265:
        /* <DEDUP_REMOVED lines=10> */
.L_x_15264:
        /* <DEDUP_REMOVED lines=18> */
.L_x_15270:
        /* <DEDUP_REMOVED lines=12> */
.L_x_15271:
        /* <DEDUP_REMOVED lines=43> */
.L_x_15269:
        /* <DEDUP_REMOVED lines=10> */
.L_x_15268:
        /* <DEDUP_REMOVED lines=18> */
.L_x_15274:
        /* <DEDUP_REMOVED lines=12> */
.L_x_15275:
        /* <DEDUP_REMOVED lines=43> */
.L_x_15273:
        /* <DEDUP_REMOVED lines=10> */
.L_x_15272:
        /* <DEDUP_REMOVED lines=18> */
.L_x_15278:
        /* <DEDUP_REMOVED lines=12> */
.L_x_15279:
        /* <DEDUP_REMOVED lines=43> */
.L_x_15277:
        /* <DEDUP_REMOVED lines=10> */
.L_x_15276:
        /* <DEDUP_REMOVED lines=18> */
.L_x_15282:
        /* <DEDUP_REMOVED lines=12> */
.L_x_15283:
        /* <DEDUP_REMOVED lines=43> */
.L_x_15281:
        /* <DEDUP_REMOVED lines=11> */
.L_x_15251:
        /* <DEDUP_REMOVED lines=19> */
.L_x_15286:
        /* <DEDUP_REMOVED lines=12> */
.L_x_15287:
        /* <DEDUP_REMOVED lines=43> */
.L_x_15285:
[----:B------:R-:W-:Y:S01]  /*e120*/  I2FP.F32.U32 R72, R72 ;  /* 0x0000004800487245 */ /* 0x000fe20000201000 */
[----:B01---5:R-:W-:Y:S02]  /*e130*/  HADD2.F32 R74, -RZ, R52.H0_H0 ;  /* 0x20000034ff4a7230 */ /* 0x023fe40000004100 */
[----:B------:R-:W-:-:S03]  /*e140*/  IMAD.MOV.U32 R73, RZ, RZ, 0x2f800000 ;  /* 0x2f800000ff497424 */ /* 0x000fc600078e00ff */
[----:B------:R-:W-:Y:S01]  /*e150*/  FMUL.FTZ R74, R74, UR17 ;  /* 0x000000114a4a7c20 */ /* 0x000fe20008410000 */
[----:B------:R-:W-:-:S03]  /*e160*/  FFMA.FTZ R72, R72, R73, 1.1641532182693481445e-10 ;  /* 0x2f00000048487423 */ /* 0x000fc60000010049 */
[----:B------:R-:W-:Y:S02]  /*e170*/  FMUL.FTZ R74, R74, UR16 ;  /* 0x000000104a4a7c20 */ /* 0x000fe40008410000 */
[----:B------:R-:W-:-:S04]  /*e180*/  FSETP.GTU.FTZ.AND P1, PT, R72, UR23, PT ;  /* 0x0000001748007c0b */ /* 0x000fc8000bf3c000 */
[----:B------:R-:W-:Y:S02]  /*e190*/  SEL R84, RZ, 0x1, P1 ;  /* 0x00000001ff547807 */ /* 0x000fe40000800000 */
[----:B------:R-:W-:-:S07]  /*e1a0*/  FSEL R72, R74, RZ, !P1 ;  /* 0x000000ff4a487208 */ /* 0x000fce0004800000 */
.L_x_15284:
[----:B01----:R-:W-:Y:S01]  /*e1b0*/  MOV R75, R0 ;  /* 0x00000000004b7202 */ /* 0x003fe20000000f00 */
        /* <DEDUP_REMOVED lines=14> */
.L_x_15290:
        /* <DEDUP_REMOVED lines=12> */
.L_x_15291:
        /* <DEDUP_REMOVED lines=43> */
.L_x_15289:
        /* <DEDUP_REMOVED lines=9> */
.L_x_15288:
        /* <DEDUP_REMOVED lines=15> */
.L_x_15294:
        /* <DEDUP_REMOVED lines=12> */
.L_x_15295:
        /* <DEDUP_REMOVED lines=43> */
.L_x_15293:
        /* <DEDUP_REMOVED lines=9> */
.L_x_15292:
        /* <DEDUP_REMOVED lines=15> */
.L_x_15298:
        /* <DEDUP_REMOVED lines=12> */
.L_x_15299:
        /* <DEDUP_REMOVED lines=43> */
.L_x_15297:
        /* <DEDUP_REMOVED lines=9> */
.L_x_15296:
        /* <DEDUP_REMOVED lines=15> */
.L_x_15302:
        /* <DEDUP_REMOVED lines=12> */
.L_x_15303:
        /* <DEDUP_REMOVED lines=43> */
.L_x_15301:
        /* <DEDUP_REMOVED lines=9> */
.L_x_15300:
        /* <DEDUP_REMOVED lines=15> */
.L_x_15306:
        /* <DEDUP_REMOVED lines=12> */
.L_x_15307:
        /* <DEDUP_REMOVED lines=43> */
.L_x_15305:
        /* <DEDUP_REMOVED lines=9> */
.L_x_15304:
        /* <DEDUP_REMOVED lines=15> */
.L_x_15310:
        /* <DEDUP_REMOVED lines=12> */
.L_x_15311:
        /* <DEDUP_REMOVED lines=43> */
.L_x_15309:
[----:B------:R-:W-:Y:S01]  /*fec0*/  I2FP.F32.U32 R78, R78 ;  /* 0x0000004e004e7245 */ /* 0x000fe20000201000 */
[----:B------:R-:W-:Y:S02]  /*fed0*/  IMAD.MOV.U32 R79, RZ, RZ, 0x2f800000 ;  /* 0x2f800000ff4f7424 */ /* 0x000fe400078e00ff */
[----:B-----5:R-:W-:Y:S02]  /*fee0*/  HADD2.F32 R90, -RZ, R55.H0_H0 ;  /* 0x20000037ff5a7230 */ /* 0x020fe40000004100 */
[----:B------:R-:W-:-:S03]  /*fef0*/  FFMA.FTZ R78, R78, R79, 1.1641532182693481445e-10 ;  /* 0x2f0000004e4e7423 */ /* 0x000fc6000001004f */
[----:B------:R-:W-:Y:S02]  /*ff00*/  FMUL.FTZ R90, R90, UR17 ;  /* 0x000000115a5a7c20 */ /* 0x000fe40008410000 */
[----:B------:R-:W-:Y:S02]  /*ff10*/  FSETP.GTU.FTZ.AND P1, PT, R78, UR23, PT ;  /* 0x000000174e007c0b */ /* 0x000fe4000bf3c000 */
[----:B------:R-:W-:Y:S02]  /*ff20*/  FMUL.FTZ R78, R90, UR16 ;  /* 0x000000105a4e7c20 */ /* 0x000fe40008410000 */
[----:B------:R-:W-:-:S03]  /*ff30*/  SEL R90, RZ, 0x1, P1 ;  /* 0x00000001ff5a7807 */ /* 0x000fc60000800000 */
[----:B------:R-:W-:-:S07]  /*ff40*/  FSEL R78, R78, RZ, !P1 ;  /* 0x000000ff4e4e7208 */ /* 0x000fce0004800000 */
.L_x_15308:
        /* <DEDUP_REMOVED lines=15> */
.L_x_15313:
        /* <DEDUP_REMOVED lines=12> */
.L_x_15314:
        /* <DEDUP_REMOVED lines=43> */
.L_x_15312:
        /* <DEDUP_REMOVED lines=9> */
.L_x_15280:
        /* <DEDUP_REMOVED lines=48> */
.L_x_15315:
        /* <DEDUP_REMOVED lines=82> */
.L_x_15317:
[----:B------:R-:W-:Y:S05]  /*10c60*/  BSYNC.RECONVERGENT B0 ;  /* 0x0000000000007941 */ /* 0x000fea0003800200 */
.L_x_15316:
        /* <DEDUP_REMOVED lines=12> */
.L_x_15319:
[----:B------:R-:W-:Y:S05]  /*10d30*/  BSYNC.RECONVERGENT B0 ;  /* 0x0000000000007941 */ /* 0x000fea0003800200 */
.L_x_15318:
        /* <DEDUP_REMOVED lines=119> */
[----:B------:R-:W-:Y:S01]  /*114b0*/  F2FP.F16.F32.PACK_AB R57, R62, R57 ;  /* 0x000000393e39723e */ /* 0x000fe200000000ff */
        /* <DEDUP_REMOVED lines=31> */
[----:B------:R-:W-:-:S05]  /*116b0*/  F2FP.F16.F32.PACK_AB R64, R75, R76 ;  /* 0x0000004c4b40723e */ /* 0x000fca00000000ff */
[----:B------:R0:W-:Y:S02]  /*116c0*/  STG.E.128 desc[UR12][R72.64], R64 ;  /* 0x0000004048007986 */ /* 0x0001e4000c101d0c */
.L_x_15320:
[----:B------:R-:W-:Y:S02]  /*116d0*/  UIADD3 UR7, UPT, UPT, UR7, UR20, URZ ;  /* 0x0000001407077290 */ /* 0x000fe4000fffe0ff */
[----:B------:R-:W-:Y:S02]  /*116e0*/  UPLOP3.LUT UP1, UPT, UPT, UPT, UP1, 0x40, 0x4 ;  /* 0x000000000004789c */ /* 0x000fe40003f2e810 */
[----:B------:R-:W-:-:S09]  /*116f0*/  UISETP.GE.AND UP0, UPT, UR7, UR21, UPT ;  /* 0x000000150700728c */ /* 0x000fd2000bf06270 */
[----:B------:R-:W-:Y:S05]  /*11700*/  BRA.U !UP0, `(.L_x_15321) ;  /* 0xfffffef108b07547 */ /* 0x000fea000b83ffff */
[----:B------:R-:W-:Y:S05]  /*11710*/  EXIT ;  /* 0x000000000000794d */ /* 0x000fea0003800000 */
.L_x_15322:
        /* <DEDUP_REMOVED lines=14> */
.L_x_20854:


//--------------------- .text._ZN10layer_norm13ln_fwd_kernelINS_13Kernel_traitsIf6__halffS2_fjLj3072ELj1ELj1ELj4ELj16ENS_18Kernel_traits_baseILj3072EfS2_fS2_fjLj128EEEEELb1ELb1ELb0ELb0EEEvNS_9FwdParamsE --------------------------
	.section	.text._ZN10layer_norm13ln_fwd_kernelINS_13Kernel_traitsIf6__halffS2_fjLj3072ELj1ELj1ELj4ELj16ENS_18Kernel_traits_baseILj3072EfS2_fS2_fjLj128EEEEELb1ELb1ELb0ELb0EEEvNS_9FwdParamsE,"ax",@progbits
	.align	128
        .global         _ZN10layer_norm13ln_fwd_kernelINS_13Kernel_traitsIf6__halffS2_fjLj3072ELj1ELj1ELj4ELj16ENS_18Kernel_traits_baseILj3072EfS2_fS2_fjLj128EEEEELb1ELb1ELb0ELb0EEEvNS_9FwdParamsE
        .type           _ZN10layer_norm13ln_fwd_kernelINS_13Kernel_traitsIf6__halffS2_fjLj3072ELj1ELj1ELj4ELj16ENS_18Kernel_traits_baseILj3072EfS2_fS2_fjLj128EEEEELb1ELb1ELb0ELb0EEEvNS_9FwdParamsE,@function
        .size           _ZN10layer_norm13ln_fwd_kernelINS_13Kernel_traitsIf6__halffS2_fjLj3072ELj1ELj1ELj4ELj16ENS_18Kernel_traits_baseILj3072EfS2_fS2_fjLj128EEEEELb1ELb1ELb0ELb0EEEvNS_9FwdParamsE,(.L_x_20855 - _ZN10layer_norm13ln_fwd_kernelINS_13Kernel_traitsIf6__halffS2_fjLj3072ELj1ELj1ELj4ELj16ENS_18Kernel_traits_baseILj3072EfS2_fS2_fjLj128EEEEELb1ELb1ELb0ELb0EEEvNS_9FwdParamsE)
        .other          _ZN10layer_norm13ln_fwd_kernelINS_13Kernel_traitsIf6__halffS2_fjLj3072ELj1ELj1ELj4ELj16ENS_18Kernel_traits_baseILj3072EfS2_fS2_fjLj128EEEEELb1ELb1ELb0ELb0EEEvNS_9FwdParamsE,@"STO_CUDA_ENTRY STV_DEFAULT"
_ZN10layer_norm13ln_fwd_kernelINS_13Kernel_traitsIf6__halffS2_fjLj3072ELj1ELj1ELj4ELj16ENS_18Kernel_traits_baseILj3072EfS2_fS2_fjLj128EEEEELb1ELb1ELb0ELb0EEEvNS_9FwdParamsE:
.text._ZN10layer_norm13ln_fwd_kernelINS_13Kernel_traitsIf6__halffS2_fjLj3072ELj1ELj1ELj4ELj16ENS_18Kernel_traits_baseILj3072EfS2_fS2_fjLj128EEEEELb1ELb1ELb0ELb0EEEvNS_9FwdParamsE:
        /* <DEDUP_REMOVED lines=20> */
[----:B------:R-:W-:-:S04]  /*0140*/  LOP3.LUT R119, R121, 0x1f, RZ, 0xc0, !PT ;  /* 0x0000001f79777812 */ /* 0x000fc800078ec0ff */
[----:B------:R-:W0:Y:S02]  /*0150*/  LDC R120, c[0x0][0x360] ;  /* 0x0000d800ff787b82 */ /* 0x000e240000000800 */
[----:B0-----:R-:W-:Y:S01]  /*0160*/  IMAD R120, R120, UR10, R121 ;  /* 0x0000000a78787c24 */ /* 0x001fe2000f8e0279 */
[----:B--2---:R-:W-:Y:S02]  /*0170*/  @P0 R2UR UR8, R2 ;  /* 0x00000000020802ca */ /* 0x004fe400000e0000 */
[----:B------:R-:W-:Y:S02]  /*0180*/  @P0 R2UR UR9, R3 ;  /* 0x00000000030902ca */ /* 0x000fe400000e0000 */
[----:B---3--:R-:W-:Y:S02]  /*0190*/  @P0 IADD3 R112, P1, PT, R4, R7, RZ ;  /* 0x0000000704700210 */ /* 0x008fe40007f3e0ff */
[----:B-----5:R-:W-:Y:S02]  /*01a0*/  SHF.R.S32.HI R2, RZ, 0x1f, R9 ;  /* 0x0000001fff027819 */ /* 0x020fe40000011409 */
[----:B------:R-:W-:-:S02]  /*01b0*/  LOP3.LUT R3, R0, 0x1f, R121, 0xf8, !PT ;  /* 0x0000001f00037812 */ /* 0x000fc400078ef879 */
[----:B------:R-:W-:Y:S02]  /*01c0*/  @P0 IADD3.X R113, PT, PT, RZ, R5, RZ, P1, !PT ;  /* 0x00000005ff710210 */ /* 0x000fe40000ffe4ff */
[----:B------:R-:W-:Y:S01]  /*01d0*/  LEA.HI R2, R2, R9, RZ, 0x3 ;  /* 0x0000000902027211 */ /* 0x000fe200078f18ff */
[----:B------:R-:W-:Y:S01]  /*01e0*/  UIADD3 UR16, UPT, UPT, UR8, -0x61c88647, URZ ;  /* 0x9e3779b908107890 */ /* 0x000fe2000fffe0ff */
[----:B------:R-:W-:Y:S01]  /*01f0*/  LOP3.LUT R5, R3, 0x7f, RZ, 0x3c, !PT ;  /* 0x0000007f03057812 */ /* 0x000fe200078e3cff */
[----:B------:R-:W-:Y:S01]  /*0200*/  UIADD3 UR17, UPT, UPT, UR9, -0x4498517b, URZ ;  /* 0xbb67ae8509117890 */ /* 0x000fe2000fffe0ff */
[--C-:B------:R-:W-:Y:S01]  /*0210*/  SHF.R.U64 R124, R112, 0x2, R113.reuse ;  /* 0x00000002707c7819 */ /* 0x100fe20000001271 */
[----:B------:R-:W-:Y:S01]  /*0220*/  UIADD3 UR18, UPT, UPT, UR8, 0x3c6ef372, URZ ;  /* 0x3c6ef37208127890 */ /* 0x000fe2000fffe0ff */
[----:B------:R-:W-:Y:S01]  /*0230*/  LEA.HI.SX32 R118, R2, R5, 0x1d ;  /* 0x0000000502767211 */ /* 0x000fe200078feaff */
        /* <DEDUP_REMOVED lines=60> */
.L_x_15324:
        /* <DEDUP_REMOVED lines=41> */
.L_x_15325:
[----:B------:R-:W-:Y:S05]  /*0890*/  BSYNC.RECONVERGENT B0 ;  /* 0x0000000000007941 */ /* 0x000fea0003800200 */
.L_x_15323:
[----:B------:R-:W1:Y:S02]  /*08a0*/  LDCU UR4, c[0x0][0x384] ;  /* 0x00007080ff0477ac */ /* 0x000e640008000800 */
[----:B-1----:R-:W-:-:S06]  /*08b0*/  UISETP.GE.AND UP0, UPT, UR10, UR4, UPT ;  /* 0x000000040a00728c */ /* 0x002fcc000bf06270 */
[----:B------:R-:W-:-:S13]  /*08c0*/  PLOP3.LUT P0, PT, PT, PT, UP0, 0x80, 0x8 ;  /* 0x000000000008781c */ /* 0x000fda0003f0f008 */
[----:B------:R-:W-:Y:S05]  /*08d0*/  @P0 EXIT ;  /* 0x000000000000094d */ /* 0x000fea0003800000 */
[----:B0-----:R-:W-:Y:S01]  /*08e0*/  IMAD.HI.U32 R76, R120, -0x326172a9, RZ ;  /* 0xcd9e8d57784c7827 */ /* 0x001fe200078e00ff */
        /* <DEDUP_REMOVED lines=58> */
[----:B------:R-:W-:Y:S01]  /*0c90*/  IMAD R3, R3, -0x2daee0ad, RZ ;  /* 0xd2511f5303037824 */ /* 0x000fe200078e02ff */
[----:B------:R-:W-:Y:S01]  /*0ca0*/  SHF.L.U32 R81, R81, 0x1, RZ ;  /* 0x0000000151517819 */ /* 0x000fe200000006ff */
[----:B------:R-:W-:Y:S01]  /*0cb0*/  IMAD R78, R119, -0x20, R78 ;  /* 0xffffffe0774e7824 */ /* 0x000fe200078e024e */
[----:B------:R-:W-:Y:S02]  /*0cc0*/  VIMNMX R80, PT, PT, R80, 0x20, PT ;  /* 0x0000002050507848 */ /* 0x000fe40003fe0100 */
[----:B------:R-:W-:-:S02]  /*0cd0*/  LOP3.LUT R81, R81, 0xffffff00, RZ, 0xc0, !PT ;  /* 0xffffff0051517812 */ /* 0x000fc400078ec0ff */
        /* <DEDUP_REMOVED lines=12> */
[----:B------:R-:W-:-:S04]  /*0da0*/  IMAD.HI.U32 R115, R76, -0x2daee0ad, RZ ;  /* 0xd2511f534c737827 */ /* 0x000fc800078e00ff */
[----:B------:R-:W-:Y:S02]  /*0db0*/  HFMA2 R3, -RZ, RZ, 0, 0 ;  /* 0x00000000ff037431 */ /* 0x000fe400000001ff */
[----:B------:R-:W-:Y:S01]  /*0dc0*/  IMAD R79, R79, -0x326172a9, RZ ;  /* 0xcd9e8d574f4f7824 */ /* 0x000fe200078e02ff */
[----:B------:R-:W-:Y:S01]  /*0dd0*/  LOP3.LUT R115, R2, UR33, R115, 0x96, !PT ;  /* 0x0000002102737c12 */ /* 0x000fe2000f8e9673 */
[----:B------:R-:W-:-:S04]  /*0de0*/  IMAD.HI.U32 R114, R0, -0x326172a9, RZ ;  /* 0xcd9e8d5700727827 */ /* 0x000fc800078e00ff */
[----:B------:R-:W-:Y:S01]  /*0df0*/  IMAD R116, R78, 0x8, R81 ;  /* 0x000000084e747824 */ /* 0x000fe200078e0251 */
[----:B------:R-:W-:Y:S01]  /*0e00*/  LOP3.LUT R114, R79, UR32, R114, 0x96, !PT ;  /* 0x000000204f727c12 */ /* 0x000fe2000f8e9672 */
[----:B------:R-:W-:Y:S02]  /*0e10*/  IMAD R123, R76, -0x2daee0ad, RZ ;  /* 0xd2511f534c7b7824 */ /* 0x000fe400078e02ff */
[----:B01234-:R-:W-:-:S07]  /*0e20*/  IMAD R2, R0, -0x326172a9, RZ ;  /* 0xcd9e8d5700027824 */ /* 0x01ffce00078e02ff */
.L_x_15583:
[----:B0-----:R-:W0:Y:S01]  /*0e30*/  @UP0 LDCU.64 UR4, c[0x0][0x3e0] ;  /* 0x00007c00ff0407ac */ /* 0x001e220008000a00 */
[----:B------:R-:W-:Y:S01]  /*0e40*/  PLOP3.LUT P0, PT, PT, PT, UP0, 0x80, 0x8 ;  /* 0x000000000008781c */ /* 0x000fe20003f0f008 */
[----:B0-----:R-:W-:-:S06]  /*0e50*/  @UP0 UIMAD.WIDE UR4, UR10, 0x2, UR4 ;  /* 0x000000020a0408a5 */ /* 0x001fcc000f8e0204 */
[----:B-123--:R-:W-:Y:S02]  /*0e60*/  IMAD.U32 R108, RZ, RZ, UR4 ;  /* 0x00000004ff6c7e24 */ /* 0x00efe4000f8e00ff */
[----:B------:R-:W-:-:S05]  /*0e70*/  IMAD.U32 R109, RZ, RZ, UR5 ;  /* 0x00000005ff6d7e24 */ /* 0x000fca000f8e00ff */
        /* <DEDUP_REMOVED lines=12> */
[----:B------:R-:W-:-:S04]  /*0f40*/  MOV R111, UR5 ;  /* 0x00000005006f7c02 */ /* 0x000fc80008000f00 */
[----:B------:R-:W-:-:S05]  /*0f50*/  LEA.HI.SX32 R122, R111, R0, 0x1d ;  /* 0x000000006f7a7211 */ /* 0x000fca00078feaff */
[----:B------:R-:W-:Y:S02]  /*0f60*/  IMAD.MOV.U32 R0, RZ, RZ, R122 ;  /* 0x000000ffff007224 */ /* 0x000fe400078e007a */
[----:B--2---:R-:W-:-:S05]  /*0f70*/  @P0 HADD2.F32 R110, -RZ, R108.H0_H0 ;  /* 0x2000006cff6e0230 */ /* 0x004fca0000004100 */
[----:B------:R-:W-:Y:S01]  /*0f80*/  @P1 R2UR UR4, R110 ;  /* 0x000000006e0412ca */ /* 0x000fe200000e0000 */
[----:B------:R-:W-:-:S14]  /*0f90*/  @!P2 BRA `(.L_x_15327) ;  /* 0x0000005000dca947 */ /* 0x000fdc0003800000 */
        /* <DEDUP_REMOVED lines=21> */
.L_x_20691:
[----:B------:R-:W-:Y:S05]  /*10f0*/  BRX R84 -0x1100                                        (*"BRANCH_TARGETS .L_x_20692,.L_x_20693,.L_x_20694"*) ;  /* 0xffffffec54c07949 */ /* 0x000fea000383ffff */
.L_x_20694:
[----:B------:R-:W-:Y:S01]  /*1100*/  VIADD R86, R112, 0x1 ;  /* 0x0000000170567836 */ /* 0x000fe20000000000 */
[----:B------:R-:W-:Y:S01]  /*1110*/  MOV R87, R114 ;  /* 0x0000007200577202 */ /* 0x000fe20000000f00 */
[----:B------:R-:W-:Y:S01]  /*1120*/  IMAD.MOV.U32 R0, RZ, RZ, R123 ;  /* 0x000000ffff007224 */ /* 0x000fe200078e007b */
[----:B------:R-:W-:Y:S06]  /*1130*/  BRA `(.L_x_15330) ;  /* 0x0000000000f47947 */ /* 0x000fec0003800000 */
.L_x_20692:
[----:B------:R-:W-:Y:S01]  /*1140*/  IMAD.MOV.U32 R0, RZ, RZ, R123 ;  /* 0x000000ffff007224 */ /* 0x000fe200078e007b */
[----:B------:R-:W-:Y:S01]  /*1150*/  MOV R87, R115 ;  /* 0x0000007300577202 */ /* 0x000fe20000000f00 */
[----:B------:R-:W-:Y:S01]  /*1160*/  IMAD.MOV.U32 R86, RZ, RZ, 0x3 ;  /* 0x00000003ff567424 */ /* 0x000fe200078e00ff */
[----:B------:R-:W-:Y:S06]  /*1170*/  BRA `(.L_x_15330) ;  /* 0x0000000000e47947 */ /* 0x000fec0003800000 */
.L_x_20693:
        /* <DEDUP_REMOVED lines=13> */
.L_x_15332:
[----:B------:R-:W-:Y:S05]  /*1250*/  BSYNC.RECONVERGENT B2 ;  /* 0x0000000000027941 */ /* 0x000fea0003800200 */
.L_x_15331:
        /* <DEDUP_REMOVED lines=43> */
.L_x_15330:
[----:B------:R-:W-:Y:S05]  /*1510*/  BSYNC.RECONVERGENT B1 ;  /* 0x0000000000017941 */ /* 0x000fea0003800200 */
.L_x_15329:
        /* <DEDUP_REMOVED lines=9> */
[----:B------:R-:W-:-:S02]  /*15b0*/  IMAD.MOV.U32 R87, RZ, RZ, R2 ;  /* 0x000000ffff577224 */ /* 0x000fc400078e0002 */
[----:B------:R-:W-:Y:S01]  /*15c0*/  FFMA.FTZ R85, R85, R110, 1.1641532182693481445e-10 ;  /* 0x2f00000055557423 */ /* 0x000fe2000001006e */
[----:B0-----:R-:W-:-:S04]  /*15d0*/  FMUL.FTZ R84, R84, R109 ;  /* 0x0000006d54547220 */ /* 0x001fc80000410000 */
        /* <DEDUP_REMOVED lines=14> */
.L_x_15335:
        /* <DEDUP_REMOVED lines=13> */
.L_x_15337:
[----:B------:R-:W-:Y:S05]  /*1790*/  BSYNC.RECONVERGENT B2 ;  /* 0x0000000000027941 */ /* 0x000fea0003800200 */
.L_x_15336:
        /* <DEDUP_REMOVED lines=43> */
.L_x_15334:
[----:B------:R-:W-:Y:S05]  /*1a50*/  BSYNC.RECONVERGENT B1 ;  /* 0x0000000000017941 */ /* 0x000fea0003800200 */
.L_x_15333:
        /* <DEDUP_REMOVED lines=22> */
.L_x_15340:
        /* <DEDUP_REMOVED lines=13> */
.L_x_15342:
[----:B------:R-:W-:Y:S05]  /*1c90*/  BSYNC.RECONVERGENT B2 ;  /* 0x0000000000027941 */ /* 0x000fea0003800200 */
.L_x_15341:
        /* <DEDUP_REMOVED lines=43> */
.L_x_15339:
[----:B------:R-:W-:Y:S05]  /*1f50*/  BSYNC.RECONVERGENT B1 ;  /* 0x0000000000017941 */ /* 0x000fea0003800200 */
.L_x_15338:
        /* <DEDUP_REMOVED lines=22> */
.L_x_15345:
        /* <DEDUP_REMOVED lines=13> */
.L_x_15347:
[----:B------:R-:W-:Y:S05]  /*2190*/  BSYNC.RECONVERGENT B2 ;  /* 0x0000000000027941 */ /* 0x000fea0003800200 */
.L_x_15346:
        /* <DEDUP_REMOVED lines=43> */
.L_x_15344:
[----:B------:R-:W-:Y:S05]  /*2450*/  BSYNC.RECONVERGENT B1 ;  /* 0x0000000000017941 */ /* 0x000fea0003800200 */
.L_x_15343:
        /* <DEDUP_REMOVED lines=22> */
.L_x_15350:
        /* <DEDUP_REMOVED lines=13> */
.L_x_15352:
[----:B------:R-:W-:Y:S05]  /*2690*/  BSYNC.RECONVERGENT B2 ;  /* 0x0000000000027941 */ /* 0x000fea0003800200 */
.L_x_15351:
        /* <DEDUP_REMOVED lines=43> */
.L_x_15349:
[----:B------:R-:W-:Y:S05]  /*2950*/  BSYNC.RECONVERGENT B1 ;  /* 0x0000000000017941 */ /* 0x000fea0003800200 */
.L_x_15348:
        /* <DEDUP_REMOVED lines=22> */
.L_x_15355:
        /* <DEDUP_REMOVED lines=13> */
.L_x_15357:
[----:B------:R-:W-:Y:S05]  /*2b90*/  BSYNC.RECONVERGENT B2 ;  /* 0x0000000000027941 */ /* 0x000fea0003800200 */
.L_x_15356:
        /* <DEDUP_REMOVED lines=43> */
.L_x_15354:
[----:B------:R-:W-:Y:S05]  /*2e50*/  BSYNC.RECONVERGENT B1 ;  /* 0x0000000000017941 */ /* 0x000fea0003800200 */
.L_x_15353:
        /* <DEDUP_REMOVED lines=22> */
.L_x_15360:
        /* <DEDUP_REMOVED lines=13> */
.L_x_15362:
[----:B------:R-:W-:Y:S05]  /*3090*/  BSYNC.RECONVERGENT B2 ;  /* 0x0000000000027941 */ /* 0x000fea0003800200 */
.L_x_15361:
        /* <DEDUP_REMOVED lines=43> */
.L_x_15359:
[----:B------:R-:W-:Y:S05]  /*3350*/  BSYNC.RECONVERGENT B1 ;  /* 0x0000000000017941 */ /* 0x000fea0003800200 */
.L_x_15358:
        /* <DEDUP_REMOVED lines=22> */
.L_x_15365:
        /* <DEDUP_REMOVED lines=15> */
.L_x_15367:
[----:B------:R-:W-:Y:S05]  /*35b0*/  BSYNC.RECONVERGENT B2 ;  /* 0x0000000000027941 */ /* 0x000fea0003800200 */
.L_x_15366:
        /* <DEDUP_REMOVED lines=43> */
.L_x_15364:
[----:B------:R-:W-:Y:S05]  /*3870*/  BSYNC.RECONVERGENT B1 ;  /* 0x0000000000017941 */ /* 0x000fea0003800200 */
.L_x_15363:
        /* <DEDUP_REMOVED lines=8> */
[----:B------:R-:W-:Y:S01]  /*3900*/  FFMA.FTZ R99, R110, R27, R83 ;  /* 0x0000001b6e637223 */ /* 0x000fe20000010053 */
[----:B------:R-:W-:Y:S09]  /*3910*/  BRA `(.L_x_15368) ;  /* 0x0000002800247947 */ /* 0x000ff20003800000 */
.L_x_15328:
        /* <DEDUP_REMOVED lines=16> */
.L_x_15371:
        /* <DEDUP_REMOVED lines=13> */
.L_x_15373:
[----:B------:R-:W-:Y:S05]  /*3af0*/  BSYNC.RECONVERGENT B2 ;  /* 0x0000000000027941 */ /* 0x000fea0003800200 */
.L_x_15372:
        /* <DEDUP_REMOVED lines=43> */
.L_x_15370:
[----:B------:R-:W-:Y:S05]  /*3db0*/  BSYNC.RECONVERGENT B1 ;  /* 0x0000000000017941 */ /* 0x000fea0003800200 */
.L_x_15369:
        /* <DEDUP_REMOVED lines=25> */
.L_x_15376:
        /* <DEDUP_REMOVED lines=13> */
.L_x_15378:
[----:B------:R-:W-:Y:S05]  /*4020*/  BSYNC.RECONVERGENT B2 ;  /* 0x0000000000027941 */ /* 0x000fea0003800200 */
.L_x_15377:
        /* <DEDUP_REMOVED lines=43> */
.L_x_15375:
[----:B------:R-:W-:Y:S05]  /*42e0*/  BSYNC.RECONVERGENT B1 ;  /* 0x0000000000017941 */ /* 0x000fea0003800200 */
.L_x_15374:
        /* <DEDUP_REMOVED lines=21> */
.L_x_15381:
        /* <DEDUP_REMOVED lines=13> */
.L_x_15383:
[----:B------:R-:W-:Y:S05]  /*4510*/  BSYNC.RECONVERGENT B2 ;  /* 0x0000000000027941 */ /* 0x000fea0003800200 */
.L_x_15382:
        /* <DEDUP_REMOVED lines=39> */
[----:B------:R-:W-:Y:S02]  /*4790*/  MOV R2, R128 ;  /* 0x0000008000027202 */ /* 0x000fe40000000f00 */
[----:B------:R-:W-:Y:S01]  /*47a0*/  LOP3.LUT R115, R108, UR33, R127, 0x96, !PT ;  /* 0x000000216c737c12 */ /* 0x000fe2000f8e967f */
[----:B------:R-:W-:Y:S02]  /*47b0*/  IMAD.MOV.U32 R108, RZ, RZ, R0 ;  /* 0x000000ffff6c7224 */ /* 0x000fe400078e0000 */
[----:B------:R-:W-:-:S07]  /*47c0*/  IMAD.MOV.U32 R0, RZ, RZ, R126 ;  /* 0x000000ffff007224 */ /* 0x000fce00078e007e */
.L_x_15380:
[----:B------:R-:W-:Y:S05]  /*47d0*/  BSYNC.RECONVERGENT B1 ;  /* 0x0000000000017941 */ /* 0x000fea0003800200 */
.L_x_15379:
[----:B------:R-:W-:Y:S01]  /*47e0*/  I2FP.F32.U32 R109, R108 ;  /* 0x0000006c006d7245 */ /* 0x000fe20000201000 */
[----:B------:R-:W-:Y:S01]  /*47f0*/  HADD2.F32 R108, -RZ, R97.H0_H0 ;  /* 0x20000061ff6c7230 */ /* 0x000fe20000004100 */
[----:B------:R-:W-:Y:S01]  /*4800*/  ISETP.NE.AND P3, PT, R111, 0x1, PT ;  /* 0x000000016f00780c */ /* 0x000fe20003f65270 */
[----:B------:R-:W-:Y:S01]  /*4810*/  BSSY.RECONVERGENT B1, `(.L_x_15384) ;  /* 0x000004b000017945 */ /* 0x000fe20003800200 */
[----:B------:R-:W-:Y:S02]  /*4820*/  IMAD.MOV.U32 R110, RZ, RZ, 0x2 ;  /* 0x00000002ff6e7424 */ /* 0x000fe400078e00ff */
[----:B------:R-:W-:Y:S01]  /*4830*/  FFMA.FTZ R109, R109, R84, 1.1641532182693481445e-10 ;  /* 0x2f0000006d6d7423 */ /* 0x000fe20000010054 */
[----:B------:R-:W-:-:S04]  /*4840*/  FMUL.FTZ R108, R108, UR4 ;  /* 0x000000046c6c7c20 */ /* 0x000fc80008410000 */
        /* <DEDUP_REMOVED lines=14> */
.L_x_15386:
        /* <DEDUP_REMOVED lines=13> */
.L_x_15388:
[----:B------:R-:W-:Y:S05]  /*4a00*/  BSYNC.RECONVERGENT B2 ;  /* 0x0000000000027941 */ /* 0x000fea0003800200 */
.L_x_15387:
        /* <DEDUP_REMOVED lines=43> */
.L_x_15385:
[----:B------:R-:W-:Y:S05]  /*4cc0*/  BSYNC.RECONVERGENT B1 ;  /* 0x0000000000017941 */ /* 0x000fea0003800200 */
.L_x_15384:
[----:B------:R-:W-:Y:S01]  /*4cd0*/  ISETP.NE.AND P4, PT, R110, 0x1, PT ;  /* 0x000000016e00780c */ /* 0x000fe20003f85270 */
[----:B------:R-:W-:Y:S01]  /*4ce0*/  HADD2.F32 R97, -RZ, R97.H1_H1 ;  /* 0x30000061ff617230 */ /* 0x000fe20000004100 */
[----:B------:R-:W-:Y:S01]  /*4cf0*/  I2FP.F32.U32 R111, R108 ;  /* 0x0000006c006f7245 */ /* 0x000fe20000201000 */
[----:B------:R-:W-:Y:S03]  /*4d00*/  BSSY.RECONVERGENT B1, `(.L_x_15389) ;  /* 0x000004b000017945 */ /* 0x000fe60003800200 */
[----:B------:R-:W-:Y:S01]  /*4d10*/  FMUL.FTZ R108, R97, UR4 ;  /* 0x00000004616c7c20 */ /* 0x000fe20008410000 */
[----:B------:R-:W-:Y:S01]  /*4d20*/  FFMA.FTZ R111, R111, R84, 1.1641532182693481445e-10 ;  /* 0x2f0000006f6f7423 */ /* 0x000fe20000010054 */
[----:B------:R-:W-:Y:S02]  /*4d30*/  IMAD.MOV.U32 R97, RZ, RZ, R2 ;  /* 0x000000ffff617224 */ /* 0x000fe400078e0002 */
[----:B------:R-:W-:-:S02]  /*4d40*/  FMUL.FTZ R108, R108, R85 ;  /* 0x000000556c6c7220 */ /* 0x000fc40000410000 */
[----:B------:R-:W-:Y:S01]  /*4d50*/  FSETP.GTU.FTZ.AND P3, PT, R111, R86, PT ;  /* 0x000000566f00720b */ /* 0x000fe20003f7c000 */
        /* <DEDUP_REMOVED lines=12> */
.L_x_15391:
        /* <DEDUP_REMOVED lines=13> */
.L_x_15393:
[----:B------:R-:W-:Y:S05]  /*4ef0*/  BSYNC.RECONVERGENT B2 ;  /* 0x0000000000027941 */ /* 0x000fea0003800200 */
.L_x_15392:
        /* <DEDUP_REMOVED lines=43> */
.L_x_15390:
[----:B------:R-:W-:Y:S05]  /*51b0*/  BSYNC.RECONVERGENT B1 ;  /* 0x0000000000017941 */ /* 0x000fea0003800200 */
.L_x_15389:
        /* <DEDUP_REMOVED lines=21> */
.L_x_15396:
        /* <DEDUP_REMOVED lines=13> */
.L_x_15398:
[----:B------:R-:W-:Y:S05]  /*53e0*/  BSYNC.RECONVERGENT B2 ;  /* 0x0000000000027941 */ /* 0x000fea0003800200 */
.L_x_15397:
        /* <DEDUP_REMOVED lines=43> */
.L_x_15395:
[----:B------:R-:W-:Y:S05]  /*56a0*/  BSYNC.RECONVERGENT B1 ;  /* 0x0000000000017941 */ /* 0x000fea0003800200 */
.L_x_15394:
        /* <DEDUP_REMOVED lines=21> */
.L_x_15401:
        /* <DEDUP_REMOVED lines=13> */
.L_x_15403:
[----:B------:R-:W-:Y:S05]  /*58d0*/  BSYNC.RECONVERGENT B2 ;  /* 0x0000000000027941 */ /* 0x000fea0003800200 */
.L_x_15402:
        /* <DEDUP_REMOVED lines=43> */
.L_x_15400:
[----:B------:R-:W-:Y:S05]  /*5b90*/  BSYNC.RECONVERGENT B1 ;  /* 0x0000000000017941 */ /* 0x000fea0003800200 */
.L_x_15399:
        /* <DEDUP_REMOVED lines=21> */
.L_x_15406:
        /* <DEDUP_REMOVED lines=15> */
.L_x_15408:
[----:B------:R-:W-:Y:S05]  /*5de0*/  BSYNC.RECONVERGENT B2 ;  /* 0x0000000000027941 */ /* 0x000fea0003800200 */
.L_x_15407:
        /* <DEDUP_REMOVED lines=43> */
.L_x_15405:
[----:B------:R-:W-:Y:S05]  /*60a0*/  BSYNC.RECONVERGENT B1 ;  /* 0x0000000000017941 */ /* 0x000fea0003800200 */
.L_x_15404:
[----:B------:R-:W-:Y:S01]  /*60b0*/  HADD2.F32 R126, -RZ, R99.H1_H1 ;  /* 0x30000063ff7e7230 */ /* 0x000fe20000004100 */
[----:B------:R-:W-:-:S04]  /*60c0*/  I2FP.F32.U32 R99, R110 ;  /* 0x0000006e00637245 */ /* 0x000fc80000201000 */
        /* <DEDUP_REMOVED lines=14> */
.L_x_15368:
        /* <DEDUP_REMOVED lines=18> */
[C---:B------:R-:W-:Y:S01]  /*62d0*/  IADD3 R0, PT, PT, R122.reuse, 0x80, RZ ;  /* 0x000000807a007810 */ /* 0x040fe20007ffe0ff */
[----:B-1----:R-:W-:Y:S02]  /*62e0*/  IMAD.WIDE.U32 R110, R122, 0x8, R110 ;  /* 0x000000087a6e7825 */ /* 0x002fe400078e006e */
[----:B------:R0:W-:Y:S04]  /*62f0*/  STG.E.128 desc[UR6][R108.64+0x10], R96 ;  /* 0x000010606c007986 */ /* 0x0001e8000c101d06 */
[----:B------:R0:W-:Y:S02]  /*6300*/  STG.E.64 desc[UR6][R110.64], R126 ;  /* 0x0000007e6e007986 */ /* 0x0001e4000c101b06 */
.L_x_15327:
[----:B------:R-:W-:Y:S05]  /*6310*/  BSYNC.RECONVERGENT B0 ;  /* 0x0000000000007941 */ /* 0x000fea0003800200 */
.L_x_15326:
        /* <DEDUP_REMOVED lines=17> */
[----:B0-----:R-:W-:Y:S01]  /*6430*/  MOV R108, R123 ;  /* 0x0000007b006c7202 */ /* 0x001fe20000000f00 */
        /* <DEDUP_REMOVED lines=12> */
.L_x_15414:
        /* <DEDUP_REMOVED lines=13> */
.L_x_15416:
[----:B------:R-:W-:Y:S05]  /*65d0*/  BSYNC.RECONVERGENT B2 ;  /* 0x0000000000027941 */ /* 0x000fea0003800200 */
.L_x_15415:
        /* <DEDUP_REMOVED lines=42> */
.L_x_15413:
[----:B------:R-:W-:Y:S05]  /*6880*/  BSYNC.RECONVERGENT B1 ;  /* 0x0000000000017941 */ /* 0x000fea0003800200 */
.L_x_15412:
        /* <DEDUP_REMOVED lines=26> */
.L_x_15419:
        /* <DEDUP_REMOVED lines=13> */
.L_x_15421:
[----:B------:R-:W-:Y:S05]  /*6b00*/  BSYNC.RECONVERGENT B2 ;  /* 0x0000000000027941 */ /* 0x000fea0003800200 */
.L_x_15420:
        /* <DEDUP_REMOVED lines=43> */
.L_x_15418:
[----:B------:R-:W-:Y:S05]  /*6dc0*/  BSYNC.RECONVERGENT B1 ;  /* 0x0000000000017941 */ /* 0x000fea0003800200 */
.L_x_15417:
        /* <DEDUP_REMOVED lines=22> */
.L_x_15424:
        /* <DEDUP_REMOVED lines=13> */
.L_x_15426:
[----:B------:R-:W-:Y:S05]  /*7000*/  BSYNC.RECONVERGENT B2 ;  /* 0x0000000000027941 */ /* 0x000fea0003800200 */
.L_x_15425:
        /* <DEDUP_REMOVED lines=43> */
.L_x_15423:
[----:B------:R-:W-:Y:S05]  /*72c0*/  BSYNC.RECONVERGENT B1 ;  /* 0x0000000000017941 */ /* 0x000fea0003800200 */
.L_x_15422:
        /* <DEDUP_REMOVED lines=22> */
.L_x_15429:
        /* <DEDUP_REMOVED lines=13> */
.L_x_15431:
[----:B------:R-:W-:Y:S05]  /*7500*/  BSYNC.RECONVERGENT B2 ;  /* 0x0000000000027941 */ /* 0x000fea0003800200 */
.L_x_15430:
        /* <DEDUP_REMOVED lines=43> */
.L_x_15428:
[----:B------:R-:W-:Y:S05]  /*77c0*/  BSYNC.RECONVERGENT B1 ;  /* 0x0000000000017941 */ /* 0x000fea0003800200 */
.L_x_15427:
        /* <DEDUP_REMOVED lines=22> */
.L_x_15434:
        /* <DEDUP_REMOVED lines=13> */
.L_x_15436:
[----:B------:R-:W-:Y:S05]  /*7a00*/  BSYNC.RECONVERGENT B2 ;  /* 0x0000000000027941 */ /* 0x000fea0003800200 */
.L_x_15435:
        /* <DEDUP_REMOVED lines=43> */
.L_x_15433:
[----:B------:R-:W-:Y:S05]  /*7cc0*/  BSYNC.RECONVERGENT B1 ;  /* 0x0000000000017941 */ /* 0x000fea0003800200 */
.L_x_15432:
        /* <DEDUP_REMOVED lines=22> */
.L_x_15439:
        /* <DEDUP_REMOVED lines=13> */
.L_x_15441:
[----:B------:R-:W-:Y:S05]  /*7f00*/  BSYNC.RECONVERGENT B2 ;  /* 0x0000000000027941 */ /* 0x000fea0003800200 */
.L_x_15440:
        /* <DEDUP_REMOVED lines=43> */
.L_x_15438:
[----:B------:R-:W-:Y:S05]  /*81c0*/  BSYNC.RECONVERGENT B1 ;  /* 0x0000000000017941 */ /* 0x000fea0003800200 */
.L_x_15437:
        /* <DEDUP_REMOVED lines=22> */
.L_x_15444:
        /* <DEDUP_REMOVED lines=13> */
.L_x_15446:
[----:B------:R-:W-:Y:S05]  /*8400*/  BSYNC.RECONVERGENT B2 ;  /* 0x0000000000027941 */ /* 0x000fea0003800200 */
.L_x_15445:
        /* <DEDUP_REMOVED lines=43> */
.L_x_15443:
[----:B------:R-:W-:Y:S05]  /*86c0*/  BSYNC.RECONVERGENT B1 ;  /* 0x0000000000017941 */ /* 0x000fea0003800200 */
.L_x_15442:
        /* <DEDUP_REMOVED lines=22> */
.L_x_15449:
        /* <DEDUP_REMOVED lines=15> */
.L_x_15451:
[----:B------:R-:W-:Y:S05]  /*8920*/  BSYNC.RECONVERGENT B2 ;  /* 0x0000000000027941 */ /* 0x000fea0003800200 */
.L_x_15450:
        /* <DEDUP_REMOVED lines=43> */
.L_x_15448:
[----:B------:R-:W-:Y:S05]  /*8be0*/  BSYNC.RECONVERGENT B1 ;  /* 0x0000000000017941 */ /* 0x000fea0003800200 */
.L_x_15447:
        /* <DEDUP_REMOVED lines=10> */
.L_x_15411:
[----:B------:R-:W-:Y:S01]  /*8c90*/  ISETP.NE.AND P0, PT, R112, 0x1, PT ;  /* 0x000000017000780c */ /* 0x000fe20003f05270 */
[----:B------:R-:W-:Y:S01]  /*8ca0*/  BSSY.RECONVERGENT B1, `(.L_x_15453) ;  /* 0x0000047000017945 */ /* 0x000fe20003800200 */
[----:B0-----:R-:W-:Y:S01]  /*8cb0*/  IMAD.MOV.U32 R111, RZ, RZ, 0x2 ;  /* 0x00000002ff6f7424 */ /* 0x001fe200078e00ff */
[----:B-1----:R-:W-:Y:S01]  /*8cc0*/  MOV R88, R2 ;  /* 0x0000000200587202 */ /* 0x002fe20000000f00 */
        /* <DEDUP_REMOVED lines=12> */
.L_x_15455:
        /* <DEDUP_REMOVED lines=13> */
.L_x_15457:
[----:B------:R-:W-:Y:S05]  /*8e60*/  BSYNC.RECONVERGENT B2 ;  /* 0x0000000000027941 */ /* 0x000fea0003800200 */
.L_x_15456:
        /* <DEDUP_REMOVED lines=42> */
.L_x_15454:
[----:B------:R-:W-:Y:S05]  /*9110*/  BSYNC.RECONVERGENT B1 ;  /* 0x0000000000017941 */ /* 0x000fea0003800200 */
.L_x_15453:
[----:B------:R-:W0:Y:S01]  /*9120*/  LDC R90, c[0x0][0x404] ;  /* 0x00010100ff5a7b82 */ /* 0x000e220000000800 */
[----:B------:R-:W-:Y:S01]  /*9130*/  I2FP.F32.U32 R91, R88 ;  /* 0x00000058005b7245 */ /* 0x000fe20000201000 */
[----:B------:R-:W-:Y:S01]  /*9140*/  HFMA2 R88, -RZ, RZ, 0.1171875, 0 ;  /* 0x2f800000ff587431 */ /* 0x000fe200000001ff */
[----:B------:R-:W-:Y:S01]  /*9150*/  ISETP.NE.AND P1, PT, R111, 0x1, PT ;  /* 0x000000016f00780c */ /* 0x000fe20003f25270 */
[----:B-----5:R-:W-:Y:S01]  /*9160*/  HADD2.F32 R109, -RZ, R100.H0_H0 ;  /* 0x20000064ff6d7230 */ /* 0x020fe20000004100 */
[----:B------:R-:W-:Y:S01]  /*9170*/  BSSY.RECONVERGENT B1, `(.L_x_15458) ;  /* 0x000004d000017945 */ /* 0x000fe20003800200 */
[----:B------:R-:W-:Y:S02]  /*9180*/  IMAD.MOV.U32 R112, RZ, RZ, 0x2 ;  /* 0x00000002ff707424 */ /* 0x000fe400078e00ff */
[----:B------:R-:W1:Y:S01]  /*9190*/  LDC R89, c[0x0][0x408] ;  /* 0x00010200ff597b82 */ /* 0x000e620000000800 */
[----:B------:R-:W-:Y:S01]  /*91a0*/  FMUL.FTZ R110, R109, UR4 ;  /* 0x000000046d6e7c20 */ /* 0x000fe20008410000 */
        /* <DEDUP_REMOVED lines=16> */
.L_x_15460:
        /* <DEDUP_REMOVED lines=13> */
.L_x_15462:
[----:B------:R-:W-:Y:S05]  /*9380*/  BSYNC.RECONVERGENT B2 ;  /* 0x0000000000027941 */ /* 0x000fea0003800200 */
.L_x_15461:
        /* <DEDUP_REMOVED lines=43> */
.L_x_15459:
[----:B------:R-:W-:Y:S05]  /*9640*/  BSYNC.RECONVERGENT B1 ;  /* 0x0000000000017941 */ /* 0x000fea0003800200 */
.L_x_15458:
[----:B------:R-:W-:Y:S01]  /*9650*/  ISETP.NE.AND P2, PT, R112, 0x1, PT ;  /* 0x000000017000780c */ /* 0x000fe20003f45270 */
[----:B------:R-:W-:Y:S01]  /*9660*/  HADD2.F32 R100, -RZ, R100.H1_H1 ;  /* 0x30000064ff647230 */ /* 0x000fe20000004100 */
[----:B------:R-:W-:Y:S01]  /*9670*/  I2FP.F32.U32 R91, R91 ;  /* 0x0000005b005b7245 */ /* 0x000fe20000201000 */
[----:B------:R-:W-:Y:S01]  /*9680*/  BSSY.RECONVERGENT B1, `(.L_x_15463) ;  /* 0x000004b000017945 */ /* 0x000fe20003800200 */
[----:B------:R-:W-:Y:S02]  /*9690*/  HFMA2 R111, -RZ, RZ, 0, 1.1920928955078125e-07 ;  /* 0x00000002ff6f7431 */ /* 0x000fe400000001ff */
[----:B------:R-:W-:Y:S01]  /*96a0*/  FMUL.FTZ R100, R100, UR4 ;  /* 0x0000000464647c20 */ /* 0x000fe20008410000 */
[----:B------:R-:W-:-:S03]  /*96b0*/  FFMA.FTZ R91, R91, R88, 1.1641532182693481445e-10 ;  /* 0x2f0000005b5b7423 */ /* 0x000fc60000010058 */
[----:B------:R-:W-:Y:S02]  /*96c0*/  FMUL.FTZ R100, R100, R89 ;  /* 0x0000005964647220 */ /* 0x000fe40000410000 */
[----:B------:R-:W-:Y:S01]  /*96d0*/  FSETP.GTU.FTZ.AND P1, PT, R91, R90, PT ;  /* 0x0000005a5b00720b */ /* 0x000fe20003f3c000 */
[----:B------:R-:W-:-:S03]  /*96e0*/  IMAD.MOV.U32 R91, RZ, RZ, R2 ;  /* 0x000000ffff5b7224 */ /* 0x000fc600078e0002 */
        /* <DEDUP_REMOVED lines=11> */
.L_x_15465:
        /* <DEDUP_REMOVED lines=13> */
.L_x_15467:
[----:B------:R-:W-:Y:S05]  /*9870*/  BSYNC.RECONVERGENT B2 ;  /* 0x0000000000027941 */ /* 0x000fea0003800200 */
.L_x_15466:
        /* <DEDUP_REMOVED lines=43> */
.L_x_15464:
[----:B------:R-:W-:Y:S05]  /*9b30*/  BSYNC.RECONVERGENT B1 ;  /* 0x0000000000017941 */ /* 0x000fea0003800200 */
.L_x_15463:
        /* <DEDUP_REMOVED lines=21> */
.L_x_15470:
        /* <DEDUP_REMOVED lines=13> */
.L_x_15472:
[----:B------:R-:W-:Y:S05]  /*9d60*/  BSYNC.RECONVERGENT B2 ;  /* 0x0000000000027941 */ /* 0x000fea0003800200 */
.L_x_15471:
        /* <DEDUP_REMOVED lines=43> */
.L_x_15469:
[----:B------:R-:W-:Y:S05]  /*a020*/  BSYNC.RECONVERGENT B1 ;  /* 0x0000000000017941 */ /* 0x000fea0003800200 */
.L_x_15468:
        /* <DEDUP_REMOVED lines=21> */
.L_x_15475:
        /* <DEDUP_REMOVED lines=13> */
.L_x_15477:
[----:B------:R-:W-:Y:S05]  /*a250*/  BSYNC.RECONVERGENT B2 ;  /* 0x0000000000027941 */ /* 0x000fea0003800200 */
.L_x_15476:
        /* <DEDUP_REMOVED lines=43> */
.L_x_15474:
[----:B------:R-:W-:Y:S05]  /*a510*/  BSYNC.RECONVERGENT B1 ;  /* 0x0000000000017941 */ /* 0x000fea0003800200 */
.L_x_15473:
        /* <DEDUP_REMOVED lines=21> */
.L_x_15480:
        /* <DEDUP_REMOVED lines=13> */
.L_x_15482:
[----:B------:R-:W-:Y:S05]  /*a740*/  BSYNC.RECONVERGENT B2 ;  /* 0x0000000000027941 */ /* 0x000fea0003800200 */
.L_x_15481:
        /* <DEDUP_REMOVED lines=43> */
.L_x_15479:
[----:B------:R-:W-:Y:S05]  /*aa00*/  BSYNC.RECONVERGENT B1 ;  /* 0x0000000000017941 */ /* 0x000fea0003800200 */
.L_x_15478:
        /* <DEDUP_REMOVED lines=21> */
.L_x_15485:
        /* <DEDUP_REMOVED lines=13> */
.L_x_15487:
[----:B------:R-:W-:Y:S05]  /*ac30*/  BSYNC.RECONVERGENT B2 ;  /* 0x0000000000027941 */ /* 0x000fea0003800200 */
.L_x_15486:
        /* <DEDUP_REMOVED lines=43> */
.L_x_15484:
[----:B------:R-:W-:Y:S05]  /*aef0*/  BSYNC.RECONVERGENT B1 ;  /* 0x0000000000017941 */ /* 0x000fea0003800200 */
.L_x_15483:
[----:B------:R-:W-:Y:S01]  /*af00*/  I2FP.F32.U32 R111, R112 ;  /* 0x00000070006f7245 */ /* 0x000fe20000201000 */
[----:B------:R-:W-:Y:S01]  /*af10*/  HADD2.F32 R112, -RZ, R103.H0_H0 ;  /* 0x20000067ff707230 */ /* 0x000fe20000004100 */
        /* <DEDUP_REMOVED lines=19> */
.L_x_15490:
        /* <DEDUP_REMOVED lines=15> */
.L_x_15492:
[----:B------:R-:W-:Y:S05]  /*b140*/  BSYNC.RECONVERGENT B2 ;  /* 0x0000000000027941 */ /* 0x000fea0003800200 */
.L_x_15491:
        /* <DEDUP_REMOVED lines=43> */
.L_x_15489:
[----:B------:R-:W-:Y:S05]  /*b400*/  BSYNC.RECONVERGENT B1 ;  /* 0x0000000000017941 */ /* 0x000fea0003800200 */
.L_x_15488:
[----:B------:R-:W-:Y:S01]  /*b410*/  HADD2.F32 R127, -RZ, R103.H1_H1 ;  /* 0x30000067ff7f7230 */ /* 0x000fe20000004100 */
[----:B------:R-:W-:-:S04]  /*b420*/  I2FP.F32.U32 R103, R126 ;  /* 0x0000007e00677245 */ /* 0x000fc80000201000 */
        /* <DEDUP_REMOVED lines=14> */
.L_x_15452:
        /* <DEDUP_REMOVED lines=22> */
.L_x_15410:
[----:B------:R-:W-:Y:S05]  /*b670*/  BSYNC.RECONVERGENT B0 ;  /* 0x0000000000007941 */ /* 0x000fea0003800200 */
.L_x_15409:
        /* <DEDUP_REMOVED lines=16> */
[----:B-1----:R-:W-:Y:S01]  /*b780*/  IMAD.MOV.U32 R92, RZ, RZ, R2 ;  /* 0x000000ffff5c7224 */ /* 0x002fe200078e0002 */
        /* <DEDUP_REMOVED lines=12> */
.L_x_15498:
        /* <DEDUP_REMOVED lines=13> */
.L_x_15500:
[----:B------:R-:W-:Y:S05]  /*b920*/  BSYNC.RECONVERGENT B2 ;  /* 0x0000000000027941 */ /* 0x000fea0003800200 */
.L_x_15499:
        /* <DEDUP_REMOVED lines=42> */
.L_x_15497:
[----:B------:R-:W-:Y:S05]  /*bbd0*/  BSYNC.RECONVERGENT B1 ;  /* 0x0000000000017941 */ /* 0x000fea0003800200 */
.L_x_15496:
[----:B--2---:R-:W0:Y:S01]  /*bbe0*/  LDC R110, c[0x0][0x408] ;  /* 0x00010200ff6e7b82 */ /* 0x004e220000000800 */
        /* <DEDUP_REMOVED lines=25> */
.L_x_15503:
        /* <DEDUP_REMOVED lines=13> */
.L_x_15505:
[----:B------:R-:W-:Y:S05]  /*be50*/  BSYNC.RECONVERGENT B2 ;  /* 0x0000000000027941 */ /* 0x000fea0003800200 */
.L_x_15504:
        /* <DEDUP_REMOVED lines=43> */
.L_x_15502:
[----:B------:R-:W-:Y:S05]  /*c110*/  BSYNC.RECONVERGENT B1 ;  /* 0x0000000000017941 */ /* 0x000fea0003800200 */
.L_x_15501:
        /* <DEDUP_REMOVED lines=23> */
.L_x_15508:
        /* <DEDUP_REMOVED lines=13> */
.L_x_15510:
[----:B------:R-:W-:Y:S05]  /*c360*/  BSYNC.RECONVERGENT B2 ;  /* 0x0000000000027941 */ /* 0x000fea0003800200 */
.L_x_15509:
        /* <DEDUP_REMOVED lines=43> */
.L_x_15507:
[----:B------:R-:W-:Y:S05]  /*c620*/  BSYNC.RECONVERGENT B1 ;  /* 0x0000000000017941 */ /* 0x000fea0003800200 */
.L_x_15506:
        /* <DEDUP_REMOVED lines=22> */
.L_x_15513:
        /* <DEDUP_REMOVED lines=13> */
.L_x_15515:
[----:B------:R-:W-:Y:S05]  /*c860*/  BSYNC.RECONVERGENT B2 ;  /* 0x0000000000027941 */ /* 0x000fea0003800200 */
.L_x_15514:
        /* <DEDUP_REMOVED lines=43> */
.L_x_15512:
[----:B------:R-:W-:Y:S05]  /*cb20*/  BSYNC.RECONVERGENT B1 ;  /* 0x0000000000017941 */ /* 0x000fea0003800200 */
.L_x_15511:
        /* <DEDUP_REMOVED lines=22> */
.L_x_15518:
        /* <DEDUP_REMOVED lines=13> */
.L_x_15520:
[----:B------:R-:W-:Y:S05]  /*cd60*/  BSYNC.RECONVERGENT B2 ;  /* 0x0000000000027941 */ /* 0x000fea0003800200 */
.L_x_15519:
        /* <DEDUP_REMOVED lines=43> */
.L_x_15517:
[----:B------:R-:W-:Y:S05]  /*d020*/  BSYNC.RECONVERGENT B1 ;  /* 0x0000000000017941 */ /* 0x000fea0003800200 */
.L_x_15516:
        /* <DEDUP_REMOVED lines=22> */
.L_x_15523:
        /* <DEDUP_REMOVED lines=13> */
.L_x_15525:
[----:B------:R-:W-:Y:S05]  /*d260*/  BSYNC.RECONVERGENT B2 ;  /* 0x0000000000027941 */ /* 0x000fea0003800200 */
.L_x_15524:
        /* <DEDUP_REMOVED lines=43> */
.L_x_15522:
[----:B------:R-:W-:Y:S05]  /*d520*/  BSYNC.RECONVERGENT B1 ;  /* 0x0000000000017941 */ /* 0x000fea0003800200 */
.L_x_15521:
        /* <DEDUP_REMOVED lines=22> */
.L_x_15528:
        /* <DEDUP_REMOVED lines=13> */
.L_x_15530:
[----:B------:R-:W-:Y:S05]  /*d760*/  BSYNC.RECONVERGENT B2 ;  /* 0x0000000000027941 */ /* 0x000fea0003800200 */
.L_x_15529:
        /* <DEDUP_REMOVED lines=43> */
.L_x_15527:
[----:B------:R-:W-:Y:S05]  /*da20*/  BSYNC.RECONVERGENT B1 ;  /* 0x0000000000017941 */ /* 0x000fea0003800200 */
.L_x_15526:
        /* <DEDUP_REMOVED lines=22> */
.L_x_15533:
        /* <DEDUP_REMOVED lines=15> */
.L_x_15535:
[----:B------:R-:W-:Y:S05]  /*dc80*/  BSYNC.RECONVERGENT B2 ;  /* 0x0000000000027941 */ /* 0x000fea0003800200 */
.L_x_15534:
        /* <DEDUP_REMOVED lines=43> */
.L_x_15532:
[----:B------:R-:W-:Y:S05]  /*df40*/  BSYNC.RECONVERGENT B1 ;  /* 0x0000000000017941 */ /* 0x000fea0003800200 */
.L_x_15531:
        /* <DEDUP_REMOVED lines=10> */
.L_x_15495:
[----:B------:R-:W-:Y:S01]  /*dff0*/  ISETP.NE.AND P1, PT, R112, 0x1, PT ;  /* 0x000000017000780c */ /* 0x000fe20003f25270 */
[----:B------:R-:W-:Y:S01]  /*e000*/  BSSY.RECONVERGENT B1, `(.L_x_15537) ;  /* 0x0000047000017945 */ /* 0x000fe20003800200 */
[----:B0-2---:R-:W-:Y:S01]  /*e010*/  IMAD.MOV.U32 R111, RZ, RZ, 0x2 ;  /* 0x00000002ff6f7424 */ /* 0x005fe200078e00ff */
[----:B-1----:R-:W-:Y:S01]  /*e020*/  MOV R92, R2 ;  /* 0x00000002005c7202 */ /* 0x002fe20000000f00 */
        /* <DEDUP_REMOVED lines=12> */
.L_x_15539:
        /* <DEDUP_REMOVED lines=13> */
.L_x_15541:
[----:B------:R-:W-:Y:S05]  /*e1c0*/  BSYNC.RECONVERGENT B2 ;  /* 0x0000000000027941 */ /* 0x000fea0003800200 */
.L_x_15540:
        /* <DEDUP_REMOVED lines=42> */
.L_x_15538:
[----:B------:R-:W-:Y:S05]  /*e470*/  BSYNC.RECONVERGENT B1 ;  /* 0x0000000000017941 */ /* 0x000fea0003800200 */
.L_x_15537:
[----:B------:R-:W0:Y:S01]  /*e480*/  LDC R94, c[0x0][0x404] ;  /* 0x00010100ff5e7b82 */ /* 0x000e220000000800 */
[----:B------:R-:W-:Y:S01]  /*e490*/  I2FP.F32.U32 R95, R92 ;  /* 0x0000005c005f7245 */ /* 0x000fe20000201000 */
[----:B------:R-:W-:Y:S01]  /*e4a0*/  HFMA2 R92, -RZ, RZ, 0.1171875, 0 ;  /* 0x2f800000ff5c7431 */ /* 0x000fe200000001ff */
[----:B------:R-:W-:Y:S01]  /*e4b0*/  ISETP.NE.AND P2, PT, R111, 0x1, PT ;  /* 0x000000016f00780c */ /* 0x000fe20003f45270 */
[----:B-----5:R-:W-:Y:S01]  /*e4c0*/  HADD2.F32 R109, -RZ, R104.H0_H0 ;  /* 0x20000068ff6d7230 */ /* 0x020fe20000004100 */
[----:B------:R-:W-:Y:S03]  /*e4d0*/  BSSY.RECONVERGENT B1, `(.L_x_15542) ;  /* 0x000004d000017945 */ /* 0x000fe60003800200 */
[----:B------:R-:W1:Y:S01]  /*e4e0*/  LDC R93, c[0x0][0x408] ;  /* 0x00010200ff5d7b82 */ /* 0x000e620000000800 */
[----:B------:R-:W-:Y:S01]  /*e4f0*/  FMUL.FTZ R110, R109, UR4 ;  /* 0x000000046d6e7c20 */ /* 0x000fe20008410000 */
[----:B------:R-:W-:Y:S01]  /*e500*/  MOV R109, R2 ;  /* 0x00000002006d7202 */ /* 0x000fe20000000f00 */
[----:B------:R-:W-:-:S05]  /*e510*/  FFMA.FTZ R95, R95, R92, 1.1641532182693481445e-10 ;  /* 0x2f0000005f5f7423 */ /* 0x000fca000001005c */
[----:B0-----:R-:W-:-:S04]  /*e520*/  FSETP.GTU.FTZ.AND P1, PT, R95, R94, PT ;  /* 0x0000005e5f00720b */ /* 0x001fc80003f3c000 */
[----:B------:R-:W-:Y:S01]  /*e530*/  PLOP3.LUT P3, PT, P1, PT, PT, 0x8, 0x80 ;  /* 0x000000000080781c */ /* 0x000fe20000f6e170 */
[----:B-1----:R-:W-:Y:S01]  /*e540*/  FMUL.FTZ R95, R110, R93 ;  /* 0x0000005d6e5f7220 */ /* 0x002fe20000410000 */
[----:B------:R-:W-:Y:S02]  /*e550*/  IMAD.MOV.U32 R110, RZ, RZ, 0x2 ;  /* 0x00000002ff6e7424 */ /* 0x000fe400078e00ff */
        /* <DEDUP_REMOVED lines=11> */
.L_x_15544:
        /* <DEDUP_REMOVED lines=13> */
.L_x_15546:
[----:B------:R-:W-:Y:S05]  /*e6e0*/  BSYNC.RECONVERGENT B2 ;  /* 0x0000000000027941 */ /* 0x000fea0003800200 */
.L_x_15545:
        /* <DEDUP_REMOVED lines=43> */
.L_x_15543:
[----:B------:R-:W-:Y:S05]  /*e9a0*/  BSYNC.RECONVERGENT B1 ;  /* 0x0000000000017941 */ /* 0x000fea0003800200 */
.L_x_15542:
[----:B------:R-:W-:Y:S01]  /*e9b0*/  I2FP.F32.U32 R109, R109 ;  /* 0x0000006d006d7245 */ /* 0x000fe20000201000 */
[----:B------:R-:W-:Y:S01]  /*e9c0*/  HADD2.F32 R104, -RZ, R104.H1_H1 ;  /* 0x30000068ff687230 */ /* 0x000fe20000004100 */
        /* <DEDUP_REMOVED lines=20> */
.L_x_15549:
        /* <DEDUP_REMOVED lines=13> */
.L_x_15551:
[----:B------:R-:W-:Y:S05]  /*ebe0*/  BSYNC.RECONVERGENT B2 ;  /* 0x0000000000027941 */ /* 0x000fea0003800200 */
.L_x_15550:
        /* <DEDUP_REMOVED lines=43> */
.L_x_15548:
[----:B------:R-:W-:Y:S05]  /*eea0*/  BSYNC.RECONVERGENT B1 ;  /* 0x0000000000017941 */ /* 0x000fea0003800200 */
.L_x_15547:
        /* <DEDUP_REMOVED lines=21> */
.L_x_15554:
        /* <DEDUP_REMOVED lines=13> */
.L_x_15556:
[----:B------:R-:W-:Y:S05]  /*f0d0*/  BSYNC.RECONVERGENT B2 ;  /* 0x0000000000027941 */ /* 0x000fea0003800200 */
.L_x_15555:
        /* <DEDUP_REMOVED lines=43> */
.L_x_15553:
[----:B------:R-:W-:Y:S05]  /*f390*/  BSYNC.RECONVERGENT B1 ;  /* 0x0000000000017941 */ /* 0x000fea0003800200 */
.L_x_15552:
        /* <DEDUP_REMOVED lines=21> */
.L_x_15559:
        /* <DEDUP_REMOVED lines=13> */
.L_x_15561:
[----:B------:R-:W-:Y:S05]  /*f5c0*/  BSYNC.RECONVERGENT B2 ;  /* 0x0000000000027941 */ /* 0x000fea0003800200 */
.L_x_15560:
        /* <DEDUP_REMOVED lines=43> */
.L_x_15558:
[----:B------:R-:W-:Y:S05]  /*f880*/  BSYNC.RECONVERGENT B1 ;  /* 0x0000000000017941 */ /* 0x000fea0003800200 */
.L_x_15557:
        /* <DEDUP_REMOVED lines=21> */
.L_x_15564:
        /* <DEDUP_REMOVED lines=13> */
.L_x_15566:
[----:B------:R-:W-:Y:S05]  /*fab0*/  BSYNC.RECONVERGENT B2 ;  /* 0x0000000000027941 */ /* 0x000fea0003800200 */
.L_x_15565:
        /* <DEDUP_REMOVED lines=43> */
.L_x_15563:
[----:B------:R-:W-:Y:S05]  /*fd70*/  BSYNC.RECONVERGENT B1 ;  /* 0x0000000000017941 */ /* 0x000fea0003800200 */
.L_x_15562:
        /* <DEDUP_REMOVED lines=21> */
.L_x_15569:
        /* <DEDUP_REMOVED lines=13> */
.L_x_15571:
[----:B------:R-:W-:Y:S05]  /*ffa0*/  BSYNC.RECONVERGENT B2 ;  /* 0x0000000000027941 */ /* 0x000fea0003800200 */
.L_x_15570:
        /* <DEDUP_REMOVED lines=43> */
.L_x_15568:
[----:B------:R-:W-:Y:S05]  /*10260*/  BSYNC.RECONVERGENT B1 ;  /* 0x0000000000017941 */ /* 0x000fea0003800200 */
.L_x_15567:
        /* <DEDUP_REMOVED lines=21> */
.L_x_15574:
        /* <DEDUP_REMOVED lines=15> */
.L_x_15576:
[----:B------:R-:W-:Y:S05]  /*104b0*/  BSYNC.RECONVERGENT B2 ;  /* 0x0000000000027941 */ /* 0x000fea0003800200 */
.L_x_15575:
        /* <DEDUP_REMOVED lines=43> */
.L_x_15573:
[----:B------:R-:W-:Y:S05]  /*10770*/  BSYNC.RECONVERGENT B1 ;  /* 0x0000000000017941 */ /* 0x000fea0003800200 */
.L_x_15572:
        /* <DEDUP_REMOVED lines=16> */
.L_x_15536:
        /* <DEDUP_REMOVED lines=22> */
.L_x_15494:
[----:B------:R-:W-:Y:S05]  /*109e0*/  BSYNC.RECONVERGENT B0 ;  /* 0x0000000000007941 */ /* 0x000fea0003800200 */
.L_x_15493:
[----:B------:R-:W-:Y:S01]  /*109f0*/  FADD.FTZ R0, RZ, R84 ;  /* 0x00000054ff007221 */ /* 0x000fe20000010000 */
[----:B------:R-:W-:Y:S01]  /*10a00*/  ISETP.NE.AND P3, PT, R125, RZ, PT ;  /* 0x000000ff7d00720c */ /* 0x000fe20003f65270 */
[----:B------:R-:W1:Y:S01]  /*10a10*/  S2UR UR5, SR_CgaCtaId ;  /* 0x00000000000579c3 */ /* 0x000e620000008800 */
[C---:B------:R-:W-:Y:S01]  /*10a20*/  ISETP.GT.U32.AND P2, PT, R118.reuse, 0xff, PT ;  /* 0x000000ff7600780c */ /* 0x040fe20003f44070 */
[----:B0-----:R-:W-:Y:S01]  /*10a30*/  FADD.FTZ R109, R85, R0 ;  /* 0x00000000556d7221 */ /* 0x001fe20000010000 */
        /* <DEDUP_REMOVED lines=147> */
[----:B------:R-:W2:Y:S02]  /*11370*/  SHFL.IDX PT, R130, R129, RZ, 0x1f ;  /* 0x00001fff81827589 */ /* 0x000ea400000e0000 */
[----:B------:R-:W3:Y:S01]  /*11380*/  @!P1 LDC.64 R110, c[0x0][0x3c8] ;  /* 0x0000f200ff6e9b82 */ /* 0x000ee20000000a00 */
[----:B-1----:R-:W-:-:S05]  /*11390*/  FMUL.FTZ R0, R131, R131 ;  /* 0x0000008383007220 */ /* 0x002fca0000410000 */
[----:B------:R-:W-:Y:S01]  /*113a0*/  FSEL R125, R0, RZ, !P2 ;  /* 0x000000ff007d7208 */ /* 0x000fe20005000000 */
[----:B--2---:R-:W-:Y:S01]  /*113b0*/  FFMA.FTZ R0, R130, UR11, R127 ;  /* 0x0000000b82007c23 */ /* 0x004fe2000801007f */
[----:B------:R-:W-:Y:S02]  /*113c0*/  MOV R127, UR10 ;  /* 0x0000000a007f7c02 */ /* 0x000fe40008000f00 */
[----:B------:R-:W-:Y:S01]  /*113d0*/  PLOP3.LUT P2, PT, PT, PT, UP3, 0x40, 0x4 ;  /* 0x000000000004781c */ /* 0x000fe20003f4e838 */
[----:B------:R-:W-:Y:S01]  /*113e0*/  FADD.FTZ R0, R0, R125 ;  /* 0x0000007d00007221 */ /* 0x000fe20000010000 */
[----:B------:R-:W-:Y:S02]  /*113f0*/  IMAD.U32 R125, RZ, RZ, UR10 ;  /* 0x0000000aff7d7e24 */ /* 0x000fe4000f8e00ff */
[----:B---3--:R-:W-:-:S03]  /*11400*/  @!P1 IMAD.WIDE R110, R127, 0x4, R110 ;  /* 0x000000047f6e9825 */ /* 0x008fc600078e026e */
[----:B------:R-:W1:Y:S01]  /*11410*/  MUFU.RSQ R0, R0 ;  /* 0x0000000000007308 */ /* 0x000e620000001400 */
[----:B0-----:R-:W-:Y:S01]  /*11420*/  @!P1 IMAD.WIDE R108, R125, 0x4, R108 ;  /* 0x000000047d6c9825 */ /* 0x001fe200078e026c */
[----:B------:R-:W-:-:S04]  /*11430*/  FSEL R125, R131, RZ, P2 ;  /* 0x000000ff837d7208 */ /* 0x000fc80001000000 */
[----:B------:R0:W-:Y:S04]  /*11440*/  @!P1 STG.E desc[UR6][R108.64], R131 ;  /* 0x000000836c009986 */ /* 0x0001e8000c101906 */
[----:B-1----:R0:W-:Y:S01]  /*11450*/  @!P1 STG.E desc[UR6][R110.64], R0 ;  /* 0x000000006e009986 */ /* 0x0021e2000c101906 */
[----:B------:R-:W-:Y:S05]  /*11460*/  @!P3 BRA `(.L_x_15578) ;  /* 0x000000000080b947 */ /* 0x000fea0003800000 */
[----:B------:R-:W1:Y:S01]  /*11470*/  LDC.64 R126, c[0x0][0x428] ;  /* 0x00010a00ff7e7b82 */ /* 0x000e620000000a00 */
        /* <DEDUP_REMOVED lines=27> */
[----:B------:R-:W-:Y:S01]  /*11630*/  F2FP.F16.F32.PACK_AB R109, R130, R129 ;  /* 0x00000081826d723e */ /* 0x000fe200000000ff */
[----:B------:R-:W-:Y:S01]  /*11640*/  VIADD R122, R122, 0x80 ;  /* 0x000000807a7a7836 */ /* 0x000fe20000000000 */
[----:B------:R-:W-:-:S05]  /*11650*/  F2FP.F16.F32.PACK_AB R111, R134, R137 ;  /* 0x00000089866f723e */ /* 0x000fca00000000ff */
[----:B------:R1:W-:Y:S02]  /*11660*/  STG.E.128 desc[UR6][R126.64], R108 ;  /* 0x0000006c7e007986 */ /* 0x0003e4000c101d06 */
.L_x_15578:
[----:B------:R-:W-:Y:S05]  /*11670*/  BSYNC.RECONVERGENT B0 ;  /* 0x0000000000007941 */ /* 0x000fea0003800200 */
.L_x_15577:
[----:B------:R-:W-:Y:S01]  /*11680*/  ISETP.NE.AND P1, PT, R128, RZ, PT ;  /* 0x000000ff8000720c */ /* 0x000fe20003f25270 */
[----:B------:R-:W-:-:S12]  /*11690*/  BSSY.RECONVERGENT B0, `(.L_x_15579) ;  /* 0x0000022000007945 */ /* 0x000fd80003800200 */
[----:B------:R-:W-:Y:S05]  /*116a0*/  @!P1 BRA `(.L_x_15580) ;  /* 0x0000000000809947 */ /* 0x000fea0003800000 */
[----:B-1----:R-:W1:Y:S01]  /*116b0*/  LDC.64 R126, c[0x0][0x428] ;  /* 0x00010a00ff7e7b82 */ /* 0x002e620000000a00 */
        /* <DEDUP_REMOVED lines=27> */
[----:B------:R-:W-:Y:S02]  /*11870*/  F2FP.F16.F32.PACK_AB R109, R128, R129 ;  /* 0x00000081806d723e */ /* 0x000fe400000000ff */
[----:B------:R-:W-:Y:S02]  /*11880*/  F2FP.F16.F32.PACK_AB R111, R132, R137 ;  /* 0x00000089846f723e */ /* 0x000fe400000000ff */
[----:B------:R-:W-:-:S03]  /*11890*/  IADD3 R122, PT, PT, R122, 0x80, RZ ;  /* 0x000000807a7a7810 */ /* 0x000fc60007ffe0ff */
[----:B------:R2:W-:Y:S04]  /*118a0*/  STG.E.128 desc[UR6][R126.64], R108 ;  /* 0x0000006c7e007986 */ /* 0x0005e8000c101d06 */
.L_x_15580:
[----:B------:R-:W-:Y:S05]  /*118b0*/  BSYNC.RECONVERGENT B0 ;  /* 0x0000000000007941 */ /* 0x000fea0003800200 */
.L_x_15579:
        /* <DEDUP_REMOVED lines=33> */
.L_x_15582:
[----:B------:R-:W-:Y:S05]  /*11ad0*/  BSYNC.RECONVERGENT B0 ;  /* 0x0000000000007941 */ /* 0x000fea0003800200 */
.L_x_15581:
[----:B------:R-:W-:Y:S02]  /*11ae0*/  UIADD3 UR10, UPT, UPT, UR10, UR14, URZ ;  /* 0x0000000e0a0a7290 */ /* 0x000fe4000fffe0ff */
[----:B------:R-:W-:Y:S02]  /*11af0*/  UPLOP3.LUT UP2, UPT, UPT, UPT, UP2, 0x40, 0x4 ;  /* 0x000000000004789c */ /* 0x000fe40003f4e820 */
[----:B------:R-:W-:-:S09]  /*11b00*/  UISETP.GE.AND UP1, UPT, UR10, UR15, UPT ;  /* 0x0000000f0a00728c */ /* 0x000fd2000bf26270 */
[----:B------:R-:W-:Y:S05]  /*11b10*/  BRA.U !UP1, `(.L_x_15583) ;  /* 0xfffffef109c47547 */ /* 0x000fea000b83ffff */
[----:B------:R-:W-:Y:S05]  /*11b20*/  EXIT ;  /* 0x000000000000794d */ /* 0x000fea0003800000 */
.L_x_15584:
        /* <DEDUP_REMOVED lines=13> */
.L_x_20855:


//--------------------- .text._ZN10layer_norm13ln_fwd_kernelINS_13Kernel_traitsIf6__halffS2_fjLj3072ELj1ELj1ELj4ELj16ENS_18Kernel_traits_baseILj3072EfS2_fS2_fjLj128EEEEELb1ELb1ELb0ELb1EEEvNS_9FwdParamsE --------------------------
	.section	.text._ZN10layer_norm13ln_fwd_kernelINS_13Kernel_traitsIf6__halffS2_fjLj3072ELj1ELj1ELj4ELj16ENS_18Kernel_traits_baseILj3072EfS2_fS2_fjLj128EEEEELb1ELb1ELb0ELb1EEEvNS_9FwdParamsE,"ax",@progbits
	.align	128
        .global         _ZN10layer_norm13ln_fwd_kernelINS_13Kernel_traitsIf6__halffS2_fjLj3072ELj1ELj1ELj4ELj16ENS_18Kernel_traits_baseILj3072EfS2_fS2_fjLj128EEEEELb1ELb1ELb0ELb1EEEvNS_9FwdParamsE
        .type           _ZN10layer_norm13ln_fwd_kernelINS_13Kernel_traitsIf6__halffS2_fjLj3072ELj1ELj1ELj4ELj16ENS_18Kernel_traits_baseILj3072EfS2_fS2_fjLj128EEEEELb1ELb1ELb0ELb1EEEvNS_9FwdParamsE,@function
        .size           _ZN10layer_norm13ln_fwd_kernelINS_13Kernel_traitsIf6__halffS2_fjLj3072ELj1ELj1ELj4ELj16ENS_18Kernel_traits_baseILj3072EfS2_fS2_fjLj128EEEEELb1ELb1ELb0ELb1EEEvNS_9FwdParamsE,(.L_x_20856 - _ZN10layer_norm13ln_fwd_kernelINS_13Kernel_traitsIf6__halffS2_fjLj3072ELj1ELj1ELj4ELj16ENS_18Kernel_traits_baseILj3072EfS2_fS2_fjLj128EEEEELb1ELb1ELb0ELb1EEEvNS_9FwdParamsE)
        .other          _ZN10layer_norm13ln_fwd_kernelINS_13Kernel_traitsIf6__halffS2_fjLj3072ELj1ELj1ELj4ELj16ENS_18Kernel_traits_baseILj3072EfS2_fS2_fjLj128EEEEELb1ELb1ELb0ELb1EEEvNS_9FwdParamsE,@"STO_CUDA_ENTRY STV_DEFAULT"
_ZN10layer_norm13ln_fwd_kernelINS_13Kernel_traitsIf6__halffS2_fjLj3072ELj1ELj1ELj4ELj16ENS_18Kernel_traits_baseILj3072EfS2_fS2_fjLj128EEEEELb1ELb1ELb0ELb1EEEvNS_9FwdParamsE:
.text._ZN10layer_norm13ln_fwd_kernelINS_13Kernel_traitsIf6__halffS2_fjLj3072ELj1ELj1ELj4ELj16ENS_18Kernel_traits_baseILj3072EfS2_fS2_fjLj128EEEEELb1ELb1ELb0ELb1EEEvNS_9FwdParamsE:
        /* <DEDUP_REMOVED lines=72> */
.L_x_15585:
        /* <DEDUP_REMOVED lines=28> */
.L_x_15586:
        /* <DEDUP_REMOVED lines=78> */
.L_x_15736:
        /* <DEDUP_REMOVED lines=9> */
[----:B------:R-:W-:-:S05]  /*0bb0*/  IMAD.U32 R85, RZ, RZ, UR5 ;  /* 0x00000005ff557e24 */ /* 0x000fca000f8e00ff */
[----:B------:R-:W2:Y:S01]  /*0bc0*/  @P0 LDG.E.U16 R84, desc[UR10][R84.64] ;  /* 0x0000000a54540981 */ /* 0x000ea2000c1e1500 */
[----:B------:R-:W-:Y:S02]  /*0bd0*/  PLOP3.LUT P0, PT, PT, PT, UP0, 0x80, 0x8 ;  /* 0x000000000008781c */ /* 0x000fe40003f0f008 */
[----:B------:R-:W-:Y:S02]  /*0be0*/  LOP3.LUT R87, R87, 0x1f, R2, 0xf8, !PT ;  /* 0x0000001f57577812 */ /* 0x000fe400078ef802 */
[----:B------:R-:W-:-:S04]  /*0bf0*/  MOV R0, UR7 ;  /* 0x0000000700007c02 */ /* 0x000fc80008000f00 */
[----:B------:R-:W-:Y:S02]  /*0c00*/  LEA.HI.SX32 R113, R0, R87, 0x1d ;  /* 0x0000005700717211 */ /* 0x000fe400078feaff */
[----:B------:R-:W-:-:S03]  /*0c10*/  PLOP3.LUT P1, PT, PT, PT, UP0, 0x80, 0x8 ;  /* 0x000000000008781c */ /* 0x000fc60003f2f008 */
[----:B-1----:R-:W-:Y:S01]  /*0c20*/  IMAD.WIDE.U32 R88, R113, 0x10, R100 ;  /* 0x0000001071587825 */ /* 0x002fe200078e0064 */
[----:B------:R-:W-:-:S05]  /*0c30*/  UMOV UR6, 0x3f800000 ;  /* 0x3f80000000067882 */ /* 0x000fca0000000000 */
[----:B-----5:R-:W5:Y:S01]  /*0c40*/  LDG.E.128 R88, desc[UR10][R88.64] ;  /* 0x0000000a58587981 */ /* 0x020f62000c1e1d00 */
[----:B--2---:R-:W-:Y:S01]  /*0c50*/  @P0 HADD2.F32 R0, -RZ, R84.H0_H0 ;  /* 0x20000054ff000230 */ /* 0x004fe20000004100 */
[----:B------:R-:W-:-:S04]  /*0c60*/  ISETP.NE.U32.AND P0, PT, RZ, UR14, PT ;  /* 0x0000000eff007c0c */ /* 0x000fc8000bf05070 */
[----:B------:R-:W-:Y:S02]  /*0c70*/  ISETP.NE.AND.EX P0, PT, RZ, UR15, PT, P0 ;  /* 0x0000000fff007c0c */ /* 0x000fe4000bf05300 */
[----:B------:R-:W-:Y:S01]  /*0c80*/  @P1 R2UR UR6, R0 ;  /* 0x00000000000612ca */ /* 0x000fe200000e0000 */
[----:B------:R-:W-:-:S10]  /*0c90*/  IMAD.MOV.U32 R0, RZ, RZ, 0x2f800000 ;  /* 0x2f800000ff007424 */ /* 0x000fd400078e00ff */
[----:B------:R-:W-:Y:S05]  /*0ca0*/  @!P0 BRA `(.L_x_15587) ;  /* 0x0000002400c48947 */ /* 0x000fea0003800000 */
        /* <DEDUP_REMOVED lines=14> */
.L_x_20695:
[----:B------:R-:W-:Y:S05]  /*0d90*/  BRX R84 -0xda0                                         (*"BRANCH_TARGETS .L_x_20696,.L_x_20697,.L_x_20698"*) ;  /* 0xfffffff054987949 */ /* 0x000fea000383ffff */
.L_x_20698:
[----:B------:R-:W-:Y:S01]  /*0da0*/  VIADD R86, R119, 0x1 ;  /* 0x0000000177567836 */ /* 0x000fe20000000000 */
[----:B------:R-:W-:Y:S01]  /*0db0*/  MOV R87, R110 ;  /* 0x0000006e00577202 */ /* 0x000fe20000000f00 */
[----:B------:R-:W-:Y:S01]  /*0dc0*/  IMAD.MOV.U32 R92, RZ, RZ, R118 ;  /* 0x000000ffff5c7224 */ /* 0x000fe200078e0076 */
[----:B------:R-:W-:Y:S06]  /*0dd0*/  BRA `(.L_x_15588) ;  /* 0x0000000000e87947 */ /* 0x000fec0003800000 */
.L_x_20696:
[----:B------:R-:W-:Y:S01]  /*0de0*/  IMAD.MOV.U32 R92, RZ, RZ, R118 ;  /* 0x000000ffff5c7224 */ /* 0x000fe200078e0076 */
[----:B------:R-:W-:Y:S01]  /*0df0*/  MOV R87, R109 ;  /* 0x0000006d00577202 */ /* 0x000fe20000000f00 */
[----:B------:R-:W-:Y:S01]  /*0e00*/  IMAD.MOV.U32 R86, RZ, RZ, 0x3 ;  /* 0x00000003ff567424 */ /* 0x000fe200078e00ff */
[----:B------:R-:W-:Y:S06]  /*0e10*/  BRA `(.L_x_15588) ;  /* 0x0000000000d87947 */ /* 0x000fec0003800000 */
.L_x_20697:
        /* <DEDUP_REMOVED lines=12> */
.L_x_15589:
        /* <DEDUP_REMOVED lines=42> */
.L_x_15588:
[----:B0-----:R-:W-:Y:S01]  /*1180*/  I2FP.F32.U32 R85, R87 ;  /* 0x0000005700557245 */ /* 0x001fe20000201000 */
[----:B-----5:R-:W-:Y:S01]  /*1190*/  HADD2.F32 R84, -RZ, R88.H0_H0 ;  /* 0x20000058ff547230 */ /* 0x020fe20000004100 */
[----:B------:R-:W-:Y:S01]  /*11a0*/  ISETP.NE.AND P2, PT, R86, 0x1, PT ;  /* 0x000000015600780c */ /* 0x000fe20003f45270 */
[----:B------:R-:W-:Y:S01]  /*11b0*/  UMOV UR5, UR9 ;  /* 0x0000000900057c82 */ /* 0x000fe20008000000 */
[----:B------:R-:W-:Y:S01]  /*11c0*/  UMOV UR4, UR8 ;  /* 0x0000000800047c82 */ /* 0x000fe20008000000 */
[----:B------:R-:W-:Y:S01]  /*11d0*/  FFMA.FTZ R85, R85, R0, 1.1641532182693481445e-10 ;  /* 0x2f00000055557423 */ /* 0x000fe20000010000 */
[----:B------:R-:W-:Y:S01]  /*11e0*/  FMUL.FTZ R84, R84, UR6 ;  /* 0x0000000654547c20 */ /* 0x000fe20008410000 */
[----:B------:R-:W-:Y:S01]  /*11f0*/  IMAD.MOV.U32 R93, RZ, RZ, 0x2 ;  /* 0x00000002ff5d7424 */ /* 0x000fe200078e00ff */
[----:B------:R-:W-:Y:S02]  /*1200*/  MOV R87, R112 ;  /* 0x0000007000577202 */ /* 0x000fe40000000f00 */
        /* <DEDUP_REMOVED lines=15> */
.L_x_15591:
        /* <DEDUP_REMOVED lines=12> */
.L_x_15592:
        /* <DEDUP_REMOVED lines=43> */
.L_x_15590:
        /* <DEDUP_REMOVED lines=22> */
.L_x_15594:
        /* <DEDUP_REMOVED lines=12> */
.L_x_15595:
        /* <DEDUP_REMOVED lines=43> */
.L_x_15593:
        /* <DEDUP_REMOVED lines=21> */
.L_x_15597:
        /* <DEDUP_REMOVED lines=12> */
.L_x_15598:
        /* <DEDUP_REMOVED lines=43> */
.L_x_15596:
        /* <DEDUP_REMOVED lines=21> */
.L_x_15600:
        /* <DEDUP_REMOVED lines=12> */
.L_x_15601:
        /* <DEDUP_REMOVED lines=43> */
.L_x_15599:
        /* <DEDUP_REMOVED lines=21> */
.L_x_15603:
        /* <DEDUP_REMOVED lines=12> */
.L_x_15604:
        /* <DEDUP_REMOVED lines=43> */
.L_x_15602:
        /* <DEDUP_REMOVED lines=21> */
.L_x_15606:
        /* <DEDUP_REMOVED lines=12> */
.L_x_15607:
        /* <DEDUP_REMOVED lines=43> */
.L_x_15605:
        /* <DEDUP_REMOVED lines=21> */
.L_x_15609:
        /* <DEDUP_REMOVED lines=14> */
.L_x_15610:
        /* <DEDUP_REMOVED lines=43> */
.L_x_15608:
        /* <DEDUP_REMOVED lines=10> */
.L_x_15587:
        /* <DEDUP_REMOVED lines=15> */
.L_x_15613:
        /* <DEDUP_REMOVED lines=12> */
.L_x_15614:
        /* <DEDUP_REMOVED lines=42> */
.L_x_15612:
        /* <DEDUP_REMOVED lines=8> */
[----:B------:R-:W-:Y:S01]  /*3890*/  FSETP.GTU.FTZ.AND P1, PT, R85, UR4, PT ;  /* 0x0000000455007c0b */ /* 0x000fe2000bf3c000 */
[----:B------:R-:W-:Y:S01]  /*38a0*/  FMUL.FTZ R85, R84, UR5 ;  /* 0x0000000554557c20 */ /* 0x000fe20008410000 */
        /* <DEDUP_REMOVED lines=13> */
.L_x_15616:
        /* <DEDUP_REMOVED lines=12> */
.L_x_15617:
        /* <DEDUP_REMOVED lines=43> */
.L_x_15615:
[----:B------:R-:W-:Y:S01]  /*3cf0*/  I2FP.F32.U32 R87, R84 ;  /* 0x0000005400577245 */ /* 0x000fe20000201000 */
[----:B------:R-:W-:Y:S01]  /*3d00*/  HADD2.F32 R88, -RZ, R88.H1_H1 ;  /* 0x30000058ff587230 */ /* 0x000fe20000004100 */
[----:B------:R-:W-:Y:S01]  /*3d10*/  ISETP.NE.AND P2, PT, R93, 0x1, PT ;  /* 0x000000015d00780c */ /* 0x000fe20003f45270 */
[----:B------:R-:W-:Y:S02]  /*3d20*/  IMAD.MOV.U32 R84, RZ, RZ, R112 ;  /* 0x000000ffff547224 */ /* 0x000fe400078e0070 */
        /* <DEDUP_REMOVED lines=17> */
.L_x_15619:
        /* <DEDUP_REMOVED lines=12> */
.L_x_15620:
        /* <DEDUP_REMOVED lines=43> */
.L_x_15618:
[----:B------:R-:W-:Y:S01]  /*41b0*/  I2FP.F32.U32 R87, R84 ;  /* 0x0000005400577245 */ /* 0x000fe20000201000 */
[----:B------:R-:W-:Y:S01]  /*41c0*/  HADD2.F32 R84, -RZ, R89.H0_H0 ;  /* 0x20000059ff547230 */ /* 0x000fe20000004100 */
[----:B------:R-:W-:Y:S01]  /*41d0*/  ISETP.NE.AND P3, PT, R88, 0x1, PT ;  /* 0x000000015800780c */ /* 0x000fe20003f65270 */
[----:B------:R-:W-:Y:S02]  /*41e0*/  HFMA2 R94, -RZ, RZ, 0, 1.1920928955078125e-07 ;  /* 0x00000002ff5e7431 */ /* 0x000fe400000001ff */
        /* <DEDUP_REMOVED lines=16> */
.L_x_15622:
        /* <DEDUP_REMOVED lines=12> */
.L_x_15623:
        /* <DEDUP_REMOVED lines=43> */
.L_x_15621:
[----:B------:R-:W-:Y:S01]  /*4660*/  ISETP.NE.AND P4, PT, R94, 0x1, PT ;  /* 0x000000015e00780c */ /* 0x000fe20003f85270 */
[----:B------:R-:W-:Y:S01]  /*4670*/  HADD2.F32 R89, -RZ, R89.H1_H1 ;  /* 0x30000059ff597230 */ /* 0x000fe20000004100 */
[----:B------:R-:W-:Y:S02]  /*4680*/  I2FP.F32.U32 R93, R84 ;  /* 0x00000054005d7245 */ /* 0x000fe40000201000 */
[----:B------:R-:W-:Y:S02]  /*4690*/  MOV R84, R112 ;  /* 0x0000007000547202 */ /* 0x000fe40000000f00 */
[----:B------:R-:W-:Y:S01]  /*46a0*/  FMUL.FTZ R89, R89, UR6 ;  /* 0x0000000659597c20 */ /* 0x000fe20008410000 */
[----:B------:R-:W-:-:S03]  /*46b0*/  FFMA.FTZ R93, R93, R0, 1.1641532182693481445e-10 ;  /* 0x2f0000005d5d7423 */ /* 0x000fc60000010000 */
[----:B------:R-:W-:Y:S02]  /*46c0*/  FMUL.FTZ R88, R89, UR5 ;  /* 0x0000000559587c20 */ /* 0x000fe40008410000 */
        /* <DEDUP_REMOVED lines=13> */
.L_x_15625:
        /* <DEDUP_REMOVED lines=12> */
.L_x_15626:
        /* <DEDUP_REMOVED lines=43> */
.L_x_15624:
        /* <DEDUP_REMOVED lines=20> */
.L_x_15628:
        /* <DEDUP_REMOVED lines=12> */
.L_x_15629:
        /* <DEDUP_REMOVED lines=43> */
.L_x_15627:
        /* <DEDUP_REMOVED lines=20> */
.L_x_15631:
        /* <DEDUP_REMOVED lines=12> */
.L_x_15632:
        /* <DEDUP_REMOVED lines=43> */
.L_x_15630:
[----:B------:R-:W-:Y:S01]  /*5470*/  I2FP.F32.U32 R93, R84 ;  /* 0x00000054005d7245 */ /* 0x000fe20000201000 */
[----:B------:R-:W-:Y:S01]  /*5480*/  HADD2.F32 R84, -RZ, R91.H0_H0 ;  /* 0x2000005bff547230 */ /* 0x000fe20000004100 */
[----:B------:R-:W-:Y:S01]  /*5490*/  ISETP.NE.AND P6, PT, R95, 0x1, PT ;  /* 0x000000015f00780c */ /* 0x000fe20003fc5270 */
[----:B------:R-:W-:Y:S02]  /*54a0*/  IMAD.MOV.U32 R118, RZ, RZ, 0x2 ;  /* 0x00000002ff767424 */ /* 0x000fe400078e00ff */
[----:B------:R-:W-:Y:S01]  /*54b0*/  FFMA.FTZ R93, R93, R0, 1.1641532182693481445e-10 ;  /* 0x2f0000005d5d7423 */ /* 0x000fe20000010000 */
[----:B------:R-:W-:Y:S01]  /*54c0*/  FMUL.FTZ R94, R84, UR6 ;  /* 0x00000006545e7c20 */ /* 0x000fe20008410000 */
[----:B------:R-:W-:-:S03]  /*54d0*/  MOV R84, R112 ;  /* 0x0000007000547202 */ /* 0x000fc60000000f00 */
        /* <DEDUP_REMOVED lines=13> */
.L_x_15634:
        /* <DEDUP_REMOVED lines=14> */
.L_x_15635:
        /* <DEDUP_REMOVED lines=43> */
.L_x_15633:
[----:B------:R-:W-:Y:S01]  /*5940*/  I2FP.F32.U32 R95, R84 ;  /* 0x00000054005f7245 */ /* 0x000fe20000201000 */
[----:B------:R-:W-:Y:S02]  /*5950*/  HADD2.F32 R91, -RZ, R91.H1_H1 ;  /* 0x3000005bff5b7230 */ /* 0x000fe40000004100 */
[----:B------:R-:W-:Y:S01]  /*5960*/  FMUL.FTZ R84, R85, R24 ;  /* 0x0000001855547220 */ /* 0x000fe20000410000 */
[----:B------:R-:W-:Y:S01]  /*5970*/  FMUL.FTZ R85, R86, R25 ;  /* 0x0000001956557220 */ /* 0x000fe20000410000 */
[----:B------:R-:W-:Y:S01]  /*5980*/  FMUL.FTZ R86, R87, R26 ;  /* 0x0000001a57567220 */ /* 0x000fe20000410000 */
[----:B------:R-:W-:Y:S01]  /*5990*/  FFMA.FTZ R95, R95, R0, 1.1641532182693481445e-10 ;  /* 0x2f0000005f5f7423 */ /* 0x000fe20000010000 */
[----:B------:R-:W-:Y:S01]  /*59a0*/  FMUL.FTZ R91, R91, UR6 ;  /* 0x000000065b5b7c20 */ /* 0x000fe20008410000 */
[----:B------:R-:W-:Y:S01]  /*59b0*/  FMUL.FTZ R87, R88, R27 ;  /* 0x0000001b58577220 */ /* 0x000fe20000410000 */
[----:B------:R-:W-:Y:S01]  /*59c0*/  FMUL.FTZ R88, R89, R20 ;  /* 0x0000001459587220 */ /* 0x000fe20000410000 */
[----:B------:R-:W-:Y:S01]  /*59d0*/  FMUL.FTZ R89, R90, R21 ;  /* 0x000000155a597220 */ /* 0x000fe20000410000 */
[----:B------:R-:W-:Y:S01]  /*59e0*/  FMUL.FTZ R91, R91, UR5 ;  /* 0x000000055b5b7c20 */ /* 0x000fe20008410000 */
[----:B------:R-:W-:Y:S01]  /*59f0*/  FSETP.GTU.FTZ.AND P6, PT, R95, UR4, PT ;  /* 0x000000045f007c0b */ /* 0x000fe2000bfdc000 */
[----:B------:R-:W-:-:S03]  /*5a00*/  FMUL.FTZ R90, R93, R22 ;  /* 0x000000165d5a7220 */ /* 0x000fc60000410000 */
[----:B------:R-:W-:Y:S02]  /*5a10*/  FSEL R94, R91, RZ, !P6 ;  /* 0x000000ff5b5e7208 */ /* 0x000fe40007000000 */
[----:B------:R-:W-:-:S03]  /*5a20*/  PLOP3.LUT P6, PT, P6, PT, PT, 0x8, 0x80 ;  /* 0x000000000080781c */ /* 0x000fc600037ce170 */
[----:B------:R-:W-:-:S10]  /*5a30*/  FMUL.FTZ R91, R94, R23 ;  /* 0x000000175e5b7220 */ /* 0x000fd40000410000 */
.L_x_15611:
[----:B------:R-:W0:Y:S01]  /*5a40*/  LDC.64 R116, c[0x0][0x3a8] ;  /* 0x0000ea00ff747b82 */ /* 0x000e220000000a00 */
[----:B------:R-:W-:Y:S01]  /*5a50*/  SEL R96, RZ, 0x10000, !P5 ;  /* 0x00010000ff607807 */ /* 0x000fe20006800000 */
[----:B------:R-:W-:Y:S01]  /*5a60*/  VIADD R121, R113, 0x80 ;  /* 0x0000008071797836 */ /* 0x000fe20000000000 */
[----:B------:R-:W-:Y:S02]  /*5a70*/  ISETP.NE.AND P5, PT, R103, RZ, PT ;  /* 0x000000ff6700720c */ /* 0x000fe40003fa5270 */
[----:B------:R-:W-:Y:S02]  /*5a80*/  SEL R97, RZ, 0x1000000, !P6 ;  /* 0x01000000ff617807 */ /* 0x000fe40007000000 */
[----:B------:R-:W-:Y:S01]  /*5a90*/  SEL R107, RZ, 0x100, !P4 ;  /* 0x00000100ff6b7807 */ /* 0x000fe20006000000 */
[----:B------:R-:W1:Y:S01]  /*5aa0*/  LDC.64 R114, c[0x0][0x3b0] ;  /* 0x0000ec00ff727b82 */ /* 0x000e620000000a00 */
[----:B------:R-:W-:Y:S02]  /*5ab0*/  ISETP.NE.AND P6, PT, R102, RZ, PT ;  /* 0x000000ff6600720c */ /* 0x000fe40003fc5270 */
        /* <DEDUP_REMOVED lines=36> */
.L_x_15638:
        /* <DEDUP_REMOVED lines=12> */
.L_x_15639:
        /* <DEDUP_REMOVED lines=43> */
.L_x_15637:
[----:B------:R-:W-:Y:S01]  /*6070*/  I2FP.F32.U32 R93, R93 ;  /* 0x0000005d005d7245 */ /* 0x000fe20000201000 */
[----:B-----5:R-:W-:Y:S01]  /*6080*/  HADD2.F32 R92, -RZ, R96.H0_H0 ;  /* 0x20000060ff5c7230 */ /* 0x020fe20000004100 */
        /* <DEDUP_REMOVED lines=20> */
.L_x_15641:
        /* <DEDUP_REMOVED lines=12> */
.L_x_15642:
        /* <DEDUP_REMOVED lines=43> */
.L_x_15640:
        /* <DEDUP_REMOVED lines=22> */
.L_x_15644:
        /* <DEDUP_REMOVED lines=12> */
.L_x_15645:
        /* <DEDUP_REMOVED lines=43> */
.L_x_15643:
        /* <DEDUP_REMOVED lines=21> */
.L_x_15647:
        /* <DEDUP_REMOVED lines=12> */
.L_x_15648:
        /* <DEDUP_REMOVED lines=43> */
.L_x_15646:
        /* <DEDUP_REMOVED lines=21> */
.L_x_15650:
        /* <DEDUP_REMOVED lines=12> */
.L_x_15651:
        /* <DEDUP_REMOVED lines=43> */
.L_x_15649:
        /* <DEDUP_REMOVED lines=21> */
.L_x_15653:
        /* <DEDUP_REMOVED lines=12> */
.L_x_15654:
        /* <DEDUP_REMOVED lines=43> */
.L_x_15652:
        /* <DEDUP_REMOVED lines=21> */
.L_x_15656:
        /* <DEDUP_REMOVED lines=12> */
.L_x_15657:
        /* <DEDUP_REMOVED lines=43> */
.L_x_15655:
        /* <DEDUP_REMOVED lines=21> */
.L_x_15659:
        /* <DEDUP_REMOVED lines=14> */
.L_x_15660:
        /* <DEDUP_REMOVED lines=43> */
.L_x_15658:
        /* <DEDUP_REMOVED lines=10> */
.L_x_15636:
        /* <DEDUP_REMOVED lines=15> */
.L_x_15663:
        /* <DEDUP_REMOVED lines=12> */
.L_x_15664:
        /* <DEDUP_REMOVED lines=43> */
.L_x_15662:
[----:B------:R-:W-:Y:S01]  /*86f0*/  I2FP.F32.U32 R93, R93 ;  /* 0x0000005d005d7245 */ /* 0x000fe20000201000 */
[----:B-----5:R-:W-:Y:S01]  /*8700*/  HADD2.F32 R92, -RZ, R96.H0_H0 ;  /* 0x20000060ff5c7230 */ /* 0x020fe20000004100 */
[----:B------:R-:W-:Y:S01]  /*8710*/  ISETP.NE.AND P2, PT, R94, 0x1, PT ;  /* 0x000000015e00780c */ /* 0x000fe20003f45270 */
[----:B------:R-:W-:Y:S02]  /*8720*/  IMAD.MOV.U32 R103, RZ, RZ, 0x2 ;  /* 0x00000002ff677424 */ /* 0x000fe400078e00ff */
[----:B------:R-:W-:Y:S01]  /*8730*/  FFMA.FTZ R93, R93, R0, 1.1641532182693481445e-10 ;  /* 0x2f0000005d5d7423 */ /* 0x000fe20000010000 */
[----:B------:R-:W-:-:S04]  /*8740*/  FMUL.FTZ R92, R92, UR6 ;  /* 0x000000065c5c7c20 */ /* 0x000fc80008410000 */
        /* <DEDUP_REMOVED lines=15> */
.L_x_15666:
        /* <DEDUP_REMOVED lines=12> */
.L_x_15667:
        /* <DEDUP_REMOVED lines=43> */
.L_x_15665:
        /* <DEDUP_REMOVED lines=21> */
.L_x_15669:
        /* <DEDUP_REMOVED lines=12> */
.L_x_15670:
        /* <DEDUP_REMOVED lines=43> */
.L_x_15668:
        /* <DEDUP_REMOVED lines=20> */
.L_x_15672:
        /* <DEDUP_REMOVED lines=12> */
.L_x_15673:
        /* <DEDUP_REMOVED lines=43> */
.L_x_15671:
[----:B------:R-:W-:Y:S01]  /*9520*/  ISETP.NE.AND P4, PT, R104, 0x1, PT ;  /* 0x000000016800780c */ /* 0x000fe20003f85270 */
[----:B------:R-:W-:Y:S01]  /*9530*/  HADD2.F32 R97, -RZ, R97.H1_H1 ;  /* 0x30000061ff617230 */ /* 0x000fe20000004100 */
[----:B------:R-:W-:Y:S01]  /*9540*/  I2FP.F32.U32 R103, R92 ;  /* 0x0000005c00677245 */ /* 0x000fe20000201000 */
[----:B------:R-:W-:-:S03]  /*9550*/  IMAD.MOV.U32 R92, RZ, RZ, R112 ;  /* 0x000000ffff5c7224 */ /* 0x000fc600078e0070 */
[----:B------:R-:W-:Y:S01]  /*9560*/  FMUL.FTZ R97, R97, UR6 ;  /* 0x0000000661617c20 */ /* 0x000fe20008410000 */
[----:B------:R-:W-:-:S03]  /*9570*/  FFMA.FTZ R103, R103, R0, 1.1641532182693481445e-10 ;  /* 0x2f00000067677423 */ /* 0x000fc60000010000 */
[----:B------:R-:W-:Y:S02]  /*9580*/  FMUL.FTZ R96, R97, UR5 ;  /* 0x0000000561607c20 */ /* 0x000fe40008410000 */
        /* <DEDUP_REMOVED lines=13> */
.L_x_15675:
        /* <DEDUP_REMOVED lines=12> */
.L_x_15676:
        /* <DEDUP_REMOVED lines=43> */
.L_x_15674:
        /* <DEDUP_REMOVED lines=20> */
.L_x_15678:
        /* <DEDUP_REMOVED lines=12> */
.L_x_15679:
        /* <DEDUP_REMOVED lines=43> */
.L_x_15677:
        /* <DEDUP_REMOVED lines=20> */
.L_x_15681:
        /* <DEDUP_REMOVED lines=12> */
.L_x_15682:
        /* <DEDUP_REMOVED lines=43> */
.L_x_15680:
        /* <DEDUP_REMOVED lines=20> */
.L_x_15684:
        /* <DEDUP_REMOVED lines=14> */
.L_x_15685:
        /* <DEDUP_REMOVED lines=43> */
.L_x_15683:
        /* <DEDUP_REMOVED lines=16> */
.L_x_15661:
[----:B------:R-:W0:Y:S01]  /*a900*/  @P0 LDC.64 R126, c[0x0][0x3a0] ;  /* 0x0000e800ff7e0b82 */ /* 0x000e220000000a00 */
[----:B------:R-:W-:Y:S01]  /*a910*/  SEL R106, RZ, 0x10000, !P5 ;  /* 0x00010000ff6a7807 */ /* 0x000fe20006800000 */
[C---:B------:R-:W-:Y:S01]  /*a920*/  IMAD.WIDE.U32 R118, R121.reuse, 0x20, R116 ;  /* 0x0000002079767825 */ /* 0x040fe200078e0074 */
[----:B------:R-:W-:Y:S02]  /*a930*/  ISETP.NE.AND P5, PT, R124, RZ, PT ;  /* 0x000000ff7c00720c */ /* 0x000fe40003fa5270 */
[----:B------:R-:W-:Y:S01]  /*a940*/  SEL R107, RZ, 0x1000000, !P6 ;  /* 0x01000000ff6b7807 */ /* 0x000fe20007000000 */
[----:B------:R-:W-:Y:S01]  /*a950*/  IMAD.WIDE.U32 R124, R121, 0x8, R114 ;  /* 0x00000008797c7825 */ /* 0x000fe200078e0072 */
[----:B------:R-:W-:Y:S01]  /*a960*/  SEL R129, RZ, 0x100, !P4 ;  /* 0x00000100ff817807 */ /* 0x000fe20006000000 */
[----:B------:R1:W-:Y:S01]  /*a970*/  STG.E.128 desc[UR10][R118.64], R92 ;  /* 0x0000005c76007986 */ /* 0x0003e2000c101d0a */
[----:B------:R-:W-:Y:S02]  /*a980*/  SEL R105, RZ, 0x1000000, !P2 ;  /* 0x01000000ff697807 */ /* 0x000fe40005000000 */
[----:B------:R-:W-:Y:S01]  /*a990*/  SEL R104, RZ, 0x10000, !P1 ;  /* 0x00010000ff687807 */ /* 0x000fe20004800000 */
[----:B------:R1:W-:Y:S01]  /*a9a0*/  STG.E.128 desc[UR10][R118.64+0x10], R96 ;  /* 0x0000106076007986 */ /* 0x0003e2000c101d0a */
[----:B------:R-:W-:-:S02]  /*a9b0*/  SEL R103, RZ, 0x100, !P5 ;  /* 0x00000100ff677807 */ /* 0x000fc40006800000 */
[----:B------:R-:W-:Y:S02]  /*a9c0*/  ISETP.NE.AND P6, PT, R123, RZ, PT ;  /* 0x000000ff7b00720c */ /* 0x000fe40003fc5270 */
        /* <DEDUP_REMOVED lines=16> */
[----:B------:R-:W-:Y:S01]  /*aad0*/  MOV R100, R112 ;  /* 0x0000007000647202 */ /* 0x000fe20000000f00 */
[----:B-1----:R-:W-:-:S10]  /*aae0*/  IMAD.MOV.U32 R118, RZ, RZ, R102 ;  /* 0x000000ffff767224 */ /* 0x002fd400078e0066 */
        /* <DEDUP_REMOVED lines=11> */
.L_x_15688:
        /* <DEDUP_REMOVED lines=12> */
.L_x_15689:
        /* <DEDUP_REMOVED lines=43> */
.L_x_15687:
        /* <DEDUP_REMOVED lines=22> */
.L_x_15691:
        /* <DEDUP_REMOVED lines=12> */
.L_x_15692:
        /* <DEDUP_REMOVED lines=43> */
.L_x_15690:
        /* <DEDUP_REMOVED lines=21> */
.L_x_15694:
        /* <DEDUP_REMOVED lines=12> */
.L_x_15695:
        /* <DEDUP_REMOVED lines=43> */
.L_x_15693:
        /* <DEDUP_REMOVED lines=21> */
.L_x_15697:
        /* <DEDUP_REMOVED lines=12> */
.L_x_15698:
        /* <DEDUP_REMOVED lines=43> */
.L_x_15696:
        /* <DEDUP_REMOVED lines=21> */
.L_x_15700:
        /* <DEDUP_REMOVED lines=12> */
.L_x_15701:
        /* <DEDUP_REMOVED lines=43> */
.L_x_15699:
        /* <DEDUP_REMOVED lines=21> */
.L_x_15703:
        /* <DEDUP_REMOVED lines=12> */
.L_x_15704:
        /* <DEDUP_REMOVED lines=43> */
.L_x_15702:
        /* <DEDUP_REMOVED lines=21> */
.L_x_15706:
        /* <DEDUP_REMOVED lines=12> */
.L_x_15707:
        /* <DEDUP_REMOVED lines=43> */
.L_x_15705:
[----:B------:R-:W-:Y:S01]  /*cba0*/  I2FP.F32.U32 R119, R119 ;  /* 0x0000007700777245 */ /* 0x000fe20000201000 */
[----:B------:R-:W-:Y:S01]  /*cbb0*/  HADD2.F32 R106, -RZ, R107.H0_H0 ;  /* 0x2000006bff6a7230 */ /* 0x000fe20000004100 */
[----:B------:R-:W-:Y:S02]  /*cbc0*/  ISETP.NE.AND P6, PT, R126, 0x1, PT ;  /* 0x000000017e00780c */ /* 0x000fe40003fc5270 */
[----:B------:R-:W-:Y:S01]  /*cbd0*/  MOV R124, R112 ;  /* 0x00000070007c7202 */ /* 0x000fe20000000f00 */
        /* <DEDUP_REMOVED lines=17> */
.L_x_15709:
        /* <DEDUP_REMOVED lines=14> */
.L_x_15710:
        /* <DEDUP_REMOVED lines=43> */
.L_x_15708:
        /* <DEDUP_REMOVED lines=10> */
.L_x_15686:
[----:B------:R-:W-:Y:S01]  /*d120*/  ISETP.NE.AND P0, PT, R130, 0x1, PT ;  /* 0x000000018200780c */ /* 0x000fe20003f05270 */
[----:B------:R-:W-:Y:S02]  /*d130*/  HFMA2 R103, -RZ, RZ, 0, 1.1920928955078125e-07 ;  /* 0x00000002ff677431 */ /* 0x000fe400000001ff */
[----:B------:R-:W-:Y:S01]  /*d140*/  IMAD.MOV.U32 R100, RZ, RZ, R112 ;  /* 0x000000ffff647224 */ /* 0x000fe200078e0070 */
        /* <DEDUP_REMOVED lines=12> */
.L_x_15713:
        /* <DEDUP_REMOVED lines=12> */
.L_x_15714:
        /* <DEDUP_REMOVED lines=43> */
.L_x_15712:
[----:B------:R-:W-:Y:S01]  /*d580*/  I2FP.F32.U32 R101, R100 ;  /* 0x0000006400657245 */ /* 0x000fe20000201000 */
[----:B-----5:R-:W-:Y:S01]  /*d590*/  HADD2.F32 R100, -RZ, R104.H0_H0 ;  /* 0x20000068ff647230 */ /* 0x020fe20000004100 */
[----:B------:R-:W-:Y:S02]  /*d5a0*/  ISETP.NE.AND P1, PT, R103, 0x1, PT ;  /* 0x000000016700780c */ /* 0x000fe40003f25270 */
[----:B------:R-:W-:Y:S01]  /*d5b0*/  MOV R119, 0x2 ;  /* 0x0000000200777802 */ /* 0x000fe20000000f00 */
[----:B------:R-:W-:Y:S01]  /*d5c0*/  FFMA.FTZ R101, R101, R0, 1.1641532182693481445e-10 ;  /* 0x2f00000065657423 */ /* 0x000fe20000010000 */
[----:B------:R-:W-:-:S04]  /*d5d0*/  FMUL.FTZ R100, R100, UR6 ;  /* 0x0000000664647c20 */ /* 0x000fc80008410000 */
        /* <DEDUP_REMOVED lines=15> */
.L_x_15716:
        /* <DEDUP_REMOVED lines=12> */
.L_x_15717:
        /* <DEDUP_REMOVED lines=43> */
.L_x_15715:
[----:B------:R-:W-:Y:S01]  /*da40*/  ISETP.NE.AND P2, PT, R119, 0x1, PT ;  /* 0x000000017700780c */ /* 0x000fe20003f45270 */
[----:B------:R-:W-:Y:S01]  /*da50*/  HADD2.F32 R104, -RZ, R104.H1_H1 ;  /* 0x30000068ff687230 */ /* 0x000fe20000004100 */
[----:B------:R-:W-:Y:S02]  /*da60*/  I2FP.F32.U32 R103, R100 ;  /* 0x0000006400677245 */ /* 0x000fe40000201000 */
[----:B------:R-:W-:Y:S02]  /*da70*/  MOV R100, R112 ;  /* 0x0000007000647202 */ /* 0x000fe40000000f00 */
[----:B------:R-:W-:Y:S01]  /*da80*/  FMUL.FTZ R104, R104, UR6 ;  /* 0x0000000668687c20 */ /* 0x000fe20008410000 */
[----:B------:R-:W-:-:S03]  /*da90*/  FFMA.FTZ R103, R103, R0, 1.1641532182693481445e-10 ;  /* 0x2f00000067677423 */ /* 0x000fc60000010000 */
[----:B------:R-:W-:Y:S01]  /*daa0*/  FMUL.FTZ R102, R104, UR5 ;  /* 0x0000000568667c20 */ /* 0x000fe20008410000 */
[----:B------:R-:W-:Y:S01]  /*dab0*/  IMAD.MOV.U32 R104, RZ, RZ, 0x2 ;  /* 0x00000002ff687424 */ /* 0x000fe200078e00ff */
        /* <DEDUP_REMOVED lines=12> */
.L_x_15719:
        /* <DEDUP_REMOVED lines=12> */
.L_x_15720:
        /* <DEDUP_REMOVED lines=43> */
.L_x_15718:
        /* <DEDUP_REMOVED lines=20> */
.L_x_15722:
        /* <DEDUP_REMOVED lines=12> */
.L_x_15723:
        /* <DEDUP_REMOVED lines=43> */
.L_x_15721:
        /* <DEDUP_REMOVED lines=20> */
.L_x_15725:
        /* <DEDUP_REMOVED lines=12> */
.L_x_15726:
        /* <DEDUP_REMOVED lines=43> */
.L_x_15724:
        /* <DEDUP_REMOVED lines=20> */
.L_x_15728:
        /* <DEDUP_REMOVED lines=12> */
.L_x_15729:
        /* <DEDUP_REMOVED lines=43> */
.L_x_15727:
        /* <DEDUP_REMOVED lines=20> */
.L_x_15731:
        /* <DEDUP_REMOVED lines=12> */
.L_x_15732:
        /* <DEDUP_REMOVED lines=43> */
.L_x_15730:
[----:B------:R-:W-:Y:S01]  /*f1b0*/  I2FP.F32.U32 R119, R100 ;  /* 0x0000006400777245 */ /* 0x000fe20000201000 */
[----:B------:R-:W-:Y:S01]  /*f1c0*/  HADD2.F32 R100, -RZ, R107.H0_H0 ;  /* 0x2000006bff647230 */ /* 0x000fe20000004100 */
[----:B------:R-:W-:-:S03]  /*f1d0*/  ISETP.NE.AND P6, PT, R126, 0x1, PT ;  /* 0x000000017e00780c */ /* 0x000fc60003fc5270 */
[----:B------:R-:W-:Y:S01]  /*f1e0*/  FFMA.FTZ R119, R119, R0, 1.1641532182693481445e-10 ;  /* 0x2f00000077777423 */ /* 0x000fe20000010000 */
[----:B------:R-:W-:-:S04]  /*f1f0*/  FMUL.FTZ R100, R100, UR6 ;  /* 0x0000000664647c20 */ /* 0x000fc80008410000 */
[----:B------:R-:W-:Y:S01]  /*f200*/  FMUL.FTZ R125, R100, UR5 ;  /* 0x00000005647d7c20 */ /* 0x000fe20008410000 */
[----:B------:R-:W-:Y:S01]  /*f210*/  FSETP.GTU.FTZ.AND P5, PT, R119, UR4, PT ;  /* 0x0000000477007c0b */ /* 0x000fe2000bfbc000 */
[----:B------:R-:W-:Y:S02]  /*f220*/  HFMA2 R119, -RZ, RZ, 0, 1.1920928955078125e-07 ;  /* 0x00000002ff777431 */ /* 0x000fe400000001ff */
[----:B------:R-:W-:Y:S01]  /*f230*/  IMAD.MOV.U32 R100, RZ, RZ, R112 ;  /* 0x000000ffff647224 */ /* 0x000fe200078e0070 */
        /* <DEDUP_REMOVED lines=11> */
.L_x_15734:
        /* <DEDUP_REMOVED lines=14> */
.L_x_15735:
        /* <DEDUP_REMOVED lines=43> */
.L_x_15733:
        /* <DEDUP_REMOVED lines=16> */
.L_x_15711:
        /* <DEDUP_REMOVED lines=219> */
[----:B------:R-:W-:-:S03]  /*10530*/  F2FP.F16.F32.PACK_AB R86, R150, R85 ;  /* 0x000000559656723e */ /* 0x000fc600000000ff */
[----:B------:R-:W-:Y:S01]  /*10540*/  FMUL.FTZ R85, R125, R124 ;  /* 0x0000007c7d557220 */ /* 0x000fe20000410000 */
[----:B------:R-:W-:Y:S01]  /*10550*/  F2FP.F16.F32.PACK_AB R87, R154, R89 ;  /* 0x000000599a57723e */ /* 0x000fe200000000ff */
[----:B------:R-:W-:Y:S01]  /*10560*/  FFMA.FTZ R89, R126, R73, R49 ;  /* 0x000000497e597223 */ /* 0x000fe20000010031 */
[----:B------:R-:W-:Y:S01]  /*10570*/  FFMA.FTZ R124, R90, R67, R43 ;  /* 0x000000435a7c7223 */ /* 0x000fe2000001002b */
[----:B------:R-:W-:Y:S01]  /*10580*/  FFMA.FTZ R84, R85, R72, R48 ;  /* 0x0000004855547223 */ /* 0x000fe20000010030 */
[----:B------:R-:W-:Y:S01]  /*10590*/  FFMA.FTZ R95, R95, R60, R36 ;  /* 0x0000003c5f5f7223 */ /* 0x000fe20000010024 */
[----:B------:R-:W-:Y:S01]  /*105a0*/  FFMA.FTZ R144, R144, R61, R37 ;  /* 0x0000003d90907223 */ /* 0x000fe20000010025 */
[C---:B------:R-:W-:Y:S01]  /*105b0*/  FMUL.FTZ R91, R125.reuse, R128 ;  /* 0x000000807d5b7220 */ /* 0x040fe20000410000 */
[----:B------:R-:W-:Y:S01]  /*105c0*/  FMUL.FTZ R105, R125, R142 ;  /* 0x0000008e7d697220 */ /* 0x000fe20000410000 */
[----:B------:R-:W-:Y:S01]  /*105d0*/  F2FP.F16.F32.PACK_AB R84, R89, R84 ;  /* 0x000000545954723e */ /* 0x000fe200000000ff */
[----:B------:R-:W-:Y:S01]  /*105e0*/  FADD.FTZ R136, -R136, R107 ;  /* 0x0000006b88887221 */ /* 0x000fe20000010100 */
[----:B------:R-:W-:Y:S01]  /*105f0*/  F2FP.F16.F32.PACK_AB R89, R124, R93 ;  /* 0x0000005d7c59723e */ /* 0x000fe200000000ff */
[----:B------:R-:W-:Y:S01]  /*10600*/  FFMA.FTZ R85, R91, R74, R50 ;  /* 0x0000004a5b557223 */ /* 0x000fe20000010032 */
[----:B------:R-:W-:Y:S01]  /*10610*/  F2FP.F16.F32.PACK_AB R90, R144, R95 ;  /* 0x0000005f905a723e */ /* 0x000fe200000000ff */
        /* <DEDUP_REMOVED lines=41> */
.L_x_15737:
        /* <DEDUP_REMOVED lines=13> */
.L_x_20856:


//--------------------- .text._ZN10layer_norm13ln_fwd_kernelINS_13Kernel_traitsIf6__halffS2_fjLj3072ELj1ELj1ELj4ELj16ENS_18Kernel_traits_baseILj3072EfS2_fS2_fjLj128EEEEELb1ELb1ELb1ELb0EEEvNS_9FwdParamsE --------------------------
	.section	.text._ZN10layer_norm13ln_fwd_kernelINS_13Kernel_traitsIf6__halffS2_fjLj3072ELj1ELj1ELj4ELj16ENS_18Kernel_traits_baseILj3072EfS2_fS2_fjLj128EEEEELb1ELb1ELb1ELb0EEEvNS_9FwdParamsE,"ax",@progbits
	.align	128
        .global         _ZN10layer_norm13ln_fwd_kernelINS_13Kernel_traitsIf6__halffS2_fjLj3072ELj1ELj1ELj4ELj16ENS_18Kernel_traits_baseILj3072EfS2_fS2_fjLj128EEEEELb1ELb1ELb1ELb0EEEvNS_9FwdParamsE
        .type           _ZN10layer_norm13ln_fwd_kernelINS_13Kernel_traitsIf6__halffS2_fjLj3072ELj1ELj1ELj4ELj16ENS_18Kernel_traits_baseILj3072EfS2_fS2_fjLj128EEEEELb1ELb1ELb1ELb0EEEvNS_9FwdParamsE,@function
        .size           _ZN10layer_norm13ln_fwd_kernelINS_13Kernel_traitsIf6__halffS2_fjLj3072ELj1ELj1ELj4ELj16ENS_18Kernel_traits_baseILj3072EfS2_fS2_fjLj128EEEEELb1ELb1ELb1ELb0EEEvNS_9FwdParamsE,(.L_x_20857 - _ZN10layer_norm13ln_fwd_kernelINS_13Kernel_traitsIf6__halffS2_fjLj3072ELj1ELj1ELj4ELj16ENS_18Kernel_traits_baseILj3072EfS2_fS2_fjLj128EEEEELb1ELb1ELb1ELb0EEEvNS_9FwdParamsE)
        .other          _ZN10layer_norm13ln_fwd_kernelINS_13Kernel_traitsIf6__halffS2_fjLj3072ELj1ELj1ELj4ELj16ENS_18Kernel_traits_baseILj3072EfS2_fS2_fjLj128EEEEELb1ELb1ELb1ELb0EEEvNS_9FwdParamsE,@"STO_CUDA_ENTRY STV_DEFAULT"
_ZN10layer_norm13ln_fwd_kernelINS_13Kernel_traitsIf6__halffS2_fjLj3072ELj1ELj1ELj4ELj16ENS_18Kernel_traits_baseILj3072EfS2_fS2_fjLj128EEEEELb1ELb1ELb1ELb0EEEvNS_9FwdParamsE:
.text._ZN10layer_norm13ln_fwd_kernelINS_13Kernel_traitsIf6__halffS2_fjLj3072ELj1ELj1ELj4ELj16ENS_18Kernel_traits_baseILj3072EfS2_fS2_fjLj128EEEEELb1ELb1ELb1ELb0EEEvNS_9FwdParamsE:
        /* <DEDUP_REMOVED lines=97> */
.L_x_15739:
        /* <DEDUP_REMOVED lines=41> */
.L_x_15740:
[----:B------:R-:W-:Y:S05]  /*08a0*/  BSYNC.RECONVERGENT B0 ;  /* 0x0000000000007941 */ /* 0x000fea0003800200 */
.L_x_15738:
        /* <DEDUP_REMOVED lines=89> */
.L_x_16044:
        /* <DEDUP_REMOVED lines=35> */
.L_x_15743:
        /* <DEDUP_REMOVED lines=26> */
.L_x_15748:
        /* <DEDUP_REMOVED lines=13> */
.L_x_15750:
[----:B------:R-:W-:Y:S05]  /*12e0*/  BSYNC.RECONVERGENT B2 ;  /* 0x0000000000027941 */ /* 0x000fea0003800200 */
.L_x_15749:
        /* <DEDUP_REMOVED lines=42> */
.L_x_15747:
[----:B------:R-:W-:Y:S05]  /*1590*/  BSYNC.RECONVERGENT B1 ;  /* 0x0000000000017941 */ /* 0x000fea0003800200 */
.L_x_15746:
        /* <DEDUP_REMOVED lines=9> */
[----:B------:R-:W-:-:S07]  /*1630*/  FFMA.FTZ R88, R89, R56, R80 ;  /* 0x0000003859587223 */ /* 0x000fce0000010050 */
.L_x_15745:
        /* <DEDUP_REMOVED lines=16> */
.L_x_15754:
        /* <DEDUP_REMOVED lines=13> */
.L_x_15756:
[----:B------:R-:W-:Y:S05]  /*1810*/  BSYNC.RECONVERGENT B2 ;  /* 0x0000000000027941 */ /* 0x000fea0003800200 */
.L_x_15755:
        /* <DEDUP_REMOVED lines=43> */
.L_x_15753:
[----:B------:R-:W-:Y:S05]  /*1ad0*/  BSYNC.RECONVERGENT B1 ;  /* 0x0000000000017941 */ /* 0x000fea0003800200 */
.L_x_15752:
        /* <DEDUP_REMOVED lines=9> */
[----:B------:R-:W-:-:S07]  /*1b70*/  FFMA.FTZ R89, R90, R57, R81 ;  /* 0x000000395a597223 */ /* 0x000fce0000010051 */
.L_x_15751:
        /* <DEDUP_REMOVED lines=16> */
.L_x_15760:
        /* <DEDUP_REMOVED lines=13> */
.L_x_15762:
[----:B------:R-:W-:Y:S05]  /*1d50*/  BSYNC.RECONVERGENT B2 ;  /* 0x0000000000027941 */ /* 0x000fea0003800200 */
.L_x_15761:
        /* <DEDUP_REMOVED lines=42> */
.L_x_15759:
[----:B------:R-:W-:Y:S05]  /*2000*/  BSYNC.RECONVERGENT B1 ;  /* 0x0000000000017941 */ /* 0x000fea0003800200 */
.L_x_15758:
        /* <DEDUP_REMOVED lines=10> */
.L_x_15757:
        /* <DEDUP_REMOVED lines=16> */
.L_x_15766:
        /* <DEDUP_REMOVED lines=13> */
.L_x_15768:
[----:B------:R-:W-:Y:S05]  /*2280*/  BSYNC.RECONVERGENT B2 ;  /* 0x0000000000027941 */ /* 0x000fea0003800200 */
.L_x_15767:
        /* <DEDUP_REMOVED lines=43> */
.L_x_15765:
[----:B------:R-:W-:Y:S05]  /*2540*/  BSYNC.RECONVERGENT B1 ;  /* 0x0000000000017941 */ /* 0x000fea0003800200 */
.L_x_15764:
        /* <DEDUP_REMOVED lines=10> */
.L_x_15763:
[----:B------:R-:W-:Y:S01]  /*25f0*/  MOV R94, R93 ;  /* 0x0000005d005e7202 */ /* 0x000fe20000000f00 */
[----:B-----5:R-:W-:Y:S01]  /*2600*/  IMAD.MOV.U32 R92, RZ, RZ, R84 ;  /* 0x000000ffff5c7224 */ /* 0x020fe200078e0054 */
        /* <DEDUP_REMOVED lines=14> */
.L_x_15772:
        /* <DEDUP_REMOVED lines=13> */
.L_x_15774:
[----:B------:R-:W-:Y:S05]  /*27c0*/  BSYNC.RECONVERGENT B2 ;  /* 0x0000000000027941 */ /* 0x000fea0003800200 */
.L_x_15773:
        /* <DEDUP_REMOVED lines=43> */
.L_x_15771:
[----:B------:R-:W-:Y:S05]  /*2a80*/  BSYNC.RECONVERGENT B1 ;  /* 0x0000000000017941 */ /* 0x000fea0003800200 */
.L_x_15770:
[----:B------:R-:W-:Y:S01]  /*2a90*/  I2FP.F32.U32 R92, R92 ;  /* 0x0000005c005c7245 */ /* 0x000fe20000201000 */
[----:B------:R-:W-:Y:S02]  /*2aa0*/  HADD2.F32 R93, -RZ, R78.H0_H0 ;  /* 0x2000004eff5d7230 */ /* 0x000fe40000004100 */
        /* <DEDUP_REMOVED lines=8> */
.L_x_15769:
        /* <DEDUP_REMOVED lines=16> */
.L_x_15778:
        /* <DEDUP_REMOVED lines=13> */
.L_x_15780:
[----:B------:R-:W-:Y:S05]  /*2d00*/  BSYNC.RECONVERGENT B2 ;  /* 0x0000000000027941 */ /* 0x000fea0003800200 */
.L_x_15779:
        /* <DEDUP_REMOVED lines=43> */
.L_x_15777:
[----:B------:R-:W-:Y:S05]  /*2fc0*/  BSYNC.RECONVERGENT B1 ;  /* 0x0000000000017941 */ /* 0x000fea0003800200 */
.L_x_15776:
[----:B------:R-:W-:Y:S01]  /*2fd0*/  HFMA2 R120, -RZ, RZ, 0.1171875, 0 ;  /* 0x2f800000ff787431 */ /* 0x000fe200000001ff */
[----:B------:R-:W-:Y:S01]  /*2fe0*/  I2FP.F32.U32 R93, R93 ;  /* 0x0000005d005d7245 */ /* 0x000fe20000201000 */
[----:B------:R-:W-:-:S05]  /*2ff0*/  HADD2.F32 R94, -RZ, R78.H1_H1 ;  /* 0x3000004eff5e7230 */ /* 0x000fca0000004100 */
[----:B------:R-:W-:Y:S01]  /*3000*/  FMUL.FTZ R94, R94, UR17 ;  /* 0x000000115e5e7c20 */ /* 0x000fe20008410000 */
[----:B------:R-:W-:-:S03]  /*3010*/  FFMA.FTZ R93, R93, R120, 1.1641532182693481445e-10 ;  /* 0x2f0000005d5d7423 */ /* 0x000fc60000010078 */
[----:B------:R-:W-:Y:S02]  /*3020*/  FMUL.FTZ R94, R94, UR16 ;  /* 0x000000105e5e7c20 */ /* 0x000fe40008410000 */
[----:B------:R-:W-:-:S04]  /*3030*/  FSETP.GTU.FTZ.AND P2, PT, R93, UR23, PT ;  /* 0x000000175d007c0b */ /* 0x000fc8000bf5c000 */
[----:B------:R-:W-:Y:S02]  /*3040*/  FSEL R94, R94, RZ, !P2 ;  /* 0x000000ff5e5e7208 */ /* 0x000fe40005000000 */
[----:B------:R-:W-:-:S03]  /*3050*/  SEL R130, RZ, 0x1, P2 ;  /* 0x00000001ff827807 */ /* 0x000fc60001000000 */
[----:B------:R-:W-:-:S07]  /*3060*/  FFMA.FTZ R93, R94, R53, R85 ;  /* 0x000000355e5d7223 */ /* 0x000fce0000010055 */
.L_x_15775:
        /* <DEDUP_REMOVED lines=16> */
.L_x_15784:
        /* <DEDUP_REMOVED lines=13> */
.L_x_15786:
[----:B------:R-:W-:Y:S05]  /*3240*/  BSYNC.RECONVERGENT B2 ;  /* 0x0000000000027941 */ /* 0x000fea0003800200 */
.L_x_15785:
        /* <DEDUP_REMOVED lines=43> */
.L_x_15783:
[----:B------:R-:W-:Y:S05]  /*3500*/  BSYNC.RECONVERGENT B1 ;  /* 0x0000000000017941 */ /* 0x000fea0003800200 */
.L_x_15782:
        /* <DEDUP_REMOVED lines=10> */
.L_x_15781:
        /* <DEDUP_REMOVED lines=16> */
.L_x_15790:
        /* <DEDUP_REMOVED lines=13> */
.L_x_15792:
[----:B------:R-:W-:Y:S05]  /*3780*/  BSYNC.RECONVERGENT B2 ;  /* 0x0000000000027941 */ /* 0x000fea0003800200 */
.L_x_15791:
        /* <DEDUP_REMOVED lines=43> */
.L_x_15789:
[----:B------:R-:W-:Y:S05]  /*3a40*/  BSYNC.RECONVERGENT B1 ;  /* 0x0000000000017941 */ /* 0x000fea0003800200 */
.L_x_15788:
[----:B------:R-:W-:Y:S01]  /*3a50*/  I2FP.F32.U32 R95, R95 ;  /* 0x0000005f005f7245 */ /* 0x000fe20000201000 */
[----:B------:R-:W-:Y:S02]  /*3a60*/  HADD2.F32 R115, -RZ, R79.H1_H1 ;  /* 0x3000004fff737230 */ /* 0x000fe40000004100 */
[----:B------:R-:W-:-:S03]  /*3a70*/  IMAD.MOV.U32 R124, RZ, RZ, 0x2f800000 ;  /* 0x2f800000ff7c7424 */ /* 0x000fc600078e00ff */
[----:B------:R-:W-:Y:S01]  /*3a80*/  FMUL.FTZ R115, R115, UR17 ;  /* 0x0000001173737c20 */ /* 0x000fe20008410000 */
[----:B------:R-:W-:-:S03]  /*3a90*/  FFMA.FTZ R95, R95, R124, 1.1641532182693481445e-10 ;  /* 0x2f0000005f5f7423 */ /* 0x000fc6000001007c */
[----:B------:R-:W-:Y:S02]  /*3aa0*/  FMUL.FTZ R115, R115, UR16 ;  /* 0x0000001073737c20 */ /* 0x000fe40008410000 */
[----:B------:R-:W-:-:S04]  /*3ab0*/  FSETP.GTU.FTZ.AND P0, PT, R95, UR23, PT ;  /* 0x000000175f007c0b */ /* 0x000fc8000bf1c000 */
[----:B------:R-:W-:Y:S02]  /*3ac0*/  FSEL R124, R115, RZ, !P0 ;  /* 0x000000ff737c7208 */ /* 0x000fe40004000000 */
[----:B------:R-:W-:-:S03]  /*3ad0*/  SEL R132, RZ, 0x1, P0 ;  /* 0x00000001ff847807 */ /* 0x000fc60000000000 */
[----:B------:R-:W-:Y:S01]  /*3ae0*/  FFMA.FTZ R95, R124, R55, R87 ;  /* 0x000000377c5f7223 */ /* 0x000fe20000010057 */
[----:B------:R-:W-:Y:S06]  /*3af0*/  BRA `(.L_x_15787) ;  /* 0x0000002800887947 */ /* 0x000fec0003800000 */
.L_x_15744:
[----:B------:R-:W-:Y:S01]  /*3b00*/  IMAD.MOV.U32 R90, RZ, RZ, R120 ;  /* 0x000000ffff5a7224 */ /* 0x000fe200078e0078 */
[----:B------:R-:W-:Y:S01]  /*3b10*/  MOV R114, R124 ;  /* 0x0000007c00727202 */ /* 0x000fe20000000f00 */
[----:B------:R-:W-:Y:S01]  /*3b20*/  IMAD.MOV.U32 R88, RZ, RZ, RZ ;  /* 0x000000ffff587224 */ /* 0x000fe200078e00ff */
        /* <DEDUP_REMOVED lines=17> */
.L_x_15796:
        /* <DEDUP_REMOVED lines=13> */
.L_x_15798:
[----:B------:R-:W-:Y:S05]  /*3d10*/  BSYNC.RECONVERGENT B2 ;  /* 0x0000000000027941 */ /* 0x000fea0003800200 */
.L_x_15797:
        /* <DEDUP_REMOVED lines=42> */
.L_x_15795:
[----:B------:R-:W-:Y:S05]  /*3fc0*/  BSYNC.RECONVERGENT B1 ;  /* 0x0000000000017941 */ /* 0x000fea0003800200 */
.L_x_15794:
        /* <DEDUP_REMOVED lines=10> */
.L_x_15793:
        /* <DEDUP_REMOVED lines=16> */
.L_x_15802:
        /* <DEDUP_REMOVED lines=13> */
.L_x_15804:
[----:B------:R-:W-:Y:S05]  /*4240*/  BSYNC.RECONVERGENT B2 ;  /* 0x0000000000027941 */ /* 0x000fea0003800200 */
.L_x_15803:
        /* <DEDUP_REMOVED lines=43> */
.L_x_15801:
[----:B------:R-:W-:Y:S05]  /*4500*/  BSYNC.RECONVERGENT B1 ;  /* 0x0000000000017941 */ /* 0x000fea0003800200 */
.L_x_15800:
        /* <DEDUP_REMOVED lines=10> */
.L_x_15799:
        /* <DEDUP_REMOVED lines=16> */
.L_x_15808:
        /* <DEDUP_REMOVED lines=13> */
.L_x_15810:
[----:B------:R-:W-:Y:S05]  /*4780*/  BSYNC.RECONVERGENT B2 ;  /* 0x0000000000027941 */ /* 0x000fea0003800200 */
.L_x_15809:
        /* <DEDUP_REMOVED lines=42> */
.L_x_15807:
[----:B------:R-:W-:Y:S05]  /*4a30*/  BSYNC.RECONVERGENT B1 ;  /* 0x0000000000017941 */ /* 0x000fea0003800200 */
.L_x_15806:
        /* <DEDUP_REMOVED lines=10> */
.L_x_15805:
        /* <DEDUP_REMOVED lines=16> */
.L_x_15814:
        /* <DEDUP_REMOVED lines=13> */
.L_x_15816:
[----:B------:R-:W-:Y:S05]  /*4cb0*/  BSYNC.RECONVERGENT B2 ;  /* 0x0000000000027941 */ /* 0x000fea0003800200 */
.L_x_15815:
        /* <DEDUP_REMOVED lines=43> */
.L_x_15813:
[----:B------:R-:W-:Y:S05]  /*4f70*/  BSYNC.RECONVERGENT B1 ;  /* 0x0000000000017941 */ /* 0x000fea0003800200 */
.L_x_15812:
        /* <DEDUP_REMOVED lines=10> */
.L_x_15811:
        /* <DEDUP_REMOVED lines=16> */
.L_x_15820:
        /* <DEDUP_REMOVED lines=13> */
.L_x_15822:
[----:B------:R-:W-:Y:S05]  /*51f0*/  BSYNC.RECONVERGENT B2 ;  /* 0x0000000000027941 */ /* 0x000fea0003800200 */
.L_x_15821:
        /* <DEDUP_REMOVED lines=43> */
.L_x_15819:
[----:B------:R-:W-:Y:S05]  /*54b0*/  BSYNC.RECONVERGENT B1 ;  /* 0x0000000000017941 */ /* 0x000fea0003800200 */
.L_x_15818:
        /* <DEDUP_REMOVED lines=10> */
.L_x_15817:
        /* <DEDUP_REMOVED lines=16> */
.L_x_15826:
        /* <DEDUP_REMOVED lines=13> */
.L_x_15828:
[----:B------:R-:W-:Y:S05]  /*5730*/  BSYNC.RECONVERGENT B2 ;  /* 0x0000000000027941 */ /* 0x000fea0003800200 */
.L_x_15827:
        /* <DEDUP_REMOVED lines=43> */
.L_x_15825:
[----:B------:R-:W-:Y:S05]  /*59f0*/  BSYNC.RECONVERGENT B1 ;  /* 0x0000000000017941 */ /* 0x000fea0003800200 */
.L_x_15824:
        /* <DEDUP_REMOVED lines=10> */
.L_x_15823:
        /* <DEDUP_REMOVED lines=16> */
.L_x_15832:
        /* <DEDUP_REMOVED lines=13> */
.L_x_15834:
[----:B------:R-:W-:Y:S05]  /*5c70*/  BSYNC.RECONVERGENT B2 ;  /* 0x0000000000027941 */ /* 0x000fea0003800200 */
.L_x_15833:
        /* <DEDUP_REMOVED lines=43> */
.L_x_15831:
[----:B------:R-:W-:Y:S05]  /*5f30*/  BSYNC.RECONVERGENT B1 ;  /* 0x0000000000017941 */ /* 0x000fea0003800200 */
.L_x_15830:
        /* <DEDUP_REMOVED lines=10> */
.L_x_15829:
        /* <DEDUP_REMOVED lines=16> */
.L_x_15837:
        /* <DEDUP_REMOVED lines=13> */
.L_x_15839:
[----:B------:R-:W-:Y:S05]  /*61b0*/  BSYNC.RECONVERGENT B2 ;  /* 0x0000000000027941 */ /* 0x000fea0003800200 */
.L_x_15838:
        /* <DEDUP_REMOVED lines=43> */
.L_x_15836:
[----:B------:R-:W-:Y:S05]  /*6470*/  BSYNC.RECONVERGENT B1 ;  /* 0x0000000000017941 */ /* 0x000fea0003800200 */
.L_x_15835:
        /* <DEDUP_REMOVED lines=10> */
.L_x_15787:
[----:B------:R-:W0:Y:S01]  /*6520*/  LDC.64 R134, c[0x0][0x3a8] ;  /* 0x0000ea00ff867b82 */ /* 0x000e220000000a00 */
        /* <DEDUP_REMOVED lines=25> */
.L_x_15840:
[----:B------:R-:W-:Y:S02]  /*66c0*/  VIADD R113, R113, 0x80 ;  /* 0x0000008071717836 */ /* 0x000fe40000000000 */
[----:B------:R-:W-:-:S07]  /*66d0*/  VIADD R0, R0, 0x80 ;  /* 0x0000008000007836 */ /* 0x000fce0000000000 */
.L_x_15742:
[----:B------:R-:W-:Y:S05]  /*66e0*/  BSYNC.RECONVERGENT B0 ;  /* 0x0000000000007941 */ /* 0x000fea0003800200 */
.L_x_15741:
        /* <DEDUP_REMOVED lines=16> */
[----:B-----5:R-:W-:Y:S01]  /*67f0*/  MOV R96, R80 ;  /* 0x0000005000607202 */ /* 0x020fe20000000f00 */
[----:B-1----:R-:W-:-:S10]  /*6800*/  IMAD.MOV.U32 R114, RZ, RZ, R124 ;  /* 0x000000ffff727224 */ /* 0x002fd400078e007c */
        /* <DEDUP_REMOVED lines=17> */
.L_x_15847:
        /* <DEDUP_REMOVED lines=13> */
.L_x_15849:
[----:B------:R-:W-:Y:S05]  /*69f0*/  BSYNC.RECONVERGENT B2 ;  /* 0x0000000000027941 */ /* 0x000fea0003800200 */
.L_x_15848:
        /* <DEDUP_REMOVED lines=42> */
.L_x_15846:
[----:B------:R-:W-:Y:S05]  /*6ca0*/  BSYNC.RECONVERGENT B1 ;  /* 0x0000000000017941 */ /* 0x000fea0003800200 */
.L_x_15845:
        /* <DEDUP_REMOVED lines=10> */
.L_x_15844:
        /* <DEDUP_REMOVED lines=16> */
.L_x_15853:
        /* <DEDUP_REMOVED lines=13> */
.L_x_15855:
[----:B------:R-:W-:Y:S05]  /*6f20*/  BSYNC.RECONVERGENT B2 ;  /* 0x0000000000027941 */ /* 0x000fea0003800200 */
.L_x_15854:
        /* <DEDUP_REMOVED lines=43> */
.L_x_15852:
[----:B------:R-:W-:Y:S05]  /*71e0*/  BSYNC.RECONVERGENT B1 ;  /* 0x0000000000017941 */ /* 0x000fea0003800200 */
.L_x_15851:
        /* <DEDUP_REMOVED lines=10> */
.L_x_15850:
        /* <DEDUP_REMOVED lines=16> */
.L_x_15859:
        /* <DEDUP_REMOVED lines=13> */
.L_x_15861:
[----:B------:R-:W-:Y:S05]  /*7460*/  BSYNC.RECONVERGENT B2 ;  /* 0x0000000000027941 */ /* 0x000fea0003800200 */
.L_x_15860:
        /* <DEDUP_REMOVED lines=42> */
.L_x_15858:
[----:B------:R-:W-:Y:S05]  /*7710*/  BSYNC.RECONVERGENT B1 ;  /* 0x0000000000017941 */ /* 0x000fea0003800200 */
.L_x_15857:
        /* <DEDUP_REMOVED lines=10> */
.L_x_15856:
        /* <DEDUP_REMOVED lines=16> */
.L_x_15865:
        /* <DEDUP_REMOVED lines=13> */
.L_x_15867:
[----:B------:R-:W-:Y:S05]  /*7990*/  BSYNC.RECONVERGENT B2 ;  /* 0x0000000000027941 */ /* 0x000fea0003800200 */
.L_x_15866:
        /* <DEDUP_REMOVED lines=43> */
.L_x_15864:
[----:B------:R-:W-:Y:S05]  /*7c50*/  BSYNC.RECONVERGENT B1 ;  /* 0x0000000000017941 */ /* 0x000fea0003800200 */
.L_x_15863:
        /* <DEDUP_REMOVED lines=10> */
.L_x_15862:
        /* <DEDUP_REMOVED lines=16> */
.L_x_15871:
        /* <DEDUP_REMOVED lines=13> */
.L_x_15873:
[----:B------:R-:W-:Y:S05]  /*7ed0*/  BSYNC.RECONVERGENT B2 ;  /* 0x0000000000027941 */ /* 0x000fea0003800200 */
.L_x_15872:
        /* <DEDUP_REMOVED lines=43> */
.L_x_15870:
[----:B------:R-:W-:Y:S05]  /*8190*/  BSYNC.RECONVERGENT B1 ;  /* 0x0000000000017941 */ /* 0x000fea0003800200 */
.L_x_15869:
        /* <DEDUP_REMOVED lines=10> */
.L_x_15868:
        /* <DEDUP_REMOVED lines=16> */
.L_x_15877:
        /* <DEDUP_REMOVED lines=13> */
.L_x_15879:
[----:B------:R-:W-:Y:S05]  /*8410*/  BSYNC.RECONVERGENT B2 ;  /* 0x0000000000027941 */ /* 0x000fea0003800200 */
.L_x_15878:
        /* <DEDUP_REMOVED lines=43> */
.L_x_15876:
[----:B------:R-:W-:Y:S05]  /*86d0*/  BSYNC.RECONVERGENT B1 ;  /* 0x0000000000017941 */ /* 0x000fea0003800200 */
.L_x_15875:
        /* <DEDUP_REMOVED lines=10> */
.L_x_15874:
        /* <DEDUP_REMOVED lines=16> */
.L_x_15883:
        /* <DEDUP_REMOVED lines=13> */
.L_x_15885:
[----:B------:R-:W-:Y:S05]  /*8950*/  BSYNC.RECONVERGENT B2 ;  /* 0x0000000000027941 */ /* 0x000fea0003800200 */
.L_x_15884:
        /* <DEDUP_REMOVED lines=43> */
.L_x_15882:
[----:B------:R-:W-:Y:S05]  /*8c10*/  BSYNC.RECONVERGENT B1 ;  /* 0x0000000000017941 */ /* 0x000fea0003800200 */
.L_x_15881:
        /* <DEDUP_REMOVED lines=10> */
.L_x_15880:
        /* <DEDUP_REMOVED lines=16> */
.L_x_15889:
        /* <DEDUP_REMOVED lines=13> */
.L_x_15891:
[----:B------:R-:W-:Y:S05]  /*8e90*/  BSYNC.RECONVERGENT B2 ;  /* 0x0000000000027941 */ /* 0x000fea0003800200 */
.L_x_15890:
        /* <DEDUP_REMOVED lines=43> */
.L_x_15888:
[----:B------:R-:W-:Y:S05]  /*9150*/  BSYNC.RECONVERGENT B1 ;  /* 0x0000000000017941 */ /* 0x000fea0003800200 */
.L_x_15887:
        /* <DEDUP_REMOVED lines=11> */
.L_x_15843:
        /* <DEDUP_REMOVED lines=20> */
.L_x_15895:
        /* <DEDUP_REMOVED lines=13> */
.L_x_15897:
[----:B------:R-:W-:Y:S05]  /*9420*/  BSYNC.RECONVERGENT B2 ;  /* 0x0000000000027941 */ /* 0x000fea0003800200 */
.L_x_15896:
        /* <DEDUP_REMOVED lines=42> */
.L_x_15894:
[----:B------:R-:W-:Y:S05]  /*96d0*/  BSYNC.RECONVERGENT B1 ;  /* 0x0000000000017941 */ /* 0x000fea0003800200 */
.L_x_15893:
        /* <DEDUP_REMOVED lines=10> */
.L_x_15892:
        /* <DEDUP_REMOVED lines=16> */
.L_x_15901:
        /* <DEDUP_REMOVED lines=13> */
.L_x_15903:
[----:B------:R-:W-:Y:S05]  /*9950*/  BSYNC.RECONVERGENT B2 ;  /* 0x0000000000027941 */ /* 0x000fea0003800200 */
.L_x_15902:
        /* <DEDUP_REMOVED lines=43> */
.L_x_15900:
[----:B------:R-:W-:Y:S05]  /*9c10*/  BSYNC.RECONVERGENT B1 ;  /* 0x0000000000017941 */ /* 0x000fea0003800200 */
.L_x_15899:
        /* <DEDUP_REMOVED lines=10> */
.L_x_15898:
        /* <DEDUP_REMOVED lines=16> */
.L_x_15907:
        /* <DEDUP_REMOVED lines=13> */
.L_x_15909:
[----:B------:R-:W-:Y:S05]  /*9e90*/  BSYNC.RECONVERGENT B2 ;  /* 0x0000000000027941 */ /* 0x000fea0003800200 */
.L_x_15908:
        /* <DEDUP_REMOVED lines=42> */
.L_x_15906:
[----:B------:R-:W-:Y:S05]  /*a140*/  BSYNC.RECONVERGENT B1 ;  /* 0x0000000000017941 */ /* 0x000fea0003800200 */
.L_x_15905:
        /* <DEDUP_REMOVED lines=10> */
.L_x_15904:
        /* <DEDUP_REMOVED lines=16> */
.L_x_15913:
        /* <DEDUP_REMOVED lines=13> */
.L_x_15915:
[----:B------:R-:W-:Y:S05]  /*a3c0*/  BSYNC.RECONVERGENT B2 ;  /* 0x0000000000027941 */ /* 0x000fea0003800200 */
.L_x_15914:
        /* <DEDUP_REMOVED lines=43> */
.L_x_15912:
[----:B------:R-:W-:Y:S05]  /*a680*/  BSYNC.RECONVERGENT B1 ;  /* 0x0000000000017941 */ /* 0x000fea0003800200 */
.L_x_15911:
        /* <DEDUP_REMOVED lines=10> */
.L_x_15910:
        /* <DEDUP_REMOVED lines=16> */
.L_x_15919:
        /* <DEDUP_REMOVED lines=13> */
.L_x_15921:
[----:B------:R-:W-:Y:S05]  /*a900*/  BSYNC.RECONVERGENT B2 ;  /* 0x0000000000027941 */ /* 0x000fea0003800200 */
.L_x_15920:
        /* <DEDUP_REMOVED lines=43> */
.L_x_15918:
[----:B------:R-:W-:Y:S05]  /*abc0*/  BSYNC.RECONVERGENT B1 ;  /* 0x0000000000017941 */ /* 0x000fea0003800200 */
.L_x_15917:
        /* <DEDUP_REMOVED lines=10> */
.L_x_15916:
        /* <DEDUP_REMOVED lines=16> */
.L_x_15925:
        /* <DEDUP_REMOVED lines=13> */
.L_x_15927:
[----:B------:R-:W-:Y:S05]  /*ae40*/  BSYNC.RECONVERGENT B2 ;  /* 0x0000000000027941 */ /* 0x000fea0003800200 */
.L_x_15926:
        /* <DEDUP_REMOVED lines=43> */
.L_x_15924:
[----:B------:R-:W-:Y:S05]  /*b100*/  BSYNC.RECONVERGENT B1 ;  /* 0x0000000000017941 */ /* 0x000fea0003800200 */
.L_x_15923:
        /* <DEDUP_REMOVED lines=10> */
.L_x_15922:
        /* <DEDUP_REMOVED lines=16> */
.L_x_15931:
        /* <DEDUP_REMOVED lines=13> */
.L_x_15933:
[----:B------:R-:W-:Y:S05]  /*b380*/  BSYNC.RECONVERGENT B2 ;  /* 0x0000000000027941 */ /* 0x000fea0003800200 */
.L_x_15932:
        /* <DEDUP_REMOVED lines=43> */
.L_x_15930:
[----:B------:R-:W-:Y:S05]  /*b640*/  BSYNC.RECONVERGENT B1 ;  /* 0x0000000000017941 */ /* 0x000fea0003800200 */
.L_x_15929:
        /* <DEDUP_REMOVED lines=10> */
.L_x_15928:
        /* <DEDUP_REMOVED lines=16> */
.L_x_15936:
        /* <DEDUP_REMOVED lines=13> */
.L_x_15938:
[----:B------:R-:W-:Y:S05]  /*b8c0*/  BSYNC.RECONVERGENT B2 ;  /* 0x0000000000027941 */ /* 0x000fea0003800200 */
.L_x_15937:
        /* <DEDUP_REMOVED lines=43> */
.L_x_15935:
[----:B------:R-:W-:Y:S05]  /*bb80*/  BSYNC.RECONVERGENT B1 ;  /* 0x0000000000017941 */ /* 0x000fea0003800200 */
.L_x_15934:
        /* <DEDUP_REMOVED lines=10> */
.L_x_15886:
        /* <DEDUP_REMOVED lines=26> */
.L_x_15939:
[----:B------:R-:W-:Y:S01]  /*bdd0*/  IADD3 R113, PT, PT, R113, 0x80, RZ ;  /* 0x0000008071717810 */ /* 0x000fe20007ffe0ff */
[----:B------:R-:W-:-:S07]  /*bde0*/  VIADD R0, R0, 0x80 ;  /* 0x0000008000007836 */ /* 0x000fce0000000000 */
.L_x_15842:
[----:B------:R-:W-:Y:S05]  /*bdf0*/  BSYNC.RECONVERGENT B0 ;  /* 0x0000000000007941 */ /* 0x000fea0003800200 */
.L_x_15841:
        /* <DEDUP_REMOVED lines=37> */
.L_x_15946:
        /* <DEDUP_REMOVED lines=13> */
.L_x_15948:
[----:B------:R-:W-:Y:S05]  /*c120*/  BSYNC.RECONVERGENT B2 ;  /* 0x0000000000027941 */ /* 0x000fea0003800200 */
.L_x_15947:
        /* <DEDUP_REMOVED lines=42> */
.L_x_15945:
[----:B------:R-:W-:Y:S05]  /*c3d0*/  BSYNC.RECONVERGENT B1 ;  /* 0x0000000000017941 */ /* 0x000fea0003800200 */
.L_x_15944:
        /* <DEDUP_REMOVED lines=10> */
.L_x_15943:
        /* <DEDUP_REMOVED lines=16> */
.L_x_15952:
        /* <DEDUP_REMOVED lines=13> */
.L_x_15954:
[----:B------:R-:W-:Y:S05]  /*c650*/  BSYNC.RECONVERGENT B2 ;  /* 0x0000000000027941 */ /* 0x000fea0003800200 */
.L_x_15953:
        /* <DEDUP_REMOVED lines=43> */
.L_x_15951:
[----:B------:R-:W-:Y:S05]  /*c910*/  BSYNC.RECONVERGENT B1 ;  /* 0x0000000000017941 */ /* 0x000fea0003800200 */
.L_x_15950:
        /* <DEDUP_REMOVED lines=10> */
.L_x_15949:
        /* <DEDUP_REMOVED lines=16> */
.L_x_15958:
        /* <DEDUP_REMOVED lines=13> */
.L_x_15960:
[----:B------:R-:W-:Y:S05]  /*cb90*/  BSYNC.RECONVERGENT B2 ;  /* 0x0000000000027941 */ /* 0x000fea0003800200 */
.L_x_15959:
        /* <DEDUP_REMOVED lines=42> */
.L_x_15957:
[----:B------:R-:W-:Y:S05]  /*ce40*/  BSYNC.RECONVERGENT B1 ;  /* 0x0000000000017941 */ /* 0x000fea0003800200 */
.L_x_15956:
[----:B------:R-:W-:Y:S01]  /*ce50*/  HFMA2 R107, -RZ, RZ, 0.1171875, 0 ;  /* 0x2f800000ff6b7431 */ /* 0x000fe200000001ff */
[----:B------:R-:W-:Y:S01]  /*ce60*/  I2FP.F32.U32 R106, R106 ;  /* 0x0000006a006a7245 */ /* 0x000fe20000201000 */
[----:B------:R-:W-:-:S05]  /*ce70*/  HADD2.F32 R109, -RZ, R77.H0_H0 ;  /* 0x2000004dff6d7230 */ /* 0x000fca0000004100 */
[----:B------:R-:W-:Y:S01]  /*ce80*/  FMUL.FTZ R109, R109, UR17 ;  /* 0x000000116d6d7c20 */ /* 0x000fe20008410000 */
[----:B------:R-:W-:-:S03]  /*ce90*/  FFMA.FTZ R106, R106, R107, 1.1641532182693481445e-10 ;  /* 0x2f0000006a6a7423 */ /* 0x000fc6000001006b */
[----:B------:R-:W-:Y:S02]  /*cea0*/  FMUL.FTZ R107, R109, UR16 ;  /* 0x000000106d6b7c20 */ /* 0x000fe40008410000 */
[----:B------:R-:W-:-:S04]  /*ceb0*/  FSETP.GTU.FTZ.AND P3, PT, R106, UR23, PT ;  /* 0x000000176a007c0b */ /* 0x000fc8000bf7c000 */
[----:B------:R-:W-:Y:S02]  /*cec0*/  FSEL R107, R107, RZ, !P3 ;  /* 0x000000ff6b6b7208 */ /* 0x000fe40005800000 */
[----:B------:R-:W-:-:S03]  /*ced0*/  SEL R127, RZ, 0x1, P3 ;  /* 0x00000001ff7f7807 */ /* 0x000fc60001800000 */
[----:B------:R-:W-:-:S07]  /*cee0*/  FFMA.FTZ R106, R107, R10, R82 ;  /* 0x0000000a6b6a7223 */ /* 0x000fce0000010052 */
.L_x_15955:
        /* <DEDUP_REMOVED lines=16> */
.L_x_15964:
        /* <DEDUP_REMOVED lines=13> */
.L_x_15966:
[----:B------:R-:W-:Y:S05]  /*d0c0*/  BSYNC.RECONVERGENT B2 ;  /* 0x0000000000027941 */ /* 0x000fea0003800200 */
.L_x_15965:
        /* <DEDUP_REMOVED lines=43> */
.L_x_15963:
[----:B------:R-:W-:Y:S05]  /*d380*/  BSYNC.RECONVERGENT B1 ;  /* 0x0000000000017941 */ /* 0x000fea0003800200 */
.L_x_15962:
        /* <DEDUP_REMOVED lines=10> */
.L_x_15961:
        /* <DEDUP_REMOVED lines=16> */
.L_x_15970:
        /* <DEDUP_REMOVED lines=13> */
.L_x_15972:
[----:B------:R-:W-:Y:S05]  /*d600*/  BSYNC.RECONVERGENT B2 ;  /* 0x0000000000027941 */ /* 0x000fea0003800200 */
.L_x_15971:
        /* <DEDUP_REMOVED lines=43> */
.L_x_15969:
[----:B------:R-:W-:Y:S05]  /*d8c0*/  BSYNC.RECONVERGENT B1 ;  /* 0x0000000000017941 */ /* 0x000fea0003800200 */
.L_x_15968:
        /* <DEDUP_REMOVED lines=10> */
.L_x_15967:
        /* <DEDUP_REMOVED lines=16> */
.L_x_15976:
        /* <DEDUP_REMOVED lines=13> */
.L_x_15978:
[----:B------:R-:W-:Y:S05]  /*db40*/  BSYNC.RECONVERGENT B2 ;  /* 0x0000000000027941 */ /* 0x000fea0003800200 */
.L_x_15977:
        /* <DEDUP_REMOVED lines=43> */
.L_x_15975:
[----:B------:R-:W-:Y:S05]  /*de00*/  BSYNC.RECONVERGENT B1 ;  /* 0x0000000000017941 */ /* 0x000fea0003800200 */
.L_x_15974:
        /* <DEDUP_REMOVED lines=10> */
.L_x_15973:
        /* <DEDUP_REMOVED lines=16> */
.L_x_15982:
        /* <DEDUP_REMOVED lines=13> */
.L_x_15984:
[----:B------:R-:W-:Y:S05]  /*e080*/  BSYNC.RECONVERGENT B2 ;  /* 0x0000000000027941 */ /* 0x000fea0003800200 */
.L_x_15983:
        /* <DEDUP_REMOVED lines=43> */
.L_x_15981:
[----:B------:R-:W-:Y:S05]  /*e340*/  BSYNC.RECONVERGENT B1 ;  /* 0x0000000000017941 */ /* 0x000fea0003800200 */
.L_x_15980:
        /* <DEDUP_REMOVED lines=10> */
.L_x_15979:
[----:B------:R-:W-:Y:S01]  /*e3f0*/  IMAD.MOV.U32 R120, RZ, RZ, R115 ;  /* 0x000000ffff787224 */ /* 0x000fe200078e0073 */
[----:B------:R-:W-:Y:S01]  /*e400*/  MOV R124, R134 ;  /* 0x00000086007c7202 */ /* 0x000fe20000000f00 */
[----:B------:R-:W-:Y:S01]  /*e410*/  IMAD.MOV.U32 R111, RZ, RZ, R87 ;  /* 0x000000ffff6f7224 */ /* 0x000fe200078e0057 */
        /* <DEDUP_REMOVED lines=17> */
.L_x_15988:
        /* <DEDUP_REMOVED lines=13> */
.L_x_15990:
[----:B------:R-:W-:Y:S05]  /*e600*/  BSYNC.RECONVERGENT B2 ;  /* 0x0000000000027941 */ /* 0x000fea0003800200 */
.L_x_15989:
[----:B------:R-:W-:Y:S01]  /*e610*/  IMAD.WIDE.U32 R140, R116, -0x326172a9, RZ ;  /* 0xcd9e8d57748c7825 */ /* 0x000fe200078e00ff */
[----:B------:R-:W-:Y:S02]  /*e620*/  LOP3.LUT R136, R121, UR15, R139, 0x96, !PT ;  /* 0x0000000f79887c12 */ /* 0x000fe4000f8e968b */
        /* <DEDUP_REMOVED lines=41> */
.L_x_15987:
[----:B------:R-:W-:Y:S05]  /*e8c0*/  BSYNC.RECONVERGENT B1 ;  /* 0x0000000000017941 */ /* 0x000fea0003800200 */
.L_x_15986:
        /* <DEDUP_REMOVED lines=11> */
.L_x_15942:
[----:B--2---:R-:W-:Y:S01]  /*e980*/  IMAD.MOV.U32 R106, RZ, RZ, R120 ;  /* 0x000000ffff6a7224 */ /* 0x004fe200078e0078 */
[----:B0-----:R-:W-:Y:S01]  /*e990*/  MOV R134, R124 ;  /* 0x0000007c00867202 */ /* 0x001fe20000000f00 */
        /* <DEDUP_REMOVED lines=18> */
.L_x_15994:
        /* <DEDUP_REMOVED lines=13> */
.L_x_15996:
[----:B------:R-:W-:Y:S05]  /*eb90*/  BSYNC.RECONVERGENT B2 ;  /* 0x0000000000027941 */ /* 0x000fea0003800200 */
.L_x_15995:
        /* <DEDUP_REMOVED lines=42> */
.L_x_15993:
[----:B------:R-:W-:Y:S05]  /*ee40*/  BSYNC.RECONVERGENT B1 ;  /* 0x0000000000017941 */ /* 0x000fea0003800200 */
.L_x_15992:
        /* <DEDUP_REMOVED lines=10> */
.L_x_15991:
        /* <DEDUP_REMOVED lines=16> */
.L_x_16000:
        /* <DEDUP_REMOVED lines=13> */
.L_x_16002:
[----:B------:R-:W-:Y:S05]  /*f0c0*/  BSYNC.RECONVERGENT B2 ;  /* 0x0000000000027941 */ /* 0x000fea0003800200 */
.L_x_16001:
        /* <DEDUP_REMOVED lines=43> */
.L_x_15999:
[----:B------:R-:W-:Y:S05]  /*f380*/  BSYNC.RECONVERGENT B1 ;  /* 0x0000000000017941 */ /* 0x000fea0003800200 */
.L_x_15998:
        /* <DEDUP_REMOVED lines=10> */
.L_x_15997:
        /* <DEDUP_REMOVED lines=16> */
.L_x_16006:
        /* <DEDUP_REMOVED lines=13> */
.L_x_16008:
[----:B------:R-:W-:Y:S05]  /*f600*/  BSYNC.RECONVERGENT B2 ;  /* 0x0000000000027941 */ /* 0x000fea0003800200 */
.L_x_16007:
        /* <DEDUP_REMOVED lines=42> */
.L_x_16005:
[----:B------:R-:W-:Y:S05]  /*f8b0*/  BSYNC.RECONVERGENT B1 ;  /* 0x0000000000017941 */ /* 0x000fea0003800200 */
.L_x_16004:
        /* <DEDUP_REMOVED lines=10> */
.L_x_16003:
        /* <DEDUP_REMOVED lines=16> */
.L_x_16012:
        /* <DEDUP_REMOVED lines=13> */
.L_x_16014:
[----:B------:R-:W-:Y:S05]  /*fb30*/  BSYNC.RECONVERGENT B2 ;  /* 0x0000000000027941 */ /* 0x000fea0003800200 */
.L_x_16013:
        /* <DEDUP_REMOVED lines=43> */
.L_x_16011:
[----:B------:R-:W-:Y:S05]  /*fdf0*/  BSYNC.RECONVERGENT B1 ;  /* 0x0000000000017941 */ /* 0x000fea0003800200 */
.L_x_16010:
        /* <DEDUP_REMOVED lines=10> */
.L_x_16009:
        /* <DEDUP_REMOVED lines=16> */
.L_x_16018:
        /* <DEDUP_REMOVED lines=13> */
.L_x_16020:
[----:B------:R-:W-:Y:S05]  /*10070*/  BSYNC.RECONVERGENT B2 ;  /* 0x0000000000027941 */ /* 0x000fea0003800200 */
.L_x_16019:
        /* <DEDUP_REMOVED lines=43> */
.L_x_16017:
[----:B------:R-:W-:Y:S05]  /*10330*/  BSYNC.RECONVERGENT B1 ;  /* 0x0000000000017941 */ /* 0x000fea0003800200 */
.L_x_16016:
        /* <DEDUP_REMOVED lines=10> */
.L_x_16015:
        /* <DEDUP_REMOVED lines=16> */
.L_x_16024:
        /* <DEDUP_REMOVED lines=13> */
.L_x_16026:
[----:B------:R-:W-:Y:S05]  /*105b0*/  BSYNC.RECONVERGENT B2 ;  /* 0x0000000000027941 */ /* 0x000fea0003800200 */
.L_x_16025:
        /* <DEDUP_REMOVED lines=43> */
.L_x_16023:
[----:B------:R-:W-:Y:S05]  /*10870*/  BSYNC.RECONVERGENT B1 ;  /* 0x0000000000017941 */ /* 0x000fea0003800200 */
.L_x_16022:
        /* <DEDUP_REMOVED lines=10> */
.L_x_16021:
        /* <DEDUP_REMOVED lines=16> */
.L_x_16030:
        /* <DEDUP_REMOVED lines=13> */
.L_x_16032:
[----:B------:R-:W-:Y:S05]  /*10af0*/  BSYNC.RECONVERGENT B2 ;  /* 0x0000000000027941 */ /* 0x000fea0003800200 */
.L_x_16031:
        /* <DEDUP_REMOVED lines=43> */
.L_x_16029:
[----:B------:R-:W-:Y:S05]  /*10db0*/  BSYNC.RECONVERGENT B1 ;  /* 0x0000000000017941 */ /* 0x000fea0003800200 */
.L_x_16028:
        /* <DEDUP_REMOVED lines=10> */
.L_x_16027:
        /* <DEDUP_REMOVED lines=20> */
.L_x_16035:
        /* <DEDUP_REMOVED lines=13> */
.L_x_16037:
[----:B------:R-:W-:Y:S05]  /*11070*/  BSYNC.RECONVERGENT B2 ;  /* 0x0000000000027941 */ /* 0x000fea0003800200 */
.L_x_16036:
        /* <DEDUP_REMOVED lines=43> */
.L_x_16034:
[----:B------:R-:W-:Y:S05]  /*11330*/  BSYNC.RECONVERGENT B1 ;  /* 0x0000000000017941 */ /* 0x000fea0003800200 */
.L_x_16033:
        /* <DEDUP_REMOVED lines=10> */
.L_x_15985:
        /* <DEDUP_REMOVED lines=25> */
.L_x_15941:
[----:B------:R-:W-:Y:S05]  /*11570*/  BSYNC.RECONVERGENT B0 ;  /* 0x0000000000007941 */ /* 0x000fea0003800200 */
.L_x_15940:
        /* <DEDUP_REMOVED lines=209> */
.L_x_16040:
[----:B------:R-:W-:Y:S05]  /*12290*/  BSYNC.RECONVERGENT B0 ;  /* 0x0000000000007941 */ /* 0x000fea0003800200 */
.L_x_16039:
        /* <DEDUP_REMOVED lines=34> */
.L_x_16042:
[----:B------:R-:W-:Y:S05]  /*124c0*/  BSYNC.RECONVERGENT B0 ;  /* 0x0000000000007941 */ /* 0x000fea0003800200 */
.L_x_16041:
        /* <DEDUP_REMOVED lines=33> */
.L_x_16043:
[----:B------:R-:W-:Y:S05]  /*126e0*/  BSYNC.RECONVERGENT B0 ;  /* 0x0000000000007941 */ /* 0x000fea0003800200 */
.L_x_16038:
[----:B------:R-:W-:Y:S02]  /*126f0*/  UIADD3 UR22, UPT, UPT, UR22, UR20, URZ ;  /* 0x0000001416167290 */ /* 0x000fe4000fffe0ff */
[----:B------:R-:W-:Y:S02]  /*12700*/  UPLOP3.LUT UP1, UPT, UPT, UPT, UP1, 0x40, 0x4 ;  /* 0x000000000004789c */ /* 0x000fe40003f2e810 */
[----:B------:R-:W-:-:S09]  /*12710*/  UISETP.GE.AND UP0, UPT, UR22, UR21, UPT ;  /* 0x000000151600728c */ /* 0x000fd2000bf06270 */
[----:B------:R-:W-:Y:S05]  /*12720*/  BRA.U !UP0, `(.L_x_16044) ;  /* 0xfffffee508c47547 */ /* 0x000fea000b83ffff */
[----:B------:R-:W-:Y:S05]  /*12730*/  EXIT ;  /* 0x000000000000794d */ /* 0x000fea0003800000 */
.L_x_16045:
        /* <DEDUP_REMOVED lines=12> */
.L_x_20857:


//--------------------- .text._ZN10layer_norm13ln_fwd_kernelINS_13Kernel_traitsIf6__halffS2_fjLj3072ELj1ELj1ELj4ELj16ENS_18Kernel_traits_baseILj3072EfS2_fS2_fjLj128EEEEELb1ELb1ELb1ELb1EEEvNS_9FwdParamsE --------------------------
	.section	.text._ZN10layer_norm13ln_fwd_kernelINS_13Kernel_traitsIf6__halffS2_fjLj3072ELj1ELj1ELj4ELj16ENS_18Kernel_traits_baseILj3072EfS2_fS2_fjLj128EEEEELb1ELb1ELb1ELb1EEEvNS_9FwdParamsE,"ax",@progbits
	.align	128
        .global         _ZN10layer_norm13ln_fwd_kernelINS_13Kernel_traitsIf6__halffS2_fjLj3072ELj1ELj1ELj4ELj16ENS_18Kernel_traits_baseILj3072EfS2_fS2_fjLj128EEEEELb1ELb1ELb1ELb1EEEvNS_9FwdParamsE
        .type           _ZN10layer_norm13ln_fwd_kernelINS_13Kernel_traitsIf6__halffS2_fjLj3072ELj1ELj1ELj4ELj16ENS_18Kernel_traits_baseILj3072EfS2_fS2_fjLj128EEEEELb1ELb1ELb1ELb1EEEvNS_9FwdParamsE,@function
        .size           _ZN10layer_norm13ln_fwd_kernelINS_13Kernel_traitsIf6__halffS2_fjLj3072ELj1ELj1ELj4ELj16ENS_18Kernel_traits_baseILj3072EfS2_fS2_fjLj128EEEEELb1ELb1ELb1ELb1EEEvNS_9FwdParamsE,(.L_x_20858 - _ZN10layer_norm13ln_fwd_kernelINS_13Kernel_traitsIf6__halffS2_fjLj3072ELj1ELj1ELj4ELj16ENS_18Kernel_traits_baseILj3072EfS2_fS2_fjLj128EEEEELb1ELb1ELb1ELb1EEEvNS_9FwdParamsE)
        .other          _ZN10layer_norm13ln_fwd_kernelINS_13Kernel_traitsIf6__halffS2_fjLj3072ELj1ELj1ELj4ELj16ENS_18Kernel_traits_baseILj3072EfS2_fS2_fjLj128EEEEELb1ELb1ELb1ELb1EEEvNS_9FwdParamsE,@"STO_CUDA_ENTRY STV_DEFAULT"
_ZN10layer_norm13ln_fwd_kernelINS_13Kernel_traitsIf6__halffS2_fjLj3072ELj1ELj1ELj4ELj16ENS_18Kernel_traits_baseILj3072EfS2_fS2_fjLj128EEEEELb1ELb1ELb1ELb1EEEvNS_9FwdParamsE:
.text._ZN10layer_norm13ln_fwd_kernelINS_13Kernel_traitsIf6__halffS2_fjLj3072ELj1ELj1ELj4ELj16ENS_18Kernel_traits_baseILj3072EfS2_fS2_fjLj128EEEEELb1ELb1ELb1ELb1EEEvNS_9FwdParamsE:
        /* <DEDUP_REMOVED lines=37> */
[----:B------:R-:W-:Y:S01]  /*0250*/  SHF.R.U32.HI R112, RZ, 0x2, R112 ;  /* 0x00000002ff707819 */ /* 0x000fe20000011670 */
        /* <DEDUP_REMOVED lines=33> */
.L_x_16046:
        /* <DEDUP_REMOVED lines=28> */
.L_x_16047:
        /* <DEDUP_REMOVED lines=75> */
.L_x_16244:
[----:B------:R-:W-:-:S06]  /*0ae0*/  UIMAD.WIDE UR4, UR7, 0x4, UR8 ;  /* 0x00000004070478a5 */ /* 0x000fcc000f8e0208 */
[----:B0-----:R-:W-:Y:S02]  /*0af0*/  IMAD.U32 R90, RZ, RZ, UR4 ;  /* 0x00000004ff5a7e24 */ /* 0x001fe4000f8e00ff */
[----:B------:R-:W-:-:S05]  /*0b00*/  IMAD.U32 R91, RZ, RZ, UR5 ;  /* 0x00000005ff5b7e24 */ /* 0x000fca000f8e00ff */
[----:B-1----:R-:W2:Y:S01]  /*0b10*/  LDG.E R0, desc[UR12][R90.64] ;  /* 0x0000000c5a007981 */ /* 0x002ea2000c1e1900 */
[----:B------:R-:W-:-:S06]  /*0b20*/  UIMAD.WIDE UR4, UR7, 0x4, UR10 ;  /* 0x00000004070478a5 */ /* 0x000fcc000f8e020a */
[----:B------:R-:W-:Y:S01]  /*0b30*/  IMAD.U32 R93, RZ, RZ, UR5 ;  /* 0x00000005ff5d7e24 */ /* 0x000fe2000f8e00ff */
[----:B--2---:R-:W-:-:S13]  /*0b40*/  ISETP.GE.AND P1, PT, R0, 0x1, PT ;  /* 0x000000010000780c */ /* 0x004fda0003f26270 */
[----:B------:R-:W-:Y:S01]  /*0b50*/  @P1 IADD3 R92, PT, PT, R0, -0x1, RZ ;  /* 0xffffffff005c1810 */ /* 0x000fe20007ffe0ff */
[----:B------:R-:W0:Y:S04]  /*0b60*/  @P1 LDC.64 R88, c[0x0][0x390] ;  /* 0x0000e400ff581b82 */ /* 0x000e280000000a00 */
[----:B------:R-:W-:Y:S02]  /*0b70*/  @P1 IMAD R94, R92, UR22, RZ ;  /* 0x000000165c5e1c24 */ /* 0x000fe4000f8e02ff */
[----:B------:R-:W-:Y:S01]  /*0b80*/  IMAD.U32 R92, RZ, RZ, UR4 ;  /* 0x00000004ff5c7e24 */ /* 0x000fe2000f8e00ff */
[----:B------:R-:W-:Y:S02]  /*0b90*/  ISETP.NE.U32.AND P0, PT, RZ, UR18, PT ;  /* 0x00000012ff007c0c */ /* 0x000fe4000bf05070 */
[----:B------:R-:W-:-:S03]  /*0ba0*/  @P1 SHF.R.S32.HI R95, RZ, 0x1f, R94 ;  /* 0x0000001fff5f1819 */ /* 0x000fc6000001145e */
[----:B------:R-:W2:Y:S01]  /*0bb0*/  LDG.E R92, desc[UR12][R92.64] ;  /* 0x0000000c5c5c7981 */ /* 0x000ea2000c1e1900 */
[----:B------:R-:W-:Y:S01]  /*0bc0*/  UIMAD UR4, UR7, UR22, URZ ;  /* 0x00000016070472a4 */ /* 0x000fe2000f8e02ff */
[----:B------:R-:W-:Y:S02]  /*0bd0*/  @P1 LEA.HI R95, R95, R94, RZ, 0x3 ;  /* 0x0000005e5f5f1211 */ /* 0x000fe400078f18ff */
[----:B------:R-:W-:Y:S01]  /*0be0*/  ISETP.NE.AND.EX P0, PT, RZ, UR19, PT, P0 ;  /* 0x00000013ff007c0c */ /* 0x000fe2000bf05300 */
[----:B------:R-:W-:Y:S01]  /*0bf0*/  USHF.R.S32.HI UR5, URZ, 0x1f, UR4 ;  /* 0x0000001fff057899 */ /* 0x000fe20008011404 */
[----:B------:R-:W-:Y:S02]  /*0c00*/  MOV R104, RZ ;  /* 0x000000ff00687202 */ /* 0x000fe40000000f00 */
[----:B------:R-:W-:Y:S01]  /*0c10*/  @P1 LEA.HI.SX32 R104, R95, R2, 0x1d ;  /* 0x000000025f681211 */ /* 0x000fe200078feaff */
[----:B------:R-:W-:-:S04]  /*0c20*/  ULEA.HI UR5, UR5, UR4, URZ, 0x3 ;  /* 0x0000000405057291 */ /* 0x000fc8000f8f18ff */
[----:B0-----:R-:W-:-:S04]  /*0c30*/  @P1 IMAD.WIDE.U32 R88, R104, 0x10, R88 ;  /* 0x0000001068581825 */ /* 0x001fc800078e0058 */
[----:B------:R-:W-:Y:S01]  /*0c40*/  IMAD.U32 R105, RZ, RZ, UR5 ;  /* 0x00000005ff697e24 */ /* 0x000fe2000f8e00ff */
        /* <DEDUP_REMOVED lines=28> */
.L_x_16051:
        /* <DEDUP_REMOVED lines=12> */
.L_x_16052:
        /* <DEDUP_REMOVED lines=41> */
.L_x_16050:
        /* <DEDUP_REMOVED lines=10> */
.L_x_16049:
[----:B------:R-:W-:Y:S01]  /*1200*/  MOV R91, R92 ;  /* 0x0000005c005b7202 */ /* 0x000fe20000000f00 */
        /* <DEDUP_REMOVED lines=14> */
.L_x_16055:
        /* <DEDUP_REMOVED lines=12> */
.L_x_16056:
        /* <DEDUP_REMOVED lines=43> */
.L_x_16054:
        /* <DEDUP_REMOVED lines=10> */
.L_x_16053:
        /* <DEDUP_REMOVED lines=15> */
.L_x_16059:
        /* <DEDUP_REMOVED lines=12> */
.L_x_16060:
        /* <DEDUP_REMOVED lines=43> */
.L_x_16058:
        /* <DEDUP_REMOVED lines=10> */
.L_x_16057:
[----:B------:R-:W-:Y:S02]  /*1c00*/  IMAD.MOV.U32 R93, RZ, RZ, R92 ;  /* 0x000000ffff5d7224 */ /* 0x000fe400078e005c */
        /* <DEDUP_REMOVED lines=14> */
.L_x_16063:
        /* <DEDUP_REMOVED lines=12> */
.L_x_16064:
        /* <DEDUP_REMOVED lines=43> */
.L_x_16062:
        /* <DEDUP_REMOVED lines=10> */
.L_x_16061:
[----:B------:R-:W-:Y:S01]  /*2100*/  MOV R94, R93 ;  /* 0x0000005d005e7202 */ /* 0x000fe20000000f00 */
[----:B-----5:R-:W-:Y:S01]  /*2110*/  IMAD.MOV.U32 R92, RZ, RZ, R76 ;  /* 0x000000ffff5c7224 */ /* 0x020fe200078e004c */
        /* <DEDUP_REMOVED lines=13> */
.L_x_16067:
        /* <DEDUP_REMOVED lines=12> */
.L_x_16068:
        /* <DEDUP_REMOVED lines=43> */
.L_x_16066:
        /* <DEDUP_REMOVED lines=10> */
.L_x_16065:
        /* <DEDUP_REMOVED lines=15> */
.L_x_16071:
        /* <DEDUP_REMOVED lines=12> */
.L_x_16072:
        /* <DEDUP_REMOVED lines=43> */
.L_x_16070:
        /* <DEDUP_REMOVED lines=10> */
.L_x_16069:
        /* <DEDUP_REMOVED lines=15> */
.L_x_16075:
        /* <DEDUP_REMOVED lines=12> */
.L_x_16076:
        /* <DEDUP_REMOVED lines=43> */
.L_x_16074:
        /* <DEDUP_REMOVED lines=10> */
.L_x_16073:
        /* <DEDUP_REMOVED lines=15> */
.L_x_16079:
        /* <DEDUP_REMOVED lines=12> */
.L_x_16080:
        /* <DEDUP_REMOVED lines=43> */
.L_x_16078:
        /* <DEDUP_REMOVED lines=11> */
.L_x_16048:
        /* <DEDUP_REMOVED lines=19> */
.L_x_16083:
        /* <DEDUP_REMOVED lines=12> */
.L_x_16084:
        /* <DEDUP_REMOVED lines=41> */
.L_x_16082:
        /* <DEDUP_REMOVED lines=10> */
.L_x_16081:
        /* <DEDUP_REMOVED lines=15> */
.L_x_16087:
        /* <DEDUP_REMOVED lines=12> */
.L_x_16088:
        /* <DEDUP_REMOVED lines=43> */
.L_x_16086:
        /* <DEDUP_REMOVED lines=10> */
.L_x_16085:
        /* <DEDUP_REMOVED lines=15> */
.L_x_16091:
        /* <DEDUP_REMOVED lines=12> */
.L_x_16092:
        /* <DEDUP_REMOVED lines=43> */
.L_x_16090:
        /* <DEDUP_REMOVED lines=10> */
.L_x_16089:
        /* <DEDUP_REMOVED lines=15> */
.L_x_16095:
        /* <DEDUP_REMOVED lines=12> */
.L_x_16096:
        /* <DEDUP_REMOVED lines=43> */
.L_x_16094:
        /* <DEDUP_REMOVED lines=10> */
.L_x_16093:
        /* <DEDUP_REMOVED lines=15> */
.L_x_16099:
        /* <DEDUP_REMOVED lines=12> */
.L_x_16100:
        /* <DEDUP_REMOVED lines=43> */
.L_x_16098:
        /* <DEDUP_REMOVED lines=10> */
.L_x_16097:
        /* <DEDUP_REMOVED lines=15> */
.L_x_16103:
        /* <DEDUP_REMOVED lines=12> */
.L_x_16104:
        /* <DEDUP_REMOVED lines=43> */
.L_x_16102:
        /* <DEDUP_REMOVED lines=10> */
.L_x_16101:
        /* <DEDUP_REMOVED lines=15> */
.L_x_16107:
        /* <DEDUP_REMOVED lines=12> */
.L_x_16108:
        /* <DEDUP_REMOVED lines=43> */
.L_x_16106:
        /* <DEDUP_REMOVED lines=10> */
.L_x_16105:
        /* <DEDUP_REMOVED lines=15> */
.L_x_16110:
        /* <DEDUP_REMOVED lines=12> */
.L_x_16111:
        /* <DEDUP_REMOVED lines=43> */
.L_x_16109:
        /* <DEDUP_REMOVED lines=10> */
.L_x_16077:
        /* <DEDUP_REMOVED lines=31> */
.L_x_16112:
[----:B-----5:R2:W5:Y:S04]  /*5f20*/  @P1 LDG.E.128 R84, desc[UR12][R96.64] ;  /* 0x0000000c60541981 */ /* 0x020568000c1e1d00 */
[----:B------:R2:W5:Y:S04]  /*5f30*/  @P0 LDG.E.128 R80, desc[UR12][R100.64] ;  /* 0x0000000c64500981 */ /* 0x000568000c1e1d00 */
[----:B------:R2:W5:Y:S01]  /*5f40*/  @P0 LDG.E.128 R76, desc[UR12][R100.64+0x10] ;  /* 0x0000100c644c0981 */ /* 0x000562000c1e1d00 */
[----:B------:R-:W-:Y:S05]  /*5f50*/  @!P0 BRA `(.L_x_16113) ;  /* 0x0000002800108947 */ /* 0x000fea0003800000 */
[----:B------:R-:W-:Y:S01]  /*5f60*/  ISETP.GT.AND P2, PT, R0, RZ, PT ;  /* 0x000000ff0000720c */ /* 0x000fe20003f44270 */
[----:B--2---:R-:W-:Y:S01]  /*5f70*/  IMAD.MOV.U32 R100, RZ, RZ, R99 ;  /* 0x000000ffff647224 */ /* 0x004fe200078e0063 */
[----:B-1----:R-:W-:Y:S01]  /*5f80*/  MOV R106, R98 ;  /* 0x00000062006a7202 */ /* 0x002fe20000000f00 */
        /* <DEDUP_REMOVED lines=17> */
.L_x_16116:
        /* <DEDUP_REMOVED lines=12> */
.L_x_16117:
        /* <DEDUP_REMOVED lines=41> */
.L_x_16115:
[----:B------:R-:W-:Y:S01]  /*63f0*/  I2FP.F32.U32 R96, R96 ;  /* 0x0000006000607245 */ /* 0x000fe20000201000 */
[----:B------:R-:W-:Y:S01]  /*6400*/  HADD2.F32 R98, -RZ, R84.H0_H0 ;  /* 0x20000054ff627230 */ /* 0x000fe20000004100 */
[----:B------:R-:W-:-:S04]  /*6410*/  MOV R97, 0x2f800000 ;  /* 0x2f80000000617802 */ /* 0x000fc80000000f00 */
[----:B------:R-:W-:Y:S01]  /*6420*/  FMUL.FTZ R98, R98, UR17 ;  /* 0x0000001162627c20 */ /* 0x000fe20008410000 */
[----:B------:R-:W-:-:S03]  /*6430*/  FFMA.FTZ R96, R96, R97, 1.1641532182693481445e-10 ;  /* 0x2f00000060607423 */ /* 0x000fc60000010061 */
[----:B------:R-:W-:Y:S02]  /*6440*/  FMUL.FTZ R97, R98, UR16 ;  /* 0x0000001062617c20 */ /* 0x000fe40008410000 */
[----:B------:R-:W-:-:S04]  /*6450*/  FSETP.GTU.FTZ.AND P3, PT, R96, UR23, PT ;  /* 0x0000001760007c0b */ /* 0x000fc8000bf7c000 */
[----:B------:R-:W-:Y:S02]  /*6460*/  FSEL R97, R97, RZ, !P3 ;  /* 0x000000ff61617208 */ /* 0x000fe40005800000 */
[----:B------:R-:W-:-:S03]  /*6470*/  SEL R117, RZ, 0x1, P3 ;  /* 0x00000001ff757807 */ /* 0x000fc60001800000 */
[----:B------:R-:W-:-:S07]  /*6480*/  FFMA.FTZ R96, R97, R60, R80 ;  /* 0x0000003c61607223 */ /* 0x000fce0000010050 */
.L_x_16114:
        /* <DEDUP_REMOVED lines=15> */
.L_x_16120:
        /* <DEDUP_REMOVED lines=12> */
.L_x_16121:
        /* <DEDUP_REMOVED lines=43> */
.L_x_16119:
        /* <DEDUP_REMOVED lines=10> */
.L_x_16118:
        /* <DEDUP_REMOVED lines=15> */
.L_x_16124:
        /* <DEDUP_REMOVED lines=12> */
.L_x_16125:
        /* <DEDUP_REMOVED lines=43> */
.L_x_16123:
        /* <DEDUP_REMOVED lines=10> */
.L_x_16122:
        /* <DEDUP_REMOVED lines=15> */
.L_x_16128:
        /* <DEDUP_REMOVED lines=12> */
.L_x_16129:
        /* <DEDUP_REMOVED lines=43> */
.L_x_16127:
[----:B------:R-:W-:Y:S01]  /*72f0*/  HFMA2 R100, -RZ, RZ, 0.1171875, 0 ;  /* 0x2f800000ff647431 */ /* 0x000fe200000001ff */
[----:B------:R-:W-:Y:S01]  /*7300*/  I2FP.F32.U32 R99, R99 ;  /* 0x0000006300637245 */ /* 0x000fe20000201000 */
[----:B0-----:R-:W-:-:S05]  /*7310*/  HADD2.F32 R102, -RZ, R85.H1_H1 ;  /* 0x30000055ff667230 */ /* 0x001fca0000004100 */
[----:B------:R-:W-:Y:S01]  /*7320*/  FMUL.FTZ R102, R102, UR17 ;  /* 0x0000001166667c20 */ /* 0x000fe20008410000 */
[----:B------:R-:W-:-:S03]  /*7330*/  FFMA.FTZ R99, R99, R100, 1.1641532182693481445e-10 ;  /* 0x2f00000063637423 */ /* 0x000fc60000010064 */
[----:B------:R-:W-:Y:S02]  /*7340*/  FMUL.FTZ R100, R102, UR16 ;  /* 0x0000001066647c20 */ /* 0x000fe40008410000 */
[----:B------:R-:W-:-:S04]  /*7350*/  FSETP.GTU.FTZ.AND P3, PT, R99, UR23, PT ;  /* 0x0000001763007c0b */ /* 0x000fc8000bf7c000 */
[----:B------:R-:W-:Y:S02]  /*7360*/  FSEL R100, R100, RZ, !P3 ;  /* 0x000000ff64647208 */ /* 0x000fe40005800000 */
[----:B------:R-:W-:-:S03]  /*7370*/  SEL R120, RZ, 0x1, P3 ;  /* 0x00000001ff787807 */ /* 0x000fc60001800000 */
[----:B------:R-:W-:-:S07]  /*7380*/  FFMA.FTZ R99, R100, R63, R83 ;  /* 0x0000003f64637223 */ /* 0x000fce0000010053 */
.L_x_16126:
[----:B0-----:R-:W-:Y:S01]  /*7390*/  IMAD.MOV.U32 R102, RZ, RZ, R101 ;  /* 0x000000ffff667224 */ /* 0x001fe200078e0065 */
        /* <DEDUP_REMOVED lines=14> */
.L_x_16132:
        /* <DEDUP_REMOVED lines=12> */
.L_x_16133:
        /* <DEDUP_REMOVED lines=43> */
.L_x_16131:
        /* <DEDUP_REMOVED lines=10> */
.L_x_16130:
        /* <DEDUP_REMOVED lines=15> */
.L_x_16136:
        /* <DEDUP_REMOVED lines=12> */
.L_x_16137:
        /* <DEDUP_REMOVED lines=43> */
.L_x_16135:
        /* <DEDUP_REMOVED lines=10> */
.L_x_16134:
        /* <DEDUP_REMOVED lines=15> */
.L_x_16140:
        /* <DEDUP_REMOVED lines=12> */
.L_x_16141:
        /* <DEDUP_REMOVED lines=43> */
.L_x_16139:
        /* <DEDUP_REMOVED lines=10> */
.L_x_16138:
        /* <DEDUP_REMOVED lines=15> */
.L_x_16144:
        /* <DEDUP_REMOVED lines=12> */
.L_x_16145:
        /* <DEDUP_REMOVED lines=43> */
.L_x_16143:
        /* <DEDUP_REMOVED lines=11> */
.L_x_16113:
[----:B--2---:R-:W-:Y:S01]  /*87a0*/  IMAD.MOV.U32 R100, RZ, RZ, R99 ;  /* 0x000000ffff647224 */ /* 0x004fe200078e0063 */
[----:B-1----:R-:W-:Y:S01]  /*87b0*/  MOV R106, R98 ;  /* 0x00000062006a7202 */ /* 0x002fe20000000f00 */
        /* <DEDUP_REMOVED lines=17> */
.L_x_16148:
        /* <DEDUP_REMOVED lines=12> */
.L_x_16149:
        /* <DEDUP_REMOVED lines=41> */
.L_x_16147:
        /* <DEDUP_REMOVED lines=10> */
.L_x_16146:
        /* <DEDUP_REMOVED lines=15> */
.L_x_16152:
        /* <DEDUP_REMOVED lines=12> */
.L_x_16153:
        /* <DEDUP_REMOVED lines=43> */
.L_x_16151:
        /* <DEDUP_REMOVED lines=10> */
.L_x_16150:
        /* <DEDUP_REMOVED lines=15> */
.L_x_16156:
        /* <DEDUP_REMOVED lines=12> */
.L_x_16157:
        /* <DEDUP_REMOVED lines=43> */
.L_x_16155:
        /* <DEDUP_REMOVED lines=10> */
.L_x_16154:
        /* <DEDUP_REMOVED lines=15> */
.L_x_16160:
        /* <DEDUP_REMOVED lines=12> */
.L_x_16161:
        /* <DEDUP_REMOVED lines=43> */
.L_x_16159:
[----:B------:R-:W-:Y:S01]  /*9b20*/  HFMA2 R100, -RZ, RZ, 0.1171875, 0 ;  /* 0x2f800000ff647431 */ /* 0x000fe200000001ff */
[----:B------:R-:W-:Y:S01]  /*9b30*/  I2FP.F32.U32 R99, R99 ;  /* 0x0000006300637245 */ /* 0x000fe20000201000 */
[----:B0----5:R-:W-:-:S05]  /*9b40*/  HADD2.F32 R102, -RZ, R85.H1_H1 ;  /* 0x30000055ff667230 */ /* 0x021fca0000004100 */
[----:B------:R-:W-:Y:S01]  /*9b50*/  FMUL.FTZ R102, R102, UR17 ;  /* 0x0000001166667c20 */ /* 0x000fe20008410000 */
[----:B------:R-:W-:-:S03]  /*9b60*/  FFMA.FTZ R99, R99, R100, 1.1641532182693481445e-10 ;  /* 0x2f00000063637423 */ /* 0x000fc60000010064 */
[----:B------:R-:W-:Y:S02]  /*9b70*/  FMUL.FTZ R100, R102, UR16 ;  /* 0x0000001066647c20 */ /* 0x000fe40008410000 */
[----:B------:R-:W-:-:S04]  /*9b80*/  FSETP.GTU.FTZ.AND P2, PT, R99, UR23, PT ;  /* 0x0000001763007c0b */ /* 0x000fc8000bf5c000 */
[----:B------:R-:W-:Y:S02]  /*9b90*/  FSEL R100, R100, RZ, !P2 ;  /* 0x000000ff64647208 */ /* 0x000fe40005000000 */
[----:B------:R-:W-:-:S03]  /*9ba0*/  SEL R120, RZ, 0x1, P2 ;  /* 0x00000001ff787807 */ /* 0x000fc60001000000 */
[----:B------:R-:W-:-:S07]  /*9bb0*/  FMUL.FTZ R99, R100, R63 ;  /* 0x0000003f64637220 */ /* 0x000fce0000410000 */
.L_x_16158:
[----:B0-----:R-:W-:Y:S01]  /*9bc0*/  IMAD.MOV.U32 R102, RZ, RZ, R101 ;  /* 0x000000ffff667224 */ /* 0x001fe200078e0065 */
        /* <DEDUP_REMOVED lines=14> */
.L_x_16164:
        /* <DEDUP_REMOVED lines=12> */
.L_x_16165:
        /* <DEDUP_REMOVED lines=43> */
.L_x_16163:
        /* <DEDUP_REMOVED lines=10> */
.L_x_16162:
        /* <DEDUP_REMOVED lines=15> */
.L_x_16168:
        /* <DEDUP_REMOVED lines=12> */
.L_x_16169:
        /* <DEDUP_REMOVED lines=43> */
.L_x_16167:
        /* <DEDUP_REMOVED lines=10> */
.L_x_16166:
        /* <DEDUP_REMOVED lines=15> */
.L_x_16172:
        /* <DEDUP_REMOVED lines=12> */
.L_x_16173:
        /* <DEDUP_REMOVED lines=43> */
.L_x_16171:
        /* <DEDUP_REMOVED lines=10> */
.L_x_16170:
        /* <DEDUP_REMOVED lines=15> */
.L_x_16175:
        /* <DEDUP_REMOVED lines=12> */
.L_x_16176:
        /* <DEDUP_REMOVED lines=43> */
.L_x_16174:
        /* <DEDUP_REMOVED lines=10> */
.L_x_16142:
        /* <DEDUP_REMOVED lines=32> */
.L_x_16177:
        /* <DEDUP_REMOVED lines=24> */
.L_x_16181:
        /* <DEDUP_REMOVED lines=12> */
.L_x_16182:
        /* <DEDUP_REMOVED lines=42> */
.L_x_16180:
        /* <DEDUP_REMOVED lines=10> */
.L_x_16179:
        /* <DEDUP_REMOVED lines=15> */
.L_x_16185:
        /* <DEDUP_REMOVED lines=12> */
.L_x_16186:
        /* <DEDUP_REMOVED lines=43> */
.L_x_16184:
[----:B------:R-:W-:Y:S01]  /*bba0*/  I2FP.F32.U32 R0, R105 ;  /* 0x0000006900007245 */ /* 0x000fe20000201000 */
[----:B------:R-:W-:Y:S02]  /*bbb0*/  HFMA2 R105, -RZ, RZ, 0.1171875, 0 ;  /* 0x2f800000ff697431 */ /* 0x000fe400000001ff */
        /* <DEDUP_REMOVED lines=8> */
.L_x_16183:
        /* <DEDUP_REMOVED lines=15> */
.L_x_16189:
        /* <DEDUP_REMOVED lines=12> */
.L_x_16190:
        /* <DEDUP_REMOVED lines=43> */
.L_x_16188:
[----:B------:R-:W-:Y:S01]  /*c0a0*/  HFMA2 R107, -RZ, RZ, 0.1171875, 0 ;  /* 0x2f800000ff6b7431 */ /* 0x000fe200000001ff */
[----:B------:R-:W-:Y:S01]  /*c0b0*/  I2FP.F32.U32 R106, R106 ;  /* 0x0000006a006a7245 */ /* 0x000fe20000201000 */
[----:B-1----:R-:W-:-:S05]  /*c0c0*/  HADD2.F32 R108, -RZ, R85.H0_H0 ;  /* 0x20000055ff6c7230 */ /* 0x002fca0000004100 */
[----:B------:R-:W-:Y:S01]  /*c0d0*/  FMUL.FTZ R108, R108, UR17 ;  /* 0x000000116c6c7c20 */ /* 0x000fe20008410000 */
[----:B------:R-:W-:-:S03]  /*c0e0*/  FFMA.FTZ R106, R106, R107, 1.1641532182693481445e-10 ;  /* 0x2f0000006a6a7423 */ /* 0x000fc6000001006b */
[----:B------:R-:W-:Y:S02]  /*c0f0*/  FMUL.FTZ R107, R108, UR16 ;  /* 0x000000106c6b7c20 */ /* 0x000fe40008410000 */
[----:B------:R-:W-:-:S04]  /*c100*/  FSETP.GTU.FTZ.AND P2, PT, R106, UR23, PT ;  /* 0x000000176a007c0b */ /* 0x000fc8000bf5c000 */
[----:B------:R-:W-:Y:S02]  /*c110*/  FSEL R107, R107, RZ, !P2 ;  /* 0x000000ff6b6b7208 */ /* 0x000fe40005000000 */
[----:B------:R-:W-:-:S03]  /*c120*/  SEL R119, RZ, 0x1, P2 ;  /* 0x00000001ff777807 */ /* 0x000fc60001000000 */
[----:B------:R-:W-:-:S07]  /*c130*/  FFMA.FTZ R106, R107, R70, R82 ;  /* 0x000000466b6a7223 */ /* 0x000fce0000010052 */
.L_x_16187:
[----:B-1----:R-:W-:Y:S01]  /*c140*/  IMAD.MOV.U32 R109, RZ, RZ, R0 ;  /* 0x000000ffff6d7224 */ /* 0x002fe200078e0000 */
        /* <DEDUP_REMOVED lines=14> */
.L_x_16193:
        /* <DEDUP_REMOVED lines=12> */
.L_x_16194:
        /* <DEDUP_REMOVED lines=43> */
.L_x_16192:
        /* <DEDUP_REMOVED lines=10> */
.L_x_16191:
        /* <DEDUP_REMOVED lines=15> */
.L_x_16197:
        /* <DEDUP_REMOVED lines=12> */
.L_x_16198:
        /* <DEDUP_REMOVED lines=43> */
.L_x_16196:
        /* <DEDUP_REMOVED lines=10> */
.L_x_16195:
        /* <DEDUP_REMOVED lines=15> */
.L_x_16201:
        /* <DEDUP_REMOVED lines=12> */
.L_x_16202:
        /* <DEDUP_REMOVED lines=43> */
.L_x_16200:
        /* <DEDUP_REMOVED lines=10> */
.L_x_16199:
        /* <DEDUP_REMOVED lines=15> */
.L_x_16205:
        /* <DEDUP_REMOVED lines=12> */
.L_x_16206:
        /* <DEDUP_REMOVED lines=43> */
.L_x_16204:
        /* <DEDUP_REMOVED lines=10> */
.L_x_16203:
        /* <DEDUP_REMOVED lines=15> */
.L_x_16209:
        /* <DEDUP_REMOVED lines=12> */
.L_x_16210:
        /* <DEDUP_REMOVED lines=43> */
.L_x_16208:
        /* <DEDUP_REMOVED lines=11> */
.L_x_16178:
        /* <DEDUP_REMOVED lines=19> */
.L_x_16213:
        /* <DEDUP_REMOVED lines=12> */
.L_x_16214:
        /* <DEDUP_REMOVED lines=42> */
.L_x_16212:
        /* <DEDUP_REMOVED lines=10> */
.L_x_16211:
        /* <DEDUP_REMOVED lines=15> */
.L_x_16217:
        /* <DEDUP_REMOVED lines=12> */
.L_x_16218:
        /* <DEDUP_REMOVED lines=43> */
.L_x_16216:
        /* <DEDUP_REMOVED lines=10> */
.L_x_16215:
        /* <DEDUP_REMOVED lines=15> */
.L_x_16221:
        /* <DEDUP_REMOVED lines=12> */
.L_x_16222:
        /* <DEDUP_REMOVED lines=43> */
.L_x_16220:
[----:B------:R-:W-:Y:S01]  /*e8e0*/  I2FP.F32.U32 R106, R106 ;  /* 0x0000006a006a7245 */ /* 0x000fe20000201000 */
[----:B-1---5:R-:W-:Y:S02]  /*e8f0*/  HADD2.F32 R108, -RZ, R85.H0_H0 ;  /* 0x20000055ff6c7230 */ /* 0x022fe40000004100 */
        /* <DEDUP_REMOVED lines=8> */
.L_x_16219:
        /* <DEDUP_REMOVED lines=15> */
.L_x_16225:
        /* <DEDUP_REMOVED lines=12> */
.L_x_16226:
        /* <DEDUP_REMOVED lines=43> */
.L_x_16224:
        /* <DEDUP_REMOVED lines=10> */
.L_x_16223:
        /* <DEDUP_REMOVED lines=15> */
.L_x_16229:
        /* <DEDUP_REMOVED lines=12> */
.L_x_16230:
        /* <DEDUP_REMOVED lines=43> */
.L_x_16228:
        /* <DEDUP_REMOVED lines=10> */
.L_x_16227:
        /* <DEDUP_REMOVED lines=15> */
.L_x_16233:
        /* <DEDUP_REMOVED lines=12> */
.L_x_16234:
        /* <DEDUP_REMOVED lines=43> */
.L_x_16232:
        /* <DEDUP_REMOVED lines=10> */
.L_x_16231:
        /* <DEDUP_REMOVED lines=15> */
.L_x_16237:
        /* <DEDUP_REMOVED lines=12> */
.L_x_16238:
        /* <DEDUP_REMOVED lines=43> */
.L_x_16236:
        /* <DEDUP_REMOVED lines=10> */
.L_x_16235:
        /* <DEDUP_REMOVED lines=15> */
.L_x_16240:
        /* <DEDUP_REMOVED lines=12> */
.L_x_16241:
        /* <DEDUP_REMOVED lines=43> */
.L_x_16239:
        /* <DEDUP_REMOVED lines=10> */
.L_x_16207:
        /* <DEDUP_REMOVED lines=48> */
.L_x_16242:
[----:B------:R-:W2:Y:S01]  /*10580*/  SHFL.BFLY PT, R127, R0, 0x1, 0x1f ;  /* 0x0c201f00007f7f89 */ /* 0x000ea200000e0000 */
[----:B------:R-:W3:Y:S01]  /*10590*/  S2UR UR5, SR_CgaCtaId ;  /* 0x00000000000579c3 */ /* 0x000ee20000008800 */
[----:B------:R-:W-:Y:S01]  /*105a0*/  UMOV UR4, 0x400 ;  /* 0x0000040000047882 */ /* 0x000fe20000000000 */
[----:B------:R-:W-:Y:S01]  /*105b0*/  UISETP.GE.AND UP1, UPT, UR6, 0x1, UPT ;  /* 0x000000010600788c */ /* 0x000fe2000bf26270 */
[----:B--2---:R-:W-:Y:S01]  /*105c0*/  FADD.FTZ R127, R0, R127 ;  /* 0x0000007f007f7221 */ /* 0x004fe20000010000 */
[----:B---3--:R-:W-:-:S04]  /*105d0*/  ULEA UR4, UR5, UR4, 0x18 ;  /* 0x0000000405047291 */ /* 0x008fc8000f8ec0ff */
[----:B-1----:R-:W1:Y:S01]  /*105e0*/  SHFL.BFLY PT, R128, R127, 0x2, 0x1f ;  /* 0x0c401f007f807f89 */ /* 0x002e6200000e0000 */
        /* <DEDUP_REMOVED lines=112> */
[----:B----4-:R-:W-:Y:S01]  /*10cf0*/  FMUL.FTZ R0, R137, R0 ;  /* 0x0000000089007220 */ /* 0x010fe20000410000 */
[----:B--2---:R-:W-:Y:S02]  /*10d00*/  FADD.FTZ R128, R135, R128 ;  /* 0x0000008087807221 */ /* 0x004fe40000010000 */
[----:B------:R-:W-:Y:S02]  /*10d10*/  FMUL.FTZ R129, R129, R140 ;  /* 0x0000008c81817220 */ /* 0x000fe40000410000 */
[----:B------:R-:W2:Y:S02]  /*10d20*/  SHFL.IDX PT, R135, R0, RZ, 0x1f ;  /* 0x00001fff00877589 */ /* 0x000ea400000e0000 */
[----:B------:R-:W-:-:S02]  /*10d30*/  FFMA.FTZ R137, R137, R129, R128 ;  /* 0x0000008189897223 */ /* 0x000fc40000010080 */
[----:B------:R-:W3:Y:S03]  /*10d40*/  @!P1 LDC.64 R128, c[0x0][0x3c8] ;  /* 0x0000f200ff809b82 */ /* 0x000ee60000000a00 */
[----:B------:R-:W0:Y:S01]  /*10d50*/  SHFL.IDX PT, R136, R137, RZ, 0x1f ;  /* 0x00001fff89887589 */ /* 0x000e2200000e0000 */
        /* <DEDUP_REMOVED lines=12> */
[----:B------:R-:W-:Y:S01]  /*10e20*/  FSEL R127, R135, RZ, !P0 ;  /* 0x000000ff877f7208 */ /* 0x000fe20004000000 */
[----:B------:R-:W-:-:S04]  /*10e30*/  UIADD3 UR4, UPT, UPT, UR6, -0x1, URZ ;  /* 0xffffffff06047890 */ /* 0x000fc8000fffe0ff */
[C---:B------:R-:W-:Y:S01]  /*10e40*/  FADD.FTZ R139, -R127.reuse, R94 ;  /* 0x0000005e7f8b7221 */ /* 0x040fe20000010100 */
[C---:B------:R-:W-:Y:S01]  /*10e50*/  FADD.FTZ R95, -R127.reuse, R95 ;  /* 0x0000005f7f5f7221 */ /* 0x040fe20000010100 */
[----:B------:R-:W-:Y:S01]  /*10e60*/  UIMAD UR4, UR4, UR22, URZ ;  /* 0x00000016040472a4 */ /* 0x000fe2000f8e02ff */
        /* <DEDUP_REMOVED lines=64> */
[----:B------:R-:W-:Y:S01]  /*11270*/  LEA.HI.SX32 R101, R101, R2, 0x1d ;  /* 0x0000000265657211 */ /* 0x000fe200078feaff */
[----:B------:R-:W-:Y:S01]  /*11280*/  FFMA.FTZ R149, R149, R18, R42 ;  /* 0x0000001295957223 */ /* 0x000fe2000001002a */
[----:B------:R-:W-:Y:S01]  /*11290*/  F2FP.F16.F32.PACK_AB R89, R94, R89 ;  /* 0x000000595e59723e */ /* 0x000fe200000000ff */
[----:B------:R-:W-:Y:S01]  /*112a0*/  FFMA.FTZ R128, R128, R19, R43 ;  /* 0x0000001380807223 */ /* 0x000fe2000001002b */
        /* <DEDUP_REMOVED lines=19> */
[----:B------:R-:W-:Y:S01]  /*113e0*/  F2FP.F16.F32.PACK_AB R99, R130, R99 ;  /* 0x000000638263723e */ /* 0x000fe200000000ff */
[----:B------:R0:W-:Y:S01]  /*113f0*/  STG.E.128 desc[UR12][R100.64], R88 ;  /* 0x0000005864007986 */ /* 0x0001e2000c101d0c */
[----:B------:R-:W-:Y:S01]  /*11400*/  F2FP.F16.F32.PACK_AB R98, R111, R110 ;  /* 0x0000006e6f62723e */ /* 0x000fe200000000ff */
[----:B------:R-:W-:Y:S01]  /*11410*/  IMAD.WIDE.U32 R104, R127, 0x10, R104 ;  /* 0x000000107f687825 */ /* 0x000fe200078e0068 */
[----:B------:R-:W-:Y:S01]  /*11420*/  F2FP.F16.F32.PACK_AB R97, R109, R108 ;  /* 0x0000006c6d61723e */ /* 0x000fe200000000ff */
[----:B------:R0:W-:Y:S01]  /*11430*/  STG.E.128 desc[UR12][R102.64], R92 ;  /* 0x0000005c66007986 */ /* 0x0001e2000c101d0c */
[----:B------:R-:W-:-:S05]  /*11440*/  F2FP.F16.F32.PACK_AB R96, R107, R0 ;  /* 0x000000006b60723e */ /* 0x000fca00000000ff */
[----:B------:R0:W-:Y:S02]  /*11450*/  STG.E.128 desc[UR12][R104.64], R96 ;  /* 0x0000006068007986 */ /* 0x0001e4000c101d0c */
.L_x_16243:
[----:B------:R-:W-:Y:S02]  /*11460*/  UIADD3 UR7, UPT, UPT, UR7, UR20, URZ ;  /* 0x0000001407077290 */ /* 0x000fe4000fffe0ff */
[----:B------:R-:W-:Y:S02]  /*11470*/  UPLOP3.LUT UP0, UPT, UPT, UPT, UP0, 0x40, 0x4 ;  /* 0x000000000004789c */ /* 0x000fe40003f0e800 */
[----:B------:R-:W-:-:S09]  /*11480*/  UISETP.GE.AND UP1, UPT, UR7, UR21, UPT ;  /* 0x000000150700728c */ /* 0x000fd2000bf26270 */
[----:B------:R-:W-:Y:S05]  /*11490*/  BRA.U !UP1, `(.L_x_16244) ;  /* 0xfffffef509907547 */ /* 0x000fea000b83ffff */
[----:B------:R-:W-:Y:S05]  /*114a0*/  EXIT ;  /* 0x000000000000794d */ /* 0x000fea0003800000 */
.L_x_16245:
        /* <DEDUP_REMOVED lines=13> */
.L_x_20858:


//--------------------- .text._ZN10layer_norm13ln_fwd_kernelINS_13Kernel_traitsI6__halfffffjLj3072ELj1ELj1ELj4ELj16ENS_18Kernel_traits_baseILj3072ES2_ffffjLj128EEEEELb0ELb0ELb0ELb0EEEvNS_9FwdParamsE --------------------------
	.section	.text._ZN10layer_norm13ln_fwd_kernelINS_13Kernel_traitsI6__halfffffjLj3072ELj1ELj1ELj4ELj16ENS_18Kernel_traits_baseILj3072ES2_ffffjLj128EEEEELb0ELb0ELb0ELb0EEEvNS_9FwdParamsE,"ax",@progbits
	.align	128
        .global         _ZN10layer_norm13ln_fwd_kernelINS_13Kernel_traitsI6__halfffffjLj3072ELj1ELj1ELj4ELj16ENS_18Kernel_traits_baseILj3072ES2_ffffjLj128EEEEELb0ELb0ELb0ELb0EEEvNS_9FwdParamsE
        .type           _ZN10layer_norm13ln_fwd_kernelINS_13Kernel_traitsI6__halfffffjLj3072ELj1ELj1ELj4ELj16ENS_18Kernel_traits_baseILj3072ES2_ffffjLj128EEEEELb0ELb0ELb0ELb0EEEvNS_9FwdParamsE,@function
        .size           _ZN10layer_norm13ln_fwd_kernelINS_13Kernel_traitsI6__halfffffjLj3072ELj1ELj1ELj4ELj16ENS_18Kernel_traits_baseILj3072ES2_ffffjLj128EEEEELb0ELb0ELb0ELb0EEEvNS_9FwdParamsE,(.L_x_20859 - _ZN10layer_norm13ln_fwd_kernelINS_13Kernel_traitsI6__halfffffjLj3072ELj1ELj1ELj4ELj16ENS_18Kernel_traits_baseILj3072ES2_ffffjLj128EEEEELb0ELb0ELb0ELb0EEEvNS_9FwdParamsE)
        .other          _ZN10layer_norm13ln_fwd_kernelINS_13Kernel_traitsI6__halfffffjLj3072ELj1ELj1ELj4ELj16ENS_18Kernel_traits_baseILj3072ES2_ffffjLj128EEEEELb0ELb0ELb0ELb0EEEvNS_9FwdParamsE,@"STO_CUDA_ENTRY STV_DEFAULT"
_ZN10layer_norm13ln_fwd_kernelINS_13Kernel_traitsI6__halfffffjLj3072ELj1ELj1ELj4ELj16ENS_18Kernel_traits_baseILj3072ES2_ffffjLj128EEEEELb0ELb0ELb0ELb0EEEvNS_9FwdParamsE:
.text._ZN10layer_norm13ln_fwd_kernelINS_13Kernel_traitsI6__halfffffjLj3072ELj1ELj1ELj4ELj16ENS_18Kernel_traits_baseILj3072ES2_ffffjLj128EEEEELb0ELb0ELb0ELb0EEEvNS_9FwdParamsE:
        /* <DEDUP_REMOVED lines=18> */
[C---:B------:R-:W-:Y:S02]  /*0120*/  ISETP.GE.U32.AND P1, PT, R0.reuse, 0x100, PT ;  /* 0x000001000000780c */ /* 0x040fe40003f26070 */
[C---:B------:R-:W-:Y:S02]  /*0130*/  ISETP.GE.U32.AND P2, PT, R0.reuse, 0x180, PT ;  /* 0x000001800000780c */ /* 0x040fe40003f46070 */
[C---:B------:R-:W-:Y:S02]  /*0140*/  ISETP.GE.U32.AND P3, PT, R0.reuse, 0x200, PT ;  /* 0x000002000000780c */ /* 0x040fe40003f66070 */
[----:B------:R-:W-:-:S05]  /*0150*/  ISETP.GE.U32.AND P4, PT, R0, 0x280, PT ;  /* 0x000002800000780c */ /* 0x000fca0003f86070 */
[----:B------:R-:W0:Y:S08]  /*0160*/  @P0 LDC.64 R4, c[0x0][0x3d0] ;  /* 0x0000f400ff040b82 */ /* 0x000e300000000a00 */
[----:B------:R-:W1:Y:S08]  /*0170*/  @P0 LDC.64 R22, c[0x0][0x438] ;  /* 0x00010e00ff160b82 */ /* 0x000e700000000a00 */
[----:B------:R-:W2:Y:S08]  /*0180*/  @P1 LDC.64 R24, c[0x0][0x3d0] ;  /* 0x0000f400ff181b82 */ /* 0x000eb00000000a00 */
[----:B------:R-:W3:Y:S01]  /*0190*/  @P1 LDC.64 R26, c[0x0][0x438] ;  /* 0x00010e00ff1a1b82 */ /* 0x000ee20000000a00 */
[----:B0-----:R-:W-:-:S05]  /*01a0*/  @P0 IMAD.WIDE.U32 R4, R7, 0x8, R4 ;  /* 0x0000000807040825 */ /* 0x001fca00078e0004 */
[----:B------:R0:W5:Y:S02]  /*01b0*/  @P0 LDG.E.64 R82, desc[UR8][R4.64] ;  /* 0x0000000804520981 */ /* 0x000164000c1e1b00 */
[----:B------:R-:W4:Y:S01]  /*01c0*/  @P2 LDC.64 R28, c[0x0][0x3d0] ;  /* 0x0000f400ff1c2b82 */ /* 0x000f220000000a00 */
[C---:B-1----:R-:W-:Y:S01]  /*01d0*/  @P0 IMAD.WIDE.U32 R22, R7.reuse, 0x8, R22 ;  /* 0x0000000807160825 */ /* 0x042fe200078e0016 */
[----:B------:R-:W-:-:S04]  /*01e0*/  @P0 LOP3.LUT R7, R7, 0x80, RZ, 0xfc, !PT ;  /* 0x0000008007070812 */ /* 0x000fc800078efcff */
[----:B------:R0:W5:Y:S02]  /*01f0*/  @P0 LD.E.64 R20, desc[UR8][R22.64] ;  /* 0x0000000816140980 */ /* 0x000164000c101b00 */
[----:B------:R-:W1:Y:S01]  /*0200*/  @P2 LDC.64 R30, c[0x0][0x438] ;  /* 0x00010e00ff1e2b82 */ /* 0x000e620000000a00 */
[----:B--2---:R-:W-:-:S05]  /*0210*/  @P1 IMAD.WIDE.U32 R24, R7, 0x8, R24 ;  /* 0x0000000807181825 */ /* 0x004fca00078e0018 */
[----:B------:R0:W5:Y:S02]  /*0220*/  @P1 LDG.E.64 R80, desc[UR8][R24.64] ;  /* 0x0000000818501981 */ /* 0x000164000c1e1b00 */
[----:B------:R-:W2:Y:S01]  /*0230*/  @P3 LDC.64 R32, c[0x0][0x3d0] ;  /* 0x0000f400ff203b82 */ /* 0x000ea20000000a00 */
[C---:B---3--:R-:W-:Y:S01]  /*0240*/  @P1 IMAD.WIDE.U32 R26, R7.reuse, 0x8, R26 ;  /* 0x00000008071a1825 */ /* 0x048fe200078e001a */
[----:B------:R-:W-:-:S04]  /*0250*/  @P1 IADD3 R7, PT, PT, R7, 0x80, RZ ;  /* 0x0000008007071810 */ /* 0x000fc80007ffe0ff */
[----:B------:R0:W5:Y:S02]  /*0260*/  @P1 LD.E.64 R18, desc[UR8][R26.64] ;  /* 0x000000081a121980 */ /* 0x000164000c101b00 */
[----:B------:R-:W3:Y:S01]  /*0270*/  @P3 LDC.64 R34, c[0x0][0x438] ;  /* 0x00010e00ff223b82 */ /* 0x000ee20000000a00 */
[----:B----4-:R-:W-:-:S05]  /*0280*/  @P2 IMAD.WIDE.U32 R28, R7, 0x8, R28 ;  /* 0x00000008071c2825 */ /* 0x010fca00078e001c */
[----:B------:R0:W5:Y:S02]  /*0290*/  @P2 LDG.E.64 R78, desc[UR8][R28.64] ;  /* 0x000000081c4e2981 */ /* 0x000164000c1e1b00 */
[----:B------:R-:W4:Y:S01]  /*02a0*/  @P4 LDC.64 R36, c[0x0][0x3d0] ;  /* 0x0000f400ff244b82 */ /* 0x000f220000000a00 */
[C---:B-1----:R-:W-:Y:S01]  /*02b0*/  @P2 IMAD.WIDE.U32 R30, R7.reuse, 0x8, R30 ;  /* 0x00000008071e2825 */ /* 0x042fe200078e001e */
[----:B------:R-:W-:-:S04]  /*02c0*/  @P2 IADD3 R7, PT, PT, R7, 0x80, RZ ;  /* 0x0000008007072810 */ /* 0x000fc80007ffe0ff */
[----:B------:R0:W5:Y:S02]  /*02d0*/  @P2 LD.E.64 R16, desc[UR8][R30.64] ;  /* 0x000000081e102980 */ /* 0x000164000c101b00 */
[----:B------:R-:W1:Y:S01]  /*02e0*/  @P4 LDC.64 R38, c[0x0][0x438] ;  /* 0x00010e00ff264b82 */ /* 0x000e620000000a00 */
[----:B--2---:R-:W-:-:S05]  /*02f0*/  @P3 IMAD.WIDE.U32 R32, R7, 0x8, R32 ;  /* 0x0000000807203825 */ /* 0x004fca00078e0020 */
[----:B------:R0:W5:Y:S01]  /*0300*/  @P3 LDG.E.64 R10, desc[UR8][R32.64] ;  /* 0x00000008200a3981 */ /* 0x000162000c1e1b00 */
[C---:B---3--:R-:W-:Y:S01]  /*0310*/  @P3 IMAD.WIDE.U32 R34, R7.reuse, 0x8, R34 ;  /* 0x0000000807223825 */ /* 0x048fe200078e0022 */
[----:B------:R-:W-:-:S04]  /*0320*/  @P3 IADD3 R7, PT, PT, R7, 0x80, RZ ;  /* 0x0000008007073810 */ /* 0x000fc80007ffe0ff */
[----:B------:R0:W5:Y:S01]  /*0330*/  @P3 LD.E.64 R14, desc[UR8][R34.64] ;  /* 0x00000008220e3980 */ /* 0x000162000c101b00 */
[----:B----4-:R-:W-:-:S05]  /*0340*/  @P4 IMAD.WIDE.U32 R36, R7, 0x8, R36 ;  /* 0x0000000807244825 */ /* 0x010fca00078e0024 */
[----:B------:R0:W5:Y:S01]  /*0350*/  @P4 LDG.E.64 R8, desc[UR8][R36.64] ;  /* 0x0000000824084981 */ /* 0x000162000c1e1b00 */
[----:B-1----:R-:W-:-:S05]  /*0360*/  @P4 IMAD.WIDE.U32 R38, R7, 0x8, R38 ;  /* 0x0000000807264825 */ /* 0x002fca00078e0026 */
[----:B------:R0:W5:Y:S01]  /*0370*/  @P4 LD.E.64 R12, desc[UR8][R38.64] ;  /* 0x00000008260c4980 */ /* 0x000162000c101b00 */
[----:B------:R-:W-:Y:S02]  /*0380*/  ISETP.GE.U32.AND P0, PT, R0, 0x300, PT ;  /* 0x000003000000780c */ /* 0x000fe40003f06070 */
[----:B------:R-:W-:-:S11]  /*0390*/  @P4 IADD3 R7, PT, PT, R7, 0x80, RZ ;  /* 0x0000008007074810 */ /* 0x000fd60007ffe0ff */
[----:B0-----:R-:W-:Y:S05]  /*03a0*/  @!P0 BRA `(.L_x_16248) ;  /* 0x0000000000a88947 */ /* 0x001fea0003800000 */
[----:B------:R-:W0:Y:S08]  /*03b0*/  LDC.64 R22, c[0x0][0x3d0] ;  /* 0x0000f400ff167b82 */ /* 0x000e300000000a00 */
[----:B------:R-:W1:Y:S01]  /*03c0*/  LDC.64 R4, c[0x0][0x438] ;  /* 0x00010e00ff047b82 */ /* 0x000e620000000a00 */
[----:B0-----:R-:W-:-:S06]  /*03d0*/  IMAD.WIDE.U32 R22, R7, 0x8, R22 ;  /* 0x0000000807167825 */ /* 0x001fcc00078e0016 */
[----:B------:R-:W5:Y:S01]  /*03e0*/  LDG.E.64 R22, desc[UR8][R22.64] ;  /* 0x0000000816167981 */ /* 0x000f62000c1e1b00 */
[----:B-1----:R-:W-:-:S06]  /*03f0*/  IMAD.WIDE.U32 R4, R7, 0x8, R4 ;  /* 0x0000000807047825 */ /* 0x002fcc00078e0004 */
[----:B------:R-:W5:Y:S01]  /*0400*/  LD.E.64 R4, desc[UR8][R4.64] ;  /* 0x0000000804047980 */ /* 0x000f62000c101b00 */
[----:B------:R-:W-:Y:S05]  /*0410*/  BRA `(.L_x_16248) ;  /* 0x00000000008c7947 */ /* 0x000fea0003800000 */
.L_x_16247:
[C---:B------:R-:W-:Y:S02]  /*0420*/  ISETP.GE.U32.AND P0, PT, R0.reuse, 0x80, PT ;  /* 0x000000800000780c */ /* 0x040fe40003f06070 */
[C---:B------:R-:W-:Y:S02]  /*0430*/  ISETP.GE.U32.AND P1, PT, R0.reuse, 0x100, PT ;  /* 0x000001000000780c */ /* 0x040fe40003f26070 */
[C---:B------:R-:W-:Y:S02]  /*0440*/  ISETP.GE.U32.AND P2, PT, R0.reuse, 0x180, PT ;  /* 0x000001800000780c */ /* 0x040fe40003f46070 */
[C---:B------:R-:W-:Y:S02]  /*0450*/  ISETP.GE.U32.AND P3, PT, R0.reuse, 0x200, PT ;  /* 0x000002000000780c */ /* 0x040fe40003f66070 */
[C---:B------:R-:W-:Y:S02]  /*0460*/  ISETP.GE.U32.AND P4, PT, R0.reuse, 0x280, PT ;  /* 0x000002800000780c */ /* 0x040fe40003f86070 */
[----:B------:R-:W-:-:S03]  /*0470*/  ISETP.GE.U32.AND P5, PT, R0, 0x300, PT ;  /* 0x000003000000780c */ /* 0x000fc60003fa6070 */
[----:B------:R-:W0:Y:S08]  /*0480*/  @P0 LDC.64 R24, c[0x0][0x3d0] ;  /* 0x0000f400ff180b82 */ /* 0x000e300000000a00 */
[----:B------:R-:W1:Y:S08]  /*0490*/  @P1 LDC.64 R28, c[0x0][0x3d0] ;  /* 0x0000f400ff1c1b82 */ /* 0x000e700000000a00 */
[----:B------:R-:W2:Y:S08]  /*04a0*/  @P2 LDC.64 R30, c[0x0][0x3d0] ;  /* 0x0000f400ff1e2b82 */ /* 0x000eb00000000a00 */
[----:B------:R-:W3:Y:S01]  /*04b0*/  @P3 LDC.64 R32, c[0x0][0x3d0] ;  /* 0x0000f400ff203b82 */ /* 0x000ee20000000a00 */
[C---:B0-----:R-:W-:Y:S01]  /*04c0*/  @P0 IMAD.WIDE.U32 R26, R7.reuse, 0x8, R24 ;  /* 0x00000008071a0825 */ /* 0x041fe200078e0018 */
[----:B------:R-:W-:-:S04]  /*04d0*/  @P0 LOP3.LUT R7, R7, 0x80, RZ, 0xfc, !PT ;  /* 0x0000008007070812 */ /* 0x000fc800078efcff */
[----:B------:R0:W5:Y:S02]  /*04e0*/  @P0 LDG.E.64 R82, desc[UR8][R26.64] ;  /* 0x000000081a520981 */ /* 0x000164000c1e1b00 */
[----:B------:R-:W4:Y:S01]  /*04f0*/  @P4 LDC.64 R34, c[0x0][0x3d0] ;  /* 0x0000f400ff224b82 */ /* 0x000f220000000a00 */
[C---:B-1----:R-:W-:Y:S01]  /*0500*/  @P1 IMAD.WIDE.U32 R28, R7.reuse, 0x8, R28 ;  /* 0x00000008071c1825 */ /* 0x042fe200078e001c */
[----:B------:R-:W-:-:S04]  /*0510*/  @P1 IADD3 R7, PT, PT, R7, 0x80, RZ ;  /* 0x0000008007071810 */ /* 0x000fc80007ffe0ff */
[----:B------:R0:W5:Y:S02]  /*0520*/  @P1 LDG.E.64 R80, desc[UR8][R28.64] ;  /* 0x000000081c501981 */ /* 0x000164000c1e1b00 */
[----:B------:R-:W1:Y:S01]  /*0530*/  @P5 LDC.64 R24, c[0x0][0x3d0] ;  /* 0x0000f400ff185b82 */ /* 0x000e620000000a00 */
[C---:B--2---:R-:W-:Y:S01]  /*0540*/  @P2 IMAD.WIDE.U32 R30, R7.reuse, 0x8, R30 ;  /* 0x00000008071e2825 */ /* 0x044fe200078e001e */
[----:B------:R-:W-:-:S04]  /*0550*/  @P2 IADD3 R7, PT, PT, R7, 0x80, RZ ;  /* 0x0000008007072810 */ /* 0x000fc80007ffe0ff */
[----:B------:R0:W5:Y:S01]  /*0560*/  @P2 LDG.E.64 R78, desc[UR8][R30.64] ;  /* 0x000000081e4e2981 */ /* 0x000162000c1e1b00 */
[C---:B---3--:R-:W-:Y:S01]  /*0570*/  @P3 IMAD.WIDE.U32 R32, R7.reuse, 0x8, R32 ;  /* 0x0000000807203825 */ /* 0x048fe200078e0020 */
[----:B------:R-:W-:-:S04]  /*0580*/  @P3 IADD3 R7, PT, PT, R7, 0x80, RZ ;  /* 0x0000008007073810 */ /* 0x000fc80007ffe0ff */
[----:B------:R0:W5:Y:S01]  /*0590*/  @P3 LDG.E.64 R10, desc[UR8][R32.64] ;  /* 0x00000008200a3981 */ /* 0x000162000c1e1b00 */
[C---:B----4-:R-:W-:Y:S01]  /*05a0*/  @P4 IMAD.WIDE.U32 R34, R7.reuse, 0x8, R34 ;  /* 0x0000000807224825 */ /* 0x050fe200078e0022 */
[----:B------:R-:W-:-:S04]  /*05b0*/  @P4 IADD3 R7, PT, PT, R7, 0x80, RZ ;  /* 0x0000008007074810 */ /* 0x000fc80007ffe0ff */
[----:B------:R0:W5:Y:S01]  /*05c0*/  @P4 LDG.E.64 R8, desc[UR8][R34.64] ;  /* 0x0000000822084981 */ /* 0x000162000c1e1b00 */
[----:B-1----:R-:W-:-:S05]  /*05d0*/  @P5 IMAD.WIDE.U32 R24, R7, 0x8, R24 ;  /* 0x0000000807185825 */ /* 0x002fca00078e0018 */
[----:B------:R0:W5:Y:S01]  /*05e0*/  @P5 LDG.E.64 R22, desc[UR8][R24.64] ;  /* 0x0000000818165981 */ /* 0x000162000c1e1b00 */
[----:B------:R-:W-:Y:S02]  /*05f0*/  @P0 CS2R R20, SRZ ;  /* 0x0000000000140805 */ /* 0x000fe4000001ff00 */
[----:B------:R-:W-:Y:S02]  /*0600*/  @P1 CS2R R18, SRZ ;  /* 0x0000000000121805 */ /* 0x000fe4000001ff00 */
[----:B------:R-:W-:Y:S02]  /*0610*/  @P2 CS2R R16, SRZ ;  /* 0x0000000000102805 */ /* 0x000fe4000001ff00 */
[----:B------:R-:W-:Y:S02]  /*0620*/  @P3 CS2R R14, SRZ ;  /* 0x00000000000e3805 */ /* 0x000fe4000001ff00 */
[----:B------:R-:W-:Y:S02]  /*0630*/  @P4 CS2R R12, SRZ ;  /* 0x00000000000c4805 */ /* 0x000fe4000001ff00 */
[----:B0-----:R-:W-:-:S07]  /*0640*/  @P5 CS2R R4, SRZ ;  /* 0x0000000000045805 */ /* 0x001fce000001ff00 */
.L_x_16248:
[----:B------:R-:W-:Y:S05]  /*0650*/  BSYNC.RECONVERGENT B0 ;  /* 0x0000000000007941 */ /* 0x000fea0003800200 */
.L_x_16246:
[----:B------:R-:W0:Y:S02]  /*0660*/  LDCU UR4, c[0x0][0x384] ;  /* 0x00007080ff0477ac */ /* 0x000e240008000800 */
[----:B0-----:R-:W-:-:S06]  /*0670*/  UISETP.GE.AND UP0, UPT, UR6, UR4, UPT ;  /* 0x000000040600728c */ /* 0x001fcc000bf06270 */
[----:B------:R-:W-:-:S13]  /*0680*/  PLOP3.LUT P0, PT, PT, PT, UP0, 0x80, 0x8 ;  /* 0x000000000008781c */ /* 0x000fda0003f0f008 */
[----:B------:R-:W-:Y:S05]  /*0690*/  @P0 EXIT ;  /* 0x000000000000094d */ /* 0x000fea0003800000 */
[----:B-----5:R-:W-:Y:S01]  /*06a0*/  MOV R48, R10 ;  /* 0x0000000a00307202 */ /* 0x020fe20000000f00 */
[----:B------:R-:W0:Y:S01]  /*06b0*/  LDCU.64 UR4, c[0x0][0x3e0] ;  /* 0x00007c00ff0477ac */ /* 0x000e220008000a00 */
[----:B------:R-:W-:Y:S02]  /*06c0*/  SHF.R.U64 R50, R10, 0x10, R11 ;  /* 0x000000100a327819 */ /* 0x000fe4000000120b */
[----:B------:R-:W-:Y:S01]  /*06d0*/  MOV R52, R8 ;  /* 0x0000000800347202 */ /* 0x000fe20000000f00 */
[----:B------:R-:W1:Y:S01]  /*06e0*/  LDCU UR13, c[0x0][0x388] ;  /* 0x00007100ff0d77ac */ /* 0x000e620008000800 */
[----:B------:R-:W-:Y:S02]  /*06f0*/  MOV R10, R9 ;  /* 0x00000009000a7202 */ /* 0x000fe40000000f00 */
[----:B------:R-:W-:Y:S01]  /*0700*/  SHF.R.U64 R54, R8, 0x10, R9 ;  /* 0x0000001008367819 */ /* 0x000fe20000001209 */
[----:B------:R-:W2:Y:S01]  /*0710*/  LDCU.U8 UR7, c[0x0][0x410] ;  /* 0x00008200ff0777ac */ /* 0x000ea20008000000 */
[----:B------:R-:W-:-:S02]  /*0720*/  MOV R8, R22 ;  /* 0x0000001600087202 */ /* 0x000fc40000000f00 */
[----:B------:R-:W-:Y:S01]  /*0730*/  SHF.R.U64 R7, R22, 0x10, R23 ;  /* 0x0000001016077819 */ /* 0x000fe20000001217 */
[----:B------:R-:W3:Y:S01]  /*0740*/  LDCU UR12, c[0x0][0x400] ;  /* 0x00008000ff0c77ac */ /* 0x000ee20008000800 */
[----:B------:R-:W-:Y:S02]  /*0750*/  PRMT R52, R52, 0x5410, R10 ;  /* 0x0000541034347816 */ /* 0x000fe4000000000a */
[----:B------:R-:W-:Y:S01]  /*0760*/  MOV R10, R82 ;  /* 0x00000052000a7202 */ /* 0x000fe20000000f00 */
[----:B------:R-:W-:Y:S01]  /*0770*/  HADD2.F32 R7, -RZ, R7.H0_H0 ;  /* 0x20000007ff077230 */ /* 0x000fe20000004100 */
[----:B------:R-:W-:Y:S01]  /*0780*/  MOV R22, R83 ;  /* 0x0000005300167202 */ /* 0x000fe20000000f00 */
[----:B0-----:R-:W-:Y:S01]  /*0790*/  UISETP.NE.U32.AND UP0, UPT, UR4, URZ, UPT ;  /* 0x000000ff0400728c */ /* 0x001fe2000bf05070 */
[----:B------:R-:W-:Y:S01]  /*07a0*/  MOV R24, R11 ;  /* 0x0000000b00187202 */ /* 0x000fe20000000f00 */
[----:B------:R-:W0:Y:S01]  /*07b0*/  LDCU.64 UR16, c[0x0][0x3e0] ;  /* 0x00007c00ff1077ac */ /* 0x000e220008000a00 */
[----:B------:R-:W-:-:S02]  /*07c0*/  SHF.R.U32.HI R25, RZ, 0x10, R11 ;  /* 0x00000010ff197819 */ /* 0x000fc4000001160b */
[----:B------:R-:W-:Y:S01]  /*07d0*/  SHF.R.U32.HI R26, RZ, 0x10, R9 ;  /* 0x00000010ff1a7819 */ /* 0x000fe20000011609 */
[----:B------:R-:W-:Y:S01]  /*07e0*/  UISETP.NE.AND.EX UP0, UPT, UR5, URZ, UPT, UP0 ;  /* 0x000000ff0500728c */ /* 0x000fe2000bf05300 */
[----:B------:R-:W-:Y:S01]  /*07f0*/  MOV R11, R23 ;  /* 0x00000017000b7202 */ /* 0x000fe20000000f00 */
[----:B------:R-:W4:Y:S01]  /*0800*/  LDCU.64 UR10, c[0x0][0x3a0] ;  /* 0x00007400ff0a77ac */ /* 0x000f220008000a00 */
[----:B------:R-:W-:Y:S02]  /*0810*/  SHF.R.U32.HI R9, RZ, 0x10, R23 ;  /* 0x00000010ff097819 */ /* 0x000fe40000011617 */
[----:B------:R-:W-:Y:S01]  /*0820*/  PRMT R56, R10, 0x5410, R22 ;  /* 0x000054100a387816 */ /* 0x000fe20000000016 */
[----:B------:R-:W0:Y:S01]  /*0830*/  LDCU.64 UR14, c[0x0][0x380] ;  /* 0x00007000ff0e77ac */ /* 0x000e220008000a00 */
[----:B------:R-:W-:Y:S01]  /*0840*/  MOV R10, R80 ;  /* 0x00000050000a7202 */ /* 0x000fe20000000f00 */
[----:B------:R-:W-:Y:S01]  /*0850*/  HADD2.F32 R9, -RZ, R9.H0_H0 ;  /* 0x20000009ff097230 */ /* 0x000fe20000004100 */
[----:B------:R-:W-:Y:S01]  /*0860*/  MOV R23, R81 ;  /* 0x0000005100177202 */ /* 0x000fe20000000f00 */
[----:B------:R-:W-:Y:S01]  /*0870*/  UPLOP3.LUT UP1, UPT, UPT, UPT, UPT, 0x40, 0x4 ;  /* 0x000000000004789c */ /* 0x000fe20003f2e870 */
[----:B------:R-:W-:-:S02]  /*0880*/  MOV R22, R78 ;  /* 0x0000004e00167202 */ /* 0x000fc40000000f00 */
[----:B------:R-:W-:Y:S02]  /*0890*/  PRMT R58, R10, 0x5410, R23 ;  /* 0x000054100a3a7816 */ /* 0x000fe40000000017 */
[----:B------:R-:W-:Y:S02]  /*08a0*/  MOV R10, R79 ;  /* 0x0000004f000a7202 */ /* 0x000fe40000000f00 */
[----:B------:R-:W-:Y:S02]  /*08b0*/  SHF.R.U64 R62, R16, 0x10, R17 ;  /* 0x00000010103e7819 */ /* 0x000fe40000001211 */
[----:B------:R-:W-:Y:S02]  /*08c0*/  PRMT R60, R22, 0x5410, R10 ;  /* 0x00005410163c7816 */ /* 0x000fe4000000000a */
[----:B------:R-:W-:Y:S02]  /*08d0*/  SHF.R.U32.HI R22, RZ, 0x10, R79 ;  /* 0x00000010ff167819 */ /* 0x000fe4000001164f */
[----:B------:R-:W-:-:S02]  /*08e0*/  SHF.R.S32.HI R6, RZ, 0x2, R6 ;  /* 0x00000002ff067819 */ /* 0x000fc40000011406 */
[----:B------:R-:W-:Y:S02]  /*08f0*/  PRMT R62, R62, 0x5410, R22 ;  /* 0x000054103e3e7816 */ /* 0x000fe40000000016 */
[----:B------:R-:W-:Y:S02]  /*0900*/  SHF.R.U32.HI R64, RZ, 0x10, R17 ;  /* 0x00000010ff407819 */ /* 0x000fe40000011611 */
[--C-:B------:R-:W-:Y:S02]  /*0910*/  SHF.R.U64 R22, R14, 0x10, R15.reuse ;  /* 0x000000100e167819 */ /* 0x100fe4000000120f */
[----:B------:R-:W-:Y:S02]  /*0920*/  LOP3.LUT R10, R6, 0x7f, RZ, 0xc0, !PT ;  /* 0x0000007f060a7812 */ /* 0x000fe400078ec0ff */
[----:B------:R-:W-:Y:S02]  /*0930*/  PRMT R64, R64, 0x5410, R22 ;  /* 0x0000541040407816 */ /* 0x000fe40000000016 */
[----:B------:R-:W-:Y:S01]  /*0940*/  SHF.R.U32.HI R66, RZ, 0x10, R15 ;  /* 0x00000010ff427819 */ /* 0x000fe2000001160f */
[----:B------:R-:W-:Y:S01]  /*0950*/  IMAD R3, R3, -0x20, R10 ;  /* 0xffffffe003037824 */ /* 0x000fe200078e020a */
[----:B------:R-:W-:-:S02]  /*0960*/  SHF.R.U64 R22, R12, 0x10, R13 ;  /* 0x000000100c167819 */ /* 0x000fc4000000120d */
[----:B------:R-:W-:Y:S02]  /*0970*/  VIADDMNMX R10, R10, -R2, RZ, !PT ;  /* 0x800000020a0a7246 */ /* 0x000fe400078001ff */
[----:B------:R-:W-:Y:S02]  /*0980*/  PRMT R66, R66, 0x5410, R22 ;  /* 0x0000541042427816 */ /* 0x000fe40000000016 */
[----:B------:R-:W-:Y:S02]  /*0990*/  VIMNMX R22, PT, PT, RZ, R3, !PT ;  /* 0x00000003ff167248 */ /* 0x000fe40007fe0100 */
[----:B------:R-:W-:Y:S01]  /*09a0*/  LOP3.LUT R2, R6, 0xffffff80, RZ, 0xc0, !PT ;  /* 0xffffff8006027812 */ /* 0x000fe200078ec0ff */
[----:B------:R-:W-:Y:S01]  /*09b0*/  HADD2.F32 R6, -RZ, R8.H0_H0 ;  /* 0x20000008ff067230 */ /* 0x000fe20000004100 */
[----:B------:R-:W-:Y:S01]  /*09c0*/  VIMNMX R3, PT, PT, R10, 0x20, PT ;  /* 0x000000200a037848 */ /* 0x000fe20003fe0100 */
[----:B------:R-:W-:Y:S01]  /*09d0*/  HADD2.F32 R8, -RZ, R11.H0_H0 ;  /* 0x2000000bff087230 */ /* 0x000fe20000004100 */
[----:B------:R-:W-:-:S02]  /*09e0*/  VIMNMX R23, PT, PT, R22, 0x20, PT ;  /* 0x0000002016177848 */ /* 0x000fc40003fe0100 */
[-C--:B------:R-:W-:Y:S02]  /*09f0*/  LEA R3, R3, R2.reuse, 0x2 ;  /* 0x0000000203037211 */ /* 0x080fe400078e10ff */
[----:B------:R-:W-:Y:S02]  /*0a00*/  LEA R2, R23, R2, 0x2 ;  /* 0x0000000217027211 */ /* 0x000fe400078e10ff */
[----:B------:R-:W-:Y:S01]  /*0a10*/  I2FP.F32.U32 R23, R3 ;  /* 0x0000000300177245 */ /* 0x000fe20000201000 */
[----:B------:R-:W-:Y:S01]  /*0a20*/  HADD2.F32 R3, -RZ, R4.H0_H0 ;  /* 0x20000004ff037230 */ /* 0x000fe20000004100 */
[--C-:B------:R-:W-:Y:S02]  /*0a30*/  SHF.R.U64 R10, R4, 0x10, R5.reuse ;  /* 0x00000010040a7819 */ /* 0x100fe40000001205 */
[----:B------:R0:W0:Y:S01]  /*0a40*/  MUFU.RCP R4, R23 ;  /* 0x0000001700047308 */ /* 0x0000220000001000 */
[----:B------:R-:W-:Y:S01]  /*0a50*/  SHF.R.U32.HI R22, RZ, 0x10, R5 ;  /* 0x00000010ff167819 */ /* 0x000fe20000011605 */
[----:B------:R-:W-:Y:S01]  /*0a60*/  HADD2.F32 R5, -RZ, R5.H0_H0 ;  /* 0x20000005ff057230 */ /* 0x000fe20000004100 */
[----:B------:R-:W-:Y:S01]  /*0a70*/  PRMT R48, R48, 0x5410, R24 ;  /* 0x0000541030307816 */ /* 0x000fe20000000018 */
[----:B------:R-:W-:Y:S01]  /*0a80*/  HADD2.F32 R10, -RZ, R10.H0_H0 ;  /* 0x2000000aff0a7230 */ /* 0x000fe20000004100 */
[----:B------:R-:W-:Y:S01]  /*0a90*/  PRMT R50, R50, 0x5410, R25 ;  /* 0x0000541032327816 */ /* 0x000fe20000000019 */
[----:B------:R-:W-:Y:S01]  /*0aa0*/  HADD2.F32 R22, -RZ, R22.H0_H0 ;  /* 0x20000016ff167230 */ /* 0x000fe20000004100 */
[----:B------:R-:W-:-:S02]  /*0ab0*/  PRMT R54, R54, 0x5410, R26 ;  /* 0x0000541036367816 */ /* 0x000fc4000000001a */
[----:B------:R-:W-:Y:S02]  /*0ac0*/  SHF.R.U32.HI R68, RZ, 0x10, R13 ;  /* 0x00000010ff447819 */ /* 0x000fe4000001160d */
[----:B-1234-:R-:W-:-:S13]  /*0ad0*/  PLOP3.LUT P0, PT, PT, PT, UP0, 0x80, 0x8 ;  /* 0x000000000008781c */ /* 0x01efda0003f0f008 */
.L_x_16283:
[----:B01234-:R-:W1:Y:S01]  /*0ae0*/  @P0 LDC.64 R30, c[0x0][0x3e0] ;  /* 0x0000f800ff1e0b82 */ /* 0x01fe620000000a00 */
[----:B------:R-:W-:Y:S01]  /*0af0*/  MOV R28, UR6 ;  /* 0x00000006001c7c02 */ /* 0x000fe20008000f00 */
[----:B------:R-:W-:-:S04]  /*0b00*/  HFMA2 R42, -RZ, RZ, 1.875, 0 ;  /* 0x3f800000ff2a7431 */ /* 0x000fc800000001ff */
[----:B-1----:R-:W-:-:S05]  /*0b10*/  @P0 IMAD.WIDE R30, R28, 0x4, R30 ;  /* 0x000000041c1e0825 */ /* 0x002fca00078e021e */
[----:B------:R1:W5:Y:S01]  /*0b20*/  @P0 LDG.E R42, desc[UR8][R30.64] ;  /* 0x000000081e2a0981 */ /* 0x000362000c1e1900 */
[----:B------:R-:W-:Y:S01]  /*0b30*/  UIMAD UR4, UR6, UR13, URZ ;  /* 0x0000000d060472a4 */ /* 0x000fe2000f8e02ff */
[----:B------:R-:W-:Y:S01]  /*0b40*/  ISETP.GE.U32.AND P1, PT, R0, 0x80, PT ;  /* 0x000000800000780c */ /* 0x000fe20003f26070 */
[----:B0-----:R-:W-:Y:S01]  /*0b50*/  ULOP3.LUT UP0, URZ, UR10, UR16, URZ, 0xfc, !UPT ;  /* 0x000000100aff7292 */ /* 0x001fe2000f80fcff */
[----:B------:R-:W0:Y:S01]  /*0b60*/  S2R R40, SR_TID.X ;  /* 0x0000000000287919 */ /* 0x000e220000002100 */
[----:B------:R-:W-:Y:S01]  /*0b70*/  USHF.R.S32.HI UR5, URZ, 0x1f, UR4 ;  /* 0x0000001fff057899 */ /* 0x000fe20008011404 */
[----:B------:R-:W-:Y:S01]  /*0b80*/  BSSY.RECONVERGENT B0, `(.L_x_16249) ;  /* 0x000002e000007945 */ /* 0x000fe20003800200 */
[----:B------:R-:W-:Y:S02]  /*0b90*/  ULOP3.LUT UP0, URZ, UR11, UR17, URZ, 0xfc, UP0 ;  /* 0x000000110bff7292 */ /* 0x000fe4000800fcff */
[----:B------:R-:W-:-:S06]  /*0ba0*/  ULEA.HI UR5, UR5, UR4, URZ, 0x2 ;  /* 0x0000000405057291 */ /* 0x000fcc000f8f10ff */
[----:B------:R-:W-:-:S04]  /*0bb0*/  MOV R29, UR5 ;  /* 0x00000005001d7c02 */ /* 0x000fc80008000f00 */
[----:B0-----:R-:W-:-:S04]  /*0bc0*/  LEA.HI.SX32 R38, R29, R40, 0x1e ;  /* 0x000000281d267211 */ /* 0x001fc800078ff2ff */
[----:B------:R-:W-:Y:S01]  /*0bd0*/  MOV R46, R38 ;  /* 0x00000026002e7202 */ /* 0x000fe20000000f00 */
[----:B-1----:R-:W-:Y:S06]  /*0be0*/  @!P1 BRA `(.L_x_16250) ;  /* 0x00000000009c9947 */ /* 0x002fec0003800000 */
[----:B------:R-:W-:Y:S01]  /*0bf0*/  ISETP.NE.U32.AND P2, PT, RZ, UR10, PT ;  /* 0x0000000aff007c0c */ /* 0x000fe2000bf45070 */
[----:B------:R-:W0:Y:S03]  /*0c00*/  LDC.64 R28, c[0x0][0x390] ;  /* 0x0000e400ff1c7b82 */ /* 0x000e260000000a00 */
[----:B------:R-:W-:-:S13]  /*0c10*/  ISETP.NE.AND.EX P2, PT, RZ, UR11, PT, P2 ;  /* 0x0000000bff007c0c */ /* 0x000fda000bf45320 */
[----:B------:R-:W1:Y:S01]  /*0c20*/  @P2 LDC.64 R32, c[0x0][0x3a0] ;  /* 0x0000e800ff202b82 */ /* 0x000e620000000a00 */
[----:B0-----:R-:W-:-:S06]  /*0c30*/  IMAD.WIDE.U32 R28, R38, 0x10, R28 ;  /* 0x00000010261c7825 */ /* 0x001fcc00078e001c */
[----:B------:R-:W2:Y:S01]  /*0c40*/  LDG.E.128 R28, desc[UR8][R28.64] ;  /* 0x000000081c1c7981 */ /* 0x000ea2000c1e1d00 */
[----:B-1----:R-:W-:-:S06]  /*0c50*/  @P2 IMAD.WIDE.U32 R32, R38, 0x10, R32 ;  /* 0x0000001026202825 */ /* 0x002fcc00078e0020 */
[----:B------:R-:W2:Y:S01]  /*0c60*/  @P2 LDG.E.128 R32, desc[UR8][R32.64] ;  /* 0x0000000820202981 */ /* 0x000ea2000c1e1d00 */
[----:B------:R-:W-:Y:S01]  /*0c70*/  PLOP3.LUT P3, PT, PT, PT, UP0, 0x80, 0x8 ;  /* 0x000000000008781c */ /* 0x000fe20003f6f008 */
[-C--:B--2--5:R-:W-:Y:S01]  /*0c80*/  @P2 FFMA.FTZ R11, R28, R42.reuse, R32 ;  /* 0x0000002a1c0b2223 */ /* 0x0a4fe20000010020 */
[-C--:B------:R-:W-:Y:S01]  /*0c90*/  @P2 FFMA.FTZ R45, R29, R42.reuse, R33 ;  /* 0x0000002a1d2d2223 */ /* 0x080fe20000010021 */
[-C--:B------:R-:W-:Y:S01]  /*0ca0*/  @P2 FFMA.FTZ R57, R30, R42.reuse, R34 ;  /* 0x0000002a1e392223 */ /* 0x080fe20000010022 */
[----:B------:R-:W-:Y:S02]  /*0cb0*/  @P2 FFMA.FTZ R69, R31, R42, R35 ;  /* 0x0000002a1f452223 */ /* 0x000fe40000010023 */
[----:B------:R-:W-:Y:S02]  /*0cc0*/  @P2 MOV R24, R11 ;  /* 0x0000000b00182202 */ /* 0x000fe40000000f00 */
[----:B------:R-:W-:Y:S02]  /*0cd0*/  @P2 MOV R25, R45 ;  /* 0x0000002d00192202 */ /* 0x000fe40000000f00 */
[----:B------:R-:W-:-:S02]  /*0ce0*/  @P2 MOV R26, R57 ;  /* 0x00000039001a2202 */ /* 0x000fc40000000f00 */
[----:B------:R-:W-:Y:S01]  /*0cf0*/  @P2 MOV R27, R69 ;  /* 0x00000045001b2202 */ /* 0x000fe20000000f00 */
[----:B------:R-:W-:Y:S06]  /*0d00*/  @P2 BRA `(.L_x_16251) ;  /* 0x00000000003c2947 */ /* 0x000fec0003800000 */
[----:B------:R-:W-:-:S04]  /*0d10*/  UISETP.NE.U32.AND UP2, UPT, UR16, URZ, UPT ;  /* 0x000000ff1000728c */ /* 0x000fc8000bf45070 */
[----:B------:R-:W-:-:S06]  /*0d20*/  UISETP.NE.AND.EX UP2, UPT, UR17, URZ, UPT, UP2 ;  /* 0x000000ff1100728c */ /* 0x000fcc000bf45320 */
[----:B------:R-:W-:-:S13]  /*0d30*/  PLOP3.LUT P0, PT, PT, PT, UP2, 0x80, 0x8 ;  /* 0x000000000008781c */ /* 0x000fda0003f0f028 */
[-C--:B------:R-:W-:Y:S01]  /*0d40*/  @P0 FMUL.FTZ R24, R28, R42.reuse ;  /* 0x0000002a1c180220 */ /* 0x080fe20000410000 */
[-C--:B------:R-:W-:Y:S01]  /*0d50*/  @P0 FMUL.FTZ R25, R29, R42.reuse ;  /* 0x0000002a1d190220 */ /* 0x080fe20000410000 */
[-C--:B------:R-:W-:Y:S01]  /*0d60*/  @P0 FMUL.FTZ R26, R30, R42.reuse ;  /* 0x0000002a1e1a0220 */ /* 0x080fe20000410000 */
[----:B------:R-:W-:Y:S02]  /*0d70*/  @P0 FMUL.FTZ R27, R31, R42 ;  /* 0x0000002a1f1b0220 */ /* 0x000fe40000410000 */
[----:B------:R-:W-:Y:S01]  /*0d80*/  @P0 MOV R11, R24 ;  /* 0x00000018000b0202 */ /* 0x000fe20000000f00 */
[-C--:B------:R-:W-:Y:S01]  /*0d90*/  @!P0 FMUL.FTZ R11, R28, R42.reuse ;  /* 0x0000002a1c0b8220 */ /* 0x080fe20000410000 */
[----:B------:R-:W-:Y:S01]  /*0da0*/  @P0 MOV R45, R25 ;  /* 0x00000019002d0202 */ /* 0x000fe20000000f00 */
[----:B------:R-:W-:Y:S01]  /*0db0*/  @!P0 FMUL.FTZ R45, R29, R42 ;  /* 0x0000002a1d2d8220 */ /* 0x000fe20000410000 */
[----:B------:R-:W-:Y:S01]  /*0dc0*/  @P0 MOV R57, R26 ;  /* 0x0000001a00390202 */ /* 0x000fe20000000f00 */
[-C--:B------:R-:W-:Y:S01]  /*0dd0*/  @!P0 FMUL.FTZ R57, R30, R42.reuse ;  /* 0x0000002a1e398220 */ /* 0x080fe20000410000 */
[----:B------:R-:W-:Y:S01]  /*0de0*/  @P0 MOV R69, R27 ;  /* 0x0000001b00450202 */ /* 0x000fe20000000f00 */
[----:B------:R-:W-:-:S07]  /*0df0*/  @!P0 FMUL.FTZ R69, R31, R42 ;  /* 0x0000002a1f458220 */ /* 0x000fce0000410000 */
.L_x_16251:
[----:B------:R-:W0:Y:S01]  /*0e00*/  @P3 LDC.64 R28, c[0x0][0x3a8] ;  /* 0x0000ea00ff1c3b82 */ /* 0x000e220000000a00 */
[----:B------:R-:W-:Y:S02]  /*0e10*/  PLOP3.LUT P2, PT, PT, PT, UP0, 0x80, 0x8 ;  /* 0x000000000008781c */ /* 0x000fe40003f4f008 */
[----:B------:R-:W-:Y:S02]  /*0e20*/  PLOP3.LUT P3, PT, PT, PT, UP0, 0x80, 0x8 ;  /* 0x000000000008781c */ /* 0x000fe40003f6f008 */
[----:B------:R-:W-:-:S09]  /*0e30*/  IADD3 R46, PT, PT, R38, 0x80, RZ ;  /* 0x00000080262e7810 */ /* 0x000fd20007ffe0ff */
[----:B0-----:R-:W-:-:S05]  /*0e40*/  @P2 IMAD.WIDE.U32 R28, R38, 0x10, R28 ;  /* 0x00000010261c2825 */ /* 0x001fca00078e001c */
[----:B------:R0:W-:Y:S02]  /*0e50*/  @P3 STG.E.128 desc[UR8][R28.64], R24 ;  /* 0x000000181c003986 */ /* 0x0001e4000c101d08 */
.L_x_16250:
[----:B------:R-:W-:Y:S05]  /*0e60*/  BSYNC.RECONVERGENT B0 ;  /* 0x0000000000007941 */ /* 0x000fea0003800200 */
.L_x_16249:
        /* <DEDUP_REMOVED lines=9> */
[----:B------:R-:W2:Y:S01]  /*0f00*/  LDG.E.128 R28, desc[UR8][R28.64] ;  /* 0x000000081c1c7981 */ /* 0x000ea2000c1e1d00 */
[----:B-1----:R-:W-:-:S06]  /*0f10*/  @P2 IMAD.WIDE.U32 R32, R46, 0x10, R32 ;  /* 0x000000102e202825 */ /* 0x002fcc00078e0020 */
[----:B------:R-:W2:Y:S02]  /*0f20*/  @P2 LDG.E.128 R32, desc[UR8][R32.64] ;  /* 0x0000000820202981 */ /* 0x000ea4000c1e1d00 */
        /* <DEDUP_REMOVED lines=9> */
[----:B------:R-:W-:Y:S01]  /*0fc0*/  ISETP.NE.U32.AND P2, PT, RZ, UR16, PT ;  /* 0x00000010ff007c0c */ /* 0x000fe2000bf45070 */
[-C--:B------:R-:W-:Y:S01]  /*0fd0*/  FMUL.FTZ R23, R28, R42.reuse ;  /* 0x0000002a1c177220 */ /* 0x080fe20000410000 */
[-C--:B------:R-:W-:Y:S01]  /*0fe0*/  FMUL.FTZ R47, R29, R42.reuse ;  /* 0x0000002a1d2f7220 */ /* 0x080fe20000410000 */
[-C--:B------:R-:W-:Y:S01]  /*0ff0*/  FMUL.FTZ R59, R30, R42.reuse ;  /* 0x0000002a1e3b7220 */ /* 0x080fe20000410000 */
[----:B------:R-:W-:Y:S01]  /*1000*/  ISETP.NE.AND.EX P2, PT, RZ, UR17, PT, P2 ;  /* 0x00000011ff007c0c */ /* 0x000fe2000bf45320 */
[----:B------:R-:W-:-:S12]  /*1010*/  FMUL.FTZ R71, R31, R42 ;  /* 0x0000002a1f477220 */ /* 0x000fd80000410000 */
[----:B------:R-:W-:Y:S02]  /*1020*/  @P2 MOV R24, R23 ;  /* 0x0000001700182202 */ /* 0x000fe40000000f00 */
[----:B------:R-:W-:Y:S02]  /*1030*/  @P2 MOV R25, R47 ;  /* 0x0000002f00192202 */ /* 0x000fe40000000f00 */
[----:B------:R-:W-:Y:S02]  /*1040*/  @P2 MOV R26, R59 ;  /* 0x0000003b001a2202 */ /* 0x000fe40000000f00 */
[----:B------:R-:W-:-:S07]  /*1050*/  @P2 MOV R27, R71 ;  /* 0x00000047001b2202 */ /* 0x000fce0000000f00 */
.L_x_16254:
[----:B------:R-:W-:Y:S02]  /*1060*/  PLOP3.LUT P2, PT, PT, PT, UP0, 0x80, 0x8 ;  /* 0x000000000008781c */ /* 0x000fe40003f4f008 */
[----:B------:R-:W-:-:S11]  /*1070*/  PLOP3.LUT P3, PT, PT, PT, UP0, 0x80, 0x8 ;  /* 0x000000000008781c */ /* 0x000fd60003f6f008 */
[----:B------:R-:W0:Y:S01]  /*1080*/  @P2 LDC.64 R28, c[0x0][0x3a8] ;  /* 0x0000ea00ff1c2b82 */ /* 0x000e220000000a00 */
[----:B------:R-:W-:-:S13]  /*1090*/  PLOP3.LUT P2, PT, PT, PT, UP0, 0x80, 0x8 ;  /* 0x000000000008781c */ /* 0x000fda0003f4f008 */
[C---:B0-----:R-:W-:Y:S01]  /*10a0*/  @P2 IMAD.WIDE.U32 R28, R46.reuse, 0x10, R28 ;  /* 0x000000102e1c2825 */ /* 0x041fe200078e001c */
[----:B------:R-:W-:-:S04]  /*10b0*/  IADD3 R46, PT, PT, R46, 0x80, RZ ;  /* 0x000000802e2e7810 */ /* 0x000fc80007ffe0ff */
[----:B------:R1:W-:Y:S03]  /*10c0*/  @P3 STG.E.128 desc[UR8][R28.64], R24 ;  /* 0x000000181c003986 */ /* 0x0003e6000c101d08 */
.L_x_16253:
[----:B------:R-:W-:Y:S05]  /*10d0*/  BSYNC.RECONVERGENT B0 ;  /* 0x0000000000007941 */ /* 0x000fea0003800200 */
.L_x_16252:
        /* <DEDUP_REMOVED lines=30> */
.L_x_16257:
[----:B------:R-:W-:Y:S02]  /*12c0*/  PLOP3.LUT P3, PT, PT, PT, UP0, 0x80, 0x8 ;  /* 0x000000000008781c */ /* 0x000fe40003f6f008 */
[----:B------:R-:W-:-:S11]  /*12d0*/  PLOP3.LUT P4, PT, PT, PT, UP0, 0x80, 0x8 ;  /* 0x000000000008781c */ /* 0x000fd60003f8f008 */
[----:B------:R-:W0:Y:S01]  /*12e0*/  @P3 LDC.64 R28, c[0x0][0x3a8] ;  /* 0x0000ea00ff1c3b82 */ /* 0x000e220000000a00 */
[----:B------:R-:W-:-:S13]  /*12f0*/  PLOP3.LUT P3, PT, PT, PT, UP0, 0x80, 0x8 ;  /* 0x000000000008781c */ /* 0x000fda0003f6f008 */
[C---:B0-----:R-:W-:Y:S01]  /*1300*/  @P3 IMAD.WIDE.U32 R28, R46.reuse, 0x10, R28 ;  /* 0x000000102e1c3825 */ /* 0x041fe200078e001c */
[----:B------:R-:W-:-:S04]  /*1310*/  IADD3 R46, PT, PT, R46, 0x80, RZ ;  /* 0x000000802e2e7810 */ /* 0x000fc80007ffe0ff */
[----:B------:R2:W-:Y:S03]  /*1320*/  @P4 STG.E.128 desc[UR8][R28.64], R24 ;  /* 0x000000181c004986 */ /* 0x0005e6000c101d08 */
.L_x_16256:
[----:B------:R-:W-:Y:S05]  /*1330*/  BSYNC.RECONVERGENT B0 ;  /* 0x0000000000007941 */ /* 0x000fea0003800200 */
.L_x_16255:
[----:B------:R-:W-:Y:S01]  /*1340*/  ISETP.GE.U32.AND P3, PT, R0, 0x200, PT ;  /* 0x000002000000780c */ /* 0x000fe20003f66070 */
[----:B------:R-:W-:-:S12]  /*1350*/  BSSY.RECONVERGENT B0, `(.L_x_16258) ;  /* 0x0000024000007945 */ /* 0x000fd80003800200 */
[----:B------:R-:W-:Y:S05]  /*1360*/  @!P3 BRA `(.L_x_16259) ;  /* 0x000000000088b947 */ /* 0x000fea0003800000 */
[----:B------:R-:W-:Y:S01]  /*1370*/  ISETP.NE.U32.AND P4, PT, RZ, UR10, PT ;  /* 0x0000000aff007c0c */ /* 0x000fe2000bf85070 */
[----:B012---:R-:W0:Y:S03]  /*1380*/  LDC.64 R28, c[0x0][0x390] ;  /* 0x0000e400ff1c7b82 */ /* 0x007e260000000a00 */
        /* <DEDUP_REMOVED lines=25> */
.L_x_16260:
[----:B------:R-:W-:Y:S02]  /*1520*/  PLOP3.LUT P4, PT, PT, PT, UP0, 0x80, 0x8 ;  /* 0x000000000008781c */ /* 0x000fe40003f8f008 */
[----:B------:R-:W-:-:S11]  /*1530*/  PLOP3.LUT P5, PT, PT, PT, UP0, 0x80, 0x8 ;  /* 0x000000000008781c */ /* 0x000fd60003faf008 */
[----:B------:R-:W0:Y:S01]  /*1540*/  @P4 LDC.64 R28, c[0x0][0x3a8] ;  /* 0x0000ea00ff1c4b82 */ /* 0x000e220000000a00 */
[----:B------:R-:W-:-:S13]  /*1550*/  PLOP3.LUT P4, PT, PT, PT, UP0, 0x80, 0x8 ;  /* 0x000000000008781c */ /* 0x000fda0003f8f008 */
[C---:B0-----:R-:W-:Y:S01]  /*1560*/  @P4 IMAD.WIDE.U32 R28, R46.reuse, 0x10, R28 ;  /* 0x000000102e1c4825 */ /* 0x041fe200078e001c */
[----:B------:R-:W-:-:S04]  /*1570*/  IADD3 R46, PT, PT, R46, 0x80, RZ ;  /* 0x000000802e2e7810 */ /* 0x000fc80007ffe0ff */
[----:B------:R3:W-:Y:S03]  /*1580*/  @P5 STG.E.128 desc[UR8][R28.64], R24 ;  /* 0x000000181c005986 */ /* 0x0007e6000c101d08 */
.L_x_16259:
[----:B------:R-:W-:Y:S05]  /*1590*/  BSYNC.RECONVERGENT B0 ;  /* 0x0000000000007941 */ /* 0x000fea0003800200 */
.L_x_16258:
[----:B------:R-:W-:Y:S01]  /*15a0*/  ISETP.GE.U32.AND P4, PT, R0, 0x280, PT ;  /* 0x000002800000780c */ /* 0x000fe20003f86070 */
[----:B------:R-:W-:-:S12]  /*15b0*/  BSSY.RECONVERGENT B0, `(.L_x_16261) ;  /* 0x0000024000007945 */ /* 0x000fd80003800200 */
[----:B------:R-:W-:Y:S05]  /*15c0*/  @!P4 BRA `(.L_x_16262) ;  /* 0x000000000088c947 */ /* 0x000fea0003800000 */
[----:B------:R-:W-:Y:S01]  /*15d0*/  ISETP.NE.U32.AND P5, PT, RZ, UR10, PT ;  /* 0x0000000aff007c0c */ /* 0x000fe2000bfa5070 */
[----:B0123--:R-:W0:Y:S03]  /*15e0*/  LDC.64 R28, c[0x0][0x390] ;  /* 0x0000e400ff1c7b82 */ /* 0x00fe260000000a00 */
        /* <DEDUP_REMOVED lines=25> */
.L_x_16263:
[----:B------:R-:W-:-:S13]  /*1780*/  PLOP3.LUT P5, PT, PT, PT, UP0, 0x80, 0x8 ;  /* 0x000000000008781c */ /* 0x000fda0003faf008 */
[----:B------:R-:W0:Y:S01]  /*1790*/  @P5 LDC.64 R28, c[0x0][0x3a8] ;  /* 0x0000ea00ff1c5b82 */ /* 0x000e220000000a00 */
[----:B------:R-:W-:-:S13]  /*17a0*/  PLOP3.LUT P5, PT, PT, PT, UP0, 0x80, 0x8 ;  /* 0x000000000008781c */ /* 0x000fda0003faf008 */
[C---:B0-----:R-:W-:Y:S01]  /*17b0*/  @P5 IMAD.WIDE.U32 R28, R46.reuse, 0x10, R28 ;  /* 0x000000102e1c5825 */ /* 0x041fe200078e001c */
[----:B------:R-:W-:Y:S02]  /*17c0*/  PLOP3.LUT P5, PT, PT, PT, UP0, 0x80, 0x8 ;  /* 0x000000000008781c */ /* 0x000fe40003faf008 */
[----:B------:R-:W-:-:S11]  /*17d0*/  IADD3 R46, PT, PT, R46, 0x80, RZ ;  /* 0x000000802e2e7810 */ /* 0x000fd60007ffe0ff */
[----:B------:R4:W-:Y:S02]  /*17e0*/  @P5 STG.E.128 desc[UR8][R28.64], R24 ;  /* 0x000000181c005986 */ /* 0x0009e4000c101d08 */
.L_x_16262:
[----:B------:R-:W-:Y:S05]  /*17f0*/  BSYNC.RECONVERGENT B0 ;  /* 0x0000000000007941 */ /* 0x000fea0003800200 */
.L_x_16261:
[----:B------:R-:W-:Y:S01]  /*1800*/  ISETP.GE.U32.AND P5, PT, R0, 0x300, PT ;  /* 0x000003000000780c */ /* 0x000fe20003fa6070 */
[----:B------:R-:W-:-:S12]  /*1810*/  BSSY.RECONVERGENT B0, `(.L_x_16264) ;  /* 0x000002f000007945 */ /* 0x000fd80003800200 */
[----:B------:R-:W-:Y:S05]  /*1820*/  @!P5 BRA `(.L_x_16265) ;  /* 0x0000000000b4d947 */ /* 0x000fea0003800000 */
[----:B------:R-:W-:Y:S01]  /*1830*/  ISETP.NE.U32.AND P6, PT, RZ, UR10, PT ;  /* 0x0000000aff007c0c */ /* 0x000fe2000bfc5070 */
[----:B01234-:R-:W0:Y:S03]  /*1840*/  LDC.64 R28, c[0x0][0x390] ;  /* 0x0000e400ff1c7b82 */ /* 0x01fe260000000a00 */
        /* <DEDUP_REMOVED lines=15> */
[----:B------:R-:W-:Y:S01]  /*1940*/  UISETP.NE.U32.AND UP2, UPT, UR16, URZ, UPT ;  /* 0x000000ff1000728c */ /* 0x000fe2000bf45070 */
[-C--:B------:R-:W-:Y:S01]  /*1950*/  FMUL.FTZ R43, R28, R42.reuse ;  /* 0x0000002a1c2b7220 */ /* 0x080fe20000410000 */
[-C--:B------:R-:W-:Y:S01]  /*1960*/  FMUL.FTZ R55, R29, R42.reuse ;  /* 0x0000002a1d377220 */ /* 0x080fe20000410000 */
[-C--:B------:R-:W-:Y:S01]  /*1970*/  FMUL.FTZ R67, R30, R42.reuse ;  /* 0x0000002a1e437220 */ /* 0x080fe20000410000 */
[----:B------:R-:W-:Y:S01]  /*1980*/  UISETP.NE.AND.EX UP2, UPT, UR17, URZ, UPT, UP2 ;  /* 0x000000ff1100728c */ /* 0x000fe2000bf45320 */
[----:B------:R-:W-:-:S05]  /*1990*/  FMUL.FTZ R36, R31, R42 ;  /* 0x0000002a1f247220 */ /* 0x000fca0000410000 */
[----:B------:R-:W-:-:S13]  /*19a0*/  PLOP3.LUT P6, PT, PT, PT, UP2, 0x80, 0x8 ;  /* 0x000000000008781c */ /* 0x000fda0003fcf028 */
[----:B------:R-:W-:Y:S02]  /*19b0*/  @P6 MOV R24, R43 ;  /* 0x0000002b00186202 */ /* 0x000fe40000000f00 */
[----:B------:R-:W-:Y:S02]  /*19c0*/  PLOP3.LUT P6, PT, PT, PT, UP2, 0x80, 0x8 ;  /* 0x000000000008781c */ /* 0x000fe40003fcf028 */
[----:B------:R-:W-:Y:S02]  /*19d0*/  PLOP3.LUT P6, PT, PT, PT, UP2, 0x80, 0x8 ;  /* 0x000000000008781c */ /* 0x000fe40003fcf028 */
[----:B------:R-:W-:Y:S02]  /*19e0*/  PLOP3.LUT P6, PT, PT, PT, UP2, 0x80, 0x8 ;  /* 0x000000000008781c */ /* 0x000fe40003fcf028 */
[----:B------:R-:W-:Y:S02]  /*19f0*/  PLOP3.LUT P6, PT, PT, PT, UP2, 0x80, 0x8 ;  /* 0x000000000008781c */ /* 0x000fe40003fcf028 */
[----:B------:R-:W-:-:S13]  /*1a00*/  PLOP3.LUT P6, PT, PT, PT, UP2, 0x80, 0x8 ;  /* 0x000000000008781c */ /* 0x000fda0003fcf028 */
[----:B------:R-:W-:Y:S02]  /*1a10*/  @P6 MOV R25, R55 ;  /* 0x0000003700196202 */ /* 0x000fe40000000f00 */
[----:B------:R-:W-:Y:S02]  /*1a20*/  PLOP3.LUT P6, PT, PT, PT, UP2, 0x80, 0x8 ;  /* 0x000000000008781c */ /* 0x000fe40003fcf028 */
[----:B------:R-:W-:Y:S02]  /*1a30*/  PLOP3.LUT P6, PT, PT, PT, UP2, 0x80, 0x8 ;  /* 0x000000000008781c */ /* 0x000fe40003fcf028 */
[----:B------:R-:W-:-:S13]  /*1a40*/  PLOP3.LUT P6, PT, PT, PT, UP2, 0x80, 0x8 ;  /* 0x000000000008781c */ /* 0x000fda0003fcf028 */
[----:B------:R-:W-:Y:S02]  /*1a50*/  @P6 MOV R26, R67 ;  /* 0x00000043001a6202 */ /* 0x000fe40000000f00 */
[----:B------:R-:W-:Y:S02]  /*1a60*/  PLOP3.LUT P6, PT, PT, PT, UP2, 0x80, 0x8 ;  /* 0x000000000008781c */ /* 0x000fe40003fcf028 */
[----:B------:R-:W-:Y:S02]  /*1a70*/  PLOP3.LUT P6, PT, PT, PT, UP2, 0x80, 0x8 ;  /* 0x000000000008781c */ /* 0x000fe40003fcf028 */
[----:B------:R-:W-:-:S13]  /*1a80*/  PLOP3.LUT P6, PT, PT, PT, UP2, 0x80, 0x8 ;  /* 0x000000000008781c */ /* 0x000fda0003fcf028 */
[----:B------:R-:W-:-:S07]  /*1a90*/  @P6 MOV R27, R36 ;  /* 0x00000024001b6202 */ /* 0x000fce0000000f00 */
.L_x_16266:
[----:B------:R-:W-:-:S13]  /*1aa0*/  PLOP3.LUT P6, PT, PT, PT, UP0, 0x80, 0x8 ;  /* 0x000000000008781c */ /* 0x000fda0003fcf008 */
[----:B------:R-:W0:Y:S01]  /*1ab0*/  @P6 LDC.64 R28, c[0x0][0x3a8] ;  /* 0x0000ea00ff1c6b82 */ /* 0x000e220000000a00 */
[----:B------:R-:W-:-:S13]  /*1ac0*/  PLOP3.LUT P6, PT, PT, PT, UP0, 0x80, 0x8 ;  /* 0x000000000008781c */ /* 0x000fda0003fcf008 */
[----:B0-----:R-:W-:Y:S01]  /*1ad0*/  @P6 IMAD.WIDE.U32 R28, R46, 0x10, R28 ;  /* 0x000000102e1c6825 */ /* 0x001fe200078e001c */
[----:B------:R-:W-:-:S13]  /*1ae0*/  PLOP3.LUT P6, PT, PT, PT, UP0, 0x80, 0x8 ;  /* 0x000000000008781c */ /* 0x000fda0003fcf008 */
[----:B------:R0:W-:Y:S02]  /*1af0*/  @P6 STG.E.128 desc[UR8][R28.64], R24 ;  /* 0x000000181c006986 */ /* 0x0001e4000c101d08 */
.L_x_16265:
[----:B------:R-:W-:Y:S05]  /*1b00*/  BSYNC.RECONVERGENT B0 ;  /* 0x0000000000007941 */ /* 0x000fea0003800200 */
.L_x_16264:
[----:B------:R-:W-:Y:S01]  /*1b10*/  FADD.FTZ R30, RZ, R11 ;  /* 0x0000000bff1e7221 */ /* 0x000fe20000010000 */
[C---:B------:R-:W-:Y:S01]  /*1b20*/  ISETP.GT.U32.AND P6, PT, R0.reuse, 0xff, PT ;  /* 0x000000ff0000780c */ /* 0x040fe20003fc4070 */
[----:B------:R-:W-:Y:S01]  /*1b30*/  BSSY.RECONVERGENT B0, `(.L_x_16267) ;  /* 0x0000072000007945 */ /* 0x000fe20003800200 */
[----:B01234-:R-:W-:Y:S01]  /*1b40*/  P2R R28, PR, RZ, 0x1 ;  /* 0x00000001ff1c7803 */ /* 0x01ffe20000000000 */
[----:B------:R-:W-:Y:S01]  /*1b50*/  FADD.FTZ R30, R45, R30 ;  /* 0x0000001e2d1e7221 */ /* 0x000fe20000010000 */
[----:B------:R-:W-:-:S03]  /*1b60*/  ISETP.GT.U32.AND P0, PT, R0, 0x17f, PT ;  /* 0x0000017f0000780c */ /* 0x000fc60003f04070 */
[----:B------:R-:W-:-:S04]  /*1b70*/  FADD.FTZ R30, R57, R30 ;  /* 0x0000001e391e7221 */ /* 0x000fc80000010000 */
[----:B------:R-:W-:-:S05]  /*1b80*/  FADD.FTZ R30, R69, R30 ;  /* 0x0000001e451e7221 */ /* 0x000fca0000010000 */
[----:B------:R-:W-:-:S05]  /*1b90*/  FSEL R30, R30, RZ, P1 ;  /* 0x000000ff1e1e7208 */ /* 0x000fca0000800000 */
[----:B------:R-:W-:-:S04]  /*1ba0*/  FADD.FTZ R32, R23, R30 ;  /* 0x0000001e17207221 */ /* 0x000fc80000010000 */
[----:B------:R-:W-:-:S04]  /*1bb0*/  FADD.FTZ R32, R47, R32 ;  /* 0x000000202f207221 */ /* 0x000fc80000010000 */
[----:B------:R-:W-:-:S04]  /*1bc0*/  FADD.FTZ R32, R59, R32 ;  /* 0x000000203b207221 */ /* 0x000fc80000010000 */
[----:B------:R-:W-:-:S04]  /*1bd0*/  @P6 FADD.FTZ R30, R71, R32 ;  /* 0x00000020471e6221 */ /* 0x000fc80000010000 */
[----:B------:R-:W-:-:S04]  /*1be0*/  FADD.FTZ R32, R37, R30 ;  /* 0x0000001e25207221 */ /* 0x000fc80000010000 */
[----:B------:R-:W-:-:S04]  /*1bf0*/  FADD.FTZ R32, R49, R32 ;  /* 0x0000002031207221 */ /* 0x000fc80000010000 */
[----:B------:R-:W-:-:S04]  /*1c00*/  FADD.FTZ R32, R61, R32 ;  /* 0x000000203d207221 */ /* 0x000fc80000010000 */
[----:B------:R-:W-:Y:S01]  /*1c10*/  @P0 FADD.FTZ R30, R73, R32 ;  /* 0x00000020491e0221 */ /* 0x000fe20000010000 */
[----:B------:R-:W-:-:S03]  /*1c20*/  ISETP.GT.U32.AND P0, PT, R0, 0x1ff, PT ;  /* 0x000001ff0000780c */ /* 0x000fc60003f04070 */
        /* <DEDUP_REMOVED lines=14> */
[----:B------:R-:W-:-:S04]  /*1d10*/  ISETP.NE.AND P0, PT, R28, RZ, PT ;  /* 0x000000ff1c00720c */ /* 0x000fc80003f05270 */
        /* <DEDUP_REMOVED lines=12> */
[----:B------:R-:W-:-:S03]  /*1de0*/  FADD.FTZ R29, R45, -R28 ;  /* 0x8000001c2d1d7221 */ /* 0x000fc60000010000 */
[----:B------:R-:W-:-:S04]  /*1df0*/  FFMA.FTZ R30, R30, R30, RZ ;  /* 0x0000001e1e1e7223 */ /* 0x000fc800000100ff */
[----:B------:R-:W-:Y:S01]  /*1e00*/  FFMA.FTZ R29, R29, R29, R30 ;  /* 0x0000001d1d1d7223 */ /* 0x000fe2000001001e */
[----:B------:R-:W-:-:S04]  /*1e10*/  FADD.FTZ R30, R57, -R28 ;  /* 0x8000001c391e7221 */ /* 0x000fc80000010000 */
[----:B------:R-:W-:Y:S01]  /*1e20*/  FFMA.FTZ R30, R30, R30, R29 ;  /* 0x0000001e1e1e7223 */ /* 0x000fe2000001001d */
[----:B------:R-:W-:-:S04]  /*1e30*/  FADD.FTZ R29, R69, -R28 ;  /* 0x8000001c451d7221 */ /* 0x000fc80000010000 */
[----:B------:R-:W-:Y:S01]  /*1e40*/  FFMA.FTZ R30, R29, R29, R30 ;  /* 0x0000001d1d1e7223 */ /* 0x000fe2000001001e */
[----:B------:R-:W-:-:S04]  /*1e50*/  FADD.FTZ R29, R47, -R28 ;  /* 0x8000001c2f1d7221 */ /* 0x000fc80000010000 */
[----:B------:R-:W-:Y:S01]  /*1e60*/  FSEL R31, R30, RZ, P1 ;  /* 0x000000ff1e1f7208 */ /* 0x000fe20000800000 */
[----:B------:R-:W-:-:S04]  /*1e70*/  FADD.FTZ R30, R23, -R28 ;  /* 0x8000001c171e7221 */ /* 0x000fc80000010000 */
[----:B------:R-:W-:-:S04]  /*1e80*/  FFMA.FTZ R30, R30, R30, R31 ;  /* 0x0000001e1e1e7223 */ /* 0x000fc8000001001f */
[----:B------:R-:W-:Y:S01]  /*1e90*/  FFMA.FTZ R29, R29, R29, R30 ;  /* 0x0000001d1d1d7223 */ /* 0x000fe2000001001e */
[----:B------:R-:W-:-:S04]  /*1ea0*/  FADD.FTZ R30, R59, -R28 ;  /* 0x8000001c3b1e7221 */ /* 0x000fc80000010000 */
[----:B------:R-:W-:Y:S01]  /*1eb0*/  FFMA.FTZ R30, R30, R30, R29 ;  /* 0x0000001e1e1e7223 */ /* 0x000fe2000001001d */
[----:B------:R-:W-:-:S04]  /*1ec0*/  FADD.FTZ R29, R71, -R28 ;  /* 0x8000001c471d7221 */ /* 0x000fc80000010000 */
[----:B------:R-:W-:Y:S01]  /*1ed0*/  @P6 FFMA.FTZ R31, R29, R29, R30 ;  /* 0x0000001d1d1f6223 */ /* 0x000fe2000001001e */
[--C-:B------:R-:W-:Y:S01]  /*1ee0*/  FADD.FTZ R30, R37, -R28.reuse ;  /* 0x8000001c251e7221 */ /* 0x100fe20000010000 */
[----:B------:R-:W-:Y:S01]  /*1ef0*/  FADD.FTZ R29, R49, -R28 ;  /* 0x8000001c311d7221 */ /* 0x000fe20000010000 */
[----:B------:R-:W-:Y:S02]  /*1f00*/  ISETP.GT.U32.AND P6, PT, R0, 0x17f, PT ;  /* 0x0000017f0000780c */ /* 0x000fe40003fc4070 */
        /* <DEDUP_REMOVED lines=52> */
.L_x_16268:
[----:B------:R-:W-:Y:S05]  /*2250*/  BSYNC.RECONVERGENT B0 ;  /* 0x0000000000007941 */ /* 0x000fea0003800200 */
.L_x_16267:
[----:B0-----:R-:W-:Y:S01]  /*2260*/  LOP3.LUT R30, R40, 0x1f, RZ, 0xc0, !PT ;  /* 0x0000001f281e7812 */ /* 0x001fe200078ec0ff */
[----:B------:R-:W-:Y:S01]  /*2270*/  BAR.SYNC.DEFER_BLOCKING 0x0 ;  /* 0x0000000000007b1d */ /* 0x000fe20000010000 */
[----:B------:R-:W-:Y:S01]  /*2280*/  HFMA2 R87, -RZ, RZ, 0, 0 ;  /* 0x00000000ff577431 */ /* 0x000fe200000001ff */
[----:B------:R-:W-:Y:S02]  /*2290*/  CS2R R28, SRZ ;  /* 0x00000000001c7805 */ /* 0x000fe4000001ff00 */
[----:B------:R-:W-:Y:S02]  /*22a0*/  ISETP.GT.U32.AND P6, PT, R30, 0x3, PT ;  /* 0x000000031e00780c */ /* 0x000fe40003fc4070 */
[----:B------:R-:W-:Y:S11]  /*22b0*/  BSSY.RECONVERGENT B0, `(.L_x_16269) ;  /* 0x000000a000007945 */ /* 0x000ff60003800200 */
        /* <DEDUP_REMOVED lines=9> */
.L_x_16270:
[----:B------:R-:W-:Y:S05]  /*2350*/  BSYNC.RECONVERGENT B0 ;  /* 0x0000000000007941 */ /* 0x000fea0003800200 */
.L_x_16269:
[----:B0-----:R-:W0:Y:S01]  /*2360*/  SHFL.DOWN PT, R35, R28, 0x2, 0x1f ;  /* 0x08401f001c237f89 */ /* 0x001e2200000e0000 */
[----:B------:R-:W-:Y:S01]  /*2370*/  I2FP.F32.S32 R33, R87 ;  /* 0x0000005700217245 */ /* 0x000fe20000201400 */
[----:B------:R-:W-:Y:S01]  /*2380*/  BSSY.RECONVERGENT B0, `(.L_x_16271) ;  /* 0x0000053000007945 */ /* 0x000fe20003800200 */
[----:B------:R-:W-:Y:S01]  /*2390*/  ISETP.NE.AND P6, PT, R40, RZ, PT ;  /* 0x000000ff2800720c */ /* 0x000fe20003fc5270 */
[----:B------:R-:W1:Y:S01]  /*23a0*/  SHFL.DOWN PT, R32, R87, 0x2, 0x1f ;  /* 0x08401f0057207f89 */ /* 0x000e6200000e0000 */
[----:B------:R-:W-:Y:S02]  /*23b0*/  P2R R31, PR, RZ, 0x1 ;  /* 0x00000001ff1f7803 */ /* 0x000fe40000000000 */
[----:B------:R-:W-:Y:S01]  /*23c0*/  ISETP.NE.AND P0, PT, RZ, UR7, PT ;  /* 0x00000007ff007c0c */ /* 0x000fe2000bf05270 */
[----:B0-----:R-:W-:-:S04]  /*23d0*/  FADD.FTZ R34, -R35, R28 ;  /* 0x0000001c23227221 */ /* 0x001fc80000010100 */
[----:B------:R-:W-:Y:S01]  /*23e0*/  FMUL.FTZ R34, R34, R34 ;  /* 0x0000002222227220 */ /* 0x000fe20000410000 */
[----:B-1----:R-:W-:Y:S02]  /*23f0*/  IADD3 R30, PT, PT, R32, R87, RZ ;  /* 0x00000057201e7210 */ /* 0x002fe40007ffe0ff */
[----:B------:R-:W-:Y:S01]  /*2400*/  I2FP.F32.S32 R32, R32 ;  /* 0x0000002000207245 */ /* 0x000fe20000201400 */
[----:B------:R-:W-:Y:S01]  /*2410*/  FMUL.FTZ R85, R34, R33 ;  /* 0x0000002122557220 */ /* 0x000fe20000410000 */
[----:B-----5:R-:W-:-:S03]  /*2420*/  I2FP.F32.S32 R42, R30 ;  /* 0x0000001e002a7245 */ /* 0x020fc60000201400 */
[-C--:B------:R-:W-:Y:S01]  /*2430*/  FMUL.FTZ R34, R85, R32.reuse ;  /* 0x0000002055227220 */ /* 0x080fe20000410000 */
[----:B------:R-:W-:Y:S01]  /*2440*/  FMUL.FTZ R32, R35, R32 ;  /* 0x0000002023207220 */ /* 0x000fe20000410000 */
[----:B------:R-:W0:Y:S03]  /*2450*/  @!P6 LDC.64 R84, c[0x0][0x3c0] ;  /* 0x0000f000ff54eb82 */ /* 0x000e260000000a00 */
[----:B------:R-:W-:Y:S02]  /*2460*/  FFMA.FTZ R35, R33, R28, R32 ;  /* 0x0000001c21237223 */ /* 0x000fe40000010020 */
[----:B------:R-:W1:Y:S02]  /*2470*/  SHFL.DOWN PT, R28, R29, 0x2, 0x1f ;  /* 0x08401f001d1c7f89 */ /* 0x000e6400000e0000 */
[----:B-1----:R-:W-:Y:S02]  /*2480*/  FADD.FTZ R33, R28, R29 ;  /* 0x0000001d1c217221 */ /* 0x002fe40000010000 */
[----:B------:R-:W1:Y:S02]  /*2490*/  MUFU.RCP R28, R42 ;  /* 0x0000002a001c7308 */ /* 0x000e640000001000 */
[C---:B-1----:R-:W-:Y:S01]  /*24a0*/  FFMA.FTZ R34, R28.reuse, R34, R33 ;  /* 0x000000221c227223 */ /* 0x042fe20000010021 */
[----:B------:R-:W-:Y:S01]  /*24b0*/  FMUL.FTZ R35, R28, R35 ;  /* 0x000000231c237220 */ /* 0x000fe20000410000 */
[----:B------:R-:W1:Y:S04]  /*24c0*/  SHFL.DOWN PT, R33, R30, 0x1, 0x1f ;  /* 0x08201f001e217f89 */ /* 0x000e6800000e0000 */
[----:B------:R-:W2:Y:S04]  /*24d0*/  SHFL.DOWN PT, R32, R35, 0x1, 0x1f ;  /* 0x08201f0023207f89 */ /* 0x000ea800000e0000 */
[----:B------:R-:W3:Y:S01]  /*24e0*/  SHFL.DOWN PT, R29, R34, 0x1, 0x1f ;  /* 0x08201f00221d7f89 */ /* 0x000ee200000e0000 */
[----:B-1----:R-:W-:-:S02]  /*24f0*/  IADD3 R46, PT, PT, R30, R33, RZ ;  /* 0x000000211e2e7210 */ /* 0x002fc40007ffe0ff */
[----:B------:R-:W-:Y:S02]  /*2500*/  I2FP.F32.S32 R33, R33 ;  /* 0x0000002100217245 */ /* 0x000fe40000201400 */
[----:B------:R-:W-:Y:S01]  /*2510*/  I2FP.F32.S32 R46, R46 ;  /* 0x0000002e002e7245 */ /* 0x000fe20000201400 */
[----:B--2---:R-:W-:-:S03]  /*2520*/  FADD.FTZ R28, R35, -R32 ;  /* 0x80000020231c7221 */ /* 0x004fc60000010000 */
[----:B------:R-:W1:Y:S01]  /*2530*/  MUFU.RCP R30, R46 ;  /* 0x0000002e001e7308 */ /* 0x000e620000001000 */
[----:B------:R-:W-:Y:S01]  /*2540*/  FMUL.FTZ R28, R28, R28 ;  /* 0x0000001c1c1c7220 */ /* 0x000fe20000410000 */
[----:B---3--:R-:W-:-:S03]  /*2550*/  FADD.FTZ R29, R34, R29 ;  /* 0x0000001d221d7221 */ /* 0x008fc60000010000 */
[----:B------:R-:W-:-:S04]  /*2560*/  FMUL.FTZ R28, R42, R28 ;  /* 0x0000001c2a1c7220 */ /* 0x000fc80000410000 */
[-C--:B------:R-:W-:Y:S01]  /*2570*/  FMUL.FTZ R28, R28, R33.reuse ;  /* 0x000000211c1c7220 */ /* 0x080fe20000410000 */
[----:B------:R-:W-:-:S04]  /*2580*/  FMUL.FTZ R33, R32, R33 ;  /* 0x0000002120217220 */ /* 0x000fc80000410000 */
[----:B------:R-:W-:Y:S01]  /*2590*/  FFMA.FTZ R33, R42, R35, R33 ;  /* 0x000000232a217223 */ /* 0x000fe20000010021 */
[----:B-1----:R-:W-:-:S03]  /*25a0*/  FFMA.FTZ R28, R30, R28, R29 ;  /* 0x0000001c1e1c7223 */ /* 0x002fc6000001001d */
[----:B------:R-:W-:Y:S02]  /*25b0*/  FMUL.FTZ R29, R30, R33 ;  /* 0x000000211e1d7220 */ /* 0x000fe40000410000 */
[----:B------:R-:W1:Y:S01]  /*25c0*/  LDC R33, c[0x0][0x448] ;  /* 0x00011200ff217b82 */ /* 0x000e620000000800 */
[----:B------:R-:W1:Y:S04]  /*25d0*/  SHFL.IDX PT, R28, R28, RZ, 0x1f ;  /* 0x00001fff1c1c7589 */ /* 0x000e6800000e0000 */
[----:B------:R-:W2:Y:S01]  /*25e0*/  SHFL.IDX PT, R29, R29, RZ, 0x1f ;  /* 0x00001fff1d1d7589 */ /* 0x000ea200000e0000 */
[----:B-1----:R-:W-:Y:S01]  /*25f0*/  FFMA.FTZ R33, R28, UR12, R33 ;  /* 0x0000000c1c217c23 */ /* 0x002fe20008010021 */
[----:B------:R-:W-:Y:S01]  /*2600*/  MOV R28, UR6 ;  /* 0x00000006001c7c02 */ /* 0x000fe20008000f00 */
[----:B--2---:R-:W-:-:S05]  /*2610*/  FMUL.FTZ R30, R29, R29 ;  /* 0x0000001d1d1e7220 */ /* 0x004fca0000410000 */
[----:B------:R-:W-:Y:S02]  /*2620*/  FSEL R30, R30, RZ, P0 ;  /* 0x000000ff1e1e7208 */ /* 0x000fe40000000000 */
[----:B------:R-:W-:-:S03]  /*2630*/  ISETP.NE.AND P0, PT, R31, RZ, PT ;  /* 0x000000ff1f00720c */ /* 0x000fc60003f05270 */
[----:B------:R-:W-:Y:S01]  /*2640*/  FADD.FTZ R33, R33, R30 ;  /* 0x0000001e21217221 */ /* 0x000fe20000010000 */
[----:B------:R-:W-:-:S05]  /*2650*/  MOV R30, UR6 ;  /* 0x00000006001e7c02 */ /* 0x000fca0008000f00 */
[----:B0-----:R-:W-:Y:S01]  /*2660*/  @!P6 IMAD.WIDE R84, R30, 0x4, R84 ;  /* 0x000000041e54e825 */ /* 0x001fe200078e0254 */
[----:B------:R-:W0:Y:S01]  /*2670*/  MUFU.RSQ R33, R33 ;  /* 0x0000002100217308 */ /* 0x000e220000001400 */
[----:B------:R-:W1:Y:S03]  /*2680*/  @!P6 LDC.64 R30, c[0x0][0x3c8] ;  /* 0x0000f200ff1eeb82 */ /* 0x000e660000000a00 */
[----:B------:R2:W-:Y:S01]  /*2690*/  @!P6 STG.E desc[UR8][R84.64], R29 ;  /* 0x0000001d5400e986 */ /* 0x0005e2000c101908 */
[----:B-1----:R-:W-:-:S05]  /*26a0*/  @!P6 IMAD.WIDE R30, R28, 0x4, R30 ;  /* 0x000000041c1ee825 */ /* 0x002fca00078e021e */
[----:B0-----:R2:W-:Y:S01]  /*26b0*/  @!P6 STG.E desc[UR8][R30.64], R33 ;  /* 0x000000211e00e986 */ /* 0x0015e2000c101908 */
[----:B------:R-:W-:-:S04]  /*26c0*/  ISETP.NE.AND P6, PT, RZ, UR7, PT ;  /* 0x00000007ff007c0c */ /* 0x000fc8000bfc5270 */
[----:B------:R-:W-:Y:S01]  /*26d0*/  FSEL R32, R29, RZ, !P6 ;  /* 0x000000ff1d207208 */ /* 0x000fe20007000000 */
[----:B------:R-:W-:Y:S08]  /*26e0*/  @!P1 BRA `(.L_x_16272) ;  /* 0x0000000000709947 */ /* 0x000ff00003800000 */
[--C-:B------:R-:W-:Y:S01]  /*26f0*/  FADD.FTZ R28, R11, -R32.reuse ;  /* 0x800000200b1c7221 */ /* 0x100fe20000010000 */
[----:B--2---:R-:W-:Y:S01]  /*2700*/  HADD2.F32 R29, -RZ, R56.H0_H0 ;  /* 0x20000038ff1d7230 */ /* 0x004fe20000004100 */
[----:B------:R-:W-:Y:S01]  /*2710*/  SHF.R.U64 R30, R82, 0x10, R83 ;  /* 0x00000010521e7819 */ /* 0x000fe20000001253 */
[--C-:B------:R-:W-:Y:S01]  /*2720*/  FADD.FTZ R34, R45, -R32.reuse ;  /* 0x800000202d227221 */ /* 0x100fe20000010000 */
[----:B------:R-:W-:Y:S01]  /*2730*/  FMUL.FTZ R31, R33, R28 ;  /* 0x0000001c211f7220 */ /* 0x000fe20000410000 */
[----:B------:R-:W-:Y:S02]  /*2740*/  HADD2.F32 R28, -RZ, R20.H0_H0 ;  /* 0x20000014ff1c7230 */ /* 0x000fe40000004100 */
[----:B------:R-:W-:Y:S01]  /*2750*/  FADD.FTZ R40, R69, -R32 ;  /* 0x8000002045287221 */ /* 0x000fe20000010000 */
[----:B------:R-:W-:Y:S02]  /*2760*/  HADD2.F32 R30, -RZ, R30.H0_H0 ;  /* 0x2000001eff1e7230 */ /* 0x000fe40000004100 */
[----:B------:R-:W-:Y:S01]  /*2770*/  FMUL.FTZ R34, R33, R34 ;  /* 0x0000002221227220 */ /* 0x000fe20000410000 */
[----:B------:R-:W-:Y:S01]  /*2780*/  FFMA.FTZ R28, R31, R29, R28 ;  /* 0x0000001d1f1c7223 */ /* 0x000fe2000001001c */
[----:B------:R-:W-:Y:S01]  /*2790*/  SHF.R.U64 R29, R20, 0x10, R21 ;  /* 0x00000010141d7819 */ /* 0x000fe20000001215 */
[----:B------:R-:W-:-:S02]  /*27a0*/  HADD2.F32 R31, -RZ, R56.H1_H1 ;  /* 0x30000038ff1f7230 */ /* 0x000fc40000004100 */
[----:B------:R-:W-:Y:S02]  /*27b0*/  FMUL.FTZ R40, R33, R40 ;  /* 0x0000002821287220 */ /* 0x000fe40000410000 */
[----:B------:R-:W-:-:S05]  /*27c0*/  HADD2.F32 R29, -RZ, R29.H0_H0 ;  /* 0x2000001dff1d7230 */ /* 0x000fca0000004100 */
[----:B------:R-:W-:Y:S01]  /*27d0*/  FFMA.FTZ R29, R34, R30, R29 ;  /* 0x0000001e221d7223 */ /* 0x000fe2000001001d */
[----:B------:R-:W-:Y:S01]  /*27e0*/  FADD.FTZ R30, R57, -R32 ;  /* 0x80000020391e7221 */ /* 0x000fe20000010000 */
[----:B------:R-:W-:-:S03]  /*27f0*/  SHF.R.U32.HI R34, RZ, 0x10, R83 ;  /* 0x00000010ff227819 */ /* 0x000fc60000011653 */
[----:B------:R-:W-:Y:S01]  /*2800*/  FMUL.FTZ R35, R33, R30 ;  /* 0x0000001e21237220 */ /* 0x000fe20000410000 */
[----:B------:R-:W-:Y:S02]  /*2810*/  HADD2.F32 R30, -RZ, R21.H0_H0 ;  /* 0x20000015ff1e7230 */ /* 0x000fe40000004100 */
[----:B------:R-:W-:-:S03]  /*2820*/  HADD2.F32 R34, -RZ, R34.H0_H0 ;  /* 0x20000022ff227230 */ /* 0x000fc60000004100 */
[----:B------:R-:W-:Y:S01]  /*2830*/  FFMA.FTZ R30, R35, R31, R30 ;  /* 0x0000001f231e7223 */ /* 0x000fe2000001001e */
[----:B------:R-:W-:-:S05]  /*2840*/  SHF.R.U32.HI R31, RZ, 0x10, R21 ;  /* 0x00000010ff1f7819 */ /* 0x000fca0000011615 */
[----:B------:R-:W-:-:S05]  /*2850*/  HADD2.F32 R31, -RZ, R31.H0_H0 ;  /* 0x2000001fff1f7230 */ /* 0x000fca0000004100 */
[----:B------:R-:W-:Y:S02]  /*2860*/  FFMA.FTZ R31, R40, R34, R31 ;  /* 0x00000022281f7223 */ /* 0x000fe4000001001f */
[----:B------:R-:W0:Y:S02]  /*2870*/  LDC.64 R34, c[0x0][0x428] ;  /* 0x00010a00ff227b82 */ /* 0x000e240000000a00 */
[C---:B0-----:R-:W-:Y:S01]  /*2880*/  IMAD.WIDE.U32 R34, R38.reuse, 0x10, R34 ;  /* 0x0000001026227825 */ /* 0x041fe200078e0022 */
[----:B------:R-:W-:-:S04]  /*2890*/  IADD3 R38, PT, PT, R38, 0x80, RZ ;  /* 0x0000008026267810 */ /* 0x000fc80007ffe0ff */
[----:B------:R0:W-:Y:S03]  /*28a0*/  STG.E.128 desc[UR8][R34.64], R28 ;  /* 0x0000001c22007986 */ /* 0x0001e6000c101d08 */
.L_x_16272:
[----:B------:R-:W-:Y:S05]  /*28b0*/  BSYNC.RECONVERGENT B0 ;  /* 0x0000000000007941 */ /* 0x000fea0003800200 */
.L_x_16271:
[----:B------:R-:W-:Y:S01]  /*28c0*/  ISETP.NE.AND P1, PT, R44, RZ, PT ;  /* 0x000000ff2c00720c */ /* 0x000fe20003f25270 */
[----:B------:R-:W-:-:S12]  /*28d0*/  BSSY.RECONVERGENT B0, `(.L_x_16273) ;  /* 0x000001e000007945 */ /* 0x000fd80003800200 */
[----:B------:R-:W-:Y:S05]  /*28e0*/  @!P1 BRA `(.L_x_16274) ;  /* 0x0000000000709947 */ /* 0x000fea0003800000 */
[--C-:B0-----:R-:W-:Y:S01]  /*28f0*/  FADD.FTZ R28, R23, -R32.reuse ;  /* 0x80000020171c7221 */ /* 0x101fe20000010000 */
[----:B--2---:R-:W-:Y:S01]  /*2900*/  HADD2.F32 R29, -RZ, R58.H0_H0 ;  /* 0x2000003aff1d7230 */ /* 0x004fe20000004100 */
[----:B------:R-:W-:Y:S01]  /*2910*/  SHF.R.U64 R30, R18, 0x10, R19 ;  /* 0x00000010121e7819 */ /* 0x000fe20000001213 */
[--C-:B------:R-:W-:Y:S01]  /*2920*/  FADD.FTZ R34, R47, -R32.reuse ;  /* 0x800000202f227221 */ /* 0x100fe20000010000 */
[----:B------:R-:W-:Y:S01]  /*2930*/  FMUL.FTZ R31, R33, R28 ;  /* 0x0000001c211f7220 */ /* 0x000fe20000410000 */
[----:B------:R-:W-:Y:S02]  /*2940*/  HADD2.F32 R28, -RZ, R18.H0_H0 ;  /* 0x20000012ff1c7230 */ /* 0x000fe40000004100 */
[----:B------:R-:W-:Y:S01]  /*2950*/  FADD.FTZ R40, R71, -R32 ;  /* 0x8000002047287221 */ /* 0x000fe20000010000 */
[----:B------:R-:W-:Y:S02]  /*2960*/  HADD2.F32 R30, -RZ, R30.H0_H0 ;  /* 0x2000001eff1e7230 */ /* 0x000fe40000004100 */
[----:B------:R-:W-:Y:S01]  /*2970*/  FFMA.FTZ R28, R31, R29, R28 ;  /* 0x0000001d1f1c7223 */ /* 0x000fe2000001001c */
[--C-:B------:R-:W-:Y:S01]  /*2980*/  SHF.R.U64 R29, R80, 0x10, R81.reuse ;  /* 0x00000010501d7819 */ /* 0x100fe20000001251 */
[C---:B------:R-:W-:Y:S01]  /*2990*/  FMUL.FTZ R31, R33.reuse, R34 ;  /* 0x00000022211f7220 */ /* 0x040fe20000410000 */
[----:B------:R-:W-:Y:S01]  /*29a0*/  SHF.R.U32.HI R34, RZ, 0x10, R81 ;  /* 0x00000010ff227819 */ /* 0x000fe20000011651 */
[----:B------:R-:W-:-:S02]  /*29b0*/  FMUL.FTZ R40, R33, R40 ;  /* 0x0000002821287220 */ /* 0x000fc40000410000 */
[----:B------:R-:W-:Y:S02]  /*29c0*/  HADD2.F32 R29, -RZ, R29.H0_H0 ;  /* 0x2000001dff1d7230 */ /* 0x000fe40000004100 */
[----:B------:R-:W-:-:S03]  /*29d0*/  HADD2.F32 R34, -RZ, R34.H0_H0 ;  /* 0x20000022ff227230 */ /* 0x000fc60000004100 */
[----:B------:R-:W-:Y:S01]  /*29e0*/  FFMA.FTZ R29, R31, R29, R30 ;  /* 0x0000001d1f1d7223 */ /* 0x000fe2000001001e */
[----:B------:R-:W-:Y:S01]  /*29f0*/  FADD.FTZ R30, R59, -R32 ;  /* 0x800000203b1e7221 */ /* 0x000fe20000010000 */
[----:B------:R-:W-:-:S03]  /*2a00*/  HADD2.F32 R31, -RZ, R58.H1_H1 ;  /* 0x3000003aff1f7230 */ /* 0x000fc60000004100 */
[----:B------:R-:W-:Y:S01]  /*2a10*/  FMUL.FTZ R35, R33, R30 ;  /* 0x0000001e21237220 */ /* 0x000fe20000410000 */
[----:B------:R-:W-:-:S05]  /*2a20*/  HADD2.F32 R30, -RZ, R19.H0_H0 ;  /* 0x20000013ff1e7230 */ /* 0x000fca0000004100 */
        /* <DEDUP_REMOVED lines=8> */
.L_x_16274:
[----:B------:R-:W-:Y:S05]  /*2ab0*/  BSYNC.RECONVERGENT B0 ;  /* 0x0000000000007941 */ /* 0x000fea0003800200 */
.L_x_16273:
[----:B------:R-:W-:Y:S04]  /*2ac0*/  BSSY.RECONVERGENT B0, `(.L_x_16275) ;  /* 0x000001b000007945 */ /* 0x000fe80003800200 */
[----:B------:R-:W-:Y:S05]  /*2ad0*/  @!P2 BRA `(.L_x_16276) ;  /* 0x000000000064a947 */ /* 0x000fea0003800000 */
[--C-:B01----:R-:W-:Y:S01]  /*2ae0*/  FADD.FTZ R28, R37, -R32.reuse ;  /* 0x80000020251c7221 */ /* 0x103fe20000010000 */
        /* <DEDUP_REMOVED lines=9> */
[----:B------:R-:W-:-:S02]  /*2b80*/  HADD2.F32 R29, -RZ, R62.H0_H0 ;  /* 0x2000003eff1d7230 */ /* 0x000fc40000004100 */
[----:B------:R-:W-:Y:S01]  /*2b90*/  FMUL.FTZ R40, R33, R40 ;  /* 0x0000002821287220 */ /* 0x000fe20000410000 */
[----:B------:R-:W-:Y:S02]  /*2ba0*/  HADD2.F32 R31, -RZ, R60.H1_H1 ;  /* 0x3000003cff1f7230 */ /* 0x000fe40000004100 */
[----:B------:R-:W-:Y:S01]  /*2bb0*/  FFMA.FTZ R29, R34, R30, R29 ;  /* 0x0000001e221d7223 */ /* 0x000fe2000001001d */
[----:B------:R-:W-:Y:S01]  /*2bc0*/  FADD.FTZ R30, R61, -R32 ;  /* 0x800000203d1e7221 */ /* 0x000fe20000010000 */
[----:B------:R-:W-:-:S03]  /*2bd0*/  HADD2.F32 R34, -RZ, R62.H1_H1 ;  /* 0x3000003eff227230 */ /* 0x000fc60000004100 */
[----:B------:R-:W-:Y:S01]  /*2be0*/  FMUL.FTZ R35, R33, R30 ;  /* 0x0000001e21237220 */ /* 0x000fe20000410000 */
[----:B------:R-:W-:-:S05]  /*2bf0*/  HADD2.F32 R30, -RZ, R17.H0_H0 ;  /* 0x20000011ff1e7230 */ /* 0x000fca0000004100 */
[----:B------:R-:W-:Y:S01]  /*2c00*/  FFMA.FTZ R30, R35, R31, R30 ;  /* 0x0000001f231e7223 */ /* 0x000fe2000001001e */
[----:B------:R-:W-:-:S05]  /*2c10*/  HADD2.F32 R31, -RZ, R64.H0_H0 ;  /* 0x20000040ff1f7230 */ /* 0x000fca0000004100 */
[----:B------:R-:W-:Y:S02]  /*2c20*/  FFMA.FTZ R31, R40, R34, R31 ;  /* 0x00000022281f7223 */ /* 0x000fe4000001001f */
[----:B------:R-:W0:Y:S02]  /*2c30*/  LDC.64 R34, c[0x0][0x428] ;  /* 0x00010a00ff227b82 */ /* 0x000e240000000a00 */
[C---:B0-----:R-:W-:Y:S01]  /*2c40*/  IMAD.WIDE.U32 R34, R38.reuse, 0x10, R34 ;  /* 0x0000001026227825 */ /* 0x041fe200078e0022 */
[----:B------:R-:W-:-:S04]  /*2c50*/  IADD3 R38, PT, PT, R38, 0x80, RZ ;  /* 0x0000008026267810 */ /* 0x000fc80007ffe0ff */
[----:B------:R3:W-:Y:S03]  /*2c60*/  STG.E.128 desc[UR8][R34.64], R28 ;  /* 0x0000001c22007986 */ /* 0x0007e6000c101d08 */
.L_x_16276:
[----:B------:R-:W-:Y:S05]  /*2c70*/  BSYNC.RECONVERGENT B0 ;  /* 0x0000000000007941 */ /* 0x000fea0003800200 */
.L_x_16275:
[----:B------:R-:W-:Y:S04]  /*2c80*/  BSSY.RECONVERGENT B0, `(.L_x_16277) ;  /* 0x000001a000007945 */ /* 0x000fe80003800200 */
[----:B------:R-:W-:Y:S05]  /*2c90*/  @!P3 BRA `(.L_x_16278) ;  /* 0x000000000060b947 */ /* 0x000fea0003800000 */
[--C-:B01-3--:R-:W-:Y:S01]  /*2ca0*/  FADD.FTZ R28, R39, -R32.reuse ;  /* 0x80000020271c7221 */ /* 0x10bfe20000010000 */
[----:B--2---:R-:W-:Y:S02]  /*2cb0*/  HADD2.F32 R29, -RZ, R48.H0_H0 ;  /* 0x20000030ff1d7230 */ /* 0x004fe40000004100 */
[--C-:B------:R-:W-:Y:S01]  /*2cc0*/  FADD.FTZ R34, R51, -R32.reuse ;  /* 0x8000002033227221 */ /* 0x100fe20000010000 */
[----:B------:R-:W-:Y:S02]  /*2cd0*/  HADD2.F32 R30, -RZ, R50.H0_H0 ;  /* 0x20000032ff1e7230 */ /* 0x000fe40000004100 */
[C---:B------:R-:W-:Y:S01]  /*2ce0*/  FMUL.FTZ R31, R33.reuse, R28 ;  /* 0x0000001c211f7220 */ /* 0x040fe20000410000 */
[----:B------:R-:W-:Y:S02]  /*2cf0*/  HADD2.F32 R28, -RZ, R14.H0_H0 ;  /* 0x2000000eff1c7230 */ /* 0x000fe40000004100 */
[----:B------:R-:W-:Y:S01]  /*2d00*/  FMUL.FTZ R34, R33, R34 ;  /* 0x0000002221227220 */ /* 0x000fe20000410000 */
[----:B------:R-:W-:-:S02]  /*2d10*/  FADD.FTZ R40, R75, -R32 ;  /* 0x800000204b287221 */ /* 0x000fc40000010000 */
[----:B------:R-:W-:Y:S01]  /*2d20*/  FFMA.FTZ R28, R31, R29, R28 ;  /* 0x0000001d1f1c7223 */ /* 0x000fe2000001001c */
[----:B------:R-:W-:Y:S02]  /*2d30*/  HADD2.F32 R29, -RZ, R64.H1_H1 ;  /* 0x30000040ff1d7230 */ /* 0x000fe40000004100 */
        /* <DEDUP_REMOVED lines=14> */
.L_x_16278:
[----:B------:R-:W-:Y:S05]  /*2e20*/  BSYNC.RECONVERGENT B0 ;  /* 0x0000000000007941 */ /* 0x000fea0003800200 */
.L_x_16277:
[----:B------:R-:W-:Y:S04]  /*2e30*/  BSSY.RECONVERGENT B0, `(.L_x_16279) ;  /* 0x000001a000007945 */ /* 0x000fe80003800200 */
[----:B------:R-:W-:Y:S05]  /*2e40*/  @!P4 BRA `(.L_x_16280) ;  /* 0x000000000060c947 */ /* 0x000fea0003800000 */
[--C-:B01-34-:R-:W-:Y:S01]  /*2e50*/  FADD.FTZ R28, R41, -R32.reuse ;  /* 0x80000020291c7221 */ /* 0x11bfe20000010000 */
        /* <DEDUP_REMOVED lines=23> */
.L_x_16280:
[----:B------:R-:W-:Y:S05]  /*2fd0*/  BSYNC.RECONVERGENT B0 ;  /* 0x0000000000007941 */ /* 0x000fea0003800200 */
.L_x_16279:
[----:B------:R-:W-:Y:S04]  /*2fe0*/  BSSY.RECONVERGENT B0, `(.L_x_16281) ;  /* 0x0000011000007945 */ /* 0x000fe80003800200 */
[----:B------:R-:W-:Y:S05]  /*2ff0*/  @!P5 BRA `(.L_x_16282) ;  /* 0x00000000003cd947 */ /* 0x000fea0003800000 */
[--C-:B01-34-:R-:W-:Y:S01]  /*3000*/  FADD.FTZ R28, R43, -R32.reuse ;  /* 0x800000202b1c7221 */ /* 0x11bfe20000010000 */
[--C-:B------:R-:W-:Y:S01]  /*3010*/  FADD.FTZ R34, R55, -R32.reuse ;  /* 0x8000002037227221 */ /* 0x100fe20000010000 */
[--C-:B--2---:R-:W-:Y:S01]  /*3020*/  FADD.FTZ R30, R67, -R32.reuse ;  /* 0x80000020431e7221 */ /* 0x104fe20000010000 */
[----:B------:R-:W-:Y:S01]  /*3030*/  FADD.FTZ R32, R36, -R32 ;  /* 0x8000002024207221 */ /* 0x000fe20000010000 */
[C---:B------:R-:W-:Y:S01]  /*3040*/  FMUL.FTZ R28, R33.reuse, R28 ;  /* 0x0000001c211c7220 */ /* 0x040fe20000410000 */
[C---:B------:R-:W-:Y:S01]  /*3050*/  FMUL.FTZ R29, R33.reuse, R34 ;  /* 0x00000022211d7220 */ /* 0x040fe20000410000 */
[C---:B------:R-:W-:Y:S01]  /*3060*/  FMUL.FTZ R30, R33.reuse, R30 ;  /* 0x0000001e211e7220 */ /* 0x040fe20000410000 */
[----:B------:R-:W-:Y:S01]  /*3070*/  FMUL.FTZ R31, R33, R32 ;  /* 0x00000020211f7220 */ /* 0x000fe20000410000 */
[----:B------:R-:W-:Y:S01]  /*3080*/  FFMA.FTZ R28, R28, R6, R3 ;  /* 0x000000061c1c7223 */ /* 0x000fe20000010003 */
[----:B------:R-:W0:Y:S01]  /*3090*/  LDC.64 R32, c[0x0][0x428] ;  /* 0x00010a00ff207b82 */ /* 0x000e220000000a00 */
[----:B------:R-:W-:Y:S01]  /*30a0*/  FFMA.FTZ R29, R29, R7, R10 ;  /* 0x000000071d1d7223 */ /* 0x000fe2000001000a */
[----:B------:R-:W-:Y:S01]  /*30b0*/  FFMA.FTZ R30, R30, R8, R5 ;  /* 0x000000081e1e7223 */ /* 0x000fe20000010005 */
[----:B------:R-:W-:Y:S01]  /*30c0*/  FFMA.FTZ R31, R31, R9, R22 ;  /* 0x000000091f1f7223 */ /* 0x000fe20000010016 */
[----:B0-----:R-:W-:-:S05]  /*30d0*/  IMAD.WIDE.U32 R32, R38, 0x10, R32 ;  /* 0x0000001026207825 */ /* 0x001fca00078e0020 */
[----:B------:R0:W-:Y:S02]  /*30e0*/  STG.E.128 desc[UR8][R32.64], R28 ;  /* 0x0000001c20007986 */ /* 0x0001e4000c101d08 */
.L_x_16282:
[----:B------:R-:W-:Y:S05]  /*30f0*/  BSYNC.RECONVERGENT B0 ;  /* 0x0000000000007941 */ /* 0x000fea0003800200 */
.L_x_16281:
[----:B------:R-:W-:Y:S02]  /*3100*/  UIADD3 UR6, UPT, UPT, UR6, UR14, URZ ;  /* 0x0000000e06067290 */ /* 0x000fe4000fffe0ff */
[----:B------:R-:W-:Y:S02]  /*3110*/  UPLOP3.LUT UP1, UPT, UPT, UPT, UP1, 0x40, 0x4 ;  /* 0x000000000004789c */ /* 0x000fe40003f2e810 */
[----:B------:R-:W-:-:S09]  /*3120*/  UISETP.GE.AND UP0, UPT, UR6, UR15, UPT ;  /* 0x0000000f0600728c */ /* 0x000fd2000bf06270 */
[----:B------:R-:W-:Y:S05]  /*3130*/  BRA.U !UP0, `(.L_x_16283) ;  /* 0xffffffd908687547 */ /* 0x000fea000b83ffff */
[----:B------:R-:W-:Y:S05]  /*3140*/  EXIT ;  /* 0x000000000000794d */ /* 0x000fea0003800000 */
.L_x_16284:
        /* <DEDUP_REMOVED lines=11> */
.L_x_20859:


//--------------------- .text._ZN10layer_norm13ln_fwd_kernelINS_13Kernel_traitsI6__halfffffjLj3072ELj1ELj1ELj4ELj16ENS_18Kernel_traits_baseILj3072ES2_ffffjLj128EEEEELb0ELb0ELb0ELb1EEEvNS_9FwdParamsE --------------------------
	.section	.text._ZN10layer_norm13ln_fwd_kernelINS_13Kernel_traitsI6__halfffffjLj3072ELj1ELj1ELj4ELj16ENS_18Kernel_traits_baseILj3072ES2_ffffjLj128EEEEELb0ELb0ELb0ELb1EEEvNS_9FwdParamsE,"ax",@progbits
	.align	128
        .global         _ZN10layer_norm13ln_fwd_kernelINS_13Kernel_traitsI6__halfffffjLj3072ELj1ELj1ELj4ELj16ENS_18Kernel_traits_baseILj3072ES2_ffffjLj128EEEEELb0ELb0ELb0ELb1EEEvNS_9FwdParamsE
        .type           _ZN10layer_norm13ln_fwd_kernelINS_13Kernel_traitsI6__halfffffjLj3072ELj1ELj1ELj4ELj16ENS_18Kernel_traits_baseILj3072ES2_ffffjLj128EEEEELb0ELb0ELb0ELb1EEEvNS_9FwdParamsE,@function
        .size           _ZN10layer_norm13ln_fwd_kernelINS_13Kernel_traitsI6__halfffffjLj3072ELj1ELj1ELj4ELj16ENS_18Kernel_traits_baseILj3072ES2_ffffjLj128EEEEELb0ELb0ELb0ELb1EEEvNS_9FwdParamsE,(.L_x_20860 - _ZN10layer_norm13ln_fwd_kernelINS_13Kernel_traitsI6__halfffffjLj3072ELj1ELj1ELj4ELj16ENS_18Kernel_traits_baseILj3072ES2_ffffjLj128EEEEELb0ELb0ELb0ELb1EEEvNS_9FwdParamsE)
        .other          _ZN10layer_norm13ln_fwd_kernelINS_13Kernel_traitsI6__halfffffjLj3072ELj1ELj1ELj4ELj16ENS_18Kernel_traits_baseILj3072ES2_ffffjLj128EEEEELb0ELb0ELb0ELb1EEEvNS_9FwdParamsE,@"STO_CUDA_ENTRY STV_DEFAULT"
_ZN10layer_norm13ln_fwd_kernelINS_13Kernel_traitsI6__halfffffjLj3072ELj1ELj1ELj4ELj16ENS_18Kernel_traits_baseILj3072ES2_ffffjLj128EEEEELb0ELb0ELb0ELb1EEEvNS_9FwdParamsE:
.text._ZN10layer_norm13ln_fwd_kernelINS_13Kernel_traitsI6__halfffffjLj3072ELj1ELj1ELj4ELj16ENS_18Kernel_traits_baseILj3072ES2_ffffjLj128EEEEELb0ELb0ELb0ELb1EEEvNS_9FwdParamsE:
        /* <DEDUP_REMOVED lines=11> */
[----:B--2---:R-:W2:Y:S04]  /*00b0*/  LDG.E.64 R10, desc[UR10][R8.64] ;  /* 0x0000000a080a7981 */ /* 0x004ea8000c1e1b00 */
[----:B------:R-:W3:Y:S01]  /*00c0*/  LDG.E.64 R14, desc[UR10][R8.64+0x400] ;  /* 0x0004000a080e7981 */ /* 0x000ee2000c1e1b00 */
[----:B0-----:R-:W-:-:S03]  /*00d0*/  UISETP.GE.AND UP0, UPT, UR6, UR4, UPT ;  /* 0x000000040600728c */ /* 0x001fc6000bf06270 */
[----:B------:R-:W5:Y:S04]  /*00e0*/  LDG.E.64 R16, desc[UR10][R8.64+0x800] ;  /* 0x0008000a08107981 */ /* 0x000f68000c1e1b00 */
[----:B------:R-:W5:Y:S04]  /*00f0*/  LDG.E.64 R18, desc[UR10][R8.64+0xc00] ;  /* 0x000c000a08127981 */ /* 0x000f68000c1e1b00 */
[----:B------:R-:W5:Y:S04]  /*0100*/  LDG.E.64 R20, desc[UR10][R8.64+0x1000] ;  /* 0x0010000a08147981 */ /* 0x000f68000c1e1b00 */
[----:B------:R2:W5:Y:S01]  /*0110*/  LDG.E.64 R22, desc[UR10][R8.64+0x1400] ;  /* 0x0014000a08167981 */ /* 0x000562000c1e1b00 */
[----:B-1----:R-:W-:-:S05]  /*0120*/  @P1 IMAD.WIDE.U32 R12, R71, 0x8, R12 ;  /* 0x00000008470c1825 */ /* 0x002fca00078e000c */
[----:B------:R0:W5:Y:S04]  /*0130*/  @P1 LDG.E.64 R64, desc[UR10][R12.64] ;  /* 0x0000000a0c401981 */ /* 0x000168000c1e1b00 */
[----:B------:R0:W5:Y:S04]  /*0140*/  @P1 LDG.E.64 R56, desc[UR10][R12.64+0x400] ;  /* 0x0004000a0c381981 */ /* 0x000168000c1e1b00 */
[----:B------:R0:W5:Y:S04]  /*0150*/  @P1 LDG.E.64 R46, desc[UR10][R12.64+0x800] ;  /* 0x0008000a0c2e1981 */ /* 0x000168000c1e1b00 */
[----:B------:R0:W5:Y:S04]  /*0160*/  @P1 LDG.E.64 R6, desc[UR10][R12.64+0xc00] ;  /* 0x000c000a0c061981 */ /* 0x000168000c1e1b00 */
[----:B------:R0:W5:Y:S04]  /*0170*/  @P1 LDG.E.64 R2, desc[UR10][R12.64+0x1000] ;  /* 0x0010000a0c021981 */ /* 0x000168000c1e1b00 */
[----:B------:R0:W5:Y:S01]  /*0180*/  @P1 LDG.E.64 R4, desc[UR10][R12.64+0x1400] ;  /* 0x0014000a0c041981 */ /* 0x000162000c1e1b00 */
[----:B------:R-:W-:-:S02]  /*0190*/  PLOP3.LUT P0, PT, PT, PT, UP0, 0x80, 0x8 ;  /* 0x000000000008781c */ /* 0x000fc40003f0f008 */
[-C--:B--2---:R-:W-:Y:S02]  /*01a0*/  @P1 MOV R8, R10.reuse ;  /* 0x0000000a00081202 */ /* 0x084fe40000000f00 */
[-C--:B------:R-:W-:Y:S02]  /*01b0*/  @P1 MOV R9, R11.reuse ;  /* 0x0000000b00091202 */ /* 0x080fe40000000f00 */
[----:B------:R-:W-:Y:S02]  /*01c0*/  @!P1 MOV R8, R10 ;  /* 0x0000000a00089202 */ /* 0x000fe40000000f00 */
[----:B------:R-:W-:Y:S02]  /*01d0*/  @!P1 MOV R9, R11 ;  /* 0x0000000b00099202 */ /* 0x000fe40000000f00 */
[----:B---3--:R-:W-:Y:S02]  /*01e0*/  @P1 MOV R10, R14 ;  /* 0x0000000e000a1202 */ /* 0x008fe40000000f00 */
[----:B------:R-:W-:Y:S01]  /*01f0*/  @P1 MOV R11, R15 ;  /* 0x0000000f000b1202 */ /* 0x000fe20000000f00 */
[----:B0-----:R-:W-:Y:S06]  /*0200*/  @P0 EXIT ;  /* 0x000000000000094d */ /* 0x001fec0003800000 */
[----:B------:R-:W0:Y:S01]  /*0210*/  LDC.64 R28, c[0x0][0x3e0] ;  /* 0x0000f800ff1c7b82 */ /* 0x000e220000000a00 */
[----:B------:R-:W1:Y:S01]  /*0220*/  LDCU.64 UR4, c[0x0][0x3a0] ;  /* 0x00007400ff0477ac */ /* 0x000e620008000a00 */
[----:B------:R-:W-:Y:S02]  /*0230*/  MOV R70, R8 ;  /* 0x0000000800467202 */ /* 0x000fe40000000f00 */
[----:B-----5:R-:W-:Y:S02]  /*0240*/  @!P1 CS2R R64, SRZ ;  /* 0x0000000000409805 */ /* 0x020fe4000001ff00 */
[----:B------:R-:W-:Y:S02]  /*0250*/  MOV R66, R9 ;  /* 0x0000000900427202 */ /* 0x000fe40000000f00 */
[----:B------:R-:W-:Y:S02]  /*0260*/  @!P1 CS2R R56, SRZ ;  /* 0x0000000000389805 */ /* 0x000fe4000001ff00 */
[----:B------:R-:W-:-:S02]  /*0270*/  SHF.R.U64 R68, R8, 0x10, R9 ;  /* 0x0000001008447819 */ /* 0x000fc40000001209 */
[----:B------:R-:W-:Y:S02]  /*0280*/  @!P1 CS2R R46, SRZ ;  /* 0x00000000002e9805 */ /* 0x000fe4000001ff00 */
[----:B------:R-:W-:Y:S02]  /*0290*/  SHF.R.U32.HI R26, RZ, 0x10, R9 ;  /* 0x00000010ff1a7819 */ /* 0x000fe40000011609 */
[----:B------:R-:W-:Y:S02]  /*02a0*/  @!P1 CS2R R6, SRZ ;  /* 0x0000000000069805 */ /* 0x000fe4000001ff00 */
[----:B------:R-:W-:Y:S02]  /*02b0*/  @!P1 MOV R10, R14 ;  /* 0x0000000e000a9202 */ /* 0x000fe40000000f00 */
[----:B------:R-:W-:Y:S02]  /*02c0*/  @!P1 CS2R R2, SRZ ;  /* 0x0000000000029805 */ /* 0x000fe4000001ff00 */
[----:B------:R-:W-:-:S02]  /*02d0*/  @!P1 MOV R11, R15 ;  /* 0x0000000f000b9202 */ /* 0x000fc40000000f00 */
[----:B------:R-:W-:Y:S02]  /*02e0*/  @!P1 CS2R R4, SRZ ;  /* 0x0000000000049805 */ /* 0x000fe4000001ff00 */
[-C--:B------:R-:W-:Y:S01]  /*02f0*/  @P1 MOV R8, R16.reuse ;  /* 0x0000001000081202 */ /* 0x080fe20000000f00 */
[----:B------:R-:W-:Y:S01]  /*0300*/  HADD2.F32 R0, -RZ, R7.H0_H0 ;  /* 0x20000007ff007230 */ /* 0x000fe20000004100 */
[-C--:B------:R-:W-:Y:S01]  /*0310*/  @P1 MOV R9, R17.reuse ;  /* 0x0000001100091202 */ /* 0x080fe20000000f00 */
[----:B------:R-:W-:Y:S01]  /*0320*/  HADD2.F32 R69, -RZ, R64.H0_H0 ;  /* 0x20000040ff457230 */ /* 0x000fe20000004100 */
[----:B------:R-:W-:Y:S01]  /*0330*/  @!P1 MOV R8, R16 ;  /* 0x0000001000089202 */ /* 0x000fe20000000f00 */
[----:B------:R-:W-:Y:S01]  /*0340*/  HADD2.F32 R61, -RZ, R56.H0_H0 ;  /* 0x20000038ff3d7230 */ /* 0x000fe20000004100 */
[----:B------:R-:W-:Y:S01]  /*0350*/  @!P1 MOV R9, R17 ;  /* 0x0000001100099202 */ /* 0x000fe20000000f00 */
[----:B------:R-:W-:Y:S01]  /*0360*/  HADD2.F32 R51, -RZ, R46.H0_H0 ;  /* 0x2000002eff337230 */ /* 0x000fe20000004100 */
[----:B------:R-:W-:Y:S01]  /*0370*/  @P1 MOV R12, R18 ;  /* 0x00000012000c1202 */ /* 0x000fe20000000f00 */
[----:B------:R-:W-:Y:S01]  /*0380*/  HADD2.F32 R43, -RZ, R6.H0_H0 ;  /* 0x20000006ff2b7230 */ /* 0x000fe20000004100 */
[-C--:B------:R-:W-:Y:S01]  /*0390*/  @P1 MOV R13, R19.reuse ;  /* 0x00000013000d1202 */ /* 0x080fe20000000f00 */
[----:B------:R-:W-:Y:S01]  /*03a0*/  HADD2.F32 R70, -RZ, R70.H0_H0 ;  /* 0x20000046ff467230 */ /* 0x000fe20000004100 */
[----:B0-----:R-:W-:Y:S01]  /*03b0*/  ISETP.NE.U32.AND P2, PT, R28, RZ, PT ;  /* 0x000000ff1c00720c */ /* 0x001fe20003f45070 */
[----:B------:R-:W-:Y:S01]  /*03c0*/  HADD2.F32 R66, -RZ, R66.H0_H0 ;  /* 0x20000042ff427230 */ /* 0x000fe20000004100 */
[----:B------:R-:W-:Y:S01]  /*03d0*/  MOV R62, R10 ;  /* 0x0000000a003e7202 */ /* 0x000fe20000000f00 */
[----:B------:R-:W-:Y:S01]  /*03e0*/  HADD2.F32 R68, -RZ, R68.H0_H0 ;  /* 0x20000044ff447230 */ /* 0x000fe20000004100 */
[--C-:B------:R-:W-:Y:S01]  /*03f0*/  SHF.R.U64 R60, R10, 0x10, R11.reuse ;  /* 0x000000100a3c7819 */ /* 0x100fe2000000120b */
[----:B------:R-:W-:Y:S01]  /*0400*/  UPLOP3.LUT UP0, UPT, UPT, UPT, UPT, 0x40, 0x4 ;  /* 0x000000000004789c */ /* 0x000fe20003f0e870 */
[----:B------:R-:W-:Y:S01]  /*0410*/  @!P1 MOV R12, R18 ;  /* 0x00000012000c9202 */ /* 0x000fe20000000f00 */
[----:B------:R-:W-:Y:S01]  /*0420*/  HADD2.F32 R62, -RZ, R62.H0_H0 ;  /* 0x2000003eff3e7230 */ /* 0x000fe20000004100 */
[----:B------:R-:W-:Y:S01]  /*0430*/  @!P1 MOV R13, R19 ;  /* 0x00000013000d9202 */ /* 0x000fe20000000f00 */
[----:B------:R-:W-:Y:S01]  /*0440*/  HADD2.F32 R60, -RZ, R60.H0_H0 ;  /* 0x2000003cff3c7230 */ /* 0x000fe20000004100 */
[----:B------:R-:W-:Y:S01]  /*0450*/  MOV R58, R11 ;  /* 0x0000000b003a7202 */ /* 0x000fe20000000f00 */
[----:B------:R-:W0:Y:S01]  /*0460*/  LDCU UR9, c[0x0][0x388] ;  /* 0x00007100ff0977ac */ /* 0x000e220008000800 */
[----:B------:R-:W-:-:S02]  /*0470*/  SHF.R.U32.HI R25, RZ, 0x10, R11 ;  /* 0x00000010ff197819 */ /* 0x000fc4000001160b */
[----:B------:R-:W-:Y:S01]  /*0480*/  @P1 MOV R10, R20 ;  /* 0x00000014000a1202 */ /* 0x000fe20000000f00 */
[----:B------:R-:W-:Y:S01]  /*0490*/  HADD2.F32 R58, -RZ, R58.H0_H0 ;  /* 0x2000003aff3a7230 */ /* 0x000fe20000004100 */
[----:B------:R-:W-:Y:S01]  /*04a0*/  @P1 MOV R11, R21 ;  /* 0x00000015000b1202 */ /* 0x000fe20000000f00 */
[----:B------:R-:W2:Y:S01]  /*04b0*/  LDCU.U8 UR13, c[0x0][0x410] ;  /* 0x00008200ff0d77ac */ /* 0x000ea20008000000 */
[----:B------:R-:W-:Y:S02]  /*04c0*/  MOV R52, R8 ;  /* 0x0000000800347202 */ /* 0x000fe40000000f00 */
[----:B------:R-:W-:Y:S01]  /*04d0*/  MOV R48, R9 ;  /* 0x0000000900307202 */ /* 0x000fe20000000f00 */
[----:B------:R-:W3:Y:S01]  /*04e0*/  LDCU UR12, c[0x0][0x400] ;  /* 0x00008000ff0c77ac */ /* 0x000ee20008000800 */
[--C-:B------:R-:W-:Y:S01]  /*04f0*/  SHF.R.U64 R50, R8, 0x10, R9.reuse ;  /* 0x0000001008327819 */ /* 0x100fe20000001209 */
[----:B------:R-:W-:Y:S01]  /*0500*/  HADD2.F32 R52, -RZ, R52.H0_H0 ;  /* 0x20000034ff347230 */ /* 0x000fe20000004100 */
[----:B------:R-:W-:Y:S01]  /*0510*/  SHF.R.U32.HI R24, RZ, 0x10, R9 ;  /* 0x00000010ff187819 */ /* 0x000fe20000011609 */
[----:B------:R-:W-:Y:S01]  /*0520*/  HADD2.F32 R48, -RZ, R48.H0_H0 ;  /* 0x20000030ff307230 */ /* 0x000fe20000004100 */
[----:B------:R-:W-:Y:S01]  /*0530*/  @!P1 MOV R10, R20 ;  /* 0x00000014000a9202 */ /* 0x000fe20000000f00 */
[----:B------:R-:W-:Y:S01]  /*0540*/  HADD2.F32 R50, -RZ, R50.H0_H0 ;  /* 0x20000032ff327230 */ /* 0x000fe20000004100 */
[----:B------:R-:W-:Y:S01]  /*0550*/  @!P1 MOV R11, R21 ;  /* 0x00000015000b9202 */ /* 0x000fe20000000f00 */
[----:B------:R-:W4:Y:S01]  /*0560*/  LDCU.64 UR16, c[0x0][0x3e0] ;  /* 0x00007c00ff1077ac */ /* 0x000f220008000a00 */
[----:B------:R-:W-:-:S02]  /*0570*/  @P1 MOV R8, R22 ;  /* 0x0000001600081202 */ /* 0x000fc40000000f00 */
[-C--:B------:R-:W-:Y:S01]  /*0580*/  @P1 MOV R9, R23.reuse ;  /* 0x0000001700091202 */ /* 0x080fe20000000f00 */
[----:B------:R-:W0:Y:S01]  /*0590*/  LDCU.64 UR14, c[0x0][0x3a0] ;  /* 0x00007400ff0e77ac */ /* 0x000e220008000a00 */
[----:B------:R-:W-:Y:S02]  /*05a0*/  ISETP.NE.AND.EX P2, PT, R29, RZ, PT, P2 ;  /* 0x000000ff1d00720c */ /* 0x000fe40003f45320 */
[----:B------:R-:W-:Y:S02]  /*05b0*/  MOV R44, R12 ;  /* 0x0000000c002c7202 */ /* 0x000fe40000000f00 */
[----:B------:R-:W-:Y:S02]  /*05c0*/  SHF.R.U64 R42, R12, 0x10, R13 ;  /* 0x000000100c2a7819 */ /* 0x000fe4000000120d */
[----:B------:R-:W-:Y:S01]  /*05d0*/  @!P1 MOV R8, R22 ;  /* 0x0000001600089202 */ /* 0x000fe20000000f00 */
[----:B------:R-:W-:Y:S01]  /*05e0*/  HADD2.F32 R44, -RZ, R44.H0_H0 ;  /* 0x2000002cff2c7230 */ /* 0x000fe20000004100 */
[----:B------:R-:W-:Y:S01]  /*05f0*/  @!P1 MOV R9, R23 ;  /* 0x0000001700099202 */ /* 0x000fe20000000f00 */
[----:B------:R-:W-:Y:S01]  /*0600*/  HADD2.F32 R42, -RZ, R42.H0_H0 ;  /* 0x2000002aff2a7230 */ /* 0x000fe20000004100 */
[----:B------:R-:W-:-:S02]  /*0610*/  MOV R20, R13 ;  /* 0x0000000d00147202 */ /* 0x000fc40000000f00 */
[----:B------:R-:W-:Y:S01]  /*0620*/  SHF.R.U32.HI R12, RZ, 0x10, R13 ;  /* 0x00000010ff0c7819 */ /* 0x000fe2000001160d */
[----:B------:R-:W-:Y:S01]  /*0630*/  VOTEU.ANY UP1, P2 ;  /* 0x0000000000ff7886 */ /* 0x000fe20001020100 */
[----:B------:R-:W-:Y:S02]  /*0640*/  MOV R13, R10 ;  /* 0x0000000a000d7202 */ /* 0x000fe40000000f00 */
[----:B------:R-:W-:Y:S02]  /*0650*/  MOV R21, R11 ;  /* 0x0000000b00157202 */ /* 0x000fe40000000f00 */
[--C-:B------:R-:W-:Y:S02]  /*0660*/  SHF.R.U64 R10, R10, 0x10, R11.reuse ;  /* 0x000000100a0a7819 */ /* 0x100fe4000000120b */
[----:B------:R-:W-:Y:S02]  /*0670*/  SHF.R.U32.HI R11, RZ, 0x10, R11 ;  /* 0x00000010ff0b7819 */ /* 0x000fe4000001160b */
[----:B------:R-:W-:Y:S01]  /*0680*/  MOV R22, R8 ;  /* 0x0000000800167202 */ /* 0x000fe20000000f00 */
[----:B------:R-:W-:Y:S01]  /*0690*/  HADD2.F32 R10, -RZ, R10.H0_H0 ;  /* 0x2000000aff0a7230 */ /* 0x000fe20000004100 */
[----:B------:R-:W-:Y:S01]  /*06a0*/  MOV R23, R9 ;  /* 0x0000000900177202 */ /* 0x000fe20000000f00 */
[----:B------:R-:W-:Y:S01]  /*06b0*/  HADD2.F32 R11, -RZ, R11.H0_H0 ;  /* 0x2000000bff0b7230 */ /* 0x000fe20000004100 */
[--C-:B------:R-:W-:Y:S01]  /*06c0*/  SHF.R.U64 R14, R8, 0x10, R9.reuse ;  /* 0x00000010080e7819 */ /* 0x100fe20000001209 */
[----:B------:R-:W-:Y:S01]  /*06d0*/  HADD2.F32 R8, -RZ, R13.H0_H0 ;  /* 0x2000000dff087230 */ /* 0x000fe20000004100 */
[----:B------:R-:W-:Y:S01]  /*06e0*/  SHF.R.U32.HI R15, RZ, 0x10, R9 ;  /* 0x00000010ff0f7819 */ /* 0x000fe20000011609 */
        /* <DEDUP_REMOVED lines=25> */
[----:B-1----:R-:W-:Y:S01]  /*0880*/  LOP3.LUT P0, RZ, R28, UR4, RZ, 0xfc, !PT ;  /* 0x000000041cff7c12 */ /* 0x002fe2000f80fcff */
[----:B------:R-:W-:-:S02]  /*0890*/  HADD2.F32 R12, -RZ, R22.H0_H0 ;  /* 0x20000016ff0c7230 */ /* 0x000fc40000004100 */
[----:B------:R-:W-:Y:S01]  /*08a0*/  HADD2.F32 R13, -RZ, R23.H0_H0 ;  /* 0x20000017ff0d7230 */ /* 0x000fe20000004100 */
[----:B------:R-:W-:Y:S01]  /*08b0*/  LOP3.LUT P0, RZ, R29, UR5, RZ, 0xfc, P0 ;  /* 0x000000051dff7c12 */ /* 0x000fe2000800fcff */
        /* <DEDUP_REMOVED lines=13> */
[----:B0-234-:R-:W-:-:S07]  /*0990*/  HADD2.F32 R40, -RZ, R40.H0_H0 ;  /* 0x20000028ff287230 */ /* 0x01dfce0000004100 */
.L_x_16295:
[----:B------:R-:W-:Y:S01]  /*09a0*/  ISETP.NE.U32.AND P1, PT, RZ, UR14, PT ;  /* 0x0000000eff007c0c */ /* 0x000fe2000bf25070 */
[----:B0-----:R-:W0:Y:S01]  /*09b0*/  @UP1 LDCU.64 UR4, c[0x0][0x3e0] ;  /* 0x00007c00ff0417ac */ /* 0x001e220008000a00 */
[----:B------:R-:W1:Y:S01]  /*09c0*/  LDC.64 R88, c[0x0][0x390] ;  /* 0x0000e400ff587b82 */ /* 0x000e620000000a00 */
[----:B------:R-:W-:Y:S02]  /*09d0*/  PLOP3.LUT P2, PT, PT, PT, UP1, 0x80, 0x8 ;  /* 0x000000000008781c */ /* 0x000fe40003f4f018 */
[----:B------:R-:W-:Y:S01]  /*09e0*/  ISETP.NE.AND.EX P1, PT, RZ, UR15, PT, P1 ;  /* 0x0000000fff007c0c */ /* 0x000fe2000bf25310 */
[----:B------:R-:W-:-:S04]  /*09f0*/  UIMAD UR7, UR6, UR9, URZ ;  /* 0x00000009060772a4 */ /* 0x000fc8000f8e02ff */
[----:B------:R-:W-:Y:S01]  /*0a00*/  USHF.R.S32.HI UR8, URZ, 0x1f, UR7 ;  /* 0x0000001fff087899 */ /* 0x000fe20008011407 */
[----:B------:R-:W2:Y:S05]  /*0a10*/  @P0 LDC.64 R74, c[0x0][0x3a8] ;  /* 0x0000ea00ff4a0b82 */ /* 0x000eaa0000000a00 */
[----:B------:R-:W-:-:S03]  /*0a20*/  MOV R24, UR8 ;  /* 0x0000000800187c02 */ /* 0x000fc60008000f00 */
[----:B------:R-:W3:Y:S01]  /*0a30*/  @P1 LDC.64 R28, c[0x0][0x3a0] ;  /* 0x0000e800ff1c1b82 */ /* 0x000ee20000000a00 */
[----:B0-----:R-:W-:Y:S01]  /*0a40*/  @UP1 UIMAD.WIDE UR4, UR6, 0x4, UR4 ;  /* 0x00000004060418a5 */ /* 0x001fe2000f8e0204 */
[----:B------:R-:W-:-:S05]  /*0a50*/  LEA.HI R24, R24, UR7, RZ, 0x2 ;  /* 0x0000000718187c11 */ /* 0x000fca000f8f10ff */
[----:B------:R-:W-:Y:S01]  /*0a60*/  MOV R34, UR4 ;  /* 0x0000000400227c02 */ /* 0x000fe20008000f00 */
[----:B------:R-:W0:Y:S01]  /*0a70*/  @P1 LDC.64 R54, c[0x0][0x3a0] ;  /* 0x0000e800ff361b82 */ /* 0x000e220000000a00 */
[----:B------:R-:W-:Y:S02]  /*0a80*/  MOV R35, UR5 ;  /* 0x0000000500237c02 */ /* 0x000fe40008000f00 */
[----:B------:R-:W-:-:S03]  /*0a90*/  LEA.HI.SX32 R33, R24, R71, 0x1e ;  /* 0x0000004718217211 */ /* 0x000fc600078ff2ff */
[----:B------:R-:W4:Y:S02]  /*0aa0*/  @P2 LDG.E R34, desc[UR10][R34.64] ;  /* 0x0000000a22222981 */ /* 0x000f24000c1e1900 */
[----:B-1----:R-:W-:-:S06]  /*0ab0*/  IMAD.WIDE.U32 R24, R33, 0x10, R88 ;  /* 0x0000001021187825 */ /* 0x002fcc00078e0058 */
[----:B------:R-:W5:Y:S01]  /*0ac0*/  LDG.E.128 R24, desc[UR10][R24.64] ;  /* 0x0000000a18187981 */ /* 0x000f62000c1e1d00 */
[----:B---3--:R-:W-:-:S06]  /*0ad0*/  @P1 IMAD.WIDE.U32 R28, R33, 0x10, R28 ;  /* 0x00000010211c1825 */ /* 0x008fcc00078e001c */
[----:B------:R-:W5:Y:S01]  /*0ae0*/  @P1 LDG.E.128 R28, desc[UR10][R28.64] ;  /* 0x0000000a1c1c1981 */ /* 0x000f62000c1e1d00 */
[----:B------:R-:W-:Y:S01]  /*0af0*/  UMOV UR4, 0x3f800000 ;  /* 0x3f80000000047882 */ /* 0x000fe20000000000 */
[C---:B------:R-:W-:Y:S01]  /*0b00*/  IADD3 R32, PT, PT, R33.reuse, 0x80, RZ ;  /* 0x0000008021207810 */ /* 0x040fe20007ffe0ff */
[----:B--2---:R-:W-:-:S04]  /*0b10*/  @P0 IMAD.WIDE.U32 R74, R33, 0x10, R74 ;  /* 0x00000010214a0825 */ /* 0x004fc800078e004a */
[----:B------:R-:W-:Y:S01]  /*0b20*/  IMAD.WIDE.U32 R72, R32, 0x10, R88 ;  /* 0x0000001020487825 */ /* 0x000fe200078e0058 */
[----:B----4-:R-:W-:-:S13]  /*0b30*/  @P2 R2UR UR4, R34 ;  /* 0x00000000220422ca */ /* 0x010fda00000e0000 */
[----:B-----5:R-:W-:Y:S01]  /*0b40*/  @P1 FFMA.FTZ R35, R24, UR4, R28 ;  /* 0x0000000418231c23 */ /* 0x020fe2000801001c */
[----:B------:R-:W-:Y:S01]  /*0b50*/  @P1 FFMA.FTZ R36, R25, UR4, R29 ;  /* 0x0000000419241c23 */ /* 0x000fe2000801001d */
[----:B------:R-:W-:Y:S01]  /*0b60*/  @P1 FFMA.FTZ R37, R26, UR4, R30 ;  /* 0x000000041a251c23 */ /* 0x000fe2000801001e */
[----:B------:R-:W-:Y:S01]  /*0b70*/  @P1 FFMA.FTZ R38, R27, UR4, R31 ;  /* 0x000000041b261c23 */ /* 0x000fe2000801001f */
[----:B0-----:R-:W-:Y:S01]  /*0b80*/  @P1 IMAD.WIDE.U32 R30, R32, 0x10, R54 ;  /* 0x00000010201e1825 */ /* 0x001fe200078e0036 */
[----:B------:R-:W-:Y:S02]  /*0b90*/  @P1 MOV R20, R35 ;  /* 0x0000002300141202 */ /* 0x000fe40000000f00 */
[----:B------:R-:W-:Y:S02]  /*0ba0*/  @P1 MOV R21, R36 ;  /* 0x0000002400151202 */ /* 0x000fe40000000f00 */
[----:B------:R-:W-:Y:S02]  /*0bb0*/  @P1 MOV R22, R37 ;  /* 0x0000002500161202 */ /* 0x000fe40000000f00 */
[----:B------:R-:W-:Y:S01]  /*0bc0*/  @P1 MOV R23, R38 ;  /* 0x0000002600171202 */ /* 0x000fe20000000f00 */
[----:B------:R-:W-:Y:S06]  /*0bd0*/  @P1 BRA `(.L_x_16285) ;  /* 0x0000000000341947 */ /* 0x000fec0003800000 */
[----:B------:R-:W0:Y:S01]  /*0be0*/  LDC.64 R28, c[0x0][0x3e0] ;  /* 0x0000f800ff1c7b82 */ /* 0x000e220000000a00 */
[----:B------:R-:W-:Y:S01]  /*0bf0*/  FMUL.FTZ R35, R24, UR4 ;  /* 0x0000000418237c20 */ /* 0x000fe20008410000 */
[----:B------:R-:W-:Y:S01]  /*0c00*/  FMUL.FTZ R36, R25, UR4 ;  /* 0x0000000419247c20 */ /* 0x000fe20008410000 */
[----:B------:R-:W-:Y:S01]  /*0c10*/  FMUL.FTZ R37, R26, UR4 ;  /* 0x000000041a257c20 */ /* 0x000fe20008410000 */
[----:B------:R-:W-:Y:S01]  /*0c20*/  FMUL.FTZ R38, R27, UR4 ;  /* 0x000000041b267c20 */ /* 0x000fe20008410000 */
[----:B0-----:R-:W-:-:S04]  /*0c30*/  ISETP.NE.U32.AND P2, PT, R28, RZ, PT ;  /* 0x000000ff1c00720c */ /* 0x001fc80003f45070 */
[----:B------:R-:W-:-:S13]  /*0c40*/  ISETP.NE.AND.EX P2, PT, R29, RZ, PT, P2 ;  /* 0x000000ff1d00720c */ /* 0x000fda0003f45320 */
[----:B------:R-:W-:Y:S01]  /*0c50*/  VOTEU.ANY UP1, P2 ;  /* 0x0000000000ff7886 */ /* 0x000fe20001020100 */
[----:B------:R-:W-:-:S13]  /*0c60*/  PLOP3.LUT P2, PT, PT, PT, UP1, 0x80, 0x8 ;  /* 0x000000000008781c */ /* 0x000fda0003f4f018 */
[----:B------:R-:W-:Y:S02]  /*0c70*/  @P2 MOV R20, R35 ;  /* 0x0000002300142202 */ /* 0x000fe40000000f00 */
[----:B------:R-:W-:Y:S02]  /*0c80*/  @P2 MOV R21, R36 ;  /* 0x0000002400152202 */ /* 0x000fe40000000f00 */
[----:B------:R-:W-:Y:S02]  /*0c90*/  @P2 MOV R22, R37 ;  /* 0x0000002500162202 */ /* 0x000fe40000000f00 */
[----:B------:R-:W-:-:S07]  /*0ca0*/  @P2 MOV R23, R38 ;  /* 0x0000002600172202 */ /* 0x000fce0000000f00 */
.L_x_16285:
[----:B------:R0:W-:Y:S01]  /*0cb0*/  @P0 STG.E.128 desc[UR10][R74.64], R20 ;  /* 0x000000144a000986 */ /* 0x0001e2000c101d0a */
[----:B------:R-:W1:Y:S03]  /*0cc0*/  @P0 LDC.64 R76, c[0x0][0x3a8] ;  /* 0x0000ea00ff4c0b82 */ /* 0x000e660000000a00 */
[----:B------:R-:W2:Y:S04]  /*0cd0*/  LDG.E.128 R24, desc[UR10][R72.64] ;  /* 0x0000000a48187981 */ /* 0x000ea8000c1e1d00 */
[----:B------:R-:W2:Y:S01]  /*0ce0*/  @P1 LDG.E.128 R28, desc[UR10][R30.64] ;  /* 0x0000000a1e1c1981 */ /* 0x000ea2000c1e1d00 */
[----:B------:R-:W-:Y:S01]  /*0cf0*/  IADD3 R34, PT, PT, R33, 0x100, RZ ;  /* 0x0000010021227810 */ /* 0x000fe20007ffe0ff */
[----:B0-----:R-:W0:Y:S01]  /*0d00*/  @P1 LDC.64 R74, c[0x0][0x3a0] ;  /* 0x0000e800ff4a1b82 */ /* 0x001e220000000a00 */
[----:B-1----:R-:W-:-:S04]  /*0d10*/  @P0 IMAD.WIDE.U32 R76, R32, 0x10, R76 ;  /* 0x00000010204c0825 */ /* 0x002fc800078e004c */
[----:B--2---:R-:W-:Y:S01]  /*0d20*/  @P1 FFMA.FTZ R39, R24, UR4, R28 ;  /* 0x0000000418271c23 */ /* 0x004fe2000801001c */
[----:B------:R-:W-:Y:S01]  /*0d30*/  @P1 FFMA.FTZ R54, R25, UR4, R29 ;  /* 0x0000000419361c23 */ /* 0x000fe2000801001d */
[----:B------:R-:W-:Y:S01]  /*0d40*/  @P1 FFMA.FTZ R55, R26, UR4, R30 ;  /* 0x000000041a371c23 */ /* 0x000fe2000801001e */
[----:B------:R-:W-:Y:S01]  /*0d50*/  @P1 FFMA.FTZ R73, R27, UR4, R31 ;  /* 0x000000041b491c23 */ /* 0x000fe2000801001f */
[C---:B------:R-:W-:Y:S01]  /*0d60*/  IMAD.WIDE.U32 R30, R34.reuse, 0x10, R88 ;  /* 0x00000010221e7825 */ /* 0x040fe200078e0058 */
[----:B------:R-:W-:Y:S02]  /*0d70*/  @P1 MOV R20, R39 ;  /* 0x0000002700141202 */ /* 0x000fe40000000f00 */
[----:B------:R-:W-:Y:S01]  /*0d80*/  @P1 MOV R21, R54 ;  /* 0x0000003600151202 */ /* 0x000fe20000000f00 */
[----:B0-----:R-:W-:Y:S01]  /*0d90*/  @P1 IMAD.WIDE.U32 R28, R34, 0x10, R74 ;  /* 0x00000010221c1825 */ /* 0x001fe200078e004a */
[----:B------:R-:W-:Y:S02]  /*0da0*/  @P1 MOV R22, R55 ;  /* 0x0000003700161202 */ /* 0x000fe40000000f00 */
[----:B------:R-:W-:Y:S01]  /*0db0*/  @P1 MOV R23, R73 ;  /* 0x0000004900171202 */ /* 0x000fe20000000f00 */
[----:B------:R-:W-:Y:S06]  /*0dc0*/  @P1 BRA `(.L_x_16286) ;  /* 0x0000000000281947 */ /* 0x000fec0003800000 */
[----:B------:R-:W-:Y:S01]  /*0dd0*/  ISETP.NE.U32.AND P2, PT, RZ, UR16, PT ;  /* 0x00000010ff007c0c */ /* 0x000fe2000bf45070 */
[----:B------:R-:W-:Y:S01]  /*0de0*/  FMUL.FTZ R39, R24, UR4 ;  /* 0x0000000418277c20 */ /* 0x000fe20008410000 */
[----:B------:R-:W-:Y:S01]  /*0df0*/  FMUL.FTZ R54, R25, UR4 ;  /* 0x0000000419367c20 */ /* 0x000fe20008410000 */
[----:B------:R-:W-:Y:S01]  /*0e00*/  FMUL.FTZ R55, R26, UR4 ;  /* 0x000000041a377c20 */ /* 0x000fe20008410000 */
[----:B------:R-:W-:Y:S01]  /*0e10*/  ISETP.NE.AND.EX P2, PT, RZ, UR17, PT, P2 ;  /* 0x00000011ff007c0c */ /* 0x000fe2000bf45320 */
[----:B------:R-:W-:-:S12]  /*0e20*/  FMUL.FTZ R73, R27, UR4 ;  /* 0x000000041b497c20 */ /* 0x000fd80008410000 */
[----:B------:R-:W-:Y:S02]  /*0e30*/  @P2 MOV R20, R39 ;  /* 0x0000002700142202 */ /* 0x000fe40000000f00 */
[----:B------:R-:W-:Y:S02]  /*0e40*/  @P2 MOV R21, R54 ;  /* 0x0000003600152202 */ /* 0x000fe40000000f00 */
[----:B------:R-:W-:Y:S02]  /*0e50*/  @P2 MOV R22, R55 ;  /* 0x0000003700162202 */ /* 0x000fe40000000f00 */
[----:B------:R-:W-:-:S07]  /*0e60*/  @P2 MOV R23, R73 ;  /* 0x0000004900172202 */ /* 0x000fce0000000f00 */
.L_x_16286:
[----:B------:R0:W-:Y:S01]  /*0e70*/  @P0 STG.E.128 desc[UR10][R76.64], R20 ;  /* 0x000000144c000986 */ /* 0x0001e2000c101d0a */
[----:B------:R-:W1:Y:S03]  /*0e80*/  @P0 LDC.64 R80, c[0x0][0x3a8] ;  /* 0x0000ea00ff500b82 */ /* 0x000e660000000a00 */
[----:B------:R-:W2:Y:S05]  /*0e90*/  LDG.E.128 R24, desc[UR10][R30.64] ;  /* 0x0000000a1e187981 */ /* 0x000eaa000c1e1d00 */
[----:B------:R-:W3:Y:S01]  /*0ea0*/  @P1 LDC.64 R78, c[0x0][0x3a0] ;  /* 0x0000e800ff4e1b82 */ /* 0x000ee20000000a00 */
[----:B------:R-:W2:Y:S01]  /*0eb0*/  @P1 LDG.E.128 R28, desc[UR10][R28.64] ;  /* 0x0000000a1c1c1981 */ /* 0x000ea2000c1e1d00 */
[----:B------:R-:W-:Y:S01]  /*0ec0*/  IADD3 R72, PT, PT, R33, 0x180, RZ ;  /* 0x0000018021487810 */ /* 0x000fe20007ffe0ff */
[----:B-1----:R-:W-:-:S04]  /*0ed0*/  @P0 IMAD.WIDE.U32 R80, R34, 0x10, R80 ;  /* 0x0000001022500825 */ /* 0x002fc800078e0050 */
[----:B--2---:R-:W-:Y:S01]  /*0ee0*/  @P1 FFMA.FTZ R74, R24, UR4, R28 ;  /* 0x00000004184a1c23 */ /* 0x004fe2000801001c */
[----:B------:R-:W-:Y:S01]  /*0ef0*/  @P1 FFMA.FTZ R75, R25, UR4, R29 ;  /* 0x00000004194b1c23 */ /* 0x000fe2000801001d */
[----:B0-----:R-:W-:Y:S01]  /*0f00*/  @P1 FFMA.FTZ R76, R26, UR4, R30 ;  /* 0x000000041a4c1c23 */ /* 0x001fe2000801001e */
[----:B------:R-:W-:Y:S01]  /*0f10*/  @P1 FFMA.FTZ R77, R27, UR4, R31 ;  /* 0x000000041b4d1c23 */ /* 0x000fe2000801001f */
[C---:B------:R-:W-:Y:S01]  /*0f20*/  IMAD.WIDE.U32 R30, R72.reuse, 0x10, R88 ;  /* 0x00000010481e7825 */ /* 0x040fe200078e0058 */
[----:B------:R-:W-:Y:S02]  /*0f30*/  @P1 MOV R20, R74 ;  /* 0x0000004a00141202 */ /* 0x000fe40000000f00 */
[----:B------:R-:W-:Y:S01]  /*0f40*/  @P1 MOV R21, R75 ;  /* 0x0000004b00151202 */ /* 0x000fe20000000f00 */
[----:B---3--:R-:W-:Y:S01]  /*0f50*/  @P1 IMAD.WIDE.U32 R28, R72, 0x10, R78 ;  /* 0x00000010481c1825 */ /* 0x008fe200078e004e */
        /* <DEDUP_REMOVED lines=13> */
.L_x_16287:
[----:B------:R0:W-:Y:S01]  /*1030*/  @P0 STG.E.128 desc[UR10][R80.64], R20 ;  /* 0x0000001450000986 */ /* 0x0001e2000c101d0a */
[----:B------:R-:W1:Y:S03]  /*1040*/  @P0 LDC.64 R86, c[0x0][0x3a8] ;  /* 0x0000ea00ff560b82 */ /* 0x000e660000000a00 */
[----:B------:R-:W2:Y:S05]  /*1050*/  LDG.E.128 R24, desc[UR10][R30.64] ;  /* 0x0000000a1e187981 */ /* 0x000eaa000c1e1d00 */
[----:B------:R-:W3:Y:S01]  /*1060*/  @P1 LDC.64 R84, c[0x0][0x3a0] ;  /* 0x0000e800ff541b82 */ /* 0x000ee20000000a00 */
[----:B------:R-:W2:Y:S01]  /*1070*/  @P1 LDG.E.128 R28, desc[UR10][R28.64] ;  /* 0x0000000a1c1c1981 */ /* 0x000ea2000c1e1d00 */
[----:B------:R-:W-:Y:S01]  /*1080*/  IADD3 R78, PT, PT, R33, 0x200, RZ ;  /* 0x00000200214e7810 */ /* 0x000fe20007ffe0ff */
[----:B--2---:R-:W-:Y:S01]  /*1090*/  @P1 FFMA.FTZ R79, R24, UR4, R28 ;  /* 0x00000004184f1c23 */ /* 0x004fe2000801001c */
[----:B0-----:R-:W-:Y:S01]  /*10a0*/  @P1 FFMA.FTZ R80, R25, UR4, R29 ;  /* 0x0000000419501c23 */ /* 0x001fe2000801001d */
[----:B------:R-:W-:Y:S01]  /*10b0*/  @P1 FFMA.FTZ R81, R26, UR4, R30 ;  /* 0x000000041a511c23 */ /* 0x000fe2000801001e */
[----:B------:R-:W-:-:S02]  /*10c0*/  @P1 FFMA.FTZ R82, R27, UR4, R31 ;  /* 0x000000041b521c23 */ /* 0x000fc4000801001f */
[----:B------:R-:W-:Y:S02]  /*10d0*/  @P1 MOV R20, R79 ;  /* 0x0000004f00141202 */ /* 0x000fe40000000f00 */
[----:B------:R-:W-:Y:S02]  /*10e0*/  @P1 MOV R21, R80 ;  /* 0x0000005000151202 */ /* 0x000fe40000000f00 */
[----:B------:R-:W-:Y:S02]  /*10f0*/  @P1 MOV R22, R81 ;  /* 0x0000005100161202 */ /* 0x000fe40000000f00 */
[----:B------:R-:W-:Y:S01]  /*1100*/  @P1 MOV R23, R82 ;  /* 0x0000005200171202 */ /* 0x000fe20000000f00 */
[----:B-1-3--:R-:W-:Y:S06]  /*1110*/  @P1 BRA `(.L_x_16288) ;  /* 0x0000000000281947 */ /* 0x00afec0003800000 */
        /* <DEDUP_REMOVED lines=10> */
.L_x_16288:
[----:B------:R-:W-:Y:S01]  /*11c0*/  @P0 IMAD.WIDE.U32 R86, R72, 0x10, R86 ;  /* 0x0000001048560825 */ /* 0x000fe200078e0056 */
[----:B------:R-:W0:Y:S03]  /*11d0*/  @P0 LDC.64 R92, c[0x0][0x3a8] ;  /* 0x0000ea00ff5c0b82 */ /* 0x000e260000000a00 */
[C---:B------:R-:W-:Y:S01]  /*11e0*/  IMAD.WIDE.U32 R24, R78.reuse, 0x10, R88 ;  /* 0x000000104e187825 */ /* 0x040fe200078e0058 */
[----:B------:R1:W-:Y:S03]  /*11f0*/  @P0 STG.E.128 desc[UR10][R86.64], R20 ;  /* 0x0000001456000986 */ /* 0x0003e6000c101d0a */
[----:B------:R-:W-:Y:S01]  /*1200*/  @P1 IMAD.WIDE.U32 R28, R78, 0x10, R84 ;  /* 0x000000104e1c1825 */ /* 0x000fe200078e0054 */
[----:B------:R-:W2:Y:S01]  /*1210*/  @P1 LDC.64 R90, c[0x0][0x3a0] ;  /* 0x0000e800ff5a1b82 */ /* 0x000ea20000000a00 */
[----:B------:R-:W3:Y:S04]  /*1220*/  LDG.E.128 R24, desc[UR10][R24.64] ;  /* 0x0000000a18187981 */ /* 0x000ee8000c1e1d00 */
[----:B------:R-:W3:Y:S02]  /*1230*/  @P1 LDG.E.128 R28, desc[UR10][R28.64] ;  /* 0x0000000a1c1c1981 */ /* 0x000ee4000c1e1d00 */
[----:B---3--:R-:W-:Y:S01]  /*1240*/  @P1 FFMA.FTZ R83, R24, UR4, R28 ;  /* 0x0000000418531c23 */ /* 0x008fe2000801001c */
[----:B------:R-:W-:Y:S01]  /*1250*/  @P1 FFMA.FTZ R85, R25, UR4, R29 ;  /* 0x0000000419551c23 */ /* 0x000fe2000801001d */
[----:B-1----:R-:W-:Y:S01]  /*1260*/  @P1 FFMA.FTZ R86, R26, UR4, R30 ;  /* 0x000000041a561c23 */ /* 0x002fe2000801001e */
[----:B------:R-:W-:-:S02]  /*1270*/  @P1 FFMA.FTZ R87, R27, UR4, R31 ;  /* 0x000000041b571c23 */ /* 0x000fc4000801001f */
[----:B------:R-:W-:Y:S02]  /*1280*/  @P1 MOV R20, R83 ;  /* 0x0000005300141202 */ /* 0x000fe40000000f00 */
[----:B------:R-:W-:Y:S02]  /*1290*/  @P1 MOV R21, R85 ;  /* 0x0000005500151202 */ /* 0x000fe40000000f00 */
[----:B------:R-:W-:Y:S02]  /*12a0*/  @P1 MOV R22, R86 ;  /* 0x0000005600161202 */ /* 0x000fe40000000f00 */
[----:B------:R-:W-:Y:S01]  /*12b0*/  @P1 MOV R23, R87 ;  /* 0x0000005700171202 */ /* 0x000fe20000000f00 */
[----:B0-2---:R-:W-:Y:S06]  /*12c0*/  @P1 BRA `(.L_x_16289) ;  /* 0x0000000000281947 */ /* 0x005fec0003800000 */
        /* <DEDUP_REMOVED lines=10> */
.L_x_16289:
[----:B------:R-:W-:Y:S01]  /*1370*/  IADD3 R84, PT, PT, R33, 0x280, RZ ;  /* 0x0000028021547810 */ /* 0x000fe20007ffe0ff */
[----:B------:R-:W-:-:S04]  /*1380*/  @P0 IMAD.WIDE.U32 R92, R78, 0x10, R92 ;  /* 0x000000104e5c0825 */ /* 0x000fc800078e005c */
[C---:B------:R-:W-:Y:S01]  /*1390*/  IMAD.WIDE.U32 R24, R84.reuse, 0x10, R88 ;  /* 0x0000001054187825 */ /* 0x040fe200078e0058 */
[----:B------:R0:W-:Y:S03]  /*13a0*/  @P0 STG.E.128 desc[UR10][R92.64], R20 ;  /* 0x000000145c000986 */ /* 0x0001e6000c101d0a */
[----:B------:R-:W-:Y:S02]  /*13b0*/  @P1 IMAD.WIDE.U32 R28, R84, 0x10, R90 ;  /* 0x00000010541c1825 */ /* 0x000fe400078e005a */
[----:B------:R-:W2:Y:S04]  /*13c0*/  LDG.E.128 R24, desc[UR10][R24.64] ;  /* 0x0000000a18187981 */ /* 0x000ea8000c1e1d00 */
[----:B------:R-:W2:Y:S02]  /*13d0*/  @P1 LDG.E.128 R28, desc[UR10][R28.64] ;  /* 0x0000000a1c1c1981 */ /* 0x000ea4000c1e1d00 */
[----:B--2---:R-:W-:Y:S01]  /*13e0*/  @P1 FFMA.FTZ R28, R24, UR4, R28 ;  /* 0x00000004181c1c23 */ /* 0x004fe2000801001c */
[----:B------:R-:W-:Y:S01]  /*13f0*/  @P1 FFMA.FTZ R29, R25, UR4, R29 ;  /* 0x00000004191d1c23 */ /* 0x000fe2000801001d */
[----:B------:R-:W-:Y:S01]  /*1400*/  @P1 FFMA.FTZ R30, R26, UR4, R30 ;  /* 0x000000041a1e1c23 */ /* 0x000fe2000801001e */
[----:B------:R-:W-:-:S02]  /*1410*/  @P1 FFMA.FTZ R31, R27, UR4, R31 ;  /* 0x000000041b1f1c23 */ /* 0x000fc4000801001f */
[----:B0-----:R-:W-:Y:S02]  /*1420*/  @P1 MOV R20, R28 ;  /* 0x0000001c00141202 */ /* 0x001fe40000000f00 */
[----:B------:R-:W-:Y:S02]  /*1430*/  @P1 MOV R21, R29 ;  /* 0x0000001d00151202 */ /* 0x000fe40000000f00 */
        /* <DEDUP_REMOVED lines=13> */
.L_x_16290:
[----:B------:R-:W-:Y:S01]  /*1510*/  FADD.FTZ R25, RZ, R35 ;  /* 0x00000023ff197221 */ /* 0x000fe20000010000 */
[----:B------:R-:W-:Y:S01]  /*1520*/  LOP3.LUT P1, RZ, R71, 0x1f, RZ, 0xc0, !PT ;  /* 0x0000001f47ff7812 */ /* 0x000fe2000782c0ff */
        /* <DEDUP_REMOVED lines=104> */
.L_x_16292:
[----:B------:R-:W-:Y:S05]  /*1bb0*/  BSYNC.RECONVERGENT B0 ;  /* 0x0000000000007941 */ /* 0x000fea0003800200 */
.L_x_16291:
[----:B0-----:R-:W-:Y:S01]  /*1bc0*/  LOP3.LUT R24, R71, 0x1f, RZ, 0xc0, !PT ;  /* 0x0000001f47187812 */ /* 0x001fe200078ec0ff */
[----:B------:R-:W-:Y:S01]  /*1bd0*/  BAR.SYNC.DEFER_BLOCKING 0x0 ;  /* 0x0000000000007b1d */ /* 0x000fe20000010000 */
[----:B------:R-:W-:Y:S02]  /*1be0*/  HFMA2 R88, -RZ, RZ, 0, 0 ;  /* 0x00000000ff587431 */ /* 0x000fe400000001ff */
[----:B------:R-:W-:Y:S02]  /*1bf0*/  ISETP.GT.U32.AND P1, PT, R24, 0x3, PT ;  /* 0x000000031800780c */ /* 0x000fe40003f24070 */
[----:B------:R-:W-:Y:S01]  /*1c00*/  CS2R R24, SRZ ;  /* 0x0000000000187805 */ /* 0x000fe2000001ff00 */
[----:B------:R-:W-:Y:S10]  /*1c10*/  BSSY.RECONVERGENT B0, `(.L_x_16293) ;  /* 0x000000a000007945 */ /* 0x000ff40003800200 */
        /* <DEDUP_REMOVED lines=9> */
.L_x_16294:
[----:B------:R-:W-:Y:S05]  /*1cb0*/  BSYNC.RECONVERGENT B0 ;  /* 0x0000000000007941 */ /* 0x000fea0003800200 */
.L_x_16293:
[----:B0-----:R-:W0:Y:S01]  /*1cc0*/  SHFL.DOWN PT, R89, R24, 0x2, 0x1f ;  /* 0x08401f0018597f89 */ /* 0x001e2200000e0000 */
[----:B------:R-:W-:Y:S01]  /*1cd0*/  I2FP.F32.U32 R91, R88 ;  /* 0x00000058005b7245 */ /* 0x000fe20000201000 */
[----:B------:R-:W-:Y:S01]  /*1ce0*/  UPLOP3.LUT UP0, UPT, UPT, UPT, UP0, 0x40, 0x4 ;  /* 0x000000000004789c */ /* 0x000fe20003f0e800 */
[----:B------:R-:W-:Y:S01]  /*1cf0*/  ISETP.NE.AND P1, PT, R71, RZ, PT ;  /* 0x000000ff4700720c */ /* 0x000fe20003f25270 */
[----:B------:R-:W1:Y:S01]  /*1d00*/  SHFL.DOWN PT, R27, R88, 0x2, 0x1f ;  /* 0x08401f00581b7f89 */ /* 0x000e6200000e0000 */
[----:B------:R-:W-:Y:S01]  /*1d10*/  ISETP.NE.AND P2, PT, RZ, UR13, PT ;  /* 0x0000000dff007c0c */ /* 0x000fe2000bf45270 */
[----:B0-----:R-:W-:-:S04]  /*1d20*/  FADD.FTZ R26, -R89, R24 ;  /* 0x00000018591a7221 */ /* 0x001fc80000010100 */
[----:B------:R-:W-:Y:S01]  /*1d30*/  FMUL.FTZ R90, R26, R26 ;  /* 0x0000001a1a5a7220 */ /* 0x000fe20000410000 */
[----:B-1----:R-:W-:Y:S02]  /*1d40*/  IADD3 R26, PT, PT, R27, R88, RZ ;  /* 0x000000581b1a7210 */ /* 0x002fe40007ffe0ff */
[----:B------:R-:W-:Y:S01]  /*1d50*/  I2FP.F32.S32 R92, R27 ;  /* 0x0000001b005c7245 */ /* 0x000fe20000201400 */
[----:B------:R-:W-:-:S04]  /*1d60*/  FMUL.FTZ R27, R90, R91 ;  /* 0x0000005b5a1b7220 */ /* 0x000fc80000410000 */
        /* <DEDUP_REMOVED lines=8> */
[----:B------:R-:W-:Y:S02]  /*1df0*/  FFMA.FTZ R88, R88, R27, R91 ;  /* 0x0000001b58587223 */ /* 0x000fe4000001005b */
[----:B------:R-:W-:Y:S04]  /*1e00*/  SHFL.DOWN PT, R91, R26, 0x1, 0x1f ;  /* 0x08201f001a5b7f89 */ /* 0x000fe800000e0000 */
[----:B------:R-:W0:Y:S02]  /*1e10*/  SHFL.DOWN PT, R90, R89, 0x1, 0x1f ;  /* 0x08201f00595a7f89 */ /* 0x000e2400000e0000 */
[----:B0-----:R-:W-:-:S04]  /*1e20*/  FADD.FTZ R27, R89, -R90 ;  /* 0x8000005a591b7221 */ /* 0x001fc80000010000 */
[----:B------:R-:W-:Y:S01]  /*1e30*/  FMUL.FTZ R93, R27, R27 ;  /* 0x0000001b1b5d7220 */ /* 0x000fe20000410000 */
[-C--:B------:R-:W-:Y:S02]  /*1e40*/  IADD3 R27, PT, PT, R26, R91.reuse, RZ ;  /* 0x0000005b1a1b7210 */ /* 0x080fe40007ffe0ff */
[----:B------:R-:W-:Y:S01]  /*1e50*/  I2FP.F32.S32 R91, R91 ;  /* 0x0000005b005b7245 */ /* 0x000fe20000201400 */
[----:B------:R-:W-:-:S04]  /*1e60*/  FMUL.FTZ R25, R24, R93 ;  /* 0x0000005d18197220 */ /* 0x000fc80000410000 */
[-C--:B------:R-:W-:Y:S01]  /*1e70*/  FMUL.FTZ R25, R25, R91.reuse ;  /* 0x0000005b19197220 */ /* 0x080fe20000410000 */
[----:B------:R-:W-:Y:S02]  /*1e80*/  FMUL.FTZ R91, R90, R91 ;  /* 0x0000005b5a5b7220 */ /* 0x000fe40000410000 */
[----:B------:R-:W0:Y:S02]  /*1e90*/  LDC R90, c[0x0][0x448] ;  /* 0x00011200ff5a7b82 */ /* 0x000e240000000800 */
[----:B------:R-:W-:Y:S01]  /*1ea0*/  FFMA.FTZ R93, R24, R89, R91 ;  /* 0x00000059185d7223 */ /* 0x000fe2000001005b */
[----:B------:R-:W-:Y:S01]  /*1eb0*/  I2FP.F32.S32 R24, R27 ;  /* 0x0000001b00187245 */ /* 0x000fe20000201400 */
[----:B------:R-:W1:Y:S04]  /*1ec0*/  SHFL.DOWN PT, R91, R88, 0x1, 0x1f ;  /* 0x08201f00585b7f89 */ /* 0x000e6800000e0000 */
[----:B------:R-:W2:Y:S01]  /*1ed0*/  @!P1 LDC.64 R26, c[0x0][0x3c0] ;  /* 0x0000f000ff1a9b82 */ /* 0x000ea20000000a00 */
[----:B------:R-:W3:Y:S02]  /*1ee0*/  MUFU.RCP R24, R24 ;  /* 0x0000001800187308 */ /* 0x000ee40000001000 */
[----:B---3--:R-:W-:Y:S01]  /*1ef0*/  FMUL.FTZ R89, R24, R93 ;  /* 0x0000005d18597220 */ /* 0x008fe20000410000 */
[----:B-1----:R-:W-:-:S04]  /*1f00*/  FADD.FTZ R91, R88, R91 ;  /* 0x0000005b585b7221 */ /* 0x002fc80000010000 */
[----:B------:R-:W-:Y:S01]  /*1f10*/  FFMA.FTZ R91, R24, R25, R91 ;  /* 0x00000019185b7223 */ /* 0x000fe2000001005b */
[----:B------:R-:W1:Y:S05]  /*1f20*/  SHFL.IDX PT, R89, R89, RZ, 0x1f ;  /* 0x00001fff59597589 */ /* 0x000e6a00000e0000 */
[----:B------:R-:W0:Y:S01]  /*1f30*/  SHFL.IDX PT, R91, R91, RZ, 0x1f ;  /* 0x00001fff5b5b7589 */ /* 0x000e2200000e0000 */
[----:B-1----:R-:W-:-:S05]  /*1f40*/  FMUL.FTZ R25, R89, R89 ;  /* 0x0000005959197220 */ /* 0x002fca0000410000 */
[----:B------:R-:W-:Y:S01]  /*1f50*/  FSEL R25, R25, RZ, P2 ;  /* 0x000000ff19197208 */ /* 0x000fe20001000000 */
[----:B0-----:R-:W-:Y:S01]  /*1f60*/  FFMA.FTZ R24, R91, UR12, R90 ;  /* 0x0000000c5b187c23 */ /* 0x001fe2000801005a */
[----:B------:R-:W-:-:S03]  /*1f70*/  MOV R91, UR6 ;  /* 0x00000006005b7c02 */ /* 0x000fc60008000f00 */
[----:B------:R-:W-:Y:S01]  /*1f80*/  FADD.FTZ R88, R24, R25 ;  /* 0x0000001918587221 */ /* 0x000fe20000010000 */
[----:B------:R-:W-:-:S05]  /*1f90*/  MOV R25, UR6 ;  /* 0x0000000600197c02 */ /* 0x000fca0008000f00 */
[----:B--2---:R-:W-:Y:S01]  /*1fa0*/  @!P1 IMAD.WIDE R26, R25, 0x4, R26 ;  /* 0x00000004191a9825 */ /* 0x004fe200078e021a */
[----:B------:R-:W0:Y:S01]  /*1fb0*/  MUFU.RSQ R88, R88 ;  /* 0x0000005800587308 */ /* 0x000e220000001400 */
[----:B------:R-:W1:Y:S03]  /*1fc0*/  @!P1 LDC.64 R24, c[0x0][0x3c8] ;  /* 0x0000f200ff189b82 */ /* 0x000e660000000a00 */
[----:B------:R2:W-:Y:S02]  /*1fd0*/  @!P1 STG.E desc[UR10][R26.64], R89 ;  /* 0x000000591a009986 */ /* 0x0005e4000c10190a */
[----:B--2---:R-:W-:-:S05]  /*1fe0*/  FSEL R89, R89, RZ, !P2 ;  /* 0x000000ff59597208 */ /* 0x004fca0005000000 */
[C---:B------:R-:W-:Y:S01]  /*1ff0*/  FADD.FTZ R35, -R89.reuse, R35 ;  /* 0x0000002359237221 */ /* 0x040fe20000010100 */
[C---:B------:R-:W-:Y:S01]  /*2000*/  FADD.FTZ R93, -R89.reuse, R36 ;  /* 0x00000024595d7221 */ /* 0x040fe20000010100 */
[C---:B------:R-:W-:Y:S01]  /*2010*/  FADD.FTZ R37, -R89.reuse, R37 ;  /* 0x0000002559257221 */ /* 0x040fe20000010100 */
[----:B------:R-:W-:Y:S01]  /*2020*/  FADD.FTZ R92, -R89, R38 ;  /* 0x00000026595c7221 */ /* 0x000fe20000010100 */
[----:B-1----:R-:W-:-:S04]  /*2030*/  @!P1 IMAD.WIDE R24, R91, 0x4, R24 ;  /* 0x000000045b189825 */ /* 0x002fc800078e0218 */
[C---:B0-----:R-:W-:Y:S01]  /*2040*/  FMUL.FTZ R36, R88.reuse, R35 ;  /* 0x0000002358247220 */ /* 0x041fe20000410000 */
[----:B------:R-:W0:Y:S01]  /*2050*/  LDC.64 R90, c[0x0][0x428] ;  /* 0x00010a00ff5a7b82 */ /* 0x000e220000000a00 */
[C---:B------:R-:W-:Y:S01]  /*2060*/  FMUL.FTZ R26, R88.reuse, R93 ;  /* 0x0000005d581a7220 */ /* 0x040fe20000410000 */
[C---:B------:R-:W-:Y:S01]  /*2070*/  FMUL.FTZ R38, R88.reuse, R37 ;  /* 0x0000002558267220 */ /* 0x040fe20000410000 */
[----:B------:R-:W-:Y:S01]  /*2080*/  FMUL.FTZ R92, R88, R92 ;  /* 0x0000005c585c7220 */ /* 0x000fe20000410000 */
[----:B------:R1:W-:Y:S01]  /*2090*/  @!P1 STG.E desc[UR10][R24.64], R88 ;  /* 0x0000005818009986 */ /* 0x0003e2000c10190a */
[C---:B------:R-:W-:Y:S01]  /*20a0*/  FADD.FTZ R39, -R89.reuse, R39 ;  /* 0x0000002759277221 */ /* 0x040fe20000010100 */
[C---:B------:R-:W-:Y:S01]  /*20b0*/  FADD.FTZ R73, -R89.reuse, R73 ;  /* 0x0000004959497221 */ /* 0x040fe20000010100 */
[----:B------:R-:W-:Y:S01]  /*20c0*/  FFMA.FTZ R27, R92, R64, R63 ;  /* 0x000000405c1b7223 */ /* 0x000fe2000001003f */
        /* <DEDUP_REMOVED lines=8> */
[----:B-1----:R-:W-:Y:S01]  /*2150*/  FFMA.FTZ R24, R36, R70, R69 ;  /* 0x0000004624187223 */ /* 0x002fe20000010045 */
[----:B------:R-:W-:Y:S01]  /*2160*/  FFMA.FTZ R25, R26, R68, R67 ;  /* 0x000000441a197223 */ /* 0x000fe20000010043 */
[----:B------:R-:W-:Y:S01]  /*2170*/  FFMA.FTZ R26, R38, R66, R65 ;  /* 0x00000042261a7223 */ /* 0x000fe20000010041 */
[C---:B------:R-:W-:Y:S01]  /*2180*/  FADD.FTZ R82, -R89.reuse, R82 ;  /* 0x0000005259527221 */ /* 0x040fe20000010100 */
[C---:B------:R-:W-:Y:S01]  /*2190*/  FADD.FTZ R83, -R89.reuse, R83 ;  /* 0x0000005359537221 */ /* 0x040fe20000010100 */
[C---:B------:R-:W-:Y:S01]  /*21a0*/  FADD.FTZ R85, -R89.reuse, R85 ;  /* 0x0000005559557221 */ /* 0x040fe20000010100 */
[C---:B------:R-:W-:Y:S01]  /*21b0*/  FADD.FTZ R86, -R89.reuse, R86 ;  /* 0x0000005659567221 */ /* 0x040fe20000010100 */
[----:B------:R-:W-:Y:S01]  /*21c0*/  FADD.FTZ R87, -R89, R87 ;  /* 0x0000005759577221 */ /* 0x000fe20000010100 */
[----:B0-----:R-:W-:-:S04]  /*21d0*/  IMAD.WIDE.U32 R36, R33, 0x10, R90 ;  /* 0x0000001021247825 */ /* 0x001fc800078e005a */
[C---:B------:R-:W-:Y:S01]  /*21e0*/  FADD.FTZ R28, -R89.reuse, R28 ;  /* 0x0000001c591c7221 */ /* 0x040fe20000010100 */
[C---:B------:R-:W-:Y:S01]  /*21f0*/  FADD.FTZ R29, -R89.reuse, R29 ;  /* 0x0000001d591d7221 */ /* 0x040fe20000010100 */
[C---:B------:R-:W-:Y:S01]  /*2200*/  FADD.FTZ R30, -R89.reuse, R30 ;  /* 0x0000001e591e7221 */ /* 0x040fe20000010100 */
[----:B------:R-:W-:Y:S01]  /*2210*/  IMAD.WIDE.U32 R92, R32, 0x10, R90 ;  /* 0x00000010205c7825 */ /* 0x000fe200078e005a */
[----:B------:R0:W-:Y:S03]  /*2220*/  STG.E.128 desc[UR10][R36.64], R24 ;  /* 0x0000001824007986 */ /* 0x0001e6000c101d0a */
[----:B------:R-:W-:Y:S01]  /*2230*/  FADD.FTZ R31, -R89, R31 ;  /* 0x0000001f591f7221 */ /* 0x000fe20000010100 */
        /* <DEDUP_REMOVED lines=14> */
[----:B------:R-:W-:Y:S01]  /*2320*/  FFMA.FTZ R32, R83, R8, R2 ;  /* 0x0000000853207223 */ /* 0x000fe20000010002 */
[----:B------:R-:W-:Y:S01]  /*2330*/  FFMA.FTZ R33, R33, R10, R17 ;  /* 0x0000000a21217223 */ /* 0x000fe20000010011 */
[C---:B0-----:R-:W-:Y:S01]  /*2340*/  FADD.FTZ R24, -R89.reuse, R54 ;  /* 0x0000003659187221 */ /* 0x041fe20000010100 */
[----:B------:R-:W-:Y:S01]  /*2350*/  FADD.FTZ R25, -R89, R55 ;  /* 0x0000003759197221 */ /* 0x000fe20000010100 */
[C---:B------:R-:W-:Y:S01]  /*2360*/  FMUL.FTZ R27, R88.reuse, R73 ;  /* 0x00000049581b7220 */ /* 0x040fe20000410000 */
[----:B------:R-:W0:Y:S01]  /*2370*/  LDC.64 R54, c[0x0][0x380] ;  /* 0x0000e000ff367b82 */ /* 0x000e220000000a00 */
[C---:B------:R-:W-:Y:S01]  /*2380*/  FMUL.FTZ R36, R88.reuse, R24 ;  /* 0x0000001858247220 */ /* 0x040fe20000410000 */
[----:B------:R-:W-:Y:S01]  /*2390*/  FMUL.FTZ R26, R88, R25 ;  /* 0x00000019581a7220 */ /* 0x000fe20000410000 */
[----:B------:R-:W-:Y:S01]  /*23a0*/  FFMA.FTZ R24, R39, R62, R61 ;  /* 0x0000003e27187223 */ /* 0x000fe2000001003d */
[----:B------:R-:W-:Y:S01]  /*23b0*/  FFMA.FTZ R27, R27, R56, R53 ;  /* 0x000000381b1b7223 */ /* 0x000fe20000010035 */
[----:B------:R-:W-:Y:S01]  /*23c0*/  FFMA.FTZ R25, R36, R60, R59 ;  /* 0x0000003c24197223 */ /* 0x000fe2000001003b */
[----:B------:R-:W-:Y:S01]  /*23d0*/  FFMA.FTZ R26, R26, R58, R57 ;  /* 0x0000003a1a1a7223 */ /* 0x000fe20000010039 */
[C---:B------:R-:W-:Y:S01]  /*23e0*/  FMUL.FTZ R36, R88.reuse, R28 ;  /* 0x0000001c58247220 */ /* 0x040fe20000410000 */
[C---:B------:R-:W-:Y:S01]  /*23f0*/  FMUL.FTZ R37, R88.reuse, R29 ;  /* 0x0000001d58257220 */ /* 0x040fe20000410000 */
[----:B------:R-:W-:Y:S01]  /*2400*/  FMUL.FTZ R39, R88, R31 ;  /* 0x0000001f58277220 */ /* 0x000fe20000410000 */
[----:B------:R-:W-:Y:S01]  /*2410*/  IMAD.WIDE.U32 R88, R34, 0x10, R90 ;  /* 0x0000001022587825 */ /* 0x000fe200078e005a */
[----:B------:R1:W-:Y:S03]  /*2420*/  STG.E.128 desc[UR10][R92.64], R24 ;  /* 0x000000185c007986 */ /* 0x0003e6000c101d0a */
        /* <DEDUP_REMOVED lines=11> */
[----:B0-----:R-:W-:Y:S01]  /*24e0*/  R2UR UR4, R54 ;  /* 0x00000000360472ca */ /* 0x001fe200000e0000 */
[----:B-1----:R-:W-:Y:S01]  /*24f0*/  FFMA.FTZ R24, R74, R52, R51 ;  /* 0x000000344a187223 */ /* 0x002fe20000010033 */
[----:B------:R-:W-:Y:S01]  /*2500*/  FFMA.FTZ R25, R75, R50, R49 ;  /* 0x000000324b197223 */ /* 0x000fe20000010031 */
[----:B------:R-:W-:Y:S01]  /*2510*/  FFMA.FTZ R26, R76, R48, R47 ;  /* 0x000000304c1a7223 */ /* 0x000fe2000001002f */
[----:B------:R-:W-:Y:S01]  /*2520*/  FFMA.FTZ R27, R77, R46, R45 ;  /* 0x0000002e4d1b7223 */ /* 0x000fe2000001002d */
[----:B------:R-:W-:-:S04]  /*2530*/  IMAD.WIDE.U32 R92, R78, 0x10, R90 ;  /* 0x000000104e5c7825 */ /* 0x000fc800078e005a */
[----:B------:R0:W-:Y:S04]  /*2540*/  STG.E.128 desc[UR10][R88.64], R24 ;  /* 0x0000001858007986 */ /* 0x0001e8000c101d0a */
[----:B------:R-:W-:Y:S01]  /*2550*/  UIADD3 UR6, UPT, UPT, UR6, UR4, URZ ;  /* 0x0000000406067290 */ /* 0x000fe2000fffe0ff */
[----:B------:R0:W-:Y:S05]  /*2560*/  STG.E.128 desc[UR10][R72.64], R28 ;  /* 0x0000001c48007986 */ /* 0x0001ea000c101d0a */
[----:B------:R-:W-:Y:S01]  /*2570*/  ISETP.LE.AND P1, PT, R55, UR6, PT ;  /* 0x0000000637007c0c */ /* 0x000fe2000bf23270 */
[----:B------:R0:W-:Y:S04]  /*2580*/  STG.E.128 desc[UR10][R92.64], R32 ;  /* 0x000000205c007986 */ /* 0x0001e8000c101d0a */
[----:B------:R0:W-:Y:S08]  /*2590*/  STG.E.128 desc[UR10][R84.64], R36 ;  /* 0x0000002454007986 */ /* 0x0001f0000c101d0a */
[----:B------:R-:W-:Y:S05]  /*25a0*/  @!P1 BRA `(.L_x_16295) ;  /* 0xffffffe000fc9947 */ /* 0x000fea000383ffff */
[----:B------:R-:W-:Y:S05]  /*25b0*/  EXIT ;  /* 0x000000000000794d */ /* 0x000fea0003800000 */
.L_x_16296:
        /* <DEDUP_REMOVED lines=12> */
.L_x_20860:


//--------------------- .text._ZN10layer_norm13ln_fwd_kernelINS_13Kernel_traitsI6__halfffffjLj3072ELj1ELj1ELj4ELj16ENS_18Kernel_traits_baseILj3072ES2_ffffjLj128EEEEELb0ELb0ELb1ELb0EEEvNS_9FwdParamsE --------------------------
	.section	.text._ZN10layer_norm13ln_fwd_kernelINS_13Kernel_traitsI6__halfffffjLj3072ELj1ELj1ELj4ELj16ENS_18Kernel_traits_baseILj3072ES2_ffffjLj128EEEEELb0ELb0ELb1ELb0EEEvNS_9FwdParamsE,"ax",@progbits
	.align	128
        .global         _ZN10layer_norm13ln_fwd_kernelINS_13Kernel_traitsI6__halfffffjLj3072ELj1ELj1ELj4ELj16ENS_18Kernel_traits_baseILj3072ES2_ffffjLj128EEEEELb0ELb0ELb1ELb0EEEvNS_9FwdParamsE
        .type           _ZN10layer_norm13ln_fwd_kernelINS_13Kernel_traitsI6__halfffffjLj3072ELj1ELj1ELj4ELj16ENS_18Kernel_traits_baseILj3072ES2_ffffjLj128EEEEELb0ELb0ELb1ELb0EEEvNS_9FwdParamsE,@function
        .size           _ZN10layer_norm13ln_fwd_kernelINS_13Kernel_traitsI6__halfffffjLj3072ELj1ELj1ELj4ELj16ENS_18Kernel_traits_baseILj3072ES2_ffffjLj128EEEEELb0ELb0ELb1ELb0EEEvNS_9FwdParamsE,(.L_x_20861 - _ZN10layer_norm13ln_fwd_kernelINS_13Kernel_traitsI6__halfffffjLj3072ELj1ELj1ELj4ELj16ENS_18Kernel_traits_baseILj3072ES2_ffffjLj128EEEEELb0ELb0ELb1ELb0EEEvNS_9FwdParamsE)
        .other          _ZN10layer_norm13ln_fwd_kernelINS_13Kernel_traitsI6__halfffffjLj3072ELj1ELj1ELj4ELj16ENS_18Kernel_traits_baseILj3072ES2_ffffjLj128EEEEELb0ELb0ELb1ELb0EEEvNS_9FwdParamsE,@"STO_CUDA_ENTRY STV_DEFAULT"
_ZN10layer_norm13ln_fwd_kernelINS_13Kernel_traitsI6__halfffffjLj3072ELj1ELj1ELj4ELj16ENS_18Kernel_traits_baseILj3072ES2_ffffjLj128EEEEELb0ELb0ELb1ELb0EEEvNS_9FwdParamsE:
.text._ZN10layer_norm13ln_fwd_kernelINS_13Kernel_traitsI6__halfffffjLj3072ELj1ELj1ELj4ELj16ENS_18Kernel_traits_baseILj3072ES2_ffffjLj128EEEEELb0ELb0ELb1ELb0EEEvNS_9FwdParamsE:
        /* <DEDUP_REMOVED lines=12> */
[----:B------:R-:W-:-:S04]  /*00c0*/  LOP3.LUT R5, R74, 0x60, RZ, 0xc0, !PT ;  /* 0x000000604a057812 */ /* 0x000fc800078ec0ff */
[C---:B------:R-:W-:Y:S02]  /*00d0*/  LOP3.LUT R3, R5.reuse, 0x7f, R4, 0x36, !PT ;  /* 0x0000007f05037812 */ /* 0x040fe400078e3604 */
[----:B------:R-:W-:Y:S02]  /*00e0*/  LOP3.LUT R7, R5, R4, RZ, 0xfc, !PT ;  /* 0x0000000405077212 */ /* 0x000fe400078efcff */
        /* <DEDUP_REMOVED lines=51> */
.L_x_16298:
        /* <DEDUP_REMOVED lines=35> */
.L_x_16299:
[----:B------:R-:W-:Y:S05]  /*0650*/  BSYNC.RECONVERGENT B0 ;  /* 0x0000000000007941 */ /* 0x000fea0003800200 */
.L_x_16297:
[----:B------:R-:W0:Y:S02]  /*0660*/  LDCU UR4, c[0x0][0x384] ;  /* 0x00007080ff0477ac */ /* 0x000e240008000800 */
[----:B0-----:R-:W-:-:S06]  /*0670*/  UISETP.GE.AND UP0, UPT, UR6, UR4, UPT ;  /* 0x000000040600728c */ /* 0x001fcc000bf06270 */
[----:B------:R-:W-:-:S13]  /*0680*/  PLOP3.LUT P0, PT, PT, PT, UP0, 0x80, 0x8 ;  /* 0x000000000008781c */ /* 0x000fda0003f0f008 */
[----:B------:R-:W-:Y:S05]  /*0690*/  @P0 EXIT ;  /* 0x000000000000094d */ /* 0x000fea0003800000 */
[----:B-----5:R-:W-:Y:S01]  /*06a0*/  MOV R61, R10 ;  /* 0x0000000a003d7202 */ /* 0x020fe20000000f00 */
[----:B------:R-:W-:Y:S01]  /*06b0*/  HADD2.F32 R66, -RZ, R71.H0_H0 ;  /* 0x20000047ff427230 */ /* 0x000fe20000004100 */
[----:B------:R-:W-:Y:S01]  /*06c0*/  SHF.R.U64 R48, R10, 0x10, R11 ;  /* 0x000000100a307819 */ /* 0x000fe2000000120b */
[----:B------:R-:W0:Y:S01]  /*06d0*/  LDCU UR7, c[0x0][0x40c] ;  /* 0x00008180ff0777ac */ /* 0x000e220008000800 */
[----:B------:R-:W-:Y:S02]  /*06e0*/  MOV R60, R8 ;  /* 0x00000008003c7202 */ /* 0x000fe40000000f00 */
[----:B------:R-:W-:Y:S01]  /*06f0*/  MOV R10, R9 ;  /* 0x00000009000a7202 */ /* 0x000fe20000000f00 */
[----:B------:R-:W1:Y:S01]  /*0700*/  LDCU UR22, c[0x0][0x388] ;  /* 0x00007100ff1677ac */ /* 0x000e620008000800 */
[--C-:B------:R-:W-:Y:S02]  /*0710*/  SHF.R.U64 R49, R8, 0x10, R9.reuse ;  /* 0x0000001008317819 */ /* 0x100fe40000001209 */
[----:B------:R-:W-:Y:S01]  /*0720*/  SHF.R.U32.HI R9, RZ, 0x10, R9 ;  /* 0x00000010ff097819 */ /* 0x000fe20000011609 */
[----:B------:R-:W2:Y:S01]  /*0730*/  LDCU.U8 UR18, c[0x0][0x410] ;  /* 0x00008200ff1277ac */ /* 0x000ea20008000000 */
[----:B------:R-:W-:-:S02]  /*0740*/  MOV R59, R12 ;  /* 0x0000000c003b7202 */ /* 0x000fc40000000f00 */
[----:B------:R-:W-:Y:S01]  /*0750*/  MOV R8, R13 ;  /* 0x0000000d00087202 */ /* 0x000fe20000000f00 */
[----:B------:R-:W3:Y:S01]  /*0760*/  LDCU UR19, c[0x0][0x400] ;  /* 0x00008000ff1377ac */ /* 0x000ee20008000800 */
[----:B------:R-:W-:Y:S02]  /*0770*/  PRMT R49, R49, 0x5410, R9 ;  /* 0x0000541031317816 */ /* 0x000fe40000000009 */
[----:B------:R-:W-:Y:S01]  /*0780*/  PRMT R59, R8, 0x5410, R59 ;  /* 0x00005410083b7816 */ /* 0x000fe2000000003b */
[----:B------:R-:W4:Y:S01]  /*0790*/  LDCU.64 UR16, c[0x0][0x3a0] ;  /* 0x00007400ff1077ac */ /* 0x000f220008000a00 */
[----:B------:R-:W-:Y:S02]  /*07a0*/  MOV R8, R2 ;  /* 0x0000000200087202 */ /* 0x000fe40000000f00 */
[----:B------:R-:W-:Y:S01]  /*07b0*/  MOV R9, R3 ;  /* 0x0000000300097202 */ /* 0x000fe20000000f00 */
[----:B------:R-:W0:Y:S01]  /*07c0*/  LDCU.128 UR8, c[0x0][0x3f0] ;  /* 0x00007e00ff0877ac */ /* 0x000e220008000c00 */
[----:B------:R-:W-:-:S02]  /*07d0*/  SHF.R.S32.HI R6, RZ, 0x2, R6 ;  /* 0x00000002ff067819 */ /* 0x000fc40000011406 */
[----:B------:R-:W-:Y:S01]  /*07e0*/  PRMT R63, R9, 0x5410, R8 ;  /* 0x00005410093f7816 */ /* 0x000fe20000000008 */
[----:B------:R-:W0:Y:S01]  /*07f0*/  LDCU.64 UR20, c[0x0][0x380] ;  /* 0x00007000ff1477ac */ /* 0x000e220008000a00 */
[----:B------:R-:W-:Y:S02]  /*0800*/  MOV R8, R36 ;  /* 0x0000002400087202 */ /* 0x000fe40000000f00 */
[----:B------:R-:W-:Y:S01]  /*0810*/  MOV R9, R37 ;  /* 0x0000002500097202 */ /* 0x000fe20000000f00 */
[----:B------:R-:W-:Y:S01]  /*0820*/  UPLOP3.LUT UP0, UPT, UPT, UPT, UPT, 0x40, 0x4 ;  /* 0x000000000004789c */ /* 0x000fe20003f0e870 */
[----:B------:R-:W-:Y:S02]  /*0830*/  SHF.R.U64 R52, R44, 0x10, R45 ;  /* 0x000000102c347819 */ /* 0x000fe4000000122d */
[----:B------:R-:W-:Y:S02]  /*0840*/  PRMT R62, R9, 0x5410, R8 ;  /* 0x00005410093e7816 */ /* 0x000fe40000000008 */
[----:B------:R-:W-:-:S02]  /*0850*/  LOP3.LUT R8, R6, 0x7f, RZ, 0xc0, !PT ;  /* 0x0000007f06087812 */ /* 0x000fc400078ec0ff */
[----:B------:R-:W-:Y:S02]  /*0860*/  LOP3.LUT R6, R6, 0xffffff80, RZ, 0xc0, !PT ;  /* 0xffffff8006067812 */ /* 0x000fe400078ec0ff */
[----:B------:R-:W-:Y:S01]  /*0870*/  VIADDMNMX R5, R8, -R5, RZ, !PT ;  /* 0x8000000508057246 */ /* 0x000fe200078001ff */
[----:B------:R-:W-:Y:S01]  /*0880*/  IMAD R4, R4, -0x20, R8 ;  /* 0xffffffe004047824 */ /* 0x000fe200078e0208 */
[----:B------:R-:W-:Y:S02]  /*0890*/  SHF.R.U32.HI R9, RZ, 0x10, R45 ;  /* 0x00000010ff097819 */ /* 0x000fe4000001162d */
[----:B------:R-:W-:Y:S02]  /*08a0*/  VIMNMX R5, PT, PT, R5, 0x20, PT ;  /* 0x0000002005057848 */ /* 0x000fe40003fe0100 */
[----:B------:R-:W-:Y:S02]  /*08b0*/  VIMNMX R4, PT, PT, RZ, R4, !PT ;  /* 0x00000004ff047248 */ /* 0x000fe40007fe0100 */
[----:B------:R-:W-:-:S02]  /*08c0*/  LEA R5, R5, R6, 0x2 ;  /* 0x0000000605057211 */ /* 0x000fc400078e10ff */
[----:B------:R-:W-:Y:S02]  /*08d0*/  MOV R16, R11 ;  /* 0x0000000b00107202 */ /* 0x000fe40000000f00 */
[----:B------:R-:W-:Y:S02]  /*08e0*/  I2FP.F32.U32 R5, R5 ;  /* 0x0000000500057245 */ /* 0x000fe40000201000 */
[----:B------:R-:W-:Y:S02]  /*08f0*/  SHF.R.U64 R50, R12, 0x10, R13 ;  /* 0x000000100c327819 */ /* 0x000fe4000000120d */
[----:B------:R0:W0:Y:S01]  /*0900*/  MUFU.RCP R73, R5 ;  /* 0x0000000500497308 */ /* 0x0000220000001000 */
[----:B------:R-:W-:Y:S02]  /*0910*/  MOV R7, R14 ;  /* 0x0000000e00077202 */ /* 0x000fe40000000f00 */
[----:B------:R-:W-:Y:S02]  /*0920*/  MOV R67, R15 ;  /* 0x0000000f00437202 */ /* 0x000fe40000000f00 */
[----:B------:R-:W-:-:S02]  /*0930*/  SHF.R.U64 R69, R14, 0x10, R15 ;  /* 0x000000100e457819 */ /* 0x000fc4000000120f */
[----:B------:R-:W-:Y:S01]  /*0940*/  SHF.R.U32.HI R65, RZ, 0x10, R15 ;  /* 0x00000010ff417819 */ /* 0x000fe2000001160f */
[----:B------:R-:W-:Y:S01]  /*0950*/  HADD2.F32 R67, -RZ, R67.H0_H0 ;  /* 0x20000043ff437230 */ /* 0x000fe20000004100 */
[----:B------:R-:W-:Y:S01]  /*0960*/  PRMT R60, R10, 0x5410, R60 ;  /* 0x000054100a3c7816 */ /* 0x000fe2000000003c */
[----:B------:R-:W-:Y:S01]  /*0970*/  HADD2.F32 R69, -RZ, R69.H0_H0 ;  /* 0x20000045ff457230 */ /* 0x000fe20000004100 */
[----:B------:R-:W-:Y:S01]  /*0980*/  PRMT R52, R52, 0x5410, R9 ;  /* 0x0000541034347816 */ /* 0x000fe20000000009 */
[----:B------:R-:W-:Y:S01]  /*0990*/  HADD2.F32 R65, -RZ, R65.H0_H0 ;  /* 0x20000041ff417230 */ /* 0x000fe20000004100 */
[--C-:B------:R-:W-:Y:S01]  /*09a0*/  SHF.R.U64 R68, R70, 0x10, R71.reuse ;  /* 0x0000001046447819 */ /* 0x100fe20000001247 */
[----:B------:R-:W-:Y:S01]  /*09b0*/  HADD2.F32 R70, -RZ, R70.H0_H0 ;  /* 0x20000046ff467230 */ /* 0x000fe20000004100 */
[----:B------:R-:W-:Y:S01]  /*09c0*/  SHF.R.U32.HI R64, RZ, 0x10, R71 ;  /* 0x00000010ff407819 */ /* 0x000fe20000011647 */
[----:B------:R-:W-:Y:S01]  /*09d0*/  HADD2.F32 R71, -RZ, R7.H0_H0 ;  /* 0x20000007ff477230 */ /* 0x000fe20000004100 */
[----:B------:R-:W-:Y:S01]  /*09e0*/  SHF.R.U32.HI R11, RZ, 0x10, R11 ;  /* 0x00000010ff0b7819 */ /* 0x000fe2000001160b */
[----:B------:R-:W-:Y:S01]  /*09f0*/  HADD2.F32 R68, -RZ, R68.H0_H0 ;  /* 0x20000044ff447230 */ /* 0x000fe20000004100 */
[----:B------:R-:W-:Y:S01]  /*0a00*/  SHF.R.U32.HI R12, RZ, 0x10, R13 ;  /* 0x00000010ff0c7819 */ /* 0x000fe2000001160d */
[----:B------:R-:W-:Y:S01]  /*0a10*/  HADD2.F32 R64, -RZ, R64.H0_H0 ;  /* 0x20000040ff407230 */ /* 0x000fe20000004100 */
[----:B------:R-:W-:-:S02]  /*0a20*/  SHF.R.U64 R51, R42, 0x10, R43 ;  /* 0x000000102a337819 */ /* 0x000fc4000000122b */
[----:B------:R-:W-:Y:S02]  /*0a30*/  SHF.R.U32.HI R10, RZ, 0x10, R43 ;  /* 0x00000010ff0a7819 */ /* 0x000fe4000001162b */
[--C-:B------:R-:W-:Y:S02]  /*0a40*/  SHF.R.U64 R58, R46, 0x10, R47.reuse ;  /* 0x000000102e3a7819 */ /* 0x100fe4000000122f */
[----:B------:R-:W-:Y:S02]  /*0a50*/  SHF.R.U32.HI R8, RZ, 0x10, R47 ;  /* 0x00000010ff087819 */ /* 0x000fe4000001162f */
[----:B------:R-:W-:Y:S02]  /*0a60*/  VIMNMX R9, PT, PT, R4, 0x20, PT ;  /* 0x0000002004097848 */ /* 0x000fe40003fe0100 */
[----:B------:R-:W-:Y:S02]  /*0a70*/  PRMT R61, R16, 0x5410, R61 ;  /* 0x00005410103d7816 */ /* 0x000fe4000000003d */
[----:B------:R-:W-:-:S02]  /*0a80*/  PRMT R48, R48, 0x5410, R11 ;  /* 0x0000541030307816 */ /* 0x000fc4000000000b */
[----:B------:R-:W-:Y:S02]  /*0a90*/  PRMT R50, R50, 0x5410, R12 ;  /* 0x0000541032327816 */ /* 0x000fe4000000000c */
[----:B------:R-:W-:Y:S02]  /*0aa0*/  PRMT R51, R51, 0x5410, R10 ;  /* 0x0000541033337816 */ /* 0x000fe4000000000a */
[----:B------:R-:W-:Y:S02]  /*0ab0*/  PRMT R58, R58, 0x5410, R8 ;  /* 0x000054103a3a7816 */ /* 0x000fe40000000008 */
[----:B01234-:R-:W-:-:S07]  /*0ac0*/  LEA R72, R9, R6, 0x2 ;  /* 0x0000000609487211 */ /* 0x01ffce00078e10ff */
.L_x_16328:
[----:B------:R-:W-:-:S06]  /*0ad0*/  UIMAD.WIDE UR4, UR6, 0x4, UR8 ;  /* 0x00000004060478a5 */ /* 0x000fcc000f8e0208 */
[----:B01234-:R-:W-:Y:S02]  /*0ae0*/  MOV R32, UR4 ;  /* 0x0000000400207c02 */ /* 0x01ffe40008000f00 */
[----:B------:R-:W-:-:S05]  /*0af0*/  MOV R33, UR5 ;  /* 0x0000000500217c02 */ /* 0x000fca0008000f00 */
[----:B------:R-:W2:Y:S01]  /*0b00*/  LDG.E R32, desc[UR14][R32.64] ;  /* 0x0000000e20207981 */ /* 0x000ea2000c1e1900 */
[----:B------:R-:W-:Y:S01]  /*0b10*/  UIMAD.WIDE UR12, UR6, 0x4, UR10 ;  /* 0x00000004060c78a5 */ /* 0x000fe2000f8e020a */
[C---:B------:R-:W-:Y:S01]  /*0b20*/  ISETP.GE.U32.AND P6, PT, R0.reuse, 0x100, PT ;  /* 0x000001000000780c */ /* 0x040fe20003fc6070 */
[----:B------:R-:W-:Y:S01]  /*0b30*/  UIMAD UR4, UR6, UR22, URZ ;  /* 0x00000016060472a4 */ /* 0x000fe2000f8e02ff */
[C---:B------:R-:W-:Y:S01]  /*0b40*/  ISETP.GE.U32.AND P0, PT, R0.reuse, 0x80, PT ;  /* 0x000000800000780c */ /* 0x040fe20003f06070 */
[----:B------:R-:W-:Y:S01]  /*0b50*/  HFMA2 R35, -RZ, RZ, 0, 0 ;  /* 0x00000000ff237431 */ /* 0x000fe200000001ff */
[----:B------:R-:W-:Y:S01]  /*0b60*/  ISETP.GE.U32.AND P1, PT, R0, 0x180, PT ;  /* 0x000001800000780c */ /* 0x000fe20003f26070 */
[----:B------:R-:W-:Y:S01]  /*0b70*/  USHF.R.S32.HI UR5, URZ, 0x1f, UR4 ;  /* 0x0000001fff057899 */ /* 0x000fe20008011404 */
[----:B------:R-:W-:Y:S02]  /*0b80*/  MOV R54, UR12 ;  /* 0x0000000c00367c02 */ /* 0x000fe40008000f00 */
[----:B------:R-:W-:Y:S01]  /*0b90*/  MOV R55, UR13 ;  /* 0x0000000d00377c02 */ /* 0x000fe20008000f00 */
[----:B------:R-:W-:Y:S01]  /*0ba0*/  ULEA.HI UR5, UR5, UR4, URZ, 0x2 ;  /* 0x0000000405057291 */ /* 0x000fe2000f8f10ff */
[----:B--2---:R-:W-:-:S13]  /*0bb0*/  ISETP.GE.AND P5, PT, R32, 0x1, PT ;  /* 0x000000012000780c */ /* 0x004fda0003fa6270 */
[----:B------:R-:W-:-:S05]  /*0bc0*/  @P5 IADD3 R33, PT, PT, R32, -0x1, RZ ;  /* 0xffffffff20215810 */ /* 0x000fca0007ffe0ff */
[----:B------:R-:W-:-:S05]  /*0bd0*/  @P5 IMAD R33, R33, UR22, RZ ;  /* 0x0000001621215c24 */ /* 0x000fca000f8e02ff */
[----:B------:R-:W-:-:S04]  /*0be0*/  @P5 SHF.R.S32.HI R34, RZ, 0x1f, R33 ;  /* 0x0000001fff225819 */ /* 0x000fc80000011421 */
[----:B------:R-:W-:Y:S02]  /*0bf0*/  @P5 LEA.HI R34, R34, R33, RZ, 0x2 ;  /* 0x0000002122225211 */ /* 0x000fe400078f10ff */
[----:B------:R-:W-:Y:S02]  /*0c00*/  P2R R33, PR, RZ, 0x40 ;  /* 0x00000040ff217803 */ /* 0x000fe40000000000 */
[-C--:B------:R-:W-:Y:S01]  /*0c10*/  @P5 LEA.HI.SX32 R35, R34, R74.reuse, 0x1e ;  /* 0x0000004a22235211 */ /* 0x080fe200078ff2ff */
[----:B------:R-:W-:Y:S01]  /*0c20*/  BSSY.RECONVERGENT B0, `(.L_x_16300) ;  /* 0x0000020000007945 */ /* 0x000fe20003800200 */
[----:B------:R-:W-:Y:S02]  /*0c30*/  MOV R34, UR5 ;  /* 0x0000000500227c02 */ /* 0x000fe40008000f00 */
[----:B------:R0:W5:Y:S02]  /*0c40*/  LDG.E R33, desc[UR14][R54.64] ;  /* 0x0000000e36217981 */ /* 0x000164000c1e1900 */
[----:B------:R-:W-:Y:S01]  /*0c50*/  LEA.HI.SX32 R34, R34, R74, 0x1e ;  /* 0x0000004a22227211 */ /* 0x000fe200078ff2ff */
[----:B------:R-:W-:Y:S06]  /*0c60*/  @!P0 BRA `(.L_x_16301) ;  /* 0x00000000006c8947 */ /* 0x000fec0003800000 */
[----:B------:R-:W-:Y:S01]  /*0c70*/  ISETP.NE.U32.AND P2, PT, RZ, UR16, PT ;  /* 0x00000010ff007c0c */ /* 0x000fe2000bf45070 */
[----:B------:R-:W1:Y:S03]  /*0c80*/  @P5 LDC.64 R10, c[0x0][0x390] ;  /* 0x0000e400ff0a5b82 */ /* 0x000e660000000a00 */
[----:B------:R-:W-:-:S05]  /*0c90*/  ISETP.NE.AND.EX P2, PT, RZ, UR17, PT, P2 ;  /* 0x00000011ff007c0c */ /* 0x000fca000bf45320 */
[----:B------:R-:W2:Y:S08]  /*0ca0*/  LDC.64 R56, c[0x0][0x3a8] ;  /* 0x0000ea00ff387b82 */ /* 0x000eb00000000a00 */
[----:B------:R-:W3:Y:S01]  /*0cb0*/  @P2 LDC.64 R8, c[0x0][0x3a0] ;  /* 0x0000e800ff082b82 */ /* 0x000ee20000000a00 */
[----:B-1----:R-:W-:-:S05]  /*0cc0*/  @P5 IMAD.WIDE.U32 R10, R35, 0x10, R10 ;  /* 0x00000010230a5825 */ /* 0x002fca00078e000a */
[----:B------:R-:W0:Y:S01]  /*0cd0*/  @P5 LDG.E.128 R4, desc[UR14][R10.64] ;  /* 0x0000000e0a045981 */ /* 0x000e22000c1e1d00 */
[----:B---3--:R-:W-:-:S06]  /*0ce0*/  @P2 IMAD.WIDE.U32 R8, R34, 0x10, R8 ;  /* 0x0000001022082825 */ /* 0x008fcc00078e0008 */
[----:B------:R-:W3:Y:S01]  /*0cf0*/  @P2 LDG.E.128 R8, desc[UR14][R8.64] ;  /* 0x0000000e08082981 */ /* 0x000ee2000c1e1d00 */
[C---:B------:R-:W-:Y:S02]  /*0d00*/  ISETP.GT.AND P4, PT, R32.reuse, RZ, P2 ;  /* 0x000000ff2000720c */ /* 0x040fe40001784270 */
[----:B------:R-:W-:Y:S02]  /*0d10*/  ISETP.GT.AND P3, PT, R32, RZ, PT ;  /* 0x000000ff2000720c */ /* 0x000fe40003f64270 */
[----:B------:R-:W-:Y:S01]  /*0d20*/  IADD3 R35, PT, PT, R35, 0x80, RZ ;  /* 0x0000008023237810 */ /* 0x000fe20007ffe0ff */
[----:B0-----:R-:W-:Y:S01]  /*0d30*/  @!P2 FMUL.FTZ R54, R5, UR7 ;  /* 0x000000070536ac20 */ /* 0x001fe20008410000 */
[----:B------:R-:W-:-:S07]  /*0d40*/  @!P2 FMUL.FTZ R53, R4, UR7 ;  /* 0x000000070435ac20 */ /* 0x000fce0008410000 */
[----:B---3--:R-:W-:Y:S01]  /*0d50*/  @P4 FFMA.FTZ R9, R5, UR7, R9 ;  /* 0x0000000705094c23 */ /* 0x008fe20008010009 */
[----:B------:R-:W-:Y:S01]  /*0d60*/  @P4 FFMA.FTZ R8, R4, UR7, R8 ;  /* 0x0000000704084c23 */ /* 0x000fe20008010008 */
[----:B------:R-:W-:Y:S01]  /*0d70*/  @!P2 FSEL R9, R54, RZ, P3 ;  /* 0x000000ff3609a208 */ /* 0x000fe20001800000 */
[----:B------:R-:W-:Y:S01]  /*0d80*/  @!P2 FMUL.FTZ R54, R7, UR7 ;  /* 0x000000070736ac20 */ /* 0x000fe20008410000 */
[----:B------:R-:W-:Y:S01]  /*0d90*/  @!P2 FSEL R8, R53, RZ, P3 ;  /* 0x000000ff3508a208 */ /* 0x000fe20001800000 */
[C---:B------:R-:W-:Y:S01]  /*0da0*/  @!P2 FMUL.FTZ R53, R6.reuse, UR7 ;  /* 0x000000070635ac20 */ /* 0x040fe20008410000 */
[----:B------:R-:W-:Y:S01]  /*0db0*/  @P4 FFMA.FTZ R11, R7, UR7, R11 ;  /* 0x00000007070b4c23 */ /* 0x000fe2000801000b */
[----:B------:R-:W-:Y:S01]  /*0dc0*/  @P4 FFMA.FTZ R10, R6, UR7, R10 ;  /* 0x00000007060a4c23 */ /* 0x000fe2000801000a */
[----:B------:R-:W-:Y:S01]  /*0dd0*/  @!P2 FSEL R11, R54, RZ, P3 ;  /* 0x000000ff360ba208 */ /* 0x000fe20001800000 */
[----:B--2---:R-:W-:Y:S01]  /*0de0*/  IMAD.WIDE.U32 R54, R34, 0x10, R56 ;  /* 0x0000001022367825 */ /* 0x004fe200078e0038 */
[----:B------:R-:W-:-:S05]  /*0df0*/  @!P2 FSEL R10, R53, RZ, P3 ;  /* 0x000000ff350aa208 */ /* 0x000fca0001800000 */
[----:B------:R1:W-:Y:S01]  /*0e00*/  STG.E.128 desc[UR14][R54.64], R8 ;  /* 0x0000000836007986 */ /* 0x0003e2000c101d0e */
[----:B------:R-:W-:-:S07]  /*0e10*/  IADD3 R34, PT, PT, R34, 0x80, RZ ;  /* 0x0000008022227810 */ /* 0x000fce0007ffe0ff */
.L_x_16301:
[----:B------:R-:W-:Y:S05]  /*0e20*/  BSYNC.RECONVERGENT B0 ;  /* 0x0000000000007941 */ /* 0x000fea0003800200 */
.L_x_16300:
[----:B------:R-:W-:Y:S04]  /*0e30*/  BSSY.RECONVERGENT B0, `(.L_x_16302) ;  /* 0x000001d000007945 */ /* 0x000fe80003800200 */
[----:B------:R-:W-:Y:S05]  /*0e40*/  @!P6 BRA `(.L_x_16303) ;  /* 0x00000000006ce947 */ /* 0x000fea0003800000 */
[----:B------:R-:W-:Y:S01]  /*0e50*/  ISETP.NE.U32.AND P2, PT, RZ, UR16, PT ;  /* 0x00000010ff007c0c */ /* 0x000fe2000bf45070 */
[----:B------:R-:W2:Y:S03]  /*0e60*/  @P5 LDC.64 R14, c[0x0][0x390] ;  /* 0x0000e400ff0e5b82 */ /* 0x000ea60000000a00 */
[----:B------:R-:W-:-:S05]  /*0e70*/  ISETP.NE.AND.EX P2, PT, RZ, UR17, PT, P2 ;  /* 0x00000011ff007c0c */ /* 0x000fca000bf45320 */
[----:B------:R-:W3:Y:S08]  /*0e80*/  LDC.64 R56, c[0x0][0x3a8] ;  /* 0x0000ea00ff387b82 */ /* 0x000ef00000000a00 */
[----:B------:R-:W4:Y:S01]  /*0e90*/  @P2 LDC.64 R12, c[0x0][0x3a0] ;  /* 0x0000e800ff0c2b82 */ /* 0x000f220000000a00 */
[----:B--2---:R-:W-:-:S05]  /*0ea0*/  @P5 IMAD.WIDE.U32 R14, R35, 0x10, R14 ;  /* 0x00000010230e5825 */ /* 0x004fca00078e000e */
[----:B------:R-:W0:Y:S01]  /*0eb0*/  @P5 LDG.E.128 R4, desc[UR14][R14.64] ;  /* 0x0000000e0e045981 */ /* 0x000e22000c1e1d00 */
[----:B----4-:R-:W-:-:S06]  /*0ec0*/  @P2 IMAD.WIDE.U32 R12, R34, 0x10, R12 ;  /* 0x00000010220c2825 */ /* 0x010fcc00078e000c */
[----:B------:R-:W2:Y:S01]  /*0ed0*/  @P2 LDG.E.128 R12, desc[UR14][R12.64] ;  /* 0x0000000e0c0c2981 */ /* 0x000ea2000c1e1d00 */
[C---:B------:R-:W-:Y:S02]  /*0ee0*/  ISETP.GT.AND P4, PT, R32.reuse, RZ, P2 ;  /* 0x000000ff2000720c */ /* 0x040fe40001784270 */
[----:B------:R-:W-:Y:S02]  /*0ef0*/  ISETP.GT.AND P3, PT, R32, RZ, PT ;  /* 0x000000ff2000720c */ /* 0x000fe40003f64270 */
[----:B------:R-:W-:Y:S01]  /*0f00*/  IADD3 R35, PT, PT, R35, 0x80, RZ ;  /* 0x0000008023237810 */ /* 0x000fe20007ffe0ff */
[----:B01----:R-:W-:Y:S01]  /*0f10*/  @!P2 FMUL.FTZ R54, R5, UR7 ;  /* 0x000000070536ac20 */ /* 0x003fe20008410000 */
[----:B------:R-:W-:-:S07]  /*0f20*/  @!P2 FMUL.FTZ R53, R4, UR7 ;  /* 0x000000070435ac20 */ /* 0x000fce0008410000 */
[----:B--2---:R-:W-:Y:S01]  /*0f30*/  @P4 FFMA.FTZ R13, R5, UR7, R13 ;  /* 0x00000007050d4c23 */ /* 0x004fe2000801000d */
        /* <DEDUP_REMOVED lines=8> */
[----:B---3--:R-:W-:Y:S01]  /*0fc0*/  IMAD.WIDE.U32 R54, R34, 0x10, R56 ;  /* 0x0000001022367825 */ /* 0x008fe200078e0038 */
[----:B------:R-:W-:-:S05]  /*0fd0*/  @!P2 FSEL R14, R53, RZ, P3 ;  /* 0x000000ff350ea208 */ /* 0x000fca0001800000 */
[----:B------:R2:W-:Y:S01]  /*0fe0*/  STG.E.128 desc[UR14][R54.64], R12 ;  /* 0x0000000c36007986 */ /* 0x0005e2000c101d0e */
[----:B------:R-:W-:-:S07]  /*0ff0*/  IADD3 R34, PT, PT, R34, 0x80, RZ ;  /* 0x0000008022227810 */ /* 0x000fce0007ffe0ff */
.L_x_16303:
[----:B------:R-:W-:Y:S05]  /*1000*/  BSYNC.RECONVERGENT B0 ;  /* 0x0000000000007941 */ /* 0x000fea0003800200 */
.L_x_16302:
[----:B------:R-:W-:Y:S04]  /*1010*/  BSSY.RECONVERGENT B0, `(.L_x_16304) ;  /* 0x000001d000007945 */ /* 0x000fe80003800200 */
[----:B------:R-:W-:Y:S05]  /*1020*/  @!P1 BRA `(.L_x_16305) ;  /* 0x00000000006c9947 */ /* 0x000fea0003800000 */
[----:B------:R-:W-:Y:S01]  /*1030*/  ISETP.NE.U32.AND P2, PT, RZ, UR16, PT ;  /* 0x00000010ff007c0c */ /* 0x000fe2000bf45070 */
[----:B------:R-:W3:Y:S03]  /*1040*/  @P5 LDC.64 R18, c[0x0][0x390] ;  /* 0x0000e400ff125b82 */ /* 0x000ee60000000a00 */
[----:B------:R-:W-:-:S05]  /*1050*/  ISETP.NE.AND.EX P2, PT, RZ, UR17, PT, P2 ;  /* 0x00000011ff007c0c */ /* 0x000fca000bf45320 */
[----:B------:R-:W4:Y:S08]  /*1060*/  LDC.64 R56, c[0x0][0x3a8] ;  /* 0x0000ea00ff387b82 */ /* 0x000f300000000a00 */
[----:B------:R-:W0:Y:S01]  /*1070*/  @P2 LDC.64 R16, c[0x0][0x3a0] ;  /* 0x0000e800ff102b82 */ /* 0x000e220000000a00 */
[----:B---3--:R-:W-:-:S05]  /*1080*/  @P5 IMAD.WIDE.U32 R18, R35, 0x10, R18 ;  /* 0x0000001023125825 */ /* 0x008fca00078e0012 */
[----:B------:R-:W1:Y:S01]  /*1090*/  @P5 LDG.E.128 R4, desc[UR14][R18.64] ;  /* 0x0000000e12045981 */ /* 0x000e62000c1e1d00 */
[----:B0-----:R-:W-:-:S06]  /*10a0*/  @P2 IMAD.WIDE.U32 R16, R34, 0x10, R16 ;  /* 0x0000001022102825 */ /* 0x001fcc00078e0010 */
[----:B------:R-:W3:Y:S01]  /*10b0*/  @P2 LDG.E.128 R16, desc[UR14][R16.64] ;  /* 0x0000000e10102981 */ /* 0x000ee2000c1e1d00 */
[C---:B------:R-:W-:Y:S02]  /*10c0*/  ISETP.GT.AND P4, PT, R32.reuse, RZ, P2 ;  /* 0x000000ff2000720c */ /* 0x040fe40001784270 */
[----:B------:R-:W-:Y:S02]  /*10d0*/  ISETP.GT.AND P3, PT, R32, RZ, PT ;  /* 0x000000ff2000720c */ /* 0x000fe40003f64270 */
[----:B------:R-:W-:Y:S01]  /*10e0*/  IADD3 R35, PT, PT, R35, 0x80, RZ ;  /* 0x0000008023237810 */ /* 0x000fe20007ffe0ff */
[----:B-12---:R-:W-:Y:S01]  /*10f0*/  @!P2 FMUL.FTZ R54, R5, UR7 ;  /* 0x000000070536ac20 */ /* 0x006fe20008410000 */
        /* <DEDUP_REMOVED lines=10> */
[----:B----4-:R-:W-:Y:S01]  /*11a0*/  IMAD.WIDE.U32 R54, R34, 0x10, R56 ;  /* 0x0000001022367825 */ /* 0x010fe200078e0038 */
[----:B------:R-:W-:-:S05]  /*11b0*/  @!P2 FSEL R18, R53, RZ, P3 ;  /* 0x000000ff3512a208 */ /* 0x000fca0001800000 */
[----:B------:R3:W-:Y:S01]  /*11c0*/  STG.E.128 desc[UR14][R54.64], R16 ;  /* 0x0000001036007986 */ /* 0x0007e2000c101d0e */
[----:B------:R-:W-:-:S07]  /*11d0*/  IADD3 R34, PT, PT, R34, 0x80, RZ ;  /* 0x0000008022227810 */ /* 0x000fce0007ffe0ff */
.L_x_16305:
[----:B------:R-:W-:Y:S05]  /*11e0*/  BSYNC.RECONVERGENT B0 ;  /* 0x0000000000007941 */ /* 0x000fea0003800200 */
.L_x_16304:
[----:B------:R-:W-:Y:S01]  /*11f0*/  ISETP.GE.U32.AND P2, PT, R0, 0x200, PT ;  /* 0x000002000000780c */ /* 0x000fe20003f46070 */
[----:B------:R-:W-:-:S12]  /*1200*/  BSSY.RECONVERGENT B0, `(.L_x_16306) ;  /* 0x000001d000007945 */ /* 0x000fd80003800200 */
[----:B------:R-:W-:Y:S05]  /*1210*/  @!P2 BRA `(.L_x_16307) ;  /* 0x00000000006ca947 */ /* 0x000fea0003800000 */
[----:B------:R-:W-:Y:S01]  /*1220*/  ISETP.NE.U32.AND P3, PT, RZ, UR16, PT ;  /* 0x00000010ff007c0c */ /* 0x000fe2000bf65070 */
[----:B------:R-:W4:Y:S03]  /*1230*/  @P5 LDC.64 R22, c[0x0][0x390] ;  /* 0x0000e400ff165b82 */ /* 0x000f260000000a00 */
[----:B------:R-:W-:-:S05]  /*1240*/  ISETP.NE.AND.EX P3, PT, RZ, UR17, PT, P3 ;  /* 0x00000011ff007c0c */ /* 0x000fca000bf65330 */
[----:B------:R-:W0:Y:S08]  /*1250*/  LDC.64 R56, c[0x0][0x3a8] ;  /* 0x0000ea00ff387b82 */ /* 0x000e300000000a00 */
[----:B------:R-:W1:Y:S01]  /*1260*/  @P3 LDC.64 R20, c[0x0][0x3a0] ;  /* 0x0000e800ff143b82 */ /* 0x000e620000000a00 */
[----:B----4-:R-:W-:-:S05]  /*1270*/  @P5 IMAD.WIDE.U32 R22, R35, 0x10, R22 ;  /* 0x0000001023165825 */ /* 0x010fca00078e0016 */
[----:B------:R-:W0:Y:S01]  /*1280*/  @P5 LDG.E.128 R4, desc[UR14][R22.64] ;  /* 0x0000000e16045981 */ /* 0x000e22000c1e1d00 */
[----:B-1----:R-:W-:-:S06]  /*1290*/  @P3 IMAD.WIDE.U32 R20, R34, 0x10, R20 ;  /* 0x0000001022143825 */ /* 0x002fcc00078e0014 */
[----:B------:R-:W4:Y:S01]  /*12a0*/  @P3 LDG.E.128 R20, desc[UR14][R20.64] ;  /* 0x0000000e14143981 */ /* 0x000f22000c1e1d00 */
[----:B------:R-:W-:Y:S02]  /*12b0*/  ISETP.GT.AND P4, PT, R32, RZ, P3 ;  /* 0x000000ff2000720c */ /* 0x000fe40001f84270 */
[----:B------:R-:W-:Y:S01]  /*12c0*/  IADD3 R35, PT, PT, R35, 0x80, RZ ;  /* 0x0000008023237810 */ /* 0x000fe20007ffe0ff */
[----:B0-23--:R-:W-:Y:S01]  /*12d0*/  @!P3 FMUL.FTZ R54, R5, UR7 ;  /* 0x000000070536bc20 */ /* 0x00dfe20008410000 */
[----:B------:R-:W-:-:S09]  /*12e0*/  @!P3 FMUL.FTZ R53, R4, UR7 ;  /* 0x000000070435bc20 */ /* 0x000fd20008410000 */
[----:B----4-:R-:W-:Y:S01]  /*12f0*/  @P4 FFMA.FTZ R20, R4, UR7, R20 ;  /* 0x0000000704144c23 */ /* 0x010fe20008010014 */
[----:B------:R-:W-:Y:S01]  /*1300*/  @P4 FFMA.FTZ R21, R5, UR7, R21 ;  /* 0x0000000705154c23 */ /* 0x000fe20008010015 */
[----:B------:R-:W-:Y:S01]  /*1310*/  @P4 FFMA.FTZ R22, R6, UR7, R22 ;  /* 0x0000000706164c23 */ /* 0x000fe20008010016 */
[----:B------:R-:W-:Y:S01]  /*1320*/  @P4 FFMA.FTZ R23, R7, UR7, R23 ;  /* 0x0000000707174c23 */ /* 0x000fe20008010017 */
[----:B------:R-:W-:-:S04]  /*1330*/  ISETP.GT.AND P4, PT, R32, RZ, PT ;  /* 0x000000ff2000720c */ /* 0x000fc80003f84270 */
[----:B------:R-:W-:Y:S01]  /*1340*/  @!P3 FSEL R21, R54, RZ, P4 ;  /* 0x000000ff3615b208 */ /* 0x000fe20002000000 */
[----:B------:R-:W-:Y:S01]  /*1350*/  @!P3 FMUL.FTZ R54, R7, UR7 ;  /* 0x000000070736bc20 */ /* 0x000fe20008410000 */
[----:B------:R-:W-:Y:S01]  /*1360*/  @!P3 FSEL R20, R53, RZ, P4 ;  /* 0x000000ff3514b208 */ /* 0x000fe20002000000 */
[----:B------:R-:W-:-:S03]  /*1370*/  @!P3 FMUL.FTZ R53, R6, UR7 ;  /* 0x000000070635bc20 */ /* 0x000fc60008410000 */
[----:B------:R-:W-:Y:S01]  /*1380*/  @!P3 FSEL R23, R54, RZ, P4 ;  /* 0x000000ff3617b208 */ /* 0x000fe20002000000 */
[----:B------:R-:W-:Y:S01]  /*1390*/  IMAD.WIDE.U32 R54, R34, 0x10, R56 ;  /* 0x0000001022367825 */ /* 0x000fe200078e0038 */
[----:B------:R-:W-:-:S05]  /*13a0*/  @!P3 FSEL R22, R53, RZ, P4 ;  /* 0x000000ff3516b208 */ /* 0x000fca0002000000 */
[----:B------:R4:W-:Y:S01]  /*13b0*/  STG.E.128 desc[UR14][R54.64], R20 ;  /* 0x0000001436007986 */ /* 0x0009e2000c101d0e */
[----:B------:R-:W-:-:S07]  /*13c0*/  IADD3 R34, PT, PT, R34, 0x80, RZ ;  /* 0x0000008022227810 */ /* 0x000fce0007ffe0ff */
.L_x_16307:
[----:B------:R-:W-:Y:S05]  /*13d0*/  BSYNC.RECONVERGENT B0 ;  /* 0x0000000000007941 */ /* 0x000fea0003800200 */
.L_x_16306:
[----:B------:R-:W-:Y:S01]  /*13e0*/  ISETP.GE.U32.AND P3, PT, R0, 0x280, PT ;  /* 0x000002800000780c */ /* 0x000fe20003f66070 */
[----:B------:R-:W-:-:S12]  /*13f0*/  BSSY.RECONVERGENT B0, `(.L_x_16308) ;  /* 0x000001d000007945 */ /* 0x000fd80003800200 */
[----:B------:R-:W-:Y:S05]  /*1400*/  @!P3 BRA `(.L_x_16309) ;  /* 0x00000000006cb947 */ /* 0x000fea0003800000 */
[----:B------:R-:W-:Y:S01]  /*1410*/  ISETP.NE.U32.AND P4, PT, RZ, UR16, PT ;  /* 0x00000010ff007c0c */ /* 0x000fe2000bf85070 */
[----:B------:R-:W0:Y:S03]  /*1420*/  @P5 LDC.64 R26, c[0x0][0x390] ;  /* 0x0000e400ff1a5b82 */ /* 0x000e260000000a00 */
[----:B------:R-:W-:-:S13]  /*1430*/  ISETP.NE.AND.EX P4, PT, RZ, UR17, PT, P4 ;  /* 0x00000011ff007c0c */ /* 0x000fda000bf85340 */
[----:B------:R-:W1:Y:S01]  /*1440*/  @P4 LDC.64 R24, c[0x0][0x3a0] ;  /* 0x0000e800ff184b82 */ /* 0x000e620000000a00 */
[----:B0-----:R-:W-:-:S05]  /*1450*/  @P5 IMAD.WIDE.U32 R26, R35, 0x10, R26 ;  /* 0x00000010231a5825 */ /* 0x001fca00078e001a */
[----:B------:R-:W2:Y:S01]  /*1460*/  @P5 LDG.E.128 R4, desc[UR14][R26.64] ;  /* 0x0000000e1a045981 */ /* 0x000ea2000c1e1d00 */
[----:B-1----:R-:W-:-:S06]  /*1470*/  @P4 IMAD.WIDE.U32 R24, R34, 0x10, R24 ;  /* 0x0000001022184825 */ /* 0x002fcc00078e0018 */
[----:B------:R-:W2:Y:S01]  /*1480*/  @P4 LDG.E.128 R24, desc[UR14][R24.64] ;  /* 0x0000000e18184981 */ /* 0x000ea2000c1e1d00 */
[----:B------:R-:W-:Y:S02]  /*1490*/  ISETP.GT.AND P6, PT, R32, RZ, P4 ;  /* 0x000000ff2000720c */ /* 0x000fe400027c4270 */
[----:B------:R-:W-:Y:S01]  /*14a0*/  IADD3 R35, PT, PT, R35, 0x80, RZ ;  /* 0x0000008023237810 */ /* 0x000fe20007ffe0ff */
[----:B--234-:R-:W-:-:S10]  /*14b0*/  @!P4 FMUL.FTZ R54, R5, UR7 ;  /* 0x000000070536cc20 */ /* 0x01cfd40008410000 */
[----:B------:R-:W-:Y:S01]  /*14c0*/  @P6 FFMA.FTZ R24, R4, UR7, R24 ;  /* 0x0000000704186c23 */ /* 0x000fe20008010018 */
[----:B------:R-:W-:Y:S01]  /*14d0*/  @P6 FFMA.FTZ R25, R5, UR7, R25 ;  /* 0x0000000705196c23 */ /* 0x000fe20008010019 */
[----:B------:R-:W-:Y:S01]  /*14e0*/  @P6 FFMA.FTZ R26, R6, UR7, R26 ;  /* 0x00000007061a6c23 */ /* 0x000fe2000801001a */
[----:B------:R-:W-:Y:S01]  /*14f0*/  @P6 FFMA.FTZ R27, R7, UR7, R27 ;  /* 0x00000007071b6c23 */ /* 0x000fe2000801001b */
[----:B------:R-:W-:-:S04]  /*1500*/  ISETP.GT.AND P6, PT, R32, RZ, PT ;  /* 0x000000ff2000720c */ /* 0x000fc80003fc4270 */
[----:B------:R-:W-:Y:S01]  /*1510*/  @!P4 FSEL R25, R54, RZ, P6 ;  /* 0x000000ff3619c208 */ /* 0x000fe20003000000 */
[----:B------:R-:W-:-:S05]  /*1520*/  @!P4 FMUL.FTZ R54, R7, UR7 ;  /* 0x000000070736cc20 */ /* 0x000fca0008410000 */
[----:B------:R-:W-:Y:S02]  /*1530*/  @!P4 FSEL R27, R54, RZ, P6 ;  /* 0x000000ff361bc208 */ /* 0x000fe40003000000 */
[----:B------:R-:W0:Y:S01]  /*1540*/  LDC.64 R54, c[0x0][0x3a8] ;  /* 0x0000ea00ff367b82 */ /* 0x000e220000000a00 */
[----:B------:R-:W-:-:S05]  /*1550*/  @!P4 FMUL.FTZ R53, R4, UR7 ;  /* 0x000000070435cc20 */ /* 0x000fca0008410000 */
[----:B------:R-:W-:Y:S01]  /*1560*/  @!P4 FSEL R24, R53, RZ, P6 ;  /* 0x000000ff3518c208 */ /* 0x000fe20003000000 */
[----:B------:R-:W-:-:S05]  /*1570*/  @!P4 FMUL.FTZ R53, R6, UR7 ;  /* 0x000000070635cc20 */ /* 0x000fca0008410000 */
[----:B------:R-:W-:Y:S01]  /*1580*/  @!P4 FSEL R26, R53, RZ, P6 ;  /* 0x000000ff351ac208 */ /* 0x000fe20003000000 */
[----:B0-----:R-:W-:-:S05]  /*1590*/  IMAD.WIDE.U32 R54, R34, 0x10, R54 ;  /* 0x0000001022367825 */ /* 0x001fca00078e0036 */
[----:B------:R0:W-:Y:S01]  /*15a0*/  STG.E.128 desc[UR14][R54.64], R24 ;  /* 0x0000001836007986 */ /* 0x0001e2000c101d0e */
[----:B------:R-:W-:-:S07]  /*15b0*/  IADD3 R34, PT, PT, R34, 0x80, RZ ;  /* 0x0000008022227810 */ /* 0x000fce0007ffe0ff */
.L_x_16309:
[----:B------:R-:W-:Y:S05]  /*15c0*/  BSYNC.RECONVERGENT B0 ;  /* 0x0000000000007941 */ /* 0x000fea0003800200 */
.L_x_16308:
[----:B------:R-:W-:Y:S01]  /*15d0*/  ISETP.GE.U32.AND P4, PT, R0, 0x300, PT ;  /* 0x000003000000780c */ /* 0x000fe20003f86070 */
[----:B------:R-:W-:-:S12]  /*15e0*/  BSSY.RECONVERGENT B0, `(.L_x_16310) ;  /* 0x000001b000007945 */ /* 0x000fd80003800200 */
[----:B------:R-:W-:Y:S05]  /*15f0*/  @!P4 BRA `(.L_x_16311) ;  /* 0x000000000064c947 */ /* 0x000fea0003800000 */
[----:B------:R-:W0:Y:S08]  /*1600*/  @P5 LDC.64 R28, c[0x0][0x390] ;  /* 0x0000e400ff1c5b82 */ /* 0x000e300000000a00 */
[----:B01234-:R-:W0:Y:S01]  /*1610*/  LDC.64 R54, c[0x0][0x3a8] ;  /* 0x0000ea00ff367b82 */ /* 0x01fe220000000a00 */
[----:B------:R-:W-:-:S05]  /*1620*/  @P5 IMAD.WIDE.U32 R28, R35, 0x10, R28 ;  /* 0x00000010231c5825 */ /* 0x000fca00078e001c */
[----:B------:R1:W2:Y:S01]  /*1630*/  @P5 LDG.E.128 R4, desc[UR14][R28.64] ;  /* 0x0000000e1c045981 */ /* 0x0002a2000c1e1d00 */
[----:B------:R-:W-:-:S04]  /*1640*/  ISETP.NE.U32.AND P5, PT, RZ, UR16, PT ;  /* 0x00000010ff007c0c */ /* 0x000fc8000bfa5070 */
[----:B------:R-:W-:-:S13]  /*1650*/  ISETP.NE.AND.EX P5, PT, RZ, UR17, PT, P5 ;  /* 0x00000011ff007c0c */ /* 0x000fda000bfa5350 */
[----:B-1----:R-:W1:Y:S02]  /*1660*/  @P5 LDC.64 R28, c[0x0][0x3a0] ;  /* 0x0000e800ff1c5b82 */ /* 0x002e640000000a00 */
[----:B-1----:R-:W-:-:S06]  /*1670*/  @P5 IMAD.WIDE.U32 R28, R34, 0x10, R28 ;  /* 0x00000010221c5825 */ /* 0x002fcc00078e001c */
[----:B------:R-:W3:Y:S01]  /*1680*/  @P5 LDG.E.128 R28, desc[UR14][R28.64] ;  /* 0x0000000e1c1c5981 */ /* 0x000ee2000c1e1d00 */
[----:B------:R-:W-:Y:S01]  /*1690*/  ISETP.GT.AND P6, PT, R32, RZ, P5 ;  /* 0x000000ff2000720c */ /* 0x000fe20002fc4270 */
[----:B--2---:R-:W-:Y:S01]  /*16a0*/  @!P5 FMUL.FTZ R35, R4, UR7 ;  /* 0x000000070423dc20 */ /* 0x004fe20008410000 */
[----:B------:R-:W-:-:S11]  /*16b0*/  @!P5 FMUL.FTZ R53, R7, UR7 ;  /* 0x000000070735dc20 */ /* 0x000fd60008410000 */
[----:B---3--:R-:W-:Y:S01]  /*16c0*/  @P6 FFMA.FTZ R28, R4, UR7, R28 ;  /* 0x00000007041c6c23 */ /* 0x008fe2000801001c */
[----:B------:R-:W-:Y:S01]  /*16d0*/  @P6 FFMA.FTZ R29, R5, UR7, R29 ;  /* 0x00000007051d6c23 */ /* 0x000fe2000801001d */
[----:B------:R-:W-:Y:S01]  /*16e0*/  @P6 FFMA.FTZ R30, R6, UR7, R30 ;  /* 0x00000007061e6c23 */ /* 0x000fe2000801001e */
[----:B------:R-:W-:Y:S01]  /*16f0*/  @P6 FFMA.FTZ R31, R7, UR7, R31 ;  /* 0x00000007071f6c23 */ /* 0x000fe2000801001f */
[----:B------:R-:W-:Y:S01]  /*1700*/  ISETP.GT.AND P6, PT, R32, RZ, PT ;  /* 0x000000ff2000720c */ /* 0x000fe20003fc4270 */
[----:B------:R-:W-:-:S03]  /*1710*/  @!P5 FMUL.FTZ R32, R5, UR7 ;  /* 0x000000070520dc20 */ /* 0x000fc60008410000 */
[----:B------:R-:W-:Y:S01]  /*1720*/  @!P5 FSEL R28, R35, RZ, P6 ;  /* 0x000000ff231cd208 */ /* 0x000fe20003000000 */
[----:B------:R-:W-:Y:S01]  /*1730*/  @!P5 FMUL.FTZ R35, R6, UR7 ;  /* 0x000000070623dc20 */ /* 0x000fe20008410000 */
[----:B------:R-:W-:Y:S02]  /*1740*/  @!P5 FSEL R29, R32, RZ, P6 ;  /* 0x000000ff201dd208 */ /* 0x000fe40003000000 */
[----:B------:R-:W-:Y:S02]  /*1750*/  @!P5 FSEL R31, R53, RZ, P6 ;  /* 0x000000ff351fd208 */ /* 0x000fe40003000000 */
[----:B------:R-:W-:Y:S01]  /*1760*/  @!P5 FSEL R30, R35, RZ, P6 ;  /* 0x000000ff231ed208 */ /* 0x000fe20003000000 */
[----:B0-----:R-:W-:-:S05]  /*1770*/  IMAD.WIDE.U32 R34, R34, 0x10, R54 ;  /* 0x0000001022227825 */ /* 0x001fca00078e0036 */
[----:B------:R0:W-:Y:S02]  /*1780*/  STG.E.128 desc[UR14][R34.64], R28 ;  /* 0x0000001c22007986 */ /* 0x0001e4000c101d0e */
.L_x_16311:
[----:B------:R-:W-:Y:S05]  /*1790*/  BSYNC.RECONVERGENT B0 ;  /* 0x0000000000007941 */ /* 0x000fea0003800200 */
.L_x_16310:
[----:B------:R-:W-:Y:S01]  /*17a0*/  FADD.FTZ R32, RZ, R8 ;  /* 0x00000008ff207221 */ /* 0x000fe20000010000 */
[C---:B------:R-:W-:Y:S01]  /*17b0*/  ISETP.GT.U32.AND P5, PT, R0.reuse, 0xff, PT ;  /* 0x000000ff0000780c */ /* 0x040fe20003fa4070 */
[----:B------:R-:W1:Y:S01]  /*17c0*/  S2R R74, SR_TID.X ;  /* 0x00000000004a7919 */ /* 0x000e620000002100 */
[C---:B------:R-:W-:Y:S01]  /*17d0*/  ISETP.GT.U32.AND P6, PT, R0.reuse, 0x17f, PT ;  /* 0x0000017f0000780c */ /* 0x040fe20003fc4070 */
[----:B------:R-:W-:Y:S01]  /*17e0*/  FADD.FTZ R32, R9, R32 ;  /* 0x0000002009207221 */ /* 0x000fe20000010000 */
[----:B0-----:R-:W-:Y:S01]  /*17f0*/  P2R R34, PR, RZ, 0x2 ;  /* 0x00000002ff227803 */ /* 0x001fe20000000000 */
[----:B------:R-:W-:Y:S01]  /*1800*/  BSSY.RECONVERGENT B0, `(.L_x_16312) ;  /* 0x000006f000007945 */ /* 0x000fe20003800200 */
[----:B------:R-:W-:Y:S01]  /*1810*/  ISETP.GT.U32.AND P1, PT, R0, 0x1ff, PT ;  /* 0x000001ff0000780c */ /* 0x000fe20003f24070 */
        /* <DEDUP_REMOVED lines=34> */
[----:B------:R-:W1:Y:S02]  /*1a40*/  SHFL.BFLY PT, R34, R32, 0x10, 0x1f ;  /* 0x0e001f0020227f89 */ /* 0x000e6400000e0000 */
[----:B-1234-:R-:W-:-:S04]  /*1a50*/  FADD.FTZ R54, R32, R34 ;  /* 0x0000002220367221 */ /* 0x01efc80000010000 */
        /* <DEDUP_REMOVED lines=73> */
.L_x_16313:
[----:B------:R-:W-:Y:S05]  /*1ef0*/  BSYNC.RECONVERGENT B0 ;  /* 0x0000000000007941 */ /* 0x000fea0003800200 */
.L_x_16312:
        /* <DEDUP_REMOVED lines=13> */
.L_x_16315:
[----:B------:R-:W-:Y:S05]  /*1fd0*/  BSYNC.RECONVERGENT B0 ;  /* 0x0000000000007941 */ /* 0x000fea0003800200 */
.L_x_16314:
[----:B0-----:R-:W0:Y:S01]  /*1fe0*/  SHFL.DOWN PT, R32, R54, 0x2, 0x1f ;  /* 0x08401f0036207f89 */ /* 0x001e2200000e0000 */
[----:B------:R-:W-:Y:S02]  /*1ff0*/  ISETP.NE.AND P6, PT, R74, RZ, PT ;  /* 0x000000ff4a00720c */ /* 0x000fe40003fc5270 */
[----:B------:R-:W-:Y:S01]  /*2000*/  ISETP.NE.AND P5, PT, RZ, UR18, PT ;  /* 0x00000012ff007c0c */ /* 0x000fe2000bfa5270 */
[----:B-1----:R-:W1:Y:S01]  /*2010*/  SHFL.DOWN PT, R56, R34, 0x2, 0x1f ;  /* 0x08401f0022387f89 */ /* 0x002e6200000e0000 */
[----:B-----5:R-:W-:-:S13]  /*2020*/  R2UR UR4, R33 ;  /* 0x00000000210472ca */ /* 0x020fda00000e0000 */
[----:B------:R-:W-:Y:S01]  /*2030*/  UISETP.GE.AND UP1, UPT, UR4, 0x1, UPT ;  /* 0x000000010400788c */ /* 0x000fe2000bf26270 */
[----:B0-----:R-:W-:Y:S02]  /*2040*/  I2FP.F32.S32 R53, R32 ;  /* 0x0000002000357245 */ /* 0x001fe40000201400 */
[-C--:B------:R-:W-:Y:S01]  /*2050*/  IADD3 R32, PT, PT, R32, R54.reuse, RZ ;  /* 0x0000003620207210 */ /* 0x080fe20007ffe0ff */
[C---:B-1----:R-:W-:Y:S01]  /*2060*/  FADD.FTZ R55, -R56.reuse, R34 ;  /* 0x0000002238377221 */ /* 0x042fe20000010100 */
[----:B------:R-:W-:Y:S01]  /*2070*/  I2FP.F32.S32 R54, R54 ;  /* 0x0000003600367245 */ /* 0x000fe20000201400 */
[----:B------:R-:W-:Y:S02]  /*2080*/  FMUL.FTZ R56, R56, R53 ;  /* 0x0000003538387220 */ /* 0x000fe40000410000 */
[----:B------:R-:W-:Y:S02]  /*2090*/  FMUL.FTZ R55, R55, R55 ;  /* 0x0000003737377220 */ /* 0x000fe40000410000 */
[----:B------:R-:W-:-:S02]  /*20a0*/  FFMA.FTZ R34, R54, R34, R56 ;  /* 0x0000002236227223 */ /* 0x000fc40000010038 */
[----:B------:R-:W-:Y:S02]  /*20b0*/  FMUL.FTZ R55, R55, R54 ;  /* 0x0000003637377220 */ /* 0x000fe40000410000 */
[----:B------:R-:W0:Y:S02]  /*20c0*/  SHFL.DOWN PT, R54, R35, 0x2, 0x1f ;  /* 0x08401f0023367f89 */ /* 0x000e2400000e0000 */
[----:B------:R-:W-:Y:S01]  /*20d0*/  FMUL.FTZ R56, R55, R53 ;  /* 0x0000003537387220 */ /* 0x000fe20000410000 */
[----:B------:R-:W-:-:S04]  /*20e0*/  I2FP.F32.S32 R53, R32 ;  /* 0x0000002000357245 */ /* 0x000fc80000201400 */
[----:B------:R-:W1:Y:S01]  /*20f0*/  MUFU.RCP R55, R53 ;  /* 0x0000003500377308 */ /* 0x000e620000001000 */
[----:B0-----:R-:W-:Y:S01]  /*2100*/  FADD.FTZ R35, R54, R35 ;  /* 0x0000002336237221 */ /* 0x001fe20000010000 */
[----:B-1----:R-:W-:-:S03]  /*2110*/  FMUL.FTZ R54, R55, R34 ;  /* 0x0000002237367220 */ /* 0x002fc60000410000 */
[----:B------:R-:W-:Y:S02]  /*2120*/  FFMA.FTZ R35, R55, R56, R35 ;  /* 0x0000003837237223 */ /* 0x000fe40000010023 */
[----:B------:R-:W0:Y:S04]  /*2130*/  SHFL.DOWN PT, R56, R32, 0x1, 0x1f ;  /* 0x08201f0020387f89 */ /* 0x000e2800000e0000 */
[----:B------:R-:W1:Y:S01]  /*2140*/  SHFL.DOWN PT, R55, R54, 0x1, 0x1f ;  /* 0x08201f0036377f89 */ /* 0x000e6200000e0000 */
[-C--:B0-----:R-:W-:Y:S02]  /*2150*/  I2FP.F32.S32 R34, R56.reuse ;  /* 0x0000003800227245 */ /* 0x081fe40000201400 */
[----:B------:R-:W-:-:S03]  /*2160*/  IADD3 R32, PT, PT, R32, R56, RZ ;  /* 0x0000003820207210 */ /* 0x000fc60007ffe0ff */
[----:B-1----:R-:W-:Y:S01]  /*2170*/  FMUL.FTZ R56, R55, R34 ;  /* 0x0000002237387220 */ /* 0x002fe20000410000 */
[----:B------:R-:W-:Y:S01]  /*2180*/  FADD.FTZ R55, R54, -R55 ;  /* 0x8000003736377221 */ /* 0x000fe20000010000 */
[----:B------:R-:W-:Y:S02]  /*2190*/  I2FP.F32.S32 R32, R32 ;  /* 0x0000002000207245 */ /* 0x000fe40000201400 */
[----:B------:R-:W-:Y:S01]  /*21a0*/  FFMA.FTZ R56, R53, R54, R56 ;  /* 0x0000003635387223 */ /* 0x000fe20000010038 */
[----:B------:R-:W-:Y:S01]  /*21b0*/  FMUL.FTZ R55, R55, R55 ;  /* 0x0000003737377220 */ /* 0x000fe20000410000 */
[----:B------:R-:W0:Y:S02]  /*21c0*/  SHFL.DOWN PT, R54, R35, 0x1, 0x1f ;  /* 0x08201f0023367f89 */ /* 0x000e2400000e0000 */
[----:B------:R-:W1:Y:S01]  /*21d0*/  MUFU.RCP R32, R32 ;  /* 0x0000002000207308 */ /* 0x000e620000001000 */
[----:B------:R-:W-:-:S04]  /*21e0*/  FMUL.FTZ R55, R53, R55 ;  /* 0x0000003735377220 */ /* 0x000fc80000410000 */
[----:B------:R-:W-:Y:S02]  /*21f0*/  FMUL.FTZ R55, R55, R34 ;  /* 0x0000002237377220 */ /* 0x000fe40000410000 */
[----:B------:R-:W2:Y:S01]  /*2200*/  LDC R34, c[0x0][0x448] ;  /* 0x00011200ff227b82 */ /* 0x000ea20000000800 */
[----:B0-----:R-:W-:-:S04]  /*2210*/  FADD.FTZ R54, R35, R54 ;  /* 0x0000003623367221 */ /* 0x001fc80000010000 */
[C---:B-1----:R-:W-:Y:S01]  /*2220*/  FFMA.FTZ R54, R32.reuse, R55, R54 ;  /* 0x0000003720367223 */ /* 0x042fe20000010036 */
[----:B------:R-:W-:-:S04]  /*2230*/  FMUL.FTZ R32, R32, R56 ;  /* 0x0000003820207220 */ /* 0x000fc80000410000 */
[----:B------:R0:W2:Y:S04]  /*2240*/  SHFL.IDX PT, R53, R54, RZ, 0x1f ;  /* 0x00001fff36357589 */ /* 0x0000a800000e0000 */
[----:B------:R-:W1:Y:S01]  /*2250*/  SHFL.IDX PT, R32, R32, RZ, 0x1f ;  /* 0x00001fff20207589 */ /* 0x000e6200000e0000 */
[----:B0-----:R-:W0:Y:S01]  /*2260*/  @!P6 LDC.64 R54, c[0x0][0x3c0] ;  /* 0x0000f000ff36eb82 */ /* 0x001e220000000a00 */
[----:B--2---:R-:W-:-:S07]  /*2270*/  FFMA.FTZ R53, R53, UR19, R34 ;  /* 0x0000001335357c23 */ /* 0x004fce0008010022 */
[----:B------:R-:W2:Y:S01]  /*2280*/  @!P6 LDC.64 R34, c[0x0][0x3c8] ;  /* 0x0000f200ff22eb82 */ /* 0x000ea20000000a00 */
[----:B-1----:R-:W-:-:S05]  /*2290*/  FMUL.FTZ R56, R32, R32 ;  /* 0x0000002020387220 */ /* 0x002fca0000410000 */
[----:B------:R-:W-:-:S05]  /*22a0*/  FSEL R56, R56, RZ, P5 ;  /* 0x000000ff38387208 */ /* 0x000fca0002800000 */
[----:B------:R-:W-:Y:S01]  /*22b0*/  FADD.FTZ R53, R53, R56 ;  /* 0x0000003835357221 */ /* 0x000fe20000010000 */
[----:B------:R-:W-:-:S05]  /*22c0*/  MOV R56, UR6 ;  /* 0x0000000600387c02 */ /* 0x000fca0008000f00 */
[----:B------:R-:W1:Y:S01]  /*22d0*/  MUFU.RSQ R53, R53 ;  /* 0x0000003500357308 */ /* 0x000e620000001400 */
[----:B0-----:R-:W-:-:S04]  /*22e0*/  @!P6 IMAD.WIDE R54, R56, 0x4, R54 ;  /* 0x000000043836e825 */ /* 0x001fc800078e0236 */
[----:B--2---:R-:W-:Y:S01]  /*22f0*/  @!P6 IMAD.WIDE R34, R56, 0x4, R34 ;  /* 0x000000043822e825 */ /* 0x004fe200078e0222 */
[----:B------:R0:W-:Y:S04]  /*2300*/  @!P6 STG.E desc[UR14][R54.64], R32 ;  /* 0x000000203600e986 */ /* 0x0001e8000c10190e */
[----:B-1----:R0:W-:Y:S01]  /*2310*/  @!P6 STG.E desc[UR14][R34.64], R53 ;  /* 0x000000352200e986 */ /* 0x0021e2000c10190e */
[----:B------:R-:W-:Y:S05]  /*2320*/  BRA.U !UP1, `(.L_x_16316) ;  /* 0x0000000909a47547 */ /* 0x000fea000b800000 */
[----:B------:R-:W-:Y:S01]  /*2330*/  UIADD3 UR4, UPT, UPT, UR4, -0x1, URZ ;  /* 0xffffffff04047890 */ /* 0x000fe2000fffe0ff */
[----:B------:R-:W-:Y:S01]  /*2340*/  BSSY.RECONVERGENT B0, `(.L_x_16317) ;  /* 0x0000024000007945 */ /* 0x000fe20003800200 */
[----:B0-----:R-:W-:Y:S02]  /*2350*/  FSEL R54, R32, RZ, !P5 ;  /* 0x000000ff20367208 */ /* 0x001fe40006800000 */
[----:B------:R-:W-:-:S04]  /*2360*/  UIMAD UR4, UR4, UR22, URZ ;  /* 0x00000016040472a4 */ /* 0x000fc8000f8e02ff */
[----:B------:R-:W-:-:S04]  /*2370*/  USHF.R.S32.HI UR5, URZ, 0x1f, UR4 ;  /* 0x0000001fff057899 */ /* 0x000fc80008011404 */
[----:B------:R-:W-:-:S06]  /*2380*/  ULEA.HI UR5, UR5, UR4, URZ, 0x2 ;  /* 0x0000000405057291 */ /* 0x000fcc000f8f10ff */
[----:B------:R-:W-:-:S04]  /*2390*/  MOV R55, UR5 ;  /* 0x0000000500377c02 */ /* 0x000fc80008000f00 */
[----:B------:R-:W-:Y:S01]  /*23a0*/  LEA.HI.SX32 R55, R55, R74, 0x1e ;  /* 0x0000004a37377211 */ /* 0x000fe200078ff2ff */
[----:B------:R-:W-:Y:S06]  /*23b0*/  @!P0 BRA `(.L_x_16318) ;  /* 0x0000000000708947 */ /* 0x000fec0003800000 */
[----:B------:R-:W-:Y:S01]  /*23c0*/  FADD.FTZ R32, R8, -R54 ;  /* 0x8000003608207221 */ /* 0x000fe20000010000 */
[----:B------:R-:W-:Y:S01]  /*23d0*/  HADD2.F32 R33, -RZ, R63.H1_H1 ;  /* 0x3000003fff217230 */ /* 0x000fe20000004100 */
[--C-:B------:R-:W-:Y:S01]  /*23e0*/  SHF.R.U64 R35, R38, 0x10, R39.reuse ;  /* 0x0000001026237819 */ /* 0x100fe20000001227 */
[----:B------:R-:W-:Y:S02]  /*23f0*/  HADD2.F32 R34, -RZ, R38.H0_H0 ;  /* 0x20000026ff227230 */ /* 0x000fe40000004100 */
[----:B------:R-:W-:Y:S01]  /*2400*/  FMUL.FTZ R32, R53, R32 ;  /* 0x0000002035207220 */ /* 0x000fe20000410000 */
[----:B------:R-:W-:Y:S01]  /*2410*/  HADD2.F32 R56, -RZ, R39.H0_H0 ;  /* 0x20000027ff387230 */ /* 0x000fe20000004100 */
[----:B------:R-:W-:Y:S01]  /*2420*/  SHF.R.U32.HI R57, RZ, 0x10, R39 ;  /* 0x00000010ff397819 */ /* 0x000fe20000011627 */
[----:B------:R-:W-:Y:S02]  /*2430*/  HADD2.F32 R35, -RZ, R35.H0_H0 ;  /* 0x20000023ff237230 */ /* 0x000fe40000004100 */
[----:B------:R-:W-:Y:S01]  /*2440*/  FFMA.FTZ R32, R32, R33, R34 ;  /* 0x0000002120207223 */ /* 0x000fe20000010022 */
[----:B------:R-:W-:Y:S01]  /*2450*/  SHF.R.U64 R33, R2, 0x10, R3 ;  /* 0x0000001002217819 */ /* 0x000fe20000001203 */
[----:B------:R-:W-:Y:S01]  /*2460*/  FADD.FTZ R34, R9, -R54 ;  /* 0x8000003609227221 */ /* 0x000fe20000010000 */
[----:B------:R-:W-:-:S03]  /*2470*/  HADD2.F32 R57, -RZ, R57.H0_H0 ;  /* 0x20000039ff397230 */ /* 0x000fc60000004100 */
[----:B------:R-:W-:Y:S02]  /*2480*/  HADD2.F32 R33, -RZ, R33.H0_H0 ;  /* 0x20000021ff217230 */ /* 0x000fe40000004100 */
[----:B------:R-:W-:-:S04]  /*2490*/  FMUL.FTZ R34, R53, R34 ;  /* 0x0000002235227220 */ /* 0x000fc80000410000 */
[----:B------:R-:W-:Y:S01]  /*24a0*/  FFMA.FTZ R33, R34, R33, R35 ;  /* 0x0000002122217223 */ /* 0x000fe20000010023 */
[----:B------:R-:W-:Y:S01]  /*24b0*/  FADD.FTZ R34, R10, -R54 ;  /* 0x800000360a227221 */ /* 0x000fe20000010000 */
[----:B------:R-:W-:-:S03]  /*24c0*/  HADD2.F32 R35, -RZ, R63.H0_H0 ;  /* 0x2000003fff237230 */ /* 0x000fc60000004100 */
[----:B------:R-:W-:-:S04]  /*24d0*/  FMUL.FTZ R34, R53, R34 ;  /* 0x0000002235227220 */ /* 0x000fc80000410000 */
[----:B------:R-:W-:Y:S01]  /*24e0*/  FFMA.FTZ R34, R34, R35, R56 ;  /* 0x0000002322227223 */ /* 0x000fe20000010038 */
[----:B------:R-:W-:Y:S01]  /*24f0*/  SHF.R.U32.HI R35, RZ, 0x10, R3 ;  /* 0x00000010ff237819 */ /* 0x000fe20000011603 */
[----:B------:R-:W-:-:S04]  /*2500*/  FADD.FTZ R56, R11, -R54 ;  /* 0x800000360b387221 */ /* 0x000fc80000010000 */
[----:B------:R-:W-:Y:S02]  /*2510*/  HADD2.F32 R35, -RZ, R35.H0_H0 ;  /* 0x20000023ff237230 */ /* 0x000fe40000004100 */
[----:B------:R-:W-:-:S04]  /*2520*/  FMUL.FTZ R56, R53, R56 ;  /* 0x0000003835387220 */ /* 0x000fc80000410000 */
[----:B------:R-:W-:Y:S02]  /*2530*/  FFMA.FTZ R35, R56, R35, R57 ;  /* 0x0000002338237223 */ /* 0x000fe40000010039 */
[----:B------:R-:W0:Y:S02]  /*2540*/  LDC.64 R56, c[0x0][0x428] ;  /* 0x00010a00ff387b82 */ /* 0x000e240000000a00 */
[C---:B0-----:R-:W-:Y:S01]  /*2550*/  IMAD.WIDE.U32 R56, R55.reuse, 0x10, R56 ;  /* 0x0000001037387825 */ /* 0x041fe200078e0038 */
[----:B------:R-:W-:-:S04]  /*2560*/  IADD3 R55, PT, PT, R55, 0x80, RZ ;  /* 0x0000008037377810 */ /* 0x000fc80007ffe0ff */
[----:B------:R0:W-:Y:S03]  /*2570*/  STG.E.128 desc[UR14][R56.64], R32 ;  /* 0x0000002038007986 */ /* 0x0001e6000c101d0e */
.L_x_16318:
[----:B------:R-:W-:Y:S05]  /*2580*/  BSYNC.RECONVERGENT B0 ;  /* 0x0000000000007941 */ /* 0x000fea0003800200 */
.L_x_16317:
[----:B------:R-:W-:Y:S01]  /*2590*/  ISETP.GE.U32.AND P0, PT, R0, 0x100, PT ;  /* 0x000001000000780c */ /* 0x000fe20003f06070 */
[----:B------:R-:W-:-:S12]  /*25a0*/  BSSY.RECONVERGENT B0, `(.L_x_16319) ;  /* 0x000001e000007945 */ /* 0x000fd80003800200 */
[----:B------:R-:W-:Y:S05]  /*25b0*/  @!P0 BRA `(.L_x_16320) ;  /* 0x0000000000708947 */ /* 0x000fea0003800000 */
[----:B0-----:R-:W-:Y:S01]  /*25c0*/  FADD.FTZ R32, R12, -R54 ;  /* 0x800000360c207221 */ /* 0x001fe20000010000 */
        /* <DEDUP_REMOVED lines=27> */
.L_x_16320:
[----:B------:R-:W-:Y:S05]  /*2780*/  BSYNC.RECONVERGENT B0 ;  /* 0x0000000000007941 */ /* 0x000fea0003800200 */
.L_x_16319:
[----:B------:R-:W-:Y:S04]  /*2790*/  BSSY.RECONVERGENT B0, `(.L_x_16321) ;  /* 0x000001a000007945 */ /* 0x000fe80003800200 */
[----:B------:R-:W-:Y:S05]  /*27a0*/  @!P1 BRA `(.L_x_16322) ;  /* 0x0000000000609947 */ /* 0x000fea0003800000 */
[----:B01----:R-:W-:Y:S01]  /*27b0*/  FADD.FTZ R32, R16, -R54 ;  /* 0x8000003610207221 */ /* 0x003fe20000010000 */
[----:B------:R-:W-:Y:S02]  /*27c0*/  HADD2.F32 R33, -RZ, R61.H1_H1 ;  /* 0x3000003dff217230 */ /* 0x000fe40000004100 */
[----:B------:R-:W-:Y:S02]  /*27d0*/  HADD2.F32 R34, -RZ, R42.H0_H0 ;  /* 0x2000002aff227230 */ /* 0x000fe40000004100 */
[----:B------:R-:W-:Y:S01]  /*27e0*/  FMUL.FTZ R32, R53, R32 ;  /* 0x0000002035207220 */ /* 0x000fe20000410000 */
[----:B------:R-:W-:Y:S02]  /*27f0*/  HADD2.F32 R35, -RZ, R51.H0_H0 ;  /* 0x20000033ff237230 */ /* 0x000fe40000004100 */
[----:B------:R-:W-:Y:S02]  /*2800*/  HADD2.F32 R56, -RZ, R43.H0_H0 ;  /* 0x2000002bff387230 */ /* 0x000fe40000004100 */
[----:B------:R-:W-:Y:S01]  /*2810*/  FFMA.FTZ R32, R32, R33, R34 ;  /* 0x0000002120207223 */ /* 0x000fe20000010022 */
[----:B------:R-:W-:Y:S01]  /*2820*/  FADD.FTZ R33, R17, -R54 ;  /* 0x8000003611217221 */ /* 0x000fe20000010000 */
[----:B------:R-:W-:-:S02]  /*2830*/  HADD2.F32 R34, -RZ, R48.H0_H0 ;  /* 0x20000030ff227230 */ /* 0x000fc40000004100 */
[----:B------:R-:W-:Y:S02]  /*2840*/  HADD2.F32 R57, -RZ, R51.H1_H1 ;  /* 0x30000033ff397230 */ /* 0x000fe40000004100 */
[----:B------:R-:W-:-:S04]  /*2850*/  FMUL.FTZ R33, R53, R33 ;  /* 0x0000002135217220 */ /* 0x000fc80000410000 */
[----:B------:R-:W-:Y:S01]  /*2860*/  FFMA.FTZ R33, R33, R34, R35 ;  /* 0x0000002221217223 */ /* 0x000fe20000010023 */
[----:B------:R-:W-:Y:S01]  /*2870*/  FADD.FTZ R34, R18, -R54 ;  /* 0x8000003612227221 */ /* 0x000fe20000010000 */
[----:B------:R-:W-:-:S03]  /*2880*/  HADD2.F32 R35, -RZ, R61.H0_H0 ;  /* 0x2000003dff237230 */ /* 0x000fc60000004100 */
[----:B------:R-:W-:-:S04]  /*2890*/  FMUL.FTZ R34, R53, R34 ;  /* 0x0000002235227220 */ /* 0x000fc80000410000 */
[----:B------:R-:W-:Y:S01]  /*28a0*/  FFMA.FTZ R34, R34, R35, R56 ;  /* 0x0000002322227223 */ /* 0x000fe20000010038 */
[----:B------:R-:W-:Y:S01]  /*28b0*/  FADD.FTZ R35, R19, -R54 ;  /* 0x8000003613237221 */ /* 0x000fe20000010000 */
[----:B------:R-:W-:-:S03]  /*28c0*/  HADD2.F32 R56, -RZ, R48.H1_H1 ;  /* 0x30000030ff387230 */ /* 0x000fc60000004100 */
[----:B------:R-:W-:-:S04]  /*28d0*/  FMUL.FTZ R35, R53, R35 ;  /* 0x0000002335237220 */ /* 0x000fc80000410000 */
[----:B------:R-:W-:Y:S02]  /*28e0*/  FFMA.FTZ R35, R35, R56, R57 ;  /* 0x0000003823237223 */ /* 0x000fe40000010039 */
[----:B------:R-:W0:Y:S02]  /*28f0*/  LDC.64 R56, c[0x0][0x428] ;  /* 0x00010a00ff387b82 */ /* 0x000e240000000a00 */
[C---:B0-----:R-:W-:Y:S01]  /*2900*/  IMAD.WIDE.U32 R56, R55.reuse, 0x10, R56 ;  /* 0x0000001037387825 */ /* 0x041fe200078e0038 */
[----:B------:R-:W-:-:S04]  /*2910*/  IADD3 R55, PT, PT, R55, 0x80, RZ ;  /* 0x0000008037377810 */ /* 0x000fc80007ffe0ff */
[----:B------:R2:W-:Y:S03]  /*2920*/  STG.E.128 desc[UR14][R56.64], R32 ;  /* 0x0000002038007986 */ /* 0x0005e6000c101d0e */
.L_x_16322:
[----:B------:R-:W-:Y:S05]  /*2930*/  BSYNC.RECONVERGENT B0 ;  /* 0x0000000000007941 */ /* 0x000fea0003800200 */
.L_x_16321:
[----:B------:R-:W-:Y:S04]  /*2940*/  BSSY.RECONVERGENT B0, `(.L_x_16323) ;  /* 0x000001a000007945 */ /* 0x000fe80003800200 */
[----:B------:R-:W-:Y:S05]  /*2950*/  @!P2 BRA `(.L_x_16324) ;  /* 0x000000000060a947 */ /* 0x000fea0003800000 */
[----:B012---:R-:W-:Y:S01]  /*2960*/  FADD.FTZ R32, R20, -R54 ;  /* 0x8000003614207221 */ /* 0x007fe20000010000 */
        /* <DEDUP_REMOVED lines=23> */
.L_x_16324:
[----:B------:R-:W-:Y:S05]  /*2ae0*/  BSYNC.RECONVERGENT B0 ;  /* 0x0000000000007941 */ /* 0x000fea0003800200 */
.L_x_16323:
[----:B------:R-:W-:Y:S04]  /*2af0*/  BSSY.RECONVERGENT B0, `(.L_x_16325) ;  /* 0x000001a000007945 */ /* 0x000fe80003800200 */
[----:B------:R-:W-:Y:S05]  /*2b00*/  @!P3 BRA `(.L_x_16326) ;  /* 0x000000000060b947 */ /* 0x000fea0003800000 */
[----:B0123--:R-:W-:Y:S01]  /*2b10*/  FADD.FTZ R32, R24, -R54 ;  /* 0x8000003618207221 */ /* 0x00ffe20000010000 */
        /* <DEDUP_REMOVED lines=23> */
.L_x_16326:
[----:B------:R-:W-:Y:S05]  /*2c90*/  BSYNC.RECONVERGENT B0 ;  /* 0x0000000000007941 */ /* 0x000fea0003800200 */
.L_x_16325:
[----:B------:R-:W-:Y:S04]  /*2ca0*/  BSSY.RECONVERGENT B0, `(.L_x_16316) ;  /* 0x0000011000007945 */ /* 0x000fe80003800200 */
[----:B------:R-:W-:Y:S05]  /*2cb0*/  @!P4 BRA `(.L_x_16327) ;  /* 0x00000000003cc947 */ /* 0x000fea0003800000 */
[----:B01234-:R-:W0:Y:S01]  /*2cc0*/  LDC.64 R56, c[0x0][0x428] ;  /* 0x00010a00ff387b82 */ /* 0x01fe220000000a00 */
        /* <DEDUP_REMOVED lines=12> */
[----:B0-----:R-:W-:-:S05]  /*2d90*/  IMAD.WIDE.U32 R54, R55, 0x10, R56 ;  /* 0x0000001037367825 */ /* 0x001fca00078e0038 */
[----:B------:R0:W-:Y:S02]  /*2da0*/  STG.E.128 desc[UR14][R54.64], R32 ;  /* 0x0000002036007986 */ /* 0x0001e4000c101d0e */
.L_x_16327:
[----:B------:R-:W-:Y:S05]  /*2db0*/  BSYNC.RECONVERGENT B0 ;  /* 0x0000000000007941 */ /* 0x000fea0003800200 */
.L_x_16316:
[----:B------:R-:W-:Y:S02]  /*2dc0*/  UIADD3 UR6, UPT, UPT, UR6, UR20, URZ ;  /* 0x0000001406067290 */ /* 0x000fe4000fffe0ff */
[----:B------:R-:W-:Y:S02]  /*2dd0*/  UPLOP3.LUT UP0, UPT, UPT, UPT, UP0, 0x40, 0x4 ;  /* 0x000000000004789c */ /* 0x000fe40003f0e800 */
[----:B------:R-:W-:-:S09]  /*2de0*/  UISETP.GE.AND UP1, UPT, UR6, UR21, UPT ;  /* 0x000000150600728c */ /* 0x000fd2000bf26270 */
[----:B------:R-:W-:Y:S05]  /*2df0*/  BRA.U !UP1, `(.L_x_16328) ;  /* 0xffffffdd09347547 */ /* 0x000fea000b83ffff */
[----:B------:R-:W-:Y:S05]  /*2e00*/  EXIT ;  /* 0x000000000000794d */ /* 0x000fea0003800000 */
.L_x_16329:
        /* <DEDUP_REMOVED lines=15> */
.L_x_20861:


//--------------------- .text._ZN10layer_norm13ln_fwd_kernelINS_13Kernel_traitsI6__halfffffjLj3072ELj1ELj1ELj4ELj16ENS_18Kernel_traits_baseILj3072ES2_ffffjLj128EEEEELb0ELb0ELb1ELb1EEEvNS_9FwdParamsE --------------------------
	.section	.text._ZN10layer_norm13ln_fwd_kernelINS_13Kernel_traitsI6__halfffffjLj3072ELj1ELj1ELj4ELj16ENS_18Kernel_traits_baseILj3072ES2_ffffjLj128EEEEELb0ELb0ELb1ELb1EEEvNS_9FwdParamsE,"ax",@progbits
	.align	128
        .global         _ZN10layer_norm13ln_fwd_kernelINS_13Kernel_traitsI6__halfffffjLj3072ELj1ELj1ELj4ELj16ENS_18Kernel_traits_baseILj3072ES2_ffffjLj128EEEEELb0ELb0ELb1ELb1EEEvNS_9FwdParamsE
        .type           _ZN10layer_norm13ln_fwd_kernelINS_13Kernel_traitsI6__halfffffjLj3072ELj1ELj1ELj4ELj16ENS_18Kernel_traits_baseILj3072ES2_ffffjLj128EEEEELb0ELb0ELb1ELb1EEEvNS_9FwdParamsE,@function
        .size           _ZN10layer_norm13ln_fwd_kernelINS_13Kernel_traitsI6__halfffffjLj3072ELj1ELj1ELj4ELj16ENS_18Kernel_traits_baseILj3072ES2_ffffjLj128EEEEELb0ELb0ELb1ELb1EEEvNS_9FwdParamsE,(.L_x_20862 - _ZN10layer_norm13ln_fwd_kernelINS_13Kernel_traitsI6__halfffffjLj3072ELj1ELj1ELj4ELj16ENS_18Kernel_traits_baseILj3072ES2_ffffjLj128EEEEELb0ELb0ELb1ELb1EEEvNS_9FwdParamsE)
        .other          _ZN10layer_norm13ln_fwd_kernelINS_13Kernel_traitsI6__halfffffjLj3072ELj1ELj1ELj4ELj16ENS_18Kernel_traits_baseILj3072ES2_ffffjLj128EEEEELb0ELb0ELb1ELb1EEEvNS_9FwdParamsE,@"STO_CUDA_ENTRY STV_DEFAULT"
_ZN10layer_norm13ln_fwd_kernelINS_13Kernel_traitsI6__halfffffjLj3072ELj1ELj1ELj4ELj16ENS_18Kernel_traits_baseILj3072ES2_ffffjLj128EEEEELb0ELb0ELb1ELb1EEEvNS_9FwdParamsE:
.text._ZN10layer_norm13ln_fwd_kernelINS_13Kernel_traitsI6__halfffffjLj3072ELj1ELj1ELj4ELj16ENS_18Kernel_traits_baseILj3072ES2_ffffjLj128EEEEELb0ELb0ELb1ELb1EEEvNS_9FwdParamsE:
        /* <DEDUP_REMOVED lines=33> */
[----:B-----5:R-:W-:Y:S02]  /*0210*/  MOV R57, R4 ;  /* 0x0000000400397202 */ /* 0x020fe40000000f00 */
[----:B------:R-:W-:Y:S02]  /*0220*/  @!P0 CS2R R40, SRZ ;  /* 0x0000000000288805 */ /* 0x000fe4000001ff00 */
[--C-:B------:R-:W-:Y:S02]  /*0230*/  SHF.R.U64 R58, R4, 0x10, R5.reuse ;  /* 0x00000010043a7819 */ /* 0x100fe40000001205 */
[----:B------:R-:W-:Y:S02]  /*0240*/  @!P0 CS2R R38, SRZ ;  /* 0x0000000000268805 */ /* 0x000fe4000001ff00 */
[----:B------:R-:W-:Y:S02]  /*0250*/  SHF.R.U32.HI R4, RZ, 0x10, R5 ;  /* 0x00000010ff047819 */ /* 0x000fe40000011605 */
[----:B------:R-:W-:-:S02]  /*0260*/  @!P0 CS2R R36, SRZ ;  /* 0x0000000000248805 */ /* 0x000fc4000001ff00 */
[----:B------:R-:W-:Y:S02]  /*0270*/  MOV R42, R10 ;  /* 0x0000000a002a7202 */ /* 0x000fe40000000f00 */
[----:B------:R-:W-:Y:S02]  /*0280*/  @!P0 CS2R R34, SRZ ;  /* 0x0000000000228805 */ /* 0x000fe4000001ff00 */
[--C-:B------:R-:W-:Y:S02]  /*0290*/  SHF.R.U64 R43, R10, 0x10, R11.reuse ;  /* 0x000000100a2b7819 */ /* 0x100fe4000000120b */
[----:B------:R-:W-:Y:S02]  /*02a0*/  @!P0 CS2R R32, SRZ ;  /* 0x0000000000208805 */ /* 0x000fe4000001ff00 */
[----:B------:R-:W-:Y:S02]  /*02b0*/  SHF.R.U32.HI R10, RZ, 0x10, R11 ;  /* 0x00000010ff0a7819 */ /* 0x000fe4000001160b */
[----:B------:R-:W-:-:S02]  /*02c0*/  @!P0 CS2R R2, SRZ ;  /* 0x0000000000028805 */ /* 0x000fc4000001ff00 */
[----:B------:R-:W-:Y:S01]  /*02d0*/  PRMT R58, R58, 0x5410, R4 ;  /* 0x000054103a3a7816 */ /* 0x000fe20000000004 */
[----:B------:R-:W0:Y:S01]  /*02e0*/  LDCU UR16, c[0x0][0x388] ;  /* 0x00007100ff1077ac */ /* 0x000e220008000800 */
[--C-:B------:R-:W-:Y:S02]  /*02f0*/  SHF.R.U64 R60, R40, 0x10, R41.reuse ;  /* 0x00000010283c7819 */ /* 0x100fe40000001229 */
[----:B------:R-:W-:Y:S01]  /*0300*/  SHF.R.U32.HI R4, RZ, 0x10, R41 ;  /* 0x00000010ff047819 */ /* 0x000fe20000011629 */
[----:B------:R-:W1:Y:S01]  /*0310*/  LDCU.U8 UR17, c[0x0][0x410] ;  /* 0x00008200ff1177ac */ /* 0x000e620008000000 */
[----:B------:R-:W-:Y:S02]  /*0320*/  MOV R14, R11 ;  /* 0x0000000b000e7202 */ /* 0x000fe40000000f00 */
[----:B------:R-:W-:Y:S01]  /*0330*/  PRMT R43, R43, 0x5410, R10 ;  /* 0x000054102b2b7816 */ /* 0x000fe2000000000a */
[----:B------:R-:W2:Y:S01]  /*0340*/  LDCU UR20, c[0x0][0x400] ;  /* 0x00008000ff1477ac */ /* 0x000ea20008000800 */
[----:B------:R-:W-:-:S02]  /*0350*/  MOV R55, R6 ;  /* 0x0000000600377202 */ /* 0x000fc40000000f00 */
[--C-:B------:R-:W-:Y:S01]  /*0360*/  SHF.R.U64 R56, R6, 0x10, R7.reuse ;  /* 0x0000001006387819 */ /* 0x100fe20000001207 */
[----:B------:R-:W3:Y:S01]  /*0370*/  LDCU UR6, c[0x0][0x40c] ;  /* 0x00008180ff0677ac */ /* 0x000ee20008000800 */
[----:B------:R-:W-:Y:S02]  /*0380*/  @P0 MOV R10, R18 ;  /* 0x00000012000a0202 */ /* 0x000fe40000000f00 */
[----:B------:R-:W-:Y:S01]  /*0390*/  @P0 MOV R11, R19 ;  /* 0x00000013000b0202 */ /* 0x000fe20000000f00 */
[----:B------:R-:W4:Y:S01]  /*03a0*/  LDCU.128 UR8, c[0x0][0x3f0] ;  /* 0x00007e00ff0877ac */ /* 0x000f220008000c00 */
[----:B------:R-:W-:Y:S02]  /*03b0*/  SHF.R.U32.HI R6, RZ, 0x10, R7 ;  /* 0x00000010ff067819 */ /* 0x000fe40000011607 */
[----:B------:R-:W-:Y:S01]  /*03c0*/  PRMT R60, R60, 0x5410, R4 ;  /* 0x000054103c3c7816 */ /* 0x000fe20000000004 */
[----:B------:R-:W0:Y:S01]  /*03d0*/  LDCU.64 UR18, c[0x0][0x3a0] ;  /* 0x00007400ff1277ac */ /* 0x000e220008000a00 */
[----:B------:R-:W-:-:S02]  /*03e0*/  @!P0 MOV R12, R16 ;  /* 0x00000010000c8202 */ /* 0x000fc40000000f00 */
[----:B------:R-:W-:Y:S01]  /*03f0*/  @!P0 MOV R13, R17 ;  /* 0x00000011000d8202 */ /* 0x000fe20000000f00 */
[----:B------:R-:W0:Y:S01]  /*0400*/  LDCU.64 UR22, c[0x0][0x380] ;  /* 0x00007000ff1677ac */ /* 0x000e220008000a00 */
[----:B------:R-:W-:Y:S02]  /*0410*/  @!P0 MOV R10, R18 ;  /* 0x00000012000a8202 */ /* 0x000fe40000000f00 */
[----:B------:R-:W-:Y:S01]  /*0420*/  @!P0 MOV R11, R19 ;  /* 0x00000013000b8202 */ /* 0x000fe20000000f00 */
[----:B------:R-:W-:Y:S01]  /*0430*/  UPLOP3.LUT UP0, UPT, UPT, UPT, UPT, 0x40, 0x4 ;  /* 0x000000000004789c */ /* 0x000fe20003f0e870 */
[--C-:B------:R-:W-:Y:S02]  /*0440*/  SHF.R.U64 R61, R38, 0x10, R39.reuse ;  /* 0x00000010263d7819 */ /* 0x100fe40000001227 */
[----:B------:R-:W-:Y:S02]  /*0450*/  SHF.R.U32.HI R4, RZ, 0x10, R39 ;  /* 0x00000010ff047819 */ /* 0x000fe40000011627 */
[----:B------:R-:W-:-:S02]  /*0460*/  PRMT R56, R56, 0x5410, R6 ;  /* 0x0000541038387816 */ /* 0x000fc40000000006 */
[----:B------:R-:W-:Y:S02]  /*0470*/  MOV R44, R12 ;  /* 0x0000000c002c7202 */ /* 0x000fe40000000f00 */
[----:B------:R-:W-:Y:S02]  /*0480*/  SHF.R.U64 R45, R12, 0x10, R13 ;  /* 0x000000100c2d7819 */ /* 0x000fe4000000120d */
[----:B------:R-:W-:Y:S02]  /*0490*/  MOV R49, R10 ;  /* 0x0000000a00317202 */ /* 0x000fe40000000f00 */
[----:B------:R-:W-:Y:S02]  /*04a0*/  SHF.R.U64 R50, R10, 0x10, R11 ;  /* 0x000000100a327819 */ /* 0x000fe4000000120b */
[----:B------:R-:W-:Y:S02]  /*04b0*/  MOV R51, R8 ;  /* 0x0000000800337202 */ /* 0x000fe40000000f00 */
[----:B------:R-:W-:-:S02]  /*04c0*/  SHF.R.U64 R54, R8, 0x10, R9 ;  /* 0x0000001008367819 */ /* 0x000fc40000001209 */
[----:B------:R-:W-:Y:S02]  /*04d0*/  MOV R6, R5 ;  /* 0x0000000500067202 */ /* 0x000fe40000000f00 */
[----:B------:R-:W-:Y:S02]  /*04e0*/  PRMT R61, R61, 0x5410, R4 ;  /* 0x000054103d3d7816 */ /* 0x000fe40000000004 */
[----:B------:R-:W-:Y:S02]  /*04f0*/  SHF.R.U32.HI R12, RZ, 0x10, R13 ;  /* 0x00000010ff0c7819 */ /* 0x000fe4000001160d */
[----:B------:R-:W-:Y:S02]  /*0500*/  SHF.R.U32.HI R10, RZ, 0x10, R11 ;  /* 0x00000010ff0a7819 */ /* 0x000fe4000001160b */
[----:B------:R-:W-:Y:S02]  /*0510*/  SHF.R.U32.HI R8, RZ, 0x10, R9 ;  /* 0x00000010ff087819 */ /* 0x000fe40000011609 */
[----:B------:R-:W-:-:S02]  /*0520*/  SHF.R.U64 R62, R36, 0x10, R37 ;  /* 0x00000010243e7819 */ /* 0x000fc40000001225 */
[----:B------:R-:W-:Y:S02]  /*0530*/  SHF.R.U32.HI R4, RZ, 0x10, R37 ;  /* 0x00000010ff047819 */ /* 0x000fe40000011625 */
[--C-:B------:R-:W-:Y:S02]  /*0540*/  SHF.R.U64 R63, R34, 0x10, R35.reuse ;  /* 0x00000010223f7819 */ /* 0x100fe40000001223 */
[----:B------:R-:W-:Y:S02]  /*0550*/  SHF.R.U32.HI R5, RZ, 0x10, R35 ;  /* 0x00000010ff057819 */ /* 0x000fe40000011623 */
[----:B------:R-:W-:Y:S02]  /*0560*/  PRMT R42, R42, 0x5410, R14 ;  /* 0x000054102a2a7816 */ /* 0x000fe4000000000e */
[----:B------:R-:W-:Y:S02]  /*0570*/  PRMT R45, R45, 0x5410, R12 ;  /* 0x000054102d2d7816 */ /* 0x000fe4000000000c */
[----:B------:R-:W-:-:S02]  /*0580*/  PRMT R50, R50, 0x5410, R10 ;  /* 0x0000541032327816 */ /* 0x000fc4000000000a */
[----:B------:R-:W-:Y:S02]  /*0590*/  PRMT R54, R54, 0x5410, R8 ;  /* 0x0000541036367816 */ /* 0x000fe40000000008 */
[----:B------:R-:W-:Y:S02]  /*05a0*/  PRMT R62, R62, 0x5410, R4 ;  /* 0x000054103e3e7816 */ /* 0x000fe40000000004 */
[----:B------:R-:W-:Y:S02]  /*05b0*/  PRMT R63, R63, 0x5410, R5 ;  /* 0x000054103f3f7816 */ /* 0x000fe40000000005 */
[----:B------:R-:W-:Y:S02]  /*05c0*/  MOV R14, R13 ;  /* 0x0000000d000e7202 */ /* 0x000fe40000000f00 */
[----:B------:R-:W-:Y:S02]  /*05d0*/  MOV R12, R11 ;  /* 0x0000000b000c7202 */ /* 0x000fe40000000f00 */
[----:B------:R-:W-:-:S02]  /*05e0*/  MOV R10, R9 ;  /* 0x00000009000a7202 */ /* 0x000fc40000000f00 */
[----:B------:R-:W-:Y:S02]  /*05f0*/  MOV R8, R7 ;  /* 0x0000000700087202 */ /* 0x000fe40000000f00 */
[--C-:B------:R-:W-:Y:S02]  /*0600*/  SHF.R.U64 R64, R32, 0x10, R33.reuse ;  /* 0x0000001020407819 */ /* 0x100fe40000001221 */
[----:B------:R-:W-:Y:S02]  /*0610*/  SHF.R.U32.HI R4, RZ, 0x10, R33 ;  /* 0x00000010ff047819 */ /* 0x000fe40000011621 */
[--C-:B------:R-:W-:Y:S02]  /*0620*/  SHF.R.U64 R65, R2, 0x10, R3.reuse ;  /* 0x0000001002417819 */ /* 0x100fe40000001203 */
[----:B------:R-:W-:Y:S02]  /*0630*/  SHF.R.U32.HI R5, RZ, 0x10, R3 ;  /* 0x00000010ff057819 */ /* 0x000fe40000011603 */
[----:B------:R-:W-:-:S02]  /*0640*/  PRMT R44, R44, 0x5410, R14 ;  /* 0x000054102c2c7816 */ /* 0x000fc4000000000e */
[----:B------:R-:W-:Y:S02]  /*0650*/  PRMT R49, R49, 0x5410, R12 ;  /* 0x0000541031317816 */ /* 0x000fe4000000000c */
[----:B------:R-:W-:Y:S02]  /*0660*/  PRMT R51, R51, 0x5410, R10 ;  /* 0x0000541033337816 */ /* 0x000fe4000000000a */
[----:B------:R-:W-:Y:S02]  /*0670*/  PRMT R55, R55, 0x5410, R8 ;  /* 0x0000541037377816 */ /* 0x000fe40000000008 */
[----:B------:R-:W-:Y:S02]  /*0680*/  PRMT R57, R57, 0x5410, R6 ;  /* 0x0000541039397816 */ /* 0x000fe40000000006 */
[----:B------:R-:W-:Y:S02]  /*0690*/  PRMT R64, R64, 0x5410, R4 ;  /* 0x0000541040407816 */ /* 0x000fe40000000004 */
[----:B01234-:R-:W-:-:S07]  /*06a0*/  PRMT R65, R65, 0x5410, R5 ;  /* 0x0000541041417816 */ /* 0x01ffce0000000005 */
.L_x_16335:
[----:B------:R-:W-:Y:S01]  /*06b0*/  UIMAD.WIDE UR4, UR7, 0x4, UR8 ;  /* 0x00000004070478a5 */ /* 0x000fe2000f8e0208 */
[----:B------:R-:W-:Y:S02]  /*06c0*/  ISETP.NE.U32.AND P0, PT, RZ, UR18, PT ;  /* 0x00000012ff007c0c */ /* 0x000fe4000bf05070 */
[----:B------:R-:W-:Y:S02]  /*06d0*/  PLOP3.LUT P6, PT, PT, PT, PT, 0x8, 0x80 ;  /* 0x000000000080781c */ /* 0x000fe40003fce170 */
[----:B------:R-:W-:Y:S02]  /*06e0*/  PLOP3.LUT P5, PT, PT, PT, PT, 0x8, 0x80 ;  /* 0x000000000080781c */ /* 0x000fe40003fae170 */
[----:B------:R-:W-:Y:S02]  /*06f0*/  PLOP3.LUT P4, PT, PT, PT, PT, 0x8, 0x80 ;  /* 0x000000000080781c */ /* 0x000fe40003f8e170 */
[----:B------:R-:W-:Y:S01]  /*0700*/  PLOP3.LUT P3, PT, PT, PT, PT, 0x8, 0x80 ;  /* 0x000000000080781c */ /* 0x000fe20003f6e170 */
[----:B-1----:R-:W-:Y:S01]  /*0710*/  HFMA2 R25, -RZ, RZ, 0, 0 ;  /* 0x00000000ff197431 */ /* 0x002fe200000001ff */
[----:B------:R-:W-:Y:S01]  /*0720*/  MOV R8, UR4 ;  /* 0x0000000400087c02 */ /* 0x000fe20008000f00 */
[----:B0-----:R-:W0:Y:S01]  /*0730*/  LDC.64 R66, c[0x0][0x3a8] ;  /* 0x0000ea00ff427b82 */ /* 0x001e220000000a00 */
[----:B------:R-:W-:-:S05]  /*0740*/  MOV R9, UR5 ;  /* 0x0000000500097c02 */ /* 0x000fca0008000f00 */
[----:B------:R-:W2:Y:S01]  /*0750*/  LDG.E R8, desc[UR14][R8.64] ;  /* 0x0000000e08087981 */ /* 0x000ea2000c1e1900 */
[----:B------:R-:W-:Y:S01]  /*0760*/  ISETP.NE.AND.EX P0, PT, RZ, UR19, PT, P0 ;  /* 0x00000013ff007c0c */ /* 0x000fe2000bf05300 */
[----:B------:R-:W-:-:S04]  /*0770*/  UIMAD UR4, UR7, UR16, URZ ;  /* 0x00000010070472a4 */ /* 0x000fc8000f8e02ff */
[----:B------:R-:W-:-:S04]  /*0780*/  USHF.R.S32.HI UR5, URZ, 0x1f, UR4 ;  /* 0x0000001fff057899 */ /* 0x000fc80008011404 */
[----:B------:R-:W-:-:S04]  /*0790*/  ULEA.HI UR5, UR5, UR4, URZ, 0x2 ;  /* 0x0000000405057291 */ /* 0x000fc8000f8f10ff */
[----:B------:R-:W-:Y:S01]  /*07a0*/  VOTEU.ANY UP1, P0 ;  /* 0x0000000000ff7886 */ /* 0x000fe20000020100 */
[----:B------:R-:W-:Y:S02]  /*07b0*/  PLOP3.LUT P2, PT, PT, PT, UP1, 0x80, 0x8 ;  /* 0x000000000008781c */ /* 0x000fe40003f4f018 */
[----:B------:R-:W-:-:S04]  /*07c0*/  MOV R13, UR5 ;  /* 0x00000005000d7c02 */ /* 0x000fc80008000f00 */
[----:B------:R-:W-:-:S07]  /*07d0*/  LEA.HI.SX32 R24, R13, R0, 0x1e ;  /* 0x000000000d187211 */ /* 0x000fce00078ff2ff */
[----:B------:R-:W1:Y:S01]  /*07e0*/  @P2 LDC.64 R14, c[0x0][0x3a0] ;  /* 0x0000e800ff0e2b82 */ /* 0x000e620000000a00 */
[----:B--2---:R-:W-:Y:S01]  /*07f0*/  ISETP.GT.AND P1, PT, R8, RZ, PT ;  /* 0x000000ff0800720c */ /* 0x004fe20003f24270 */
[----:B-1----:R-:W-:Y:S01]  /*0800*/  @P2 IMAD.WIDE.U32 R14, R24, 0x10, R14 ;  /* 0x00000010180e2825 */ /* 0x002fe200078e000e */
[----:B------:R-:W-:Y:S01]  /*0810*/  @UP1 UMOV UR4, UR6 ;  /* 0x0000000600041c82 */ /* 0x000fe20008000000 */
[----:B------:R-:W-:Y:S01]  /*0820*/  UIMAD.WIDE UR12, UR7, 0x4, UR10 ;  /* 0x00000004070c78a5 */ /* 0x000fe2000f8e020a */
[----:B------:R-:W-:-:S03]  /*0830*/  @P2 PLOP3.LUT P0, PT, P1, PT, PT, 0x80, 0x8 ;  /* 0x000000000008281c */ /* 0x000fc60000f0f070 */
[----:B------:R-:W1:Y:S01]  /*0840*/  @P2 LDC.64 R18, c[0x0][0x3a0] ;  /* 0x0000e800ff122b82 */ /* 0x000e620000000a00 */
[----:B------:R0:W2:Y:S01]  /*0850*/  @P2 LDG.E.128 R28, desc[UR14][R14.64] ;  /* 0x0000000e0e1c2981 */ /* 0x0000a2000c1e1d00 */
[----:B------:R-:W-:Y:S02]  /*0860*/  @P2 PLOP3.LUT P6, PT, P0, PT, PT, 0x80, 0x8 ;  /* 0x000000000008281c */ /* 0x000fe400007cf070 */
[----:B------:R-:W-:Y:S02]  /*0870*/  @P2 PLOP3.LUT P5, PT, P0, PT, PT, 0x80, 0x8 ;  /* 0x000000000008281c */ /* 0x000fe400007af070 */
[----:B------:R-:W-:Y:S02]  /*0880*/  @P2 PLOP3.LUT P4, PT, P0, PT, PT, 0x80, 0x8 ;  /* 0x000000000008281c */ /* 0x000fe4000078f070 */
[----:B------:R-:W-:Y:S02]  /*0890*/  @P2 PLOP3.LUT P3, PT, P0, PT, PT, 0x80, 0x8 ;  /* 0x000000000008281c */ /* 0x000fe4000076f070 */
[----:B------:R-:W-:-:S02]  /*08a0*/  @!P2 PLOP3.LUT P0, PT, P1, PT, PT, 0x80, 0x8 ;  /* 0x000000000008a81c */ /* 0x000fc40000f0f070 */
[----:B------:R-:W-:-:S13]  /*08b0*/  ISETP.GE.AND P1, PT, R8, 0x1, PT ;  /* 0x000000010800780c */ /* 0x000fda0003f26270 */
[----:B------:R-:W3:Y:S01]  /*08c0*/  @P1 LDC.64 R10, c[0x0][0x390] ;  /* 0x0000e400ff0a1b82 */ /* 0x000ee20000000a00 */
[----:B------:R-:W-:-:S05]  /*08d0*/  @P1 IADD3 R8, PT, PT, R8, -0x1, RZ ;  /* 0xffffffff08081810 */ /* 0x000fca0007ffe0ff */
[----:B------:R-:W-:Y:S02]  /*08e0*/  @P1 IMAD R8, R8, UR16, RZ ;  /* 0x0000001008081c24 */ /* 0x000fe4000f8e02ff */
[----:B------:R-:W4:Y:S03]  /*08f0*/  @P1 LDC.64 R12, c[0x0][0x390] ;  /* 0x0000e400ff0c1b82 */ /* 0x000f260000000a00 */
[----:B------:R-:W-:-:S04]  /*0900*/  @P1 SHF.R.S32.HI R9, RZ, 0x1f, R8 ;  /* 0x0000001fff091819 */ /* 0x000fc80000011408 */
[----:B------:R-:W-:Y:S02]  /*0910*/  @P1 LEA.HI R9, R9, R8, RZ, 0x2 ;  /* 0x0000000809091211 */ /* 0x000fe400078f10ff */
[----:B------:R-:W-:Y:S01]  /*0920*/  MOV R46, UR12 ;  /* 0x0000000c002e7c02 */ /* 0x000fe20008000f00 */
[----:B0-----:R-:W-:Y:S01]  /*0930*/  IMAD.WIDE.U32 R14, R24, 0x10, R66 ;  /* 0x00000010180e7825 */ /* 0x001fe200078e0042 */
[----:B------:R-:W-:Y:S01]  /*0940*/  @P1 LEA.HI.SX32 R25, R9, R0, 0x1e ;  /* 0x0000000009191211 */ /* 0x000fe200078ff2ff */
[----:B------:R-:W0:Y:S04]  /*0950*/  @P1 LDC.64 R26, c[0x0][0x390] ;  /* 0x0000e400ff1a1b82 */ /* 0x000e280000000a00 */
[----:B---3--:R-:W-:-:S04]  /*0960*/  @P1 IMAD.WIDE.U32 R10, R25, 0x10, R10 ;  /* 0x00000010190a1825 */ /* 0x008fc800078e000a */
[----:B------:R-:W3:Y:S01]  /*0970*/  @P2 LDC.64 R8, c[0x0][0x3a0] ;  /* 0x0000e800ff082b82 */ /* 0x000ee20000000a00 */
[----:B------:R-:W2:Y:S01]  /*0980*/  @P1 LDG.E.128 R4, desc[UR14][R10.64] ;  /* 0x0000000e0a041981 */ /* 0x000ea2000c1e1d00 */
[----:B------:R-:W-:Y:S02]  /*0990*/  @P1 IADD3 R17, PT, PT, R25, 0x80, RZ ;  /* 0x0000008019111810 */ /* 0x000fe40007ffe0ff */
[----:B------:R-:W-:-:S03]  /*09a0*/  MOV R47, UR13 ;  /* 0x0000000d002f7c02 */ /* 0x000fc60008000f00 */
[----:B----4-:R-:W-:Y:S01]  /*09b0*/  @P1 IMAD.WIDE.U32 R12, R17, 0x10, R12 ;  /* 0x00000010110c1825 */ /* 0x010fe200078e000c */
[----:B------:R-:W4:Y:S01]  /*09c0*/  @P1 LDC.64 R68, c[0x0][0x390] ;  /* 0x0000e400ff441b82 */ /* 0x000f220000000a00 */
[----:B------:R-:W5:Y:S07]  /*09d0*/  LDG.E R46, desc[UR14][R46.64] ;  /* 0x0000000e2e2e7981 */ /* 0x000f6e000c1e1900 */
[----:B------:R-:W1:Y:S01]  /*09e0*/  @P1 LDC.64 R16, c[0x0][0x390] ;  /* 0x0000e400ff101b82 */ /* 0x000e620000000a00 */
[----:B--2---:R-:W-:Y:S01]  /*09f0*/  @P6 FFMA.FTZ R28, R4, UR4, R28 ;  /* 0x00000004041c6c23 */ /* 0x004fe2000801001c */
[----:B------:R-:W-:Y:S01]  /*0a00*/  @P5 FFMA.FTZ R29, R5, UR4, R29 ;  /* 0x00000004051d5c23 */ /* 0x000fe2000801001d */
[----:B------:R-:W-:Y:S01]  /*0a10*/  @P4 FFMA.FTZ R30, R6, UR4, R30 ;  /* 0x00000004061e4c23 */ /* 0x000fe2000801001e */
[----:B------:R-:W-:Y:S01]  /*0a20*/  @P3 FFMA.FTZ R31, R7, UR4, R31 ;  /* 0x00000004071f3c23 */ /* 0x000fe2000801001f */
[----:B------:R-:W-:-:S02]  /*0a30*/  @!UP1 UMOV UR4, UR6 ;  /* 0x0000000600049c82 */ /* 0x000fc40008000000 */
[----:B------:R-:W-:Y:S01]  /*0a40*/  @!P2 FMUL.FTZ R11, R5, UR4 ;  /* 0x00000004050bac20 */ /* 0x000fe20008410000 */
[----:B------:R-:W-:-:S04]  /*0a50*/  @!P2 FMUL.FTZ R10, R4, UR4 ;  /* 0x00000004040aac20 */ /* 0x000fc80008410000 */
[----:B------:R-:W-:Y:S01]  /*0a60*/  @!P2 FSEL R29, R11, RZ, P0 ;  /* 0x000000ff0b1da208 */ /* 0x000fe20000000000 */
[----:B------:R-:W-:Y:S01]  /*0a70*/  @!P2 FMUL.FTZ R11, R6, UR4 ;  /* 0x00000004060bac20 */ /* 0x000fe20008410000 */
[----:B------:R-:W-:Y:S01]  /*0a80*/  @!P2 FSEL R28, R10, RZ, P0 ;  /* 0x000000ff0a1ca208 */ /* 0x000fe20000000000 */
[----:B------:R-:W-:-:S03]  /*0a90*/  @!P2 FMUL.FTZ R10, R7, UR4 ;  /* 0x00000004070aac20 */ /* 0x000fc60008410000 */
[----:B------:R-:W-:Y:S02]  /*0aa0*/  @!P2 FSEL R30, R11, RZ, P0 ;  /* 0x000000ff0b1ea208 */ /* 0x000fe40000000000 */
[----:B------:R-:W-:Y:S02]  /*0ab0*/  IADD3 R11, PT, PT, R24, 0x80, RZ ;  /* 0x00000080180b7810 */ /* 0x000fe40007ffe0ff */
[----:B------:R-:W-:-:S03]  /*0ac0*/  @!P2 FSEL R31, R10, RZ, P0 ;  /* 0x000000ff0a1fa208 */ /* 0x000fc60000000000 */
[----:B---3--:R-:W-:Y:S02]  /*0ad0*/  @P2 IMAD.WIDE.U32 R8, R11, 0x10, R8 ;  /* 0x000000100b082825 */ /* 0x008fe400078e0008 */
[----:B------:R2:W-:Y:S04]  /*0ae0*/  STG.E.128 desc[UR14][R14.64], R28 ;  /* 0x0000001c0e007986 */ /* 0x0005e8000c101d0e */
[----:B------:R3:W4:Y:S04]  /*0af0*/  @P1 LDG.E.128 R4, desc[UR14][R12.64] ;  /* 0x0000000e0c041981 */ /* 0x000728000c1e1d00 */
[----:B------:R-:W4:Y:S01]  /*0b00*/  @P2 LDG.E.128 R20, desc[UR14][R8.64] ;  /* 0x0000000e08142981 */ /* 0x000f22000c1e1d00 */
[----:B------:R-:W-:-:S02]  /*0b10*/  PLOP3.LUT P3, PT, PT, PT, PT, 0x8, 0x80 ;  /* 0x000000000080781c */ /* 0x000fc40003f6e170 */
[----:B------:R-:W-:Y:S02]  /*0b20*/  @P2 PLOP3.LUT P3, PT, P0, PT, PT, 0x80, 0x8 ;  /* 0x000000000008281c */ /* 0x000fe4000076f070 */
[----:B------:R-:W-:Y:S01]  /*0b30*/  PLOP3.LUT P4, PT, PT, PT, PT, 0x8, 0x80 ;  /* 0x000000000080781c */ /* 0x000fe20003f8e170 */
[----:B--2---:R-:W2:Y:S01]  /*0b40*/  @P2 LDC.64 R14, c[0x0][0x3a0] ;  /* 0x0000e800ff0e2b82 */ /* 0x004ea20000000a00 */
[----:B------:R-:W-:Y:S02]  /*0b50*/  @P2 PLOP3.LUT P4, PT, P0, PT, PT, 0x80, 0x8 ;  /* 0x000000000008281c */ /* 0x000fe4000078f070 */
[----:B------:R-:W-:Y:S02]  /*0b60*/  PLOP3.LUT P5, PT, PT, PT, PT, 0x8, 0x80 ;  /* 0x000000000080781c */ /* 0x000fe40003fae170 */
[----:B------:R-:W-:Y:S02]  /*0b70*/  PLOP3.LUT P6, PT, PT, PT, PT, 0x8, 0x80 ;  /* 0x000000000080781c */ /* 0x000fe40003fce170 */
[----:B------:R-:W-:-:S02]  /*0b80*/  @P2 PLOP3.LUT P5, PT, P0, PT, PT, 0x80, 0x8 ;  /* 0x000000000008281c */ /* 0x000fc400007af070 */
[----:B------:R-:W-:Y:S02]  /*0b90*/  @P2 PLOP3.LUT P6, PT, P0, PT, PT, 0x80, 0x8 ;  /* 0x000000000008281c */ /* 0x000fe400007cf070 */
[----:B---3--:R-:W-:-:S05]  /*0ba0*/  @P1 IADD3 R12, PT, PT, R25, 0x100, RZ ;  /* 0x00000100190c1810 */ /* 0x008fca0007ffe0ff */
[----:B-1----:R-:W-:-:S04]  /*0bb0*/  @P1 IMAD.WIDE.U32 R16, R12, 0x10, R16 ;  /* 0x000000100c101825 */ /* 0x002fc800078e0010 */
[----:B----4-:R-:W-:Y:S01]  /*0bc0*/  @!P2 FMUL.FTZ R8, R4, UR4 ;  /* 0x000000040408ac20 */ /* 0x010fe20008410000 */
[----:B------:R-:W-:Y:S01]  /*0bd0*/  @!P2 FMUL.FTZ R9, R5, UR4 ;  /* 0x000000040509ac20 */ /* 0x000fe20008410000 */
[----:B------:R-:W-:Y:S01]  /*0be0*/  @!P2 FMUL.FTZ R10, R6, UR4 ;  /* 0x00000004060aac20 */ /* 0x000fe20008410000 */
[----:B------:R-:W-:Y:S02]  /*0bf0*/  @P3 FFMA.FTZ R20, R4, UR4, R20 ;  /* 0x0000000404143c23 */ /* 0x000fe40008010014 */
[----:B------:R-:W-:Y:S01]  /*0c00*/  @!P2 FSEL R20, R8, RZ, P0 ;  /* 0x000000ff0814a208 */ /* 0x000fe20000000000 */
[----:B------:R-:W-:Y:S01]  /*0c10*/  @!P2 FMUL.FTZ R8, R7, UR4 ;  /* 0x000000040708ac20 */ /* 0x000fe20008410000 */
[----:B------:R-:W-:Y:S01]  /*0c20*/  @P4 FFMA.FTZ R21, R5, UR4, R21 ;  /* 0x0000000405154c23 */ /* 0x000fe20008010015 */
[----:B------:R-:W-:Y:S01]  /*0c30*/  @P5 FFMA.FTZ R22, R6, UR4, R22 ;  /* 0x0000000406165c23 */ /* 0x000fe20008010016 */
[----:B------:R-:W-:Y:S01]  /*0c40*/  @!P2 FSEL R21, R9, RZ, P0 ;  /* 0x000000ff0915a208 */ /* 0x000fe20000000000 */
[----:B------:R-:W-:Y:S01]  /*0c50*/  @P6 FFMA.FTZ R23, R7, UR4, R23 ;  /* 0x0000000407176c23 */ /* 0x000fe20008010017 */
[----:B------:R-:W-:-:S02]  /*0c60*/  IADD3 R9, PT, PT, R24, 0x100, RZ ;  /* 0x0000010018097810 */ /* 0x000fc40007ffe0ff */
[----:B------:R-:W-:Y:S01]  /*0c70*/  @!P2 FSEL R22, R10, RZ, P0 ;  /* 0x000000ff0a16a208 */ /* 0x000fe20000000000 */
[----:B------:R-:W-:Y:S01]  /*0c80*/  IMAD.WIDE.U32 R10, R11, 0x10, R66 ;  /* 0x000000100b0a7825 */ /* 0x000fe200078e0042 */
[----:B------:R-:W-:-:S03]  /*0c90*/  @!P2 FSEL R23, R8, RZ, P0 ;  /* 0x000000ff0817a208 */ /* 0x000fc60000000000 */
[----:B--2---:R-:W-:Y:S02]  /*0ca0*/  @P2 IMAD.WIDE.U32 R14, R9, 0x10, R14 ;  /* 0x00000010090e2825 */ /* 0x004fe400078e000e */
[----:B------:R1:W-:Y:S04]  /*0cb0*/  STG.E.128 desc[UR14][R10.64], R20 ;  /* 0x000000140a007986 */ /* 0x0003e8000c101d0e */
[----:B------:R2:W3:Y:S04]  /*0cc0*/  @P1 LDG.E.128 R4, desc[UR14][R16.64] ;  /* 0x0000000e10041981 */ /* 0x0004e8000c1e1d00 */
[----:B------:R-:W4:Y:S01]  /*0cd0*/  @P2 LDG.E.128 R12, desc[UR14][R14.64] ;  /* 0x0000000e0e0c2981 */ /* 0x000f22000c1e1d00 */
[----:B------:R-:W-:-:S02]  /*0ce0*/  PLOP3.LUT P3, PT, PT, PT, PT, 0x8, 0x80 ;  /* 0x000000000080781c */ /* 0x000fc40003f6e170 */
[----:B------:R-:W-:Y:S02]  /*0cf0*/  PLOP3.LUT P4, PT, PT, PT, PT, 0x8, 0x80 ;  /* 0x000000000080781c */ /* 0x000fe40003f8e170 */
[----:B------:R-:W-:Y:S02]  /*0d00*/  @P2 PLOP3.LUT P3, PT, P0, PT, PT, 0x80, 0x8 ;  /* 0x000000000008281c */ /* 0x000fe4000076f070 */
[----:B------:R-:W-:Y:S02]  /*0d10*/  @P2 PLOP3.LUT P4, PT, P0, PT, PT, 0x80, 0x8 ;  /* 0x000000000008281c */ /* 0x000fe4000078f070 */
[----:B------:R-:W-:Y:S02]  /*0d20*/  PLOP3.LUT P5, PT, PT, PT, PT, 0x8, 0x80 ;  /* 0x000000000080781c */ /* 0x000fe40003fae170 */
[----:B------:R-:W-:Y:S02]  /*0d30*/  PLOP3.LUT P6, PT, PT, PT, PT, 0x8, 0x80 ;  /* 0x000000000080781c */ /* 0x000fe40003fce170 */
[----:B------:R-:W-:-:S02]  /*0d40*/  @P2 PLOP3.LUT P5, PT, P0, PT, PT, 0x80, 0x8 ;  /* 0x000000000008281c */ /* 0x000fc400007af070 */
[----:B------:R-:W-:Y:S02]  /*0d50*/  @P2 PLOP3.LUT P6, PT, P0, PT, PT, 0x80, 0x8 ;  /* 0x000000000008281c */ /* 0x000fe400007cf070 */
[----:B-1----:R-:W-:Y:S01]  /*0d60*/  @P1 IADD3 R11, PT, PT, R25, 0x180, RZ ;  /* 0x00000180190b1810 */ /* 0x002fe20007ffe0ff */
[----:B------:R-:W-:Y:S01]  /*0d70*/  IMAD.WIDE.U32 R52, R9, 0x10, R66 ;  /* 0x0000001009347825 */ /* 0x000fe200078e0042 */
[----:B--2---:R-:W-:-:S03]  /*0d80*/  IADD3 R17, PT, PT, R24, 0x180, RZ ;  /* 0x0000018018117810 */ /* 0x004fc60007ffe0ff */
[----:B0-----:R-:W-:-:S04]  /*0d90*/  @P1 IMAD.WIDE.U32 R26, R11, 0x10, R26 ;  /* 0x000000100b1a1825 */ /* 0x001fc800078e001a */
[----:B------:R-:W-:-:S04]  /*0da0*/  @P2 IMAD.WIDE.U32 R18, R17, 0x10, R18 ;  /* 0x0000001011122825 */ /* 0x000fc800078e0012 */
[C---:B---3--:R-:W-:Y:S01]  /*0db0*/  @!P2 FMUL.FTZ R8, R4.reuse, UR4 ;  /* 0x000000040408ac20 */ /* 0x048fe20008410000 */
[C---:B------:R-:W-:Y:S01]  /*0dc0*/  @!P2 FMUL.FTZ R10, R5.reuse, UR4 ;  /* 0x00000004050aac20 */ /* 0x040fe20008410000 */
[----:B----4-:R-:W-:Y:S01]  /*0dd0*/  @P3 FFMA.FTZ R12, R4, UR4, R12 ;  /* 0x00000004040c3c23 */ /* 0x010fe2000801000c */
[----:B------:R-:W-:Y:S02]  /*0de0*/  @P4 FFMA.FTZ R13, R5, UR4, R13 ;  /* 0x00000004050d4c23 */ /* 0x000fe4000801000d */
[----:B------:R-:W-:Y:S01]  /*0df0*/  @!P2 FSEL R12, R8, RZ, P0 ;  /* 0x000000ff080ca208 */ /* 0x000fe20000000000 */
[C---:B------:R-:W-:Y:S01]  /*0e00*/  @!P2 FMUL.FTZ R8, R7.reuse, UR4 ;  /* 0x000000040708ac20 */ /* 0x040fe20008410000 */
[----:B------:R-:W-:Y:S01]  /*0e10*/  @!P2 FSEL R13, R10, RZ, P0 ;  /* 0x000000ff0a0da208 */ /* 0x000fe20000000000 */
[C---:B------:R-:W-:Y:S01]  /*0e20*/  @!P2 FMUL.FTZ R10, R6.reuse, UR4 ;  /* 0x00000004060aac20 */ /* 0x040fe20008410000 */
[----:B------:R-:W-:Y:S01]  /*0e30*/  @P5 FFMA.FTZ R14, R6, UR4, R14 ;  /* 0x00000004060e5c23 */ /* 0x000fe2000801000e */
[----:B------:R-:W-:Y:S01]  /*0e40*/  @P6 FFMA.FTZ R15, R7, UR4, R15 ;  /* 0x00000004070f6c23 */ /* 0x000fe2000801000f */
[----:B------:R-:W-:-:S02]  /*0e50*/  @!P2 FSEL R15, R8, RZ, P0 ;  /* 0x000000ff080fa208 */ /* 0x000fc40000000000 */
[----:B------:R-:W-:-:S05]  /*0e60*/  @!P2 FSEL R14, R10, RZ, P0 ;  /* 0x000000ff0a0ea208 */ /* 0x000fca0000000000 */
[----:B------:R0:W-:Y:S04]  /*0e70*/  STG.E.128 desc[UR14][R52.64], R12 ;  /* 0x0000000c34007986 */ /* 0x0001e8000c101d0e */
[----:B------:R1:W2:Y:S04]  /*0e80*/  @P1 LDG.E.128 R4, desc[UR14][R26.64] ;  /* 0x0000000e1a041981 */ /* 0x0002a8000c1e1d00 */
[----:B------:R-:W3:Y:S01]  /*0e90*/  @P2 LDG.E.128 R8, desc[UR14][R18.64] ;  /* 0x0000000e12082981 */ /* 0x000ee2000c1e1d00 */
[----:B------:R-:W-:Y:S02]  /*0ea0*/  PLOP3.LUT P3, PT, PT, PT, PT, 0x8, 0x80 ;  /* 0x000000000080781c */ /* 0x000fe40003f6e170 */
[----:B------:R-:W-:-:S02]  /*0eb0*/  PLOP3.LUT P4, PT, PT, PT, PT, 0x8, 0x80 ;  /* 0x000000000080781c */ /* 0x000fc40003f8e170 */
[----:B------:R-:W-:Y:S02]  /*0ec0*/  @P2 PLOP3.LUT P3, PT, P0, PT, PT, 0x80, 0x8 ;  /* 0x000000000008281c */ /* 0x000fe4000076f070 */
[----:B------:R-:W-:Y:S02]  /*0ed0*/  @P2 PLOP3.LUT P4, PT, P0, PT, PT, 0x80, 0x8 ;  /* 0x000000000008281c */ /* 0x000fe4000078f070 */
[----:B------:R-:W-:Y:S01]  /*0ee0*/  PLOP3.LUT P5, PT, PT, PT, PT, 0x8, 0x80 ;  /* 0x000000000080781c */ /* 0x000fe20003fae170 */
[----:B0-----:R-:W0:Y:S01]  /*0ef0*/  @P2 LDC.64 R52, c[0x0][0x3a0] ;  /* 0x0000e800ff342b82 */ /* 0x001e220000000a00 */
[----:B------:R-:W-:Y:S02]  /*0f00*/  PLOP3.LUT P6, PT, PT, PT, PT, 0x8, 0x80 ;  /* 0x000000000080781c */ /* 0x000fe40003fce170 */
[----:B------:R-:W-:Y:S02]  /*0f10*/  @P2 PLOP3.LUT P5, PT, P0, PT, PT, 0x80, 0x8 ;  /* 0x000000000008281c */ /* 0x000fe400007af070 */
[----:B------:R-:W-:Y:S01]  /*0f20*/  @P2 PLOP3.LUT P6, PT, P0, PT, PT, 0x80, 0x8 ;  /* 0x000000000008281c */ /* 0x000fe200007cf070 */
[----:B-1----:R-:W-:-:S04]  /*0f30*/  IMAD.WIDE.U32 R26, R17, 0x10, R66 ;  /* 0x00000010111a7825 */ /* 0x002fc800078e0042 */
[C---:B--2---:R-:W-:Y:S01]  /*0f40*/  @!P2 FMUL.FTZ R18, R4.reuse, UR4 ;  /* 0x000000040412ac20 */ /* 0x044fe20008410000 */
[C---:B------:R-:W-:Y:S01]  /*0f50*/  @!P2 FMUL.FTZ R16, R5.reuse, UR4 ;  /* 0x000000040510ac20 */ /* 0x040fe20008410000 */
[----:B---3--:R-:W-:Y:S01]  /*0f60*/  @P3 FFMA.FTZ R8, R4, UR4, R8 ;  /* 0x0000000404083c23 */ /* 0x008fe20008010008 */
[----:B------:R-:W-:Y:S02]  /*0f70*/  @P4 FFMA.FTZ R9, R5, UR4, R9 ;  /* 0x0000000405094c23 */ /* 0x000fe40008010009 */
[----:B------:R-:W-:Y:S01]  /*0f80*/  @!P2 FSEL R8, R18, RZ, P0 ;  /* 0x000000ff1208a208 */ /* 0x000fe20000000000 */
[----:B------:R-:W-:Y:S01]  /*0f90*/  @!P2 FMUL.FTZ R18, R6, UR4 ;  /* 0x000000040612ac20 */ /* 0x000fe20008410000 */
[----:B------:R-:W-:Y:S01]  /*0fa0*/  @!P2 FSEL R9, R16, RZ, P0 ;  /* 0x000000ff1009a208 */ /* 0x000fe20000000000 */
[C---:B------:R-:W-:Y:S01]  /*0fb0*/  @!P2 FMUL.FTZ R16, R7.reuse, UR4 ;  /* 0x000000040710ac20 */ /* 0x040fe20008410000 */
[----:B------:R-:W-:Y:S01]  /*0fc0*/  @P5 FFMA.FTZ R10, R6, UR4, R10 ;  /* 0x00000004060a5c23 */ /* 0x000fe2000801000a */
[----:B------:R-:W-:Y:S01]  /*0fd0*/  @P6 FFMA.FTZ R11, R7, UR4, R11 ;  /* 0x00000004070b6c23 */ /* 0x000fe2000801000b */
[----:B------:R-:W-:-:S02]  /*0fe0*/  @!P2 FSEL R10, R18, RZ, P0 ;  /* 0x000000ff120aa208 */ /* 0x000fc40000000000 */
[----:B------:R-:W-:Y:S02]  /*0ff0*/  @!P2 FSEL R11, R16, RZ, P0 ;  /* 0x000000ff100ba208 */ /* 0x000fe40000000000 */
[----:B------:R-:W-:-:S03]  /*1000*/  @P1 IADD3 R16, PT, PT, R25, 0x200, RZ ;  /* 0x0000020019101810 */ /* 0x000fc60007ffe0ff */
[----:B------:R1:W-:Y:S02]  /*1010*/  STG.E.128 desc[UR14][R26.64], R8 ;  /* 0x000000081a007986 */ /* 0x0003e4000c101d0e */
[----:B------:R-:W-:-:S05]  /*1020*/  @P1 IMAD.WIDE.U32 R68, R16, 0x10, R68 ;  /* 0x0000001010441825 */ /* 0x000fca00078e0044 */
[----:B------:R2:W3:Y:S01]  /*1030*/  @P1 LDG.E.128 R4, desc[UR14][R68.64] ;  /* 0x0000000e44041981 */ /* 0x0004e2000c1e1d00 */
[----:B------:R-:W-:Y:S02]  /*1040*/  PLOP3.LUT P3, PT, PT, PT, PT, 0x8, 0x80 ;  /* 0x000000000080781c */ /* 0x000fe40003f6e170 */
[----:B-1----:R-:W-:Y:S01]  /*1050*/  IADD3 R27, PT, PT, R24, 0x200, RZ ;  /* 0x00000200181b7810 */ /* 0x002fe20007ffe0ff */
[----:B--2---:R-:W1:Y:S04]  /*1060*/  @P1 LDC.64 R68, c[0x0][0x390] ;  /* 0x0000e400ff441b82 */ /* 0x004e680000000a00 */
[----:B0-----:R-:W-:-:S05]  /*1070*/  @P2 IMAD.WIDE.U32 R52, R27, 0x10, R52 ;  /* 0x000000101b342825 */ /* 0x001fca00078e0034 */
[----:B------:R0:W2:Y:S01]  /*1080*/  @P2 LDG.E.128 R16, desc[UR14][R52.64] ;  /* 0x0000000e34102981 */ /* 0x0000a2000c1e1d00 */
[----:B------:R-:W-:Y:S02]  /*1090*/  @P2 PLOP3.LUT P3, PT, P0, PT, PT, 0x80, 0x8 ;  /* 0x000000000008281c */ /* 0x000fe4000076f070 */
[----:B------:R-:W-:Y:S02]  /*10a0*/  PLOP3.LUT P5, PT, PT, PT, PT, 0x8, 0x80 ;  /* 0x000000000080781c */ /* 0x000fe40003fae170 */
[----:B------:R-:W-:Y:S02]  /*10b0*/  @P2 PLOP3.LUT P5, PT, P0, PT, PT, 0x80, 0x8 ;  /* 0x000000000008281c */ /* 0x000fe400007af070 */
[----:B------:R-:W-:Y:S01]  /*10c0*/  @P1 IADD3 R25, PT, PT, R25, 0x280, RZ ;  /* 0x0000028019191810 */ /* 0x000fe20007ffe0ff */
[----:B0-----:R-:W0:Y:S01]  /*10d0*/  @P2 LDC.64 R52, c[0x0][0x3a0] ;  /* 0x0000e800ff342b82 */ /* 0x001e220000000a00 */
[----:B------:R-:W-:Y:S02]  /*10e0*/  PLOP3.LUT P4, PT, PT, PT, PT, 0x8, 0x80 ;  /* 0x000000000080781c */ /* 0x000fe40003f8e170 */
[----:B------:R-:W-:Y:S01]  /*10f0*/  @P2 PLOP3.LUT P4, PT, P0, PT, PT, 0x80, 0x8 ;  /* 0x000000000008281c */ /* 0x000fe2000078f070 */
[----:B-1----:R-:W-:Y:S01]  /*1100*/  @P1 IMAD.WIDE.U32 R68, R25, 0x10, R68 ;  /* 0x0000001019441825 */ /* 0x002fe200078e0044 */
[----:B------:R-:W-:-:S03]  /*1110*/  IADD3 R47, PT, PT, R24, 0x280, RZ ;  /* 0x00000280182f7810 */ /* 0x000fc60007ffe0ff */
[----:B------:R-:W-:Y:S01]  /*1120*/  FADD.FTZ R48, RZ, R28 ;  /* 0x0000001cff307221 */ /* 0x000fe20000010000 */
[----:B---3--:R-:W-:Y:S01]  /*1130*/  @!P2 FMUL.FTZ R26, R4, UR4 ;  /* 0x00000004041aac20 */ /* 0x008fe20008410000 */
[----:B------:R-:W-:Y:S01]  /*1140*/  @!P2 FMUL.FTZ R25, R6, UR4 ;  /* 0x000000040619ac20 */ /* 0x000fe20008410000 */
[----:B--2---:R-:W-:Y:S01]  /*1150*/  @P3 FFMA.FTZ R16, R4, UR4, R16 ;  /* 0x0000000404103c23 */ /* 0x004fe20008010010 */
[----:B------:R-:W-:Y:S02]  /*1160*/  PLOP3.LUT P3, PT, PT, PT, PT, 0x8, 0x80 ;  /* 0x000000000080781c */ /* 0x000fe40003f6e170 */
[----:B------:R-:W-:Y:S01]  /*1170*/  @P2 PLOP3.LUT P3, PT, P0, PT, PT, 0x80, 0x8 ;  /* 0x000000000008281c */ /* 0x000fe2000076f070 */
[----:B------:R-:W-:Y:S01]  /*1180*/  @P5 FFMA.FTZ R18, R6, UR4, R18 ;  /* 0x0000000406125c23 */ /* 0x000fe20008010012 */
[----:B------:R-:W-:Y:S01]  /*1190*/  @!P2 FSEL R16, R26, RZ, P0 ;  /* 0x000000ff1a10a208 */ /* 0x000fe20000000000 */
[----:B------:R-:W-:Y:S01]  /*11a0*/  @!P2 FMUL.FTZ R26, R5, UR4 ;  /* 0x00000004051aac20 */ /* 0x000fe20008410000 */
[----:B------:R-:W-:Y:S01]  /*11b0*/  @!P2 FSEL R18, R25, RZ, P0 ;  /* 0x000000ff1912a208 */ /* 0x000fe20000000000 */
[----:B------:R-:W-:Y:S01]  /*11c0*/  @!P2 FMUL.FTZ R25, R7, UR4 ;  /* 0x000000040719ac20 */ /* 0x000fe20008410000 */
[----:B------:R-:W-:-:S02]  /*11d0*/  @P4 FFMA.FTZ R17, R5, UR4, R17 ;  /* 0x0000000405114c23 */ /* 0x000fc40008010011 */
[----:B------:R-:W-:Y:S01]  /*11e0*/  @!P2 FSEL R17, R26, RZ, P0 ;  /* 0x000000ff1a11a208 */ /* 0x000fe20000000000 */
[----:B------:R-:W-:-:S04]  /*11f0*/  IMAD.WIDE.U32 R26, R27, 0x10, R66 ;  /* 0x000000101b1a7825 */ /* 0x000fc800078e0042 */
[----:B------:R-:W-:Y:S01]  /*1200*/  @P3 FFMA.FTZ R19, R7, UR4, R19 ;  /* 0x0000000407133c23 */ /* 0x000fe20008010013 */
[----:B------:R-:W-:Y:S01]  /*1210*/  @!P2 FSEL R19, R25, RZ, P0 ;  /* 0x000000ff1913a208 */ /* 0x000fe20000000000 */
[----:B0-----:R-:W-:-:S04]  /*1220*/  @P2 IMAD.WIDE.U32 R24, R47, 0x10, R52 ;  /* 0x000000102f182825 */ /* 0x001fc800078e0034 */
[----:B------:R0:W-:Y:S04]  /*1230*/  STG.E.128 desc[UR14][R26.64], R16 ;  /* 0x000000101a007986 */ /* 0x0001e8000c101d0e */
[----:B------:R-:W2:Y:S04]  /*1240*/  @P1 LDG.E.128 R4, desc[UR14][R68.64] ;  /* 0x0000000e44041981 */ /* 0x000ea8000c1e1d00 */
[----:B0-----:R-:W3:Y:S01]  /*1250*/  @P2 LDG.E.128 R24, desc[UR14][R24.64] ;  /* 0x0000000e18182981 */ /* 0x001ee2000c1e1d00 */
        /* <DEDUP_REMOVED lines=11> */
[----:B------:R-:W-:-:S03]  /*1310*/  PLOP3.LUT P1, PT, PT, PT, PT, 0x8, 0x80 ;  /* 0x000000000080781c */ /* 0x000fc60003f2e170 */
[----:B------:R-:W-:Y:S01]  /*1320*/  FADD.FTZ R48, R53, R8 ;  /* 0x0000000835307221 */ /* 0x000fe20000010000 */
[----:B------:R-:W-:-:S03]  /*1330*/  @P2 PLOP3.LUT P1, PT, P0, PT, PT, 0x80, 0x8 ;  /* 0x000000000008281c */ /* 0x000fc6000072f070 */
[----:B------:R-:W-:-:S04]  /*1340*/  FADD.FTZ R53, R48, R9 ;  /* 0x0000000930357221 */ /* 0x000fc80000010000 */
[----:B------:R-:W-:Y:S01]  /*1350*/  FADD.FTZ R48, R53, R10 ;  /* 0x0000000a35307221 */ /* 0x000fe20000010000 */
[----:B------:R-:W-:-:S03]  /*1360*/  PLOP3.LUT P3, PT, PT, PT, PT, 0x8, 0x80 ;  /* 0x000000000080781c */ /* 0x000fc60003f6e170 */
[----:B------:R-:W-:Y:S01]  /*1370*/  FADD.FTZ R53, R48, R11 ;  /* 0x0000000b30357221 */ /* 0x000fe20000010000 */
[----:B------:R-:W-:Y:S02]  /*1380*/  @P2 PLOP3.LUT P3, PT, P0, PT, PT, 0x80, 0x8 ;  /* 0x000000000008281c */ /* 0x000fe4000076f070 */
[----:B------:R-:W-:Y:S02]  /*1390*/  PLOP3.LUT P4, PT, PT, PT, PT, 0x8, 0x80 ;  /* 0x000000000080781c */ /* 0x000fe40003f8e170 */
[----:B------:R-:W-:Y:S01]  /*13a0*/  @P2 PLOP3.LUT P4, PT, P0, PT, PT, 0x80, 0x8 ;  /* 0x000000000008281c */ /* 0x000fe2000078f070 */
[C---:B--2---:R-:W-:Y:S01]  /*13b0*/  @!P2 FMUL.FTZ R48, R4.reuse, UR4 ;  /* 0x000000040430ac20 */ /* 0x044fe20008410000 */
[----:B------:R-:W-:Y:S01]  /*13c0*/  @!P2 FMUL.FTZ R52, R5, UR4 ;  /* 0x000000040534ac20 */ /* 0x000fe20008410000 */
[----:B---3--:R-:W-:-:S03]  /*13d0*/  @P1 FFMA.FTZ R24, R4, UR4, R24 ;  /* 0x0000000404181c23 */ /* 0x008fc60008010018 */
[----:B------:R-:W-:Y:S01]  /*13e0*/  @!P2 FSEL R24, R48, RZ, P0 ;  /* 0x000000ff3018a208 */ /* 0x000fe20000000000 */
[----:B------:R-:W-:-:S04]  /*13f0*/  FADD.FTZ R48, R53, R16 ;  /* 0x0000001035307221 */ /* 0x000fc80000010000 */
[----:B------:R-:W-:Y:S01]  /*1400*/  FADD.FTZ R53, R48, R17 ;  /* 0x0000001130357221 */ /* 0x000fe20000010000 */
[----:B------:R-:W-:Y:S01]  /*1410*/  PLOP3.LUT P1, PT, PT, PT, PT, 0x8, 0x80 ;  /* 0x000000000080781c */ /* 0x000fe20003f2e170 */
[----:B------:R-:W-:Y:S01]  /*1420*/  @P3 FFMA.FTZ R25, R5, UR4, R25 ;  /* 0x0000000405193c23 */ /* 0x000fe20008010019 */
[----:B------:R-:W-:Y:S01]  /*1430*/  @P2 PLOP3.LUT P1, PT, P0, PT, PT, 0x80, 0x8 ;  /* 0x000000000008281c */ /* 0x000fe2000072f070 */
[----:B------:R-:W-:Y:S01]  /*1440*/  FADD.FTZ R48, R53, R18 ;  /* 0x0000001235307221 */ /* 0x000fe20000010000 */
[----:B------:R-:W-:Y:S01]  /*1450*/  @!P2 FSEL R25, R52, RZ, P0 ;  /* 0x000000ff3419a208 */ /* 0x000fe20000000000 */
[----:B------:R-:W-:Y:S02]  /*1460*/  @!P2 FMUL.FTZ R52, R6, UR4 ;  /* 0x000000040634ac20 */ /* 0x000fe40008410000 */
[----:B------:R-:W-:Y:S01]  /*1470*/  FADD.FTZ R53, R48, R19 ;  /* 0x0000001330357221 */ /* 0x000fe20000010000 */
[----:B------:R-:W-:Y:S02]  /*1480*/  @P4 FFMA.FTZ R26, R6, UR4, R26 ;  /* 0x00000004061a4c23 */ /* 0x000fe4000801001a */
[----:B------:R-:W-:Y:S01]  /*1490*/  @!P2 FSEL R26, R52, RZ, P0 ;  /* 0x000000ff341aa208 */ /* 0x000fe20000000000 */
[----:B------:R-:W-:Y:S01]  /*14a0*/  FADD.FTZ R48, R53, R24 ;  /* 0x0000001835307221 */ /* 0x000fe20000010000 */
[----:B------:R-:W-:-:S03]  /*14b0*/  @!P2 FMUL.FTZ R52, R7, UR4 ;  /* 0x000000040734ac20 */ /* 0x000fc60008410000 */
[----:B------:R-:W-:Y:S01]  /*14c0*/  FADD.FTZ R53, R48, R25 ;  /* 0x0000001930357221 */ /* 0x000fe20000010000 */
[----:B------:R-:W-:Y:S01]  /*14d0*/  @P1 FFMA.FTZ R27, R7, UR4, R27 ;  /* 0x00000004071b1c23 */ /* 0x000fe2000801001b */
[----:B------:R-:W-:Y:S02]  /*14e0*/  @!P2 FSEL R27, R52, RZ, P0 ;  /* 0x000000ff341ba208 */ /* 0x000fe40000000000 */
        /* <DEDUP_REMOVED lines=10> */
[----:B------:R-:W0:Y:S01]  /*1590*/  SHFL.BFLY PT, R48, R53, 0x10, 0x1f ;  /* 0x0e001f0035307f89 */ /* 0x000e2200000e0000 */
[----:B------:R-:W-:-:S04]  /*15a0*/  IMAD.WIDE.U32 R68, R47, 0x10, R66 ;  /* 0x000000102f447825 */ /* 0x000fc800078e0042 */
        /* <DEDUP_REMOVED lines=46> */
[C---:B------:R-:W-:Y:S01]  /*1890*/  FADD.FTZ R48, -R52.reuse, R26 ;  /* 0x0000001a34307221 */ /* 0x040fe20000010100 */
        /* <DEDUP_REMOVED lines=9> */
[----:B------:R-:W0:Y:S04]  /*1930*/  SHFL.BFLY PT, R47, R48, 0x8, 0x1f ;  /* 0x0d001f00302f7f89 */ /* 0x000e2800000e0000 */
[----:B------:R-:W-:Y:S01]  /*1940*/  STG.E.128 desc[UR14][R68.64], R24 ;  /* 0x0000001844007986 */ /* 0x000fe2000c101d0e */
[----:B------:R-:W-:Y:S01]  /*1950*/  LOP3.LUT P0, RZ, R0, 0x1f, RZ, 0xc0, !PT ;  /* 0x0000001f00ff7812 */ /* 0x000fe2000780c0ff */
[----:B0-----:R-:W-:-:S05]  /*1960*/  FADD.FTZ R47, R48, R47 ;  /* 0x0000002f302f7221 */ /* 0x001fca0000010000 */
[----:B------:R-:W0:Y:S01]  /*1970*/  SHFL.BFLY PT, R48, R47, 0x10, 0x1f ;  /* 0x0e001f002f307f89 */ /* 0x000e2200000e0000 */
[----:B------:R-:W-:Y:S01]  /*1980*/  LOP3.LUT R67, R0, 0x1f, RZ, 0xc0, !PT ;  /* 0x0000001f00437812 */ /* 0x000fe200078ec0ff */
[----:B------:R-:W-:Y:S03]  /*1990*/  BSSY.RECONVERGENT B0, `(.L_x_16330) ;  /* 0x000000b000007945 */ /* 0x000fe60003800200 */
        /* <DEDUP_REMOVED lines=10> */
.L_x_16331:
[----:B------:R-:W-:Y:S05]  /*1a40*/  BSYNC.RECONVERGENT B0 ;  /* 0x0000000000007941 */ /* 0x000fea0003800200 */
.L_x_16330:
        /* <DEDUP_REMOVED lines=13> */
.L_x_16333:
[----:B------:R-:W-:Y:S05]  /*1b20*/  BSYNC.RECONVERGENT B0 ;  /* 0x0000000000007941 */ /* 0x000fea0003800200 */
.L_x_16332:
[----:B0-----:R-:W0:Y:S01]  /*1b30*/  SHFL.DOWN PT, R59, R52, 0x2, 0x1f ;  /* 0x08401f00343b7f89 */ /* 0x001e2200000e0000 */
[----:B-----5:R-:W-:Y:S02]  /*1b40*/  R2UR UR4, R46 ;  /* 0x000000002e0472ca */ /* 0x020fe400000e0000 */
[----:B------:R-:W-:Y:S01]  /*1b50*/  I2FP.F32.U32 R67, R47 ;  /* 0x0000002f00437245 */ /* 0x000fe20000201000 */
[----:B------:R-:W1:Y:S01]  /*1b60*/  SHFL.DOWN PT, R48, R47, 0x2, 0x1f ;  /* 0x08401f002f307f89 */ /* 0x000e6200000e0000 */
[----:B------:R-:W-:Y:S02]  /*1b70*/  ISETP.NE.AND P1, PT, R0, RZ, PT ;  /* 0x000000ff0000720c */ /* 0x000fe40003f25270 */
[----:B------:R-:W-:-:S07]  /*1b80*/  ISETP.NE.AND P0, PT, RZ, UR17, PT ;  /* 0x00000011ff007c0c */ /* 0x000fce000bf05270 */
[----:B------:R-:W-:Y:S01]  /*1b90*/  UISETP.GE.AND UP1, UPT, UR4, 0x1, UPT ;  /* 0x000000010400788c */ /* 0x000fe2000bf26270 */
        /* <DEDUP_REMOVED lines=8> */
[----:B------:R-:W0:Y:S04]  /*1c20*/  SHFL.DOWN PT, R48, R53, 0x2, 0x1f ;  /* 0x08401f0035307f89 */ /* 0x000e2800000e0000 */
[----:B------:R-:W1:Y:S01]  /*1c30*/  SHFL.DOWN PT, R67, R66, 0x1, 0x1f ;  /* 0x08201f0042437f89 */ /* 0x000e6200000e0000 */
[----:B0-----:R-:W-:Y:S01]  /*1c40*/  FADD.FTZ R59, R48, R53 ;  /* 0x00000035303b7221 */ /* 0x001fe20000010000 */
[----:B------:R-:W-:-:S04]  /*1c50*/  I2FP.F32.S32 R48, R66 ;  /* 0x0000004200307245 */ /* 0x000fc80000201400 */
[----:B------:R-:W0:Y:S02]  /*1c60*/  MUFU.RCP R68, R48 ;  /* 0x0000003000447308 */ /* 0x000e240000001000 */
[C---:B0-----:R-:W-:Y:S01]  /*1c70*/  FMUL.FTZ R47, R68.reuse, R52 ;  /* 0x00000034442f7220 */ /* 0x041fe20000410000 */
[----:B------:R-:W-:Y:S01]  /*1c80*/  FFMA.FTZ R52, R68, R46, R59 ;  /* 0x0000002e44347223 */ /* 0x000fe2000001003b */
[-C--:B-1----:R-:W-:Y:S02]  /*1c90*/  IADD3 R68, PT, PT, R66, R67.reuse, RZ ;  /* 0x0000004342447210 */ /* 0x082fe40007ffe0ff */
[----:B------:R-:W-:Y:S01]  /*1ca0*/  I2FP.F32.S32 R67, R67 ;  /* 0x0000004300437245 */ /* 0x000fe20000201400 */
[----:B------:R-:W0:Y:S01]  /*1cb0*/  SHFL.DOWN PT, R46, R47, 0x1, 0x1f ;  /* 0x08201f002f2e7f89 */ /* 0x000e2200000e0000 */
[----:B------:R-:W1:Y:S01]  /*1cc0*/  LDC R66, c[0x0][0x448] ;  /* 0x00011200ff427b82 */ /* 0x000e620000000800 */
[----:B0-----:R-:W-:-:S04]  /*1cd0*/  FADD.FTZ R59, R47, -R46 ;  /* 0x8000002e2f3b7221 */ /* 0x001fc80000010000 */
[----:B------:R-:W-:-:S04]  /*1ce0*/  FMUL.FTZ R59, R59, R59 ;  /* 0x0000003b3b3b7220 */ /* 0x000fc80000410000 */
[----:B------:R-:W-:Y:S02]  /*1cf0*/  FMUL.FTZ R53, R48, R59 ;  /* 0x0000003b30357220 */ /* 0x000fe40000410000 */
[----:B------:R-:W0:Y:S02]  /*1d00*/  SHFL.DOWN PT, R59, R52, 0x1, 0x1f ;  /* 0x08201f00343b7f89 */ /* 0x000e2400000e0000 */
[-C--:B------:R-:W-:Y:S01]  /*1d10*/  FMUL.FTZ R53, R53, R67.reuse ;  /* 0x0000004335357220 */ /* 0x080fe20000410000 */
[----:B------:R-:W-:Y:S01]  /*1d20*/  FMUL.FTZ R67, R46, R67 ;  /* 0x000000432e437220 */ /* 0x000fe20000410000 */
[----:B------:R-:W-:Y:S02]  /*1d30*/  I2FP.F32.S32 R46, R68 ;  /* 0x00000044002e7245 */ /* 0x000fe40000201400 */
[----:B------:R-:W2:Y:S01]  /*1d40*/  @!P1 LDC.64 R68, c[0x0][0x3c0] ;  /* 0x0000f000ff449b82 */ /* 0x000ea20000000a00 */
[----:B------:R-:W-:-:S03]  /*1d50*/  FFMA.FTZ R67, R48, R47, R67 ;  /* 0x0000002f30437223 */ /* 0x000fc60000010043 */
[----:B------:R-:W3:Y:S01]  /*1d60*/  MUFU.RCP R46, R46 ;  /* 0x0000002e002e7308 */ /* 0x000ee20000001000 */
[----:B0-----:R-:W-:Y:S01]  /*1d70*/  FADD.FTZ R59, R52, R59 ;  /* 0x0000003b343b7221 */ /* 0x001fe20000010000 */
[----:B---3--:R-:W-:-:S03]  /*1d80*/  FMUL.FTZ R48, R46, R67 ;  /* 0x000000432e307220 */ /* 0x008fc60000410000 */
[----:B------:R-:W-:Y:S01]  /*1d90*/  FFMA.FTZ R53, R46, R53, R59 ;  /* 0x000000352e357223 */ /* 0x000fe2000001003b */
[----:B------:R-:W-:Y:S02]  /*1da0*/  MOV R46, UR7 ;  /* 0x00000007002e7c02 */ /* 0x000fe40008000f00 */
[----:B------:R-:W0:Y:S03]  /*1db0*/  SHFL.IDX PT, R48, R48, RZ, 0x1f ;  /* 0x00001fff30307589 */ /* 0x000e2600000e0000 */
[----:B--2---:R-:W-:Y:S01]  /*1dc0*/  @!P1 IMAD.WIDE R68, R46, 0x4, R68 ;  /* 0x000000042e449825 */ /* 0x004fe200078e0244 */
[----:B------:R-:W1:Y:S03]  /*1dd0*/  SHFL.IDX PT, R47, R53, RZ, 0x1f ;  /* 0x00001fff352f7589 */ /* 0x000e6600000e0000 */
[----:B0-----:R-:W-:Y:S01]  /*1de0*/  FMUL.FTZ R52, R48, R48 ;  /* 0x0000003030347220 */ /* 0x001fe20000410000 */
[----:B------:R0:W-:Y:S01]  /*1df0*/  @!P1 STG.E desc[UR14][R68.64], R48 ;  /* 0x0000003044009986 */ /* 0x0001e2000c10190e */
[----:B-1----:R-:W-:-:S03]  /*1e00*/  FFMA.FTZ R47, R47, UR20, R66 ;  /* 0x000000142f2f7c23 */ /* 0x002fc60008010042 */
[----:B------:R-:W-:Y:S01]  /*1e10*/  FSEL R52, R52, RZ, P0 ;  /* 0x000000ff34347208 */ /* 0x000fe20000000000 */
[----:B------:R-:W1:Y:S04]  /*1e20*/  @!P1 LDC.64 R66, c[0x0][0x3c8] ;  /* 0x0000f200ff429b82 */ /* 0x000e680000000a00 */
[----:B------:R-:W-:Y:S01]  /*1e30*/  FADD.FTZ R52, R47, R52 ;  /* 0x000000342f347221 */ /* 0x000fe20000010000 */
[----:B------:R-:W-:-:S03]  /*1e40*/  MOV R47, UR7 ;  /* 0x00000007002f7c02 */ /* 0x000fc60008000f00 */
[----:B------:R-:W2:Y:S02]  /*1e50*/  MUFU.RSQ R46, R52 ;  /* 0x00000034002e7308 */ /* 0x000ea40000001400 */
[----:B-1----:R-:W-:-:S05]  /*1e60*/  @!P1 IMAD.WIDE R66, R47, 0x4, R66 ;  /* 0x000000042f429825 */ /* 0x002fca00078e0242 */
[----:B--2---:R0:W-:Y:S01]  /*1e70*/  @!P1 STG.E desc[UR14][R66.64], R46 ;  /* 0x0000002e42009986 */ /* 0x0041e2000c10190e */
[----:B------:R-:W-:Y:S05]  /*1e80*/  BRA.U !UP1, `(.L_x_16334) ;  /* 0x0000000909447547 */ /* 0x000fea000b800000 */
[----:B0-----:R-:W-:Y:S01]  /*1e90*/  FSEL R48, R48, RZ, !P0 ;  /* 0x000000ff30307208 */ /* 0x001fe20004000000 */
[----:B------:R-:W-:Y:S01]  /*1ea0*/  UIADD3 UR4, UPT, UPT, UR4, -0x1, URZ ;  /* 0xffffffff04047890 */ /* 0x000fe2000fffe0ff */
[----:B------:R-:W-:Y:S01]  /*1eb0*/  HADD2.F32 R47, -RZ, R42.H0_H0 ;  /* 0x2000002aff2f7230 */ /* 0x000fe20000004100 */
[----:B------:R-:W0:Y:S01]  /*1ec0*/  LDC.64 R68, c[0x0][0x428] ;  /* 0x00010a00ff447b82 */ /* 0x000e220000000a00 */
[----:B------:R-:W-:Y:S02]  /*1ed0*/  HADD2.F32 R52, -RZ, R43.H0_H0 ;  /* 0x2000002bff347230 */ /* 0x000fe40000004100 */
[C---:B------:R-:W-:Y:S01]  /*1ee0*/  FADD.FTZ R53, -R48.reuse, R28 ;  /* 0x0000001c30357221 */ /* 0x040fe20000010100 */
[----:B------:R-:W-:Y:S01]  /*1ef0*/  HADD2.F32 R28, -RZ, R40.H0_H0 ;  /* 0x20000028ff1c7230 */ /* 0x000fe20000004100 */
[----:B------:R-:W-:Y:S01]  /*1f00*/  UIMAD UR4, UR4, UR16, URZ ;  /* 0x00000010040472a4 */ /* 0x000fe2000f8e02ff */
[----:B------:R-:W-:Y:S01]  /*1f10*/  FADD.FTZ R29, -R48, R29 ;  /* 0x0000001d301d7221 */ /* 0x000fe20000010100 */
[----:B------:R-:W-:Y:S01]  /*1f20*/  FMUL.FTZ R53, R46, R53 ;  /* 0x000000352e357220 */ /* 0x000fe20000410000 */
[----:B------:R-:W-:Y:S01]  /*1f30*/  FADD.FTZ R31, -R48, R31 ;  /* 0x0000001f301f7221 */ /* 0x000fe20000010100 */
[----:B------:R-:W-:Y:S01]  /*1f40*/  USHF.R.S32.HI UR5, URZ, 0x1f, UR4 ;  /* 0x0000001fff057899 */ /* 0x000fe20008011404 */
[----:B------:R-:W-:Y:S01]  /*1f50*/  FMUL.FTZ R66, R46, R29 ;  /* 0x0000001d2e427220 */ /* 0x000fe20000410000 */
[----:B------:R-:W-:Y:S01]  /*1f60*/  FFMA.FTZ R28, R53, R47, R28 ;  /* 0x0000002f351c7223 */ /* 0x000fe2000001001c */
[----:B------:R-:W-:Y:S01]  /*1f70*/  FADD.FTZ R53, -R48, R30 ;  /* 0x0000001e30357221 */ /* 0x000fe20000010100 */
[----:B------:R-:W-:Y:S01]  /*1f80*/  HADD2.F32 R47, -RZ, R42.H1_H1 ;  /* 0x3000002aff2f7230 */ /* 0x000fe20000004100 */
[----:B------:R-:W-:Y:S01]  /*1f90*/  ULEA.HI UR5, UR5, UR4, URZ, 0x2 ;  /* 0x0000000405057291 */ /* 0x000fe2000f8f10ff */
[----:B------:R-:W-:-:S02]  /*1fa0*/  HADD2.F32 R30, -RZ, R41.H0_H0 ;  /* 0x20000029ff1e7230 */ /* 0x000fc40000004100 */
[----:B------:R-:W-:Y:S01]  /*1fb0*/  FMUL.FTZ R53, R46, R53 ;  /* 0x000000352e357220 */ /* 0x000fe20000410000 */
[----:B------:R-:W-:Y:S02]  /*1fc0*/  HADD2.F32 R29, -RZ, R60.H0_H0 ;  /* 0x2000003cff1d7230 */ /* 0x000fe40000004100 */
[----:B------:R-:W-:Y:S01]  /*1fd0*/  FADD.FTZ R59, -R48, R20 ;  /* 0x00000014303b7221 */ /* 0x000fe20000010100 */
[----:B------:R-:W-:Y:S02]  /*1fe0*/  HADD2.F32 R20, -RZ, R38.H0_H0 ;  /* 0x20000026ff147230 */ /* 0x000fe40000004100 */
[----:B------:R-:W-:Y:S01]  /*1ff0*/  FFMA.FTZ R30, R53, R47, R30 ;  /* 0x0000002f351e7223 */ /* 0x000fe2000001001e */
[----:B------:R-:W-:Y:S01]  /*2000*/  MOV R47, UR5 ;  /* 0x00000005002f7c02 */ /* 0x000fe20008000f00 */
[----:B------:R-:W-:Y:S01]  /*2010*/  FFMA.FTZ R29, R66, R52, R29 ;  /* 0x00000034421d7223 */ /* 0x000fe2000001001d */
[----:B------:R-:W-:Y:S01]  /*2020*/  FMUL.FTZ R66, R46, R31 ;  /* 0x0000001f2e427220 */ /* 0x000fe20000410000 */
[----:B------:R-:W-:Y:S01]  /*2030*/  HADD2.F32 R52, -RZ, R43.H1_H1 ;  /* 0x3000002bff347230 */ /* 0x000fe20000004100 */
[----:B------:R-:W-:Y:S01]  /*2040*/  LEA.HI.SX32 R47, R47, R0, 0x1e ;  /* 0x000000002f2f7211 */ /* 0x000fe200078ff2ff */
[----:B------:R-:W-:-:S02]  /*2050*/  HADD2.F32 R31, -RZ, R60.H1_H1 ;  /* 0x3000003cff1f7230 */ /* 0x000fc40000004100 */
[----:B------:R-:W-:Y:S01]  /*2060*/  FMUL.FTZ R59, R46, R59 ;  /* 0x0000003b2e3b7220 */ /* 0x000fe20000410000 */
[----:B------:R-:W-:Y:S02]  /*2070*/  HADD2.F32 R53, -RZ, R44.H0_H0 ;  /* 0x2000002cff357230 */ /* 0x000fe40000004100 */
[C---:B------:R-:W-:Y:S01]  /*2080*/  FADD.FTZ R21, -R48.reuse, R21 ;  /* 0x0000001530157221 */ /* 0x040fe20000010100 */
[----:B------:R-:W-:Y:S01]  /*2090*/  FADD.FTZ R23, -R48, R23 ;  /* 0x0000001730177221 */ /* 0x000fe20000010100 */
[----:B------:R-:W-:Y:S01]  /*20a0*/  FFMA.FTZ R31, R66, R52, R31 ;  /* 0x00000034421f7223 */ /* 0x000fe2000001001f */
[----:B0-----:R-:W-:-:S04]  /*20b0*/  IMAD.WIDE.U32 R66, R47, 0x10, R68 ;  /* 0x000000102f427825 */ /* 0x001fc800078e0044 */
[----:B------:R-:W-:Y:S01]  /*20c0*/  FFMA.FTZ R20, R59, R53, R20 ;  /* 0x000000353b147223 */ /* 0x000fe20000010014 */
[C---:B------:R-:W-:Y:S01]  /*20d0*/  FADD.FTZ R53, -R48.reuse, R22 ;  /* 0x0000001630357221 */ /* 0x040fe20000010100 */
[----:B------:R-:W-:Y:S01]  /*20e0*/  FADD.FTZ R15, -R48, R15 ;  /* 0x0000000f300f7221 */ /* 0x000fe20000010100 */
[----:B------:R-:W-:Y:S01]  /*20f0*/  HADD2.F32 R22, -RZ, R39.H0_H0 ;  /* 0x20000027ff167230 */ /* 0x000fe20000004100 */
[----:B------:R0:W-:Y:S01]  /*2100*/  STG.E.128 desc[UR14][R66.64], R28 ;  /* 0x0000001c42007986 */ /* 0x0001e2000c101d0e */
[----:B------:R-:W-:Y:S02]  /*2110*/  HADD2.F32 R52, -RZ, R45.H0_H0 ;  /* 0x2000002dff347230 */ /* 0x000fe40000004100 */
[----:B------:R-:W-:Y:S01]  /*2120*/  FMUL.FTZ R15, R46, R15 ;  /* 0x0000000f2e0f7220 */ /* 0x000fe20000410000 */
[C---:B------:R-:W-:Y:S01]  /*2130*/  FADD.FTZ R11, -R48.reuse, R11 ;  /* 0x0000000b300b7221 */ /* 0x040fe20000010100 */
[----:B------:R-:W-:-:S03]  /*2140*/  FADD.FTZ R25, -R48, R25 ;  /* 0x0000001930197221 */ /* 0x000fc60000010100 */
[C---:B------:R-:W-:Y:S01]  /*2150*/  FMUL.FTZ R11, R46.reuse, R11 ;  /* 0x0000000b2e0b7220 */ /* 0x040fe20000410000 */
[----:B0-----:R-:W-:Y:S02]  /*2160*/  HADD2.F32 R29, -RZ, R44.H1_H1 ;  /* 0x3000002cff1d7230 */ /* 0x001fe40000004100 */
[C---:B------:R-:W-:Y:S01]  /*2170*/  FMUL.FTZ R31, R46.reuse, R53 ;  /* 0x000000352e1f7220 */ /* 0x040fe20000410000 */
[C---:B------:R-:W-:Y:S01]  /*2180*/  FMUL.FTZ R66, R46.reuse, R21 ;  /* 0x000000152e427220 */ /* 0x040fe20000410000 */
[----:B------:R-:W-:Y:S02]  /*2190*/  HADD2.F32 R21, -RZ, R61.H0_H0 ;  /* 0x2000003dff157230 */ /* 0x000fe40000004100 */
[----:B------:R-:W-:Y:S01]  /*21a0*/  FMUL.FTZ R30, R46, R23 ;  /* 0x000000172e1e7220 */ /* 0x000fe20000410000 */
[----:B------:R-:W-:Y:S01]  /*21b0*/  FFMA.FTZ R22, R31, R29, R22 ;  /* 0x0000001d1f167223 */ /* 0x000fe20000010016 */
[----:B------:R-:W-:Y:S01]  /*21c0*/  HADD2.F32 R28, -RZ, R45.H1_H1 ;  /* 0x3000002dff1c7230 */ /* 0x000fe20000004100 */
[----:B------:R-:W-:Y:S01]  /*21d0*/  IADD3 R29, PT, PT, R47, 0x80, RZ ;  /* 0x000000802f1d7810 */ /* 0x000fe20007ffe0ff */
[----:B------:R-:W-:-:S02]  /*21e0*/  HADD2.F32 R23, -RZ, R61.H1_H1 ;  /* 0x3000003dff177230 */ /* 0x000fc40000004100 */
[----:B------:R-:W-:Y:S01]  /*21f0*/  FADD.FTZ R31, -R48, R13 ;  /* 0x0000000d301f7221 */ /* 0x000fe20000010100 */
[----:B------:R-:W-:Y:S01]  /*2200*/  FFMA.FTZ R21, R66, R52, R21 ;  /* 0x0000003442157223 */ /* 0x000fe20000010015 */
[----:B------:R-:W-:Y:S01]  /*2210*/  FADD.FTZ R53, -R48, R12 ;  /* 0x0000000c30357221 */ /* 0x000fe20000010100 */
[----:B------:R-:W-:-:S04]  /*2220*/  IMAD.WIDE.U32 R66, R29, 0x10, R68 ;  /* 0x000000101d427825 */ /* 0x000fc800078e0044 */
[----:B------:R-:W-:Y:S01]  /*2230*/  FFMA.FTZ R23, R30, R28, R23 ;  /* 0x0000001c1e177223 */ /* 0x000fe20000010017 */
[----:B------:R-:W-:Y:S01]  /*2240*/  FMUL.FTZ R52, R46, R31 ;  /* 0x0000001f2e347220 */ /* 0x000fe20000410000 */
[----:B------:R-:W-:Y:S01]  /*2250*/  FADD.FTZ R31, -R48, R14 ;  /* 0x0000000e301f7221 */ /* 0x000fe20000010100 */
[----:B------:R-:W-:Y:S02]  /*2260*/  HADD2.F32 R29, -RZ, R49.H0_H0 ;  /* 0x20000031ff1d7230 */ /* 0x000fe40000004100 */
[C---:B------:R-:W-:Y:S01]  /*2270*/  FMUL.FTZ R53, R46.reuse, R53 ;  /* 0x000000352e357220 */ /* 0x040fe20000410000 */
[----:B------:R0:W-:Y:S01]  /*2280*/  STG.E.128 desc[UR14][R66.64], R20 ;  /* 0x0000001442007986 */ /* 0x0001e2000c101d0e */
[----:B------:R-:W-:Y:S02]  /*2290*/  HADD2.F32 R28, -RZ, R36.H0_H0 ;  /* 0x20000024ff1c7230 */ /* 0x000fe40000004100 */
[----:B------:R-:W-:Y:S01]  /*22a0*/  FMUL.FTZ R31, R46, R31 ;  /* 0x0000001f2e1f7220 */ /* 0x000fe20000410000 */
[----:B------:R-:W-:-:S02]  /*22b0*/  HADD2.F32 R14, -RZ, R37.H0_H0 ;  /* 0x20000025ff0e7230 */ /* 0x000fc40000004100 */
[----:B------:R-:W-:Y:S02]  /*22c0*/  HADD2.F32 R30, -RZ, R50.H0_H0 ;  /* 0x20000032ff1e7230 */ /* 0x000fe40000004100 */
[----:B------:R-:W-:Y:S01]  /*22d0*/  FFMA.FTZ R12, R53, R29, R28 ;  /* 0x0000001d350c7223 */ /* 0x000fe2000001001c */
[C---:B------:R-:W-:Y:S01]  /*22e0*/  FADD.FTZ R29, -R48.reuse, R8 ;  /* 0x00000008301d7221 */ /* 0x040fe20000010100 */
[----:B------:R-:W-:Y:S01]  /*22f0*/  FADD.FTZ R53, -R48, R18 ;  /* 0x0000001230357221 */ /* 0x000fe20000010100 */
[----:B------:R-:W-:Y:S02]  /*2300*/  HADD2.F32 R18, -RZ, R33.H0_H0 ;  /* 0x20000021ff127230 */ /* 0x000fe40000004100 */
[C---:B------:R-:W-:Y:S01]  /*2310*/  FMUL.FTZ R29, R46.reuse, R29 ;  /* 0x0000001d2e1d7220 */ /* 0x040fe20000410000 */
[----:B------:R-:W-:Y:S01]  /*2320*/  FMUL.FTZ R53, R46, R53 ;  /* 0x000000352e357220 */ /* 0x000fe20000410000 */
[----:B------:R-:W-:Y:S02]  /*2330*/  HADD2.F32 R13, -RZ, R62.H0_H0 ;  /* 0x2000003eff0d7230 */ /* 0x000fe40000004100 */
[----:B0-----:R-:W-:-:S03]  /*2340*/  HADD2.F32 R23, -RZ, R49.H1_H1 ;  /* 0x30000031ff177230 */ /* 0x001fc60000004100 */
[----:B------:R-:W-:Y:S01]  /*2350*/  FFMA.FTZ R13, R52, R30, R13 ;  /* 0x0000001e340d7223 */ /* 0x000fe2000001000d */
[----:B------:R-:W-:Y:S02]  /*2360*/  HADD2.F32 R21, -RZ, R50.H1_H1 ;  /* 0x30000032ff157230 */ /* 0x000fe40000004100 */
[----:B------:R-:W-:Y:S02]  /*2370*/  HADD2.F32 R20, -RZ, R62.H1_H1 ;  /* 0x3000003eff147230 */ /* 0x000fe40000004100 */
[----:B------:R-:W-:Y:S01]  /*2380*/  FFMA.FTZ R14, R31, R23, R14 ;  /* 0x000000171f0e7223 */ /* 0x000fe2000001000e */
[----:B------:R-:W-:Y:S01]  /*2390*/  FADD.FTZ R23, -R48, R9 ;  /* 0x0000000930177221 */ /* 0x000fe20000010100 */
[----:B------:R-:W-:Y:S02]  /*23a0*/  HADD2.F32 R22, -RZ, R54.H0_H0 ;  /* 0x20000036ff167230 */ /* 0x000fe40000004100 */
[----:B------:R-:W-:Y:S01]  /*23b0*/  FFMA.FTZ R15, R15, R21, R20 ;  /* 0x000000150f0f7223 */ /* 0x000fe20000010014 */
[----:B------:R-:W-:-:S02]  /*23c0*/  HADD2.F32 R21, -RZ, R51.H0_H0 ;  /* 0x20000033ff157230 */ /* 0x000fc40000004100 */
[----:B------:R-:W-:Y:S01]  /*23d0*/  FMUL.FTZ R28, R46, R23 ;  /* 0x000000172e1c7220 */ /* 0x000fe20000410000 */
[----:B------:R-:W-:Y:S02]  /*23e0*/  HADD2.F32 R20, -RZ, R34.H0_H0 ;  /* 0x20000022ff147230 */ /* 0x000fe40000004100 */
[----:B------:R-:W-:Y:S01]  /*23f0*/  FADD.FTZ R23, -R48, R10 ;  /* 0x0000000a30177221 */ /* 0x000fe20000010100 */
[----:B------:R-:W-:Y:S02]  /*2400*/  HADD2.F32 R10, -RZ, R35.H0_H0 ;  /* 0x20000023ff0a7230 */ /* 0x000fe40000004100 */
[----:B------:R-:W-:Y:S02]  /*2410*/  HADD2.F32 R9, -RZ, R63.H0_H0 ;  /* 0x2000003fff097230 */ /* 0x000fe40000004100 */
[----:B------:R-:W-:Y:S01]  /*2420*/  FFMA.FTZ R8, R29, R21, R20 ;  /* 0x000000151d087223 */ /* 0x000fe20000010014 */
[----:B------:R-:W-:Y:S02]  /*2430*/  HADD2.F32 R29, -RZ, R51.H1_H1 ;  /* 0x30000033ff1d7230 */ /* 0x000fe40000004100 */
[----:B------:R-:W-:Y:S01]  /*2440*/  FMUL.FTZ R23, R46, R23 ;  /* 0x000000172e177220 */ /* 0x000fe20000410000 */
[----:B------:R-:W-:-:S02]  /*2450*/  HADD2.F32 R21, -RZ, R54.H1_H1 ;  /* 0x30000036ff157230 */ /* 0x000fc40000004100 */
[----:B------:R-:W-:Y:S01]  /*2460*/  FFMA.FTZ R9, R28, R22, R9 ;  /* 0x000000161c097223 */ /* 0x000fe20000010009 */
[----:B------:R-:W-:Y:S02]  /*2470*/  HADD2.F32 R20, -RZ, R63.H1_H1 ;  /* 0x3000003fff147230 */ /* 0x000fe40000004100 */
[----:B------:R-:W-:Y:S01]  /*2480*/  FFMA.FTZ R10, R23, R29, R10 ;  /* 0x0000001d170a7223 */ /* 0x000fe2000001000a */
[C---:B------:R-:W-:Y:S01]  /*2490*/  FADD.FTZ R29, -R48.reuse, R16 ;  /* 0x00000010301d7221 */ /* 0x040fe20000010100 */
[----:B------:R-:W-:Y:S01]  /*24a0*/  FADD.FTZ R23, -R48, R17 ;  /* 0x0000001130177221 */ /* 0x000fe20000010100 */
[----:B------:R-:W-:Y:S02]  /*24b0*/  HADD2.F32 R22, -RZ, R56.H0_H0 ;  /* 0x20000038ff167230 */ /* 0x000fe40000004100 */
[----:B------:R-:W-:Y:S01]  /*24c0*/  FFMA.FTZ R11, R11, R21, R20 ;  /* 0x000000150b0b7223 */ /* 0x000fe20000010014 */
[----:B------:R-:W-:Y:S02]  /*24d0*/  HADD2.F32 R21, -RZ, R55.H0_H0 ;  /* 0x20000037ff157230 */ /* 0x000fe40000004100 */
[----:B------:R-:W-:Y:S01]  /*24e0*/  FMUL.FTZ R29, R46, R29 ;  /* 0x0000001d2e1d7220 */ /* 0x000fe20000410000 */
[----:B------:R-:W-:-:S02]  /*24f0*/  HADD2.F32 R20, -RZ, R32.H0_H0 ;  /* 0x20000020ff147230 */ /* 0x000fc40000004100 */
[----:B------:R-:W-:Y:S01]  /*2500*/  FMUL.FTZ R28, R46, R23 ;  /* 0x000000172e1c7220 */ /* 0x000fe20000410000 */
[----:B------:R-:W-:Y:S02]  /*2510*/  HADD2.F32 R17, -RZ, R64.H0_H0 ;  /* 0x20000040ff117230 */ /* 0x000fe40000004100 */
[----:B------:R-:W-:Y:S01]  /*2520*/  FADD.FTZ R23, -R48, R19 ;  /* 0x0000001330177221 */ /* 0x000fe20000010100 */
[----:B------:R-:W-:Y:S02]  /*2530*/  HADD2.F32 R31, -RZ, R55.H1_H1 ;  /* 0x30000037ff1f7230 */ /* 0x000fe40000004100 */
[----:B------:R-:W-:Y:S01]  /*2540*/  FFMA.FTZ R16, R29, R21, R20 ;  /* 0x000000151d107223 */ /* 0x000fe20000010014 */
[----:B------:R-:W-:Y:S02]  /*2550*/  HADD2.F32 R20, -RZ, R56.H1_H1 ;  /* 0x30000038ff147230 */ /* 0x000fe40000004100 */
[----:B------:R-:W-:Y:S01]  /*2560*/  FFMA.FTZ R17, R28, R22, R17 ;  /* 0x000000161c117223 */ /* 0x000fe20000010011 */
[----:B------:R-:W-:-:S02]  /*2570*/  HADD2.F32 R19, -RZ, R64.H1_H1 ;  /* 0x30000040ff137230 */ /* 0x000fc40000004100 */
[----:B------:R-:W-:Y:S01]  /*2580*/  FADD.FTZ R21, -R48, R24 ;  /* 0x0000001830157221 */ /* 0x000fe20000010100 */
[----:B------:R-:W-:Y:S01]  /*2590*/  FMUL.FTZ R22, R46, R23 ;  /* 0x000000172e167220 */ /* 0x000fe20000410000 */
[----:B------:R-:W-:Y:S01]  /*25a0*/  FADD.FTZ R23, -R48, R26 ;  /* 0x0000001a30177221 */ /* 0x000fe20000010100 */
[----:B------:R-:W-:Y:S01]  /*25b0*/  FFMA.FTZ R18, R53, R31, R18 ;  /* 0x0000001f35127223 */ /* 0x000fe20000010012 */
[----:B------:R-:W-:Y:S01]  /*25c0*/  FMUL.FTZ R53, R46, R21 ;  /* 0x000000152e357220 */ /* 0x000fe20000410000 */
[----:B------:R-:W-:Y:S01]  /*25d0*/  FADD.FTZ R29, -R48, R27 ;  /* 0x0000001b301d7221 */ /* 0x000fe20000010100 */
[----:B------:R-:W-:Y:S01]  /*25e0*/  FFMA.FTZ R19, R22, R20, R19 ;  /* 0x0000001416137223 */ /* 0x000fe20000010013 */
[C---:B------:R-:W-:Y:S01]  /*25f0*/  FMUL.FTZ R21, R46.reuse, R25 ;  /* 0x000000192e157220 */ /* 0x040fe20000410000 */
[----:B------:R-:W-:Y:S02]  /*2600*/  HADD2.F32 R27, -RZ, R58.H0_H0 ;  /* 0x2000003aff1b7230 */ /* 0x000fe40000004100 */
[----:B------:R-:W-:Y:S01]  /*2610*/  FMUL.FTZ R26, R46, R23 ;  /* 0x000000172e1a7220 */ /* 0x000fe20000410000 */
[----:B------:R-:W-:-:S02]  /*2620*/  HADD2.F32 R24, -RZ, R65.H0_H0 ;  /* 0x20000041ff187230 */ /* 0x000fc40000004100 */
[----:B------:R-:W-:Y:S01]  /*2630*/  FMUL.FTZ R23, R46, R29 ;  /* 0x0000001d2e177220 */ /* 0x000fe20000410000 */
[----:B------:R-:W-:Y:S01]  /*2640*/  HADD2.F32 R22, -RZ, R57.H1_H1 ;  /* 0x30000039ff167230 */ /* 0x000fe20000004100 */
[----:B------:R-:W-:Y:S01]  /*2650*/  IADD3 R29, PT, PT, R47, 0x100, RZ ;  /* 0x000001002f1d7810 */ /* 0x000fe20007ffe0ff */
[----:B------:R-:W-:Y:S02]  /*2660*/  HADD2.F32 R25, -RZ, R3.H0_H0 ;  /* 0x20000003ff197230 */ /* 0x000fe40000004100 */
[----:B------:R-:W-:Y:S01]  /*2670*/  FFMA.FTZ R21, R21, R27, R24 ;  /* 0x0000001b15157223 */ /* 0x000fe20000010018 */
[----:B------:R-:W-:Y:S01]  /*2680*/  HADD2.F32 R24, -RZ, R65.H1_H1 ;  /* 0x30000041ff187230 */ /* 0x000fe20000004100 */
[C---:B------:R-:W-:Y:S01]  /*2690*/  IADD3 R27, PT, PT, R47.reuse, 0x180, RZ ;  /* 0x000001802f1b7810 */ /* 0x040fe20007ffe0ff */
[----:B------:R-:W-:Y:S02]  /*26a0*/  HADD2.F32 R31, -RZ, R57.H0_H0 ;  /* 0x20000039ff1f7230 */ /* 0x000fe40000004100 */
[----:B------:R-:W-:Y:S01]  /*26b0*/  FFMA.FTZ R22, R26, R22, R25 ;  /* 0x000000161a167223 */ /* 0x000fe20000010019 */
[----:B------:R-:W-:Y:S01]  /*26c0*/  HADD2.F32 R26, -RZ, R58.H1_H1 ;  /* 0x3000003aff1a7230 */ /* 0x000fe20000004100 */
[C---:B------:R-:W-:Y:S01]  /*26d0*/  IADD3 R25, PT, PT, R47.reuse, 0x200, RZ ;  /* 0x000002002f197810 */ /* 0x040fe20007ffe0ff */
[----:B------:R-:W-:Y:S01]  /*26e0*/  HADD2.F32 R20, -RZ, R2.H0_H0 ;  /* 0x20000002ff147230 */ /* 0x000fe20000004100 */
[----:B------:R-:W-:Y:S01]  /*26f0*/  IADD3 R47, PT, PT, R47, 0x280, RZ ;  /* 0x000002802f2f7810 */ /* 0x000fe20007ffe0ff */
[----:B------:R-:W-:-:S04]  /*2700*/  IMAD.WIDE.U32 R28, R29, 0x10, R68 ;  /* 0x000000101d1c7825 */ /* 0x000fc800078e0044 */
[----:B------:R-:W-:Y:S01]  /*2710*/  FFMA.FTZ R23, R23, R26, R24 ;  /* 0x0000001a17177223 */ /* 0x000fe20000010018 */
[----:B------:R-:W-:Y:S01]  /*2720*/  FFMA.FTZ R20, R53, R31, R20 ;  /* 0x0000001f35147223 */ /* 0x000fe20000010014 */
[--C-:B------:R-:W-:Y:S01]  /*2730*/  IMAD.WIDE.U32 R26, R27, 0x10, R68.reuse ;  /* 0x000000101b1a7825 */ /* 0x100fe200078e0044 */
[----:B------:R1:W-:Y:S03]  /*2740*/  STG.E.128 desc[UR14][R28.64], R12 ;  /* 0x0000000c1c007986 */ /* 0x0003e6000c101d0e */
[--C-:B------:R-:W-:Y:S01]  /*2750*/  IMAD.WIDE.U32 R24, R25, 0x10, R68.reuse ;  /* 0x0000001019187825 */ /* 0x100fe200078e0044 */
[----:B------:R1:W-:Y:S03]  /*2760*/  STG.E.128 desc[UR14][R26.64], R8 ;  /* 0x000000081a007986 */ /* 0x0003e6000c101d0e */
[----:B------:R-:W-:Y:S01]  /*2770*/  IMAD.WIDE.U32 R68, R47, 0x10, R68 ;  /* 0x000000102f447825 */ /* 0x000fe200078e0044 */
[----:B------:R1:W-:Y:S04]  /*2780*/  STG.E.128 desc[UR14][R24.64], R16 ;  /* 0x0000001018007986 */ /* 0x0003e8000c101d0e */
[----:B------:R1:W-:Y:S02]  /*2790*/  STG.E.128 desc[UR14][R68.64], R20 ;  /* 0x0000001444007986 */ /* 0x0003e4000c101d0e */
.L_x_16334:
[----:B------:R-:W-:Y:S02]  /*27a0*/  UIADD3 UR7, UPT, UPT, UR7, UR22, URZ ;  /* 0x0000001607077290 */ /* 0x000fe4000fffe0ff */
[----:B------:R-:W-:Y:S02]  /*27b0*/  UPLOP3.LUT UP0, UPT, UPT, UPT, UP0, 0x40, 0x4 ;  /* 0x000000000004789c */ /* 0x000fe40003f0e800 */
[----:B------:R-:W-:-:S09]  /*27c0*/  UISETP.GE.AND UP1, UPT, UR7, UR23, UPT ;  /* 0x000000170700728c */ /* 0x000fd2000bf26270 */
[----:B------:R-:W-:Y:S05]  /*27d0*/  BRA.U !UP1, `(.L_x_16335) ;  /* 0xffffffdd09b47547 */ /* 0x000fea000b83ffff */
[----:B------:R-:W-:Y:S05]  /*27e0*/  EXIT ;  /* 0x000000000000794d */ /* 0x000fea0003800000 */
.L_x_16336:
        /* <DEDUP_REMOVED lines=9> */
.L_x_20862:


//--------------------- .text._ZN10layer_norm13ln_fwd_kernelINS_13Kernel_traitsI6__halfffffjLj3072ELj1ELj1ELj4ELj16ENS_18Kernel_traits_baseILj3072ES2_ffffjLj128EEEEELb0ELb1ELb0ELb0EEEvNS_9FwdParamsE --------------------------
	.section	.text._ZN10layer_norm13ln_fwd_kernelINS_13Kernel_traitsI6__halfffffjLj3072ELj1ELj1ELj4ELj16ENS_18Kernel_traits_baseILj3072ES2_ffffjLj128EEEEELb0ELb1ELb0ELb0EEEvNS_9FwdParamsE,"ax",@progbits
	.align	128
        .global         _ZN10layer_norm13ln_fwd_kernelINS_13Kernel_traitsI6__halfffffjLj3072ELj1ELj1ELj4ELj16ENS_18Kernel_traits_baseILj3072ES2_ffffjLj128EEEEELb0ELb1ELb0ELb0EEEvNS_9FwdParamsE
        .type           _ZN10layer_norm13ln_fwd_kernelINS_13Kernel_traitsI6__halfffffjLj3072ELj1ELj1ELj4ELj16ENS_18Kernel_traits_baseILj3072ES2_ffffjLj128EEEEELb0ELb1ELb0ELb0EEEvNS_9FwdParamsE,@function
        .size           _ZN10layer_norm13ln_fwd_kernelINS_13Kernel_traitsI6__halfffffjLj3072ELj1ELj1ELj4ELj16ENS_18Kernel_traits_baseILj3072ES2_ffffjLj128EEEEELb0ELb1ELb0ELb0EEEvNS_9FwdParamsE,(.L_x_20863 - _ZN10layer_norm13ln_fwd_kernelINS_13Kernel_traitsI6__halfffffjLj3072ELj1ELj1ELj4ELj16ENS_18Kernel_traits_baseILj3072ES2_ffffjLj128EEEEELb0ELb1ELb0ELb0EEEvNS_9FwdParamsE)
        .other          _ZN10layer_norm13ln_fwd_kernelINS_13Kernel_traitsI6__halfffffjLj3072ELj1ELj1ELj4ELj16ENS_18Kernel_traits_baseILj3072ES2_ffffjLj128EEEEELb0ELb1ELb0ELb0EEEvNS_9FwdParamsE,@"STO_CUDA_ENTRY STV_DEFAULT"
_ZN10layer_norm13ln_fwd_kernelINS_13Kernel_traitsI6__halfffffjLj3072ELj1ELj1ELj4ELj16ENS_18Kernel_traits_baseILj3072ES2_ffffjLj128EEEEELb0ELb1ELb0ELb0EEEvNS_9FwdParamsE:
.text._ZN10layer_norm13ln_fwd_kernelINS_13Kernel_traitsI6__halfffffjLj3072ELj1ELj1ELj4ELj16ENS_18Kernel_traits_baseILj3072ES2_ffffjLj128EEEEELb0ELb1ELb0ELb0EEEvNS_9FwdParamsE:
        /* <DEDUP_REMOVED lines=18> */
[C---:B------:R-:W-:Y:S02]  /*0120*/  ISETP.GE.U32.AND P2, PT, R54.reuse, 0x180, PT ;  /* 0x000001803600780c */ /* 0x040fe40003f46070 */
[C---:B------:R-:W-:Y:S02]  /*0130*/  ISETP.GE.U32.AND P3, PT, R54.reuse, 0x200, PT ;  /* 0x000002003600780c */ /* 0x040fe40003f66070 */
[C---:B------:R-:W-:Y:S02]  /*0140*/  ISETP.GE.U32.AND P4, PT, R54.reuse, 0x280, PT ;  /* 0x000002803600780c */ /* 0x040fe40003f86070 */
[----:B------:R-:W-:Y:S02]  /*0150*/  ISETP.GE.U32.AND P0, PT, R54, 0x80, PT ;  /* 0x000000803600780c */ /* 0x000fe40003f06070 */
[----:B------:R-:W-:-:S03]  /*0160*/  MOV R11, R5 ;  /* 0x00000005000b7202 */ /* 0x000fc60000000f00 */
[----:B------:R-:W0:Y:S08]  /*0170*/  @P1 LDC.64 R40, c[0x0][0x3d0] ;  /* 0x0000f400ff281b82 */ /* 0x000e300000000a00 */
[----:B------:R-:W1:Y:S01]  /*0180*/  @P1 LDC.64 R42, c[0x0][0x438] ;  /* 0x00010e00ff2a1b82 */ /* 0x000e620000000a00 */
[----:B------:R-:W-:-:S07]  /*0190*/  @P0 LOP3.LUT R11, R5, 0x80, RZ, 0xfc, !PT ;  /* 0x00000080050b0812 */ /* 0x000fce00078efcff */
[----:B------:R-:W2:Y:S08]  /*01a0*/  @P1 LDC.64 R58, c[0x0][0x3e8] ;  /* 0x0000fa00ff3a1b82 */ /* 0x000eb00000000a00 */
[----:B------:R-:W3:Y:S01]  /*01b0*/  @P2 LDC.64 R60, c[0x0][0x3d0] ;  /* 0x0000f400ff3c2b82 */ /* 0x000ee20000000a00 */
[----:B0-----:R-:W-:-:S05]  /*01c0*/  @P1 IMAD.WIDE.U32 R40, R11, 0x8, R40 ;  /* 0x000000080b281825 */ /* 0x001fca00078e0028 */
[----:B------:R0:W5:Y:S02]  /*01d0*/  @P1 LDG.E.64 R24, desc[UR8][R40.64] ;  /* 0x0000000828181981 */ /* 0x000164000c1e1b00 */
[----:B------:R-:W4:Y:S01]  /*01e0*/  @P2 LDC.64 R62, c[0x0][0x438] ;  /* 0x00010e00ff3e2b82 */ /* 0x000f220000000a00 */
[----:B-1----:R-:W-:-:S05]  /*01f0*/  @P1 IMAD.WIDE.U32 R42, R11, 0x8, R42 ;  /* 0x000000080b2a1825 */ /* 0x002fca00078e002a */
[----:B------:R0:W5:Y:S02]  /*0200*/  @P1 LD.E.64 R18, desc[UR8][R42.64] ;  /* 0x000000082a121980 */ /* 0x000164000c101b00 */
[----:B------:R-:W1:Y:S01]  /*0210*/  @P2 LDC.64 R64, c[0x0][0x3e8] ;  /* 0x0000fa00ff402b82 */ /* 0x000e620000000a00 */
[C---:B--2---:R-:W-:Y:S01]  /*0220*/  @P1 IMAD.WIDE.U32 R58, R11.reuse, 0x8, R58 ;  /* 0x000000080b3a1825 */ /* 0x044fe200078e003a */
[----:B------:R-:W-:-:S04]  /*0230*/  @P1 IADD3 R11, PT, PT, R11, 0x80, RZ ;  /* 0x000000800b0b1810 */ /* 0x000fc80007ffe0ff */
[----:B------:R0:W5:Y:S02]  /*0240*/  @P1 LDG.E.64 R36, desc[UR8][R58.64] ;  /* 0x000000083a241981 */ /* 0x000164000c1e1b00 */
[----:B------:R-:W2:Y:S01]  /*0250*/  @P3 LDC.64 R66, c[0x0][0x3d0] ;  /* 0x0000f400ff423b82 */ /* 0x000ea20000000a00 */
[----:B---3--:R-:W-:-:S05]  /*0260*/  @P2 IMAD.WIDE.U32 R60, R11, 0x8, R60 ;  /* 0x000000080b3c2825 */ /* 0x008fca00078e003c */
[----:B------:R0:W5:Y:S02]  /*0270*/  @P2 LDG.E.64 R20, desc[UR8][R60.64] ;  /* 0x000000083c142981 */ /* 0x000164000c1e1b00 */
[----:B------:R-:W3:Y:S01]  /*0280*/  @P3 LDC.64 R46, c[0x0][0x438] ;  /* 0x00010e00ff2e3b82 */ /* 0x000ee20000000a00 */
[----:B----4-:R-:W-:-:S05]  /*0290*/  @P2 IMAD.WIDE.U32 R62, R11, 0x8, R62 ;  /* 0x000000080b3e2825 */ /* 0x010fca00078e003e */
[----:B------:R0:W5:Y:S02]  /*02a0*/  @P2 LD.E.64 R16, desc[UR8][R62.64] ;  /* 0x000000083e102980 */ /* 0x000164000c101b00 */
[----:B------:R-:W4:Y:S01]  /*02b0*/  @P3 LDC.64 R38, c[0x0][0x3e8] ;  /* 0x0000fa00ff263b82 */ /* 0x000f220000000a00 */
[C---:B-1----:R-:W-:Y:S01]  /*02c0*/  @P2 IMAD.WIDE.U32 R64, R11.reuse, 0x8, R64 ;  /* 0x000000080b402825 */ /* 0x042fe200078e0040 */
[----:B------:R-:W-:-:S04]  /*02d0*/  @P2 IADD3 R11, PT, PT, R11, 0x80, RZ ;  /* 0x000000800b0b2810 */ /* 0x000fc80007ffe0ff */
[----:B------:R0:W5:Y:S02]  /*02e0*/  @P2 LDG.E.64 R32, desc[UR8][R64.64] ;  /* 0x0000000840202981 */ /* 0x000164000c1e1b00 */
[----:B------:R-:W1:Y:S08]  /*02f0*/  @P4 LDC.64 R22, c[0x0][0x3d0] ;  /* 0x0000f400ff164b82 */ /* 0x000e700000000a00 */
[----:B------:R-:W0:Y:S08]  /*0300*/  @P4 LDC.64 R6, c[0x0][0x3e8] ;  /* 0x0000fa00ff064b82 */ /* 0x000e300000000a00 */
[----:B------:R-:W0:Y:S08]  /*0310*/  @P4 LDC.64 R44, c[0x0][0x438] ;  /* 0x00010e00ff2c4b82 */ /* 0x000e300000000a00 */
[----:B------:R-:W1:Y:S08]  /*0320*/  @P0 LDC.64 R48, c[0x0][0x3d0] ;  /* 0x0000f400ff300b82 */ /* 0x000e700000000a00 */
[----:B------:R-:W0:Y:S08]  /*0330*/  @P0 LDC.64 R50, c[0x0][0x438] ;  /* 0x00010e00ff320b82 */ /* 0x000e300000000a00 */
[----:B------:R-:W0:Y:S01]  /*0340*/  @P0 LDC.64 R56, c[0x0][0x3e8] ;  /* 0x0000fa00ff380b82 */ /* 0x000e220000000a00 */
[----:B--2---:R-:W-:-:S04]  /*0350*/  @P3 IMAD.WIDE.U32 R66, R11, 0x8, R66 ;  /* 0x000000080b423825 */ /* 0x004fc800078e0042 */
[C---:B---3--:R-:W-:Y:S01]  /*0360*/  @P3 IMAD.WIDE.U32 R46, R11.reuse, 0x8, R46 ;  /* 0x000000080b2e3825 */ /* 0x048fe200078e002e */
[----:B------:R2:W5:Y:S03]  /*0370*/  @P3 LDG.E.64 R8, desc[UR8][R66.64] ;  /* 0x0000000842083981 */ /* 0x000566000c1e1b00 */
[C---:B----4-:R-:W-:Y:S01]  /*0380*/  @P3 IMAD.WIDE.U32 R38, R11.reuse, 0x8, R38 ;  /* 0x000000080b263825 */ /* 0x050fe200078e0026 */
[----:B------:R-:W-:Y:S01]  /*0390*/  @P3 IADD3 R11, PT, PT, R11, 0x80, RZ ;  /* 0x000000800b0b3810 */ /* 0x000fe20007ffe0ff */
[----:B------:R2:W5:Y:S02]  /*03a0*/  @P3 LD.E.64 R14, desc[UR8][R46.64] ;  /* 0x000000082e0e3980 */ /* 0x000564000c101b00 */
[----:B-1----:R-:W-:Y:S02]  /*03b0*/  @P0 IMAD.WIDE.U32 R48, R5, 0x8, R48 ;  /* 0x0000000805300825 */ /* 0x002fe400078e0030 */
[----:B------:R2:W5:Y:S02]  /*03c0*/  @P3 LDG.E.64 R30, desc[UR8][R38.64] ;  /* 0x00000008261e3981 */ /* 0x000564000c1e1b00 */
[----:B------:R-:W-:-:S02]  /*03d0*/  @P4 IMAD.WIDE.U32 R22, R11, 0x8, R22 ;  /* 0x000000080b164825 */ /* 0x000fc400078e0016 */
[----:B------:R2:W5:Y:S02]  /*03e0*/  @P0 LDG.E.64 R26, desc[UR8][R48.64] ;  /* 0x00000008301a0981 */ /* 0x000564000c1e1b00 */
[----:B0-----:R-:W-:-:S04]  /*03f0*/  @P4 IMAD.WIDE.U32 R6, R11, 0x8, R6 ;  /* 0x000000080b064825 */ /* 0x001fc800078e0006 */
[----:B------:R-:W-:Y:S01]  /*0400*/  @P4 IMAD.WIDE.U32 R44, R11, 0x8, R44 ;  /* 0x000000080b2c4825 */ /* 0x000fe200078e002c */
[----:B------:R2:W5:Y:S03]  /*0410*/  @P4 LDG.E.64 R28, desc[UR8][R6.64] ;  /* 0x00000008061c4981 */ /* 0x000566000c1e1b00 */
[C---:B------:R-:W-:Y:S01]  /*0420*/  @P0 IMAD.WIDE.U32 R50, R5.reuse, 0x8, R50 ;  /* 0x0000000805320825 */ /* 0x040fe200078e0032 */
[----:B------:R2:W5:Y:S03]  /*0430*/  @P4 LD.E.64 R12, desc[UR8][R44.64] ;  /* 0x000000082c0c4980 */ /* 0x000566000c101b00 */
[----:B------:R-:W-:Y:S01]  /*0440*/  @P0 IMAD.WIDE.U32 R56, R5, 0x8, R56 ;  /* 0x0000000805380825 */ /* 0x000fe200078e0038 */
[----:B------:R2:W5:Y:S04]  /*0450*/  @P0 LD.E.64 R52, desc[UR8][R50.64] ;  /* 0x0000000832340980 */ /* 0x000568000c101b00 */
[----:B------:R2:W5:Y:S04]  /*0460*/  @P4 LDG.E.64 R4, desc[UR8][R22.64] ;  /* 0x0000000816044981 */ /* 0x000568000c1e1b00 */
[----:B------:R2:W5:Y:S01]  /*0470*/  @P0 LDG.E.64 R34, desc[UR8][R56.64] ;  /* 0x0000000838220981 */ /* 0x000562000c1e1b00 */
[----:B------:R-:W-:-:S02]  /*0480*/  ISETP.GE.U32.AND P0, PT, R54, 0x300, PT ;  /* 0x000003003600780c */ /* 0x000fc40003f06070 */
[----:B------:R-:W-:-:S11]  /*0490*/  @P4 IADD3 R11, PT, PT, R11, 0x80, RZ ;  /* 0x000000800b0b4810 */ /* 0x000fd60007ffe0ff */
[----:B--2---:R-:W-:Y:S05]  /*04a0*/  @!P0 BRA `(.L_x_16339) ;  /* 0x0000000400008947 */ /* 0x004fea0003800000 */
[----:B------:R-:W0:Y:S08]  /*04b0*/  LDC.64 R22, c[0x0][0x3d0] ;  /* 0x0000f400ff167b82 */ /* 0x000e300000000a00 */
[----:B------:R-:W1:Y:S08]  /*04c0*/  LDC.64 R38, c[0x0][0x3e8] ;  /* 0x0000fa00ff267b82 */ /* 0x000e700000000a00 */
[----:B------:R-:W2:Y:S01]  /*04d0*/  LDC.64 R6, c[0x0][0x438] ;  /* 0x00010e00ff067b82 */ /* 0x000ea20000000a00 */
[----:B0-----:R-:W-:-:S06]  /*04e0*/  IMAD.WIDE.U32 R22, R11, 0x8, R22 ;  /* 0x000000080b167825 */ /* 0x001fcc00078e0016 */
[----:B------:R-:W5:Y:S01]  /*04f0*/  LDG.E.64 R22, desc[UR8][R22.64] ;  /* 0x0000000816167981 */ /* 0x000f62000c1e1b00 */
[----:B-1----:R-:W-:-:S06]  /*0500*/  IMAD.WIDE.U32 R38, R11, 0x8, R38 ;  /* 0x000000080b267825 */ /* 0x002fcc00078e0026 */
[----:B------:R-:W5:Y:S01]  /*0510*/  LDG.E.64 R38, desc[UR8][R38.64] ;  /* 0x0000000826267981 */ /* 0x000f62000c1e1b00 */
[----:B--2---:R-:W-:-:S06]  /*0520*/  IMAD.WIDE.U32 R6, R11, 0x8, R6 ;  /* 0x000000080b067825 */ /* 0x004fcc00078e0006 */
[----:B------:R-:W5:Y:S01]  /*0530*/  LD.E.64 R6, desc[UR8][R6.64] ;  /* 0x0000000806067980 */ /* 0x000f62000c101b00 */
[----:B------:R-:W-:Y:S05]  /*0540*/  BRA `(.L_x_16339) ;  /* 0x0000000000d87947 */ /* 0x000fea0003800000 */
.L_x_16338:
[C---:B------:R-:W-:Y:S02]  /*0550*/  ISETP.GE.U32.AND P1, PT, R54.reuse, 0x100, PT ;  /* 0x000001003600780c */ /* 0x040fe40003f26070 */
[C---:B------:R-:W-:Y:S02]  /*0560*/  ISETP.GE.U32.AND P2, PT, R54.reuse, 0x180, PT ;  /* 0x000001803600780c */ /* 0x040fe40003f46070 */
[C---:B------:R-:W-:Y:S02]  /*0570*/  ISETP.GE.U32.AND P3, PT, R54.reuse, 0x200, PT ;  /* 0x000002003600780c */ /* 0x040fe40003f66070 */
[C---:B------:R-:W-:Y:S02]  /*0580*/  ISETP.GE.U32.AND P0, PT, R54.reuse, 0x80, PT ;  /* 0x000000803600780c */ /* 0x040fe40003f06070 */
[C---:B------:R-:W-:Y:S02]  /*0590*/  ISETP.GE.U32.AND P4, PT, R54.reuse, 0x280, PT ;  /* 0x000002803600780c */ /* 0x040fe40003f86070 */
[----:B------:R-:W-:-:S02]  /*05a0*/  ISETP.GE.U32.AND P5, PT, R54, 0x300, PT ;  /* 0x000003003600780c */ /* 0x000fc40003fa6070 */
[----:B------:R-:W-:Y:S01]  /*05b0*/  MOV R11, R5 ;  /* 0x00000005000b7202 */ /* 0x000fe20000000f00 */
[----:B------:R-:W0:Y:S06]  /*05c0*/  @P1 LDC.64 R40, c[0x0][0x3d0] ;  /* 0x0000f400ff281b82 */ /* 0x000e2c0000000a00 */
[----:B------:R-:W-:Y:S02]  /*05d0*/  @P0 LOP3.LUT R11, R5, 0x80, RZ, 0xfc, !PT ;  /* 0x00000080050b0812 */ /* 0x000fe400078efcff */
[----:B------:R-:W1:Y:S08]  /*05e0*/  @P1 LDC.64 R42, c[0x0][0x3e8] ;  /* 0x0000fa00ff2a1b82 */ /* 0x000e700000000a00 */
[----:B------:R-:W2:Y:S08]  /*05f0*/  @P2 LDC.64 R46, c[0x0][0x3d0] ;  /* 0x0000f400ff2e2b82 */ /* 0x000eb00000000a00 */
[----:B------:R-:W3:Y:S01]  /*0600*/  @P2 LDC.64 R56, c[0x0][0x3e8] ;  /* 0x0000fa00ff382b82 */ /* 0x000ee20000000a00 */
[----:B0-----:R-:W-:-:S05]  /*0610*/  @P1 IMAD.WIDE.U32 R40, R11, 0x8, R40 ;  /* 0x000000080b281825 */ /* 0x001fca00078e0028 */
[----:B------:R-:W5:Y:S02]  /*0620*/  @P1 LDG.E.64 R24, desc[UR8][R40.64] ;  /* 0x0000000828181981 */ /* 0x000f64000c1e1b00 */
[----:B------:R-:W0:Y:S01]  /*0630*/  @P3 LDC.64 R58, c[0x0][0x3d0] ;  /* 0x0000f400ff3a3b82 */ /* 0x000e220000000a00 */
[C---:B-1----:R-:W-:Y:S01]  /*0640*/  @P1 IMAD.WIDE.U32 R42, R11.reuse, 0x8, R42 ;  /* 0x000000080b2a1825 */ /* 0x042fe200078e002a */
[----:B------:R-:W-:-:S04]  /*0650*/  @P1 IADD3 R11, PT, PT, R11, 0x80, RZ ;  /* 0x000000800b0b1810 */ /* 0x000fc80007ffe0ff */
[----:B------:R-:W5:Y:S02]  /*0660*/  @P1 LDG.E.64 R36, desc[UR8][R42.64] ;  /* 0x000000082a241981 */ /* 0x000f64000c1e1b00 */
[----:B------:R-:W1:Y:S01]  /*0670*/  @P3 LDC.64 R60, c[0x0][0x3e8] ;  /* 0x0000fa00ff3c3b82 */ /* 0x000e620000000a00 */
[----:B--2---:R-:W-:-:S05]  /*0680*/  @P2 IMAD.WIDE.U32 R50, R11, 0x8, R46 ;  /* 0x000000080b322825 */ /* 0x004fca00078e002e */
[----:B------:R-:W5:Y:S02]  /*0690*/  @P2 LDG.E.64 R20, desc[UR8][R50.64] ;  /* 0x0000000832142981 */ /* 0x000f64000c1e1b00 */
[----:B------:R-:W2:Y:S01]  /*06a0*/  @P0 LDC.64 R44, c[0x0][0x3d0] ;  /* 0x0000f400ff2c0b82 */ /* 0x000ea20000000a00 */
[C---:B---3--:R-:W-:Y:S01]  /*06b0*/  @P2 IMAD.WIDE.U32 R56, R11.reuse, 0x8, R56 ;  /* 0x000000080b382825 */ /* 0x048fe200078e0038 */
[----:B------:R-:W-:-:S04]  /*06c0*/  @P2 IADD3 R11, PT, PT, R11, 0x80, RZ ;  /* 0x000000800b0b2810 */ /* 0x000fc80007ffe0ff */
[----:B------:R-:W5:Y:S02]  /*06d0*/  @P2 LDG.E.64 R32, desc[UR8][R56.64] ;  /* 0x0000000838202981 */ /* 0x000f64000c1e1b00 */
        /* <DEDUP_REMOVED lines=9> */
[----:B------:R2:W5:Y:S02]  /*0770*/  @P0 LDG.E.64 R26, desc[UR8][R46.64] ;  /* 0x000000082e1a0981 */ /* 0x000564000c1e1b00 */
[----:B------:R-:W4:Y:S08]  /*0780*/  @P5 LDC.64 R66, c[0x0][0x3d0] ;  /* 0x0000f400ff425b82 */ /* 0x000f300000000a00 */
[----:B------:R-:W2:Y:S01]  /*0790*/  @P5 LDC.64 R68, c[0x0][0x3e8] ;  /* 0x0000fa00ff445b82 */ /* 0x000ea20000000a00 */
[----:B---3--:R-:W-:-:S04]  /*07a0*/  @P4 IMAD.WIDE.U32 R62, R11, 0x8, R62 ;  /* 0x000000080b3e4825 */ /* 0x008fc800078e003e */
[C---:B0-----:R-:W-:Y:S01]  /*07b0*/  @P4 IMAD.WIDE.U32 R64, R11.reuse, 0x8, R64 ;  /* 0x000000080b404825 */ /* 0x041fe200078e0040 */
[----:B------:R-:W-:-:S03]  /*07c0*/  @P4 IADD3 R11, PT, PT, R11, 0x80, RZ ;  /* 0x000000800b0b4810 */ /* 0x000fc60007ffe0ff */
[----:B-1----:R-:W-:Y:S01]  /*07d0*/  @P0 IMAD.WIDE.U32 R48, R5, 0x8, R48 ;  /* 0x0000000805300825 */ /* 0x002fe200078e0030 */
[----:B------:R0:W5:Y:S04]  /*07e0*/  @P4 LDG.E.64 R28, desc[UR8][R64.64] ;  /* 0x00000008401c4981 */ /* 0x000168000c1e1b00 */
[----:B------:R0:W5:Y:S01]  /*07f0*/  @P0 LDG.E.64 R34, desc[UR8][R48.64] ;  /* 0x0000000830220981 */ /* 0x000162000c1e1b00 */
[----:B----4-:R-:W-:-:S03]  /*0800*/  @P5 IMAD.WIDE.U32 R44, R11, 0x8, R66 ;  /* 0x000000080b2c5825 */ /* 0x010fc600078e0042 */
[----:B------:R0:W5:Y:S04]  /*0810*/  @P4 LDG.E.64 R4, desc[UR8][R62.64] ;  /* 0x000000083e044981 */ /* 0x000168000c1e1b00 */
[----:B------:R0:W5:Y:S01]  /*0820*/  @P5 LDG.E.64 R22, desc[UR8][R44.64] ;  /* 0x000000082c165981 */ /* 0x000162000c1e1b00 */
[----:B--2---:R-:W-:-:S05]  /*0830*/  @P5 IMAD.WIDE.U32 R46, R11, 0x8, R68 ;  /* 0x000000080b2e5825 */ /* 0x004fca00078e0044 */
[----:B------:R0:W5:Y:S01]  /*0840*/  @P5 LDG.E.64 R38, desc[UR8][R46.64] ;  /* 0x000000082e265981 */ /* 0x000162000c1e1b00 */
[----:B------:R-:W-:Y:S02]  /*0850*/  @P0 CS2R R52, SRZ ;  /* 0x0000000000340805 */ /* 0x000fe4000001ff00 */
[----:B------:R-:W-:Y:S02]  /*0860*/  @P1 CS2R R18, SRZ ;  /* 0x0000000000121805 */ /* 0x000fe4000001ff00 */
[----:B------:R-:W-:Y:S02]  /*0870*/  @P2 CS2R R16, SRZ ;  /* 0x0000000000102805 */ /* 0x000fe4000001ff00 */
[----:B------:R-:W-:Y:S02]  /*0880*/  @P3 CS2R R14, SRZ ;  /* 0x00000000000e3805 */ /* 0x000fe4000001ff00 */
[----:B------:R-:W-:Y:S02]  /*0890*/  @P4 CS2R R12, SRZ ;  /* 0x00000000000c4805 */ /* 0x000fe4000001ff00 */
[----:B0-----:R-:W-:-:S07]  /*08a0*/  @P5 CS2R R6, SRZ ;  /* 0x0000000000065805 */ /* 0x001fce000001ff00 */
.L_x_16339:
[----:B------:R-:W-:Y:S05]  /*08b0*/  BSYNC.RECONVERGENT B0 ;  /* 0x0000000000007941 */ /* 0x000fea0003800200 */
.L_x_16337:
        /* <DEDUP_REMOVED lines=12> */
[----:B------:R-:W-:-:S02]  /*0980*/  PRMT R84, R84, 0x5410, R8 ;  /* 0x0000541054547816 */ /* 0x000fc40000000008 */
[----:B------:R-:W-:Y:S01]  /*0990*/  SHF.R.U32.HI R8, RZ, 0x10, R53 ;  /* 0x00000010ff087819 */ /* 0x000fe20000011635 */
[----:B------:R-:W3:Y:S01]  /*09a0*/  LDCU UR12, c[0x0][0x400] ;  /* 0x00008000ff0c77ac */ /* 0x000ee20008000800 */
[--C-:B------:R-:W-:Y:S02]  /*09b0*/  SHF.R.U64 R87, R18, 0x10, R19.reuse ;  /* 0x0000001012577819 */ /* 0x100fe40000001213 */
[----:B------:R-:W-:Y:S01]  /*09c0*/  PRMT R86, R86, 0x5410, R8 ;  /* 0x0000541056567816 */ /* 0x000fe20000000008 */
[----:B------:R-:W4:Y:S01]  /*09d0*/  LDCU.64 UR10, c[0x0][0x3a0] ;  /* 0x00007400ff0a77ac */ /* 0x000f220008000a00 */
[----:B------:R-:W-:Y:S02]  /*09e0*/  SHF.R.U32.HI R8, RZ, 0x10, R19 ;  /* 0x00000010ff087819 */ /* 0x000fe40000011613 */
[----:B------:R-:W-:Y:S01]  /*09f0*/  SHF.R.S32.HI R2, RZ, 0x2, R2 ;  /* 0x00000002ff027819 */ /* 0x000fe20000011402 */
[----:B0-----:R-:W-:Y:S01]  /*0a00*/  UISETP.NE.U32.AND UP0, UPT, UR4, URZ, UPT ;  /* 0x000000ff0400728c */ /* 0x001fe2000bf05070 */
[----:B------:R-:W-:Y:S01]  /*0a10*/  PRMT R87, R87, 0x5410, R8 ;  /* 0x0000541057577816 */ /* 0x000fe20000000008 */
[----:B------:R-:W0:Y:S01]  /*0a20*/  LDCU.64 UR14, c[0x0][0x380] ;  /* 0x00007000ff0e77ac */ /* 0x000e220008000a00 */
[----:B------:R-:W-:-:S02]  /*0a30*/  LOP3.LUT R8, R2, 0x7f, RZ, 0xc0, !PT ;  /* 0x0000007f02087812 */ /* 0x000fc400078ec0ff */
[----:B------:R-:W-:Y:S01]  /*0a40*/  MOV R72, R24 ;  /* 0x0000001800487202 */ /* 0x000fe20000000f00 */
[----:B------:R-:W-:Y:S01]  /*0a50*/  UISETP.NE.AND.EX UP0, UPT, UR5, URZ, UPT, UP0 ;  /* 0x000000ff0500728c */ /* 0x000fe2000bf05300 */
[----:B------:R-:W-:Y:S01]  /*0a60*/  VIADDMNMX R3, R8, -R3, RZ, !PT ;  /* 0x8000000308037246 */ /* 0x000fe200078001ff */
[----:B------:R-:W-:Y:S01]  /*0a70*/  IMAD R0, R0, -0x20, R8 ;  /* 0xffffffe000007824 */ /* 0x000fe200078e0208 */
[----:B------:R-:W-:Y:S01]  /*0a80*/  SHF.R.U64 R73, R24, 0x10, R25 ;  /* 0x0000001018497819 */ /* 0x000fe20000001219 */
[----:B------:R-:W-:Y:S01]  /*0a90*/  UPLOP3.LUT UP1, UPT, UPT, UPT, UPT, 0x40, 0x4 ;  /* 0x000000000004789c */ /* 0x000fe20003f2e870 */
[----:B------:R-:W-:Y:S02]  /*0aa0*/  MOV R11, R9 ;  /* 0x00000009000b7202 */ /* 0x000fe40000000f00 */
[----:B------:R-:W-:Y:S02]  /*0ab0*/  SHF.R.U32.HI R24, RZ, 0x10, R9 ;  /* 0x00000010ff187819 */ /* 0x000fe40000011609 */
[----:B------:R-:W-:-:S02]  /*0ac0*/  LOP3.LUT R2, R2, 0xffffff80, RZ, 0xc0, !PT ;  /* 0xffffff8002027812 */ /* 0x000fc400078ec0ff */
[----:B------:R-:W-:Y:S02]  /*0ad0*/  VIMNMX R3, PT, PT, R3, 0x20, PT ;  /* 0x0000002003037848 */ /* 0x000fe40003fe0100 */
[--C-:B------:R-:W-:Y:S02]  /*0ae0*/  SHF.R.U64 R85, R4, 0x10, R5.reuse ;  /* 0x0000001004557819 */ /* 0x100fe40000001205 */
[----:B------:R-:W-:Y:S02]  /*0af0*/  SHF.R.U32.HI R9, RZ, 0x10, R5 ;  /* 0x00000010ff097819 */ /* 0x000fe40000011605 */
[----:B------:R-:W-:Y:S02]  /*0b00*/  LEA R3, R3, R2, 0x2 ;  /* 0x0000000203037211 */ /* 0x000fe400078e10ff */
[----:B------:R-:W-:Y:S02]  /*0b10*/  PRMT R85, R85, 0x5410, R9 ;  /* 0x0000541055557816 */ /* 0x000fe40000000009 */
[----:B------:R-:W-:-:S02]  /*0b20*/  SHF.R.U64 R88, R16, 0x10, R17 ;  /* 0x0000001010587819 */ /* 0x000fc40000001211 */
[----:B------:R-:W-:Y:S02]  /*0b30*/  SHF.R.U32.HI R9, RZ, 0x10, R17 ;  /* 0x00000010ff097819 */ /* 0x000fe40000011611 */
[----:B------:R-:W-:Y:S02]  /*0b40*/  PRMT R82, R82, 0x5410, R11 ;  /* 0x0000541052527816 */ /* 0x000fe4000000000b */
[----:B------:R-:W-:Y:S02]  /*0b50*/  I2FP.F32.U32 R11, R3 ;  /* 0x00000003000b7245 */ /* 0x000fe40000201000 */
[----:B------:R-:W-:Y:S02]  /*0b60*/  PRMT R88, R88, 0x5410, R9 ;  /* 0x0000541058587816 */ /* 0x000fe40000000009 */
[--C-:B------:R-:W-:Y:S02]  /*0b70*/  SHF.R.U64 R89, R14, 0x10, R15.reuse ;  /* 0x000000100e597819 */ /* 0x100fe4000000120f */
[----:B------:R-:W-:Y:S01]  /*0b80*/  SHF.R.U32.HI R9, RZ, 0x10, R15 ;  /* 0x00000010ff097819 */ /* 0x000fe2000001160f */
[----:B------:R-:W0:Y:S01]  /*0b90*/  MUFU.RCP R11, R11 ;  /* 0x0000000b000b7308 */ /* 0x000e220000001000 */
[----:B------:R-:W-:-:S02]  /*0ba0*/  VIMNMX R0, PT, PT, RZ, R0, !PT ;  /* 0x00000000ff007248 */ /* 0x000fc40007fe0100 */
[----:B------:R-:W-:Y:S02]  /*0bb0*/  MOV R42, R37 ;  /* 0x00000025002a7202 */ /* 0x000fe40000000f00 */
[--C-:B------:R-:W-:Y:S02]  /*0bc0*/  SHF.R.U64 R59, R36, 0x10, R37.reuse ;  /* 0x00000010243b7819 */ /* 0x100fe40000001225 */
[----:B------:R-:W-:Y:S02]  /*0bd0*/  SHF.R.U32.HI R44, RZ, 0x10, R37 ;  /* 0x00000010ff2c7819 */ /* 0x000fe40000011625 */
[----:B------:R-:W-:Y:S02]  /*0be0*/  PRMT R89, R89, 0x5410, R9 ;  /* 0x0000541059597816 */ /* 0x000fe40000000009 */
[--C-:B------:R-:W-:Y:S02]  /*0bf0*/  SHF.R.U64 R90, R12, 0x10, R13.reuse ;  /* 0x000000100c5a7819 */ /* 0x100fe4000000120d */
[----:B------:R-:W-:-:S02]  /*0c00*/  SHF.R.U32.HI R8, RZ, 0x10, R13 ;  /* 0x00000010ff087819 */ /* 0x000fc4000001160d */
[----:B------:R-:W-:Y:S02]  /*0c10*/  MOV R56, R34 ;  /* 0x0000002200387202 */ /* 0x000fe40000000f00 */
[----:B------:R-:W-:Y:S02]  /*0c20*/  SHF.R.U64 R57, R34, 0x10, R35 ;  /* 0x0000001022397819 */ /* 0x000fe40000001223 */
[----:B------:R-:W-:Y:S02]  /*0c30*/  MOV R37, R33 ;  /* 0x0000002100257202 */ /* 0x000fe40000000f00 */
[--C-:B------:R-:W-:Y:S02]  /*0c40*/  SHF.R.U64 R61, R32, 0x10, R33.reuse ;  /* 0x00000010203d7819 */ /* 0x100fe40000001221 */
[----:B------:R-:W-:Y:S02]  /*0c50*/  SHF.R.U32.HI R40, RZ, 0x10, R33 ;  /* 0x00000010ff287819 */ /* 0x000fe40000011621 */
[----:B------:R-:W-:-:S02]  /*0c60*/  VIMNMX R9, PT, PT, R0, 0x20, PT ;  /* 0x0000002000097848 */ /* 0x000fc40003fe0100 */
[----:B------:R-:W-:Y:S02]  /*0c70*/  MOV R62, R30 ;  /* 0x0000001e003e7202 */ /* 0x000fe40000000f00 */
[----:B------:R-:W-:Y:S02]  /*0c80*/  SHF.R.U64 R63, R30, 0x10, R31 ;  /* 0x000000101e3f7819 */ /* 0x000fe4000000121f */
[----:B------:R-:W-:Y:S02]  /*0c90*/  MOV R33, R29 ;  /* 0x0000001d00217202 */ /* 0x000fe40000000f00 */
[--C-:B------:R-:W-:Y:S02]  /*0ca0*/  SHF.R.U64 R65, R28, 0x10, R29.reuse ;  /* 0x000000101c417819 */ /* 0x100fe4000000121d */
[----:B------:R-:W-:Y:S02]  /*0cb0*/  SHF.R.U32.HI R34, RZ, 0x10, R29 ;  /* 0x00000010ff227819 */ /* 0x000fe4000001161d */
[----:B------:R-:W-:-:S02]  /*0cc0*/  MOV R64, R28 ;  /* 0x0000001c00407202 */ /* 0x000fc40000000f00 */
[----:B------:R-:W-:Y:S02]  /*0cd0*/  MOV R29, R27 ;  /* 0x0000001b001d7202 */ /* 0x000fe40000000f00 */
[--C-:B------:R-:W-:Y:S02]  /*0ce0*/  SHF.R.U64 R71, R26, 0x10, R27.reuse ;  /* 0x000000101a477819 */ /* 0x100fe4000000121b */
[----:B------:R-:W-:Y:S02]  /*0cf0*/  SHF.R.U32.HI R30, RZ, 0x10, R27 ;  /* 0x00000010ff1e7819 */ /* 0x000fe4000001161b */
[----:B------:R-:W-:Y:S02]  /*0d00*/  MOV R70, R26 ;  /* 0x0000001a00467202 */ /* 0x000fe40000000f00 */
[----:B------:R-:W-:Y:S02]  /*0d10*/  MOV R27, R25 ;  /* 0x00000019001b7202 */ /* 0x000fe40000000f00 */
[----:B------:R-:W-:-:S02]  /*0d20*/  SHF.R.U32.HI R28, RZ, 0x10, R25 ;  /* 0x00000010ff1c7819 */ /* 0x000fc40000011619 */
[----:B------:R-:W-:Y:S02]  /*0d30*/  PRMT R90, R90, 0x5410, R8 ;  /* 0x000054105a5a7816 */ /* 0x000fe40000000008 */
[----:B------:R-:W-:Y:S02]  /*0d40*/  MOV R41, R35 ;  /* 0x0000002300297202 */ /* 0x000fe40000000f00 */
[----:B------:R-:W-:Y:S02]  /*0d50*/  SHF.R.U32.HI R43, RZ, 0x10, R35 ;  /* 0x00000010ff2b7819 */ /* 0x000fe40000011623 */
[----:B------:R-:W-:Y:S02]  /*0d60*/  MOV R58, R36 ;  /* 0x00000024003a7202 */ /* 0x000fe40000000f00 */
[----:B------:R-:W-:Y:S02]  /*0d70*/  MOV R80, R20 ;  /* 0x0000001400507202 */ /* 0x000fe40000000f00 */
[----:B------:R-:W-:-:S02]  /*0d80*/  MOV R25, R21 ;  /* 0x0000001500197202 */ /* 0x000fc40000000f00 */
[--C-:B------:R-:W-:Y:S02]  /*0d90*/  SHF.R.U64 R81, R20, 0x10, R21.reuse ;  /* 0x0000001014517819 */ /* 0x100fe40000001215 */
[----:B------:R-:W-:Y:S02]  /*0da0*/  SHF.R.U32.HI R26, RZ, 0x10, R21 ;  /* 0x00000010ff1a7819 */ /* 0x000fe40000011615 */
[----:B------:R-:W-:Y:S02]  /*0db0*/  MOV R4, R22 ;  /* 0x0000001600047202 */ /* 0x000fe40000000f00 */
[----:B------:R-:W-:Y:S01]  /*0dc0*/  LEA R8, R9, R2, 0x2 ;  /* 0x0000000209087211 */ /* 0x000fe200078e10ff */
[----:B------:R-:W-:Y:S01]  /*0dd0*/  HADD2.F32 R9, -RZ, R6.H0_H0 ;  /* 0x20000006ff097230 */ /* 0x000fe20000004100 */
[----:B------:R-:W-:Y:S02]  /*0de0*/  MOV R60, R32 ;  /* 0x00000020003c7202 */ /* 0x000fe40000000f00 */
[----:B------:R-:W-:-:S02]  /*0df0*/  MOV R35, R31 ;  /* 0x0000001f00237202 */ /* 0x000fc40000000f00 */
[----:B------:R-:W-:Y:S02]  /*0e00*/  SHF.R.U32.HI R36, RZ, 0x10, R31 ;  /* 0x00000010ff247819 */ /* 0x000fe4000001161f */
[----:B------:R-:W-:Y:S02]  /*0e10*/  MOV R21, R23 ;  /* 0x0000001700157202 */ /* 0x000fe40000000f00 */
[--C-:B------:R-:W-:Y:S02]  /*0e20*/  SHF.R.U64 R5, R22, 0x10, R23.reuse ;  /* 0x0000001016057819 */ /* 0x100fe40000001217 */
[----:B------:R-:W-:Y:S02]  /*0e30*/  SHF.R.U32.HI R20, RZ, 0x10, R23 ;  /* 0x00000010ff147819 */ /* 0x000fe40000011617 */
[--C-:B------:R-:W-:Y:S01]  /*0e40*/  SHF.R.U64 R2, R6, 0x10, R7.reuse ;  /* 0x0000001006027819 */ /* 0x100fe20000001207 */
[----:B------:R-:W-:Y:S01]  /*0e50*/  HADD2.F32 R6, -RZ, R4.H0_H0 ;  /* 0x20000004ff067230 */ /* 0x000fe20000004100 */
[----:B------:R-:W-:Y:S01]  /*0e60*/  SHF.R.U32.HI R0, RZ, 0x10, R7 ;  /* 0x00000010ff007819 */ /* 0x000fe20000011607 */
[----:B------:R-:W-:Y:S01]  /*0e70*/  HADD2.F32 R7, -RZ, R7.H0_H0 ;  /* 0x20000007ff077230 */ /* 0x000fe20000004100 */
        /* <DEDUP_REMOVED lines=8> */
[----:B------:R-:W-:Y:S01]  /*0f00*/  PRMT R56, R56, 0x5410, R41 ;  /* 0x0000541038387816 */ /* 0x000fe20000000029 */
[----:B------:R-:W-:Y:S01]  /*0f10*/  HADD2.F32 R0, -RZ, R0.H0_H0 ;  /* 0x20000000ff007230 */ /* 0x000fe20000004100 */
        /* <DEDUP_REMOVED lines=18> */
.L_x_16379:
[----:B0-----:R-:W0:Y:S01]  /*1040*/  @UP0 LDCU.64 UR4, c[0x0][0x3e0] ;  /* 0x00007c00ff0407ac */ /* 0x001e220008000a00 */
[----:B------:R-:W-:Y:S01]  /*1050*/  PLOP3.LUT P0, PT, PT, PT, UP0, 0x80, 0x8 ;  /* 0x000000000008781c */ /* 0x000fe20003f0f008 */
[----:B0-----:R-:W-:-:S06]  /*1060*/  @UP0 UIMAD.WIDE UR4, UR6, 0x4, UR4 ;  /* 0x00000004060408a5 */ /* 0x001fcc000f8e0204 */
[----:B------:R-:W-:Y:S02]  /*1070*/  MOV R66, UR4 ;  /* 0x0000000400427c02 */ /* 0x000fe40008000f00 */
[----:B-1----:R-:W-:-:S05]  /*1080*/  MOV R67, UR5 ;  /* 0x0000000500437c02 */ /* 0x002fca0008000f00 */
[----:B--234-:R-:W2:Y:S01]  /*1090*/  @P0 LDG.E R49, desc[UR8][R66.64] ;  /* 0x0000000842310981 */ /* 0x01cea2000c1e1900 */
[----:B------:R-:W-:Y:S01]  /*10a0*/  PLOP3.LUT P0, PT, PT, PT, UP0, 0x80, 0x8 ;  /* 0x000000000008781c */ /* 0x000fe20003f0f008 */
[----:B------:R-:W-:Y:S01]  /*10b0*/  UIMAD UR4, UR6, UR13, URZ ;  /* 0x0000000d060472a4 */ /* 0x000fe2000f8e02ff */
        /* <DEDUP_REMOVED lines=10> */
[----:B------:R-:W-:-:S13]  /*1160*/  ISETP.GE.U32.AND P0, PT, R54, 0x80, PT ;  /* 0x000000803600780c */ /* 0x000fda0003f06070 */
[----:B------:R-:W-:Y:S05]  /*1170*/  @!P0 BRA `(.L_x_16341) ;  /* 0x0000000000948947 */ /* 0x000fea0003800000 */
[----:B------:R-:W-:Y:S01]  /*1180*/  ISETP.NE.U32.AND P1, PT, RZ, UR10, PT ;  /* 0x0000000aff007c0c */ /* 0x000fe2000bf25070 */
[----:B------:R-:W0:Y:S03]  /*1190*/  LDC.64 R48, c[0x0][0x390] ;  /* 0x0000e400ff307b82 */ /* 0x000e260000000a00 */
[----:B------:R-:W-:-:S05]  /*11a0*/  ISETP.NE.AND.EX P1, PT, RZ, UR11, PT, P1 ;  /* 0x0000000bff007c0c */ /* 0x000fca000bf25310 */
[----:B------:R-:W1:Y:S08]  /*11b0*/  LDC.64 R76, c[0x0][0x3a8] ;  /* 0x0000ea00ff4c7b82 */ /* 0x000e700000000a00 */
[----:B------:R-:W2:Y:S01]  /*11c0*/  @P1 LDC.64 R74, c[0x0][0x3a0] ;  /* 0x0000e800ff4a1b82 */ /* 0x000ea20000000a00 */
[----:B0-----:R-:W-:-:S06]  /*11d0*/  IMAD.WIDE.U32 R48, R55, 0x10, R48 ;  /* 0x0000001037307825 */ /* 0x001fcc00078e0030 */
[----:B------:R-:W3:Y:S01]  /*11e0*/  LDG.E.128 R48, desc[UR8][R48.64] ;  /* 0x0000000830307981 */ /* 0x000ee2000c1e1d00 */
[----:B--2---:R-:W-:-:S05]  /*11f0*/  @P1 IMAD.WIDE.U32 R74, R55, 0x10, R74 ;  /* 0x00000010374a1825 */ /* 0x004fca00078e004a */
[----:B------:R0:W2:Y:S01]  /*1200*/  @P1 LDG.E.128 R20, desc[UR8][R74.64] ;  /* 0x000000084a141981 */ /* 0x0000a2000c1e1d00 */
[----:B------:R-:W-:Y:S02]  /*1210*/  @P1 HADD2.F32 R25, -RZ, R56.H0_H0 ;  /* 0x20000038ff191230 */ /* 0x000fe40000004100 */
[----:B------:R-:W-:Y:S02]  /*1220*/  @P1 HADD2.F32 R26, -RZ, R57.H0_H0 ;  /* 0x20000039ff1a1230 */ /* 0x000fe40000004100 */
[----:B-1----:R-:W-:-:S04]  /*1230*/  IMAD.WIDE.U32 R76, R55, 0x10, R76 ;  /* 0x00000010374c7825 */ /* 0x002fc800078e004c */
[----:B---3--:R-:W-:Y:S01]  /*1240*/  @P1 FMUL.FTZ R27, R48, UR4 ;  /* 0x00000004301b1c20 */ /* 0x008fe20008410000 */
[----:B------:R-:W-:Y:S01]  /*1250*/  @P1 FMUL.FTZ R66, R49, UR4 ;  /* 0x0000000431421c20 */ /* 0x000fe20008410000 */
[----:B------:R-:W-:Y:S01]  /*1260*/  @P1 FMUL.FTZ R67, R50, UR4 ;  /* 0x0000000432431c20 */ /* 0x000fe20008410000 */
[----:B0-----:R-:W-:Y:S01]  /*1270*/  @P1 FMUL.FTZ R74, R51, UR4 ;  /* 0x00000004334a1c20 */ /* 0x001fe20008410000 */
[----:B--2---:R-:W-:Y:S01]  /*1280*/  @P1 FFMA.FTZ R24, R27, R25, R20 ;  /* 0x000000191b181223 */ /* 0x004fe20000010014 */
[----:B------:R-:W-:Y:S02]  /*1290*/  @P1 HADD2.F32 R27, -RZ, R56.H1_H1 ;  /* 0x30000038ff1b1230 */ /* 0x000fe40000004100 */
[----:B------:R-:W-:Y:S01]  /*12a0*/  @P1 FFMA.FTZ R25, R66, R26, R21 ;  /* 0x0000001a42191223 */ /* 0x000fe20000010015 */
[----:B------:R-:W-:Y:S02]  /*12b0*/  @P1 HADD2.F32 R66, -RZ, R57.H1_H1 ;  /* 0x30000039ff421230 */ /* 0x000fe40000004100 */
[----:B------:R-:W-:-:S03]  /*12c0*/  @P1 FFMA.FTZ R26, R67, R27, R22 ;  /* 0x0000001b431a1223 */ /* 0x000fc60000010016 */
[----:B------:R-:W-:Y:S01]  /*12d0*/  @P1 FFMA.FTZ R27, R74, R66, R23 ;  /* 0x000000424a1b1223 */ /* 0x000fe20000010017 */
[----:B------:R-:W-:Y:S06]  /*12e0*/  @P1 BRA `(.L_x_16342) ;  /* 0x0000000000301947 */ /* 0x000fec0003800000 */
[----:B------:R-:W-:Y:S01]  /*12f0*/  FMUL.FTZ R25, R49, UR4 ;  /* 0x0000000431197c20 */ /* 0x000fe20008410000 */
[----:B------:R-:W-:Y:S01]  /*1300*/  FMUL.FTZ R49, R50, UR4 ;  /* 0x0000000432317c20 */ /* 0x000fe20008410000 */
[----:B------:R-:W-:Y:S01]  /*1310*/  FMUL.FTZ R24, R48, UR4 ;  /* 0x0000000430187c20 */ /* 0x000fe20008410000 */
[--C-:B------:R-:W-:Y:S02]  /*1320*/  HADD2.F32 R67, -RZ, R56.reuse.H0_H0 ;  /* 0x20000038ff437230 */ /* 0x100fe40000004100 */
[----:B------:R-:W-:Y:S01]  /*1330*/  FMUL.FTZ R48, R51, UR4 ;  /* 0x0000000433307c20 */ /* 0x000fe20008410000 */
[--C-:B------:R-:W-:Y:S02]  /*1340*/  HADD2.F32 R50, -RZ, R57.reuse.H0_H0 ;  /* 0x20000039ff327230 */ /* 0x100fe40000004100 */
[----:B------:R-:W-:Y:S02]  /*1350*/  HADD2.F32 R26, -RZ, R56.H1_H1 ;  /* 0x30000038ff1a7230 */ /* 0x000fe40000004100 */
[----:B------:R-:W-:Y:S01]  /*1360*/  FMUL.FTZ R24, R24, R67 ;  /* 0x0000004318187220 */ /* 0x000fe20000410000 */
[----:B------:R-:W-:-:S02]  /*1370*/  HADD2.F32 R27, -RZ, R57.H1_H1 ;  /* 0x30000039ff1b7230 */ /* 0x000fc40000004100 */
[----:B------:R-:W-:Y:S01]  /*1380*/  FMUL.FTZ R25, R25, R50 ;  /* 0x0000003219197220 */ /* 0x000fe20000410000 */
[----:B------:R-:W-:Y:S02]  /*1390*/  FMUL.FTZ R26, R49, R26 ;  /* 0x0000001a311a7220 */ /* 0x000fe40000410000 */
[----:B------:R-:W-:-:S07]  /*13a0*/  FMUL.FTZ R27, R48, R27 ;  /* 0x0000001b301b7220 */ /* 0x000fce0000410000 */
.L_x_16342:
[----:B------:R0:W-:Y:S01]  /*13b0*/  STG.E.128 desc[UR8][R76.64], R24 ;  /* 0x000000184c007986 */ /* 0x0001e2000c101d08 */
[----:B------:R-:W-:-:S07]  /*13c0*/  IADD3 R48, PT, PT, R55, 0x80, RZ ;  /* 0x0000008037307810 */ /* 0x000fce0007ffe0ff */
.L_x_16341:
[----:B------:R-:W-:Y:S05]  /*13d0*/  BSYNC.RECONVERGENT B0 ;  /* 0x0000000000007941 */ /* 0x000fea0003800200 */
.L_x_16340:
        /* <DEDUP_REMOVED lines=11> */
[----:B------:R1:W5:Y:S01]  /*1490*/  @P1 LDG.E.128 R20, desc[UR8][R50.64] ;  /* 0x0000000832141981 */ /* 0x000362000c1e1d00 */
[----:B------:R-:W-:Y:S05]  /*14a0*/  @!P1 BRA `(.L_x_16345) ;  /* 0x0000000000349947 */ /* 0x000fea0003800000 */
[----:B-----5:R-:W-:Y:S01]  /*14b0*/  FMUL.FTZ R67, R28, UR4 ;  /* 0x000000041c437c20 */ /* 0x020fe20008410000 */
[----:B------:R-:W-:Y:S01]  /*14c0*/  FMUL.FTZ R74, R29, UR4 ;  /* 0x000000041d4a7c20 */ /* 0x000fe20008410000 */
[--C-:B------:R-:W-:Y:S02]  /*14d0*/  HADD2.F32 R28, -RZ, R58.reuse.H0_H0 ;  /* 0x2000003aff1c7230 */ /* 0x100fe40000004100 */
[----:B-1----:R-:W-:Y:S01]  /*14e0*/  FMUL.FTZ R51, R30, UR4 ;  /* 0x000000041e337c20 */ /* 0x002fe20008410000 */
[--C-:B------:R-:W-:Y:S02]  /*14f0*/  HADD2.F32 R29, -RZ, R59.reuse.H0_H0 ;  /* 0x2000003bff1d7230 */ /* 0x100fe40000004100 */
[----:B------:R-:W-:Y:S01]  /*1500*/  FMUL.FTZ R66, R31, UR4 ;  /* 0x000000041f427c20 */ /* 0x000fe20008410000 */
[----:B------:R-:W-:Y:S02]  /*1510*/  HADD2.F32 R49, -RZ, R58.H1_H1 ;  /* 0x3000003aff317230 */ /* 0x000fe40000004100 */
[----:B------:R-:W-:Y:S01]  /*1520*/  FFMA.FTZ R28, R67, R28, R20 ;  /* 0x0000001c431c7223 */ /* 0x000fe20000010014 */
[----:B------:R-:W-:-:S02]  /*1530*/  HADD2.F32 R50, -RZ, R59.H1_H1 ;  /* 0x3000003bff327230 */ /* 0x000fc40000004100 */
[----:B------:R-:W-:Y:S01]  /*1540*/  FFMA.FTZ R29, R74, R29, R21 ;  /* 0x0000001d4a1d7223 */ /* 0x000fe20000010015 */
[----:B------:R-:W-:Y:S02]  /*1550*/  FFMA.FTZ R30, R51, R49, R22 ;  /* 0x00000031331e7223 */ /* 0x000fe40000010016 */
[----:B------:R-:W-:Y:S01]  /*1560*/  FFMA.FTZ R31, R66, R50, R23 ;  /* 0x00000032421f7223 */ /* 0x000fe20000010017 */
[----:B------:R-:W-:Y:S06]  /*1570*/  BRA `(.L_x_16346) ;  /* 0x0000000000307947 */ /* 0x000fec0003800000 */
.L_x_16345:
[----:B-1---5:R-:W-:Y:S01]  /*1580*/  FMUL.FTZ R51, R30, UR4 ;  /* 0x000000041e337c20 */ /* 0x022fe20008410000 */
[--C-:B------:R-:W-:Y:S02]  /*1590*/  HADD2.F32 R67, -RZ, R58.reuse.H0_H0 ;  /* 0x2000003aff437230 */ /* 0x100fe40000004100 */
[----:B------:R-:W-:Y:S01]  /*15a0*/  FMUL.FTZ R28, R28, UR4 ;  /* 0x000000041c1c7c20 */ /* 0x000fe20008410000 */
[--C-:B------:R-:W-:Y:S02]  /*15b0*/  HADD2.F32 R66, -RZ, R59.reuse.H0_H0 ;  /* 0x2000003bff427230 */ /* 0x100fe40000004100 */
[----:B------:R-:W-:Y:S01]  /*15c0*/  FMUL.FTZ R29, R29, UR4 ;  /* 0x000000041d1d7c20 */ /* 0x000fe20008410000 */
[----:B------:R-:W-:Y:S02]  /*15d0*/  HADD2.F32 R30, -RZ, R58.H1_H1 ;  /* 0x3000003aff1e7230 */ /* 0x000fe40000004100 */
[----:B------:R-:W-:Y:S01]  /*15e0*/  FMUL.FTZ R50, R31, UR4 ;  /* 0x000000041f327c20 */ /* 0x000fe20008410000 */
[----:B------:R-:W-:-:S02]  /*15f0*/  HADD2.F32 R49, -RZ, R59.H1_H1 ;  /* 0x3000003bff317230 */ /* 0x000fc40000004100 */
[----:B------:R-:W-:Y:S01]  /*1600*/  FMUL.FTZ R28, R28, R67 ;  /* 0x000000431c1c7220 */ /* 0x000fe20000410000 */
[----:B------:R-:W-:Y:S01]  /*1610*/  FMUL.FTZ R29, R29, R66 ;  /* 0x000000421d1d7220 */ /* 0x000fe20000410000 */
[----:B------:R-:W-:Y:S01]  /*1620*/  FMUL.FTZ R30, R51, R30 ;  /* 0x0000001e331e7220 */ /* 0x000fe20000410000 */
[----:B------:R-:W-:-:S07]  /*1630*/  FMUL.FTZ R31, R50, R49 ;  /* 0x00000031321f7220 */ /* 0x000fce0000410000 */
.L_x_16346:
[----:B------:R-:W1:Y:S02]  /*1640*/  LDC.64 R50, c[0x0][0x3a8] ;  /* 0x0000ea00ff327b82 */ /* 0x000e640000000a00 */
[C---:B-1----:R-:W-:Y:S01]  /*1650*/  IMAD.WIDE.U32 R50, R48.reuse, 0x10, R50 ;  /* 0x0000001030327825 */ /* 0x042fe200078e0032 */
[----:B------:R-:W-:-:S04]  /*1660*/  IADD3 R48, PT, PT, R48, 0x80, RZ ;  /* 0x0000008030307810 */ /* 0x000fc80007ffe0ff */
[----:B------:R1:W-:Y:S03]  /*1670*/  STG.E.128 desc[UR8][R50.64], R28 ;  /* 0x0000001c32007986 */ /* 0x0003e6000c101d08 */
.L_x_16344:
[----:B------:R-:W-:Y:S05]  /*1680*/  BSYNC.RECONVERGENT B0 ;  /* 0x0000000000007941 */ /* 0x000fea0003800200 */
.L_x_16343:
[----:B------:R-:W-:Y:S01]  /*1690*/  ISETP.GE.U32.AND P1, PT, R54, 0x180, PT ;  /* 0x000001803600780c */ /* 0x000fe20003f26070 */
[----:B------:R-:W-:-:S12]  /*16a0*/  BSSY.RECONVERGENT B0, `(.L_x_16347) ;  /* 0x0000028000007945 */ /* 0x000fd80003800200 */
[----:B------:R-:W-:Y:S05]  /*16b0*/  @!P1 BRA `(.L_x_16348) ;  /* 0x0000000000989947 */ /* 0x000fea0003800000 */
[----:B------:R-:W-:Y:S01]  /*16c0*/  ISETP.NE.U32.AND P2, PT, RZ, UR10, PT ;  /* 0x0000000aff007c0c */ /* 0x000fe2000bf45070 */
[----:B------:R-:W2:Y:S03]  /*16d0*/  LDC.64 R32, c[0x0][0x390] ;  /* 0x0000e400ff207b82 */ /* 0x000ea60000000a00 */
[----:B------:R-:W-:-:S13]  /*16e0*/  ISETP.NE.AND.EX P2, PT, RZ, UR11, PT, P2 ;  /* 0x0000000bff007c0c */ /* 0x000fda000bf45320 */
[----:B-1----:R-:W1:Y:S01]  /*16f0*/  @P2 LDC.64 R50, c[0x0][0x3a0] ;  /* 0x0000e800ff322b82 */ /* 0x002e620000000a00 */
[----:B--2---:R-:W-:-:S06]  /*1700*/  IMAD.WIDE.U32 R32, R48, 0x10, R32 ;  /* 0x0000001030207825 */ /* 0x004fcc00078e0020 */
[----:B------:R-:W5:Y:S01]  /*1710*/  LDG.E.128 R32, desc[UR8][R32.64] ;  /* 0x0000000820207981 */ /* 0x000f62000c1e1d00 */
[----:B-1----:R-:W-:-:S05]  /*1720*/  @P2 IMAD.WIDE.U32 R50, R48, 0x10, R50 ;  /* 0x0000001030322825 */ /* 0x002fca00078e0032 */
        /* <DEDUP_REMOVED lines=15> */
.L_x_16349:
        /* <DEDUP_REMOVED lines=12> */
.L_x_16350:
[----:B------:R-:W1:Y:S02]  /*18e0*/  LDC.64 R50, c[0x0][0x3a8] ;  /* 0x0000ea00ff327b82 */ /* 0x000e640000000a00 */
[C---:B-1----:R-:W-:Y:S01]  /*18f0*/  IMAD.WIDE.U32 R50, R48.reuse, 0x10, R50 ;  /* 0x0000001030327825 */ /* 0x042fe200078e0032 */
[----:B------:R-:W-:-:S04]  /*1900*/  IADD3 R48, PT, PT, R48, 0x80, RZ ;  /* 0x0000008030307810 */ /* 0x000fc80007ffe0ff */
[----:B------:R2:W-:Y:S03]  /*1910*/  STG.E.128 desc[UR8][R50.64], R32 ;  /* 0x0000002032007986 */ /* 0x0005e6000c101d08 */
.L_x_16348:
[----:B------:R-:W-:Y:S05]  /*1920*/  BSYNC.RECONVERGENT B0 ;  /* 0x0000000000007941 */ /* 0x000fea0003800200 */
.L_x_16347:
[----:B------:R-:W-:Y:S01]  /*1930*/  ISETP.GE.U32.AND P2, PT, R54, 0x200, PT ;  /* 0x000002003600780c */ /* 0x000fe20003f46070 */
[----:B------:R-:W-:-:S12]  /*1940*/  BSSY.RECONVERGENT B0, `(.L_x_16351) ;  /* 0x0000028000007945 */ /* 0x000fd80003800200 */
[----:B------:R-:W-:Y:S05]  /*1950*/  @!P2 BRA `(.L_x_16352) ;  /* 0x000000000098a947 */ /* 0x000fea0003800000 */
[----:B------:R-:W-:Y:S01]  /*1960*/  ISETP.NE.U32.AND P3, PT, RZ, UR10, PT ;  /* 0x0000000aff007c0c */ /* 0x000fe2000bf65070 */
[----:B------:R-:W3:Y:S03]  /*1970*/  LDC.64 R36, c[0x0][0x390] ;  /* 0x0000e400ff247b82 */ /* 0x000ee60000000a00 */
[----:B------:R-:W-:-:S13]  /*1980*/  ISETP.NE.AND.EX P3, PT, RZ, UR11, PT, P3 ;  /* 0x0000000bff007c0c */ /* 0x000fda000bf65330 */
[----:B-12---:R-:W1:Y:S01]  /*1990*/  @P3 LDC.64 R50, c[0x0][0x3a0] ;  /* 0x0000e800ff323b82 */ /* 0x006e620000000a00 */
[----:B---3--:R-:W-:-:S06]  /*19a0*/  IMAD.WIDE.U32 R36, R48, 0x10, R36 ;  /* 0x0000001030247825 */ /* 0x008fcc00078e0024 */
        /* <DEDUP_REMOVED lines=17> */
.L_x_16353:
        /* <DEDUP_REMOVED lines=12> */
.L_x_16354:
[----:B------:R-:W1:Y:S02]  /*1b80*/  LDC.64 R50, c[0x0][0x3a8] ;  /* 0x0000ea00ff327b82 */ /* 0x000e640000000a00 */
[C---:B-1----:R-:W-:Y:S01]  /*1b90*/  IMAD.WIDE.U32 R50, R48.reuse, 0x10, R50 ;  /* 0x0000001030327825 */ /* 0x042fe200078e0032 */
[----:B------:R-:W-:-:S04]  /*1ba0*/  IADD3 R48, PT, PT, R48, 0x80, RZ ;  /* 0x0000008030307810 */ /* 0x000fc80007ffe0ff */
[----:B------:R3:W-:Y:S03]  /*1bb0*/  STG.E.128 desc[UR8][R50.64], R36 ;  /* 0x0000002432007986 */ /* 0x0007e6000c101d08 */
.L_x_16352:
[----:B------:R-:W-:Y:S05]  /*1bc0*/  BSYNC.RECONVERGENT B0 ;  /* 0x0000000000007941 */ /* 0x000fea0003800200 */
.L_x_16351:
[----:B------:R-:W-:Y:S01]  /*1bd0*/  ISETP.GE.U32.AND P3, PT, R54, 0x280, PT ;  /* 0x000002803600780c */ /* 0x000fe20003f66070 */
[----:B------:R-:W-:-:S12]  /*1be0*/  BSSY.RECONVERGENT B0, `(.L_x_16355) ;  /* 0x0000028000007945 */ /* 0x000fd80003800200 */
[----:B------:R-:W-:Y:S05]  /*1bf0*/  @!P3 BRA `(.L_x_16356) ;  /* 0x000000000098b947 */ /* 0x000fea0003800000 */
[----:B------:R-:W-:Y:S01]  /*1c00*/  ISETP.NE.U32.AND P4, PT, RZ, UR10, PT ;  /* 0x0000000aff007c0c */ /* 0x000fe2000bf85070 */
[----:B------:R-:W4:Y:S03]  /*1c10*/  LDC.64 R40, c[0x0][0x390] ;  /* 0x0000e400ff287b82 */ /* 0x000f260000000a00 */
[----:B------:R-:W-:-:S13]  /*1c20*/  ISETP.NE.AND.EX P4, PT, RZ, UR11, PT, P4 ;  /* 0x0000000bff007c0c */ /* 0x000fda000bf85340 */
[----:B-123--:R-:W1:Y:S01]  /*1c30*/  @P4 LDC.64 R50, c[0x0][0x3a0] ;  /* 0x0000e800ff324b82 */ /* 0x00ee620000000a00 */
[----:B----4-:R-:W-:-:S06]  /*1c40*/  IMAD.WIDE.U32 R40, R48, 0x10, R40 ;  /* 0x0000001030287825 */ /* 0x010fcc00078e0028 */
        /* <DEDUP_REMOVED lines=17> */
.L_x_16357:
        /* <DEDUP_REMOVED lines=12> */
.L_x_16358:
[----:B------:R-:W1:Y:S02]  /*1e20*/  LDC.64 R50, c[0x0][0x3a8] ;  /* 0x0000ea00ff327b82 */ /* 0x000e640000000a00 */
[C---:B-1----:R-:W-:Y:S01]  /*1e30*/  IMAD.WIDE.U32 R50, R48.reuse, 0x10, R50 ;  /* 0x0000001030327825 */ /* 0x042fe200078e0032 */
[----:B------:R-:W-:-:S04]  /*1e40*/  IADD3 R48, PT, PT, R48, 0x80, RZ ;  /* 0x0000008030307810 */ /* 0x000fc80007ffe0ff */
[----:B------:R4:W-:Y:S03]  /*1e50*/  STG.E.128 desc[UR8][R50.64], R40 ;  /* 0x0000002832007986 */ /* 0x0009e6000c101d08 */
.L_x_16356:
[----:B------:R-:W-:Y:S05]  /*1e60*/  BSYNC.RECONVERGENT B0 ;  /* 0x0000000000007941 */ /* 0x000fea0003800200 */
.L_x_16355:
[----:B------:R-:W-:Y:S01]  /*1e70*/  ISETP.GE.U32.AND P4, PT, R54, 0x300, PT ;  /* 0x000003003600780c */ /* 0x000fe20003f86070 */
[----:B------:R-:W-:-:S12]  /*1e80*/  BSSY.RECONVERGENT B0, `(.L_x_16359) ;  /* 0x0000027000007945 */ /* 0x000fd80003800200 */
[----:B------:R-:W-:Y:S05]  /*1e90*/  @!P4 BRA `(.L_x_16360) ;  /* 0x000000000094c947 */ /* 0x000fea0003800000 */
[----:B------:R-:W-:Y:S01]  /*1ea0*/  ISETP.NE.U32.AND P5, PT, RZ, UR10, PT ;  /* 0x0000000aff007c0c */ /* 0x000fe2000bfa5070 */
[----:B------:R-:W0:Y:S03]  /*1eb0*/  LDC.64 R44, c[0x0][0x390] ;  /* 0x0000e400ff2c7b82 */ /* 0x000e260000000a00 */
[----:B------:R-:W-:-:S13]  /*1ec0*/  ISETP.NE.AND.EX P5, PT, RZ, UR11, PT, P5 ;  /* 0x0000000bff007c0c */ /* 0x000fda000bfa5350 */
[----:B-1234-:R-:W1:Y:S01]  /*1ed0*/  @P5 LDC.64 R50, c[0x0][0x3a0] ;  /* 0x0000e800ff325b82 */ /* 0x01ee620000000a00 */
[----:B0-----:R-:W-:-:S06]  /*1ee0*/  IMAD.WIDE.U32 R44, R48, 0x10, R44 ;  /* 0x00000010302c7825 */ /* 0x001fcc00078e002c */
[----:B------:R-:W5:Y:S01]  /*1ef0*/  LDG.E.128 R44, desc[UR8][R44.64] ;  /* 0x000000082c2c7981 */ /* 0x000f62000c1e1d00 */
[----:B-1----:R-:W-:-:S05]  /*1f00*/  @P5 IMAD.WIDE.U32 R50, R48, 0x10, R50 ;  /* 0x0000001030325825 */ /* 0x002fca00078e0032 */
[----:B------:R0:W5:Y:S01]  /*1f10*/  @P5 LDG.E.128 R20, desc[UR8][R50.64] ;  /* 0x0000000832145981 */ /* 0x000162000c1e1d00 */
[----:B------:R-:W-:Y:S05]  /*1f20*/  @!P5 BRA `(.L_x_16361) ;  /* 0x000000000034d947 */ /* 0x000fea0003800000 */
[----:B-----5:R-:W-:Y:S01]  /*1f30*/  FMUL.FTZ R67, R44, UR4 ;  /* 0x000000042c437c20 */ /* 0x020fe20008410000 */
[----:B------:R-:W-:Y:S01]  /*1f40*/  FMUL.FTZ R74, R45, UR4 ;  /* 0x000000042d4a7c20 */ /* 0x000fe20008410000 */
[--C-:B------:R-:W-:Y:S02]  /*1f50*/  HADD2.F32 R44, -RZ, R68.reuse.H0_H0 ;  /* 0x20000044ff2c7230 */ /* 0x100fe40000004100 */
[----:B0-----:R-:W-:Y:S01]  /*1f60*/  FMUL.FTZ R51, R46, UR4 ;  /* 0x000000042e337c20 */ /* 0x001fe20008410000 */
        /* <DEDUP_REMOVED lines=9> */
.L_x_16361:
[----:B0----5:R-:W-:Y:S01]  /*2000*/  FMUL.FTZ R51, R46, UR4 ;  /* 0x000000042e337c20 */ /* 0x021fe20008410000 */
        /* <DEDUP_REMOVED lines=11> */
.L_x_16362:
[----:B------:R-:W0:Y:S02]  /*20c0*/  LDC.64 R50, c[0x0][0x3a8] ;  /* 0x0000ea00ff327b82 */ /* 0x000e240000000a00 */
[----:B0-----:R-:W-:-:S05]  /*20d0*/  IMAD.WIDE.U32 R50, R48, 0x10, R50 ;  /* 0x0000001030327825 */ /* 0x001fca00078e0032 */
[----:B------:R0:W-:Y:S02]  /*20e0*/  STG.E.128 desc[UR8][R50.64], R44 ;  /* 0x0000002c32007986 */ /* 0x0001e4000c101d08 */
.L_x_16360:
[----:B------:R-:W-:Y:S05]  /*20f0*/  BSYNC.RECONVERGENT B0 ;  /* 0x0000000000007941 */ /* 0x000fea0003800200 */
.L_x_16359:
[----:B------:R-:W-:Y:S01]  /*2100*/  FADD.FTZ R48, RZ, R24 ;  /* 0x00000018ff307221 */ /* 0x000fe20000010000 */
[C---:B------:R-:W-:Y:S01]  /*2110*/  ISETP.GT.U32.AND P5, PT, R54.reuse, 0xff, PT ;  /* 0x000000ff3600780c */ /* 0x040fe20003fa4070 */
[----:B------:R-:W-:Y:S01]  /*2120*/  BSSY.RECONVERGENT B0, `(.L_x_16363) ;  /* 0x0000073000007945 */ /* 0x000fe20003800200 */
[C---:B------:R-:W-:Y:S01]  /*2130*/  ISETP.GT.U32.AND P6, PT, R54.reuse, 0x17f, PT ;  /* 0x0000017f3600780c */ /* 0x040fe20003fc4070 */
[----:B------:R-:W-:Y:S01]  /*2140*/  FADD.FTZ R49, R25, R48 ;  /* 0x0000003019317221 */ /* 0x000fe20000010000 */
[----:B01234-:R-:W-:Y:S01]  /*2150*/  P2R R50, PR, RZ, 0x2 ;  /* 0x00000002ff327803 */ /* 0x01ffe20000000000 */
[----:B------:R-:W-:Y:S01]  /*2160*/  HFMA2 R79, -RZ, RZ, 0, 0 ;  /* 0x00000000ff4f7431 */ /* 0x000fe200000001ff */
        /* <DEDUP_REMOVED lines=41> */
[----:B------:R-:W-:Y:S01]  /*2400*/  FADD.FTZ R49, R27, -R48 ;  /* 0x800000301b317221 */ /* 0x000fe20000010000 */
[----:B------:R-:W-:-:S04]  /*2410*/  FFMA.FTZ R66, R66, R66, RZ ;  /* 0x0000004242427223 */ /* 0x000fc800000100ff */
[----:B------:R-:W-:Y:S01]  /*2420*/  FFMA.FTZ R51, R51, R51, R66 ;  /* 0x0000003333337223 */ /* 0x000fe20000010042 */
[----:B------:R-:W-:-:S03]  /*2430*/  FADD.FTZ R66, R28, -R48 ;  /* 0x800000301c427221 */ /* 0x000fc60000010000 */
[----:B------:R-:W-:Y:S01]  /*2440*/  FFMA.FTZ R50, R50, R50, R51 ;  /* 0x0000003232327223 */ /* 0x000fe20000010033 */
[----:B------:R-:W-:-:S03]  /*2450*/  FADD.FTZ R51, R29, -R48 ;  /* 0x800000301d337221 */ /* 0x000fc60000010000 */
        /* <DEDUP_REMOVED lines=9> */
[----:B------:R-:W-:Y:S01]  /*24f0*/  @P5 FFMA.FTZ R67, R49, R49, R50 ;  /* 0x0000003131435223 */ /* 0x000fe20000010032 */
[--C-:B------:R-:W-:Y:S01]  /*2500*/  FADD.FTZ R50, R34, -R48.reuse ;  /* 0x8000003022327221 */ /* 0x100fe20000010000 */
[----:B------:R-:W-:Y:S01]  /*2510*/  FADD.FTZ R49, R35, -R48 ;  /* 0x8000003023317221 */ /* 0x000fe20000010000 */
[----:B------:R-:W-:Y:S01]  /*2520*/  ISETP.GT.U32.AND P5, PT, R54, 0x1ff, PT ;  /* 0x000001ff3600780c */ /* 0x000fe20003fa4070 */
[----:B------:R-:W-:-:S04]  /*2530*/  FFMA.FTZ R66, R66, R66, R67 ;  /* 0x0000004242427223 */ /* 0x000fc80000010043 */
[----:B------:R-:W-:Y:S01]  /*2540*/  FFMA.FTZ R51, R51, R51, R66 ;  /* 0x0000003333337223 */ /* 0x000fe20000010042 */
[----:B------:R-:W-:-:S03]  /*2550*/  FADD.FTZ R66, R36, -R48 ;  /* 0x8000003024427221 */ /* 0x000fc60000010000 */
[----:B------:R-:W-:Y:S01]  /*2560*/  FFMA.FTZ R50, R50, R50, R51 ;  /* 0x0000003232327223 */ /* 0x000fe20000010033 */
[----:B------:R-:W-:-:S03]  /*2570*/  FADD.FTZ R51, R37, -R48 ;  /* 0x8000003025337221 */ /* 0x000fc60000010000 */
[----:B------:R-:W-:Y:S01]  /*2580*/  @P6 FFMA.FTZ R67, R49, R49, R50 ;  /* 0x0000003131436223 */ /* 0x000fe20000010032 */
[--C-:B------:R-:W-:Y:S01]  /*2590*/  FADD.FTZ R50, R38, -R48.reuse ;  /* 0x8000003026327221 */ /* 0x100fe20000010000 */
[----:B------:R-:W-:Y:S02]  /*25a0*/  FADD.FTZ R49, R39, -R48 ;  /* 0x8000003027317221 */ /* 0x000fe40000010000 */
[----:B------:R-:W-:-:S04]  /*25b0*/  FFMA.FTZ R66, R66, R66, R67 ;  /* 0x0000004242427223 */ /* 0x000fc80000010043 */
[----:B------:R-:W-:Y:S01]  /*25c0*/  FFMA.FTZ R51, R51, R51, R66 ;  /* 0x0000003333337223 */ /* 0x000fe20000010042 */
[----:B------:R-:W-:-:S03]  /*25d0*/  FADD.FTZ R66, R40, -R48 ;  /* 0x8000003028427221 */ /* 0x000fc60000010000 */
[----:B------:R-:W-:Y:S01]  /*25e0*/  FFMA.FTZ R50, R50, R50, R51 ;  /* 0x0000003232327223 */ /* 0x000fe20000010033 */
[----:B------:R-:W-:-:S03]  /*25f0*/  FADD.FTZ R51, R41, -R48 ;  /* 0x8000003029337221 */ /* 0x000fc60000010000 */
[----:B------:R-:W-:Y:S01]  /*2600*/  @P5 FFMA.FTZ R67, R49, R49, R50 ;  /* 0x0000003131435223 */ /* 0x000fe20000010032 */
[----:B------:R-:W-:Y:S01]  /*2610*/  ISETP.GT.U32.AND P5, PT, R54, 0x27f, PT ;  /* 0x0000027f3600780c */ /* 0x000fe20003fa4070 */
[--C-:B------:R-:W-:Y:S01]  /*2620*/  FADD.FTZ R50, R42, -R48.reuse ;  /* 0x800000302a327221 */ /* 0x100fe20000010000 */
[----:B------:R-:W-:Y:S01]  /*2630*/  FADD.FTZ R49, R43, -R48 ;  /* 0x800000302b317221 */ /* 0x000fe20000010000 */
        /* <DEDUP_REMOVED lines=10> */
[----:B------:R-:W-:-:S04]  /*26e0*/  FFMA.FTZ R51, R51, R51, R66 ;  /* 0x0000003333337223 */ /* 0x000fc80000010042 */
[----:B------:R-:W-:-:S04]  /*26f0*/  FFMA.FTZ R50, R50, R50, R51 ;  /* 0x0000003232327223 */ /* 0x000fc80000010033 */
[----:B------:R-:W-:-:S05]  /*2700*/  @P5 FFMA.FTZ R67, R49, R49, R50 ;  /* 0x0000003131435223 */ /* 0x000fca0000010032 */
        /* <DEDUP_REMOVED lines=20> */
.L_x_16364:
[----:B------:R-:W-:Y:S05]  /*2850*/  BSYNC.RECONVERGENT B0 ;  /* 0x0000000000007941 */ /* 0x000fea0003800200 */
.L_x_16363:
        /* <DEDUP_REMOVED lines=12> */
.L_x_16366:
[----:B------:R-:W-:Y:S05]  /*2920*/  BSYNC.RECONVERGENT B0 ;  /* 0x0000000000007941 */ /* 0x000fea0003800200 */
.L_x_16365:
[----:B------:R-:W1:Y:S01]  /*2930*/  SHFL.DOWN PT, R76, R79, 0x2, 0x1f ;  /* 0x08401f004f4c7f89 */ /* 0x000e6200000e0000 */
[-C--:B------:R-:W-:Y:S01]  /*2940*/  I2FP.F32.S32 R77, R79.reuse ;  /* 0x0000004f004d7245 */ /* 0x080fe20000201400 */
[----:B------:R-:W-:Y:S01]  /*2950*/  BSSY.RECONVERGENT B0, `(.L_x_16367) ;  /* 0x000004c000007945 */ /* 0x000fe20003800200 */
[----:B------:R-:W-:Y:S01]  /*2960*/  ISETP.NE.AND P5, PT, RZ, UR7, PT ;  /* 0x00000007ff007c0c */ /* 0x000fe2000bfa5270 */
[----:B0-----:R-:W0:Y:S04]  /*2970*/  SHFL.DOWN PT, R51, R48, 0x2, 0x1f ;  /* 0x08401f0030337f89 */ /* 0x001e2800000e0000 */
[----:B------:R-:W2:Y:S01]  /*2980*/  SHFL.DOWN PT, R74, R49, 0x2, 0x1f ;  /* 0x08401f00314a7f89 */ /* 0x000ea200000e0000 */
[----:B-1----:R-:W-:Y:S02]  /*2990*/  IADD3 R50, PT, PT, R76, R79, RZ ;  /* 0x0000004f4c327210 */ /* 0x002fe40007ffe0ff */
[----:B------:R-:W-:-:S02]  /*29a0*/  I2FP.F32.S32 R76, R76 ;  /* 0x0000004c004c7245 */ /* 0x000fc40000201400 */
[----:B------:R-:W-:Y:S01]  /*29b0*/  I2FP.F32.S32 R66, R50 ;  /* 0x0000003200427245 */ /* 0x000fe20000201400 */
[----:B------:R-:W1:Y:S02]  /*29c0*/  SHFL.DOWN PT, R75, R50, 0x1, 0x1f ;  /* 0x08201f00324b7f89 */ /* 0x000e6400000e0000 */
        /* <DEDUP_REMOVED lines=16> */
[----:B0-----:R-:W-:Y:S01]  /*2ad0*/  FMUL.FTZ R77, R48, R75 ;  /* 0x0000004b304d7220 */ /* 0x001fe20000410000 */
[----:B------:R-:W-:-:S03]  /*2ae0*/  FADD.FTZ R74, R51, -R48 ;  /* 0x80000030334a7221 */ /* 0x000fc60000010000 */
[----:B------:R-:W-:Y:S01]  /*2af0*/  FFMA.FTZ R50, R66, R51, R77 ;  /* 0x0000003342327223 */ /* 0x000fe2000001004d */
[----:B------:R-:W-:Y:S01]  /*2b00*/  FMUL.FTZ R51, R74, R74 ;  /* 0x0000004a4a337220 */ /* 0x000fe20000410000 */
[----:B-1----:R-:W-:Y:S02]  /*2b10*/  FADD.FTZ R74, R76, R67 ;  /* 0x000000434c4a7221 */ /* 0x002fe40000010000 */
[----:B--2---:R-:W-:Y:S01]  /*2b20*/  FMUL.FTZ R50, R49, R50 ;  /* 0x0000003231327220 */ /* 0x004fe20000410000 */
[----:B------:R-:W-:-:S04]  /*2b30*/  FMUL.FTZ R66, R66, R51 ;  /* 0x0000003342427220 */ /* 0x000fc80000410000 */
[----:B------:R0:W1:Y:S01]  /*2b40*/  SHFL.IDX PT, R48, R50, RZ, 0x1f ;  /* 0x00001fff32307589 */ /* 0x00006200000e0000 */
[----:B------:R-:W-:-:S04]  /*2b50*/  FMUL.FTZ R66, R66, R75 ;  /* 0x0000004b42427220 */ /* 0x000fc80000410000 */
[----:B------:R-:W-:Y:S02]  /*2b60*/  FFMA.FTZ R49, R49, R66, R74 ;  /* 0x0000004231317223 */ /* 0x000fe4000001004a */
[----:B------:R-:W2:Y:S01]  /*2b70*/  LDC R74, c[0x0][0x448] ;  /* 0x00011200ff4a7b82 */ /* 0x000ea20000000800 */
[----:B0-----:R-:W-:-:S03]  /*2b80*/  MOV R50, UR6 ;  /* 0x0000000600327c02 */ /* 0x001fc60008000f00 */
[----:B------:R-:W2:Y:S01]  /*2b90*/  SHFL.IDX PT, R49, R49, RZ, 0x1f ;  /* 0x00001fff31317589 */ /* 0x000ea200000e0000 */
[C---:B-1----:R-:W-:Y:S01]  /*2ba0*/  FMUL.FTZ R51, R48.reuse, R48 ;  /* 0x0000003030337220 */ /* 0x042fe20000410000 */
[----:B------:R-:W-:-:S04]  /*2bb0*/  FSEL R66, R48, RZ, !P5 ;  /* 0x000000ff30427208 */ /* 0x000fc80006800000 */
[----:B------:R-:W-:Y:S02]  /*2bc0*/  FSEL R51, R51, RZ, P5 ;  /* 0x000000ff33337208 */ /* 0x000fe40002800000 */
[----:B------:R-:W-:Y:S01]  /*2bd0*/  ISETP.NE.AND P5, PT, R10, RZ, PT ;  /* 0x000000ff0a00720c */ /* 0x000fe20003fa5270 */
[----:B--2---:R-:W-:Y:S01]  /*2be0*/  FFMA.FTZ R74, R49, UR12, R74 ;  /* 0x0000000c314a7c23 */ /* 0x004fe2000801004a */
[----:B------:R-:W-:-:S03]  /*2bf0*/  MOV R49, UR6 ;  /* 0x0000000600317c02 */ /* 0x000fc60008000f00 */
[----:B------:R-:W-:-:S04]  /*2c00*/  FADD.FTZ R51, R74, R51 ;  /* 0x000000334a337221 */ /* 0x000fc80000010000 */
[----:B------:R-:W0:Y:S04]  /*2c10*/  MUFU.RSQ R67, R51 ;  /* 0x0000003300437308 */ /* 0x000e280000001400 */
[----:B------:R-:W1:Y:S08]  /*2c20*/  @!P5 LDC.64 R78, c[0x0][0x3c0] ;  /* 0x0000f000ff4edb82 */ /* 0x000e700000000a00 */
[----:B------:R-:W2:Y:S01]  /*2c30*/  @!P5 LDC.64 R76, c[0x0][0x3c8] ;  /* 0x0000f200ff4cdb82 */ /* 0x000ea20000000a00 */
[----:B-1----:R-:W-:-:S05]  /*2c40*/  @!P5 IMAD.WIDE R78, R50, 0x4, R78 ;  /* 0x00000004324ed825 */ /* 0x002fca00078e024e */
[----:B------:R1:W-:Y:S01]  /*2c50*/  @!P5 STG.E desc[UR8][R78.64], R48 ;  /* 0x000000304e00d986 */ /* 0x0003e2000c101908 */
[----:B--2---:R-:W-:-:S05]  /*2c60*/  @!P5 IMAD.WIDE R76, R49, 0x4, R76 ;  /* 0x00000004314cd825 */ /* 0x004fca00078e024c */
[----:B0-----:R1:W-:Y:S01]  /*2c70*/  @!P5 STG.E desc[UR8][R76.64], R67 ;  /* 0x000000434c00d986 */ /* 0x0013e2000c101908 */
[----:B------:R-:W-:Y:S05]  /*2c80*/  @!P0 BRA `(.L_x_16368) ;  /* 0x0000000000608947 */ /* 0x000fea0003800000 */
[--C-:B------:R-:W-:Y:S01]  /*2c90*/  FADD.FTZ R50, R24, -R66.reuse ;  /* 0x8000004218327221 */ /* 0x100fe20000010000 */
[----:B------:R-:W-:Y:S02]  /*2ca0*/  HADD2.F32 R49, -RZ, R70.H0_H0 ;  /* 0x20000046ff317230 */ /* 0x000fe40000004100 */
[----:B------:R-:W-:Y:S01]  /*2cb0*/  FADD.FTZ R74, R25, -R66 ;  /* 0x80000042194a7221 */ /* 0x000fe20000010000 */
[----:B-1----:R-:W-:Y:S02]  /*2cc0*/  HADD2.F32 R48, -RZ, R52.H0_H0 ;  /* 0x20000034ff307230 */ /* 0x002fe40000004100 */
[C---:B------:R-:W-:Y:S01]  /*2cd0*/  FMUL.FTZ R51, R67.reuse, R50 ;  /* 0x0000003243337220 */ /* 0x040fe20000410000 */
[----:B------:R-:W0:Y:S01]  /*2ce0*/  LDC.64 R78, c[0x0][0x428] ;  /* 0x00010a00ff4e7b82 */ /* 0x000e220000000a00 */
[----:B------:R-:W-:Y:S02]  /*2cf0*/  HADD2.F32 R50, -RZ, R71.H0_H0 ;  /* 0x20000047ff327230 */ /* 0x000fe40000004100 */
[----:B------:R-:W-:Y:S01]  /*2d00*/  FMUL.FTZ R74, R67, R74 ;  /* 0x0000004a434a7220 */ /* 0x000fe20000410000 */
[----:B------:R-:W-:Y:S01]  /*2d10*/  FFMA.FTZ R48, R51, R49, R48 ;  /* 0x0000003133307223 */ /* 0x000fe20000010030 */
[----:B------:R-:W-:-:S02]  /*2d20*/  HADD2.F32 R49, -RZ, R86.H0_H0 ;  /* 0x20000056ff317230 */ /* 0x000fc40000004100 */
[--C-:B------:R-:W-:Y:S01]  /*2d30*/  FADD.FTZ R76, R27, -R66.reuse ;  /* 0x800000421b4c7221 */ /* 0x100fe20000010000 */
[----:B------:R-:W-:Y:S02]  /*2d40*/  HADD2.F32 R51, -RZ, R70.H1_H1 ;  /* 0x30000046ff337230 */ /* 0x000fe40000004100 */
[----:B------:R-:W-:Y:S01]  /*2d50*/  FFMA.FTZ R49, R74, R50, R49 ;  /* 0x000000324a317223 */ /* 0x000fe20000010031 */
[----:B------:R-:W-:Y:S01]  /*2d60*/  FADD.FTZ R50, R26, -R66 ;  /* 0x800000421a327221 */ /* 0x000fe20000010000 */
[----:B------:R-:W-:Y:S02]  /*2d70*/  HADD2.F32 R74, -RZ, R71.H1_H1 ;  /* 0x30000047ff4a7230 */ /* 0x000fe40000004100 */
[C---:B------:R-:W-:Y:S01]  /*2d80*/  FMUL.FTZ R76, R67.reuse, R76 ;  /* 0x0000004c434c7220 */ /* 0x040fe20000410000 */
[----:B------:R-:W-:Y:S01]  /*2d90*/  FMUL.FTZ R75, R67, R50 ;  /* 0x00000032434b7220 */ /* 0x000fe20000410000 */
[----:B------:R-:W-:-:S05]  /*2da0*/  HADD2.F32 R50, -RZ, R53.H0_H0 ;  /* 0x20000035ff327230 */ /* 0x000fca0000004100 */
[----:B------:R-:W-:Y:S01]  /*2db0*/  FFMA.FTZ R50, R75, R51, R50 ;  /* 0x000000334b327223 */ /* 0x000fe20000010032 */
[----:B------:R-:W-:Y:S02]  /*2dc0*/  HADD2.F32 R51, -RZ, R86.H1_H1 ;  /* 0x30000056ff337230 */ /* 0x000fe40000004100 */
[C---:B0-----:R-:W-:Y:S01]  /*2dd0*/  IMAD.WIDE.U32 R78, R55.reuse, 0x10, R78 ;  /* 0x00000010374e7825 */ /* 0x041fe200078e004e */
[----:B------:R-:W-:-:S03]  /*2de0*/  IADD3 R55, PT, PT, R55, 0x80, RZ ;  /* 0x0000008037377810 */ /* 0x000fc60007ffe0ff */
[----:B------:R-:W-:-:S05]  /*2df0*/  FFMA.FTZ R51, R76, R74, R51 ;  /* 0x0000004a4c337223 */ /* 0x000fca0000010033 */
[----:B------:R0:W-:Y:S02]  /*2e00*/  STG.E.128 desc[UR8][R78.64], R48 ;  /* 0x000000304e007986 */ /* 0x0001e4000c101d08 */
.L_x_16368:
[----:B------:R-:W-:Y:S05]  /*2e10*/  BSYNC.RECONVERGENT B0 ;  /* 0x0000000000007941 */ /* 0x000fea0003800200 */
.L_x_16367:
[----:B------:R-:W-:Y:S01]  /*2e20*/  ISETP.GE.U32.AND P0, PT, R54, 0x100, PT ;  /* 0x000001003600780c */ /* 0x000fe20003f06070 */
[----:B------:R-:W-:-:S12]  /*2e30*/  BSSY.RECONVERGENT B0, `(.L_x_16369) ;  /* 0x000001a000007945 */ /* 0x000fd80003800200 */
[----:B------:R-:W-:Y:S05]  /*2e40*/  @!P0 BRA `(.L_x_16370) ;  /* 0x0000000000608947 */ /* 0x000fea0003800000 */
[--C-:B0-----:R-:W-:Y:S01]  /*2e50*/  FADD.FTZ R50, R28, -R66.reuse ;  /* 0x800000421c327221 */ /* 0x101fe20000010000 */
        /* <DEDUP_REMOVED lines=23> */
.L_x_16370:
[----:B------:R-:W-:Y:S05]  /*2fd0*/  BSYNC.RECONVERGENT B0 ;  /* 0x0000000000007941 */ /* 0x000fea0003800200 */
.L_x_16369:
[----:B------:R-:W-:Y:S04]  /*2fe0*/  BSSY.RECONVERGENT B0, `(.L_x_16371) ;  /* 0x000001a000007945 */ /* 0x000fe80003800200 */
[----:B------:R-:W-:Y:S05]  /*2ff0*/  @!P1 BRA `(.L_x_16372) ;  /* 0x0000000000609947 */ /* 0x000fea0003800000 */
[--C-:B0-2---:R-:W-:Y:S01]  /*3000*/  FADD.FTZ R50, R32, -R66.reuse ;  /* 0x8000004220327221 */ /* 0x105fe20000010000 */
        /* <DEDUP_REMOVED lines=9> */
[----:B------:R-:W-:Y:S02]  /*30a0*/  HADD2.F32 R51, -RZ, R80.H1_H1 ;  /* 0x30000050ff337230 */ /* 0x000fe40000004100 */
[----:B------:R-:W-:Y:S02]  /*30b0*/  HADD2.F32 R76, -RZ, R88.H1_H1 ;  /* 0x30000058ff4c7230 */ /* 0x000fe40000004100 */
[----:B------:R-:W-:Y:S01]  /*30c0*/  FFMA.FTZ R49, R74, R50, R49 ;  /* 0x000000324a317223 */ /* 0x000fe20000010031 */
[--C-:B------:R-:W-:Y:S01]  /*30d0*/  FADD.FTZ R50, R34, -R66.reuse ;  /* 0x8000004222327221 */ /* 0x100fe20000010000 */
[----:B------:R-:W-:-:S03]  /*30e0*/  FADD.FTZ R74, R35, -R66 ;  /* 0x80000042234a7221 */ /* 0x000fc60000010000 */
[----:B------:R-:W-:Y:S01]  /*30f0*/  FMUL.FTZ R75, R67, R50 ;  /* 0x00000032434b7220 */ /* 0x000fe20000410000 */
[----:B------:R-:W-:-:S05]  /*3100*/  HADD2.F32 R50, -RZ, R17.H0_H0 ;  /* 0x20000011ff327230 */ /* 0x000fca0000004100 */
[----:B------:R-:W-:Y:S01]  /*3110*/  FFMA.FTZ R50, R75, R51, R50 ;  /* 0x000000334b327223 */ /* 0x000fe20000010032 */
[----:B------:R-:W-:Y:S01]  /*3120*/  FMUL.FTZ R51, R67, R74 ;  /* 0x0000004a43337220 */ /* 0x000fe20000410000 */
[----:B------:R-:W-:Y:S02]  /*3130*/  HADD2.F32 R74, -RZ, R81.H1_H1 ;  /* 0x30000051ff4a7230 */ /* 0x000fe40000004100 */
[C---:B0-----:R-:W-:Y:S01]  /*3140*/  IMAD.WIDE.U32 R78, R55.reuse, 0x10, R78 ;  /* 0x00000010374e7825 */ /* 0x041fe200078e004e */
[----:B------:R-:W-:-:S03]  /*3150*/  IADD3 R55, PT, PT, R55, 0x80, RZ ;  /* 0x0000008037377810 */ /* 0x000fc60007ffe0ff */
[----:B------:R-:W-:-:S05]  /*3160*/  FFMA.FTZ R51, R51, R74, R76 ;  /* 0x0000004a33337223 */ /* 0x000fca000001004c */
[----:B------:R3:W-:Y:S02]  /*3170*/  STG.E.128 desc[UR8][R78.64], R48 ;  /* 0x000000304e007986 */ /* 0x0007e4000c101d08 */
.L_x_16372:
[----:B------:R-:W-:Y:S05]  /*3180*/  BSYNC.RECONVERGENT B0 ;  /* 0x0000000000007941 */ /* 0x000fea0003800200 */
.L_x_16371:
[----:B------:R-:W-:Y:S04]  /*3190*/  BSSY.RECONVERGENT B0, `(.L_x_16373) ;  /* 0x000001a000007945 */ /* 0x000fe80003800200 */
[----:B------:R-:W-:Y:S05]  /*31a0*/  @!P2 BRA `(.L_x_16374) ;  /* 0x000000000060a947 */ /* 0x000fea0003800000 */
[--C-:B0-23--:R-:W-:Y:S01]  /*31b0*/  FADD.FTZ R50, R36, -R66.reuse ;  /* 0x8000004224327221 */ /* 0x10dfe20000010000 */
        /* <DEDUP_REMOVED lines=23> */
.L_x_16374:
[----:B------:R-:W-:Y:S05]  /*3330*/  BSYNC.RECONVERGENT B0 ;  /* 0x0000000000007941 */ /* 0x000fea0003800200 */
.L_x_16373:
[----:B------:R-:W-:Y:S04]  /*3340*/  BSSY.RECONVERGENT B0, `(.L_x_16375) ;  /* 0x000001a000007945 */ /* 0x000fe80003800200 */
[----:B------:R-:W-:Y:S05]  /*3350*/  @!P3 BRA `(.L_x_16376) ;  /* 0x000000000060b947 */ /* 0x000fea0003800000 */
[--C-:B0-234-:R-:W-:Y:S01]  /*3360*/  FADD.FTZ R50, R40, -R66.reuse ;  /* 0x8000004228327221 */ /* 0x11dfe20000010000 */
        /* <DEDUP_REMOVED lines=23> */
.L_x_16376:
[----:B------:R-:W-:Y:S05]  /*34e0*/  BSYNC.RECONVERGENT B0 ;  /* 0x0000000000007941 */ /* 0x000fea0003800200 */
.L_x_16375:
[----:B------:R-:W-:Y:S04]  /*34f0*/  BSSY.RECONVERGENT B0, `(.L_x_16377) ;  /* 0x0000011000007945 */ /* 0x000fe80003800200 */
[----:B------:R-:W-:Y:S05]  /*3500*/  @!P4 BRA `(.L_x_16378) ;  /* 0x00000000003cc947 */ /* 0x000fea0003800000 */
[----:B-1----:R-:W1:Y:S01]  /*3510*/  LDC.64 R76, c[0x0][0x428] ;  /* 0x00010a00ff4c7b82 */ /* 0x002e620000000a00 */
[--C-:B0-234-:R-:W-:Y:S01]  /*3520*/  FADD.FTZ R48, R44, -R66.reuse ;  /* 0x800000422c307221 */ /* 0x11dfe20000010000 */
        /* <DEDUP_REMOVED lines=11> */
[----:B-1----:R-:W-:-:S05]  /*35e0*/  IMAD.WIDE.U32 R76, R55, 0x10, R76 ;  /* 0x00000010374c7825 */ /* 0x002fca00078e004c */
[----:B------:R0:W-:Y:S02]  /*35f0*/  STG.E.128 desc[UR8][R76.64], R48 ;  /* 0x000000304c007986 */ /* 0x0001e4000c101d08 */
.L_x_16378:
[----:B------:R-:W-:Y:S05]  /*3600*/  BSYNC.RECONVERGENT B0 ;  /* 0x0000000000007941 */ /* 0x000fea0003800200 */
.L_x_16377:
[----:B------:R-:W-:Y:S02]  /*3610*/  UIADD3 UR6, UPT, UPT, UR6, UR14, URZ ;  /* 0x0000000e06067290 */ /* 0x000fe4000fffe0ff */
[----:B------:R-:W-:Y:S02]  /*3620*/  UPLOP3.LUT UP1, UPT, UPT, UPT, UP1, 0x40, 0x4 ;  /* 0x000000000004789c */ /* 0x000fe40003f2e810 */
[----:B------:R-:W-:-:S09]  /*3630*/  UISETP.GE.AND UP2, UPT, UR6, UR15, UPT ;  /* 0x0000000f0600728c */ /* 0x000fd2000bf46270 */
[----:B------:R-:W-:Y:S05]  /*3640*/  BRA.U !UP2, `(.L_x_16379) ;  /* 0xffffffd90a7c7547 */ /* 0x000fea000b83ffff */
[----:B------:R-:W-:Y:S05]  /*3650*/  EXIT ;  /* 0x000000000000794d */ /* 0x000fea0003800000 */
.L_x_16380:
        /* <DEDUP_REMOVED lines=10> */
.L_x_20863:


//--------------------- .text._ZN10layer_norm13ln_fwd_kernelINS_13Kernel_traitsI6__halfffffjLj3072ELj1ELj1ELj4ELj16ENS_18Kernel_traits_baseILj3072ES2_ffffjLj128EEEEELb0ELb1ELb0ELb1EEEvNS_9FwdParamsE --------------------------
	.section	.text._ZN10layer_norm13ln_fwd_kernelINS_13Kernel_traitsI6__halfffffjLj3072ELj1ELj1ELj4ELj16ENS_18Kernel_traits_baseILj3072ES2_ffffjLj128EEEEELb0ELb1ELb0ELb1EEEvNS_9FwdParamsE,"ax",@progbits
	.align	128
        .global         _ZN10layer_norm13ln_fwd_kernelINS_13Kernel_traitsI6__halfffffjLj3072ELj1ELj1ELj4ELj16ENS_18Kernel_traits_baseILj3072ES2_ffffjLj128EEEEELb0ELb1ELb0ELb1EEEvNS_9FwdParamsE
        .type           _ZN10layer_norm13ln_fwd_kernelINS_13Kernel_traitsI6__halfffffjLj3072ELj1ELj1ELj4ELj16ENS_18Kernel_traits_baseILj3072ES2_ffffjLj128EEEEELb0ELb1ELb0ELb1EEEvNS_9FwdParamsE,@function
        .size           _ZN10layer_norm13ln_fwd_kernelINS_13Kernel_traitsI6__halfffffjLj3072ELj1ELj1ELj4ELj16ENS_18Kernel_traits_baseILj3072ES2_ffffjLj128EEEEELb0ELb1ELb0ELb1EEEvNS_9FwdParamsE,(.L_x_20864 - _ZN10layer_norm13ln_fwd_kernelINS_13Kernel_traitsI6__halfffffjLj3072ELj1ELj1ELj4ELj16ENS_18Kernel_traits_baseILj3072ES2_ffffjLj128EEEEELb0ELb1ELb0ELb1EEEvNS_9FwdParamsE)
        .other          _ZN10layer_norm13ln_fwd_kernelINS_13Kernel_traitsI6__halfffffjLj3072ELj1ELj1ELj4ELj16ENS_18Kernel_traits_baseILj3072ES2_ffffjLj128EEEEELb0ELb1ELb0ELb1EEEvNS_9FwdParamsE,@"STO_CUDA_ENTRY STV_DEFAULT"
_ZN10layer_norm13ln_fwd_kernelINS_13Kernel_traitsI6__halfffffjLj3072ELj1ELj1ELj4ELj16ENS_18Kernel_traits_baseILj3072ES2_ffffjLj128EEEEELb0ELb1ELb0ELb1EEEvNS_9FwdParamsE:
.text._ZN10layer_norm13ln_fwd_kernelINS_13Kernel_traitsI6__halfffffjLj3072ELj1ELj1ELj4ELj16ENS_18Kernel_traits_baseILj3072ES2_ffffjLj128EEEEELb0ELb1ELb0ELb1EEEvNS_9FwdParamsE:
        /* <DEDUP_REMOVED lines=14> */
[----:B------:R0:W5:Y:S01]  /*00e0*/  LDG.E.64 R18, desc[UR6][R10.64] ;  /* 0x000000060a127981 */ /* 0x000162000c1e1b00 */
[----:B-1----:R-:W-:-:S03]  /*00f0*/  IMAD.WIDE.U32 R38, R78, 0x8, R38 ;  /* 0x000000084e267825 */ /* 0x002fc600078e0026 */
[----:B------:R0:W5:Y:S04]  /*0100*/  LDG.E.64 R22, desc[UR6][R10.64+0x400] ;  /* 0x000400060a167981 */ /* 0x000168000c1e1b00 */
[----:B------:R0:W5:Y:S01]  /*0110*/  LDG.E.64 R34, desc[UR6][R10.64+0x800] ;  /* 0x000800060a227981 */ /* 0x000162000c1e1b00 */
[----:B--2---:R-:W-:-:S03]  /*0120*/  IMAD.WIDE.U32 R40, R78, 0x8, R40 ;  /* 0x000000084e287825 */ /* 0x004fc600078e0028 */
[----:B------:R0:W5:Y:S04]  /*0130*/  LDG.E.64 R26, desc[UR6][R10.64+0xc00] ;  /* 0x000c00060a1a7981 */ /* 0x000168000c1e1b00 */
        /* <DEDUP_REMOVED lines=13> */
[----:B------:R0:W5:Y:S01]  /*0210*/  LDG.E.64 R12, desc[UR6][R38.64+0x1400] ;  /* 0x00140006260c7981 */ /* 0x000162000c1e1b00 */
[----:B------:R-:W-:Y:S05]  /*0220*/  BRA `(.L_x_16382) ;  /* 0x0000000000587947 */ /* 0x000fea0003800000 */
.L_x_16381:
[----:B------:R-:W0:Y:S08]  /*0230*/  LDC.64 R4, c[0x0][0x3e8] ;  /* 0x0000fa00ff047b82 */ /* 0x000e300000000a00 */
[----:B------:R-:W1:Y:S01]  /*0240*/  LDC.64 R2, c[0x0][0x3d0] ;  /* 0x0000f400ff027b82 */ /* 0x000e620000000a00 */
[----:B0-----:R-:W-:-:S05]  /*0250*/  IMAD.WIDE.U32 R38, R78, 0x8, R4 ;  /* 0x000000084e267825 */ /* 0x001fca00078e0004 */
[----:B------:R-:W5:Y:S01]  /*0260*/  LDG.E.64 R20, desc[UR6][R38.64] ;  /* 0x0000000626147981 */ /* 0x000f62000c1e1b00 */
[----:B-1----:R-:W-:-:S03]  /*0270*/  IMAD.WIDE.U32 R2, R78, 0x8, R2 ;  /* 0x000000084e027825 */ /* 0x002fc600078e0002 */
[----:B------:R-:W5:Y:S04]  /*0280*/  LDG.E.64 R24, desc[UR6][R38.64+0x400] ;  /* 0x0004000626187981 */ /* 0x000f68000c1e1b00 */
[----:B------:R-:W5:Y:S04]  /*0290*/  LDG.E.64 R28, desc[UR6][R38.64+0x800] ;  /* 0x00080006261c7981 */ /* 0x000f68000c1e1b00 */
[----:B------:R-:W5:Y:S04]  /*02a0*/  LDG.E.64 R30, desc[UR6][R38.64+0xc00] ;  /* 0x000c0006261e7981 */ /* 0x000f68000c1e1b00 */
[----:B------:R-:W5:Y:S04]  /*02b0*/  LDG.E.64 R32, desc[UR6][R38.64+0x1000] ;  /* 0x0010000626207981 */ /* 0x000f68000c1e1b00 */
[----:B------:R-:W5:Y:S01]  /*02c0*/  LDG.E.64 R36, desc[UR6][R38.64+0x1400] ;  /* 0x0014000626247981 */ /* 0x000f62000c1e1b00 */
[----:B------:R-:W-:-:S02]  /*02d0*/  CS2R R12, SRZ ;  /* 0x00000000000c7805 */ /* 0x000fc4000001ff00 */
[----:B------:R-:W-:Y:S02]  /*02e0*/  CS2R R10, SRZ ;  /* 0x00000000000a7805 */ /* 0x000fe4000001ff00 */
[----:B------:R-:W-:Y:S01]  /*02f0*/  CS2R R8, SRZ ;  /* 0x0000000000087805 */ /* 0x000fe2000001ff00 */
[----:B------:R-:W5:Y:S01]  /*0300*/  LDG.E.64 R18, desc[UR6][R2.64] ;  /* 0x0000000602127981 */ /* 0x000f62000c1e1b00 */
[----:B------:R-:W-:Y:S02]  /*0310*/  CS2R R6, SRZ ;  /* 0x0000000000067805 */ /* 0x000fe4000001ff00 */
[----:B------:R-:W-:Y:S01]  /*0320*/  CS2R R4, SRZ ;  /* 0x0000000000047805 */ /* 0x000fe2000001ff00 */
[----:B------:R-:W5:Y:S04]  /*0330*/  LDG.E.64 R22, desc[UR6][R2.64+0x400] ;  /* 0x0004000602167981 */ /* 0x000f68000c1e1b00 */
[----:B------:R-:W5:Y:S04]  /*0340*/  LDG.E.64 R34, desc[UR6][R2.64+0x800] ;  /* 0x0008000602227981 */ /* 0x000f68000c1e1b00 */
[----:B------:R-:W5:Y:S04]  /*0350*/  LDG.E.64 R26, desc[UR6][R2.64+0xc00] ;  /* 0x000c0006021a7981 */ /* 0x000f68000c1e1b00 */
[----:B------:R-:W5:Y:S04]  /*0360*/  LDG.E.64 R16, desc[UR6][R2.64+0x1000] ;  /* 0x0010000602107981 */ /* 0x000f68000c1e1b00 */
[----:B------:R0:W5:Y:S02]  /*0370*/  LDG.E.64 R14, desc[UR6][R2.64+0x1400] ;  /* 0x00140006020e7981 */ /* 0x000164000c1e1b00 */
[----:B0-----:R-:W-:-:S07]  /*0380*/  CS2R R2, SRZ ;  /* 0x0000000000027805 */ /* 0x001fce000001ff00 */
.L_x_16382:
[----:B------:R-:W1:Y:S02]  /*0390*/  LDCU UR4, c[0x0][0x384] ;  /* 0x00007080ff0477ac */ /* 0x000e640008000800 */
[----:B-1----:R-:W-:-:S13]  /*03a0*/  ISETP.GE.AND P0, PT, R81, UR4, PT ;  /* 0x0000000451007c0c */ /* 0x002fda000bf06270 */
[----:B------:R-:W-:Y:S05]  /*03b0*/  @P0 EXIT ;  /* 0x000000000000094d */ /* 0x000fea0003800000 */
[----:B-----5:R-:W-:Y:S01]  /*03c0*/  MOV R56, R16 ;  /* 0x0000001000387202 */ /* 0x020fe20000000f00 */
[----:B------:R-:W-:Y:S01]  /*03d0*/  UPLOP3.LUT UP0, UPT, UPT, UPT, UPT, 0x40, 0x4 ;  /* 0x000000000004789c */ /* 0x000fe20003f0e870 */
[----:B------:R-:W-:Y:S01]  /*03e0*/  MOV R57, R17 ;  /* 0x0000001100397202 */ /* 0x000fe20000000f00 */
[----:B------:R-:W1:Y:S01]  /*03f0*/  LDCU UR10, c[0x0][0x388] ;  /* 0x00007100ff0a77ac */ /* 0x000e620008000800 */
[--C-:B------:R-:W-:Y:S01]  /*0400*/  SHF.R.U64 R58, R16, 0x10, R17.reuse ;  /* 0x00000010103a7819 */ /* 0x100fe20000001211 */
[----:B------:R-:W-:Y:S01]  /*0410*/  HADD2.F32 R56, -RZ, R56.H0_H0 ;  /* 0x20000038ff387230 */ /* 0x000fe20000004100 */
[----:B------:R-:W-:Y:S01]  /*0420*/  SHF.R.U32.HI R59, RZ, 0x10, R17 ;  /* 0x00000010ff3b7819 */ /* 0x000fe20000011611 */
[----:B------:R-:W-:Y:S01]  /*0430*/  HADD2.F32 R57, -RZ, R57.H0_H0 ;  /* 0x20000039ff397230 */ /* 0x000fe20000004100 */
[----:B------:R-:W2:Y:S01]  /*0440*/  LDC.64 R16, c[0x0][0x3e0] ;  /* 0x0000f800ff107b82 */ /* 0x000ea20000000a00 */
[----:B------:R-:W-:Y:S01]  /*0450*/  MOV R90, R20 ;  /* 0x00000014005a7202 */ /* 0x000fe20000000f00 */
[----:B------:R-:W-:Y:S01]  /*0460*/  HADD2.F32 R58, -RZ, R58.H0_H0 ;  /* 0x2000003aff3a7230 */ /* 0x000fe20000004100 */
[----:B------:R-:W-:Y:S01]  /*0470*/  MOV R0, R21 ;  /* 0x0000001500007202 */ /* 0x000fe20000000f00 */
[----:B------:R-:W-:Y:S01]  /*0480*/  HADD2.F32 R59, -RZ, R59.H0_H0 ;  /* 0x2000003bff3b7230 */ /* 0x000fe20000004100 */
[--C-:B------:R-:W-:Y:S01]  /*0490*/  SHF.R.U64 R65, R2, 0x10, R3.reuse ;  /* 0x0000001002417819 */ /* 0x100fe20000001203 */
[----:B------:R-:W3:Y:S01]  /*04a0*/  LDCU.U8 UR12, c[0x0][0x410] ;  /* 0x00008200ff0c77ac */ /* 0x000ee20008000000 */
[----:B------:R-:W-:Y:S01]  /*04b0*/  PRMT R90, R90, 0x5410, R0 ;  /* 0x000054105a5a7816 */ /* 0x000fe20000000000 */
[----:B------:R-:W-:Y:S01]  /*04c0*/  HADD2.F32 R0, -RZ, R2.H0_H0 ;  /* 0x20000002ff007230 */ /* 0x000fe20000004100 */
[----:B------:R-:W-:Y:S01]  /*04d0*/  SHF.R.U32.HI R64, RZ, 0x10, R3 ;  /* 0x00000010ff407819 */ /* 0x000fe20000011603 */
[----:B------:R-:W-:Y:S01]  /*04e0*/  HADD2.F32 R2, -RZ, R3.H0_H0 ;  /* 0x20000003ff027230 */ /* 0x000fe20000004100 */
[--C-:B------:R-:W-:Y:S01]  /*04f0*/  SHF.R.U64 R67, R4, 0x10, R5.reuse ;  /* 0x0000001004437819 */ /* 0x100fe20000001205 */
[----:B------:R-:W-:Y:S01]  /*0500*/  HADD2.F32 R3, -RZ, R4.H0_H0 ;  /* 0x20000004ff037230 */ /* 0x000fe20000004100 */
[----:B------:R-:W-:Y:S01]  /*0510*/  SHF.R.U32.HI R66, RZ, 0x10, R5 ;  /* 0x00000010ff427819 */ /* 0x000fe20000011605 */
[----:B------:R-:W-:Y:S01]  /*0520*/  HADD2.F32 R4, -RZ, R5.H0_H0 ;  /* 0x20000005ff047230 */ /* 0x000fe20000004100 */
[----:B0-----:R-:W-:Y:S01]  /*0530*/  MOV R38, R25 ;  /* 0x0000001900267202 */ /* 0x001fe20000000f00 */
[----:B------:R-:W-:Y:S01]  /*0540*/  HADD2.F32 R5, -RZ, R6.H0_H0 ;  /* 0x20000006ff057230 */ /* 0x000fe20000004100 */
[--C-:B------:R-:W-:Y:S01]  /*0550*/  SHF.R.U64 R96, R24, 0x10, R25.reuse ;  /* 0x0000001018607819 */ /* 0x100fe20000001219 */
[----:B------:R-:W-:Y:S01]  /*0560*/  HADD2.F32 R65, -RZ, R65.H0_H0 ;  /* 0x20000041ff417230 */ /* 0x000fe20000004100 */
[----:B------:R-:W-:Y:S01]  /*0570*/  SHF.R.U32.HI R42, RZ, 0x10, R25 ;  /* 0x00000010ff2a7819 */ /* 0x000fe20000011619 */
[----:B------:R-:W-:Y:S01]  /*0580*/  HADD2.F32 R64, -RZ, R64.H0_H0 ;  /* 0x20000040ff407230 */ /* 0x000fe20000004100 */
[----:B------:R-:W-:Y:S01]  /*0590*/  MOV R39, R29 ;  /* 0x0000001d00277202 */ /* 0x000fe20000000f00 */
[----:B------:R-:W-:Y:S01]  /*05a0*/  HADD2.F32 R67, -RZ, R67.H0_H0 ;  /* 0x20000043ff437230 */ /* 0x000fe20000004100 */
[--C-:B------:R-:W-:Y:S01]  /*05b0*/  SHF.R.U64 R113, R28, 0x10, R29.reuse ;  /* 0x000000101c717819 */ /* 0x100fe2000000121d */
[----:B------:R-:W-:Y:S01]  /*05c0*/  HADD2.F32 R66, -RZ, R66.H0_H0 ;  /* 0x20000042ff427230 */ /* 0x000fe20000004100 */
[----:B------:R-:W-:Y:S01]  /*05d0*/  SHF.R.U32.HI R43, RZ, 0x10, R29 ;  /* 0x00000010ff2b7819 */ /* 0x000fe2000001161d */
[----:B------:R-:W0:Y:S01]  /*05e0*/  LDCU UR11, c[0x0][0x400] ;  /* 0x00008000ff0b77ac */ /* 0x000e220008000800 */
[----:B------:R-:W-:-:S02]  /*05f0*/  MOV R115, R30 ;  /* 0x0000001e00737202 */ /* 0x000fc40000000f00 */
[----:B------:R-:W-:Y:S01]  /*0600*/  SHF.R.U64 R117, R30, 0x10, R31 ;  /* 0x000000101e757819 */ /* 0x000fe2000000121f */
[----:B------:R-:W4:Y:S01]  /*0610*/  LDCU.64 UR8, c[0x0][0x3a0] ;  /* 0x00007400ff0877ac */ /* 0x000f220008000a00 */
[----:B------:R-:W-:Y:S02]  /*0620*/  MOV R119, R32 ;  /* 0x0000002000777202 */ /* 0x000fe40000000f00 */
[----:B------:R-:W-:Y:S02]  /*0630*/  SHF.R.U64 R121, R32, 0x10, R33 ;  /* 0x0000001020797819 */ /* 0x000fe40000001221 */
[----:B------:R-:W-:Y:S01]  /*0640*/  SHF.R.U64 R69, R6, 0x10, R7 ;  /* 0x0000001006457819 */ /* 0x000fe20000001207 */
[----:B------:R-:W-:Y:S01]  /*0650*/  HADD2.F32 R6, -RZ, R7.H0_H0 ;  /* 0x20000007ff067230 */ /* 0x000fe20000004100 */
[----:B------:R-:W-:Y:S02]  /*0660*/  MOV R94, R24 ;  /* 0x00000018005e7202 */ /* 0x000fe40000000f00 */
[----:B------:R-:W-:Y:S01]  /*0670*/  MOV R111, R28 ;  /* 0x0000001c006f7202 */ /* 0x000fe20000000f00 */
[----:B------:R-:W-:Y:S01]  /*0680*/  HADD2.F32 R69, -RZ, R69.H0_H0 ;  /* 0x20000045ff457230 */ /* 0x000fe20000004100 */
[----:B------:R-:W-:-:S02]  /*0690*/  MOV R32, R18 ;  /* 0x0000001200207202 */ /* 0x000fc40000000f00 */
[----:B------:R-:W-:Y:S02]  /*06a0*/  MOV R29, R19 ;  /* 0x00000013001d7202 */ /* 0x000fe40000000f00 */
[--C-:B------:R-:W-:Y:S01]  /*06b0*/  SHF.R.U64 R25, R18, 0x10, R19.reuse ;  /* 0x0000001012197819 */ /* 0x100fe20000001213 */
[----:B------:R-:W-:Y:S01]  /*06c0*/  HADD2.F32 R79, -RZ, R32.H0_H0 ;  /* 0x20000020ff4f7230 */ /* 0x000fe20000004100 */
[----:B------:R-:W-:Y:S02]  /*06d0*/  SHF.R.U32.HI R30, RZ, 0x10, R19 ;  /* 0x00000010ff1e7819 */ /* 0x000fe40000011613 */
[----:B------:R-:W-:Y:S01]  /*06e0*/  SHF.R.U32.HI R68, RZ, 0x10, R7 ;  /* 0x00000010ff447819 */ /* 0x000fe20000011607 */
[----:B------:R-:W-:Y:S01]  /*06f0*/  HADD2.F32 R7, -RZ, R8.H0_H0 ;  /* 0x20000008ff077230 */ /* 0x000fe20000004100 */
[--C-:B------:R-:W-:Y:S02]  /*0700*/  SHF.R.U64 R92, R20, 0x10, R21.reuse ;  /* 0x00000010145c7819 */ /* 0x100fe40000001215 */
[----:B------:R-:W-:Y:S01]  /*0710*/  SHF.R.U32.HI R41, RZ, 0x10, R21 ;  /* 0x00000010ff297819 */ /* 0x000fe20000011615 */
[----:B------:R-:W-:Y:S01]  /*0720*/  HADD2.F32 R68, -RZ, R68.H0_H0 ;  /* 0x20000044ff447230 */ /* 0x000fe20000004100 */
[----:B------:R-:W-:-:S02]  /*0730*/  MOV R40, R31 ;  /* 0x0000001f00287202 */ /* 0x000fc40000000f00 */
[----:B------:R-:W-:Y:S02]  /*0740*/  SHF.R.U32.HI R44, RZ, 0x10, R31 ;  /* 0x00000010ff2c7819 */ /* 0x000fe4000001161f */
[----:B------:R-:W-:Y:S02]  /*0750*/  MOV R28, R22 ;  /* 0x00000016001c7202 */ /* 0x000fe40000000f00 */
[----:B------:R-:W-:Y:S02]  /*0760*/  MOV R19, R23 ;  /* 0x0000001700137202 */ /* 0x000fe40000000f00 */
[--C-:B------:R-:W-:Y:S02]  /*0770*/  SHF.R.U64 R18, R22, 0x10, R23.reuse ;  /* 0x0000001016127819 */ /* 0x100fe40000001217 */
[----:B------:R-:W-:Y:S02]  /*0780*/  SHF.R.U32.HI R24, RZ, 0x10, R23 ;  /* 0x00000010ff187819 */ /* 0x000fe40000011617 */
[----:B--2---:R-:W-:Y:S01]  /*0790*/  ISETP.NE.U32.AND P0, PT, R16, RZ, PT ;  /* 0x000000ff1000720c */ /* 0x004fe20003f05070 */
[----:B------:R-:W-:Y:S01]  /*07a0*/  HADD2.F32 R16, -RZ, R28.H0_H0 ;  /* 0x2000001cff107230 */ /* 0x000fe20000004100 */
[----:B------:R-:W-:Y:S01]  /*07b0*/  SHF.R.U64 R71, R8, 0x10, R9 ;  /* 0x0000001008477819 */ /* 0x000fe20000001209 */
[----:B------:R-:W-:Y:S01]  /*07c0*/  HADD2.F32 R8, -RZ, R9.H0_H0 ;  /* 0x20000009ff087230 */ /* 0x000fe20000004100 */
[----:B------:R-:W-:Y:S01]  /*07d0*/  MOV R31, R33 ;  /* 0x00000021001f7202 */ /* 0x000fe20000000f00 */
[----:B------:R-:W-:Y:S01]  /*07e0*/  HADD2.F32 R18, -RZ, R18.H0_H0 ;  /* 0x20000012ff127230 */ /* 0x000fe20000004100 */
[----:B------:R-:W-:Y:S01]  /*07f0*/  SHF.R.U32.HI R45, RZ, 0x10, R33 ;  /* 0x00000010ff2d7819 */ /* 0x000fe20000011621 */
[----:B------:R-:W-:Y:S01]  /*0800*/  HADD2.F32 R71, -RZ, R71.H0_H0 ;  /* 0x20000047ff477230 */ /* 0x000fe20000004100 */
[----:B------:R-:W-:-:S02]  /*0810*/  MOV R123, R36 ;  /* 0x00000024007b7202 */ /* 0x000fc40000000f00 */
[----:B------:R-:W-:Y:S02]  /*0820*/  SHF.R.U64 R125, R36, 0x10, R37 ;  /* 0x00000010247d7819 */ /* 0x000fe40000001225 */
[----:B------:R-:W-:Y:S02]  /*0830*/  MOV R20, R34 ;  /* 0x0000002200147202 */ /* 0x000fe40000000f00 */
[----:B------:R-:W-:Y:S02]  /*0840*/  MOV R21, R35 ;  /* 0x0000002300157202 */ /* 0x000fe40000000f00 */
        /* <DEDUP_REMOVED lines=30> */
[----:B------:R-:W-:Y:S01]  /*0a30*/  MOV R33, R37 ;  /* 0x0000002500217202 */ /* 0x000fe20000000f00 */
[----:B------:R-:W-:Y:S01]  /*0a40*/  HADD2.F32 R60, -RZ, R60.H0_H0 ;  /* 0x2000003cff3c7230 */ /* 0x000fe20000004100 */
[----:B------:R-:W-:Y:S01]  /*0a50*/  SHF.R.U32.HI R36, RZ, 0x10, R37 ;  /* 0x00000010ff247819 */ /* 0x000fe20000011625 */
[----:B------:R-:W-:Y:S01]  /*0a60*/  HADD2.F32 R61, -RZ, R61.H0_H0 ;  /* 0x2000003dff3d7230 */ /* 0x000fe20000004100 */
[----:B------:R-:W-:Y:S01]  /*0a70*/  LOP3.LUT R27, R78, 0x60, RZ, 0xc0, !PT ;  /* 0x000000604e1b7812 */ /* 0x000fe200078ec0ff */
[----:B------:R-:W-:Y:S01]  /*0a80*/  HADD2.F32 R62, -RZ, R62.H0_H0 ;  /* 0x2000003eff3e7230 */ /* 0x000fe20000004100 */
[----:B------:R-:W-:Y:S01]  /*0a90*/  ISETP.NE.AND.EX P0, PT, R17, RZ, PT, P0 ;  /* 0x000000ff1100720c */ /* 0x000fe20003f05300 */
[----:B------:R-:W-:Y:S01]  /*0aa0*/  HADD2.F32 R17, -RZ, R19.H0_H0 ;  /* 0x20000013ff117230 */ /* 0x000fe20000004100 */
[----:B------:R-:W-:Y:S01]  /*0ab0*/  PRMT R92, R92, 0x5410, R41 ;  /* 0x000054105c5c7816 */ /* 0x000fe20000000029 */
        /* <DEDUP_REMOVED lines=13> */
[----:B------:R-:W-:-:S02]  /*0b90*/  PRMT R119, R119, 0x5410, R31 ;  /* 0x0000541077777816 */ /* 0x000fc4000000001f */
[----:B------:R-:W-:Y:S02]  /*0ba0*/  PRMT R121, R121, 0x5410, R45 ;  /* 0x0000541079797816 */ /* 0x000fe4000000002d */
[----:B------:R-:W-:Y:S02]  /*0bb0*/  PRMT R123, R123, 0x5410, R33 ;  /* 0x000054107b7b7816 */ /* 0x000fe40000000021 */
[----:B------:R-:W-:Y:S02]  /*0bc0*/  PRMT R125, R125, 0x5410, R36 ;  /* 0x000054107d7d7816 */ /* 0x000fe40000000024 */
[----:B01-34-:R-:W-:-:S07]  /*0bd0*/  LOP3.LUT R80, R27, 0x1f, R78, 0xf8, !PT ;  /* 0x0000001f1b507812 */ /* 0x01bfce00078ef84e */
.L_x_16396:
[----:B------:R-:W-:Y:S01]  /*0be0*/  ISETP.NE.U32.AND P1, PT, RZ, UR8, PT ;  /* 0x00000008ff007c0c */ /* 0x000fe2000bf25070 */
[----:B0-----:R-:W0:Y:S01]  /*0bf0*/  LDC.64 R48, c[0x0][0x390] ;  /* 0x0000e400ff307b82 */ /* 0x001e220000000a00 */
[----:B------:R-:W-:Y:S02]  /*0c00*/  IMAD R24, R81, UR10, RZ ;  /* 0x0000000a51187c24 */ /* 0x000fe4000f8e02ff */
[----:B------:R-:W-:Y:S01]  /*0c10*/  HFMA2 R88, -RZ, RZ, 1.875, 0 ;  /* 0x3f800000ff587431 */ /* 0x000fe200000001ff */
[----:B------:R-:W-:Y:S02]  /*0c20*/  ISETP.NE.AND.EX P1, PT, RZ, UR9, PT, P1 ;  /* 0x00000009ff007c0c */ /* 0x000fe4000bf25310 */
[----:B------:R-:W-:Y:S02]  /*0c30*/  SHF.R.S32.HI R25, RZ, 0x1f, R24 ;  /* 0x0000001fff197819 */ /* 0x000fe40000011418 */
[----:B------:R-:W1:Y:S02]  /*0c40*/  @P0 LDC.64 R32, c[0x0][0x3e0] ;  /* 0x0000f800ff200b82 */ /* 0x000e640000000a00 */
[----:B------:R-:W-:-:S04]  /*0c50*/  LEA.HI R25, R25, R24, RZ, 0x2 ;  /* 0x0000001819197211 */ /* 0x000fc800078f10ff */
[----:B------:R-:W-:-:S03]  /*0c60*/  LEA.HI.SX32 R83, R25, R80, 0x1e ;  /* 0x0000005019537211 */ /* 0x000fc600078ff2ff */
[----:B------:R-:W2:Y:S02]  /*0c70*/  @P1 LDC.64 R30, c[0x0][0x3a0] ;  /* 0x0000e800ff1e1b82 */ /* 0x000ea40000000a00 */
[----:B0-----:R-:W-:-:S06]  /*0c80*/  IMAD.WIDE.U32 R24, R83, 0x10, R48 ;  /* 0x0000001053187825 */ /* 0x001fcc00078e0030 */
[----:B------:R-:W0:Y:S01]  /*0c90*/  LDC.64 R84, c[0x0][0x3a8] ;  /* 0x0000ea00ff547b82 */ /* 0x000e220000000a00 */
[----:B------:R-:W3:Y:S01]  /*0ca0*/  LDG.E.128 R24, desc[UR6][R24.64] ;  /* 0x0000000618187981 */ /* 0x000ee2000c1e1d00 */
[----:B-1----:R-:W-:-:S06]  /*0cb0*/  @P0 IMAD.WIDE R32, R81, 0x4, R32 ;  /* 0x0000000451200825 */ /* 0x002fcc00078e0220 */
[----:B------:R-:W1:Y:S01]  /*0cc0*/  @P1 LDC.64 R28, c[0x0][0x3a0] ;  /* 0x0000e800ff1c1b82 */ /* 0x000e620000000a00 */
[----:B------:R-:W3:Y:S01]  /*0cd0*/  @P0 LDG.E R88, desc[UR6][R32.64] ;  /* 0x0000000620580981 */ /* 0x000ee2000c1e1900 */
[----:B--2---:R-:W-:-:S05]  /*0ce0*/  @P1 IMAD.WIDE.U32 R30, R83, 0x10, R30 ;  /* 0x00000010531e1825 */ /* 0x004fca00078e001e */
[----:B------:R2:W4:Y:S01]  /*0cf0*/  @P1 LDG.E.128 R44, desc[UR6][R30.64] ;  /* 0x000000061e2c1981 */ /* 0x000522000c1e1d00 */
[----:B------:R-:W-:Y:S01]  /*0d00*/  @P1 HADD2.F32 R41, -RZ, R92.H0_H0 ;  /* 0x2000005cff291230 */ /* 0x000fe20000004100 */
[----:B------:R-:W-:Y:S01]  /*0d10*/  IADD3 R89, PT, PT, R83, 0x80, RZ ;  /* 0x0000008053597810 */ /* 0x000fe20007ffe0ff */
[--C-:B------:R-:W-:Y:S02]  /*0d20*/  @P1 HADD2.F32 R42, -RZ, R90.reuse.H1_H1 ;  /* 0x3000005aff2a1230 */ /* 0x100fe40000004100 */
[----:B------:R-:W-:Y:S02]  /*0d30*/  @P1 HADD2.F32 R40, -RZ, R90.H0_H0 ;  /* 0x2000005aff281230 */ /* 0x000fe40000004100 */
[----:B------:R-:W-:Y:S02]  /*0d40*/  @P1 HADD2.F32 R43, -RZ, R92.H1_H1 ;  /* 0x3000005cff2b1230 */ /* 0x000fe40000004100 */
[----:B--2---:R-:W-:-:S04]  /*0d50*/  IMAD.WIDE.U32 R30, R89, 0x10, R48 ;  /* 0x00000010591e7825 */ /* 0x004fc800078e0030 */
[----:B-1----:R-:W-:-:S04]  /*0d60*/  @P1 IMAD.WIDE.U32 R28, R89, 0x10, R28 ;  /* 0x00000010591c1825 */ /* 0x002fc800078e001c */
[-C--:B---3--:R-:W-:Y:S01]  /*0d70*/  @P1 FMUL.FTZ R34, R25, R88.reuse ;  /* 0x0000005819221220 */ /* 0x088fe20000410000 */
[-C--:B------:R-:W-:Y:S01]  /*0d80*/  @P1 FMUL.FTZ R33, R26, R88.reuse ;  /* 0x000000581a211220 */ /* 0x080fe20000410000 */
[-C--:B------:R-:W-:Y:S02]  /*0d90*/  @P1 FMUL.FTZ R35, R24, R88.reuse ;  /* 0x0000005818231220 */ /* 0x080fe40000410000 */
[----:B----4-:R-:W-:Y:S01]  /*0da0*/  @P1 FFMA.FTZ R41, R34, R41, R45 ;  /* 0x0000002922291223 */ /* 0x010fe2000001002d */
[----:B------:R-:W-:Y:S01]  /*0db0*/  @P1 FMUL.FTZ R34, R27, R88 ;  /* 0x000000581b221220 */ /* 0x000fe20000410000 */
[----:B------:R-:W-:Y:S01]  /*0dc0*/  @P1 FFMA.FTZ R42, R33, R42, R46 ;  /* 0x0000002a212a1223 */ /* 0x000fe2000001002e */
[----:B------:R-:W-:Y:S01]  /*0dd0*/  @P1 FFMA.FTZ R40, R35, R40, R44 ;  /* 0x0000002823281223 */ /* 0x000fe2000001002c */
[----:B0-----:R-:W-:-:S04]  /*0de0*/  IMAD.WIDE.U32 R32, R83, 0x10, R84 ;  /* 0x0000001053207825 */ /* 0x001fc800078e0054 */
[----:B------:R-:W-:Y:S01]  /*0df0*/  @P1 FFMA.FTZ R43, R34, R43, R47 ;  /* 0x0000002b222b1223 */ /* 0x000fe2000001002f */
[----:B------:R-:W-:Y:S06]  /*0e00*/  @P1 BRA `(.L_x_16383) ;  /* 0x0000000000301947 */ /* 0x000fec0003800000 */
[-C--:B------:R-:W-:Y:S01]  /*0e10*/  FMUL.FTZ R41, R25, R88.reuse ;  /* 0x0000005819297220 */ /* 0x080fe20000410000 */
[-C--:B------:R-:W-:Y:S01]  /*0e20*/  FMUL.FTZ R42, R26, R88.reuse ;  /* 0x000000581a2a7220 */ /* 0x080fe20000410000 */
[----:B------:R-:W-:Y:S02]  /*0e30*/  HADD2.F32 R25, -RZ, R90.H0_H0 ;  /* 0x2000005aff197230 */ /* 0x000fe40000004100 */
[-C--:B------:R-:W-:Y:S01]  /*0e40*/  FMUL.FTZ R24, R24, R88.reuse ;  /* 0x0000005818187220 */ /* 0x080fe20000410000 */
[----:B------:R-:W-:Y:S02]  /*0e50*/  HADD2.F32 R26, -RZ, R92.H0_H0 ;  /* 0x2000005cff1a7230 */ /* 0x000fe40000004100 */
[----:B------:R-:W-:Y:S01]  /*0e60*/  FMUL.FTZ R27, R27, R88 ;  /* 0x000000581b1b7220 */ /* 0x000fe20000410000 */
[----:B------:R-:W-:Y:S02]  /*0e70*/  HADD2.F32 R35, -RZ, R90.H1_H1 ;  /* 0x3000005aff237230 */ /* 0x000fe40000004100 */
[----:B------:R-:W-:Y:S01]  /*0e80*/  FMUL.FTZ R40, R24, R25 ;  /* 0x0000001918287220 */ /* 0x000fe20000410000 */
[----:B------:R-:W-:-:S02]  /*0e90*/  HADD2.F32 R34, -RZ, R92.H1_H1 ;  /* 0x3000005cff227230 */ /* 0x000fc40000004100 */
[----:B------:R-:W-:Y:S01]  /*0ea0*/  FMUL.FTZ R41, R41, R26 ;  /* 0x0000001a29297220 */ /* 0x000fe20000410000 */
[----:B------:R-:W-:Y:S02]  /*0eb0*/  FMUL.FTZ R42, R42, R35 ;  /* 0x000000232a2a7220 */ /* 0x000fe40000410000 */
[----:B------:R-:W-:-:S07]  /*0ec0*/  FMUL.FTZ R43, R27, R34 ;  /* 0x000000221b2b7220 */ /* 0x000fce0000410000 */
.L_x_16383:
[----:B------:R0:W-:Y:S04]  /*0ed0*/  STG.E.128 desc[UR6][R32.64], R40 ;  /* 0x0000002820007986 */ /* 0x0001e8000c101d06 */
[----:B------:R0:W5:Y:S04]  /*0ee0*/  @P1 LDG.E.128 R44, desc[UR6][R28.64] ;  /* 0x000000061c2c1981 */ /* 0x000168000c1e1d00 */
[----:B------:R0:W5:Y:S01]  /*0ef0*/  LDG.E.128 R24, desc[UR6][R30.64] ;  /* 0x000000061e187981 */ /* 0x000162000c1e1d00 */
[----:B------:R-:W-:Y:S05]  /*0f00*/  @!P1 BRA `(.L_x_16384) ;  /* 0x0000000000349947 */ /* 0x000fea0003800000 */
[-C--:B0----5:R-:W-:Y:S01]  /*0f10*/  FMUL.FTZ R29, R24, R88.reuse ;  /* 0x00000058181d7220 */ /* 0x0a1fe20000410000 */
[-C--:B------:R-:W-:Y:S01]  /*0f20*/  FMUL.FTZ R24, R25, R88.reuse ;  /* 0x0000005819187220 */ /* 0x080fe20000410000 */
[-C--:B------:R-:W-:Y:S01]  /*0f30*/  FMUL.FTZ R25, R26, R88.reuse ;  /* 0x000000581a197220 */ /* 0x080fe20000410000 */
[----:B------:R-:W-:Y:S02]  /*0f40*/  HADD2.F32 R36, -RZ, R94.H0_H0 ;  /* 0x2000005eff247230 */ /* 0x000fe40000004100 */
[----:B------:R-:W-:Y:S01]  /*0f50*/  FMUL.FTZ R26, R27, R88 ;  /* 0x000000581b1a7220 */ /* 0x000fe20000410000 */
[----:B------:R-:W-:Y:S02]  /*0f60*/  HADD2.F32 R37, -RZ, R96.H0_H0 ;  /* 0x20000060ff257230 */ /* 0x000fe40000004100 */
[----:B------:R-:W-:Y:S02]  /*0f70*/  HADD2.F32 R38, -RZ, R94.H1_H1 ;  /* 0x3000005eff267230 */ /* 0x000fe40000004100 */
[----:B------:R-:W-:Y:S01]  /*0f80*/  FFMA.FTZ R36, R29, R36, R44 ;  /* 0x000000241d247223 */ /* 0x000fe2000001002c */
[----:B------:R-:W-:-:S02]  /*0f90*/  HADD2.F32 R39, -RZ, R96.H1_H1 ;  /* 0x30000060ff277230 */ /* 0x000fc40000004100 */
[----:B------:R-:W-:Y:S01]  /*0fa0*/  FFMA.FTZ R37, R24, R37, R45 ;  /* 0x0000002518257223 */ /* 0x000fe2000001002d */
[----:B------:R-:W-:Y:S02]  /*0fb0*/  FFMA.FTZ R38, R25, R38, R46 ;  /* 0x0000002619267223 */ /* 0x000fe4000001002e */
[----:B------:R-:W-:Y:S01]  /*0fc0*/  FFMA.FTZ R39, R26, R39, R47 ;  /* 0x000000271a277223 */ /* 0x000fe2000001002f */
[----:B------:R-:W-:Y:S06]  /*0fd0*/  BRA `(.L_x_16385) ;  /* 0x0000000000307947 */ /* 0x000fec0003800000 */
.L_x_16384:
[-C--:B-----5:R-:W-:Y:S01]  /*0fe0*/  FMUL.FTZ R37, R25, R88.reuse ;  /* 0x0000005819257220 */ /* 0x0a0fe20000410000 */
[-C--:B------:R-:W-:Y:S01]  /*0ff0*/  FMUL.FTZ R38, R26, R88.reuse ;  /* 0x000000581a267220 */ /* 0x080fe20000410000 */
[----:B------:R-:W-:Y:S02]  /*1000*/  HADD2.F32 R25, -RZ, R94.H0_H0 ;  /* 0x2000005eff197230 */ /* 0x000fe40000004100 */
[-C--:B------:R-:W-:Y:S01]  /*1010*/  FMUL.FTZ R24, R24, R88.reuse ;  /* 0x0000005818187220 */ /* 0x080fe20000410000 */
[----:B------:R-:W-:Y:S02]  /*1020*/  HADD2.F32 R26, -RZ, R96.H0_H0 ;  /* 0x20000060ff1a7230 */ /* 0x000fe40000004100 */
[----:B------:R-:W-:Y:S01]  /*1030*/  FMUL.FTZ R27, R27, R88 ;  /* 0x000000581b1b7220 */ /* 0x000fe20000410000 */
[----:B0-----:R-:W-:Y:S02]  /*1040*/  HADD2.F32 R29, -RZ, R94.H1_H1 ;  /* 0x3000005eff1d7230 */ /* 0x001fe40000004100 */
[----:B------:R-:W-:Y:S01]  /*1050*/  FMUL.FTZ R36, R24, R25 ;  /* 0x0000001918247220 */ /* 0x000fe20000410000 */
[----:B------:R-:W-:-:S02]  /*1060*/  HADD2.F32 R28, -RZ, R96.H1_H1 ;  /* 0x30000060ff1c7230 */ /* 0x000fc40000004100 */
[----:B------:R-:W-:Y:S01]  /*1070*/  FMUL.FTZ R37, R37, R26 ;  /* 0x0000001a25257220 */ /* 0x000fe20000410000 */
[----:B------:R-:W-:Y:S02]  /*1080*/  FMUL.FTZ R38, R38, R29 ;  /* 0x0000001d26267220 */ /* 0x000fe40000410000 */
[----:B------:R-:W-:-:S07]  /*1090*/  FMUL.FTZ R39, R27, R28 ;  /* 0x0000001c1b277220 */ /* 0x000fce0000410000 */
.L_x_16385:
[----:B------:R-:W0:Y:S01]  /*10a0*/  @P1 LDC.64 R28, c[0x0][0x3a0] ;  /* 0x0000e800ff1c1b82 */ /* 0x000e220000000a00 */
[----:B------:R-:W-:Y:S01]  /*10b0*/  IADD3 R91, PT, PT, R83, 0x100, RZ ;  /* 0x00000100535b7810 */ /* 0x000fe20007ffe0ff */
[----:B------:R-:W-:-:S04]  /*10c0*/  IMAD.WIDE.U32 R30, R89, 0x10, R84 ;  /* 0x00000010591e7825 */ /* 0x000fc800078e0054 */
[C---:B------:R-:W-:Y:S01]  /*10d0*/  IMAD.WIDE.U32 R24, R91.reuse, 0x10, R48 ;  /* 0x000000105b187825 */ /* 0x040fe200078e0030 */
[----:B------:R1:W-:Y:S05]  /*10e0*/  STG.E.128 desc[UR6][R30.64], R36 ;  /* 0x000000241e007986 */ /* 0x0003ea000c101d06 */
[----:B------:R-:W5:Y:S01]  /*10f0*/  LDG.E.128 R24, desc[UR6][R24.64] ;  /* 0x0000000618187981 */ /* 0x000f62000c1e1d00 */
[----:B0-----:R-:W-:-:S05]  /*1100*/  @P1 IMAD.WIDE.U32 R28, R91, 0x10, R28 ;  /* 0x000000105b1c1825 */ /* 0x001fca00078e001c */
[----:B------:R1:W5:Y:S01]  /*1110*/  @P1 LDG.E.128 R44, desc[UR6][R28.64] ;  /* 0x000000061c2c1981 */ /* 0x000362000c1e1d00 */
[----:B------:R-:W-:Y:S05]  /*1120*/  @!P1 BRA `(.L_x_16386) ;  /* 0x0000000000349947 */ /* 0x000fea0003800000 */
[-C--:B-1---5:R-:W-:Y:S01]  /*1130*/  FMUL.FTZ R29, R24, R88.reuse ;  /* 0x00000058181d7220 */ /* 0x0a2fe20000410000 */
        /* <DEDUP_REMOVED lines=12> */
.L_x_16386:
[-C--:B-----5:R-:W-:Y:S01]  /*1200*/  FMUL.FTZ R33, R25, R88.reuse ;  /* 0x0000005819217220 */ /* 0x0a0fe20000410000 */
[-C--:B------:R-:W-:Y:S01]  /*1210*/  FMUL.FTZ R34, R26, R88.reuse ;  /* 0x000000581a227220 */ /* 0x080fe20000410000 */
[----:B------:R-:W-:Y:S02]  /*1220*/  HADD2.F32 R25, -RZ, R111.H0_H0 ;  /* 0x2000006fff197230 */ /* 0x000fe40000004100 */
[-C--:B------:R-:W-:Y:S01]  /*1230*/  FMUL.FTZ R24, R24, R88.reuse ;  /* 0x0000005818187220 */ /* 0x080fe20000410000 */
[----:B------:R-:W-:Y:S02]  /*1240*/  HADD2.F32 R26, -RZ, R113.H0_H0 ;  /* 0x20000071ff1a7230 */ /* 0x000fe40000004100 */
[----:B------:R-:W-:Y:S01]  /*1250*/  FMUL.FTZ R27, R27, R88 ;  /* 0x000000581b1b7220 */ /* 0x000fe20000410000 */
[----:B-1----:R-:W-:Y:S02]  /*1260*/  HADD2.F32 R29, -RZ, R111.H1_H1 ;  /* 0x3000006fff1d7230 */ /* 0x002fe40000004100 */
[----:B------:R-:W-:Y:S01]  /*1270*/  FMUL.FTZ R32, R24, R25 ;  /* 0x0000001918207220 */ /* 0x000fe20000410000 */
[----:B------:R-:W-:-:S02]  /*1280*/  HADD2.F32 R28, -RZ, R113.H1_H1 ;  /* 0x30000071ff1c7230 */ /* 0x000fc40000004100 */
[----:B------:R-:W-:Y:S01]  /*1290*/  FMUL.FTZ R33, R33, R26 ;  /* 0x0000001a21217220 */ /* 0x000fe20000410000 */
[----:B------:R-:W-:Y:S02]  /*12a0*/  FMUL.FTZ R34, R34, R29 ;  /* 0x0000001d22227220 */ /* 0x000fe40000410000 */
[----:B------:R-:W-:-:S07]  /*12b0*/  FMUL.FTZ R35, R27, R28 ;  /* 0x0000001c1b237220 */ /* 0x000fce0000410000 */
.L_x_16387:
        /* <DEDUP_REMOVED lines=11> */
[--C-:B------:R-:W-:Y:S02]  /*1370*/  HADD2.F32 R28, -RZ, R115.reuse.H0_H0 ;  /* 0x20000073ff1c7230 */ /* 0x100fe40000004100 */
[-C--:B------:R-:W-:Y:S01]  /*1380*/  FMUL.FTZ R31, R26, R88.reuse ;  /* 0x000000581a1f7220 */ /* 0x080fe20000410000 */
[----:B------:R-:W-:Y:S02]  /*1390*/  HADD2.F32 R30, -RZ, R115.H1_H1 ;  /* 0x30000073ff1e7230 */ /* 0x000fe40000004100 */
[----:B------:R-:W-:Y:S01]  /*13a0*/  FMUL.FTZ R26, R27, R88 ;  /* 0x000000581b1a7220 */ /* 0x000fe20000410000 */
[--C-:B------:R-:W-:Y:S02]  /*13b0*/  HADD2.F32 R25, -RZ, R117.reuse.H0_H0 ;  /* 0x20000075ff197230 */ /* 0x100fe40000004100 */
[----:B------:R-:W-:Y:S01]  /*13c0*/  FFMA.FTZ R28, R29, R28, R44 ;  /* 0x0000001c1d1c7223 */ /* 0x000fe2000001002c */
[----:B------:R-:W-:-:S02]  /*13d0*/  HADD2.F32 R50, -RZ, R117.H1_H1 ;  /* 0x30000075ff327230 */ /* 0x000fc40000004100 */
[----:B------:R-:W-:Y:S01]  /*13e0*/  FFMA.FTZ R30, R31, R30, R46 ;  /* 0x0000001e1f1e7223 */ /* 0x000fe2000001002e */
[----:B------:R-:W-:Y:S02]  /*13f0*/  FFMA.FTZ R29, R24, R25, R45 ;  /* 0x00000019181d7223 */ /* 0x000fe4000001002d */
[----:B------:R-:W-:Y:S01]  /*1400*/  FFMA.FTZ R31, R26, R50, R47 ;  /* 0x000000321a1f7223 */ /* 0x000fe2000001002f */
[----:B------:R-:W-:Y:S06]  /*1410*/  BRA `(.L_x_16389) ;  /* 0x0000000000307947 */ /* 0x000fec0003800000 */
.L_x_16388:
[-C--:B-1---5:R-:W-:Y:S01]  /*1420*/  FMUL.FTZ R29, R25, R88.reuse ;  /* 0x00000058191d7220 */ /* 0x0a2fe20000410000 */
[-C--:B------:R-:W-:Y:S01]  /*1430*/  FMUL.FTZ R30, R26, R88.reuse ;  /* 0x000000581a1e7220 */ /* 0x080fe20000410000 */
[--C-:B------:R-:W-:Y:S02]  /*1440*/  HADD2.F32 R31, -RZ, R115.reuse.H1_H1 ;  /* 0x30000073ff1f7230 */ /* 0x100fe40000004100 */
[-C--:B------:R-:W-:Y:S01]  /*1450*/  FMUL.FTZ R24, R24, R88.reuse ;  /* 0x0000005818187220 */ /* 0x080fe20000410000 */
[----:B------:R-:W-:Y:S02]  /*1460*/  HADD2.F32 R25, -RZ, R115.H0_H0 ;  /* 0x20000073ff197230 */ /* 0x000fe40000004100 */
[----:B------:R-:W-:Y:S01]  /*1470*/  FMUL.FTZ R27, R27, R88 ;  /* 0x000000581b1b7220 */ /* 0x000fe20000410000 */
[--C-:B------:R-:W-:Y:S02]  /*1480*/  HADD2.F32 R26, -RZ, R117.reuse.H0_H0 ;  /* 0x20000075ff1a7230 */ /* 0x100fe40000004100 */
[----:B------:R-:W-:Y:S01]  /*1490*/  FMUL.FTZ R30, R30, R31 ;  /* 0x0000001f1e1e7220 */ /* 0x000fe20000410000 */
[----:B------:R-:W-:-:S02]  /*14a0*/  HADD2.F32 R50, -RZ, R117.H1_H1 ;  /* 0x30000075ff327230 */ /* 0x000fc40000004100 */
[----:B------:R-:W-:Y:S01]  /*14b0*/  FMUL.FTZ R28, R24, R25 ;  /* 0x00000019181c7220 */ /* 0x000fe20000410000 */
[----:B------:R-:W-:Y:S02]  /*14c0*/  FMUL.FTZ R29, R29, R26 ;  /* 0x0000001a1d1d7220 */ /* 0x000fe40000410000 */
[----:B------:R-:W-:-:S07]  /*14d0*/  FMUL.FTZ R31, R27, R50 ;  /* 0x000000321b1f7220 */ /* 0x000fce0000410000 */
.L_x_16389:
        /* <DEDUP_REMOVED lines=22> */
.L_x_16390:
[-C--:B-1---5:R-:W-:Y:S01]  /*1640*/  FMUL.FTZ R50, R25, R88.reuse ;  /* 0x0000005819327220 */ /* 0x0a2fe20000410000 */
[----:B------:R-:W-:Y:S02]  /*1650*/  HADD2.F32 R25, -RZ, R119.H0_H0 ;  /* 0x20000077ff197230 */ /* 0x000fe40000004100 */
[-C--:B------:R-:W-:Y:S01]  /*1660*/  FMUL.FTZ R24, R24, R88.reuse ;  /* 0x0000005818187220 */ /* 0x080fe20000410000 */
[----:B------:R-:W-:Y:S02]  /*1670*/  HADD2.F32 R51, -RZ, R121.H0_H0 ;  /* 0x20000079ff337230 */ /* 0x000fe40000004100 */
[-C--:B------:R-:W-:Y:S01]  /*1680*/  FMUL.FTZ R26, R26, R88.reuse ;  /* 0x000000581a1a7220 */ /* 0x080fe20000410000 */
[----:B------:R-:W-:Y:S02]  /*1690*/  HADD2.F32 R77, -RZ, R119.H1_H1 ;  /* 0x30000077ff4d7230 */ /* 0x000fe40000004100 */
[----:B------:R-:W-:Y:S01]  /*16a0*/  FMUL.FTZ R27, R27, R88 ;  /* 0x000000581b1b7220 */ /* 0x000fe20000410000 */
[----:B------:R-:W-:-:S02]  /*16b0*/  HADD2.F32 R76, -RZ, R121.H1_H1 ;  /* 0x30000079ff4c7230 */ /* 0x000fc40000004100 */
[----:B------:R-:W-:Y:S01]  /*16c0*/  FMUL.FTZ R24, R24, R25 ;  /* 0x0000001918187220 */ /* 0x000fe20000410000 */
[----:B------:R-:W-:Y:S01]  /*16d0*/  FMUL.FTZ R25, R50, R51 ;  /* 0x0000003332197220 */ /* 0x000fe20000410000 */
[----:B------:R-:W-:Y:S01]  /*16e0*/  FMUL.FTZ R26, R26, R77 ;  /* 0x0000004d1a1a7220 */ /* 0x000fe20000410000 */
[----:B------:R-:W-:-:S07]  /*16f0*/  FMUL.FTZ R27, R27, R76 ;  /* 0x0000004c1b1b7220 */ /* 0x000fce0000410000 */
.L_x_16391:
[----:B------:R-:W0:Y:S01]  /*1700*/  @P1 LDC.64 R50, c[0x0][0x3a0] ;  /* 0x0000e800ff321b82 */ /* 0x000e220000000a00 */
[----:B------:R-:W-:Y:S01]  /*1710*/  IADD3 R97, PT, PT, R83, 0x280, RZ ;  /* 0x0000028053617810 */ /* 0x000fe20007ffe0ff */
[----:B------:R-:W-:-:S04]  /*1720*/  IMAD.WIDE.U32 R76, R95, 0x10, R84 ;  /* 0x000000105f4c7825 */ /* 0x000fc800078e0054 */
[C---:B------:R-:W-:Y:S01]  /*1730*/  IMAD.WIDE.U32 R48, R97.reuse, 0x10, R48 ;  /* 0x0000001061307825 */ /* 0x040fe200078e0030 */
[----:B------:R1:W-:Y:S03]  /*1740*/  STG.E.128 desc[UR6][R76.64], R24 ;  /* 0x000000184c007986 */ /* 0x0003e6000c101d06 */
[----:B0-----:R-:W-:Y:S02]  /*1750*/  @P1 IMAD.WIDE.U32 R86, R97, 0x10, R50 ;  /* 0x0000001061561825 */ /* 0x001fe400078e0032 */
[----:B------:R-:W5:Y:S04]  /*1760*/  LDG.E.128 R48, desc[UR6][R48.64] ;  /* 0x0000000630307981 */ /* 0x000f68000c1e1d00 */
        /* <DEDUP_REMOVED lines=15> */
.L_x_16392:
        /* <DEDUP_REMOVED lines=12> */
.L_x_16393:
        /* <DEDUP_REMOVED lines=105> */
.L_x_16395:
[----:B------:R-:W-:Y:S05]  /*1fb0*/  BSYNC.RECONVERGENT B0 ;  /* 0x0000000000007941 */ /* 0x000fea0003800200 */
.L_x_16394:
        /* <DEDUP_REMOVED lines=9> */
[----:B------:R-:W-:-:S05]  /*2050*/  @!P1 MOV R99, 0x300 ;  /* 0x0000030000639802 */ /* 0x000fca0000000f00 */
[----:B------:R-:W1:Y:S01]  /*2060*/  SHFL.DOWN PT, R102, R99, 0x2, 0x1f ;  /* 0x08401f0063667f89 */ /* 0x000e6200000e0000 */
[----:B0-----:R-:W-:Y:S02]  /*2070*/  @!P1 LEA R85, R77, R76, 0x18 ;  /* 0x0000004c4d559211 */ /* 0x001fe400078ec0ff */
[----:B------:R-:W-:Y:S02]  /*2080*/  CS2R R76, SRZ ;  /* 0x00000000004c7805 */ /* 0x000fe4000001ff00 */
[----:B-1----:R-:W-:Y:S02]  /*2090*/  IADD3 R88, PT, PT, R102, R99, RZ ;  /* 0x0000006366587210 */ /* 0x002fe40007ffe0ff */
[----:B------:R-:W-:Y:S02]  /*20a0*/  @P2 IADD3 R85, PT, PT, R85, 0x20, RZ ;  /* 0x0000002055552810 */ /* 0x000fe40007ffe0ff */
[----:B------:R-:W-:Y:S02]  /*20b0*/  I2FP.F32.S32 R84, R88 ;  /* 0x0000005800547245 */ /* 0x000fe40000201400 */
[----:B------:R-:W-:-:S02]  /*20c0*/  @!P1 LEA R100, R82, R85, 0x3 ;  /* 0x0000005552649211 */ /* 0x000fc400078e18ff */
[----:B------:R-:W0:Y:S01]  /*20d0*/  MUFU.RCP R86, R84 ;  /* 0x0000005400567308 */ /* 0x000e220000001000 */
[----:B------:R-:W-:Y:S01]  /*20e0*/  I2FP.F32.S32 R87, R102 ;  /* 0x0000006600577245 */ /* 0x000fe20000201400 */
[----:B------:R-:W1:Y:S01]  /*20f0*/  SHFL.DOWN PT, R85, R88, 0x1, 0x1f ;  /* 0x08201f0058557f89 */ /* 0x000e6200000e0000 */
[----:B------:R-:W-:-:S03]  /*2100*/  ISETP.NE.AND P2, PT, RZ, UR12, PT ;  /* 0x0000000cff007c0c */ /* 0x000fc6000bf45270 */
[----:B------:R2:W3:Y:S01]  /*2110*/  @!P1 LDS.64 R76, [R100] ;  /* 0x00000000644c9984 */ /* 0x0004e20000000a00 */
[----:B------:R-:W-:Y:S02]  /*2120*/  ISETP.NE.AND P1, PT, R78, RZ, PT ;  /* 0x000000ff4e00720c */ /* 0x000fe40003f25270 */
[----:B--2---:R-:W-:Y:S02]  /*2130*/  I2FP.F32.U32 R100, R99 ;  /* 0x0000006300647245 */ /* 0x004fe40000201000 */
[----:B-1----:R-:W-:Y:S01]  /*2140*/  IADD3 R88, PT, PT, R88, R85, RZ ;  /* 0x0000005558587210 */ /* 0x002fe20007ffe0ff */
[----:B---3--:R-:W1:Y:S04]  /*2150*/  SHFL.DOWN PT, R101, R76, 0x2, 0x1f ;  /* 0x08401f004c657f89 */ /* 0x008e6800000e0000 */
        /* <DEDUP_REMOVED lines=11> */
[----:B------:R-:W-:Y:S02]  /*2210*/  I2FP.F32.S32 R77, R88 ;  /* 0x00000058004d7245 */ /* 0x000fe40000201400 */
[----:B------:R-:W-:Y:S02]  /*2220*/  I2FP.F32.S32 R88, R85 ;  /* 0x0000005500587245 */ /* 0x000fe40000201400 */
[----:B------:R-:W1:Y:S02]  /*2230*/  SHFL.DOWN PT, R87, R86, 0x1, 0x1f ;  /* 0x08201f0056577f89 */ /* 0x000e6400000e0000 */
        /* <DEDUP_REMOVED lines=10> */
[----:B------:R-:W1:Y:S02]  /*22e0*/  SHFL.IDX PT, R85, R99, RZ, 0x1f ;  /* 0x00001fff63557589 */ /* 0x000e6400000e0000 */
[----:B------:R-:W-:-:S02]  /*22f0*/  FFMA.FTZ R98, R77, R88, R76 ;  /* 0x000000584d627223 */ /* 0x000fc4000001004c */
[----:B------:R-:W2:Y:S04]  /*2300*/  @!P1 LDC.64 R76, c[0x0][0x3c0] ;  /* 0x0000f000ff4c9b82 */ /* 0x000ea80000000a00 */
[----:B------:R-:W0:Y:S01]  /*2310*/  SHFL.IDX PT, R98, R98, RZ, 0x1f ;  /* 0x00001fff62627589 */ /* 0x000e2200000e0000 */
[C---:B-1----:R-:W-:Y:S01]  /*2320*/  FSEL R87, R85.reuse, RZ, !P2 ;  /* 0x000000ff55577208 */ /* 0x042fe20005000000 */
[----:B------:R-:W-:Y:S01]  /*2330*/  FMUL.FTZ R100, R85, R85 ;  /* 0x0000005555647220 */ /* 0x000fe20000410000 */
[----:B--2---:R-:W-:-:S04]  /*2340*/  @!P1 IMAD.WIDE R76, R81, 0x4, R76 ;  /* 0x00000004514c9825 */ /* 0x004fc800078e024c */
[C---:B------:R-:W-:Y:S01]  /*2350*/  FADD.FTZ R88, -R87.reuse, R43 ;  /* 0x0000002b57587221 */ /* 0x040fe20000010100 */
[----:B------:R-:W-:Y:S01]  /*2360*/  FSEL R100, R100, RZ, P2 ;  /* 0x000000ff64647208 */ /* 0x000fe20001000000 */
[C---:B------:R-:W-:Y:S01]  /*2370*/  FADD.FTZ R118, -R87.reuse, R32 ;  /* 0x0000002057767221 */ /* 0x040fe20000010100 */
[----:B0-----:R-:W-:Y:S01]  /*2380*/  FFMA.FTZ R43, R98, UR11, R101 ;  /* 0x0000000b622b7c23 */ /* 0x001fe20008010065 */
[C---:B------:R-:W-:Y:S01]  /*2390*/  FADD.FTZ R32, -R87.reuse, R33 ;  /* 0x0000002157207221 */ /* 0x040fe20000010100 */
[C---:B------:R-:W-:Y:S01]  /*23a0*/  FADD.FTZ R84, -R87.reuse, R40 ;  /* 0x0000002857547221 */ /* 0x040fe20000010100 */
[----:B------:R-:W-:Y:S01]  /*23b0*/  FADD.FTZ R86, -R87, R41 ;  /* 0x0000002957567221 */ /* 0x000fe20000010100 */
[----:B------:R-:W-:Y:S01]  /*23c0*/  FADD.FTZ R43, R43, R100 ;  /* 0x000000642b2b7221 */ /* 0x000fe20000010000 */
[C---:B------:R-:W-:Y:S01]  /*23d0*/  FADD.FTZ R122, -R87.reuse, R48 ;  /* 0x00000030577a7221 */ /* 0x040fe20000010100 */
[----:B------:R-:W0:Y:S01]  /*23e0*/  @!P1 LDC.64 R40, c[0x0][0x3c8] ;  /* 0x0000f200ff289b82 */ /* 0x000e220000000a00 */
[C---:B------:R-:W-:Y:S01]  /*23f0*/  FADD.FTZ R48, -R87.reuse, R50 ;  /* 0x0000003257307221 */ /* 0x040fe20000010100 */
        /* <DEDUP_REMOVED lines=11> */
[----:B------:R-:W1:Y:S01]  /*24b0*/  LDC.64 R50, c[0x0][0x428] ;  /* 0x00010a00ff327b82 */ /* 0x000e620000000a00 */
        /* <DEDUP_REMOVED lines=11> */
[C---:B------:R-:W-:Y:S01]  /*2570*/  FMUL.FTZ R25, R33.reuse, R84 ;  /* 0x0000005421197220 */ /* 0x040fe20000410000 */
[----:B------:R-:W2:Y:S01]  /*2580*/  LDC.64 R48, c[0x0][0x380] ;  /* 0x0000e000ff307b82 */ /* 0x000ea20000000a00 */
[C---:B------:R-:W-:Y:S01]  /*2590*/  FMUL.FTZ R86, R33.reuse, R86 ;  /* 0x0000005621567220 */ /* 0x040fe20000410000 */
[----:B------:R-:W-:Y:S01]  /*25a0*/  FMUL.FTZ R26, R33, R36 ;  /* 0x00000024211a7220 */ /* 0x000fe20000410000 */
[----:B------:R-:W-:Y:S01]  /*25b0*/  FADD.FTZ R100, -R87, R31 ;  /* 0x0000001f57647221 */ /* 0x000fe20000010100 */
[----:B------:R-:W-:Y:S01]  /*25c0*/  FMUL.FTZ R29, R33, R114 ;  /* 0x00000072211d7220 */ /* 0x000fe20000410000 */
[----:B------:R-:W-:Y:S01]  /*25d0*/  FADD.FTZ R102, -R87, R24 ;  /* 0x0000001857667221 */ /* 0x000fe20000010100 */
[----:B0-----:R-:W-:-:S04]  /*25e0*/  @!P1 IMAD.WIDE R40, R81, 0x4, R40 ;  /* 0x0000000451289825 */ /* 0x001fc800078e0228 */
[C---:B------:R-:W-:Y:S01]  /*25f0*/  FMUL.FTZ R30, R33.reuse, R32 ;  /* 0x00000020211e7220 */ /* 0x040fe20000410000 */
[C---:B------:R-:W-:Y:S01]  /*2600*/  FMUL.FTZ R103, R33.reuse, R34 ;  /* 0x0000002221677220 */ /* 0x040fe20000410000 */
[C---:B------:R-:W-:Y:S01]  /*2610*/  FMUL.FTZ R24, R33.reuse, R120 ;  /* 0x0000007821187220 */ /* 0x040fe20000410000 */
[C---:B------:R-:W-:Y:S01]  /*2620*/  FMUL.FTZ R27, R33.reuse, R116 ;  /* 0x00000074211b7220 */ /* 0x040fe20000410000 */
[----:B------:R-:W-:Y:S01]  /*2630*/  FMUL.FTZ R31, R33, R104 ;  /* 0x00000068211f7220 */ /* 0x000fe20000410000 */
[----:B-1----:R-:W-:-:S04]  /*2640*/  IMAD.WIDE.U32 R34, R83, 0x10, R50 ;  /* 0x0000001053227825 */ /* 0x002fc800078e0032 */
[----:B------:R-:W-:Y:S01]  /*2650*/  FFMA.FTZ R36, R25, R79, R0 ;  /* 0x0000004f19247223 */ /* 0x000fe20000010000 */
[----:B------:R-:W-:Y:S01]  /*2660*/  FFMA.FTZ R37, R86, R14, R65 ;  /* 0x0000000e56257223 */ /* 0x000fe20000010041 */
        /* <DEDUP_REMOVED lines=8> */
[----:B------:R0:W-:Y:S01]  /*26f0*/  @!P1 STG.E desc[UR6][R76.64], R85 ;  /* 0x000000554c009986 */ /* 0x0001e2000c101906 */
[C---:B------:R-:W-:Y:S01]  /*2700*/  FMUL.FTZ R102, R33.reuse, R102 ;  /* 0x0000006621667220 */ /* 0x040fe20000410000 */
[C---:B------:R-:W-:Y:S01]  /*2710*/  FMUL.FTZ R100, R33.reuse, R106 ;  /* 0x0000006a21647220 */ /* 0x040fe20000410000 */
[C---:B------:R-:W-:Y:S01]  /*2720*/  FMUL.FTZ R42, R33.reuse, R124 ;  /* 0x0000007c212a7220 */ /* 0x040fe20000410000 */
[----:B------:R-:W-:Y:S01]  /*2730*/  FFMA.FTZ R29, R30, R22, R69 ;  /* 0x000000161e1d7223 */ /* 0x000fe20000010045 */
[C---:B------:R-:W-:Y:S01]  /*2740*/  FMUL.FTZ R98, R33.reuse, R122 ;  /* 0x0000007a21627220 */ /* 0x040fe20000410000 */
[----:B------:R-:W-:Y:S01]  /*2750*/  FMUL.FTZ R43, R33, R43 ;  /* 0x0000002b212b7220 */ /* 0x000fe20000410000 */
[----:B------:R1:W-:Y:S01]  /*2760*/  @!P1 STG.E desc[UR6][R40.64], R33 ;  /* 0x0000002128009986 */ /* 0x0003e2000c101906 */
[----:B------:R-:W-:-:S04]  /*2770*/  IMAD.WIDE.U32 R88, R89, 0x10, R50 ;  /* 0x0000001059587825 */ /* 0x000fc800078e0032 */
[----:B------:R-:W-:Y:S01]  /*2780*/  FFMA.FTZ R24, R24, R16, R3 ;  /* 0x0000001018187223 */ /* 0x000fe20000010003 */
[----:B------:R-:W-:Y:S01]  /*2790*/  FFMA.FTZ R27, R27, R19, R66 ;  /* 0x000000131b1b7223 */ /* 0x000fe20000010042 */
[----:B------:R-:W-:Y:S01]  /*27a0*/  FFMA.FTZ R30, R31, R21, R6 ;  /* 0x000000151f1e7223 */ /* 0x000fe20000010006 */
[----:B------:R-:W-:Y:S01]  /*27b0*/  IMAD.WIDE.U32 R86, R91, 0x10, R50 ;  /* 0x000000105b567825 */ /* 0x000fe200078e0032 */
[----:B------:R3:W-:Y:S03]  /*27c0*/  STG.E.128 desc[UR6][R34.64], R36 ;  /* 0x0000002422007986 */ /* 0x0007e6000c101d06 */
[----:B------:R-:W-:Y:S01]  /*27d0*/  FFMA.FTZ R28, R28, R20, R5 ;  /* 0x000000141c1c7223 */ /* 0x000fe20000010005 */
[----:B------:R-:W-:Y:S01]  /*27e0*/  FFMA.FTZ R31, R109, R23, R68 ;  /* 0x000000176d1f7223 */ /* 0x000fe20000010044 */
[----:B0-----:R-:W-:-:S04]  /*27f0*/  IMAD.WIDE.U32 R84, R93, 0x10, R50 ;  /* 0x000000105d547825 */ /* 0x001fc800078e0032 */
[----:B------:R-:W-:Y:S01]  /*2800*/  FFMA.FTZ R32, R32, R52, R7 ;  /* 0x0000003420207223 */ /* 0x000fe20000010007 */
[----:B------:R-:W-:Y:S01]  /*2810*/  FFMA.FTZ R43, R43, R63, R74 ;  /* 0x0000003f2b2b7223 */ /* 0x000fe2000001004a */
[----:B-1----:R-:W-:Y:S01]  /*2820*/  FFMA.FTZ R33, R104, R54, R71 ;  /* 0x0000003668217223 */ /* 0x002fe20000010047 */
[----:B------:R-:W-:-:S04]  /*2830*/  IMAD.WIDE.U32 R76, R95, 0x10, R50 ;  /* 0x000000105f4c7825 */ /* 0x000fc800078e0032 */
[----:B------:R-:W-:Y:S01]  /*2840*/  FFMA.FTZ R41, R42, R62, R75 ;  /* 0x0000003e2a297223 */ /* 0x000fe2000001004b */
[----:B------:R-:W-:Y:S01]  /*2850*/  FFMA.FTZ R40, R98, R60, R11 ;  /* 0x0000003c62287223 */ /* 0x000fe2000001000b */
[----:B------:R-:W-:Y:S01]  /*2860*/  FFMA.FTZ R42, R99, R61, R12 ;  /* 0x0000003d632a7223 */ /* 0x000fe2000001000c */
[----:B------:R-:W-:Y:S01]  /*2870*/  IMAD.WIDE.U32 R50, R97, 0x10, R50 ;  /* 0x0000001061327825 */ /* 0x000fe200078e0032 */
[----:B------:R0:W-:Y:S01]  /*2880*/  STG.E.128 desc[UR6][R88.64], R24 ;  /* 0x0000001858007986 */ /* 0x0001e2000c101d06 */
[----:B--2---:R-:W-:-:S03]  /*2890*/  IADD3 R81, PT, PT, R81, R48, RZ ;  /* 0x0000003051517210 */ /* 0x004fc60007ffe0ff */
[----:B------:R0:W-:Y:S01]  /*28a0*/  STG.E.128 desc[UR6][R86.64], R28 ;  /* 0x0000001c56007986 */ /* 0x0001e2000c101d06 */
[----:B------:R-:W-:Y:S01]  /*28b0*/  ISETP.GE.AND P1, PT, R81, R49, PT ;  /* 0x000000315100720c */ /* 0x000fe20003f26270 */
[----:B---3--:R-:W-:Y:S01]  /*28c0*/  FFMA.FTZ R34, R105, R53, R8 ;  /* 0x0000003569227223 */ /* 0x008fe20000010008 */
[----:B------:R-:W-:Y:S01]  /*28d0*/  FFMA.FTZ R35, R107, R55, R70 ;  /* 0x000000376b237223 */ /* 0x000fe20000010046 */
[----:B------:R-:W-:Y:S01]  /*28e0*/  FFMA.FTZ R36, R102, R56, R9 ;  /* 0x0000003866247223 */ /* 0x000fe20000010009 */
[----:B------:R-:W-:Y:S01]  /*28f0*/  FFMA.FTZ R37, R100, R58, R73 ;  /* 0x0000003a64257223 */ /* 0x000fe20000010049 */
[----:B------:R-:W-:Y:S01]  /*2900*/  FFMA.FTZ R38, R103, R57, R10 ;  /* 0x0000003967267223 */ /* 0x000fe2000001000a */
[----:B------:R-:W-:Y:S01]  /*2910*/  FFMA.FTZ R39, R101, R59, R72 ;  /* 0x0000003b65277223 */ /* 0x000fe20000010048 */
[----:B------:R0:W-:Y:S04]  /*2920*/  STG.E.128 desc[UR6][R84.64], R32 ;  /* 0x0000002054007986 */ /* 0x0001e8000c101d06 */
[----:B------:R0:W-:Y:S04]  /*2930*/  STG.E.128 desc[UR6][R76.64], R36 ;  /* 0x000000244c007986 */ /* 0x0001e8000c101d06 */
[----:B------:R0:W-:Y:S01]  /*2940*/  STG.E.128 desc[UR6][R50.64], R40 ;  /* 0x0000002832007986 */ /* 0x0001e2000c101d06 */
[----:B------:R-:W-:Y:S05]  /*2950*/  @!P1 BRA `(.L_x_16396) ;  /* 0xffffffe000a09947 */ /* 0x000fea000383ffff */
[----:B------:R-:W-:Y:S05]  /*2960*/  EXIT ;  /* 0x000000000000794d */ /* 0x000fea0003800000 */
.L_x_16397:
        /* <DEDUP_REMOVED lines=9> */
.L_x_20864:


//--------------------- .text._ZN10layer_norm13ln_fwd_kernelINS_13Kernel_traitsI6__halfffffjLj3072ELj1ELj1ELj4ELj16ENS_18Kernel_traits_baseILj3072ES2_ffffjLj128EEEEELb0ELb1ELb1ELb0EEEvNS_9FwdParamsE --------------------------
	.section	.text._ZN10layer_norm13ln_fwd_kernelINS_13Kernel_traitsI6__halfffffjLj3072ELj1ELj1ELj4ELj16ENS_18Kernel_traits_baseILj3072ES2_ffffjLj128EEEEELb0ELb1ELb1ELb0EEEvNS_9FwdParamsE,"ax",@progbits
	.align	128
        .global         _ZN10layer_norm13ln_fwd_kernelINS_13Kernel_traitsI6__halfffffjLj3072ELj1ELj1ELj4ELj16ENS_18Kernel_traits_baseILj3072ES2_ffffjLj128EEEEELb0ELb1ELb1ELb0EEEvNS_9FwdParamsE
        .type           _ZN10layer_norm13ln_fwd_kernelINS_13Kernel_traitsI6__halfffffjLj3072ELj1ELj1ELj4ELj16ENS_18Kernel_traits_baseILj3072ES2_ffffjLj128EEEEELb0ELb1ELb1ELb0EEEvNS_9FwdParamsE,@function
        .size           _ZN10layer_norm13ln_fwd_kernelINS_13Kernel_traitsI6__halfffffjLj3072ELj1ELj1ELj4ELj16ENS_18Kernel_traits_baseILj3072ES2_ffffjLj128EEEEELb0ELb1ELb1ELb0EEEvNS_9FwdParamsE,(.L_x_20865 - _ZN10layer_norm13ln_fwd_kernelINS_13Kernel_traitsI6__halfffffjLj3072ELj1ELj1ELj4ELj16ENS_18Kernel_traits_baseILj3072ES2_ffffjLj128EEEEELb0ELb1ELb1ELb0EEEvNS_9FwdParamsE)
        .other          _ZN10layer_norm13ln_fwd_kernelINS_13Kernel_traitsI6__halfffffjLj3072ELj1ELj1ELj4ELj16ENS_18Kernel_traits_baseILj3072ES2_ffffjLj128EEEEELb0ELb1ELb1ELb0EEEvNS_9FwdParamsE,@"STO_CUDA_ENTRY STV_DEFAULT"
_ZN10layer_norm13ln_fwd_kernelINS_13Kernel_traitsI6__halfffffjLj3072ELj1ELj1ELj4ELj16ENS_18Kernel_traits_baseILj3072ES2_ffffjLj128EEEEELb0ELb1ELb1ELb0EEEvNS_9FwdParamsE:
.text._ZN10layer_norm13ln_fwd_kernelINS_13Kernel_traitsI6__halfffffjLj3072ELj1ELj1ELj4ELj16ENS_18Kernel_traits_baseILj3072ES2_ffffjLj128EEEEELb0ELb1ELb1ELb0EEEvNS_9FwdParamsE:
        /* <DEDUP_REMOVED lines=33> */
[----:B------:R-:W-:-:S04]  /*0210*/  @P0 LOP3.LUT R7, R7, 0x80, RZ, 0xfc, !PT ;  /* 0x0000008007070812 */ /* 0x000fc800078efcff */
        /* <DEDUP_REMOVED lines=11> */
[----:B------:R-:W1:Y:S01]  /*02d0*/  @P3 LDC.64 R54, c[0x0][0x3d0] ;  /* 0x0000f400ff363b82 */ /* 0x000e620000000a00 */
[----:B--2---:R-:W-:-:S05]  /*02e0*/  @P2 IMAD.WIDE.U32 R36, R7, 0x8, R36 ;  /* 0x0000000807242825 */ /* 0x004fca00078e0024 */
[----:B------:R0:W5:Y:S02]  /*02f0*/  @P2 LDG.E.64 R12, desc[UR12][R36.64] ;  /* 0x0000000c240c2981 */ /* 0x000164000c1e1b00 */
[----:B------:R-:W2:Y:S01]  /*0300*/  @P3 LDC.64 R56, c[0x0][0x438] ;  /* 0x00010e00ff383b82 */ /* 0x000ea20000000a00 */
[----:B---3--:R-:W-:-:S05]  /*0310*/  @P2 IMAD.WIDE.U32 R38, R7, 0x8, R38 ;  /* 0x0000000807262825 */ /* 0x008fca00078e0026 */
[----:B------:R0:W5:Y:S02]  /*0320*/  @P2 LD.E.64 R42, desc[UR12][R38.64] ;  /* 0x0000000c262a2980 */ /* 0x000164000c101b00 */
[----:B------:R-:W3:Y:S01]  /*0330*/  @P3 LDC.64 R58, c[0x0][0x3e8] ;  /* 0x0000fa00ff3a3b82 */ /* 0x000ee20000000a00 */
[C---:B----4-:R-:W-:Y:S01]  /*0340*/  @P2 IMAD.WIDE.U32 R52, R7.reuse, 0x8, R52 ;  /* 0x0000000807342825 */ /* 0x050fe200078e0034 */
[----:B------:R-:W-:-:S04]  /*0350*/  @P2 IADD3 R7, PT, PT, R7, 0x80, RZ ;  /* 0x0000008007072810 */ /* 0x000fc80007ffe0ff */
[----:B------:R0:W5:Y:S02]  /*0360*/  @P2 LDG.E.64 R18, desc[UR12][R52.64] ;  /* 0x0000000c34122981 */ /* 0x000164000c1e1b00 */
[----:B------:R-:W4:Y:S08]  /*0370*/  @P4 LDC.64 R60, c[0x0][0x3d0] ;  /* 0x0000f400ff3c4b82 */ /* 0x000f300000000a00 */
[----:B------:R-:W0:Y:S08]  /*0380*/  @P4 LDC.64 R64, c[0x0][0x3e8] ;  /* 0x0000fa00ff404b82 */ /* 0x000e300000000a00 */
[----:B------:R-:W0:Y:S01]  /*0390*/  @P4 LDC.64 R62, c[0x0][0x438] ;  /* 0x00010e00ff3e4b82 */ /* 0x000e220000000a00 */
[----:B-1----:R-:W-:-:S04]  /*03a0*/  @P3 IMAD.WIDE.U32 R54, R7, 0x8, R54 ;  /* 0x0000000807363825 */ /* 0x002fc800078e0036 */
[C---:B--2---:R-:W-:Y:S01]  /*03b0*/  @P3 IMAD.WIDE.U32 R56, R7.reuse, 0x8, R56 ;  /* 0x0000000807383825 */ /* 0x044fe200078e0038 */
[----:B------:R1:W5:Y:S03]  /*03c0*/  @P3 LDG.E.64 R10, desc[UR12][R54.64] ;  /* 0x0000000c360a3981 */ /* 0x000366000c1e1b00 */
[C---:B---3--:R-:W-:Y:S01]  /*03d0*/  @P3 IMAD.WIDE.U32 R58, R7.reuse, 0x8, R58 ;  /* 0x00000008073a3825 */ /* 0x048fe200078e003a */
[----:B------:R-:W-:Y:S01]  /*03e0*/  @P3 IADD3 R7, PT, PT, R7, 0x80, RZ ;  /* 0x0000008007073810 */ /* 0x000fe20007ffe0ff */
[----:B------:R1:W5:Y:S04]  /*03f0*/  @P3 LD.E.64 R40, desc[UR12][R56.64] ;  /* 0x0000000c38283980 */ /* 0x000368000c101b00 */
[C---:B----4-:R-:W-:Y:S01]  /*0400*/  @P4 IMAD.WIDE.U32 R60, R7.reuse, 0x8, R60 ;  /* 0x00000008073c4825 */ /* 0x050fe200078e003c */
[----:B------:R1:W5:Y:S03]  /*0410*/  @P3 LDG.E.64 R20, desc[UR12][R58.64] ;  /* 0x0000000c3a143981 */ /* 0x000366000c1e1b00 */
[C---:B0-----:R-:W-:Y:S01]  /*0420*/  @P4 IMAD.WIDE.U32 R64, R7.reuse, 0x8, R64 ;  /* 0x0000000807404825 */ /* 0x041fe200078e0040 */
[----:B------:R1:W5:Y:S03]  /*0430*/  @P4 LDG.E.64 R8, desc[UR12][R60.64] ;  /* 0x0000000c3c084981 */ /* 0x000366000c1e1b00 */
[----:B------:R-:W-:Y:S01]  /*0440*/  @P4 IMAD.WIDE.U32 R62, R7, 0x8, R62 ;  /* 0x00000008073e4825 */ /* 0x000fe200078e003e */
[----:B------:R1:W5:Y:S04]  /*0450*/  @P4 LDG.E.64 R22, desc[UR12][R64.64] ;  /* 0x0000000c40164981 */ /* 0x000368000c1e1b00 */
[----:B------:R1:W5:Y:S01]  /*0460*/  @P4 LD.E.64 R2, desc[UR12][R62.64] ;  /* 0x0000000c3e024980 */ /* 0x000362000c101b00 */
[----:B------:R-:W-:-:S02]  /*0470*/  ISETP.GE.U32.AND P0, PT, R0, 0x300, PT ;  /* 0x000003000000780c */ /* 0x000fc40003f06070 */
[----:B------:R-:W-:-:S11]  /*0480*/  @P4 IADD3 R7, PT, PT, R7, 0x80, RZ ;  /* 0x0000008007074810 */ /* 0x000fd60007ffe0ff */
[----:B-1----:R-:W-:Y:S05]  /*0490*/  @!P0 BRA `(.L_x_16400) ;  /* 0x0000000000fc8947 */ /* 0x002fea0003800000 */
        /* <DEDUP_REMOVED lines=10> */
.L_x_16399:
        /* <DEDUP_REMOVED lines=15> */
[----:B------:R1:W5:Y:S02]  /*0630*/  @P0 LDG.E.64 R50, desc[UR12][R32.64] ;  /* 0x0000000c20320981 */ /* 0x000364000c1e1b00 */
[----:B------:R-:W0:Y:S01]  /*0640*/  @P2 LDC.64 R52, c[0x0][0x3e8] ;  /* 0x0000fa00ff342b82 */ /* 0x000e220000000a00 */
[----:B--2---:R-:W-:-:S05]  /*0650*/  @P1 IMAD.WIDE.U32 R34, R7, 0x8, R34 ;  /* 0x0000000807221825 */ /* 0x004fca00078e0022 */
[----:B------:R1:W5:Y:S02]  /*0660*/  @P1 LDG.E.64 R16, desc[UR12][R34.64] ;  /* 0x0000000c22101981 */ /* 0x000364000c1e1b00 */
[----:B------:R-:W2:Y:S01]  /*0670*/  @P3 LDC.64 R54, c[0x0][0x3d0] ;  /* 0x0000f400ff363b82 */ /* 0x000ea20000000a00 */
[C---:B---3--:R-:W-:Y:S01]  /*0680*/  @P1 IMAD.WIDE.U32 R36, R7.reuse, 0x8, R36 ;  /* 0x0000000807241825 */ /* 0x048fe200078e0024 */
[----:B------:R-:W-:-:S04]  /*0690*/  @P1 IADD3 R7, PT, PT, R7, 0x80, RZ ;  /* 0x0000008007071810 */ /* 0x000fc80007ffe0ff */
[----:B------:R1:W5:Y:S02]  /*06a0*/  @P1 LDG.E.64 R48, desc[UR12][R36.64] ;  /* 0x0000000c24301981 */ /* 0x000364000c1e1b00 */
[----:B------:R-:W3:Y:S01]  /*06b0*/  @P3 LDC.64 R56, c[0x0][0x3e8] ;  /* 0x0000fa00ff383b82 */ /* 0x000ee20000000a00 */
[----:B----4-:R-:W-:-:S05]  /*06c0*/  @P2 IMAD.WIDE.U32 R38, R7, 0x8, R38 ;  /* 0x0000000807262825 */ /* 0x010fca00078e0026 */
[----:B------:R1:W5:Y:S02]  /*06d0*/  @P2 LDG.E.64 R12, desc[UR12][R38.64] ;  /* 0x0000000c260c2981 */ /* 0x000364000c1e1b00 */
[----:B------:R-:W4:Y:S01]  /*06e0*/  @P4 LDC.64 R28, c[0x0][0x3d0] ;  /* 0x0000f400ff1c4b82 */ /* 0x000f220000000a00 */
[C---:B0-----:R-:W-:Y:S01]  /*06f0*/  @P2 IMAD.WIDE.U32 R52, R7.reuse, 0x8, R52 ;  /* 0x0000000807342825 */ /* 0x041fe200078e0034 */
[----:B------:R-:W-:-:S04]  /*0700*/  @P2 IADD3 R7, PT, PT, R7, 0x80, RZ ;  /* 0x0000008007072810 */ /* 0x000fc80007ffe0ff */
        /* <DEDUP_REMOVED lines=10> */
[----:B------:R1:W5:Y:S01]  /*07b0*/  @P4 LDG.E.64 R8, desc[UR12][R58.64] ;  /* 0x0000000c3a084981 */ /* 0x000362000c1e1b00 */
[C---:B0-----:R-:W-:Y:S01]  /*07c0*/  @P4 IMAD.WIDE.U32 R60, R7.reuse, 0x8, R60 ;  /* 0x00000008073c4825 */ /* 0x041fe200078e003c */
[----:B------:R-:W-:-:S04]  /*07d0*/  @P4 IADD3 R7, PT, PT, R7, 0x80, RZ ;  /* 0x0000008007074810 */ /* 0x000fc80007ffe0ff */
[----:B------:R1:W5:Y:S01]  /*07e0*/  @P4 LDG.E.64 R22, desc[UR12][R60.64] ;  /* 0x0000000c3c164981 */ /* 0x000362000c1e1b00 */
[----:B--2---:R-:W-:-:S05]  /*07f0*/  @P5 IMAD.WIDE.U32 R28, R7, 0x8, R62 ;  /* 0x00000008071c5825 */ /* 0x004fca00078e003e */
[----:B------:R1:W5:Y:S01]  /*0800*/  @P5 LDG.E.64 R24, desc[UR12][R28.64] ;  /* 0x0000000c1c185981 */ /* 0x000362000c1e1b00 */
[----:B---3--:R-:W-:-:S05]  /*0810*/  @P5 IMAD.WIDE.U32 R30, R7, 0x8, R64 ;  /* 0x00000008071e5825 */ /* 0x008fca00078e0040 */
[----:B------:R1:W5:Y:S01]  /*0820*/  @P5 LDG.E.64 R26, desc[UR12][R30.64] ;  /* 0x0000000c1e1a5981 */ /* 0x000362000c1e1b00 */
[----:B------:R-:W-:Y:S02]  /*0830*/  @P0 CS2R R46, SRZ ;  /* 0x00000000002e0805 */ /* 0x000fe4000001ff00 */
[----:B------:R-:W-:Y:S02]  /*0840*/  @P1 CS2R R44, SRZ ;  /* 0x00000000002c1805 */ /* 0x000fe4000001ff00 */
[----:B------:R-:W-:Y:S02]  /*0850*/  @P2 CS2R R42, SRZ ;  /* 0x00000000002a2805 */ /* 0x000fe4000001ff00 */
[----:B------:R-:W-:Y:S02]  /*0860*/  @P3 CS2R R40, SRZ ;  /* 0x0000000000283805 */ /* 0x000fe4000001ff00 */
[----:B------:R-:W-:Y:S02]  /*0870*/  @P4 CS2R R2, SRZ ;  /* 0x0000000000024805 */ /* 0x000fe4000001ff00 */
[----:B-1----:R-:W-:-:S07]  /*0880*/  @P5 CS2R R82, SRZ ;  /* 0x0000000000525805 */ /* 0x002fce000001ff00 */
.L_x_16400:
[----:B------:R-:W-:Y:S05]  /*0890*/  BSYNC.RECONVERGENT B0 ;  /* 0x0000000000007941 */ /* 0x000fea0003800200 */
.L_x_16398:
        /* <DEDUP_REMOVED lines=9> */
[----:B------:R-:W-:Y:S01]  /*0930*/  SHF.R.U64 R71, R10, 0x10, R11 ;  /* 0x000000100a477819 */ /* 0x000fe2000000120b */
[----:B------:R-:W1:Y:S01]  /*0940*/  LDCU UR21, c[0x0][0x388] ;  /* 0x00007100ff1577ac */ /* 0x000e620008000800 */
[----:B------:R-:W-:Y:S02]  /*0950*/  MOV R10, R8 ;  /* 0x00000008000a7202 */ /* 0x000fe40000000f00 */
[----:B------:R-:W-:Y:S01]  /*0960*/  MOV R86, R9 ;  /* 0x0000000900567202 */ /* 0x000fe20000000f00 */
[----:B------:R-:W2:Y:S01]  /*0970*/  LDCU.U8 UR16, c[0x0][0x410] ;  /* 0x00008200ff1077ac */ /* 0x000ea20008000000 */
[----:B------:R-:W-:-:S02]  /*0980*/  SHF.R.U64 R57, R8, 0x10, R9 ;  /* 0x0000001008397819 */ /* 0x000fc40000001209 */
[----:B------:R-:W-:Y:S01]  /*0990*/  SHF.R.U32.HI R8, RZ, 0x10, R9 ;  /* 0x00000010ff087819 */ /* 0x000fe20000011609 */
[----:B------:R-:W3:Y:S01]  /*09a0*/  LDCU UR17, c[0x0][0x400] ;  /* 0x00008000ff1177ac */ /* 0x000ee20008000800 */
[----:B------:R-:W-:Y:S02]  /*09b0*/  PRMT R86, R86, 0x5410, R10 ;  /* 0x0000541056567816 */ /* 0x000fe4000000000a */
[----:B------:R-:W-:Y:S01]  /*09c0*/  MOV R9, R50 ;  /* 0x0000003200097202 */ /* 0x000fe20000000f00 */
[----:B------:R-:W4:Y:S01]  /*09d0*/  LDCU.64 UR14, c[0x0][0x3a0] ;  /* 0x00007400ff0e77ac */ /* 0x000f220008000a00 */
[----:B------:R-:W-:Y:S02]  /*09e0*/  MOV R10, R51 ;  /* 0x00000033000a7202 */ /* 0x000fe40000000f00 */
[----:B------:R-:W-:Y:S01]  /*09f0*/  PRMT R57, R57, 0x5410, R8 ;  /* 0x0000541039397816 */ /* 0x000fe20000000008 */
[----:B------:R-:W0:Y:S01]  /*0a00*/  LDCU.128 UR8, c[0x0][0x3f0] ;  /* 0x00007e00ff0877ac */ /* 0x000e220008000c00 */
[----:B------:R-:W-:-:S02]  /*0a10*/  PRMT R58, R9, 0x5410, R10 ;  /* 0x00005410093a7816 */ /* 0x000fc4000000000a */
[----:B------:R-:W-:Y:S01]  /*0a20*/  MOV R8, R48 ;  /* 0x0000003000087202 */ /* 0x000fe20000000f00 */
[----:B------:R-:W0:Y:S01]  /*0a30*/  LDCU.64 UR18, c[0x0][0x380] ;  /* 0x00007000ff1277ac */ /* 0x000e220008000a00 */
[----:B------:R-:W-:Y:S02]  /*0a40*/  MOV R9, R49 ;  /* 0x0000003100097202 */ /* 0x000fe40000000f00 */
[----:B------:R-:W-:Y:S01]  /*0a50*/  SHF.R.U64 R75, R16, 0x10, R17 ;  /* 0x00000010104b7819 */ /* 0x000fe20000001211 */
[----:B------:R-:W-:Y:S01]  /*0a60*/  UPLOP3.LUT UP1, UPT, UPT, UPT, UPT, 0x40, 0x4 ;  /* 0x000000000004789c */ /* 0x000fe20003f2e870 */
[----:B------:R-:W-:Y:S02]  /*0a70*/  PRMT R59, R8, 0x5410, R9 ;  /* 0x00005410083b7816 */ /* 0x000fe40000000009 */
[----:B------:R-:W-:Y:S02]  /*0a80*/  PRMT R75, R75, 0x5410, R75 ;  /* 0x000054104b4b7816 */ /* 0x000fe4000000004b */
[----:B------:R-:W-:-:S02]  /*0a90*/  SHF.R.U64 R8, R44, 0x10, R45 ;  /* 0x000000102c087819 */ /* 0x000fc4000000122d */
[----:B------:R-:W-:Y:S02]  /*0aa0*/  PRMT R71, R71, 0x5410, R71 ;  /* 0x0000541047477816 */ /* 0x000fe40000000047 */
[----:B------:R-:W-:Y:S02]  /*0ab0*/  PRMT R75, R8, 0x7610, R75 ;  /* 0x00007610084b7816 */ /* 0x000fe4000000004b */
[----:B------:R-:W-:Y:S02]  /*0ac0*/  SHF.R.U64 R8, R40, 0x10, R41 ;  /* 0x0000001028087819 */ /* 0x000fe40000001229 */
[----:B------:R-:W-:Y:S02]  /*0ad0*/  SHF.R.S32.HI R6, RZ, 0x2, R6 ;  /* 0x00000002ff067819 */ /* 0x000fe40000011406 */
[----:B------:R-:W-:Y:S02]  /*0ae0*/  PRMT R71, R8, 0x7610, R71 ;  /* 0x0000761008477816 */ /* 0x000fe40000000047 */
[----:B------:R-:W-:-:S02]  /*0af0*/  LOP3.LUT R8, R6, 0x7f, RZ, 0xc0, !PT ;  /* 0x0000007f06087812 */ /* 0x000fc400078ec0ff */
[----:B------:R-:W-:Y:S02]  /*0b00*/  LOP3.LUT R6, R6, 0xffffff80, RZ, 0xc0, !PT ;  /* 0xffffff8006067812 */ /* 0x000fe400078ec0ff */
[----:B------:R-:W-:Y:S01]  /*0b10*/  VIADDMNMX R4, R8, -R4, RZ, !PT ;  /* 0x8000000408047246 */ /* 0x000fe200078001ff */
[----:B------:R-:W-:Y:S01]  /*0b20*/  IMAD R8, R5, -0x20, R8 ;  /* 0xffffffe005087824 */ /* 0x000fe200078e0208 */
[----:B------:R-:W-:Y:S02]  /*0b30*/  MOV R87, R11 ;  /* 0x0000000b00577202 */ /* 0x000fe40000000f00 */
[----:B------:R-:W-:Y:S02]  /*0b40*/  VIMNMX R5, PT, PT, R4, 0x20, PT ;  /* 0x0000002004057848 */ /* 0x000fe40003fe0100 */
[----:B------:R-:W-:Y:S02]  /*0b50*/  SHF.R.U32.HI R56, RZ, 0x10, R27 ;  /* 0x00000010ff387819 */ /* 0x000fe4000001161b */
[----:B------:R-:W-:-:S02]  /*0b60*/  LEA R5, R5, R6, 0x2 ;  /* 0x0000000605057211 */ /* 0x000fc400078e10ff */
[----:B------:R-:W-:Y:S02]  /*0b70*/  SHF.R.U32.HI R11, RZ, 0x10, R11 ;  /* 0x00000010ff0b7819 */ /* 0x000fe4000001160b */
[----:B------:R-:W-:Y:S02]  /*0b80*/  I2FP.F32.U32 R5, R5 ;  /* 0x0000000500057245 */ /* 0x000fe40000201000 */
[--C-:B------:R-:W-:Y:S02]  /*0b90*/  SHF.R.U64 R85, R14, 0x10, R15.reuse ;  /* 0x000000100e557819 */ /* 0x100fe4000000120f */
[----:B------:R-:W-:Y:S01]  /*0ba0*/  SHF.R.U32.HI R84, RZ, 0x10, R15 ;  /* 0x00000010ff547819 */ /* 0x000fe2000001160f */
[----:B------:R0:W0:Y:S01]  /*0bb0*/  MUFU.RCP R92, R5 ;  /* 0x00000005005c7308 */ /* 0x0000220000001000 */
[----:B------:R-:W-:Y:S02]  /*0bc0*/  SHF.R.U32.HI R74, RZ, 0x10, R17 ;  /* 0x00000010ff4a7819 */ /* 0x000fe40000011611 */
[----:B------:R-:W-:-:S02]  /*0bd0*/  PRMT R56, R56, 0x5410, R11 ;  /* 0x0000541038387816 */ /* 0x000fc4000000000b */
[----:B------:R-:W-:Y:S02]  /*0be0*/  PRMT R85, R85, 0x5410, R85 ;  /* 0x0000541055557816 */ /* 0x000fe40000000055 */
[----:B------:R-:W-:Y:S02]  /*0bf0*/  PRMT R84, R84, 0x5410, R84 ;  /* 0x0000541054547816 */ /* 0x000fe40000000054 */
[----:B------:R-:W-:Y:S02]  /*0c00*/  PRMT R74, R74, 0x5410, R74 ;  /* 0x000054104a4a7816 */ /* 0x000fe4000000004a */
[--C-:B------:R-:W-:Y:S02]  /*0c10*/  SHF.R.U64 R10, R46, 0x10, R47.reuse ;  /* 0x000000102e0a7819 */ /* 0x100fe4000000122f */
[----:B------:R-:W-:Y:S02]  /*0c20*/  SHF.R.U32.HI R11, RZ, 0x10, R47 ;  /* 0x00000010ff0b7819 */ /* 0x000fe4000001162f */
[----:B------:R-:W-:-:S02]  /*0c30*/  SHF.R.U32.HI R9, RZ, 0x10, R45 ;  /* 0x00000010ff097819 */ /* 0x000fc4000001162d */
[----:B------:R-:W-:Y:S02]  /*0c40*/  SHF.R.U32.HI R72, RZ, 0x10, R13 ;  /* 0x00000010ff487819 */ /* 0x000fe4000001160d */
[----:B------:R-:W-:Y:S02]  /*0c50*/  VIMNMX R8, PT, PT, RZ, R8, !PT ;  /* 0x00000008ff087248 */ /* 0x000fe40007fe0100 */
[----:B------:R-:W-:Y:S02]  /*0c60*/  MOV R69, R18 ;  /* 0x0000001200457202 */ /* 0x000fe40000000f00 */
[----:B------:R-:W-:Y:S02]  /*0c70*/  MOV R68, R19 ;  /* 0x0000001300447202 */ /* 0x000fe40000000f00 */
[--C-:B------:R-:W-:Y:S02]  /*0c80*/  SHF.R.U64 R28, R18, 0x10, R19.reuse ;  /* 0x00000010121c7819 */ /* 0x100fe40000001213 */
[----:B------:R-:W-:-:S02]  /*0c90*/  SHF.R.U32.HI R29, RZ, 0x10, R19 ;  /* 0x00000010ff1d7819 */ /* 0x000fc40000011613 */
[----:B------:R-:W-:Y:S02]  /*0ca0*/  MOV R63, R21 ;  /* 0x00000015003f7202 */ /* 0x000fe40000000f00 */
[--C-:B------:R-:W-:Y:S02]  /*0cb0*/  SHF.R.U64 R30, R20, 0x10, R21.reuse ;  /* 0x00000010141e7819 */ /* 0x100fe40000001215 */
[----:B------:R-:W-:Y:S02]  /*0cc0*/  SHF.R.U32.HI R52, RZ, 0x10, R21 ;  /* 0x00000010ff347819 */ /* 0x000fe40000011615 */
[----:B------:R-:W-:Y:S02]  /*0cd0*/  MOV R66, R20 ;  /* 0x0000001400427202 */ /* 0x000fe40000000f00 */
[----:B------:R-:W-:Y:S02]  /*0ce0*/  MOV R19, R22 ;  /* 0x0000001600137202 */ /* 0x000fe40000000f00 */
[----:B------:R-:W-:-:S02]  /*0cf0*/  SHF.R.U64 R21, R22, 0x10, R23 ;  /* 0x0000001016157819 */ /* 0x000fc40000001217 */
[----:B------:R-:W-:Y:S02]  /*0d00*/  MOV R90, R14 ;  /* 0x0000000e005a7202 */ /* 0x000fe40000000f00 */
[----:B------:R-:W-:Y:S02]  /*0d10*/  MOV R18, R15 ;  /* 0x0000000f00127202 */ /* 0x000fe40000000f00 */
[----:B------:R-:W-:Y:S02]  /*0d20*/  MOV R7, R24 ;  /* 0x0000001800077202 */ /* 0x000fe40000000f00 */
[----:B------:R-:W-:Y:S02]  /*0d30*/  MOV R79, R25 ;  /* 0x00000019004f7202 */ /* 0x000fe40000000f00 */
[--C-:B------:R-:W-:Y:S02]  /*0d40*/  SHF.R.U64 R81, R24, 0x10, R25.reuse ;  /* 0x0000001018517819 */ /* 0x100fe40000001219 */
[----:B------:R-:W-:Y:S01]  /*0d50*/  SHF.R.U32.HI R77, RZ, 0x10, R25 ;  /* 0x00000010ff4d7819 */ /* 0x000fe20000011619 */
[----:B------:R-:W-:Y:S01]  /*0d60*/  HADD2.F32 R79, -RZ, R79.H0_H0 ;  /* 0x2000004fff4f7230 */ /* 0x000fe20000004100 */
[----:B------:R-:W-:Y:S01]  /*0d70*/  PRMT R85, R10, 0x7610, R85 ;  /* 0x000076100a557816 */ /* 0x000fe20000000055 */
[----:B------:R-:W-:Y:S01]  /*0d80*/  HADD2.F32 R81, -RZ, R81.H0_H0 ;  /* 0x20000051ff517230 */ /* 0x000fe20000004100 */
[----:B------:R-:W-:Y:S01]  /*0d90*/  PRMT R84, R11, 0x7610, R84 ;  /* 0x000076100b547816 */ /* 0x000fe20000000054 */
[----:B------:R-:W-:Y:S01]  /*0da0*/  HADD2.F32 R77, -RZ, R77.H0_H0 ;  /* 0x2000004dff4d7230 */ /* 0x000fe20000004100 */
[----:B------:R-:W-:-:S02]  /*0db0*/  PRMT R74, R9, 0x7610, R74 ;  /* 0x00007610094a7816 */ /* 0x000fc4000000004a */
        /* <DEDUP_REMOVED lines=8> */
[----:B------:R-:W-:Y:S02]  /*0e40*/  MOV R20, R26 ;  /* 0x0000001a00147202 */ /* 0x000fe40000000f00 */
[----:B------:R-:W-:-:S02]  /*0e50*/  MOV R55, R27 ;  /* 0x0000001b00377202 */ /* 0x000fc40000000f00 */
[----:B------:R-:W-:Y:S02]  /*0e60*/  SHF.R.U64 R22, R26, 0x10, R27 ;  /* 0x000000101a167819 */ /* 0x000fe4000000121b */
[----:B------:R-:W-:Y:S02]  /*0e70*/  MOV R89, R16 ;  /* 0x0000001000597202 */ /* 0x000fe40000000f00 */
[----:B------:R-:W-:Y:S02]  /*0e80*/  MOV R14, R17 ;  /* 0x00000011000e7202 */ /* 0x000fe40000000f00 */
[----:B------:R-:W-:Y:S02]  /*0e90*/  MOV R15, R13 ;  /* 0x0000000d000f7202 */ /* 0x000fe40000000f00 */
[----:B------:R-:W-:Y:S02]  /*0ea0*/  PRMT R73, R73, 0x5410, R73 ;  /* 0x0000541049497816 */ /* 0x000fe40000000049 */
[----:B------:R-:W-:-:S02]  /*0eb0*/  PRMT R72, R72, 0x5410, R72 ;  /* 0x0000541048487816 */ /* 0x000fc40000000048 */
[--C-:B------:R-:W-:Y:S02]  /*0ec0*/  SHF.R.U64 R10, R42, 0x10, R43.reuse ;  /* 0x000000102a0a7819 */ /* 0x100fe4000000122b */
[----:B------:R-:W-:Y:S02]  /*0ed0*/  SHF.R.U32.HI R11, RZ, 0x10, R43 ;  /* 0x00000010ff0b7819 */ /* 0x000fe4000001162b */
[----:B------:R-:W-:Y:S02]  /*0ee0*/  SHF.R.U32.HI R9, RZ, 0x10, R41 ;  /* 0x00000010ff097819 */ /* 0x000fe40000011629 */
[--C-:B------:R-:W-:Y:S02]  /*0ef0*/  SHF.R.U64 R70, R2, 0x10, R3.reuse ;  /* 0x0000001002467819 */ /* 0x100fe40000001203 */
[----:B------:R-:W-:Y:S02]  /*0f00*/  SHF.R.U32.HI R4, RZ, 0x10, R3 ;  /* 0x00000010ff047819 */ /* 0x000fe40000011603 */
[----:B------:R-:W-:-:S02]  /*0f10*/  VIMNMX R91, PT, PT, R8, 0x20, PT ;  /* 0x00000020085b7848 */ /* 0x000fc40003fe0100 */
        /* <DEDUP_REMOVED lines=15> */
[----:B01234-:R-:W-:-:S07]  /*1010*/  LEA R91, R91, R6, 0x2 ;  /* 0x000000065b5b7211 */ /* 0x01ffce00078e10ff */
.L_x_16442:
[----:B------:R-:W-:-:S06]  /*1020*/  UIMAD.WIDE UR4, UR7, 0x4, UR8 ;  /* 0x00000004070478a5 */ /* 0x000fcc000f8e0208 */
[----:B01234-:R-:W-:Y:S02]  /*1030*/  MOV R36, UR4 ;  /* 0x0000000400247c02 */ /* 0x01ffe40008000f00 */
[----:B------:R-:W-:-:S05]  /*1040*/  MOV R37, UR5 ;  /* 0x0000000500257c02 */ /* 0x000fca0008000f00 */
[----:B------:R0:W2:Y:S01]  /*1050*/  LDG.E R38, desc[UR12][R36.64] ;  /* 0x0000000c24267981 */ /* 0x0000a2000c1e1900 */
[----:B------:R-:W-:-:S06]  /*1060*/  UIMAD.WIDE UR4, UR7, 0x4, UR10 ;  /* 0x00000004070478a5 */ /* 0x000fcc000f8e020a */
[----:B0-----:R-:W-:Y:S02]  /*1070*/  MOV R36, UR4 ;  /* 0x0000000400247c02 */ /* 0x001fe40008000f00 */
[----:B------:R-:W-:-:S05]  /*1080*/  MOV R37, UR5 ;  /* 0x0000000500257c02 */ /* 0x000fca0008000f00 */
[----:B------:R-:W3:Y:S01]  /*1090*/  LDG.E R36, desc[UR12][R36.64] ;  /* 0x0000000c24247981 */ /* 0x000ee2000c1e1900 */
[----:B------:R-:W-:Y:S01]  /*10a0*/  HFMA2 R39, -RZ, RZ, 0, 0 ;  /* 0x00000000ff277431 */ /* 0x000fe200000001ff */
[----:B------:R-:W-:Y:S01]  /*10b0*/  BSSY.RECONVERGENT B0, `(.L_x_16401) ;  /* 0x0000063000007945 */ /* 0x000fe20003800200 */
[----:B------:R-:W0:Y:S01]  /*10c0*/  S2R R64, SR_TID.X ;  /* 0x0000000000407919 */ /* 0x000e220000002100 */
[----:B--2---:R-:W-:-:S13]  /*10d0*/  R2UR UR20, R38 ;  /* 0x00000000261472ca */ /* 0x004fda00000e0000 */
[----:B------:R-:W-:Y:S01]  /*10e0*/  UISETP.GE.AND UP2, UPT, UR20, 0x1, UPT ;  /* 0x000000011400788c */ /* 0x000fe2000bf46270 */
[----:B---3--:R-:W-:-:S05]  /*10f0*/  R2UR UR6, R36 ;  /* 0x00000000240672ca */ /* 0x008fca00000e0000 */
[----:B------:R-:W-:Y:S02]  /*1100*/  PLOP3.LUT P0, PT, PT, PT, UP2, 0x80, 0x8 ;  /* 0x000000000008781c */ /* 0x000fe40003f0f028 */
[----:B------:R-:W-:Y:S02]  /*1110*/  PLOP3.LUT P1, PT, PT, PT, UP2, 0x80, 0x8 ;  /* 0x000000000008781c */ /* 0x000fe40003f2f028 */
[----:B------:R-:W-:Y:S01]  /*1120*/  PLOP3.LUT P2, PT, PT, PT, UP2, 0x80, 0x8 ;  /* 0x000000000008781c */ /* 0x000fe20003f4f028 */
[----:B------:R-:W-:-:S06]  /*1130*/  @UP2 UIADD3 UR4, UPT, UPT, UR20, -0x1, URZ ;  /* 0xffffffff14042890 */ /* 0x000fcc000fffe0ff */
[----:B------:R-:W-:Y:S01]  /*1140*/  MOV R36, UR4 ;  /* 0x0000000400247c02 */ /* 0x000fe20008000f00 */
[----:B------:R-:W-:-:S04]  /*1150*/  UIMAD UR4, UR7, UR21, URZ ;  /* 0x00000015070472a4 */ /* 0x000fc8000f8e02ff */
[----:B------:R-:W-:Y:S01]  /*1160*/  @P0 IMAD R36, R36, UR21, RZ ;  /* 0x0000001524240c24 */ /* 0x000fe2000f8e02ff */
[----:B------:R-:W-:Y:S01]  /*1170*/  PLOP3.LUT P0, PT, PT, PT, UP2, 0x80, 0x8 ;  /* 0x000000000008781c */ /* 0x000fe20003f0f028 */
[----:B------:R-:W-:-:S03]  /*1180*/  USHF.R.S32.HI UR5, URZ, 0x1f, UR4 ;  /* 0x0000001fff057899 */ /* 0x000fc60008011404 */
[----:B------:R-:W-:Y:S01]  /*1190*/  @P1 SHF.R.S32.HI R37, RZ, 0x1f, R36 ;  /* 0x0000001fff251819 */ /* 0x000fe20000011424 */
[----:B------:R-:W-:-:S03]  /*11a0*/  ULEA.HI UR5, UR5, UR4, URZ, 0x2 ;  /* 0x0000000405057291 */ /* 0x000fc6000f8f10ff */
[----:B------:R-:W-:-:S03]  /*11b0*/  @P2 LEA.HI R37, R37, R36, RZ, 0x2 ;  /* 0x0000002425252211 */ /* 0x000fc600078f10ff */
[----:B------:R-:W-:Y:S02]  /*11c0*/  MOV R38, UR5 ;  /* 0x0000000500267c02 */ /* 0x000fe40008000f00 */
[-C--:B0-----:R-:W-:Y:S02]  /*11d0*/  @P0 LEA.HI.SX32 R39, R37, R64.reuse, 0x1e ;  /* 0x0000004025270211 */ /* 0x081fe400078ff2ff */
[----:B------:R-:W-:Y:S02]  /*11e0*/  ISETP.GE.U32.AND P0, PT, R0, 0x80, PT ;  /* 0x000000800000780c */ /* 0x000fe40003f06070 */
[----:B------:R-:W-:-:S11]  /*11f0*/  LEA.HI.SX32 R38, R38, R64, 0x1e ;  /* 0x0000004026267211 */ /* 0x000fd600078ff2ff */
[----:B------:R-:W-:Y:S05]  /*1200*/  @!P0 BRA `(.L_x_16402) ;  /* 0x0000000400348947 */ /* 0x000fea0003800000 */
[----:B------:R-:W-:Y:S01]  /*1210*/  UISETP.NE.U32.AND UP0, UPT, UR14, URZ, UPT ;  /* 0x000000ff0e00728c */ /* 0x000fe2000bf05070 */
[--C-:B------:R-:W-:Y:S02]  /*1220*/  SHF.R.U64 R12, R50, 0x10, R51.reuse ;  /* 0x00000010320c7819 */ /* 0x100fe40000001233 */
[----:B------:R-:W-:Y:S01]  /*1230*/  SHF.R.U32.HI R13, RZ, 0x10, R51 ;  /* 0x00000010ff0d7819 */ /* 0x000fe20000011633 */
[----:B------:R-:W-:Y:S01]  /*1240*/  UISETP.NE.AND.EX UP0, UPT, UR15, URZ, UPT, UP0 ;  /* 0x000000ff0f00728c */ /* 0x000fe2000bf05300 */
[----:B------:R-:W-:Y:S10]  /*1250*/  BRA.U !UP2, `(.L_x_16403) ;  /* 0x000000010a0c7547 */ /* 0x000ff4000b800000 */
[----:B------:R-:W0:Y:S02]  /*1260*/  LDC.64 R4, c[0x0][0x390] ;  /* 0x0000e400ff047b82 */ /* 0x000e240000000a00 */
[----:B0-----:R-:W-:-:S06]  /*1270*/  IMAD.WIDE.U32 R4, R39, 0x10, R4 ;  /* 0x0000001027047825 */ /* 0x001fcc00078e0004 */
[----:B------:R-:W5:Y:S02]  /*1280*/  LDG.E.128 R4, desc[UR12][R4.64] ;  /* 0x0000000c04047981 */ /* 0x000f64000c1e1d00 */
.L_x_16403:
[----:B------:R-:W-:Y:S02]  /*1290*/  PRMT R37, R12, 0x7610, R37 ;  /* 0x000076100c257816 */ /* 0x000fe40000000025 */
[----:B------:R-:W-:Y:S01]  /*12a0*/  PRMT R60, R13, 0x7610, R60 ;  /* 0x000076100d3c7816 */ /* 0x000fe2000000003c */
[----:B------:R-:W-:Y:S06]  /*12b0*/  BRA.U !UP0, `(.L_x_16404) ;  /* 0x0000000108647547 */ /* 0x000fec000b800000 */
[----:B------:R-:W0:Y:S02]  /*12c0*/  LDC.64 R8, c[0x0][0x3a0] ;  /* 0x0000e800ff087b82 */ /* 0x000e240000000a00 */
[----:B0-----:R-:W-:-:S06]  /*12d0*/  IMAD.WIDE.U32 R8, R38, 0x10, R8 ;  /* 0x0000001026087825 */ /* 0x001fcc00078e0008 */
[----:B------:R-:W2:Y:S01]  /*12e0*/  LDG.E.128 R8, desc[UR12][R8.64] ;  /* 0x0000000c08087981 */ /* 0x000ea2000c1e1d00 */
[----:B------:R-:W-:-:S13]  /*12f0*/  ISETP.LT.AND P1, PT, RZ, UR20, PT ;  /* 0x00000014ff007c0c */ /* 0x000fda000bf21270 */
[----:B------:R-:W0:Y:S01]  /*1300*/  @P1 LDC R15, c[0x0][0x40c] ;  /* 0x00010300ff0f1b82 */ /* 0x000e220000000800 */
[----:B------:R-:W-:-:S07]  /*1310*/  @P1 HADD2.F32 R36, -RZ, R58.H0_H0 ;  /* 0x2000003aff241230 */ /* 0x000fce0000004100 */
[----:B------:R-:W1:Y:S08]  /*1320*/  @P1 LDC R13, c[0x0][0x40c] ;  /* 0x00010300ff0d1b82 */ /* 0x000e700000000800 */
[----:B------:R-:W3:Y:S01]  /*1330*/  @P1 LDC R14, c[0x0][0x40c] ;  /* 0x00010300ff0e1b82 */ /* 0x000ee20000000800 */
[----:B0----5:R-:W-:Y:S01]  /*1340*/  @P1 FMUL.FTZ R15, R4, R15 ;  /* 0x0000000f040f1220 */ /* 0x021fe20000410000 */
[----:B--2---:R-:W-:-:S03]  /*1350*/  @!P1 MOV R12, R8 ;  /* 0x00000008000c9202 */ /* 0x004fc60000000f00 */
[----:B------:R-:W-:Y:S01]  /*1360*/  @P1 FFMA.FTZ R12, R15, R36, R8 ;  /* 0x000000240f0c1223 */ /* 0x000fe20000010008 */
[----:B------:R-:W-:Y:S02]  /*1370*/  @P1 HADD2.F32 R36, -RZ, R37.H0_H0 ;  /* 0x20000025ff241230 */ /* 0x000fe40000004100 */
[----:B-1----:R-:W-:Y:S01]  /*1380*/  @P1 FMUL.FTZ R15, R5, R13 ;  /* 0x0000000d050f1220 */ /* 0x002fe20000410000 */
[----:B------:R-:W-:-:S03]  /*1390*/  MOV R13, R9 ;  /* 0x00000009000d7202 */ /* 0x000fc60000000f00 */
[----:B------:R-:W-:Y:S01]  /*13a0*/  @P1 FFMA.FTZ R13, R15, R36, R9 ;  /* 0x000000240f0d1223 */ /* 0x000fe20000010009 */
[----:B------:R-:W-:Y:S02]  /*13b0*/  @P1 HADD2.F32 R36, -RZ, R58.H1_H1 ;  /* 0x3000003aff241230 */ /* 0x000fe40000004100 */
[----:B---3--:R-:W-:Y:S01]  /*13c0*/  @P1 FMUL.FTZ R15, R6, R14 ;  /* 0x0000000e060f1220 */ /* 0x008fe20000410000 */
[----:B------:R-:W-:-:S03]  /*13d0*/  MOV R14, R10 ;  /* 0x0000000a000e7202 */ /* 0x000fc60000000f00 */
[----:B------:R-:W-:Y:S01]  /*13e0*/  @P1 FFMA.FTZ R14, R15, R36, R10 ;  /* 0x000000240f0e1223 */ /* 0x000fe2000001000a */
[----:B------:R-:W-:Y:S01]  /*13f0*/  MOV R15, R11 ;  /* 0x0000000b000f7202 */ /* 0x000fe20000000f00 */
[----:B------:R-:W-:Y:S06]  /*1400*/  @!P1 BRA `(.L_x_16405) ;  /* 0x0000000000a09947 */ /* 0x000fec0003800000 */
[----:B------:R-:W-:Y:S02]  /*1410*/  HADD2.F32 R15, -RZ, R60.H0_H0 ;  /* 0x2000003cff0f7230 */ /* 0x000fe40000004100 */
[----:B------:R-:W-:-:S04]  /*1420*/  FMUL.FTZ R36, R7, UR22 ;  /* 0x0000001607247c20 */ /* 0x000fc80008410000 */
[----:B------:R-:W-:Y:S01]  /*1430*/  FFMA.FTZ R15, R36, R15, R11 ;  /* 0x0000000f240f7223 */ /* 0x000fe2000001000b */
[----:B------:R-:W-:Y:S06]  /*1440*/  BRA `(.L_x_16405) ;  /* 0x0000000000907947 */ /* 0x000fec0003800000 */
.L_x_16404:
[----:B------:R-:W-:Y:S01]  /*1450*/  PLOP3.LUT P1, PT, PT, PT, UP2, 0x80, 0x8 ;  /* 0x000000000008781c */ /* 0x000fe20003f2f028 */
[----:B------:R-:W-:Y:S01]  /*1460*/  HFMA2 R12, -RZ, RZ, 0, 0 ;  /* 0x00000000ff0c7431 */ /* 0x000fe200000001ff */
[----:B------:R-:W-:Y:S02]  /*1470*/  PLOP3.LUT P4, PT, PT, PT, UP2, 0x80, 0x8 ;  /* 0x000000000008781c */ /* 0x000fe40003f8f028 */
[----:B------:R-:W-:Y:S02]  /*1480*/  PLOP3.LUT P2, PT, PT, PT, UP2, 0x80, 0x8 ;  /* 0x000000000008781c */ /* 0x000fe40003f4f028 */
[----:B------:R-:W-:Y:S02]  /*1490*/  PLOP3.LUT P3, PT, PT, PT, UP2, 0x80, 0x8 ;  /* 0x000000000008781c */ /* 0x000fe40003f6f028 */
[----:B------:R-:W-:-:S05]  /*14a0*/  PLOP3.LUT P5, PT, PT, PT, UP2, 0x80, 0x8 ;  /* 0x000000000008781c */ /* 0x000fca0003faf028 */
[----:B------:R-:W0:Y:S01]  /*14b0*/  @P1 LDC R13, c[0x0][0x40c] ;  /* 0x00010300ff0d1b82 */ /* 0x000e220000000800 */
[----:B------:R-:W-:-:S03]  /*14c0*/  PLOP3.LUT P1, PT, PT, PT, UP2, 0x80, 0x8 ;  /* 0x000000000008781c */ /* 0x000fc60003f2f028 */
[----:B------:R-:W-:Y:S01]  /*14d0*/  @P2 HADD2.F32 R15, -RZ, R58.H0_H0 ;  /* 0x2000003aff0f2230 */ /* 0x000fe20000004100 */
[----:B------:R-:W-:-:S03]  /*14e0*/  PLOP3.LUT P2, PT, PT, PT, UP2, 0x80, 0x8 ;  /* 0x000000000008781c */ /* 0x000fc60003f4f028 */
[----:B------:R-:W1:Y:S01]  /*14f0*/  @P4 LDC R14, c[0x0][0x40c] ;  /* 0x00010300ff0e4b82 */ /* 0x000e620000000800 */
[----:B------:R-:W-:-:S13]  /*1500*/  PLOP3.LUT P4, PT, PT, PT, UP2, 0x80, 0x8 ;  /* 0x000000000008781c */ /* 0x000fda0003f8f028 */
[----:B------:R-:W2:Y:S01]  /*1510*/  @P4 LDC R36, c[0x0][0x40c] ;  /* 0x00010300ff244b82 */ /* 0x000ea20000000800 */
[----:B------:R-:W-:Y:S01]  /*1520*/  PLOP3.LUT P4, PT, PT, PT, UP2, 0x80, 0x8 ;  /* 0x000000000008781c */ /* 0x000fe20003f8f028 */
[----:B0----5:R-:W-:Y:S01]  /*1530*/  @P1 FMUL.FTZ R13, R4, R13 ;  /* 0x0000000d040d1220 */ /* 0x021fe20000410000 */
[----:B------:R-:W-:-:S03]  /*1540*/  PLOP3.LUT P1, PT, PT, PT, UP2, 0x80, 0x8 ;  /* 0x000000000008781c */ /* 0x000fc60003f2f028 */
[----:B------:R-:W-:Y:S01]  /*1550*/  @P3 FMUL.FTZ R12, R13, R15 ;  /* 0x0000000f0d0c3220 */ /* 0x000fe20000410000 */
[----:B------:R-:W-:Y:S01]  /*1560*/  PLOP3.LUT P3, PT, PT, PT, UP2, 0x80, 0x8 ;  /* 0x000000000008781c */ /* 0x000fe20003f6f028 */
[----:B------:R-:W-:Y:S01]  /*1570*/  @P2 HADD2.F32 R15, -RZ, R37.H0_H0 ;  /* 0x20000025ff0f2230 */ /* 0x000fe20000004100 */
[----:B------:R-:W-:Y:S02]  /*1580*/  MOV R13, RZ ;  /* 0x000000ff000d7202 */ /* 0x000fe40000000f00 */
[----:B------:R-:W-:-:S05]  /*1590*/  PLOP3.LUT P2, PT, PT, PT, UP2, 0x80, 0x8 ;  /* 0x000000000008781c */ /* 0x000fca0003f4f028 */
[----:B-1----:R-:W-:Y:S01]  /*15a0*/  @P1 FMUL.FTZ R14, R5, R14 ;  /* 0x0000000e050e1220 */ /* 0x002fe20000410000 */
[----:B------:R-:W-:-:S03]  /*15b0*/  PLOP3.LUT P1, PT, PT, PT, UP2, 0x80, 0x8 ;  /* 0x000000000008781c */ /* 0x000fc60003f2f028 */
[----:B------:R-:W-:Y:S01]  /*15c0*/  @P3 FMUL.FTZ R13, R14, R15 ;  /* 0x0000000f0e0d3220 */ /* 0x000fe20000410000 */
[----:B------:R-:W-:Y:S01]  /*15d0*/  PLOP3.LUT P3, PT, PT, PT, UP2, 0x80, 0x8 ;  /* 0x000000000008781c */ /* 0x000fe20003f6f028 */
[----:B------:R-:W0:Y:S01]  /*15e0*/  @P5 LDC R15, c[0x0][0x40c] ;  /* 0x00010300ff0f5b82 */ /* 0x000e220000000800 */
[----:B------:R-:W-:Y:S01]  /*15f0*/  PLOP3.LUT P5, PT, PT, PT, UP2, 0x80, 0x8 ;  /* 0x000000000008781c */ /* 0x000fe20003faf028 */
[----:B------:R-:W-:Y:S02]  /*1600*/  HFMA2 R14, -RZ, RZ, 0, 0 ;  /* 0x00000000ff0e7431 */ /* 0x000fe400000001ff */
[----:B------:R-:W-:-:S04]  /*1610*/  @P2 HADD2.F32 R37, -RZ, R58.H1_H1 ;  /* 0x3000003aff252230 */ /* 0x000fc80000004100 */
[----:B--2---:R-:W-:Y:S01]  /*1620*/  @P1 FMUL.FTZ R36, R6, R36 ;  /* 0x0000002406241220 */ /* 0x004fe20000410000 */
[----:B------:R-:W-:-:S03]  /*1630*/  PLOP3.LUT P1, PT, PT, PT, UP2, 0x80, 0x8 ;  /* 0x000000000008781c */ /* 0x000fc60003f2f028 */
[----:B------:R-:W-:Y:S02]  /*1640*/  @P3 FMUL.FTZ R14, R36, R37 ;  /* 0x00000025240e3220 */ /* 0x000fe40000410000 */
[----:B------:R-:W-:Y:S02]  /*1650*/  @P5 HADD2.F32 R36, -RZ, R60.H0_H0 ;  /* 0x2000003cff245230 */ /* 0x000fe40000004100 */
[----:B0-----:R-:W-:Y:S01]  /*1660*/  @P4 FMUL.FTZ R37, R7, R15 ;  /* 0x0000000f07254220 */ /* 0x001fe20000410000 */
[----:B------:R-:W-:-:S05]  /*1670*/  MOV R15, RZ ;  /* 0x000000ff000f7202 */ /* 0x000fca0000000f00 */
[----:B------:R-:W-:-:S07]  /*1680*/  @P1 FMUL.FTZ R15, R37, R36 ;  /* 0x00000024250f1220 */ /* 0x000fce0000410000 */
.L_x_16405:
[----:B------:R-:W0:Y:S01]  /*1690*/  LDC.64 R36, c[0x0][0x3a8] ;  /* 0x0000ea00ff247b82 */ /* 0x000e220000000a00 */
[----:B------:R-:W-:Y:S01]  /*16a0*/  IADD3 R39, PT, PT, R39, 0x80, RZ ;  /* 0x0000008027277810 */ /* 0x000fe20007ffe0ff */
[C---:B0-----:R-:W-:Y:S01]  /*16b0*/  IMAD.WIDE.U32 R36, R38.reuse, 0x10, R36 ;  /* 0x0000001026247825 */ /* 0x041fe200078e0024 */
[----:B------:R-:W-:-:S04]  /*16c0*/  IADD3 R38, PT, PT, R38, 0x80, RZ ;  /* 0x0000008026267810 */ /* 0x000fc80007ffe0ff */
[----:B------:R0:W-:Y:S03]  /*16d0*/  STG.E.128 desc[UR12][R36.64], R12 ;  /* 0x0000000c24007986 */ /* 0x0001e6000c101d0c */
.L_x_16402:
[----:B------:R-:W-:Y:S05]  /*16e0*/  BSYNC.RECONVERGENT B0 ;  /* 0x0000000000007941 */ /* 0x000fea0003800200 */
.L_x_16401:
[----:B------:R-:W-:Y:S01]  /*16f0*/  ISETP.GE.U32.AND P1, PT, R0, 0x100, PT ;  /* 0x000001000000780c */ /* 0x000fe20003f26070 */
[----:B------:R-:W-:Y:S03]  /*1700*/  BSSY.RECONVERGENT B0, `(.L_x_16406) ;  /* 0x0000052000007945 */ /* 0x000fe60003800200 */
[----:B------:R-:W-:-:S09]  /*1710*/  P2R R67, PR, RZ, 0x2 ;  /* 0x00000002ff437803 */ /* 0x000fd20000000000 */
[----:B------:R-:W-:Y:S05]  /*1720*/  @!P1 BRA `(.L_x_16407) ;  /* 0x00000004003c9947 */ /* 0x000fea0003800000 */
[----:B------:R-:W-:Y:S02]  /*1730*/  PLOP3.LUT P2, PT, PT, PT, UP2, 0x80, 0x8 ;  /* 0x000000000008781c */ /* 0x000fe40003f4f028 */
[----:B------:R-:W-:Y:S02]  /*1740*/  PLOP3.LUT P3, PT, PT, PT, UP2, 0x80, 0x8 ;  /* 0x000000000008781c */ /* 0x000fe40003f6f028 */
[----:B------:R-:W-:-:S04]  /*1750*/  ISETP.NE.U32.AND P1, PT, RZ, UR14, PT ;  /* 0x0000000eff007c0c */ /* 0x000fc8000bf25070 */
[----:B------:R-:W-:-:S05]  /*1760*/  ISETP.NE.AND.EX P1, PT, RZ, UR15, PT, P1 ;  /* 0x0000000fff007c0c */ /* 0x000fca000bf25310 */
[----:B------:R-:W1:Y:S01]  /*1770*/  @P2 LDC.64 R18, c[0x0][0x390] ;  /* 0x0000e400ff122b82 */ /* 0x000e620000000a00 */
[----:B------:R-:W-:-:S07]  /*1780*/  PLOP3.LUT P2, PT, PT, PT, UP2, 0x80, 0x8 ;  /* 0x000000000008781c */ /* 0x000fce0003f4f028 */
[----:B------:R-:W2:Y:S06]  /*1790*/  @P1 LDC.64 R16, c[0x0][0x3a0] ;  /* 0x0000e800ff101b82 */ /* 0x000eac0000000a00 */
[----:B-1----:R-:W-:-:S05]  /*17a0*/  @P2 IMAD.WIDE.U32 R18, R39, 0x10, R18 ;  /* 0x0000001027122825 */ /* 0x002fca00078e0012 */
[----:B------:R-:W5:Y:S01]  /*17b0*/  @P3 LDG.E.128 R4, desc[UR12][R18.64] ;  /* 0x0000000c12043981 */ /* 0x000f62000c1e1d00 */
[----:B--2---:R-:W-:-:S05]  /*17c0*/  @P1 IMAD.WIDE.U32 R16, R38, 0x10, R16 ;  /* 0x0000001026101825 */ /* 0x004fca00078e0010 */
[----:B------:R1:W5:Y:S02]  /*17d0*/  @P1 LDG.E.128 R8, desc[UR12][R16.64] ;  /* 0x0000000c10081981 */ /* 0x000364000c1e1d00 */
[--C-:B-1----:R-:W-:Y:S02]  /*17e0*/  SHF.R.U64 R16, R48, 0x10, R49.reuse ;  /* 0x0000001030107819 */ /* 0x102fe40000001231 */
[----:B------:R-:W-:Y:S02]  /*17f0*/  SHF.R.U32.HI R17, RZ, 0x10, R49 ;  /* 0x00000010ff117819 */ /* 0x000fe40000011631 */
[----:B0-----:R-:W-:Y:S02]  /*1800*/  PRMT R37, R16, 0x7610, R37 ;  /* 0x0000761010257816 */ /* 0x001fe40000000025 */
[----:B------:R-:W-:Y:S01]  /*1810*/  PRMT R60, R17, 0x7610, R60 ;  /* 0x00007610113c7816 */ /* 0x000fe2000000003c */
[----:B------:R-:W-:Y:S06]  /*1820*/  @!P1 BRA `(.L_x_16408) ;  /* 0x0000000000589947 */ /* 0x000fec0003800000 */
[----:B------:R-:W-:Y:S02]  /*1830*/  ISETP.LT.AND P1, PT, RZ, UR20, PT ;  /* 0x00000014ff007c0c */ /* 0x000fe4000bf21270 */
[----:B-----5:R-:W-:-:S11]  /*1840*/  MOV R16, R8 ;  /* 0x0000000800107202 */ /* 0x020fd60000000f00 */
[----:B------:R-:W0:Y:S01]  /*1850*/  @P1 LDC R19, c[0x0][0x40c] ;  /* 0x00010300ff131b82 */ /* 0x000e220000000800 */
[----:B------:R-:W-:-:S07]  /*1860*/  @P1 HADD2.F32 R36, -RZ, R59.H0_H0 ;  /* 0x2000003bff241230 */ /* 0x000fce0000004100 */
[----:B------:R-:W1:Y:S08]  /*1870*/  @P1 LDC R17, c[0x0][0x40c] ;  /* 0x00010300ff111b82 */ /* 0x000e700000000800 */
[----:B------:R-:W2:Y:S01]  /*1880*/  @P1 LDC R18, c[0x0][0x40c] ;  /* 0x00010300ff121b82 */ /* 0x000ea20000000800 */
[----:B0-----:R-:W-:-:S04]  /*1890*/  @P1 FMUL.FTZ R19, R4, R19 ;  /* 0x0000001304131220 */ /* 0x001fc80000410000 */
[----:B------:R-:W-:Y:S01]  /*18a0*/  @P1 FFMA.FTZ R16, R19, R36, R8 ;  /* 0x0000002413101223 */ /* 0x000fe20000010008 */
[----:B------:R-:W-:Y:S02]  /*18b0*/  @P1 HADD2.F32 R36, -RZ, R37.H0_H0 ;  /* 0x20000025ff241230 */ /* 0x000fe40000004100 */
[----:B-1----:R-:W-:Y:S01]  /*18c0*/  @P1 FMUL.FTZ R19, R5, R17 ;  /* 0x0000001105131220 */ /* 0x002fe20000410000 */
[----:B------:R-:W-:-:S03]  /*18d0*/  MOV R17, R9 ;  /* 0x0000000900117202 */ /* 0x000fc60000000f00 */
[----:B------:R-:W-:Y:S01]  /*18e0*/  @P1 FFMA.FTZ R17, R19, R36, R9 ;  /* 0x0000002413111223 */ /* 0x000fe20000010009 */
[----:B------:R-:W-:Y:S02]  /*18f0*/  @P1 HADD2.F32 R36, -RZ, R59.H1_H1 ;  /* 0x3000003bff241230 */ /* 0x000fe40000004100 */
[----:B--2---:R-:W-:Y:S01]  /*1900*/  @P1 FMUL.FTZ R19, R6, R18 ;  /* 0x0000001206131220 */ /* 0x004fe20000410000 */
        /* <DEDUP_REMOVED lines=8> */
.L_x_16408:
[----:B------:R-:W-:Y:S01]  /*1990*/  PLOP3.LUT P1, PT, PT, PT, UP2, 0x80, 0x8 ;  /* 0x000000000008781c */ /* 0x000fe20003f2f028 */
[----:B------:R-:W-:Y:S01]  /*19a0*/  HFMA2 R17, -RZ, RZ, 0, 0 ;  /* 0x00000000ff117431 */ /* 0x000fe200000001ff */
[----:B------:R-:W-:Y:S02]  /*19b0*/  PLOP3.LUT P3, PT, PT, PT, UP2, 0x80, 0x8 ;  /* 0x000000000008781c */ /* 0x000fe40003f6f028 */
[----:B------:R-:W-:Y:S02]  /*19c0*/  PLOP3.LUT P2, PT, PT, PT, UP2, 0x80, 0x8 ;  /* 0x000000000008781c */ /* 0x000fe40003f4f028 */
[----:B------:R-:W-:Y:S02]  /*19d0*/  PLOP3.LUT P4, PT, PT, PT, UP2, 0x80, 0x8 ;  /* 0x000000000008781c */ /* 0x000fe40003f8f028 */
[----:B------:R-:W-:-:S05]  /*19e0*/  PLOP3.LUT P5, PT, PT, PT, UP2, 0x80, 0x8 ;  /* 0x000000000008781c */ /* 0x000fca0003faf028 */
[----:B------:R-:W0:Y:S01]  /*19f0*/  @P1 LDC R16, c[0x0][0x40c] ;  /* 0x00010300ff101b82 */ /* 0x000e220000000800 */
[----:B------:R-:W-:Y:S01]  /*1a00*/  PLOP3.LUT P1, PT, PT, PT, UP2, 0x80, 0x8 ;  /* 0x000000000008781c */ /* 0x000fe20003f2f028 */
[----:B------:R-:W-:Y:S01]  /*1a10*/  @P3 HADD2.F32 R18, -RZ, R37.H0_H0 ;  /* 0x20000025ff123230 */ /* 0x000fe20000004100 */
[----:B------:R-:W-:-:S11]  /*1a20*/  PLOP3.LUT P3, PT, PT, PT, UP2, 0x80, 0x8 ;  /* 0x000000000008781c */ /* 0x000fd60003f6f028 */
[----:B------:R-:W1:Y:S01]  /*1a30*/  @P1 LDC R36, c[0x0][0x40c] ;  /* 0x00010300ff241b82 */ /* 0x000e620000000800 */
[----:B------:R-:W-:Y:S01]  /*1a40*/  PLOP3.LUT P1, PT, PT, PT, UP2, 0x80, 0x8 ;  /* 0x000000000008781c */ /* 0x000fe20003f2f028 */
[----:B0----5:R-:W-:Y:S01]  /*1a50*/  @P2 FMUL.FTZ R16, R5, R16 ;  /* 0x0000001005102220 */ /* 0x021fe20000410000 */
[----:B------:R-:W-:-:S11]  /*1a60*/  PLOP3.LUT P2, PT, PT, PT, UP2, 0x80, 0x8 ;  /* 0x000000000008781c */ /* 0x000fd60003f4f028 */
[----:B------:R-:W0:Y:S01]  /*1a70*/  @P1 LDC R19, c[0x0][0x40c] ;  /* 0x00010300ff131b82 */ /* 0x000e220000000800 */
[----:B------:R-:W-:Y:S01]  /*1a80*/  @P4 FMUL.FTZ R17, R16, R18 ;  /* 0x0000001210114220 */ /* 0x000fe20000410000 */
[----:B------:R-:W-:Y:S02]  /*1a90*/  PLOP3.LUT P4, PT, PT, PT, UP2, 0x80, 0x8 ;  /* 0x000000000008781c */ /* 0x000fe40003f8f028 */
[----:B------:R-:W-:Y:S02]  /*1aa0*/  PLOP3.LUT P1, PT, PT, PT, UP2, 0x80, 0x8 ;  /* 0x000000000008781c */ /* 0x000fe40003f2f028 */
[----:B------:R-:W-:Y:S02]  /*1ab0*/  MOV R18, RZ ;  /* 0x000000ff00127202 */ /* 0x000fe40000000f00 */
[----:B------:R-:W2:Y:S01]  /*1ac0*/  @P3 LDC R16, c[0x0][0x40c] ;  /* 0x00010300ff103b82 */ /* 0x000ea20000000800 */
[----:B------:R-:W-:Y:S01]  /*1ad0*/  PLOP3.LUT P3, PT, PT, PT, UP2, 0x80, 0x8 ;  /* 0x000000000008781c */ /* 0x000fe20003f6f028 */
[----:B------:R-:W-:-:S02]  /*1ae0*/  @P2 HADD2.F32 R37, -RZ, R59.H1_H1 ;  /* 0x3000003bff252230 */ /* 0x000fc40000004100 */
[----:B-1----:R-:W-:Y:S01]  /*1af0*/  @P5 FMUL.FTZ R36, R6, R36 ;  /* 0x0000002406245220 */ /* 0x002fe20000410000 */
[----:B------:R-:W-:-:S03]  /*1b00*/  PLOP3.LUT P2, PT, PT, PT, UP2, 0x80, 0x8 ;  /* 0x000000000008781c */ /* 0x000fc60003f4f028 */
[----:B------:R-:W-:Y:S01]  /*1b10*/  @P4 FMUL.FTZ R18, R36, R37 ;  /* 0x0000002524124220 */ /* 0x000fe20000410000 */
[----:B------:R-:W-:Y:S01]  /*1b20*/  PLOP3.LUT P4, PT, PT, PT, UP2, 0x80, 0x8 ;  /* 0x000000000008781c */ /* 0x000fe20003f8f028 */
[----:B------:R-:W-:Y:S01]  /*1b30*/  @P1 HADD2.F32 R36, -RZ, R60.H0_H0 ;  /* 0x2000003cff241230 */ /* 0x000fe20000004100 */
[----:B------:R-:W-:-:S03]  /*1b40*/  PLOP3.LUT P1, PT, PT, PT, UP2, 0x80, 0x8 ;  /* 0x000000000008781c */ /* 0x000fc60003f2f028 */
[----:B0-----:R-:W-:Y:S01]  /*1b50*/  @P3 FMUL.FTZ R37, R7, R19 ;  /* 0x0000001307253220 */ /* 0x001fe20000410000 */
[----:B------:R-:W-:Y:S01]  /*1b60*/  PLOP3.LUT P3, PT, PT, PT, UP2, 0x80, 0x8 ;  /* 0x000000000008781c */ /* 0x000fe20003f6f028 */
[----:B------:R-:W-:-:S06]  /*1b70*/  HFMA2 R19, -RZ, RZ, 0, 0 ;  /* 0x00000000ff137431 */ /* 0x000fcc00000001ff */
[----:B------:R-:W-:Y:S02]  /*1b80*/  @P4 FMUL.FTZ R19, R37, R36 ;  /* 0x0000002425134220 */ /* 0x000fe40000410000 */
[----:B------:R-:W-:Y:S02]  /*1b90*/  @P1 HADD2.F32 R37, -RZ, R59.H0_H0 ;  /* 0x2000003bff251230 */ /* 0x000fe40000004100 */
[----:B--2---:R-:W-:Y:S01]  /*1ba0*/  @P2 FMUL.FTZ R36, R4, R16 ;  /* 0x0000001004242220 */ /* 0x004fe20000410000 */
[----:B------:R-:W-:-:S03]  /*1bb0*/  MOV R16, RZ ;  /* 0x000000ff00107202 */ /* 0x000fc60000000f00 */
[----:B------:R-:W-:-:S07]  /*1bc0*/  @P3 FMUL.FTZ R16, R36, R37 ;  /* 0x0000002524103220 */ /* 0x000fce0000410000 */
.L_x_16409:
[----:B------:R-:W0:Y:S01]  /*1bd0*/  LDC.64 R36, c[0x0][0x3a8] ;  /* 0x0000ea00ff247b82 */ /* 0x000e220000000a00 */
[----:B------:R-:W-:Y:S01]  /*1be0*/  IADD3 R39, PT, PT, R39, 0x80, RZ ;  /* 0x0000008027277810 */ /* 0x000fe20007ffe0ff */
[C---:B0-----:R-:W-:Y:S01]  /*1bf0*/  IMAD.WIDE.U32 R36, R38.reuse, 0x10, R36 ;  /* 0x0000001026247825 */ /* 0x041fe200078e0024 */
[----:B------:R-:W-:-:S04]  /*1c00*/  IADD3 R38, PT, PT, R38, 0x80, RZ ;  /* 0x0000008026267810 */ /* 0x000fc80007ffe0ff */
[----:B------:R1:W-:Y:S03]  /*1c10*/  STG.E.128 desc[UR12][R36.64], R16 ;  /* 0x0000001024007986 */ /* 0x0003e6000c101d0c */
.L_x_16407:
[----:B------:R-:W-:Y:S05]  /*1c20*/  BSYNC.RECONVERGENT B0 ;  /* 0x0000000000007941 */ /* 0x000fea0003800200 */
.L_x_16406:
[----:B------:R-:W-:Y:S01]  /*1c30*/  ISETP.GE.U32.AND P1, PT, R0, 0x180, PT ;  /* 0x000001800000780c */ /* 0x000fe20003f26070 */
[----:B------:R-:W-:-:S12]  /*1c40*/  BSSY.RECONVERGENT B0, `(.L_x_16410) ;  /* 0x000004d000007945 */ /* 0x000fd80003800200 */
[----:B------:R-:W-:Y:S05]  /*1c50*/  @!P1 BRA `(.L_x_16411) ;  /* 0x00000004002c9947 */ /* 0x000fea0003800000 */
[----:B------:R-:W-:Y:S02]  /*1c60*/  ISETP.NE.U32.AND P2, PT, RZ, UR14, PT ;  /* 0x0000000eff007c0c */ /* 0x000fe4000bf45070 */
[----:B------:R-:W-:Y:S02]  /*1c70*/  PLOP3.LUT P3, PT, PT, PT, UP2, 0x80, 0x8 ;  /* 0x000000000008781c */ /* 0x000fe40003f6f028 */
[----:B------:R-:W-:Y:S02]  /*1c80*/  ISETP.NE.AND.EX P2, PT, RZ, UR15, PT, P2 ;  /* 0x0000000fff007c0c */ /* 0x000fe4000bf45320 */
[----:B------:R-:W-:-:S09]  /*1c90*/  PLOP3.LUT P4, PT, PT, PT, UP2, 0x80, 0x8 ;  /* 0x000000000008781c */ /* 0x000fd20003f8f028 */
[----:B------:R-:W2:Y:S01]  /*1ca0*/  @P3 LDC.64 R22, c[0x0][0x390] ;  /* 0x0000e400ff163b82 */ /* 0x000ea20000000a00 */
[----:B------:R-:W-:-:S07]  /*1cb0*/  PLOP3.LUT P3, PT, PT, PT, UP2, 0x80, 0x8 ;  /* 0x000000000008781c */ /* 0x000fce0003f6f028 */
[----:B------:R-:W3:Y:S06]  /*1cc0*/  @P2 LDC.64 R20, c[0x0][0x3a0] ;  /* 0x0000e800ff142b82 */ /* 0x000eec0000000a00 */
[----:B--2---:R-:W-:-:S05]  /*1cd0*/  @P3 IMAD.WIDE.U32 R22, R39, 0x10, R22 ;  /* 0x0000001027163825 */ /* 0x004fca00078e0016 */
[----:B------:R2:W5:Y:S01]  /*1ce0*/  @P4 LDG.E.128 R4, desc[UR12][R22.64] ;  /* 0x0000000c16044981 */ /* 0x000562000c1e1d00 */
[----:B---3--:R-:W-:-:S05]  /*1cf0*/  @P2 IMAD.WIDE.U32 R20, R38, 0x10, R20 ;  /* 0x0000001026142825 */ /* 0x008fca00078e0014 */
[----:B------:R2:W5:Y:S01]  /*1d00*/  @P2 LDG.E.128 R8, desc[UR12][R20.64] ;  /* 0x0000000c14082981 */ /* 0x000562000c1e1d00 */
[----:B------:R-:W-:Y:S05]  /*1d10*/  @!P2 BRA `(.L_x_16412) ;  /* 0x000000000058a947 */ /* 0x000fea0003800000 */
[----:B------:R-:W-:Y:S02]  /*1d20*/  ISETP.LT.AND P2, PT, RZ, UR20, PT ;  /* 0x00000014ff007c0c */ /* 0x000fe4000bf41270 */
[----:B--2--5:R-:W-:-:S11]  /*1d30*/  MOV R20, R8 ;  /* 0x0000000800147202 */ /* 0x024fd60000000f00 */
[----:B------:R-:W2:Y:S01]  /*1d40*/  @P2 LDC R23, c[0x0][0x40c] ;  /* 0x00010300ff172b82 */ /* 0x000ea20000000800 */
[----:B01----:R-:W-:-:S07]  /*1d50*/  @P2 HADD2.F32 R36, -RZ, R69.H0_H0 ;  /* 0x20000045ff242230 */ /* 0x003fce0000004100 */
[----:B------:R-:W0:Y:S08]  /*1d60*/  @P2 LDC R21, c[0x0][0x40c] ;  /* 0x00010300ff152b82 */ /* 0x000e300000000800 */
[----:B------:R-:W1:Y:S01]  /*1d70*/  @P2 LDC R22, c[0x0][0x40c] ;  /* 0x00010300ff162b82 */ /* 0x000e620000000800 */
[----:B--2---:R-:W-:-:S04]  /*1d80*/  @P2 FMUL.FTZ R23, R4, R23 ;  /* 0x0000001704172220 */ /* 0x004fc80000410000 */
[----:B------:R-:W-:Y:S01]  /*1d90*/  @P2 FFMA.FTZ R20, R23, R36, R8 ;  /* 0x0000002417142223 */ /* 0x000fe20000010008 */
[----:B------:R-:W-:Y:S02]  /*1da0*/  @P2 HADD2.F32 R36, -RZ, R68.H0_H0 ;  /* 0x20000044ff242230 */ /* 0x000fe40000004100 */
[----:B0-----:R-:W-:Y:S01]  /*1db0*/  @P2 FMUL.FTZ R23, R5, R21 ;  /* 0x0000001505172220 */ /* 0x001fe20000410000 */
[----:B------:R-:W-:-:S03]  /*1dc0*/  MOV R21, R9 ;  /* 0x0000000900157202 */ /* 0x000fc60000000f00 */
[----:B------:R-:W-:Y:S01]  /*1dd0*/  @P2 FFMA.FTZ R21, R23, R36, R9 ;  /* 0x0000002417152223 */ /* 0x000fe20000010009 */
[----:B------:R-:W-:Y:S02]  /*1de0*/  @P2 HADD2.F32 R36, -RZ, R68.H1_H1 ;  /* 0x30000044ff242230 */ /* 0x000fe40000004100 */
[----:B-1----:R-:W-:Y:S01]  /*1df0*/  @P2 FMUL.FTZ R23, R6, R22 ;  /* 0x0000001606172220 */ /* 0x002fe20000410000 */
[----:B------:R-:W-:-:S03]  /*1e00*/  MOV R22, R10 ;  /* 0x0000000a00167202 */ /* 0x000fc60000000f00 */
[----:B------:R-:W-:Y:S01]  /*1e10*/  @P2 FFMA.FTZ R22, R23, R36, R10 ;  /* 0x0000002417162223 */ /* 0x000fe2000001000a */
[----:B------:R-:W-:Y:S01]  /*1e20*/  MOV R23, R11 ;  /* 0x0000000b00177202 */ /* 0x000fe20000000f00 */
[----:B------:R-:W-:Y:S06]  /*1e30*/  @!P2 BRA `(.L_x_16413) ;  /* 0x0000000000a0a947 */ /* 0x000fec0003800000 */
[----:B------:R-:W-:Y:S02]  /*1e40*/  HADD2.F32 R23, -RZ, R66.H1_H1 ;  /* 0x30000042ff177230 */ /* 0x000fe40000004100 */
[----:B------:R-:W-:-:S04]  /*1e50*/  FMUL.FTZ R36, R7, UR22 ;  /* 0x0000001607247c20 */ /* 0x000fc80008410000 */
[----:B------:R-:W-:Y:S01]  /*1e60*/  FFMA.FTZ R23, R36, R23, R11 ;  /* 0x0000001724177223 */ /* 0x000fe2000001000b */
[----:B------:R-:W-:Y:S06]  /*1e70*/  BRA `(.L_x_16413) ;  /* 0x0000000000907947 */ /* 0x000fec0003800000 */
.L_x_16412:
[----:B------:R-:W-:Y:S01]  /*1e80*/  PLOP3.LUT P2, PT, PT, PT, UP2, 0x80, 0x8 ;  /* 0x000000000008781c */ /* 0x000fe20003f4f028 */
[----:B--2---:R-:W-:Y:S01]  /*1e90*/  HFMA2 R21, -RZ, RZ, 0, 0 ;  /* 0x00000000ff157431 */ /* 0x004fe200000001ff */
[----:B------:R-:W-:Y:S02]  /*1ea0*/  PLOP3.LUT P5, PT, PT, PT, UP2, 0x80, 0x8 ;  /* 0x000000000008781c */ /* 0x000fe40003faf028 */
[----:B------:R-:W-:Y:S02]  /*1eb0*/  PLOP3.LUT P3, PT, PT, PT, UP2, 0x80, 0x8 ;  /* 0x000000000008781c */ /* 0x000fe40003f6f028 */
[----:B------:R-:W-:-:S07]  /*1ec0*/  PLOP3.LUT P4, PT, PT, PT, UP2, 0x80, 0x8 ;  /* 0x000000000008781c */ /* 0x000fce0003f8f028 */
[----:B------:R-:W2:Y:S01]  /*1ed0*/  @P2 LDC R22, c[0x0][0x40c] ;  /* 0x00010300ff162b82 */ /* 0x000ea20000000800 */
[----:B------:R-:W-:-:S03]  /*1ee0*/  PLOP3.LUT P2, PT, PT, PT, UP2, 0x80, 0x8 ;  /* 0x000000000008781c */ /* 0x000fc60003f4f028 */
[----:B------:R-:W-:Y:S01]  /*1ef0*/  @P3 HADD2.F32 R23, -RZ, R68.H0_H0 ;  /* 0x20000044ff173230 */ /* 0x000fe20000004100 */
[----:B------:R-:W-:-:S03]  /*1f00*/  PLOP3.LUT P3, PT, PT, PT, UP2, 0x80, 0x8 ;  /* 0x000000000008781c */ /* 0x000fc60003f6f028 */
[----:B------:R-:W3:Y:S01]  /*1f10*/  @P5 LDC R20, c[0x0][0x40c] ;  /* 0x00010300ff145b82 */ /* 0x000ee20000000800 */
[----:B------:R-:W-:-:S13]  /*1f20*/  PLOP3.LUT P5, PT, PT, PT, UP2, 0x80, 0x8 ;  /* 0x000000000008781c */ /* 0x000fda0003faf028 */
[----:B01----:R-:W0:Y:S01]  /*1f30*/  @P5 LDC R36, c[0x0][0x40c] ;  /* 0x00010300ff245b82 */ /* 0x003e220000000800 */
[----:B------:R-:W-:Y:S01]  /*1f40*/  PLOP3.LUT P5, PT, PT, PT, UP2, 0x80, 0x8 ;  /* 0x000000000008781c */ /* 0x000fe20003faf028 */
[----:B--2--5:R-:W-:Y:S01]  /*1f50*/  @P2 FMUL.FTZ R22, R5, R22 ;  /* 0x0000001605162220 */ /* 0x024fe20000410000 */
[----:B------:R-:W-:-:S03]  /*1f60*/  PLOP3.LUT P2, PT, PT, PT, UP2, 0x80, 0x8 ;  /* 0x000000000008781c */ /* 0x000fc60003f4f028 */
[----:B------:R-:W-:Y:S01]  /*1f70*/  @P4 FMUL.FTZ R21, R22, R23 ;  /* 0x0000001716154220 */ /* 0x000fe20000410000 */
[----:B------:R-:W-:Y:S01]  /*1f80*/  PLOP3.LUT P4, PT, PT, PT, UP2, 0x80, 0x8 ;  /* 0x000000000008781c */ /* 0x000fe20003f8f028 */
[----:B------:R-:W-:Y:S01]  /*1f90*/  @P3 HADD2.F32 R23, -RZ, R68.H1_H1 ;  /* 0x30000044ff173230 */ /* 0x000fe20000004100 */
[----:B------:R-:W-:Y:S02]  /*1fa0*/  PLOP3.LUT P3, PT, PT, PT, UP2, 0x80, 0x8 ;  /* 0x000000000008781c */ /* 0x000fe40003f6f028 */
[----:B------:R-:W-:-:S05]  /*1fb0*/  MOV R22, RZ ;  /* 0x000000ff00167202 */ /* 0x000fca0000000f00 */
[----:B---3--:R-:W-:Y:S01]  /*1fc0*/  @P2 FMUL.FTZ R20, R6, R20 ;  /* 0x0000001406142220 */ /* 0x008fe20000410000 */
[----:B------:R-:W-:-:S03]  /*1fd0*/  PLOP3.LUT P2, PT, PT, PT, UP2, 0x80, 0x8 ;  /* 0x000000000008781c */ /* 0x000fc60003f4f028 */
[----:B------:R-:W-:Y:S01]  /*1fe0*/  @P4 FMUL.FTZ R22, R20, R23 ;  /* 0x0000001714164220 */ /* 0x000fe20000410000 */
[----:B------:R-:W-:Y:S01]  /*1ff0*/  PLOP3.LUT P4, PT, PT, PT, UP2, 0x80, 0x8 ;  /* 0x000000000008781c */ /* 0x000fe20003f8f028 */
[----:B------:R-:W-:Y:S02]  /*2000*/  HFMA2 R23, -RZ, RZ, 0, 0 ;  /* 0x00000000ff177431 */ /* 0x000fe400000001ff */
[----:B0-----:R-:W-:Y:S01]  /*2010*/  @P3 FMUL.FTZ R36, R7, R36 ;  /* 0x0000002407243220 */ /* 0x001fe20000410000 */
[----:B------:R-:W-:-:S05]  /*2020*/  PLOP3.LUT P3, PT, PT, PT, UP2, 0x80, 0x8 ;  /* 0x000000000008781c */ /* 0x000fca0003f6f028 */
[----:B------:R-:W0:Y:S01]  /*2030*/  @P2 LDC R20, c[0x0][0x40c] ;  /* 0x00010300ff142b82 */ /* 0x000e220000000800 */
[----:B------:R-:W-:-:S03]  /*2040*/  PLOP3.LUT P2, PT, PT, PT, UP2, 0x80, 0x8 ;  /* 0x000000000008781c */ /* 0x000fc60003f4f028 */
[----:B------:R-:W-:Y:S01]  /*2050*/  @P4 HADD2.F32 R37, -RZ, R66.H1_H1 ;  /* 0x30000042ff254230 */ /* 0x000fe20000004100 */
[----:B------:R-:W-:-:S04]  /*2060*/  PLOP3.LUT P4, PT, PT, PT, UP2, 0x80, 0x8 ;  /* 0x000000000008781c */ /* 0x000fc80003f8f028 */
[----:B------:R-:W-:Y:S01]  /*2070*/  @P5 FMUL.FTZ R23, R36, R37 ;  /* 0x0000002524175220 */ /* 0x000fe20000410000 */
[----:B------:R-:W-:-:S04]  /*2080*/  @P3 HADD2.F32 R37, -RZ, R69.H0_H0 ;  /* 0x20000045ff253230 */ /* 0x000fc80000004100 */
[----:B0-----:R-:W-:Y:S01]  /*2090*/  @P2 FMUL.FTZ R36, R4, R20 ;  /* 0x0000001404242220 */ /* 0x001fe20000410000 */
[----:B------:R-:W-:-:S03]  /*20a0*/  MOV R20, RZ ;  /* 0x000000ff00147202 */ /* 0x000fc60000000f00 */
[----:B------:R-:W-:-:S07]  /*20b0*/  @P4 FMUL.FTZ R20, R36, R37 ;  /* 0x0000002524144220 */ /* 0x000fce0000410000 */
.L_x_16413:
[----:B------:R-:W0:Y:S01]  /*20c0*/  LDC.64 R36, c[0x0][0x3a8] ;  /* 0x0000ea00ff247b82 */ /* 0x000e220000000a00 */
[----:B------:R-:W-:Y:S01]  /*20d0*/  IADD3 R39, PT, PT, R39, 0x80, RZ ;  /* 0x0000008027277810 */ /* 0x000fe20007ffe0ff */
[C---:B0-----:R-:W-:Y:S01]  /*20e0*/  IMAD.WIDE.U32 R36, R38.reuse, 0x10, R36 ;  /* 0x0000001026247825 */ /* 0x041fe200078e0024 */
[----:B------:R-:W-:-:S04]  /*20f0*/  IADD3 R38, PT, PT, R38, 0x80, RZ ;  /* 0x0000008026267810 */ /* 0x000fc80007ffe0ff */
[----:B------:R2:W-:Y:S03]  /*2100*/  STG.E.128 desc[UR12][R36.64], R20 ;  /* 0x0000001424007986 */ /* 0x0005e6000c101d0c */
.L_x_16411:
[----:B------:R-:W-:Y:S05]  /*2110*/  BSYNC.RECONVERGENT B0 ;  /* 0x0000000000007941 */ /* 0x000fea0003800200 */
.L_x_16410:
[----:B------:R-:W-:Y:S01]  /*2120*/  ISETP.GE.U32.AND P2, PT, R0, 0x200, PT ;  /* 0x000002000000780c */ /* 0x000fe20003f46070 */
[----:B------:R-:W-:-:S12]  /*2130*/  BSSY.RECONVERGENT B0, `(.L_x_16414) ;  /* 0x000004d000007945 */ /* 0x000fd80003800200 */
[----:B------:R-:W-:Y:S05]  /*2140*/  @!P2 BRA `(.L_x_16415) ;  /* 0x00000004002ca947 */ /* 0x000fea0003800000 */
[----:B------:R-:W-:Y:S02]  /*2150*/  ISETP.NE.U32.AND P3, PT, RZ, UR14, PT ;  /* 0x0000000eff007c0c */ /* 0x000fe4000bf65070 */
[----:B------:R-:W-:Y:S02]  /*2160*/  PLOP3.LUT P4, PT, PT, PT, UP2, 0x80, 0x8 ;  /* 0x000000000008781c */ /* 0x000fe40003f8f028 */
[----:B------:R-:W-:Y:S02]  /*2170*/  ISETP.NE.AND.EX P3, PT, RZ, UR15, PT, P3 ;  /* 0x0000000fff007c0c */ /* 0x000fe4000bf65330 */
[----:B------:R-:W-:-:S09]  /*2180*/  PLOP3.LUT P5, PT, PT, PT, UP2, 0x80, 0x8 ;  /* 0x000000000008781c */ /* 0x000fd20003faf028 */
[----:B------:R-:W3:Y:S01]  /*2190*/  @P4 LDC.64 R26, c[0x0][0x390] ;  /* 0x0000e400ff1a4b82 */ /* 0x000ee20000000a00 */
[----:B------:R-:W-:-:S07]  /*21a0*/  PLOP3.LUT P4, PT, PT, PT, UP2, 0x80, 0x8 ;  /* 0x000000000008781c */ /* 0x000fce0003f8f028 */
[----:B------:R-:W4:Y:S06]  /*21b0*/  @P3 LDC.64 R24, c[0x0][0x3a0] ;  /* 0x0000e800ff183b82 */ /* 0x000f2c0000000a00 */
[----:B---3--:R-:W-:-:S05]  /*21c0*/  @P4 IMAD.WIDE.U32 R26, R39, 0x10, R26 ;  /* 0x00000010271a4825 */ /* 0x008fca00078e001a */
[----:B------:R3:W5:Y:S01]  /*21d0*/  @P5 LDG.E.128 R4, desc[UR12][R26.64] ;  /* 0x0000000c1a045981 */ /* 0x000762000c1e1d00 */
[----:B----4-:R-:W-:-:S05]  /*21e0*/  @P3 IMAD.WIDE.U32 R24, R38, 0x10, R24 ;  /* 0x0000001026183825 */ /* 0x010fca00078e0018 */
[----:B------:R3:W5:Y:S01]  /*21f0*/  @P3 LDG.E.128 R8, desc[UR12][R24.64] ;  /* 0x0000000c18083981 */ /* 0x000762000c1e1d00 */
[----:B------:R-:W-:Y:S05]  /*2200*/  @!P3 BRA `(.L_x_16416) ;  /* 0x000000000058b947 */ /* 0x000fea0003800000 */
[----:B------:R-:W-:Y:S02]  /*2210*/  ISETP.LT.AND P3, PT, RZ, UR20, PT ;  /* 0x00000014ff007c0c */ /* 0x000fe4000bf61270 */
[----:B---3-5:R-:W-:-:S11]  /*2220*/  MOV R24, R8 ;  /* 0x0000000800187202 */ /* 0x028fd60000000f00 */
[----:B------:R-:W3:Y:S01]  /*2230*/  @P3 LDC R27, c[0x0][0x40c] ;  /* 0x00010300ff1b3b82 */ /* 0x000ee20000000800 */
[----:B012---:R-:W-:-:S07]  /*2240*/  @P3 HADD2.F32 R36, -RZ, R66.H0_H0 ;  /* 0x20000042ff243230 */ /* 0x007fce0000004100 */
[----:B------:R-:W0:Y:S08]  /*2250*/  @P3 LDC R25, c[0x0][0x40c] ;  /* 0x00010300ff193b82 */ /* 0x000e300000000800 */
[----:B------:R-:W1:Y:S01]  /*2260*/  @P3 LDC R26, c[0x0][0x40c] ;  /* 0x00010300ff1a3b82 */ /* 0x000e620000000800 */
[----:B---3--:R-:W-:-:S04]  /*2270*/  @P3 FMUL.FTZ R27, R4, R27 ;  /* 0x0000001b041b3220 */ /* 0x008fc80000410000 */
        /* <DEDUP_REMOVED lines=15> */
.L_x_16416:
[----:B------:R-:W-:Y:S01]  /*2370*/  PLOP3.LUT P3, PT, PT, PT, UP2, 0x80, 0x8 ;  /* 0x000000000008781c */ /* 0x000fe20003f6f028 */
[----:B---3--:R-:W-:Y:S01]  /*2380*/  HFMA2 R25, -RZ, RZ, 0, 0 ;  /* 0x00000000ff197431 */ /* 0x008fe200000001ff */
[----:B------:R-:W-:Y:S02]  /*2390*/  PLOP3.LUT P5, PT, PT, PT, UP2, 0x80, 0x8 ;  /* 0x000000000008781c */ /* 0x000fe40003faf028 */
[----:B------:R-:W-:-:S09]  /*23a0*/  PLOP3.LUT P4, PT, PT, PT, UP2, 0x80, 0x8 ;  /* 0x000000000008781c */ /* 0x000fd20003f8f028 */
[----:B------:R-:W3:Y:S01]  /*23b0*/  @P3 LDC R24, c[0x0][0x40c] ;  /* 0x00010300ff183b82 */ /* 0x000ee20000000800 */
[----:B------:R-:W-:-:S07]  /*23c0*/  PLOP3.LUT P3, PT, PT, PT, UP2, 0x80, 0x8 ;  /* 0x000000000008781c */ /* 0x000fce0003f6f028 */
[----:B------:R-:W4:Y:S01]  /*23d0*/  @P4 LDC R26, c[0x0][0x40c] ;  /* 0x00010300ff1a4b82 */ /* 0x000f220000000800 */
[----:B------:R-:W-:-:S05]  /*23e0*/  PLOP3.LUT P4, PT, PT, PT, UP2, 0x80, 0x8 ;  /* 0x000000000008781c */ /* 0x000fca0003f8f028 */
[----:B------:R-:W-:Y:S01]  /*23f0*/  @P3 HADD2.F32 R27, -RZ, R63.H0_H0 ;  /* 0x2000003fff1b3230 */ /* 0x000fe20000004100 */
[----:B------:R-:W-:Y:S01]  /*2400*/  PLOP3.LUT P3, PT, PT, PT, UP2, 0x80, 0x8 ;  /* 0x000000000008781c */ /* 0x000fe20003f6f028 */
[----:B---3-5:R-:W-:Y:S01]  /*2410*/  @P5 FMUL.FTZ R24, R5, R24 ;  /* 0x0000001805185220 */ /* 0x028fe20000410000 */
[----:B------:R-:W-:-:S11]  /*2420*/  PLOP3.LUT P5, PT, PT, PT, UP2, 0x80, 0x8 ;  /* 0x000000000008781c */ /* 0x000fd60003faf028 */
[----:B012---:R-:W-:Y:S01]  /*2430*/  @P3 HADD2.F32 R36, -RZ, R63.H1_H1 ;  /* 0x3000003fff243230 */ /* 0x007fe20000004100 */
[----:B------:R-:W-:Y:S01]  /*2440*/  PLOP3.LUT P3, PT, PT, PT, UP2, 0x80, 0x8 ;  /* 0x000000000008781c */ /* 0x000fe20003f6f028 */
[----:B------:R-:W-:Y:S01]  /*2450*/  @P5 FMUL.FTZ R25, R24, R27 ;  /* 0x0000001b18195220 */ /* 0x000fe20000410000 */
[----:B------:R-:W-:Y:S01]  /*2460*/  PLOP3.LUT P5, PT, PT, PT, UP2, 0x80, 0x8 ;  /* 0x000000000008781c */ /* 0x000fe20003faf028 */
[----:B------:R-:W0:Y:S01]  /*2470*/  @P4 LDC R27, c[0x0][0x40c] ;  /* 0x00010300ff1b4b82 */ /* 0x000e220000000800 */
[----:B------:R-:W-:-:S09]  /*2480*/  PLOP3.LUT P4, PT, PT, PT, UP2, 0x80, 0x8 ;  /* 0x000000000008781c */ /* 0x000fd20003f8f028 */
[----:B------:R-:W-:Y:S01]  /*2490*/  @P3 HADD2.F32 R37, -RZ, R52.H0_H0 ;  /* 0x20000034ff253230 */ /* 0x000fe20000004100 */
[----:B------:R-:W-:Y:S01]  /*24a0*/  PLOP3.LUT P3, PT, PT, PT, UP2, 0x80, 0x8 ;  /* 0x000000000008781c */ /* 0x000fe20003f6f028 */
[----:B----4-:R-:W-:Y:S01]  /*24b0*/  @P5 FMUL.FTZ R24, R6, R26 ;  /* 0x0000001a06185220 */ /* 0x010fe20000410000 */
[----:B------:R-:W-:Y:S02]  /*24c0*/  PLOP3.LUT P5, PT, PT, PT, UP2, 0x80, 0x8 ;  /* 0x000000000008781c */ /* 0x000fe40003faf028 */
[----:B------:R-:W-:-:S11]  /*24d0*/  MOV R26, RZ ;  /* 0x000000ff001a7202 */ /* 0x000fd60000000f00 */
[----:B------:R-:W-:Y:S01]  /*24e0*/  @P5 FMUL.FTZ R26, R24, R36 ;  /* 0x00000024181a5220 */ /* 0x000fe20000410000 */
[----:B------:R-:W-:Y:S01]  /*24f0*/  PLOP3.LUT P5, PT, PT, PT, UP2, 0x80, 0x8 ;  /* 0x000000000008781c */ /* 0x000fe20003faf028 */
[----:B------:R-:W1:Y:S01]  /*2500*/  @P4 LDC R36, c[0x0][0x40c] ;  /* 0x00010300ff244b82 */ /* 0x000e620000000800 */
[----:B------:R-:W-:-:S11]  /*2510*/  PLOP3.LUT P4, PT, PT, PT, UP2, 0x80, 0x8 ;  /* 0x000000000008781c */ /* 0x000fd60003f8f028 */
[----:B0-----:R-:W-:Y:S01]  /*2520*/  @P5 FMUL.FTZ R24, R7, R27 ;  /* 0x0000001b07185220 */ /* 0x001fe20000410000 */
[----:B------:R-:W-:Y:S01]  /*2530*/  PLOP3.LUT P5, PT, PT, PT, UP2, 0x80, 0x8 ;  /* 0x000000000008781c */ /* 0x000fe20003faf028 */
[----:B------:R-:W-:Y:S02]  /*2540*/  HFMA2 R27, -RZ, RZ, 0, 0 ;  /* 0x00000000ff1b7431 */ /* 0x000fe400000001ff */
[----:B-1----:R-:W-:-:S10]  /*2550*/  @P3 FMUL.FTZ R36, R4, R36 ;  /* 0x0000002404243220 */ /* 0x002fd40000410000 */
[----:B------:R-:W-:Y:S01]  /*2560*/  @P5 FMUL.FTZ R27, R24, R37 ;  /* 0x00000025181b5220 */ /* 0x000fe20000410000 */
[----:B------:R-:W-:Y:S01]  /*2570*/  PLOP3.LUT P5, PT, PT, PT, UP2, 0x80, 0x8 ;  /* 0x000000000008781c */ /* 0x000fe20003faf028 */
[----:B------:R-:W-:Y:S01]  /*2580*/  @P4 HADD2.F32 R37, -RZ, R66.H0_H0 ;  /* 0x20000042ff254230 */ /* 0x000fe20000004100 */
[----:B------:R-:W-:-:S11]  /*2590*/  MOV R24, RZ ;  /* 0x000000ff00187202 */ /* 0x000fd60000000f00 */
[----:B------:R-:W-:-:S07]  /*25a0*/  @P5 FMUL.FTZ R24, R36, R37 ;  /* 0x0000002524185220 */ /* 0x000fce0000410000 */
.L_x_16417:
[----:B------:R-:W0:Y:S01]  /*25b0*/  LDC.64 R36, c[0x0][0x3a8] ;  /* 0x0000ea00ff247b82 */ /* 0x000e220000000a00 */
[----:B------:R-:W-:Y:S01]  /*25c0*/  IADD3 R39, PT, PT, R39, 0x80, RZ ;  /* 0x0000008027277810 */ /* 0x000fe20007ffe0ff */
[C---:B0-----:R-:W-:Y:S01]  /*25d0*/  IMAD.WIDE.U32 R36, R38.reuse, 0x10, R36 ;  /* 0x0000001026247825 */ /* 0x041fe200078e0024 */
[----:B------:R-:W-:-:S04]  /*25e0*/  IADD3 R38, PT, PT, R38, 0x80, RZ ;  /* 0x0000008026267810 */ /* 0x000fc80007ffe0ff */
[----:B------:R3:W-:Y:S03]  /*25f0*/  STG.E.128 desc[UR12][R36.64], R24 ;  /* 0x0000001824007986 */ /* 0x0007e6000c101d0c */
.L_x_16415:
[----:B------:R-:W-:Y:S05]  /*2600*/  BSYNC.RECONVERGENT B0 ;  /* 0x0000000000007941 */ /* 0x000fea0003800200 */
.L_x_16414:
[----:B------:R-:W-:Y:S01]  /*2610*/  ISETP.GE.U32.AND P3, PT, R0, 0x280, PT ;  /* 0x000002800000780c */ /* 0x000fe20003f66070 */
[----:B------:R-:W-:-:S12]  /*2620*/  BSSY.RECONVERGENT B0, `(.L_x_16418) ;  /* 0x000004d000007945 */ /* 0x000fd80003800200 */
[----:B------:R-:W-:Y:S05]  /*2630*/  @!P3 BRA `(.L_x_16419) ;  /* 0x00000004002cb947 */ /* 0x000fea0003800000 */
[----:B------:R-:W-:Y:S02]  /*2640*/  PLOP3.LUT P5, PT, PT, PT, UP2, 0x80, 0x8 ;  /* 0x000000000008781c */ /* 0x000fe40003faf028 */
[----:B------:R-:W-:-:S04]  /*2650*/  ISETP.NE.U32.AND P4, PT, RZ, UR14, PT ;  /* 0x0000000eff007c0c */ /* 0x000fc8000bf85070 */
[----:B------:R-:W-:-:S07]  /*2660*/  ISETP.NE.AND.EX P4, PT, RZ, UR15, PT, P4 ;  /* 0x0000000fff007c0c */ /* 0x000fce000bf85340 */
[----:B------:R-:W4:Y:S01]  /*2670*/  @P5 LDC.64 R30, c[0x0][0x390] ;  /* 0x0000e400ff1e5b82 */ /* 0x000f220000000a00 */
[----:B------:R-:W-:-:S07]  /*2680*/  PLOP3.LUT P5, PT, PT, PT, UP2, 0x80, 0x8 ;  /* 0x000000000008781c */ /* 0x000fce0003faf028 */
[----:B------:R-:W0:Y:S06]  /*2690*/  @P4 LDC.64 R28, c[0x0][0x3a0] ;  /* 0x0000e800ff1c4b82 */ /* 0x000e2c0000000a00 */
[----:B----4-:R-:W-:Y:S01]  /*26a0*/  @P5 IMAD.WIDE.U32 R30, R39, 0x10, R30 ;  /* 0x00000010271e5825 */ /* 0x010fe200078e001e */
[----:B------:R-:W-:-:S03]  /*26b0*/  PLOP3.LUT P5, PT, PT, PT, UP2, 0x80, 0x8 ;  /* 0x000000000008781c */ /* 0x000fc60003faf028 */
[----:B0-----:R-:W-:-:S05]  /*26c0*/  @P4 IMAD.WIDE.U32 R28, R38, 0x10, R28 ;  /* 0x00000010261c4825 */ /* 0x001fca00078e001c */
[----:B------:R0:W5:Y:S05]  /*26d0*/  @P4 LDG.E.128 R8, desc[UR12][R28.64] ;  /* 0x0000000c1c084981 */ /* 0x00016a000c1e1d00 */
[----:B------:R0:W5:Y:S01]  /*26e0*/  @P5 LDG.E.128 R4, desc[UR12][R30.64] ;  /* 0x0000000c1e045981 */ /* 0x000162000c1e1d00 */
[----:B------:R-:W-:Y:S05]  /*26f0*/  @!P4 BRA `(.L_x_16420) ;  /* 0x000000000058c947 */ /* 0x000fea0003800000 */
[----:B------:R-:W-:Y:S02]  /*2700*/  ISETP.LT.AND P4, PT, RZ, UR20, PT ;  /* 0x00000014ff007c0c */ /* 0x000fe4000bf81270 */
[----:B0----5:R-:W-:-:S11]  /*2710*/  MOV R28, R8 ;  /* 0x00000008001c7202 */ /* 0x021fd60000000f00 */
[----:B------:R-:W0:Y:S01]  /*2720*/  @P4 LDC R31, c[0x0][0x40c] ;  /* 0x00010300ff1f4b82 */ /* 0x000e220000000800 */
[----:B-123--:R-:W-:-:S07]  /*2730*/  @P4 HADD2.F32 R36, -RZ, R52.H1_H1 ;  /* 0x30000034ff244230 */ /* 0x00efce0000004100 */
[----:B------:R-:W1:Y:S08]  /*2740*/  @P4 LDC R29, c[0x0][0x40c] ;  /* 0x00010300ff1d4b82 */ /* 0x000e700000000800 */
[----:B------:R-:W2:Y:S01]  /*2750*/  @P4 LDC R30, c[0x0][0x40c] ;  /* 0x00010300ff1e4b82 */ /* 0x000ea20000000800 */
[----:B0-----:R-:W-:-:S04]  /*2760*/  @P4 FMUL.FTZ R31, R4, R31 ;  /* 0x0000001f041f4220 */ /* 0x001fc80000410000 */
[----:B------:R-:W-:Y:S01]  /*2770*/  @P4 FFMA.FTZ R28, R31, R36, R8 ;  /* 0x000000241f1c4223 */ /* 0x000fe20000010008 */
[----:B------:R-:W-:Y:S02]  /*2780*/  @P4 HADD2.F32 R36, -RZ, R53.H1_H1 ;  /* 0x30000035ff244230 */ /* 0x000fe40000004100 */
[----:B-1----:R-:W-:Y:S01]  /*2790*/  @P4 FMUL.FTZ R31, R5, R29 ;  /* 0x0000001d051f4220 */ /* 0x002fe20000410000 */
[----:B------:R-:W-:-:S03]  /*27a0*/  MOV R29, R9 ;  /* 0x00000009001d7202 */ /* 0x000fc60000000f00 */
[----:B------:R-:W-:Y:S01]  /*27b0*/  @P4 FFMA.FTZ R29, R31, R36, R9 ;  /* 0x000000241f1d4223 */ /* 0x000fe20000010009 */
[----:B------:R-:W-:Y:S02]  /*27c0*/  @P4 HADD2.F32 R36, -RZ, R53.H0_H0 ;  /* 0x20000035ff244230 */ /* 0x000fe40000004100 */
        /* <DEDUP_REMOVED lines=9> */
.L_x_16420:
[----:B------:R-:W-:Y:S01]  /*2860*/  PLOP3.LUT P4, PT, PT, PT, UP2, 0x80, 0x8 ;  /* 0x000000000008781c */ /* 0x000fe20003f8f028 */
[----:B0-----:R-:W-:Y:S01]  /*2870*/  HFMA2 R29, -RZ, RZ, 0, 0 ;  /* 0x00000000ff1d7431 */ /* 0x001fe200000001ff */
[----:B------:R-:W-:-:S11]  /*2880*/  PLOP3.LUT P5, PT, PT, PT, UP2, 0x80, 0x8 ;  /* 0x000000000008781c */ /* 0x000fd60003faf028 */
[----:B------:R-:W0:Y:S01]  /*2890*/  @P4 LDC R28, c[0x0][0x40c] ;  /* 0x00010300ff1c4b82 */ /* 0x000e220000000800 */
[----:B------:R-:W-:-:S13]  /*28a0*/  PLOP3.LUT P4, PT, PT, PT, UP2, 0x80, 0x8 ;  /* 0x000000000008781c */ /* 0x000fda0003f8f028 */
[----:B------:R-:W-:Y:S01]  /*28b0*/  @P4 HADD2.F32 R30, -RZ, R53.H1_H1 ;  /* 0x30000035ff1e4230 */ /* 0x000fe20000004100 */
[----:B------:R-:W-:Y:S01]  /*28c0*/  PLOP3.LUT P4, PT, PT, PT, UP2, 0x80, 0x8 ;  /* 0x000000000008781c */ /* 0x000fe20003f8f028 */
[----:B0----5:R-:W-:Y:S01]  /*28d0*/  @P5 FMUL.FTZ R28, R5, R28 ;  /* 0x0000001c051c5220 */ /* 0x021fe20000410000 */
[----:B------:R-:W-:-:S11]  /*28e0*/  PLOP3.LUT P5, PT, PT, PT, UP2, 0x80, 0x8 ;  /* 0x000000000008781c */ /* 0x000fd60003faf028 */
[----:B------:R-:W-:Y:S01]  /*28f0*/  @P4 FMUL.FTZ R29, R28, R30 ;  /* 0x0000001e1c1d4220 */ /* 0x000fe20000410000 */
[----:B------:R-:W-:Y:S02]  /*2900*/  PLOP3.LUT P4, PT, PT, PT, UP2, 0x80, 0x8 ;  /* 0x000000000008781c */ /* 0x000fe40003f8f028 */
[----:B------:R-:W-:Y:S01]  /*2910*/  MOV R30, RZ ;  /* 0x000000ff001e7202 */ /* 0x000fe20000000f00 */
[----:B------:R-:W0:Y:S01]  /*2920*/  @P5 LDC R31, c[0x0][0x40c] ;  /* 0x00010300ff1f5b82 */ /* 0x000e220000000800 */
[----:B------:R-:W-:-:S13]  /*2930*/  PLOP3.LUT P5, PT, PT, PT, UP2, 0x80, 0x8 ;  /* 0x000000000008781c */ /* 0x000fda0003faf028 */
[----:B0-----:R-:W-:Y:S01]  /*2940*/  @P5 FMUL.FTZ R28, R6, R31 ;  /* 0x0000001f061c5220 */ /* 0x001fe20000410000 */
[----:B------:R-:W-:Y:S01]  /*2950*/  PLOP3.LUT P5, PT, PT, PT, UP2, 0x80, 0x8 ;  /* 0x000000000008781c */ /* 0x000fe20003faf028 */
[----:B------:R-:W-:Y:S01]  /*2960*/  @P4 HADD2.F32 R31, -RZ, R53.H0_H0 ;  /* 0x20000035ff1f4230 */ /* 0x000fe20000004100 */
[----:B------:R-:W-:-:S11]  /*2970*/  PLOP3.LUT P4, PT, PT, PT, UP2, 0x80, 0x8 ;  /* 0x000000000008781c */ /* 0x000fd60003f8f028 */
[----:B-123--:R-:W0:Y:S01]  /*2980*/  @P5 LDC R36, c[0x0][0x40c] ;  /* 0x00010300ff245b82 */ /* 0x00ee220000000800 */
[----:B------:R-:W-:Y:S01]  /*2990*/  PLOP3.LUT P5, PT, PT, PT, UP2, 0x80, 0x8 ;  /* 0x000000000008781c */ /* 0x000fe20003faf028 */
[----:B------:R-:W-:Y:S01]  /*29a0*/  @P4 FMUL.FTZ R30, R28, R31 ;  /* 0x0000001f1c1e4220 */ /* 0x000fe20000410000 */
[----:B------:R-:W-:Y:S01]  /*29b0*/  PLOP3.LUT P4, PT, PT, PT, UP2, 0x80, 0x8 ;  /* 0x000000000008781c */ /* 0x000fe20003f8f028 */
[----:B------:R-:W-:-:S10]  /*29c0*/  HFMA2 R31, -RZ, RZ, 0, 0 ;  /* 0x00000000ff1f7431 */ /* 0x000fd400000001ff */
[----:B0-----:R-:W-:Y:S01]  /*29d0*/  @P5 FMUL.FTZ R28, R7, R36 ;  /* 0x00000024071c5220 */ /* 0x001fe20000410000 */
[----:B------:R-:W-:Y:S01]  /*29e0*/  PLOP3.LUT P5, PT, PT, PT, UP2, 0x80, 0x8 ;  /* 0x000000000008781c */ /* 0x000fe20003faf028 */
[----:B------:R-:W-:Y:S01]  /*29f0*/  @P4 HADD2.F32 R36, -RZ, R54.H0_H0 ;  /* 0x20000036ff244230 */ /* 0x000fe20000004100 */
[----:B------:R-:W-:-:S11]  /*2a00*/  PLOP3.LUT P4, PT, PT, PT, UP2, 0x80, 0x8 ;  /* 0x000000000008781c */ /* 0x000fd60003f8f028 */
[----:B------:R-:W0:Y:S01]  /*2a10*/  @P5 LDC R37, c[0x0][0x40c] ;  /* 0x00010300ff255b82 */ /* 0x000e220000000800 */
[----:B------:R-:W-:Y:S01]  /*2a20*/  PLOP3.LUT P5, PT, PT, PT, UP2, 0x80, 0x8 ;  /* 0x000000000008781c */ /* 0x000fe20003faf028 */
[----:B------:R-:W-:Y:S01]  /*2a30*/  @P4 FMUL.FTZ R31, R28, R36 ;  /* 0x000000241c1f4220 */ /* 0x000fe20000410000 */
[----:B------:R-:W-:Y:S02]  /*2a40*/  PLOP3.LUT P4, PT, PT, PT, UP2, 0x80, 0x8 ;  /* 0x000000000008781c */ /* 0x000fe40003f8f028 */
[----:B------:R-:W-:-:S11]  /*2a50*/  MOV R28, RZ ;  /* 0x000000ff001c7202 */ /* 0x000fd60000000f00 */
[----:B------:R-:W-:Y:S02]  /*2a60*/  @P4 HADD2.F32 R36, -RZ, R52.H1_H1 ;  /* 0x30000034ff244230 */ /* 0x000fe40000004100 */
[----:B0-----:R-:W-:Y:S01]  /*2a70*/  @P5 FMUL.FTZ R37, R4, R37 ;  /* 0x0000002504255220 */ /* 0x001fe20000410000 */
[----:B------:R-:W-:-:S13]  /*2a80*/  PLOP3.LUT P5, PT, PT, PT, UP2, 0x80, 0x8 ;  /* 0x000000000008781c */ /* 0x000fda0003faf028 */
[----:B------:R-:W-:-:S07]  /*2a90*/  @P5 FMUL.FTZ R28, R37, R36 ;  /* 0x00000024251c5220 */ /* 0x000fce0000410000 */
.L_x_16421:
[----:B------:R-:W0:Y:S01]  /*2aa0*/  LDC.64 R36, c[0x0][0x3a8] ;  /* 0x0000ea00ff247b82 */ /* 0x000e220000000a00 */
[----:B------:R-:W-:Y:S01]  /*2ab0*/  IADD3 R39, PT, PT, R39, 0x80, RZ ;  /* 0x0000008027277810 */ /* 0x000fe20007ffe0ff */
[C---:B0-----:R-:W-:Y:S01]  /*2ac0*/  IMAD.WIDE.U32 R36, R38.reuse, 0x10, R36 ;  /* 0x0000001026247825 */ /* 0x041fe200078e0024 */
[----:B------:R-:W-:-:S04]  /*2ad0*/  IADD3 R38, PT, PT, R38, 0x80, RZ ;  /* 0x0000008026267810 */ /* 0x000fc80007ffe0ff */
[----:B------:R4:W-:Y:S03]  /*2ae0*/  STG.E.128 desc[UR12][R36.64], R28 ;  /* 0x0000001c24007986 */ /* 0x0009e6000c101d0c */
.L_x_16419:
[----:B------:R-:W-:Y:S05]  /*2af0*/  BSYNC.RECONVERGENT B0 ;  /* 0x0000000000007941 */ /* 0x000fea0003800200 */
.L_x_16418:
[----:B------:R-:W-:Y:S01]  /*2b00*/  ISETP.GE.U32.AND P4, PT, R0, 0x300, PT ;  /* 0x000003000000780c */ /* 0x000fe20003f86070 */
[----:B------:R-:W-:-:S12]  /*2b10*/  BSSY.RECONVERGENT B0, `(.L_x_16422) ;  /* 0x000004c000007945 */ /* 0x000fd80003800200 */
[----:B------:R-:W-:Y:S05]  /*2b20*/  @!P4 BRA `(.L_x_16423) ;  /* 0x000000040028c947 */ /* 0x000fea0003800000 */
[----:B------:R-:W-:-:S13]  /*2b30*/  PLOP3.LUT P5, PT, PT, PT, UP2, 0x80, 0x8 ;  /* 0x000000000008781c */ /* 0x000fda0003faf028 */
[----:B------:R-:W0:Y:S01]  /*2b40*/  @P5 LDC.64 R32, c[0x0][0x390] ;  /* 0x0000e400ff205b82 */ /* 0x000e220000000a00 */
[----:B------:R-:W-:-:S13]  /*2b50*/  PLOP3.LUT P5, PT, PT, PT, UP2, 0x80, 0x8 ;  /* 0x000000000008781c */ /* 0x000fda0003faf028 */
[----:B0-----:R-:W-:Y:S01]  /*2b60*/  @P5 IMAD.WIDE.U32 R32, R39, 0x10, R32 ;  /* 0x0000001027205825 */ /* 0x001fe200078e0020 */
[----:B------:R-:W-:-:S13]  /*2b70*/  PLOP3.LUT P5, PT, PT, PT, UP2, 0x80, 0x8 ;  /* 0x000000000008781c */ /* 0x000fda0003faf028 */
[----:B------:R0:W5:Y:S01]  /*2b80*/  @P5 LDG.E.128 R4, desc[UR12][R32.64] ;  /* 0x0000000c20045981 */ /* 0x000162000c1e1d00 */
[----:B------:R-:W-:-:S04]  /*2b90*/  ISETP.NE.U32.AND P5, PT, RZ, UR14, PT ;  /* 0x0000000eff007c0c */ /* 0x000fc8000bfa5070 */
[----:B------:R-:W-:-:S13]  /*2ba0*/  ISETP.NE.AND.EX P5, PT, RZ, UR15, PT, P5 ;  /* 0x0000000fff007c0c */ /* 0x000fda000bfa5350 */
[----:B0-----:R-:W0:Y:S02]  /*2bb0*/  @P5 LDC.64 R32, c[0x0][0x3a0] ;  /* 0x0000e800ff205b82 */ /* 0x001e240000000a00 */
[----:B0-----:R-:W-:-:S05]  /*2bc0*/  @P5 IMAD.WIDE.U32 R32, R38, 0x10, R32 ;  /* 0x0000001026205825 */ /* 0x001fca00078e0020 */
[----:B------:R0:W5:Y:S01]  /*2bd0*/  @P5 LDG.E.128 R8, desc[UR12][R32.64] ;  /* 0x0000000c20085981 */ /* 0x000162000c1e1d00 */
[----:B------:R-:W-:Y:S05]  /*2be0*/  @!P5 BRA `(.L_x_16424) ;  /* 0x00000000005cd947 */ /* 0x000fea0003800000 */
[----:B------:R-:W-:Y:S01]  /*2bf0*/  UISETP.GT.AND UP0, UPT, UR20, URZ, UPT ;  /* 0x000000ff1400728c */ /* 0x000fe2000bf04270 */
[----:B0----5:R-:W-:-:S05]  /*2c00*/  MOV R32, R8 ;  /* 0x0000000800207202 */ /* 0x021fca0000000f00 */
[----:B------:R-:W-:-:S05]  /*2c10*/  PLOP3.LUT P5, PT, PT, PT, UP0, 0x80, 0x8 ;  /* 0x000000000008781c */ /* 0x000fca0003faf008 */
[----:B------:R-:W0:Y:S01]  /*2c20*/  @UP0 LDCU UR4, c[0x0][0x40c] ;  /* 0x00008180ff0407ac */ /* 0x000e220008000800 */
[----:B------:R-:W1:Y:S01]  /*2c30*/  @UP0 LDCU UR5, c[0x0][0x40c] ;  /* 0x00008180ff0507ac */ /* 0x000e620008000800 */
[----:B------:R-:W2:Y:S06]  /*2c40*/  @UP0 LDCU UR23, c[0x0][0x40c] ;  /* 0x00008180ff1707ac */ /* 0x000eac0008000800 */
[----:B------:R-:W-:Y:S02]  /*2c50*/  @P5 HADD2.F32 R33, -RZ, R54.H1_H1 ;  /* 0x30000036ff215230 */ /* 0x000fe40000004100 */
[----:B0-----:R-:W-:-:S04]  /*2c60*/  @P5 FMUL.FTZ R34, R4, UR4 ;  /* 0x0000000404225c20 */ /* 0x001fc80008410000 */
[----:B------:R-:W-:Y:S01]  /*2c70*/  @P5 FFMA.FTZ R32, R34, R33, R8 ;  /* 0x0000002122205223 */ /* 0x000fe20000010008 */
[--C-:B------:R-:W-:Y:S02]  /*2c80*/  @P5 HADD2.F32 R34, -RZ, R55.reuse.H1_H1 ;  /* 0x30000037ff225230 */ /* 0x100fe40000004100 */
[----:B-1----:R-:W-:Y:S01]  /*2c90*/  @P5 FMUL.FTZ R35, R5, UR5 ;  /* 0x0000000505235c20 */ /* 0x002fe20008410000 */
[----:B------:R-:W-:Y:S01]  /*2ca0*/  MOV R33, R9 ;  /* 0x0000000900217202 */ /* 0x000fe20000000f00 */
[----:B--234-:R-:W-:Y:S02]  /*2cb0*/  @P5 FMUL.FTZ R36, R6, UR23 ;  /* 0x0000001706245c20 */ /* 0x01cfe40008410000 */
[----:B------:R-:W-:Y:S01]  /*2cc0*/  @P5 FFMA.FTZ R33, R35, R34, R9 ;  /* 0x0000002223215223 */ /* 0x000fe20000010009 */
[----:B------:R-:W-:Y:S01]  /*2cd0*/  @P5 HADD2.F32 R35, -RZ, R55.H0_H0 ;  /* 0x20000037ff235230 */ /* 0x000fe20000004100 */
[----:B------:R-:W-:-:S04]  /*2ce0*/  MOV R34, R10 ;  /* 0x0000000a00227202 */ /* 0x000fc80000000f00 */
[----:B------:R-:W-:Y:S01]  /*2cf0*/  @P5 FFMA.FTZ R34, R36, R35, R10 ;  /* 0x0000002324225223 */ /* 0x000fe2000001000a */
[----:B------:R-:W-:Y:S01]  /*2d00*/  MOV R35, R11 ;  /* 0x0000000b00237202 */ /* 0x000fe20000000f00 */
[----:B------:R-:W-:Y:S06]  /*2d10*/  BRA.U !UP0, `(.L_x_16425) ;  /* 0x0000000108a07547 */ /* 0x000fec000b800000 */
[----:B------:R-:W-:Y:S02]  /*2d20*/  HADD2.F32 R35, -RZ, R56.H0_H0 ;  /* 0x20000038ff237230 */ /* 0x000fe40000004100 */
[----:B------:R-:W-:-:S04]  /*2d30*/  FMUL.FTZ R36, R7, UR22 ;  /* 0x0000001607247c20 */ /* 0x000fc80008410000 */
[----:B------:R-:W-:Y:S01]  /*2d40*/  FFMA.FTZ R35, R36, R35, R11 ;  /* 0x0000002324237223 */ /* 0x000fe2000001000b */
[----:B------:R-:W-:Y:S06]  /*2d50*/  BRA `(.L_x_16425) ;  /* 0x0000000000907947 */ /* 0x000fec0003800000 */
.L_x_16424:
[----:B------:R-:W-:Y:S01]  /*2d60*/  PLOP3.LUT P5, PT, PT, PT, UP2, 0x80, 0x8 ;  /* 0x000000000008781c */ /* 0x000fe20003faf028 */
[----:B0-----:R-:W-:-:S12]  /*2d70*/  HFMA2 R33, -RZ, RZ, 0, 0 ;  /* 0x00000000ff217431 */ /* 0x001fd800000001ff */
[----:B------:R-:W0:Y:S01]  /*2d80*/  @P5 LDC R32, c[0x0][0x40c] ;  /* 0x00010300ff205b82 */ /* 0x000e220000000800 */
[----:B------:R-:W-:-:S13]  /*2d90*/  PLOP3.LUT P5, PT, PT, PT, UP2, 0x80, 0x8 ;  /* 0x000000000008781c */ /* 0x000fda0003faf028 */
[----:B0----5:R-:W-:Y:S01]  /*2da0*/  @P5 FMUL.FTZ R32, R5, R32 ;  /* 0x0000002005205220 */ /* 0x021fe20000410000 */
[----:B------:R-:W-:-:S13]  /*2db0*/  PLOP3.LUT P5, PT, PT, PT, UP2, 0x80, 0x8 ;  /* 0x000000000008781c */ /* 0x000fda0003faf028 */
[----:B------:R-:W-:Y:S01]  /*2dc0*/  @P5 HADD2.F32 R34, -RZ, R55.H1_H1 ;  /* 0x30000037ff225230 */ /* 0x000fe20000004100 */
[----:B------:R-:W-:-:S13]  /*2dd0*/  PLOP3.LUT P5, PT, PT, PT, UP2, 0x80, 0x8 ;  /* 0x000000000008781c */ /* 0x000fda0003faf028 */
[----:B------:R-:W-:Y:S01]  /*2de0*/  @P5 FMUL.FTZ R33, R32, R34 ;  /* 0x0000002220215220 */ /* 0x000fe20000410000 */
[----:B------:R-:W-:Y:S02]  /*2df0*/  PLOP3.LUT P5, PT, PT, PT, UP2, 0x80, 0x8 ;  /* 0x000000000008781c */ /* 0x000fe40003faf028 */
[----:B------:R-:W-:-:S11]  /*2e00*/  MOV R34, RZ ;  /* 0x000000ff00227202 */ /* 0x000fd60000000f00 */
[----:B------:R-:W0:Y:S01]  /*2e10*/  @P5 LDC R32, c[0x0][0x40c] ;  /* 0x00010300ff205b82 */ /* 0x000e220000000800 */
[----:B------:R-:W-:-:S13]  /*2e20*/  PLOP3.LUT P5, PT, PT, PT, UP2, 0x80, 0x8 ;  /* 0x000000000008781c */ /* 0x000fda0003faf028 */
[----:B0-----:R-:W-:Y:S01]  /*2e30*/  @P5 FMUL.FTZ R32, R6, R32 ;  /* 0x0000002006205220 */ /* 0x001fe20000410000 */
[----:B------:R-:W-:-:S13]  /*2e40*/  PLOP3.LUT P5, PT, PT, PT, UP2, 0x80, 0x8 ;  /* 0x000000000008781c */ /* 0x000fda0003faf028 */
[----:B------:R-:W-:Y:S01]  /*2e50*/  @P5 HADD2.F32 R35, -RZ, R55.H0_H0 ;  /* 0x20000037ff235230 */ /* 0x000fe20000004100 */
[----:B------:R-:W-:-:S13]  /*2e60*/  PLOP3.LUT P5, PT, PT, PT, UP2, 0x80, 0x8 ;  /* 0x000000000008781c */ /* 0x000fda0003faf028 */
[----:B------:R-:W-:Y:S01]  /*2e70*/  @P5 FMUL.FTZ R34, R32, R35 ;  /* 0x0000002320225220 */ /* 0x000fe20000410000 */
[----:B------:R-:W-:Y:S01]  /*2e80*/  PLOP3.LUT P5, PT, PT, PT, UP2, 0x80, 0x8 ;  /* 0x000000000008781c */ /* 0x000fe20003faf028 */
[----:B------:R-:W-:-:S12]  /*2e90*/  HFMA2 R35, -RZ, RZ, 0, 0 ;  /* 0x00000000ff237431 */ /* 0x000fd800000001ff */
[----:B------:R-:W0:Y:S01]  /*2ea0*/  @P5 LDC R32, c[0x0][0x40c] ;  /* 0x00010300ff205b82 */ /* 0x000e220000000800 */
[----:B------:R-:W-:-:S13]  /*2eb0*/  PLOP3.LUT P5, PT, PT, PT, UP2, 0x80, 0x8 ;  /* 0x000000000008781c */ /* 0x000fda0003faf028 */
[----:B0-----:R-:W-:Y:S01]  /*2ec0*/  @P5 FMUL.FTZ R32, R7, R32 ;  /* 0x0000002007205220 */ /* 0x001fe20000410000 */
[----:B------:R-:W-:-:S13]  /*2ed0*/  PLOP3.LUT P5, PT, PT, PT, UP2, 0x80, 0x8 ;  /* 0x000000000008781c */ /* 0x000fda0003faf028 */
[----:B-1234-:R-:W-:Y:S01]  /*2ee0*/  @P5 HADD2.F32 R36, -RZ, R56.H0_H0 ;  /* 0x20000038ff245230 */ /* 0x01efe20000004100 */
        /* <DEDUP_REMOVED lines=8> */
[----:B------:R-:W-:Y:S01]  /*2f70*/  @P5 HADD2.F32 R37, -RZ, R54.H1_H1 ;  /* 0x30000036ff255230 */ /* 0x000fe20000004100 */
[----:B------:R-:W-:-:S13]  /*2f80*/  PLOP3.LUT P5, PT, PT, PT, UP2, 0x80, 0x8 ;  /* 0x000000000008781c */ /* 0x000fda0003faf028 */
[----:B------:R-:W-:-:S07]  /*2f90*/  @P5 FMUL.FTZ R32, R36, R37 ;  /* 0x0000002524205220 */ /* 0x000fce0000410000 */
.L_x_16425:
[----:B------:R-:W0:Y:S02]  /*2fa0*/  LDC.64 R36, c[0x0][0x3a8] ;  /* 0x0000ea00ff247b82 */ /* 0x000e240000000a00 */
[----:B0-----:R-:W-:-:S05]  /*2fb0*/  IMAD.WIDE.U32 R38, R38, 0x10, R36 ;  /* 0x0000001026267825 */ /* 0x001fca00078e0024 */
[----:B------:R0:W-:Y:S02]  /*2fc0*/  STG.E.128 desc[UR12][R38.64], R32 ;  /* 0x0000002026007986 */ /* 0x0001e4000c101d0c */
.L_x_16423:
[----:B------:R-:W-:Y:S05]  /*2fd0*/  BSYNC.RECONVERGENT B0 ;  /* 0x0000000000007941 */ /* 0x000fea0003800200 */
.L_x_16422:
[----:B01234-:R-:W-:Y:S01]  /*2fe0*/  FADD.FTZ R36, RZ, R12 ;  /* 0x0000000cff247221 */ /* 0x01ffe20000010000 */
[C---:B------:R-:W-:Y:S01]  /*2ff0*/  ISETP.GT.U32.AND P5, PT, R0.reuse, 0xff, PT ;  /* 0x000000ff0000780c */ /* 0x040fe20003fa4070 */
[----:B------:R-:W-:Y:S01]  /*3000*/  BSSY.RECONVERGENT B0, `(.L_x_16426) ;  /* 0x0000073000007945 */ /* 0x000fe20003800200 */
[C---:B------:R-:W-:Y:S01]  /*3010*/  ISETP.GT.U32.AND P6, PT, R0.reuse, 0x17f, PT ;  /* 0x0000017f0000780c */ /* 0x040fe20003fc4070 */
[----:B------:R-:W-:Y:S01]  /*3020*/  FADD.FTZ R36, R13, R36 ;  /* 0x000000240d247221 */ /* 0x000fe20000010000 */
[----:B------:R-:W-:Y:S02]  /*3030*/  P2R R37, PR, RZ, 0x2 ;  /* 0x00000002ff257803 */ /* 0x000fe40000000000 */
        /* <DEDUP_REMOVED lines=66> */
[----:B------:R-:W-:Y:S02]  /*3460*/  LOP3.LUT P6, RZ, R64, 0x1f, RZ, 0xc0, !PT ;  /* 0x0000001f40ff7812 */ /* 0x000fe400078cc0ff */
        /* <DEDUP_REMOVED lines=44> */
.L_x_16427:
[----:B------:R-:W-:Y:S05]  /*3730*/  BSYNC.RECONVERGENT B0 ;  /* 0x0000000000007941 */ /* 0x000fea0003800200 */
.L_x_16426:
        /* <DEDUP_REMOVED lines=13> */
.L_x_16429:
[----:B------:R-:W-:Y:S05]  /*3810*/  BSYNC.RECONVERGENT B0 ;  /* 0x0000000000007941 */ /* 0x000fea0003800200 */
.L_x_16428:
[----:B------:R-:W1:Y:S01]  /*3820*/  SHFL.DOWN PT, R62, R38, 0x2, 0x1f ;  /* 0x08401f00263e7f89 */ /* 0x000e6200000e0000 */
[-C--:B------:R-:W-:Y:S01]  /*3830*/  I2FP.F32.S32 R61, R38.reuse ;  /* 0x00000026003d7245 */ /* 0x080fe20000201400 */
[----:B------:R-:W2:Y:S01]  /*3840*/  LDC R65, c[0x0][0x448] ;  /* 0x00011200ff417b82 */ /* 0x000ea20000000800 */
[----:B------:R-:W-:Y:S01]  /*3850*/  ISETP.NE.AND P5, PT, R64, RZ, PT ;  /* 0x000000ff4000720c */ /* 0x000fe20003fa5270 */
[----:B0-----:R-:W0:Y:S01]  /*3860*/  SHFL.DOWN PT, R60, R36, 0x2, 0x1f ;  /* 0x08401f00243c7f89 */ /* 0x001e2200000e0000 */
[----:B------:R-:W-:Y:S01]  /*3870*/  ISETP.NE.AND P6, PT, RZ, UR16, PT ;  /* 0x00000010ff007c0c */ /* 0x000fe2000bfc5270 */
[----:B------:R-:W-:Y:S01]  /*3880*/  UISETP.GE.AND UP0, UPT, UR6, 0x1, UPT ;  /* 0x000000010600788c */ /* 0x000fe2000bf06270 */
[----:B-1----:R-:W-:Y:S02]  /*3890*/  IADD3 R38, PT, PT, R62, R38, RZ ;  /* 0x000000263e267210 */ /* 0x002fe40007ffe0ff */
[----:B------:R-:W-:Y:S01]  /*38a0*/  I2FP.F32.S32 R62, R62 ;  /* 0x0000003e003e7245 */ /* 0x000fe20000201400 */
[----:B0-----:R-:W-:-:S04]  /*38b0*/  FADD.FTZ R39, -R60, R36 ;  /* 0x000000243c277221 */ /* 0x001fc80000010100 */
[----:B------:R-:W-:Y:S01]  /*38c0*/  FMUL.FTZ R60, R60, R62 ;  /* 0x0000003e3c3c7220 */ /* 0x000fe20000410000 */
[----:B------:R-:W-:-:S04]  /*38d0*/  FMUL.FTZ R39, R39, R39 ;  /* 0x0000002727277220 */ /* 0x000fc80000410000 */
[----:B------:R-:W-:Y:S01]  /*38e0*/  FMUL.FTZ R39, R39, R61 ;  /* 0x0000003d27277220 */ /* 0x000fe20000410000 */
[----:B------:R-:W-:Y:S01]  /*38f0*/  FFMA.FTZ R61, R61, R36, R60 ;  /* 0x000000243d3d7223 */ /* 0x000fe2000001003c */
[----:B------:R-:W-:Y:S01]  /*3900*/  I2FP.F32.S32 R36, R38 ;  /* 0x0000002600247245 */ /* 0x000fe20000201400 */
[----:B------:R-:W0:Y:S01]  /*3910*/  SHFL.DOWN PT, R60, R37, 0x2, 0x1f ;  /* 0x08401f00253c7f89 */ /* 0x000e2200000e0000 */
[----:B------:R-:W-:Y:S02]  /*3920*/  FMUL.FTZ R39, R39, R62 ;  /* 0x0000003e27277220 */ /* 0x000fe40000410000 */
[----:B------:R-:W1:Y:S01]  /*3930*/  MUFU.RCP R62, R36 ;  /* 0x00000024003e7308 */ /* 0x000e620000001000 */
[----:B0-----:R-:W-:Y:S01]  /*3940*/  FADD.FTZ R60, R60, R37 ;  /* 0x000000253c3c7221 */ /* 0x001fe20000010000 */
[----:B-1----:R-:W-:-:S03]  /*3950*/  FMUL.FTZ R37, R62, R61 ;  /* 0x0000003d3e257220 */ /* 0x002fc60000410000 */
[----:B------:R-:W-:Y:S02]  /*3960*/  FFMA.FTZ R39, R62, R39, R60 ;  /* 0x000000273e277223 */ /* 0x000fe4000001003c */
[----:B------:R-:W0:Y:S04]  /*3970*/  SHFL.DOWN PT, R62, R38, 0x1, 0x1f ;  /* 0x08201f00263e7f89 */ /* 0x000e2800000e0000 */
[----:B------:R-:W1:Y:S01]  /*3980*/  SHFL.DOWN PT, R61, R37, 0x1, 0x1f ;  /* 0x08201f00253d7f89 */ /* 0x000e6200000e0000 */
[-C--:B0-----:R-:W-:Y:S02]  /*3990*/  IADD3 R38, PT, PT, R38, R62.reuse, RZ ;  /* 0x0000003e26267210 */ /* 0x081fe40007ffe0ff */
[----:B------:R-:W-:Y:S01]  /*39a0*/  I2FP.F32.S32 R62, R62 ;  /* 0x0000003e003e7245 */ /* 0x000fe20000201400 */
[----:B-1----:R-:W-:Y:S01]  /*39b0*/  FADD.FTZ R60, R37, -R61 ;  /* 0x8000003d253c7221 */ /* 0x002fe20000010000 */
[----:B------:R-:W-:-:S03]  /*39c0*/  I2FP.F32.S32 R38, R38 ;  /* 0x0000002600267245 */ /* 0x000fc60000201400 */
[----:B------:R-:W-:Y:S01]  /*39d0*/  FMUL.FTZ R61, R61, R62 ;  /* 0x0000003e3d3d7220 */ /* 0x000fe20000410000 */
[----:B------:R-:W-:-:S03]  /*39e0*/  FMUL.FTZ R60, R60, R60 ;  /* 0x0000003c3c3c7220 */ /* 0x000fc60000410000 */
[C---:B------:R-:W-:Y:S01]  /*39f0*/  FFMA.FTZ R61, R36.reuse, R37, R61 ;  /* 0x00000025243d7223 */ /* 0x040fe2000001003d */
[----:B------:R-:W-:Y:S01]  /*3a00*/  FMUL.FTZ R60, R36, R60 ;  /* 0x0000003c243c7220 */ /* 0x000fe20000410000 */
[----:B------:R-:W0:Y:S01]  /*3a10*/  MUFU.RCP R38, R38 ;  /* 0x0000002600267308 */ /* 0x000e220000001000 */
[----:B------:R-:W1:Y:S02]  /*3a20*/  SHFL.DOWN PT, R36, R39, 0x1, 0x1f ;  /* 0x08201f0027247f89 */ /* 0x000e6400000e0000 */
[----:B------:R-:W-:Y:S01]  /*3a30*/  FMUL.FTZ R60, R60, R62 ;  /* 0x0000003e3c3c7220 */ /* 0x000fe20000410000 */
[----:B0-----:R-:W-:-:S06]  /*3a40*/  FMUL.FTZ R61, R38, R61 ;  /* 0x0000003d263d7220 */ /* 0x001fcc0000410000 */
[----:B------:R-:W0:Y:S01]  /*3a50*/  SHFL.IDX PT, R61, R61, RZ, 0x1f ;  /* 0x00001fff3d3d7589 */ /* 0x000e2200000e0000 */
[----:B-1----:R-:W-:-:S04]  /*3a60*/  FADD.FTZ R36, R39, R36 ;  /* 0x0000002427247221 */ /* 0x002fc80000010000 */
[----:B------:R-:W-:-:S05]  /*3a70*/  FFMA.FTZ R36, R38, R60, R36 ;  /* 0x0000003c26247223 */ /* 0x000fca0000010024 */
[----:B------:R1:W2:Y:S02]  /*3a80*/  SHFL.IDX PT, R60, R36, RZ, 0x1f ;  /* 0x00001fff243c7589 */ /* 0x0002a400000e0000 */
[----:B-1----:R-:W1:Y:S01]  /*3a90*/  @!P5 LDC.64 R36, c[0x0][0x3c0] ;  /* 0x0000f000ff24db82 */ /* 0x002e620000000a00 */
[----:B0-----:R-:W-:-:S05]  /*3aa0*/  FMUL.FTZ R38, R61, R61 ;  /* 0x0000003d3d267220 */ /* 0x001fca0000410000 */
[----:B------:R-:W-:Y:S01]  /*3ab0*/  FSEL R38, R38, RZ, P6 ;  /* 0x000000ff26267208 */ /* 0x000fe20003000000 */
[----:B--2---:R-:W-:-:S04]  /*3ac0*/  FFMA.FTZ R60, R60, UR17, R65 ;  /* 0x000000113c3c7c23 */ /* 0x004fc80008010041 */
[----:B------:R-:W-:Y:S01]  /*3ad0*/  FADD.FTZ R60, R60, R38 ;  /* 0x000000263c3c7221 */ /* 0x000fe20000010000 */
[----:B------:R-:W-:-:S05]  /*3ae0*/  MOV R38, UR7 ;  /* 0x0000000700267c02 */ /* 0x000fca0008000f00 */
[----:B-1----:R-:W-:Y:S01]  /*3af0*/  @!P5 IMAD.WIDE R36, R38, 0x4, R36 ;  /* 0x000000042624d825 */ /* 0x002fe200078e0224 */
[----:B------:R-:W0:Y:S01]  /*3b00*/  MUFU.RSQ R60, R60 ;  /* 0x0000003c003c7308 */ /* 0x000e220000001400 */
[----:B------:R-:W1:Y:S03]  /*3b10*/  @!P5 LDC.64 R38, c[0x0][0x3c8] ;  /* 0x0000f200ff26db82 */ /* 0x000e660000000a00 */
[----:B------:R2:W-:Y:S02]  /*3b20*/  @!P5 STG.E desc[UR12][R36.64], R61 ;  /* 0x0000003d2400d986 */ /* 0x0005e4000c10190c */
[----:B--2---:R-:W-:-:S05]  /*3b30*/  MOV R36, UR7 ;  /* 0x0000000700247c02 */ /* 0x004fca0008000f00 */
[----:B-1----:R-:W-:-:S05]  /*3b40*/  @!P5 IMAD.WIDE R38, R36, 0x4, R38 ;  /* 0x000000042426d825 */ /* 0x002fca00078e0226 */
        /* <DEDUP_REMOVED lines=11> */
[--C-:B------:R-:W-:Y:S01]  /*3c00*/  FADD.FTZ R36, R12, -R61.reuse ;  /* 0x8000003d0c247221 */ /* 0x100fe20000010000 */
[----:B------:R-:W-:Y:S02]  /*3c10*/  HADD2.F32 R37, -RZ, R90.H1_H1 ;  /* 0x3000005aff257230 */ /* 0x000fe40000004100 */
[----:B0-----:R-:W-:Y:S02]  /*3c20*/  HADD2.F32 R38, -RZ, R46.H0_H0 ;  /* 0x2000002eff267230 */ /* 0x001fe40000004100 */
[----:B------:R-:W-:Y:S01]  /*3c30*/  FMUL.FTZ R36, R60, R36 ;  /* 0x000000243c247220 */ /* 0x000fe20000410000 */
[----:B------:R-:W-:Y:S02]  /*3c40*/  HADD2.F32 R39, -RZ, R85.H0_H0 ;  /* 0x20000055ff277230 */ /* 0x000fe40000004100 */
[----:B------:R-:W-:Y:S02]  /*3c50*/  HADD2.F32 R64, -RZ, R47.H0_H0 ;  /* 0x2000002fff407230 */ /* 0x000fe40000004100 */
[----:B------:R-:W-:Y:S01]  /*3c60*/  FFMA.FTZ R36, R36, R37, R38 ;  /* 0x0000002524247223 */ /* 0x000fe20000010026 */
[----:B------:R-:W-:Y:S01]  /*3c70*/  FADD.FTZ R37, R13, -R61 ;  /* 0x8000003d0d257221 */ /* 0x000fe20000010000 */
[----:B------:R-:W-:-:S02]  /*3c80*/  HADD2.F32 R38, -RZ, R85.H1_H1 ;  /* 0x30000055ff267230 */ /* 0x000fc40000004100 */
[----:B------:R-:W-:Y:S02]  /*3c90*/  HADD2.F32 R65, -RZ, R84.H0_H0 ;  /* 0x20000054ff417230 */ /* 0x000fe40000004100 */
        /* <DEDUP_REMOVED lines=14> */
.L_x_16432:
[----:B------:R-:W-:Y:S05]  /*3d80*/  BSYNC.RECONVERGENT B0 ;  /* 0x0000000000007941 */ /* 0x000fea0003800200 */
.L_x_16431:
[----:B------:R-:W-:Y:S01]  /*3d90*/  ISETP.NE.AND P0, PT, R67, RZ, PT ;  /* 0x000000ff4300720c */ /* 0x000fe20003f05270 */
[----:B------:R-:W-:-:S12]  /*3da0*/  BSSY.RECONVERGENT B0, `(.L_x_16433) ;  /* 0x000001a000007945 */ /* 0x000fd80003800200 */
[----:B------:R-:W-:Y:S05]  /*3db0*/  @!P0 BRA `(.L_x_16434) ;  /* 0x0000000000608947 */ /* 0x000fea0003800000 */
[--C-:B-1----:R-:W-:Y:S01]  /*3dc0*/  FADD.FTZ R36, R16, -R61.reuse ;  /* 0x8000003d10247221 */ /* 0x102fe20000010000 */
        /* <DEDUP_REMOVED lines=23> */
.L_x_16434:
[----:B------:R-:W-:Y:S05]  /*3f40*/  BSYNC.RECONVERGENT B0 ;  /* 0x0000000000007941 */ /* 0x000fea0003800200 */
.L_x_16433:
[----:B------:R-:W-:Y:S04]  /*3f50*/  BSSY.RECONVERGENT B0, `(.L_x_16435) ;  /* 0x000001a000007945 */ /* 0x000fe80003800200 */
[----:B------:R-:W-:Y:S05]  /*3f60*/  @!P1 BRA `(.L_x_16436) ;  /* 0x0000000000609947 */ /* 0x000fea0003800000 */
[--C-:B-12---:R-:W-:Y:S01]  /*3f70*/  FADD.FTZ R36, R20, -R61.reuse ;  /* 0x8000003d14247221 */ /* 0x106fe20000010000 */
        /* <DEDUP_REMOVED lines=23> */
.L_x_16436:
[----:B------:R-:W-:Y:S05]  /*40f0*/  BSYNC.RECONVERGENT B0 ;  /* 0x0000000000007941 */ /* 0x000fea0003800200 */
.L_x_16435:
[----:B------:R-:W-:Y:S04]  /*4100*/  BSSY.RECONVERGENT B0, `(.L_x_16437) ;  /* 0x000001a000007945 */ /* 0x000fe80003800200 */
[----:B------:R-:W-:Y:S05]  /*4110*/  @!P2 BRA `(.L_x_16438) ;  /* 0x000000000060a947 */ /* 0x000fea0003800000 */
[--C-:B-123--:R-:W-:Y:S01]  /*4120*/  FADD.FTZ R36, R24, -R61.reuse ;  /* 0x8000003d18247221 */ /* 0x10efe20000010000 */
        /* <DEDUP_REMOVED lines=23> */
.L_x_16438:
[----:B------:R-:W-:Y:S05]  /*42a0*/  BSYNC.RECONVERGENT B0 ;  /* 0x0000000000007941 */ /* 0x000fea0003800200 */
.L_x_16437:
[----:B------:R-:W-:Y:S04]  /*42b0*/  BSSY.RECONVERGENT B0, `(.L_x_16439) ;  /* 0x000001a000007945 */ /* 0x000fe80003800200 */
[----:B------:R-:W-:Y:S05]  /*42c0*/  @!P3 BRA `(.L_x_16440) ;  /* 0x000000000060b947 */ /* 0x000fea0003800000 */
[--C-:B-1234-:R-:W-:Y:S01]  /*42d0*/  FADD.FTZ R36, R28, -R61.reuse ;  /* 0x8000003d1c247221 */ /* 0x11efe20000010000 */
[----:B------:R-:W-:Y:S02]  /*42e0*/  HADD2.F32 R37, -RZ, R86.H1_H1 ;  /* 0x30000056ff257230 */ /* 0x000fe40000004100 */
[----:B0-----:R-:W-:Y:S02]  /*42f0*/  HADD2.F32 R38, -RZ, R2.H0_H0 ;  /* 0x20000002ff267230 */ /* 0x001fe40000004100 */
        /* <DEDUP_REMOVED lines=21> */
.L_x_16440:
[----:B------:R-:W-:Y:S05]  /*4450*/  BSYNC.RECONVERGENT B0 ;  /* 0x0000000000007941 */ /* 0x000fea0003800200 */
.L_x_16439:
[----:B------:R-:W-:Y:S04]  /*4460*/  BSSY.RECONVERGENT B0, `(.L_x_16430) ;  /* 0x0000011000007945 */ /* 0x000fe80003800200 */
[----:B------:R-:W-:Y:S05]  /*4470*/  @!P4 BRA `(.L_x_16441) ;  /* 0x00000000003cc947 */ /* 0x000fea0003800000 */
[--C-:B01234-:R-:W-:Y:S01]  /*4480*/  FADD.FTZ R36, R32, -R61.reuse ;  /* 0x8000003d20247221 */ /* 0x11ffe20000010000 */
        /* <DEDUP_REMOVED lines=14> */
.L_x_16441:
[----:B------:R-:W-:Y:S05]  /*4570*/  BSYNC.RECONVERGENT B0 ;  /* 0x0000000000007941 */ /* 0x000fea0003800200 */
.L_x_16430:
[----:B------:R-:W-:Y:S02]  /*4580*/  UIADD3 UR7, UPT, UPT, UR7, UR18, URZ ;  /* 0x0000001207077290 */ /* 0x000fe4000fffe0ff */
[----:B------:R-:W-:Y:S02]  /*4590*/  UPLOP3.LUT UP1, UPT, UPT, UPT, UP1, 0x40, 0x4 ;  /* 0x000000000004789c */ /* 0x000fe40003f2e810 */
[----:B------:R-:W-:-:S09]  /*45a0*/  UISETP.GE.AND UP0, UPT, UR7, UR19, UPT ;  /* 0x000000130700728c */ /* 0x000fd2000bf06270 */
[----:B------:R-:W-:Y:S05]  /*45b0*/  BRA.U !UP0, `(.L_x_16442) ;  /* 0xffffffc908987547 */ /* 0x000fea000b83ffff */
[----:B------:R-:W-:Y:S05]  /*45c0*/  EXIT ;  /* 0x000000000000794d */ /* 0x000fea0003800000 */
.L_x_16443:
        /* <DEDUP_REMOVED lines=11> */
.L_x_20865:


//--------------------- .text._ZN10layer_norm13ln_fwd_kernelINS_13Kernel_traitsI6__halfffffjLj3072ELj1ELj1ELj4ELj16ENS_18Kernel_traits_baseILj3072ES2_ffffjLj128EEEEELb0ELb1ELb1ELb1EEEvNS_9FwdParamsE --------------------------
	.section	.text._ZN10layer_norm13ln_fwd_kernelINS_13Kernel_traitsI6__halfffffjLj3072ELj1ELj1ELj4ELj16ENS_18Kernel_traits_baseILj3072ES2_ffffjLj128EEEEELb0ELb1ELb1ELb1EEEvNS_9FwdParamsE,"ax",@progbits
	.align	128
        .global         _ZN10layer_norm13ln_fwd_kernelINS_13Kernel_traitsI6__halfffffjLj3072ELj1ELj1ELj4ELj16ENS_18Kernel_traits_baseILj3072ES2_ffffjLj128EEEEELb0ELb1ELb1ELb1EEEvNS_9FwdParamsE
        .type           _ZN10layer_norm13ln_fwd_kernelINS_13Kernel_traitsI6__halfffffjLj3072ELj1ELj1ELj4ELj16ENS_18Kernel_traits_baseILj3072ES2_ffffjLj128EEEEELb0ELb1ELb1ELb1EEEvNS_9FwdParamsE,@function
        .size           _ZN10layer_norm13ln_fwd_kernelINS_13Kernel_traitsI6__halfffffjLj3072ELj1ELj1ELj4ELj16ENS_18Kernel_traits_baseILj3072ES2_ffffjLj128EEEEELb0ELb1ELb1ELb1EEEvNS_9FwdParamsE,(.L_x_20866 - _ZN10layer_norm13ln_fwd_kernelINS_13Kernel_traitsI6__halfffffjLj3072ELj1ELj1ELj4ELj16ENS_18Kernel_traits_baseILj3072ES2_ffffjLj128EEEEELb0ELb1ELb1ELb1EEEvNS_9FwdParamsE)
        .other          _ZN10layer_norm13ln_fwd_kernelINS_13Kernel_traitsI6__halfffffjLj3072ELj1ELj1ELj4ELj16ENS_18Kernel_traits_baseILj3072ES2_ffffjLj128EEEEELb0ELb1ELb1ELb1EEEvNS_9FwdParamsE,@"STO_CUDA_ENTRY STV_DEFAULT"
_ZN10layer_norm13ln_fwd_kernelINS_13Kernel_traitsI6__halfffffjLj3072ELj1ELj1ELj4ELj16ENS_18Kernel_traits_baseILj3072ES2_ffffjLj128EEEEELb0ELb1ELb1ELb1EEEvNS_9FwdParamsE:
.text._ZN10layer_norm13ln_fwd_kernelINS_13Kernel_traitsI6__halfffffjLj3072ELj1ELj1ELj4ELj16ENS_18Kernel_traits_baseILj3072ES2_ffffjLj128EEEEELb0ELb1ELb1ELb1EEEvNS_9FwdParamsE:
        /* <DEDUP_REMOVED lines=12> */
[----:B------:R1:W5:Y:S01]  /*00c0*/  LDG.E.64 R14, desc[UR12][R2.64] ;  /* 0x0000000c020e7981 */ /* 0x000362000c1e1b00 */
[----:B0-----:R-:W-:-:S03]  /*00d0*/  IMAD.WIDE.U32 R28, R0, 0x8, R28 ;  /* 0x00000008001c7825 */ /* 0x001fc600078e001c */
        /* <DEDUP_REMOVED lines=19> */
.L_x_16444:
[----:B------:R-:W1:Y:S08]  /*0210*/  LDC.64 R2, c[0x0][0x3d0] ;  /* 0x0000f400ff027b82 */ /* 0x000e700000000a00 */
[----:B------:R-:W0:Y:S01]  /*0220*/  LDC.64 R4, c[0x0][0x3e8] ;  /* 0x0000fa00ff047b82 */ /* 0x000e220000000a00 */
[----:B-1----:R-:W-:-:S05]  /*0230*/  IMAD.WIDE.U32 R28, R0, 0x8, R2 ;  /* 0x00000008001c7825 */ /* 0x002fca00078e0002 */
[----:B------:R1:W5:Y:S01]  /*0240*/  LDG.E.64 R14, desc[UR12][R28.64] ;  /* 0x0000000c1c0e7981 */ /* 0x000362000c1e1b00 */
[----:B0-----:R-:W-:-:S03]  /*0250*/  IMAD.WIDE.U32 R30, R0, 0x8, R4 ;  /* 0x00000008001e7825 */ /* 0x001fc600078e0004 */
        /* <DEDUP_REMOVED lines=11> */
[----:B------:R-:W-:-:S02]  /*0310*/  CS2R R2, SRZ ;  /* 0x0000000000027805 */ /* 0x000fc4000001ff00 */
[----:B------:R-:W-:Y:S02]  /*0320*/  CS2R R36, SRZ ;  /* 0x0000000000247805 */ /* 0x000fe4000001ff00 */
[----:B------:R-:W-:Y:S02]  /*0330*/  CS2R R38, SRZ ;  /* 0x0000000000267805 */ /* 0x000fe4000001ff00 */
[----:B------:R-:W-:Y:S02]  /*0340*/  CS2R R40, SRZ ;  /* 0x0000000000287805 */ /* 0x000fe4000001ff00 */
[----:B------:R-:W-:Y:S02]  /*0350*/  CS2R R42, SRZ ;  /* 0x00000000002a7805 */ /* 0x000fe4000001ff00 */
[----:B-1----:R-:W-:-:S07]  /*0360*/  CS2R R44, SRZ ;  /* 0x00000000002c7805 */ /* 0x002fce000001ff00 */
.L_x_16445:
[----:B------:R-:W0:Y:S02]  /*0370*/  LDCU UR4, c[0x0][0x384] ;  /* 0x00007080ff0477ac */ /* 0x000e240008000800 */
[----:B0-----:R-:W-:-:S06]  /*0380*/  UISETP.GE.AND UP0, UPT, UR7, UR4, UPT ;  /* 0x000000040700728c */ /* 0x001fcc000bf06270 */
[----:B------:R-:W-:-:S13]  /*0390*/  PLOP3.LUT P0, PT, PT, PT, UP0, 0x80, 0x8 ;  /* 0x000000000008781c */ /* 0x000fda0003f0f008 */
[----:B------:R-:W-:Y:S05]  /*03a0*/  @P0 EXIT ;  /* 0x000000000000094d */ /* 0x000fea0003800000 */
[----:B-----5:R-:W-:Y:S01]  /*03b0*/  MOV R85, R4 ;  /* 0x0000000400557202 */ /* 0x020fe20000000f00 */
[----:B------:R-:W0:Y:S01]  /*03c0*/  LDCU UR22, c[0x0][0x40c] ;  /* 0x00008180ff1677ac */ /* 0x000e220008000800 */
[--C-:B------:R-:W-:Y:S02]  /*03d0*/  SHF.R.U64 R86, R4, 0x10, R5.reuse ;  /* 0x0000001004567819 */ /* 0x100fe40000001205 */
[----:B------:R-:W-:Y:S01]  /*03e0*/  SHF.R.U32.HI R4, RZ, 0x10, R5 ;  /* 0x00000010ff047819 */ /* 0x000fe20000011605 */
[----:B------:R-:W2:Y:S01]  /*03f0*/  LDCU UR14, c[0x0][0x388] ;  /* 0x00007100ff0e77ac */ /* 0x000ea20008000800 */
[----:B------:R-:W-:Y:S02]  /*0400*/  MOV R83, R6 ;  /* 0x0000000600537202 */ /* 0x000fe40000000f00 */
[----:B------:R-:W-:Y:S01]  /*0410*/  SHF.R.U64 R84, R6, 0x10, R7 ;  /* 0x0000001006547819 */ /* 0x000fe20000001207 */
[----:B------:R-:W3:Y:S01]  /*0420*/  LDCU.U8 UR15, c[0x0][0x410] ;  /* 0x00008200ff0f77ac */ /* 0x000ee20008000000 */
[----:B------:R-:W-:-:S02]  /*0430*/  MOV R6, R5 ;  /* 0x0000000500067202 */ /* 0x000fc40000000f00 */
[----:B------:R-:W-:Y:S01]  /*0440*/  PRMT R86, R86, 0x5410, R4 ;  /* 0x0000541056567816 */ /* 0x000fe20000000004 */
[----:B------:R-:W4:Y:S01]  /*0450*/  LDCU UR18, c[0x0][0x400] ;  /* 0x00008000ff1277ac */ /* 0x000f220008000800 */
[--C-:B------:R-:W-:Y:S02]  /*0460*/  SHF.R.U64 R87, R44, 0x10, R45.reuse ;  /* 0x000000102c577819 */ /* 0x100fe4000000122d */
[----:B------:R-:W-:Y:S01]  /*0470*/  SHF.R.U32.HI R5, RZ, 0x10, R45 ;  /* 0x00000010ff057819 */ /* 0x000fe2000001162d */
[----:B------:R-:W0:Y:S01]  /*0480*/  LDCU.128 UR8, c[0x0][0x3f0] ;  /* 0x00007e00ff0877ac */ /* 0x000e220008000c00 */
[--C-:B------:R-:W-:Y:S02]  /*0490*/  SHF.R.U64 R88, R42, 0x10, R43.reuse ;  /* 0x000000102a587819 */ /* 0x100fe4000000122b */
[----:B------:R-:W-:Y:S01]  /*04a0*/  SHF.R.U32.HI R4, RZ, 0x10, R43 ;  /* 0x00000010ff047819 */ /* 0x000fe2000001162b */
[----:B------:R-:W0:Y:S01]  /*04b0*/  LDCU.64 UR16, c[0x0][0x3a0] ;  /* 0x00007400ff1077ac */ /* 0x000e220008000a00 */
[----:B------:R-:W-:-:S02]  /*04c0*/  PRMT R87, R87, 0x5410, R5 ;  /* 0x0000541057577816 */ /* 0x000fc40000000005 */
[----:B------:R-:W-:Y:S01]  /*04d0*/  PRMT R88, R88, 0x5410, R4 ;  /* 0x0000541058587816 */ /* 0x000fe20000000004 */
[----:B------:R-:W0:Y:S01]  /*04e0*/  LDCU.64 UR20, c[0x0][0x380] ;  /* 0x00007000ff1477ac */ /* 0x000e220008000a00 */
[--C-:B------:R-:W-:Y:S02]  /*04f0*/  SHF.R.U64 R89, R40, 0x10, R41.reuse ;  /* 0x0000001028597819 */ /* 0x100fe40000001229 */
[----:B------:R-:W-:Y:S01]  /*0500*/  SHF.R.U32.HI R4, RZ, 0x10, R41 ;  /* 0x00000010ff047819 */ /* 0x000fe20000011629 */
[----:B------:R-:W-:Y:S01]  /*0510*/  UPLOP3.LUT UP0, UPT, UPT, UPT, UPT, 0x40, 0x4 ;  /* 0x000000000004789c */ /* 0x000fe20003f0e870 */
[--C-:B------:R-:W-:Y:S02]  /*0520*/  SHF.R.U64 R90, R38, 0x10, R39.reuse ;  /* 0x00000010265a7819 */ /* 0x100fe40000001227 */
[----:B------:R-:W-:Y:S02]  /*0530*/  SHF.R.U32.HI R5, RZ, 0x10, R39 ;  /* 0x00000010ff057819 */ /* 0x000fe40000011627 */
[----:B------:R-:W-:-:S02]  /*0540*/  MOV R56, R16 ;  /* 0x0000001000387202 */ /* 0x000fc40000000f00 */
[----:B------:R-:W-:Y:S02]  /*0550*/  SHF.R.U64 R55, R16, 0x10, R17 ;  /* 0x0000001010377819 */ /* 0x000fe40000001211 */
[----:B------:R-:W-:Y:S02]  /*0560*/  MOV R60, R14 ;  /* 0x0000000e003c7202 */ /* 0x000fe40000000f00 */
[----:B------:R-:W-:Y:S02]  /*0570*/  SHF.R.U64 R61, R14, 0x10, R15 ;  /* 0x000000100e3d7819 */ /* 0x000fe4000000120f */
[----:B------:R-:W-:Y:S02]  /*0580*/  MOV R62, R12 ;  /* 0x0000000c003e7202 */ /* 0x000fe40000000f00 */
[----:B------:R-:W-:Y:S02]  /*0590*/  SHF.R.U64 R63, R12, 0x10, R13 ;  /* 0x000000100c3f7819 */ /* 0x000fe4000000120d */
[----:B------:R-:W-:-:S02]  /*05a0*/  MOV R79, R10 ;  /* 0x0000000a004f7202 */ /* 0x000fc40000000f00 */
[----:B------:R-:W-:Y:S02]  /*05b0*/  SHF.R.U64 R80, R10, 0x10, R11 ;  /* 0x000000100a507819 */ /* 0x000fe4000000120b */
[----:B------:R-:W-:Y:S02]  /*05c0*/  MOV R81, R8 ;  /* 0x0000000800517202 */ /* 0x000fe40000000f00 */
[----:B------:R-:W-:Y:S02]  /*05d0*/  SHF.R.U64 R82, R8, 0x10, R9 ;  /* 0x0000001008527819 */ /* 0x000fe40000001209 */
[----:B-1----:R-:W-:Y:S02]  /*05e0*/  MOV R28, R17 ;  /* 0x00000011001c7202 */ /* 0x002fe40000000f00 */
[----:B------:R-:W-:Y:S02]  /*05f0*/  SHF.R.U32.HI R31, RZ, 0x10, R17 ;  /* 0x00000010ff1f7819 */ /* 0x000fe40000011611 */
[----:B------:R-:W-:-:S02]  /*0600*/  MOV R54, R18 ;  /* 0x0000001200367202 */ /* 0x000fc40000000f00 */
[----:B------:R-:W-:Y:S02]  /*0610*/  MOV R29, R19 ;  /* 0x00000013001d7202 */ /* 0x000fe40000000f00 */
[--C-:B------:R-:W-:Y:S02]  /*0620*/  SHF.R.U64 R53, R18, 0x10, R19.reuse ;  /* 0x0000001012357819 */ /* 0x100fe40000001213 */
[----:B------:R-:W-:Y:S02]  /*0630*/  SHF.R.U32.HI R32, RZ, 0x10, R19 ;  /* 0x00000010ff207819 */ /* 0x000fe40000011613 */
[----:B------:R-:W-:Y:S02]  /*0640*/  MOV R52, R20 ;  /* 0x0000001400347202 */ /* 0x000fe40000000f00 */
[----:B------:R-:W-:Y:S02]  /*0650*/  MOV R30, R21 ;  /* 0x00000015001e7202 */ /* 0x000fe40000000f00 */
[----:B------:R-:W-:-:S02]  /*0660*/  SHF.R.U64 R51, R20, 0x10, R21 ;  /* 0x0000001014337819 */ /* 0x000fc40000001215 */
[----:B------:R-:W-:Y:S02]  /*0670*/  SHF.R.U32.HI R33, RZ, 0x10, R21 ;  /* 0x00000010ff217819 */ /* 0x000fe40000011615 */
[----:B------:R-:W-:Y:S02]  /*0680*/  MOV R50, R22 ;  /* 0x0000001600327202 */ /* 0x000fe40000000f00 */
[----:B------:R-:W-:Y:S02]  /*0690*/  SHF.R.U64 R49, R22, 0x10, R23 ;  /* 0x0000001016317819 */ /* 0x000fe40000001217 */
[----:B------:R-:W-:Y:S02]  /*06a0*/  MOV R16, R15 ;  /* 0x0000000f00107202 */ /* 0x000fe40000000f00 */
[----:B------:R-:W-:Y:S02]  /*06b0*/  MOV R14, R13 ;  /* 0x0000000d000e7202 */ /* 0x000fe40000000f00 */
[----:B------:R-:W-:-:S02]  /*06c0*/  MOV R12, R11 ;  /* 0x0000000b000c7202 */ /* 0x000fc40000000f00 */
[----:B------:R-:W-:Y:S02]  /*06d0*/  MOV R10, R9 ;  /* 0x00000009000a7202 */ /* 0x000fe40000000f00 */
[----:B------:R-:W-:Y:S02]  /*06e0*/  MOV R8, R7 ;  /* 0x0000000700087202 */ /* 0x000fe40000000f00 */
[----:B------:R-:W-:Y:S02]  /*06f0*/  PRMT R89, R89, 0x5410, R4 ;  /* 0x0000541059597816 */ /* 0x000fe40000000004 */
[----:B------:R-:W-:Y:S02]  /*0700*/  PRMT R90, R90, 0x5410, R5 ;  /* 0x000054105a5a7816 */ /* 0x000fe40000000005 */
[----:B------:R-:W-:Y:S02]  /*0710*/  MOV R21, R23 ;  /* 0x0000001700157202 */ /* 0x000fe40000000f00 */
[----:B------:R-:W-:-:S02]  /*0720*/  SHF.R.U32.HI R22, RZ, 0x10, R23 ;  /* 0x00000010ff167819 */ /* 0x000fc40000011617 */
[----:B------:R-:W-:Y:S02]  /*0730*/  MOV R48, R24 ;  /* 0x0000001800307202 */ /* 0x000fe40000000f00 */
[----:B------:R-:W-:Y:S02]  /*0740*/  MOV R19, R25 ;  /* 0x0000001900137202 */ /* 0x000fe40000000f00 */
[--C-:B------:R-:W-:Y:S02]  /*0750*/  SHF.R.U64 R47, R24, 0x10, R25.reuse ;  /* 0x00000010182f7819 */ /* 0x100fe40000001219 */
[----:B------:R-:W-:Y:S02]  /*0760*/  SHF.R.U32.HI R20, RZ, 0x10, R25 ;  /* 0x00000010ff147819 */ /* 0x000fe40000011619 */
[----:B------:R-:W-:Y:S02]  /*0770*/  MOV R46, R26 ;  /* 0x0000001a002e7202 */ /* 0x000fe40000000f00 */
[----:B------:R-:W-:-:S02]  /*0780*/  MOV R17, R27 ;  /* 0x0000001b00117202 */ /* 0x000fc40000000f00 */
[--C-:B------:R-:W-:Y:S02]  /*0790*/  SHF.R.U64 R57, R26, 0x10, R27.reuse ;  /* 0x000000101a397819 */ /* 0x100fe4000000121b */
[----:B------:R-:W-:Y:S02]  /*07a0*/  SHF.R.U32.HI R18, RZ, 0x10, R27 ;  /* 0x00000010ff127819 */ /* 0x000fe4000001161b */
[----:B------:R-:W-:Y:S02]  /*07b0*/  SHF.R.U32.HI R15, RZ, 0x10, R15 ;  /* 0x00000010ff0f7819 */ /* 0x000fe4000001160f */
[----:B------:R-:W-:Y:S02]  /*07c0*/  SHF.R.U32.HI R13, RZ, 0x10, R13 ;  /* 0x00000010ff0d7819 */ /* 0x000fe4000001160d */
[----:B------:R-:W-:Y:S02]  /*07d0*/  SHF.R.U32.HI R11, RZ, 0x10, R11 ;  /* 0x00000010ff0b7819 */ /* 0x000fe4000001160b */
[----:B------:R-:W-:-:S02]  /*07e0*/  SHF.R.U32.HI R9, RZ, 0x10, R9 ;  /* 0x00000010ff097819 */ /* 0x000fc40000011609 */
[----:B------:R-:W-:Y:S02]  /*07f0*/  SHF.R.U32.HI R7, RZ, 0x10, R7 ;  /* 0x00000010ff077819 */ /* 0x000fe40000011607 */
        /* <DEDUP_REMOVED lines=28> */
[----:B0-234-:R-:W-:-:S07]  /*09c0*/  PRMT R92, R92, 0x5410, R5 ;  /* 0x000054105c5c7816 */ /* 0x01dfce0000000005 */
.L_x_16463:
[----:B------:R-:W-:-:S06]  /*09d0*/  UIMAD.WIDE UR4, UR7, 0x4, UR8 ;  /* 0x00000004070478a5 */ /* 0x000fcc000f8e0208 */
[----:B-1----:R-:W-:Y:S02]  /*09e0*/  MOV R12, UR4 ;  /* 0x00000004000c7c02 */ /* 0x002fe40008000f00 */
[----:B------:R-:W-:-:S05]  /*09f0*/  MOV R13, UR5 ;  /* 0x00000005000d7c02 */ /* 0x000fca0008000f00 */
[----:B------:R-:W2:Y:S01]  /*0a00*/  LDG.E R12, desc[UR12][R12.64] ;  /* 0x0000000c0c0c7981 */ /* 0x000ea2000c1e1900 */
[----:B0-----:R-:W-:Y:S01]  /*0a10*/  HFMA2 R67, -RZ, RZ, 0, 0 ;  /* 0x00000000ff437431 */ /* 0x001fe200000001ff */
[----:B--2---:R-:W-:-:S13]  /*0a20*/  R2UR UR19, R12 ;  /* 0x000000000c1372ca */ /* 0x004fda00000e0000 */
[----:B------:R-:W-:-:S06]  /*0a30*/  UISETP.GE.AND UP1, UPT, UR19, 0x1, UPT ;  /* 0x000000011300788c */ /* 0x000fcc000bf26270 */
[----:B------:R-:W-:-:S05]  /*0a40*/  PLOP3.LUT P1, PT, PT, PT, UP1, 0x80, 0x8 ;  /* 0x000000000008781c */ /* 0x000fca0003f2f018 */
[----:B------:R-:W-:-:S06]  /*0a50*/  @UP1 UIADD3 UR4, UPT, UPT, UR19, -0x1, URZ ;  /* 0xffffffff13041890 */ /* 0x000fcc000fffe0ff */
[----:B------:R-:W-:Y:S01]  /*0a60*/  MOV R16, UR4 ;  /* 0x0000000400107c02 */ /* 0x000fe20008000f00 */
[----:B------:R-:W-:Y:S01]  /*0a70*/  UIMAD.WIDE UR4, UR7, 0x4, UR10 ;  /* 0x00000004070478a5 */ /* 0x000fe2000f8e020a */
[----:B------:R-:W0:Y:S03]  /*0a80*/  @P1 LDC.64 R12, c[0x0][0x390] ;  /* 0x0000e400ff0c1b82 */ /* 0x000e260000000a00 */
[----:B------:R-:W-:Y:S02]  /*0a90*/  @P1 IMAD R16, R16, UR14, RZ ;  /* 0x0000000e10101c24 */ /* 0x000fe4000f8e02ff */
[----:B------:R-:W-:Y:S02]  /*0aa0*/  MOV R14, UR4 ;  /* 0x00000004000e7c02 */ /* 0x000fe40008000f00 */
[----:B------:R-:W-:Y:S02]  /*0ab0*/  MOV R15, UR5 ;  /* 0x00000005000f7c02 */ /* 0x000fe40008000f00 */
[----:B------:R-:W-:-:S03]  /*0ac0*/  @P1 SHF.R.S32.HI R17, RZ, 0x1f, R16 ;  /* 0x0000001fff111819 */ /* 0x000fc60000011410 */
[----:B------:R1:W2:Y:S01]  /*0ad0*/  LDG.E R14, desc[UR12][R14.64] ;  /* 0x0000000c0e0e7981 */ /* 0x0002a2000c1e1900 */
[----:B------:R-:W-:-:S04]  /*0ae0*/  @P1 LEA.HI R17, R17, R16, RZ, 0x2 ;  /* 0x0000001011111211 */ /* 0x000fc800078f10ff */
[----:B------:R-:W-:-:S05]  /*0af0*/  @P1 LEA.HI.SX32 R67, R17, R0, 0x1e ;  /* 0x0000000011431211 */ /* 0x000fca00078ff2ff */
[----:B0-----:R-:W-:-:S05]  /*0b00*/  @P1 IMAD.WIDE.U32 R12, R67, 0x10, R12 ;  /* 0x00000010430c1825 */ /* 0x001fca00078e000c */
[----:B------:R0:W5:Y:S01]  /*0b10*/  @P1 LDG.E.128 R4, desc[UR12][R12.64] ;  /* 0x0000000c0c041981 */ /* 0x000162000c1e1d00 */
[----:B------:R-:W-:Y:S01]  /*0b20*/  ISETP.NE.U32.AND P0, PT, RZ, UR16, PT ;  /* 0x00000010ff007c0c */ /* 0x000fe2000bf05070 */
[----:B------:R-:W-:-:S03]  /*0b30*/  UIMAD UR4, UR7, UR14, URZ ;  /* 0x0000000e070472a4 */ /* 0x000fc6000f8e02ff */
[----:B------:R-:W-:Y:S01]  /*0b40*/  ISETP.NE.AND.EX P0, PT, RZ, UR17, PT, P0 ;  /* 0x00000011ff007c0c */ /* 0x000fe2000bf05300 */
[----:B------:R-:W-:-:S04]  /*0b50*/  USHF.R.S32.HI UR5, URZ, 0x1f, UR4 ;  /* 0x0000001fff057899 */ /* 0x000fc80008011404 */
[----:B------:R-:W-:-:S06]  /*0b60*/  ULEA.HI UR5, UR5, UR4, URZ, 0x2 ;  /* 0x0000000405057291 */ /* 0x000fcc000f8f10ff */
[----:B-1----:R-:W-:-:S04]  /*0b70*/  MOV R15, UR5 ;  /* 0x00000005000f7c02 */ /* 0x002fc80008000f00 */
[----:B------:R-:W-:Y:S02]  /*0b80*/  LEA.HI.SX32 R66, R15, R0, 0x1e ;  /* 0x000000000f427211 */ /* 0x000fe400078ff2ff */
[----:B--2---:R-:W-:Y:S01]  /*0b90*/  R2UR UR6, R14 ;  /* 0x000000000e0672ca */ /* 0x004fe200000e0000 */
[----:B0-----:R-:W-:-:S14]  /*0ba0*/  @!P0 BRA `(.L_x_16446) ;  /* 0x0000000000648947 */ /* 0x001fdc0003800000 */
[----:B------:R-:W0:Y:S02]  /*0bb0*/  LDC.64 R8, c[0x0][0x3a0] ;  /* 0x0000e800ff087b82 */ /* 0x000e240000000a00 */
[----:B0-----:R-:W-:-:S06]  /*0bc0*/  IMAD.WIDE.U32 R8, R66, 0x10, R8 ;  /* 0x0000001042087825 */ /* 0x001fcc00078e0008 */
[----:B------:R-:W2:Y:S01]  /*0bd0*/  LDG.E.128 R8, desc[UR12][R8.64] ;  /* 0x0000000c08087981 */ /* 0x000ea2000c1e1d00 */
[----:B------:R-:W-:-:S13]  /*0be0*/  ISETP.LT.AND P2, PT, RZ, UR19, PT ;  /* 0x00000013ff007c0c */ /* 0x000fda000bf41270 */
[----:B------:R-:W0:Y:S01]  /*0bf0*/  @P2 LDC R19, c[0x0][0x40c] ;  /* 0x00010300ff132b82 */ /* 0x000e220000000800 */
[--C-:B------:R-:W-:Y:S02]  /*0c00*/  @P2 HADD2.F32 R13, -RZ, R56.reuse.H1_H1 ;  /* 0x30000038ff0d2230 */ /* 0x100fe40000004100 */
[----:B------:R-:W-:Y:S02]  /*0c10*/  @P2 HADD2.F32 R12, -RZ, R55.H1_H1 ;  /* 0x30000037ff0c2230 */ /* 0x000fe40000004100 */
[----:B------:R-:W-:-:S03]  /*0c20*/  @P2 HADD2.F32 R15, -RZ, R56.H0_H0 ;  /* 0x20000038ff0f2230 */ /* 0x000fc60000004100 */
[----:B------:R-:W1:Y:S08]  /*0c30*/  @P2 LDC R14, c[0x0][0x40c] ;  /* 0x00010300ff0e2b82 */ /* 0x000e700000000800 */
[----:B------:R-:W3:Y:S01]  /*0c40*/  @P2 LDC R17, c[0x0][0x40c] ;  /* 0x00010300ff112b82 */ /* 0x000ee20000000800 */
[----:B0----5:R-:W-:Y:S01]  /*0c50*/  @P2 FMUL.FTZ R19, R4, R19 ;  /* 0x0000001304132220 */ /* 0x021fe20000410000 */
[----:B-1----:R-:W-:Y:S01]  /*0c60*/  @P2 FMUL.FTZ R14, R5, R14 ;  /* 0x0000000e050e2220 */ /* 0x002fe20000410000 */
[----:B---3--:R-:W-:Y:S01]  /*0c70*/  @P2 FMUL.FTZ R17, R6, R17 ;  /* 0x0000001106112220 */ /* 0x008fe20000410000 */
[----:B--2---:R-:W-:Y:S01]  /*0c80*/  @!P2 MOV R28, R8 ;  /* 0x00000008001ca202 */ /* 0x004fe20000000f00 */
[----:B------:R-:W-:Y:S01]  /*0c90*/  @P2 FFMA.FTZ R28, R19, R13, R8 ;  /* 0x0000000d131c2223 */ /* 0x000fe20000010008 */
[----:B------:R-:W-:Y:S01]  /*0ca0*/  MOV R29, R9 ;  /* 0x00000009001d7202 */ /* 0x000fe20000000f00 */
[----:B------:R-:W-:Y:S01]  /*0cb0*/  @P2 FFMA.FTZ R29, R14, R12, R9 ;  /* 0x0000000c0e1d2223 */ /* 0x000fe20000010009 */
[----:B------:R-:W-:Y:S01]  /*0cc0*/  MOV R30, R10 ;  /* 0x0000000a001e7202 */ /* 0x000fe20000000f00 */
[----:B------:R-:W-:Y:S01]  /*0cd0*/  @P2 FFMA.FTZ R30, R17, R15, R10 ;  /* 0x0000000f111e2223 */ /* 0x000fe2000001000a */
[----:B------:R-:W-:Y:S01]  /*0ce0*/  MOV R31, R11 ;  /* 0x0000000b001f7202 */ /* 0x000fe20000000f00 */
[----:B------:R-:W-:Y:S06]  /*0cf0*/  @!P2 BRA `(.L_x_16447) ;  /* 0x000000000058a947 */ /* 0x000fec0003800000 */
[----:B------:R-:W-:Y:S02]  /*0d00*/  HADD2.F32 R31, -RZ, R55.H0_H0 ;  /* 0x20000037ff1f7230 */ /* 0x000fe40000004100 */
[----:B------:R-:W-:-:S04]  /*0d10*/  FMUL.FTZ R12, R7, UR22 ;  /* 0x00000016070c7c20 */ /* 0x000fc80008410000 */
[----:B------:R-:W-:Y:S01]  /*0d20*/  FFMA.FTZ R31, R12, R31, R11 ;  /* 0x0000001f0c1f7223 */ /* 0x000fe2000001000b */
[----:B------:R-:W-:Y:S06]  /*0d30*/  BRA `(.L_x_16447) ;  /* 0x0000000000487947 */ /* 0x000fec0003800000 */
.L_x_16446:
[----:B------:R-:W0:Y:S01]  /*0d40*/  @P1 LDC R19, c[0x0][0x40c] ;  /* 0x00010300ff131b82 */ /* 0x000e220000000800 */
[--C-:B------:R-:W-:Y:S01]  /*0d50*/  @P1 HADD2.F32 R18, -RZ, R56.reuse.H1_H1 ;  /* 0x30000038ff121230 */ /* 0x100fe20000004100 */
[----:B------:R-:W-:Y:S01]  /*0d60*/  CS2R R28, SRZ ;  /* 0x00000000001c7805 */ /* 0x000fe2000001ff00 */
[--C-:B------:R-:W-:Y:S01]  /*0d70*/  @P1 HADD2.F32 R12, -RZ, R55.reuse.H1_H1 ;  /* 0x30000037ff0c1230 */ /* 0x100fe20000004100 */
[----:B------:R-:W-:Y:S01]  /*0d80*/  CS2R R30, SRZ ;  /* 0x00000000001e7805 */ /* 0x000fe2000001ff00 */
[----:B------:R-:W-:Y:S02]  /*0d90*/  @P1 HADD2.F32 R13, -RZ, R56.H0_H0 ;  /* 0x20000038ff0d1230 */ /* 0x000fe40000004100 */
[----:B------:R-:W-:Y:S01]  /*0da0*/  @P1 HADD2.F32 R14, -RZ, R55.H0_H0 ;  /* 0x20000037ff0e1230 */ /* 0x000fe20000004100 */
[----:B------:R-:W1:Y:S08]  /*0db0*/  @P1 LDC R15, c[0x0][0x40c] ;  /* 0x00010300ff0f1b82 */ /* 0x000e700000000800 */
[----:B------:R-:W2:Y:S08]  /*0dc0*/  @P1 LDC R16, c[0x0][0x40c] ;  /* 0x00010300ff101b82 */ /* 0x000eb00000000800 */
[----:B------:R-:W3:Y:S01]  /*0dd0*/  @P1 LDC R17, c[0x0][0x40c] ;  /* 0x00010300ff111b82 */ /* 0x000ee20000000800 */
[----:B0----5:R-:W-:-:S04]  /*0de0*/  @P1 FMUL.FTZ R19, R4, R19 ;  /* 0x0000001304131220 */ /* 0x021fc80000410000 */
[----:B------:R-:W-:Y:S01]  /*0df0*/  @P1 FMUL.FTZ R28, R19, R18 ;  /* 0x00000012131c1220 */ /* 0x000fe20000410000 */
[----:B-1----:R-:W-:-:S04]  /*0e00*/  @P1 FMUL.FTZ R15, R5, R15 ;  /* 0x0000000f050f1220 */ /* 0x002fc80000410000 */
[----:B------:R-:W-:Y:S01]  /*0e10*/  @P1 FMUL.FTZ R29, R15, R12 ;  /* 0x0000000c0f1d1220 */ /* 0x000fe20000410000 */
[----:B--2---:R-:W-:-:S04]  /*0e20*/  @P1 FMUL.FTZ R16, R6, R16 ;  /* 0x0000001006101220 */ /* 0x004fc80000410000 */
[----:B------:R-:W-:Y:S01]  /*0e30*/  @P1 FMUL.FTZ R30, R16, R13 ;  /* 0x0000000d101e1220 */ /* 0x000fe20000410000 */
[----:B---3--:R-:W-:-:S04]  /*0e40*/  @P1 FMUL.FTZ R17, R7, R17 ;  /* 0x0000001107111220 */ /* 0x008fc80000410000 */
[----:B------:R-:W-:-:S07]  /*0e50*/  @P1 FMUL.FTZ R31, R17, R14 ;  /* 0x0000000e111f1220 */ /* 0x000fce0000410000 */
.L_x_16447:
[----:B------:R-:W0:Y:S01]  /*0e60*/  LDC.64 R70, c[0x0][0x3a8] ;  /* 0x0000ea00ff467b82 */ /* 0x000e220000000a00 */
[----:B------:R-:W-:Y:S02]  /*0e70*/  @P1 IADD3 R13, PT, PT, R67, 0x80, RZ ;  /* 0x00000080430d1810 */ /* 0x000fe40007ffe0ff */
[----:B------:R-:W-:-:S05]  /*0e80*/  IADD3 R12, PT, PT, R66, 0x80, RZ ;  /* 0x00000080420c7810 */ /* 0x000fca0007ffe0ff */
[----:B------:R-:W1:Y:S08]  /*0e90*/  @P1 LDC.64 R16, c[0x0][0x390] ;  /* 0x0000e400ff101b82 */ /* 0x000e700000000a00 */
[----:B------:R-:W2:Y:S01]  /*0ea0*/  @P0 LDC.64 R14, c[0x0][0x3a0] ;  /* 0x0000e800ff0e0b82 */ /* 0x000ea20000000a00 */
[----:B0-----:R-:W-:-:S05]  /*0eb0*/  IMAD.WIDE.U32 R18, R66, 0x10, R70 ;  /* 0x0000001042127825 */ /* 0x001fca00078e0046 */
[----:B------:R0:W-:Y:S01]  /*0ec0*/  STG.E.128 desc[UR12][R18.64], R28 ;  /* 0x0000001c12007986 */ /* 0x0001e2000c101d0c */
[----:B-1----:R-:W-:-:S05]  /*0ed0*/  @P1 IMAD.WIDE.U32 R16, R13, 0x10, R16 ;  /* 0x000000100d101825 */ /* 0x002fca00078e0010 */
[----:B------:R0:W5:Y:S01]  /*0ee0*/  @P1 LDG.E.128 R4, desc[UR12][R16.64] ;  /* 0x0000000c10041981 */ /* 0x000162000c1e1d00 */
[----:B--2---:R-:W-:-:S05]  /*0ef0*/  @P0 IMAD.WIDE.U32 R14, R12, 0x10, R14 ;  /* 0x000000100c0e0825 */ /* 0x004fca00078e000e */
[----:B------:R0:W5:Y:S01]  /*0f00*/  @P0 LDG.E.128 R8, desc[UR12][R14.64] ;  /* 0x0000000c0e080981 */ /* 0x000162000c1e1d00 */
[----:B------:R-:W-:Y:S05]  /*0f10*/  @!P0 BRA `(.L_x_16448) ;  /* 0x0000000000588947 */ /* 0x000fea0003800000 */
[----:B------:R-:W-:Y:S02]  /*0f20*/  ISETP.LT.AND P2, PT, RZ, UR19, PT ;  /* 0x00000013ff007c0c */ /* 0x000fe4000bf41270 */
[----:B-----5:R-:W-:Y:S02]  /*0f30*/  MOV R32, R8 ;  /* 0x0000000800207202 */ /* 0x020fe40000000f00 */
[----:B------:R-:W-:Y:S02]  /*0f40*/  MOV R33, R9 ;  /* 0x0000000900217202 */ /* 0x000fe40000000f00 */
[----:B------:R-:W-:Y:S02]  /*0f50*/  MOV R34, R10 ;  /* 0x0000000a00227202 */ /* 0x000fe40000000f00 */
[----:B------:R-:W-:-:S05]  /*0f60*/  MOV R35, R11 ;  /* 0x0000000b00237202 */ /* 0x000fca0000000f00 */
[----:B0-----:R-:W0:Y:S01]  /*0f70*/  @P2 LDC R15, c[0x0][0x40c] ;  /* 0x00010300ff0f2b82 */ /* 0x001e220000000800 */
[--C-:B------:R-:W-:Y:S02]  /*0f80*/  @P2 HADD2.F32 R18, -RZ, R54.reuse.H1_H1 ;  /* 0x30000036ff122230 */ /* 0x100fe40000004100 */
[----:B------:R-:W-:Y:S02]  /*0f90*/  @P2 HADD2.F32 R17, -RZ, R53.H1_H1 ;  /* 0x30000035ff112230 */ /* 0x000fe40000004100 */
[----:B------:R-:W-:-:S03]  /*0fa0*/  @P2 HADD2.F32 R16, -RZ, R54.H0_H0 ;  /* 0x20000036ff102230 */ /* 0x000fc60000004100 */
[----:B------:R-:W1:Y:S08]  /*0fb0*/  @P2 LDC R14, c[0x0][0x40c] ;  /* 0x00010300ff0e2b82 */ /* 0x000e700000000800 */
[----:B------:R-:W2:Y:S01]  /*0fc0*/  @P2 LDC R13, c[0x0][0x40c] ;  /* 0x00010300ff0d2b82 */ /* 0x000ea20000000800 */
[----:B0-----:R-:W-:-:S04]  /*0fd0*/  @P2 FMUL.FTZ R15, R4, R15 ;  /* 0x0000000f040f2220 */ /* 0x001fc80000410000 */
[----:B------:R-:W-:Y:S01]  /*0fe0*/  @P2 FFMA.FTZ R32, R15, R18, R8 ;  /* 0x000000120f202223 */ /* 0x000fe20000010008 */
[----:B-1----:R-:W-:-:S04]  /*0ff0*/  @P2 FMUL.FTZ R14, R5, R14 ;  /* 0x0000000e050e2220 */ /* 0x002fc80000410000 */
[----:B------:R-:W-:Y:S01]  /*1000*/  @P2 FFMA.FTZ R33, R14, R17, R9 ;  /* 0x000000110e212223 */ /* 0x000fe20000010009 */
[----:B--2---:R-:W-:-:S04]  /*1010*/  @P2 FMUL.FTZ R13, R6, R13 ;  /* 0x0000000d060d2220 */ /* 0x004fc80000410000 */
[----:B------:R-:W-:Y:S01]  /*1020*/  @P2 FFMA.FTZ R34, R13, R16, R10 ;  /* 0x000000100d222223 */ /* 0x000fe2000001000a */
[----:B------:R-:W-:Y:S06]  /*1030*/  @!P2 BRA `(.L_x_16449) ;  /* 0x000000000058a947 */ /* 0x000fec0003800000 */
[----:B------:R-:W-:Y:S02]  /*1040*/  HADD2.F32 R13, -RZ, R53.H0_H0 ;  /* 0x20000035ff0d7230 */ /* 0x000fe40000004100 */
[----:B------:R-:W-:-:S04]  /*1050*/  FMUL.FTZ R35, R7, UR22 ;  /* 0x0000001607237c20 */ /* 0x000fc80008410000 */
[----:B------:R-:W-:Y:S01]  /*1060*/  FFMA.FTZ R35, R35, R13, R11 ;  /* 0x0000000d23237223 */ /* 0x000fe2000001000b */
[----:B------:R-:W-:Y:S06]  /*1070*/  BRA `(.L_x_16449) ;  /* 0x0000000000487947 */ /* 0x000fec0003800000 */
.L_x_16448:
[----:B------:R-:W1:Y:S01]  /*1080*/  @P1 LDC R20, c[0x0][0x40c] ;  /* 0x00010300ff141b82 */ /* 0x000e620000000800 */
[--C-:B0-----:R-:W-:Y:S01]  /*1090*/  @P1 HADD2.F32 R19, -RZ, R54.reuse.H1_H1 ;  /* 0x30000036ff131230 */ /* 0x101fe20000004100 */
[----:B------:R-:W-:Y:S01]  /*10a0*/  CS2R R32, SRZ ;  /* 0x0000000000207805 */ /* 0x000fe2000001ff00 */
[--C-:B------:R-:W-:Y:S01]  /*10b0*/  @P1 HADD2.F32 R17, -RZ, R53.reuse.H1_H1 ;  /* 0x30000035ff111230 */ /* 0x100fe20000004100 */
[----:B------:R-:W-:Y:S01]  /*10c0*/  CS2R R34, SRZ ;  /* 0x0000000000227805 */ /* 0x000fe2000001ff00 */
[----:B------:R-:W-:Y:S02]  /*10d0*/  @P1 HADD2.F32 R15, -RZ, R54.H0_H0 ;  /* 0x20000036ff0f1230 */ /* 0x000fe40000004100 */
[----:B------:R-:W-:Y:S01]  /*10e0*/  @P1 HADD2.F32 R13, -RZ, R53.H0_H0 ;  /* 0x20000035ff0d1230 */ /* 0x000fe20000004100 */
[----:B------:R-:W0:Y:S08]  /*10f0*/  @P1 LDC R18, c[0x0][0x40c] ;  /* 0x00010300ff121b82 */ /* 0x000e300000000800 */
[----:B------:R-:W2:Y:S08]  /*1100*/  @P1 LDC R16, c[0x0][0x40c] ;  /* 0x00010300ff101b82 */ /* 0x000eb00000000800 */
[----:B------:R-:W3:Y:S01]  /*1110*/  @P1 LDC R14, c[0x0][0x40c] ;  /* 0x00010300ff0e1b82 */ /* 0x000ee20000000800 */
[----:B-1---5:R-:W-:-:S04]  /*1120*/  @P1 FMUL.FTZ R20, R4, R20 ;  /* 0x0000001404141220 */ /* 0x022fc80000410000 */
[----:B------:R-:W-:Y:S01]  /*1130*/  @P1 FMUL.FTZ R32, R20, R19 ;  /* 0x0000001314201220 */ /* 0x000fe20000410000 */
[----:B0-----:R-:W-:-:S04]  /*1140*/  @P1 FMUL.FTZ R18, R5, R18 ;  /* 0x0000001205121220 */ /* 0x001fc80000410000 */
[----:B------:R-:W-:Y:S01]  /*1150*/  @P1 FMUL.FTZ R33, R18, R17 ;  /* 0x0000001112211220 */ /* 0x000fe20000410000 */
[----:B--2---:R-:W-:-:S04]  /*1160*/  @P1 FMUL.FTZ R16, R6, R16 ;  /* 0x0000001006101220 */ /* 0x004fc80000410000 */
[----:B------:R-:W-:Y:S01]  /*1170*/  @P1 FMUL.FTZ R34, R16, R15 ;  /* 0x0000000f10221220 */ /* 0x000fe20000410000 */
[----:B---3--:R-:W-:-:S04]  /*1180*/  @P1 FMUL.FTZ R14, R7, R14 ;  /* 0x0000000e070e1220 */ /* 0x008fc80000410000 */
[----:B------:R-:W-:-:S07]  /*1190*/  @P1 FMUL.FTZ R35, R14, R13 ;  /* 0x0000000d0e231220 */ /* 0x000fce0000410000 */
.L_x_16449:
[----:B------:R-:W0:Y:S01]  /*11a0*/  @P1 LDC.64 R16, c[0x0][0x390] ;  /* 0x0000e400ff101b82 */ /* 0x000e220000000a00 */
[----:B------:R-:W-:Y:S01]  /*11b0*/  @P1 IADD3 R13, PT, PT, R67, 0x100, RZ ;  /* 0x00000100430d1810 */ /* 0x000fe20007ffe0ff */
[----:B------:R-:W-:Y:S01]  /*11c0*/  IMAD.WIDE.U32 R18, R12, 0x10, R70 ;  /* 0x000000100c127825 */ /* 0x000fe200078e0046 */
[----:B------:R-:W-:-:S04]  /*11d0*/  IADD3 R24, PT, PT, R66, 0x100, RZ ;  /* 0x0000010042187810 */ /* 0x000fc80007ffe0ff */
[----:B------:R1:W-:Y:S01]  /*11e0*/  STG.E.128 desc[UR12][R18.64], R32 ;  /* 0x0000002012007986 */ /* 0x0003e2000c101d0c */
[----:B------:R-:W2:Y:S01]  /*11f0*/  @P0 LDC.64 R14, c[0x0][0x3a0] ;  /* 0x0000e800ff0e0b82 */ /* 0x000ea20000000a00 */
[----:B0-----:R-:W-:-:S05]  /*1200*/  @P1 IMAD.WIDE.U32 R16, R13, 0x10, R16 ;  /* 0x000000100d101825 */ /* 0x001fca00078e0010 */
[----:B------:R1:W5:Y:S01]  /*1210*/  @P1 LDG.E.128 R4, desc[UR12][R16.64] ;  /* 0x0000000c10041981 */ /* 0x000362000c1e1d00 */
[----:B--2---:R-:W-:-:S05]  /*1220*/  @P0 IMAD.WIDE.U32 R14, R24, 0x10, R14 ;  /* 0x00000010180e0825 */ /* 0x004fca00078e000e */
[----:B------:R1:W5:Y:S01]  /*1230*/  @P0 LDG.E.128 R8, desc[UR12][R14.64] ;  /* 0x0000000c0e080981 */ /* 0x000362000c1e1d00 */
[----:B------:R-:W-:Y:S05]  /*1240*/  @!P0 BRA `(.L_x_16450) ;  /* 0x0000000000588947 */ /* 0x000fea0003800000 */
[----:B------:R-:W-:Y:S02]  /*1250*/  ISETP.LT.AND P2, PT, RZ, UR19, PT ;  /* 0x00000013ff007c0c */ /* 0x000fe4000bf41270 */
[----:B-1---5:R-:W-:Y:S02]  /*1260*/  MOV R14, R10 ;  /* 0x0000000a000e7202 */ /* 0x022fe40000000f00 */
[----:B------:R-:W-:Y:S02]  /*1270*/  MOV R12, R8 ;  /* 0x00000008000c7202 */ /* 0x000fe40000000f00 */
[----:B------:R-:W-:-:S07]  /*1280*/  MOV R13, R9 ;  /* 0x00000009000d7202 */ /* 0x000fce0000000f00 */
[----:B------:R-:W0:Y:S01]  /*1290*/  @P2 LDC R15, c[0x0][0x40c] ;  /* 0x00010300ff0f2b82 */ /* 0x000e220000000800 */
[--C-:B------:R-:W-:Y:S02]  /*12a0*/  @P2 HADD2.F32 R18, -RZ, R52.reuse.H0_H0 ;  /* 0x20000034ff122230 */ /* 0x100fe40000004100 */
[----:B------:R-:W-:Y:S02]  /*12b0*/  @P2 HADD2.F32 R20, -RZ, R52.H1_H1 ;  /* 0x30000034ff142230 */ /* 0x000fe40000004100 */
[----:B------:R-:W-:-:S03]  /*12c0*/  @P2 HADD2.F32 R19, -RZ, R51.H1_H1 ;  /* 0x30000033ff132230 */ /* 0x000fc60000004100 */
[----:B------:R-:W1:Y:S08]  /*12d0*/  @P2 LDC R17, c[0x0][0x40c] ;  /* 0x00010300ff112b82 */ /* 0x000e700000000800 */
[----:B------:R-:W2:Y:S01]  /*12e0*/  @P2 LDC R16, c[0x0][0x40c] ;  /* 0x00010300ff102b82 */ /* 0x000ea20000000800 */
[----:B0-----:R-:W-:-:S04]  /*12f0*/  @P2 FMUL.FTZ R15, R6, R15 ;  /* 0x0000000f060f2220 */ /* 0x001fc80000410000 */
[----:B------:R-:W-:Y:S01]  /*1300*/  @P2 FFMA.FTZ R14, R15, R18, R10 ;  /* 0x000000120f0e2223 */ /* 0x000fe2000001000a */
[----:B------:R-:W-:Y:S01]  /*1310*/  MOV R15, R11 ;  /* 0x0000000b000f7202 */ /* 0x000fe20000000f00 */
        /* <DEDUP_REMOVED lines=9> */
.L_x_16450:
[----:B------:R-:W0:Y:S01]  /*13b0*/  @P1 LDC R23, c[0x0][0x40c] ;  /* 0x00010300ff171b82 */ /* 0x000e220000000800 */
[--C-:B------:R-:W-:Y:S01]  /*13c0*/  @P1 HADD2.F32 R22, -RZ, R52.reuse.H1_H1 ;  /* 0x30000034ff161230 */ /* 0x100fe20000004100 */
[----:B------:R-:W-:Y:S01]  /*13d0*/  CS2R R12, SRZ ;  /* 0x00000000000c7805 */ /* 0x000fe2000001ff00 */
[--C-:B------:R-:W-:Y:S01]  /*13e0*/  @P1 HADD2.F32 R20, -RZ, R51.reuse.H1_H1 ;  /* 0x30000033ff141230 */ /* 0x100fe20000004100 */
[----:B-1----:R-:W-:Y:S01]  /*13f0*/  CS2R R14, SRZ ;  /* 0x00000000000e7805 */ /* 0x002fe2000001ff00 */
        /* <DEDUP_REMOVED lines=13> */
.L_x_16451:
[----:B------:R-:W0:Y:S01]  /*14d0*/  @P1 LDC.64 R20, c[0x0][0x390] ;  /* 0x0000e400ff141b82 */ /* 0x000e220000000a00 */
[----:B------:R-:W-:Y:S01]  /*14e0*/  @P1 IADD3 R17, PT, PT, R67, 0x180, RZ ;  /* 0x0000018043111810 */ /* 0x000fe20007ffe0ff */
[----:B------:R-:W-:Y:S01]  /*14f0*/  IMAD.WIDE.U32 R24, R24, 0x10, R70 ;  /* 0x0000001018187825 */ /* 0x000fe200078e0046 */
[----:B------:R-:W-:-:S04]  /*1500*/  @P0 IADD3 R16, PT, PT, R66, 0x180, RZ ;  /* 0x0000018042100810 */ /* 0x000fc80007ffe0ff */
        /* <DEDUP_REMOVED lines=8> */
[----:B-----5:R-:W-:Y:S02]  /*1590*/  MOV R18, R10 ;  /* 0x0000000a00127202 */ /* 0x020fe40000000f00 */
[----:B-1----:R-:W-:Y:S02]  /*15a0*/  MOV R16, R8 ;  /* 0x0000000800107202 */ /* 0x002fe40000000f00 */
        /* <DEDUP_REMOVED lines=19> */
.L_x_16452:
[----:B------:R-:W0:Y:S01]  /*16e0*/  @P1 LDC R27, c[0x0][0x40c] ;  /* 0x00010300ff1b1b82 */ /* 0x000e220000000800 */
[--C-:B------:R-:W-:Y:S01]  /*16f0*/  @P1 HADD2.F32 R26, -RZ, R50.reuse.H1_H1 ;  /* 0x30000032ff1a1230 */ /* 0x100fe20000004100 */
[----:B-1----:R-:W-:Y:S01]  /*1700*/  CS2R R16, SRZ ;  /* 0x0000000000107805 */ /* 0x002fe2000001ff00 */
        /* <DEDUP_REMOVED lines=15> */
.L_x_16453:
[----:B------:R-:W0:Y:S01]  /*1800*/  @P1 LDC.64 R26, c[0x0][0x390] ;  /* 0x0000e400ff1a1b82 */ /* 0x000e220000000a00 */
[C---:B------:R-:W-:Y:S02]  /*1810*/  IADD3 R20, PT, PT, R66.reuse, 0x180, RZ ;  /* 0x0000018042147810 */ /* 0x040fe40007ffe0ff */
[----:B------:R-:W-:Y:S02]  /*1820*/  @P1 IADD3 R22, PT, PT, R67, 0x200, RZ ;  /* 0x0000020043161810 */ /* 0x000fe40007ffe0ff */
[----:B------:R-:W-:Y:S01]  /*1830*/  @P0 IADD3 R21, PT, PT, R66, 0x200, RZ ;  /* 0x0000020042150810 */ /* 0x000fe20007ffe0ff */
[----:B------:R-:W-:Y:S02]  /*1840*/  IMAD.WIDE.U32 R58, R20, 0x10, R70 ;  /* 0x00000010143a7825 */ /* 0x000fe400078e0046 */
[----:B------:R-:W1:Y:S03]  /*1850*/  @P0 LDC.64 R24, c[0x0][0x3a0] ;  /* 0x0000e800ff180b82 */ /* 0x000e660000000a00 */
[----:B------:R2:W-:Y:S01]  /*1860*/  STG.E.128 desc[UR12][R58.64], R16 ;  /* 0x000000103a007986 */ /* 0x0005e2000c101d0c */
[----:B0-----:R-:W-:-:S05]  /*1870*/  @P1 IMAD.WIDE.U32 R22, R22, 0x10, R26 ;  /* 0x0000001016161825 */ /* 0x001fca00078e001a */
[----:B------:R2:W5:Y:S01]  /*1880*/  @P1 LDG.E.128 R4, desc[UR12][R22.64] ;  /* 0x0000000c16041981 */ /* 0x000562000c1e1d00 */
[----:B-1----:R-:W-:-:S05]  /*1890*/  @P0 IMAD.WIDE.U32 R24, R21, 0x10, R24 ;  /* 0x0000001015180825 */ /* 0x002fca00078e0018 */
[----:B------:R2:W5:Y:S01]  /*18a0*/  @P0 LDG.E.128 R8, desc[UR12][R24.64] ;  /* 0x0000000c18080981 */ /* 0x000562000c1e1d00 */
[----:B------:R-:W-:Y:S05]  /*18b0*/  @!P0 BRA `(.L_x_16454) ;  /* 0x0000000000588947 */ /* 0x000fea0003800000 */
[----:B------:R-:W-:Y:S02]  /*18c0*/  ISETP.LT.AND P2, PT, RZ, UR19, PT ;  /* 0x00000013ff007c0c */ /* 0x000fe4000bf41270 */
[----:B--2--5:R-:W-:Y:S02]  /*18d0*/  MOV R22, R10 ;  /* 0x0000000a00167202 */ /* 0x024fe40000000f00 */
        /* <DEDUP_REMOVED lines=20> */
.L_x_16454:
[----:B------:R-:W0:Y:S01]  /*1a20*/  @P1 LDC R65, c[0x0][0x40c] ;  /* 0x00010300ff411b82 */ /* 0x000e220000000800 */
[--C-:B------:R-:W-:Y:S01]  /*1a30*/  @P1 HADD2.F32 R64, -RZ, R48.reuse.H1_H1 ;  /* 0x30000030ff401230 */ /* 0x100fe20000004100 */
[----:B------:R-:W-:Y:S01]  /*1a40*/  CS2R R20, SRZ ;  /* 0x0000000000147805 */ /* 0x000fe2000001ff00 */
[--C-:B--2---:R-:W-:Y:S01]  /*1a50*/  @P1 HADD2.F32 R58, -RZ, R47.reuse.H1_H1 ;  /* 0x3000002fff3a1230 */ /* 0x104fe20000004100 */
        /* <DEDUP_REMOVED lines=14> */
.L_x_16455:
[----:B------:R-:W0:Y:S01]  /*1b40*/  @P1 LDC.64 R64, c[0x0][0x390] ;  /* 0x0000e400ff401b82 */ /* 0x000e220000000a00 */
[C---:B------:R-:W-:Y:S02]  /*1b50*/  IADD3 R24, PT, PT, R66.reuse, 0x200, RZ ;  /* 0x0000020042187810 */ /* 0x040fe40007ffe0ff */
[----:B------:R-:W-:Y:S02]  /*1b60*/  @P1 IADD3 R67, PT, PT, R67, 0x280, RZ ;  /* 0x0000028043431810 */ /* 0x000fe40007ffe0ff */
[----:B------:R-:W-:Y:S01]  /*1b70*/  IADD3 R59, PT, PT, R66, 0x280, RZ ;  /* 0x00000280423b7810 */ /* 0x000fe20007ffe0ff */
        /* <DEDUP_REMOVED lines=8> */
[----:B------:R-:W-:Y:S01]  /*1c00*/  UISETP.GT.AND UP1, UPT, UR19, URZ, UPT ;  /* 0x000000ff1300728c */ /* 0x000fe2000bf24270 */
[----:B--2--5:R-:W-:Y:S02]  /*1c10*/  MOV R26, R10 ;  /* 0x0000000a001a7202 */ /* 0x024fe40000000f00 */
[----:B------:R-:W-:Y:S02]  /*1c20*/  MOV R24, R8 ;  /* 0x0000000800187202 */ /* 0x000fe40000000f00 */
[----:B------:R-:W-:Y:S02]  /*1c30*/  MOV R25, R9 ;  /* 0x0000000900197202 */ /* 0x000fe40000000f00 */
[----:B------:R-:W-:-:S04]  /*1c40*/  PLOP3.LUT P0, PT, PT, PT, UP1, 0x80, 0x8 ;  /* 0x000000000008781c */ /* 0x000fc80003f0f018 */
[----:B------:R-:W0:Y:S01]  /*1c50*/  @UP1 LDCU UR19, c[0x0][0x40c] ;  /* 0x00008180ff1317ac */ /* 0x000e220008000800 */
[----:B------:R-:W1:Y:S01]  /*1c60*/  @UP1 LDCU UR4, c[0x0][0x40c] ;  /* 0x00008180ff0417ac */ /* 0x000e620008000800 */
[----:B------:R-:W2:Y:S07]  /*1c70*/  @UP1 LDCU UR5, c[0x0][0x40c] ;  /* 0x00008180ff0517ac */ /* 0x000eae0008000800 */
[--C-:B------:R-:W-:Y:S02]  /*1c80*/  @P0 HADD2.F32 R65, -RZ, R46.reuse.H0_H0 ;  /* 0x2000002eff410230 */ /* 0x100fe40000004100 */
[----:B------:R-:W-:-:S02]  /*1c90*/  @P0 HADD2.F32 R67, -RZ, R46.H1_H1 ;  /* 0x3000002eff430230 */ /* 0x000fc40000004100 */
[----:B------:R-:W-:Y:S02]  /*1ca0*/  @P0 HADD2.F32 R66, -RZ, R57.H0_H0 ;  /* 0x20000039ff420230 */ /* 0x000fe40000004100 */
[----:B0-----:R-:W-:Y:S01]  /*1cb0*/  @P0 FMUL.FTZ R27, R6, UR19 ;  /* 0x00000013061b0c20 */ /* 0x001fe20008410000 */
[----:B-1----:R-:W-:-:S03]  /*1cc0*/  @P0 FMUL.FTZ R64, R4, UR4 ;  /* 0x0000000404400c20 */ /* 0x002fc60008410000 */
[----:B------:R-:W-:Y:S01]  /*1cd0*/  @P0 FFMA.FTZ R26, R27, R65, R10 ;  /* 0x000000411b1a0223 */ /* 0x000fe2000001000a */
[----:B------:R-:W-:Y:S01]  /*1ce0*/  MOV R27, R11 ;  /* 0x0000000b001b7202 */ /* 0x000fe20000000f00 */
[----:B--2---:R-:W-:Y:S01]  /*1cf0*/  @P0 FMUL.FTZ R58, R5, UR5 ;  /* 0x00000005053a0c20 */ /* 0x004fe20008410000 */
[----:B------:R-:W-:-:S03]  /*1d00*/  @P0 FFMA.FTZ R24, R64, R67, R8 ;  /* 0x0000004340180223 */ /* 0x000fc60000010008 */
[----:B------:R-:W-:Y:S01]  /*1d10*/  @P0 FFMA.FTZ R25, R58, R66, R9 ;  /* 0x000000423a190223 */ /* 0x000fe20000010009 */
[----:B------:R-:W-:Y:S06]  /*1d20*/  BRA.U !UP1, `(.L_x_16457) ;  /* 0x00000001095c7547 */ /* 0x000fec000b800000 */
[----:B------:R-:W-:Y:S02]  /*1d30*/  HADD2.F32 R58, -RZ, R57.H1_H1 ;  /* 0x30000039ff3a7230 */ /* 0x000fe40000004100 */
[----:B------:R-:W-:-:S04]  /*1d40*/  FMUL.FTZ R27, R7, UR22 ;  /* 0x00000016071b7c20 */ /* 0x000fc80008410000 */
[----:B------:R-:W-:Y:S01]  /*1d50*/  FFMA.FTZ R27, R27, R58, R11 ;  /* 0x0000003a1b1b7223 */ /* 0x000fe2000001000b */
[----:B------:R-:W-:Y:S06]  /*1d60*/  BRA `(.L_x_16457) ;  /* 0x00000000004c7947 */ /* 0x000fec0003800000 */
.L_x_16456:
[----:B--2---:R-:W0:Y:S01]  /*1d70*/  @P1 LDC R26, c[0x0][0x40c] ;  /* 0x00010300ff1a1b82 */ /* 0x004e220000000800 */
[----:B------:R-:W-:Y:S02]  /*1d80*/  HFMA2 R24, -RZ, RZ, 0, 0 ;  /* 0x00000000ff187431 */ /* 0x000fe400000001ff */
[--C-:B------:R-:W-:Y:S02]  /*1d90*/  @P1 HADD2.F32 R25, -RZ, R46.reuse.H1_H1 ;  /* 0x3000002eff191230 */ /* 0x100fe40000004100 */
[--C-:B------:R-:W-:Y:S02]  /*1da0*/  @P1 HADD2.F32 R67, -RZ, R57.reuse.H0_H0 ;  /* 0x20000039ff431230 */ /* 0x100fe40000004100 */
[----:B------:R-:W-:Y:S01]  /*1db0*/  @P1 HADD2.F32 R65, -RZ, R46.H0_H0 ;  /* 0x2000002eff411230 */ /* 0x000fe20000004100 */
[----:B------:R-:W1:Y:S01]  /*1dc0*/  @P1 LDC R68, c[0x0][0x40c] ;  /* 0x00010300ff441b82 */ /* 0x000e620000000800 */
[----:B------:R-:W-:-:S07]  /*1dd0*/  @P1 HADD2.F32 R58, -RZ, R57.H1_H1 ;  /* 0x30000039ff3a1230 */ /* 0x000fce0000004100 */
[----:B------:R-:W2:Y:S08]  /*1de0*/  @P1 LDC R66, c[0x0][0x40c] ;  /* 0x00010300ff421b82 */ /* 0x000eb00000000800 */
[----:B------:R-:W3:Y:S01]  /*1df0*/  @P1 LDC R64, c[0x0][0x40c] ;  /* 0x00010300ff401b82 */ /* 0x000ee20000000800 */
[----:B0----5:R-:W-:-:S04]  /*1e00*/  @P1 FMUL.FTZ R26, R4, R26 ;  /* 0x0000001a041a1220 */ /* 0x021fc80000410000 */
[----:B------:R-:W-:Y:S01]  /*1e10*/  @P1 FMUL.FTZ R24, R26, R25 ;  /* 0x000000191a181220 */ /* 0x000fe20000410000 */
[----:B------:R-:W-:Y:S02]  /*1e20*/  CS2R R26, SRZ ;  /* 0x00000000001a7805 */ /* 0x000fe4000001ff00 */
[----:B------:R-:W-:Y:S01]  /*1e30*/  MOV R25, RZ ;  /* 0x000000ff00197202 */ /* 0x000fe20000000f00 */
[----:B-1----:R-:W-:-:S04]  /*1e40*/  @P1 FMUL.FTZ R68, R5, R68 ;  /* 0x0000004405441220 */ /* 0x002fc80000410000 */
[----:B------:R-:W-:Y:S01]  /*1e50*/  @P1 FMUL.FTZ R25, R68, R67 ;  /* 0x0000004344191220 */ /* 0x000fe20000410000 */
[----:B--2---:R-:W-:-:S04]  /*1e60*/  @P1 FMUL.FTZ R66, R6, R66 ;  /* 0x0000004206421220 */ /* 0x004fc80000410000 */
[----:B------:R-:W-:Y:S01]  /*1e70*/  @P1 FMUL.FTZ R26, R66, R65 ;  /* 0x00000041421a1220 */ /* 0x000fe20000410000 */
[----:B---3--:R-:W-:-:S04]  /*1e80*/  @P1 FMUL.FTZ R64, R7, R64 ;  /* 0x0000004007401220 */ /* 0x008fc80000410000 */
[----:B------:R-:W-:-:S07]  /*1e90*/  @P1 FMUL.FTZ R27, R64, R58 ;  /* 0x0000003a401b1220 */ /* 0x000fce0000410000 */
.L_x_16457:
[----:B------:R-:W-:Y:S01]  /*1ea0*/  FADD.FTZ R64, RZ, R28 ;  /* 0x0000001cff407221 */ /* 0x000fe20000010000 */
[----:B------:R-:W-:Y:S01]  /*1eb0*/  IMAD.WIDE.U32 R70, R59, 0x10, R70 ;  /* 0x000000103b467825 */ /* 0x000fe200078e0046 */
[----:B------:R-:W-:Y:S01]  /*1ec0*/  LOP3.LUT P0, R59, R0, 0x1f, RZ, 0xc0, !PT ;  /* 0x0000001f003b7812 */ /* 0x000fe2000780c0ff */
[----:B------:R-:W-:Y:S02]  /*1ed0*/  BSSY.RECONVERGENT B0, `(.L_x_16458) ;  /* 0x0000067000007945 */ /* 0x000fe40003800200 */
[----:B------:R-:W-:Y:S01]  /*1ee0*/  FADD.FTZ R64, R64, R29 ;  /* 0x0000001d40407221 */ /* 0x000fe20000010000 */
[----:B------:R-:W-:Y:S01]  /*1ef0*/  STG.E.128 desc[UR12][R70.64], R24 ;  /* 0x0000001846007986 */ /* 0x000fe2000c101d0c */
[----:B------:R-:W-:Y:S02]  /*1f00*/  ISETP.GT.U32.AND P1, PT, R59, 0x3, PT ;  /* 0x000000033b00780c */ /* 0x000fe40003f24070 */
        /* <DEDUP_REMOVED lines=99> */
.L_x_16459:
[----:B------:R-:W-:Y:S05]  /*2540*/  BSYNC.RECONVERGENT B0 ;  /* 0x0000000000007941 */ /* 0x000fea0003800200 */
.L_x_16458:
        /* <DEDUP_REMOVED lines=13> */
.L_x_16461:
[----:B------:R-:W-:Y:S05]  /*2620*/  BSYNC.RECONVERGENT B0 ;  /* 0x0000000000007941 */ /* 0x000fea0003800200 */
.L_x_16460:
        /* <DEDUP_REMOVED lines=12> */
[----:B------:R-:W-:Y:S01]  /*26f0*/  FADD.FTZ R66, -R66, R58 ;  /* 0x0000003a42427221 */ /* 0x000fe20000010100 */
[----:B--2---:R-:W-:Y:S01]  /*2700*/  FADD.FTZ R70, R70, R59 ;  /* 0x0000003b46467221 */ /* 0x004fe20000010000 */
[----:B------:R-:W-:Y:S02]  /*2710*/  FFMA.FTZ R71, R65, R58, R71 ;  /* 0x0000003a41477223 */ /* 0x000fe40000010047 */
        /* <DEDUP_REMOVED lines=15> */
[----:B------:R-:W-:Y:S01]  /*2810*/  FFMA.FTZ R64, R68, R71, R64 ;  /* 0x0000004744407223 */ /* 0x000fe20000010040 */
[----:B--2---:R-:W-:Y:S02]  /*2820*/  FADD.FTZ R65, R66, R65 ;  /* 0x0000004142417221 */ /* 0x004fe40000010000 */
[----:B------:R-:W-:Y:S01]  /*2830*/  FMUL.FTZ R67, R68, R67 ;  /* 0x0000004344437220 */ /* 0x000fe20000410000 */
[----:B-1----:R-:W-:Y:S01]  /*2840*/  FMUL.FTZ R64, R59, R64 ;  /* 0x000000403b407220 */ /* 0x002fe20000410000 */
[----:B------:R-:W0:Y:S02]  /*2850*/  @!P1 LDC.64 R68, c[0x0][0x3c0] ;  /* 0x0000f000ff449b82 */ /* 0x000e240000000a00 */
[----:B------:R-:W-:-:S03]  /*2860*/  FMUL.FTZ R67, R67, R58 ;  /* 0x0000003a43437220 */ /* 0x000fc60000410000 */
[----:B------:R-:W1:Y:S01]  /*2870*/  SHFL.IDX PT, R64, R64, RZ, 0x1f ;  /* 0x00001fff40407589 */ /* 0x000e6200000e0000 */
[----:B------:R-:W-:Y:S02]  /*2880*/  FFMA.FTZ R58, R59, R67, R65 ;  /* 0x000000433b3a7223 */ /* 0x000fe40000010041 */
[----:B------:R-:W2:Y:S04]  /*2890*/  LDC R59, c[0x0][0x448] ;  /* 0x00011200ff3b7b82 */ /* 0x000ea80000000800 */
[----:B------:R-:W2:Y:S04]  /*28a0*/  SHFL.IDX PT, R58, R58, RZ, 0x1f ;  /* 0x00001fff3a3a7589 */ /* 0x000ea800000e0000 */
        /* <DEDUP_REMOVED lines=9> */
[----:B0-----:R-:W-:-:S05]  /*2940*/  @!P1 IMAD.WIDE R68, R65, 0x4, R68 ;  /* 0x0000000441449825 */ /* 0x001fca00078e0244 */
[----:B------:R0:W-:Y:S04]  /*2950*/  @!P1 STG.E desc[UR12][R68.64], R64 ;  /* 0x0000004044009986 */ /* 0x0001e8000c10190c */
[----:B-1----:R0:W-:Y:S01]  /*2960*/  @!P1 STG.E desc[UR12][R66.64], R58 ;  /* 0x0000003a42009986 */ /* 0x0021e2000c10190c */
[----:B------:R-:W-:Y:S05]  /*2970*/  BRA.U !UP1, `(.L_x_16462) ;  /* 0x0000000909447547 */ /* 0x000fea000b800000 */
[----:B------:R-:W-:Y:S01]  /*2980*/  FSEL R59, R64, RZ, !P0 ;  /* 0x000000ff403b7208 */ /* 0x000fe20004000000 */
[----:B------:R-:W-:Y:S01]  /*2990*/  UIADD3 UR4, UPT, UPT, UR6, -0x1, URZ ;  /* 0xffffffff06047890 */ /* 0x000fe2000fffe0ff */
[----:B------:R-:W-:Y:S02]  /*29a0*/  HADD2.F32 R65, -RZ, R60.H0_H0 ;  /* 0x2000003cff417230 */ /* 0x000fe40000004100 */
[----:B0-----:R-:W-:Y:S02]  /*29b0*/  HADD2.F32 R67, -RZ, R61.H0_H0 ;  /* 0x2000003dff437230 */ /* 0x001fe40000004100 */
[C---:B------:R-:W-:Y:S01]  /*29c0*/  FADD.FTZ R64, -R59.reuse, R32 ;  /* 0x000000203b407221 */ /* 0x040fe20000010100 */
[C---:B------:R-:W-:Y:S01]  /*29d0*/  FADD.FTZ R70, -R59.reuse, R33 ;  /* 0x000000213b467221 */ /* 0x040fe20000010100 */
[----:B------:R-:W-:Y:S01]  /*29e0*/  FADD.FTZ R66, -R59, R28 ;  /* 0x0000001c3b427221 */ /* 0x000fe20000010100 */
[----:B------:R-:W0:Y:S01]  /*29f0*/  LDC.64 R32, c[0x0][0x428] ;  /* 0x00010a00ff207b82 */ /* 0x000e220000000a00 */
[----:B------:R-:W-:Y:S01]  /*2a00*/  UIMAD UR4, UR4, UR14, URZ ;  /* 0x0000000e040472a4 */ /* 0x000fe2000f8e02ff */
[----:B------:R-:W-:-:S02]  /*2a10*/  HADD2.F32 R28, -RZ, R44.H0_H0 ;  /* 0x2000002cff1c7230 */ /* 0x000fc40000004100 */
[----:B------:R-:W-:Y:S01]  /*2a20*/  FMUL.FTZ R66, R58, R66 ;  /* 0x000000423a427220 */ /* 0x000fe20000410000 */
[C---:B------:R-:W-:Y:S01]  /*2a30*/  FADD.FTZ R30, -R59.reuse, R30 ;  /* 0x0000001e3b1e7221 */ /* 0x040fe20000010100 */
[----:B------:R-:W-:Y:S01]  /*2a40*/  USHF.R.S32.HI UR5, URZ, 0x1f, UR4 ;  /* 0x0000001fff057899 */ /* 0x000fe20008011404 */
[C---:B------:R-:W-:Y:S01]  /*2a50*/  FADD.FTZ R75, -R59.reuse, R34 ;  /* 0x000000223b4b7221 */ /* 0x040fe20000010100 */
[----:B------:R-:W-:Y:S01]  /*2a60*/  FFMA.FTZ R28, R66, R65, R28 ;  /* 0x00000041421c7223 */ /* 0x000fe2000001001c */
[----:B------:R-:W-:Y:S01]  /*2a70*/  HADD2.F32 R34, -RZ, R60.H1_H1 ;  /* 0x3000003cff227230 */ /* 0x000fe20000004100 */
[----:B------:R-:W-:Y:S01]  /*2a80*/  ULEA.HI UR5, UR5, UR4, URZ, 0x2 ;  /* 0x0000000405057291 */ /* 0x000fe2000f8f10ff */
[----:B------:R-:W-:Y:S02]  /*2a90*/  HADD2.F32 R66, -RZ, R45.H0_H0 ;  /* 0x2000002dff427230 */ /* 0x000fe40000004100 */
[----:B------:R-:W-:Y:S01]  /*2aa0*/  FMUL.FTZ R30, R58, R30 ;  /* 0x0000001e3a1e7220 */ /* 0x000fe20000410000 */
[C---:B------:R-:W-:Y:S01]  /*2ab0*/  FADD.FTZ R31, -R59.reuse, R31 ;  /* 0x0000001f3b1f7221 */ /* 0x040fe20000010100 */
[C---:B------:R-:W-:Y:S01]  /*2ac0*/  FADD.FTZ R29, -R59.reuse, R29 ;  /* 0x0000001d3b1d7221 */ /* 0x040fe20000010100 */
[C---:B------:R-:W-:Y:S01]  /*2ad0*/  FADD.FTZ R69, -R59.reuse, R12 ;  /* 0x0000000c3b457221 */ /* 0x040fe20000010100 */
[----:B------:R-:W-:Y:S01]  /*2ae0*/  FFMA.FTZ R30, R30, R34, R66 ;  /* 0x000000221e1e7223 */ /* 0x000fe20000010042 */
[----:B------:R-:W-:Y:S01]  /*2af0*/  MOV R34, UR5 ;  /* 0x0000000500227c02 */ /* 0x000fe20008000f00 */
[----:B------:R-:W-:Y:S01]  /*2b00*/  FADD.FTZ R72, -R59, R13 ;  /* 0x0000000d3b487221 */ /* 0x000fe20000010100 */
[----:B------:R-:W-:-:S02]  /*2b10*/  HADD2.F32 R13, -RZ, R61.H1_H1 ;  /* 0x3000003dff0d7230 */ /* 0x000fc40000004100 */
[----:B------:R-:W-:Y:S01]  /*2b20*/  FMUL.FTZ R31, R58, R31 ;  /* 0x0000001f3a1f7220 */ /* 0x000fe20000410000 */
[--C-:B------:R-:W-:Y:S01]  /*2b30*/  HADD2.F32 R12, -RZ, R87.reuse.H1_H1 ;  /* 0x30000057ff0c7230 */ /* 0x100fe20000004100 */
[----:B------:R-:W-:Y:S01]  /*2b40*/  LEA.HI.SX32 R34, R34, R0, 0x1e ;  /* 0x0000000022227211 */ /* 0x000fe200078ff2ff */
[----:B------:R-:W-:Y:S02]  /*2b50*/  HADD2.F32 R68, -RZ, R87.H0_H0 ;  /* 0x20000057ff447230 */ /* 0x000fe40000004100 */
[----:B------:R-:W-:Y:S01]  /*2b60*/  FMUL.FTZ R29, R58, R29 ;  /* 0x0000001d3a1d7220 */ /* 0x000fe20000410000 */
[----:B------:R-:W-:Y:S01]  /*2b70*/  FADD.FTZ R76, -R59, R14 ;  /* 0x0000000e3b4c7221 */ /* 0x000fe20000010100 */
[----:B------:R-:W-:Y:S01]  /*2b80*/  FFMA.FTZ R31, R31, R13, R12 ;  /* 0x0000000d1f1f7223 */ /* 0x000fe2000001000c */
[----:B0-----:R-:W-:-:S04]  /*2b90*/  IMAD.WIDE.U32 R12, R34, 0x10, R32 ;  /* 0x00000010220c7825 */ /* 0x001fc800078e0020 */
[----:B------:R-:W-:Y:S01]  /*2ba0*/  FFMA.FTZ R29, R29, R67, R68 ;  /* 0x000000431d1d7223 */ /* 0x000fe20000010044 */
[C---:B------:R-:W-:Y:S01]  /*2bb0*/  FADD.FTZ R65, -R59.reuse, R15 ;  /* 0x0000000f3b417221 */ /* 0x040fe20000010100 */
[----:B------:R-:W-:Y:S01]  /*2bc0*/  FMUL.FTZ R75, R58, R75 ;  /* 0x0000004b3a4b7220 */ /* 0x000fe20000410000 */
[--C-:B------:R-:W-:Y:S02]  /*2bd0*/  HADD2.F32 R15, -RZ, R62.reuse.H1_H1 ;  /* 0x3000003eff0f7230 */ /* 0x100fe40000004100 */
[C---:B------:R-:W-:Y:S01]  /*2be0*/  FADD.FTZ R35, -R59.reuse, R35 ;  /* 0x000000233b237221 */ /* 0x040fe20000010100 */
[----:B------:R-:W-:Y:S02]  /*2bf0*/  HADD2.F32 R14, -RZ, R43.H0_H0 ;  /* 0x2000002bff0e7230 */ /* 0x000fe40000004100 */
[C---:B------:R-:W-:Y:S01]  /*2c00*/  FADD.FTZ R68, -R59.reuse, R16 ;  /* 0x000000103b447221 */ /* 0x040fe20000010100 */
[----:B------:R-:W-:Y:S01]  /*2c10*/  FADD.FTZ R74, -R59, R17 ;  /* 0x000000113b4a7221 */ /* 0x000fe20000010100 */
[----:B------:R0:W-:Y:S01]  /*2c20*/  STG.E.128 desc[UR12][R12.64], R28 ;  /* 0x0000001c0c007986 */ /* 0x0001e2000c101d0c */
[----:B------:R-:W-:-:S02]  /*2c30*/  HADD2.F32 R17, -RZ, R62.H0_H0 ;  /* 0x2000003eff117230 */ /* 0x000fc40000004100 */
[----:B------:R-:W-:Y:S01]  /*2c40*/  FADD.FTZ R78, -R59, R22 ;  /* 0x000000163b4e7221 */ /* 0x000fe20000010100 */
[--C-:B------:R-:W-:Y:S02]  /*2c50*/  HADD2.F32 R16, -RZ, R63.reuse.H0_H0 ;  /* 0x2000003fff107230 */ /* 0x100fe40000004100 */
[C---:B------:R-:W-:Y:S01]  /*2c60*/  FMUL.FTZ R64, R58.reuse, R64 ;  /* 0x000000403a407220 */ /* 0x040fe20000410000 */
[C---:B------:R-:W-:Y:S01]  /*2c70*/  FMUL.FTZ R70, R58.reuse, R70 ;  /* 0x000000463a467220 */ /* 0x040fe20000410000 */
[----:B------:R-:W-:Y:S01]  /*2c80*/  FFMA.FTZ R14, R75, R15, R14 ;  /* 0x0000000f4b0e7223 */ /* 0x000fe2000001000e */
[----:B------:R-:W-:Y:S02]  /*2c90*/  HADD2.F32 R22, -RZ, R63.H1_H1 ;  /* 0x3000003fff167230 */ /* 0x000fe40000004100 */
[----:B------:R-:W-:Y:S01]  /*2ca0*/  FMUL.FTZ R35, R58, R35 ;  /* 0x000000233a237220 */ /* 0x000fe20000410000 */
[----:B------:R-:W-:Y:S02]  /*2cb0*/  HADD2.F32 R15, -RZ, R88.H1_H1 ;  /* 0x30000058ff0f7230 */ /* 0x000fe40000004100 */
[C---:B------:R-:W-:Y:S01]  /*2cc0*/  FADD.FTZ R77, -R59.reuse, R18 ;  /* 0x000000123b4d7221 */ /* 0x040fe20000010100 */
[C---:B------:R-:W-:Y:S01]  /*2cd0*/  FADD.FTZ R71, -R59.reuse, R20 ;  /* 0x000000143b477221 */ /* 0x040fe20000010100 */
[C---:B------:R-:W-:Y:S01]  /*2ce0*/  FADD.FTZ R73, -R59.reuse, R21 ;  /* 0x000000153b497221 */ /* 0x040fe20000010100 */
[----:B------:R-:W-:Y:S01]  /*2cf0*/  FADD.FTZ R66, -R59, R19 ;  /* 0x000000133b427221 */ /* 0x000fe20000010100 */
[----:B------:R-:W-:-:S02]  /*2d00*/  HADD2.F32 R21, -RZ, R79.H0_H0 ;  /* 0x2000004fff157230 */ /* 0x000fc40000004100 */
[----:B------:R-:W-:Y:S01]  /*2d10*/  FADD.FTZ R67, -R59, R23 ;  /* 0x000000173b437221 */ /* 0x000fe20000010100 */
[----:B------:R-:W-:Y:S02]  /*2d20*/  HADD2.F32 R20, -RZ, R80.H0_H0 ;  /* 0x20000050ff147230 */ /* 0x000fe40000004100 */
[C---:B------:R-:W-:Y:S01]  /*2d30*/  FMUL.FTZ R69, R58.reuse, R69 ;  /* 0x000000453a457220 */ /* 0x040fe20000410000 */
[----:B0-----:R-:W-:Y:S02]  /*2d40*/  HADD2.F32 R12, -RZ, R42.H0_H0 ;  /* 0x2000002aff0c7230 */ /* 0x001fe40000004100 */
[----:B------:R-:W-:Y:S01]  /*2d50*/  FMUL.FTZ R72, R58, R72 ;  /* 0x000000483a487220 */ /* 0x000fe20000410000 */
[----:B------:R-:W-:Y:S02]  /*2d60*/  HADD2.F32 R13, -RZ, R88.H0_H0 ;  /* 0x20000058ff0d7230 */ /* 0x000fe40000004100 */
[----:B------:R-:W-:Y:S01]  /*2d70*/  FFMA.FTZ R15, R35, R22, R15 ;  /* 0x00000016230f7223 */ /* 0x000fe2000001000f */
[----:B------:R-:W-:-:S02]  /*2d80*/  HADD2.F32 R19, -RZ, R79.H1_H1 ;  /* 0x3000004fff137230 */ /* 0x000fc40000004100 */
[----:B------:R-:W-:Y:S01]  /*2d90*/  FFMA.FTZ R12, R64, R17, R12 ;  /* 0x00000011400c7223 */ /* 0x000fe2000001000c */
[----:B------:R-:W-:Y:S02]  /*2da0*/  HADD2.F32 R17, -RZ, R89.H0_H0 ;  /* 0x20000059ff117230 */ /* 0x000fe40000004100 */
[----:B------:R-:W-:Y:S01]  /*2db0*/  FFMA.FTZ R13, R70, R16, R13 ;  /* 0x00000010460d7223 */ /* 0x000fe2000001000d */
[----:B------:R-:W-:Y:S02]  /*2dc0*/  HADD2.F32 R16, -RZ, R40.H0_H0 ;  /* 0x20000028ff107230 */ /* 0x000fe40000004100 */
[C---:B------:R-:W-:Y:S01]  /*2dd0*/  FMUL.FTZ R76, R58.reuse, R76 ;  /* 0x0000004c3a4c7220 */ /* 0x040fe20000410000 */
[----:B------:R-:W-:Y:S02]  /*2de0*/  HADD2.F32 R18, -RZ, R41.H0_H0 ;  /* 0x20000029ff127230 */ /* 0x000fe40000004100 */
[----:B------:R-:W-:Y:S01]  /*2df0*/  FMUL.FTZ R77, R58, R77 ;  /* 0x0000004d3a4d7220 */ /* 0x000fe20000410000 */
[----:B------:R-:W-:-:S02]  /*2e00*/  HADD2.F32 R23, -RZ, R81.H1_H1 ;  /* 0x30000051ff177230 */ /* 0x000fc40000004100 */
[C---:B------:R-:W-:Y:S01]  /*2e10*/  FADD.FTZ R28, -R59.reuse, R24 ;  /* 0x000000183b1c7221 */ /* 0x040fe20000010100 */
[----:B------:R-:W-:Y:S02]  /*2e20*/  HADD2.F32 R22, -RZ, R39.H0_H0 ;  /* 0x20000027ff167230 */ /* 0x000fe40000004100 */
[----:B------:R-:W-:Y:S01]  /*2e30*/  FADD.FTZ R29, -R59, R25 ;  /* 0x000000193b1d7221 */ /* 0x000fe20000010100 */
[----:B------:R-:W-:Y:S01]  /*2e40*/  FFMA.FTZ R16, R69, R21, R16 ;  /* 0x0000001545107223 */ /* 0x000fe20000010010 */
[----:B------:R-:W-:Y:S01]  /*2e50*/  FFMA.FTZ R17, R72, R20, R17 ;  /* 0x0000001448117223 */ /* 0x000fe20000010011 */
[----:B------:R-:W-:Y:S01]  /*2e60*/  FADD.FTZ R30, -R59, R26 ;  /* 0x0000001a3b1e7221 */ /* 0x000fe20000010100 */
[----:B------:R-:W-:Y:S01]  /*2e70*/  FFMA.FTZ R18, R76, R19, R18 ;  /* 0x000000134c127223 */ /* 0x000fe20000010012 */
[----:B------:R-:W-:Y:S02]  /*2e80*/  HADD2.F32 R25, -RZ, R81.H0_H0 ;  /* 0x20000051ff197230 */ /* 0x000fe40000004100 */
[----:B------:R-:W-:Y:S01]  /*2e90*/  FMUL.FTZ R68, R58, R68 ;  /* 0x000000443a447220 */ /* 0x000fe20000410000 */
[----:B------:R-:W-:-:S02]  /*2ea0*/  HADD2.F32 R20, -RZ, R38.H0_H0 ;  /* 0x20000026ff147230 */ /* 0x000fc40000004100 */
[C---:B------:R-:W-:Y:S01]  /*2eb0*/  FMUL.FTZ R74, R58.reuse, R74 ;  /* 0x0000004a3a4a7220 */ /* 0x040fe20000410000 */
[----:B------:R-:W-:Y:S02]  /*2ec0*/  HADD2.F32 R24, -RZ, R82.H0_H0 ;  /* 0x20000052ff187230 */ /* 0x000fe40000004100 */
[----:B------:R-:W-:Y:S01]  /*2ed0*/  FFMA.FTZ R22, R77, R23, R22 ;  /* 0x000000174d167223 */ /* 0x000fe20000010016 */
[----:B------:R-:W-:Y:S02]  /*2ee0*/  HADD2.F32 R21, -RZ, R90.H0_H0 ;  /* 0x2000005aff157230 */ /* 0x000fe40000004100 */
        /* <DEDUP_REMOVED lines=8> */
[----:B------:R-:W-:Y:S01]  /*2f70*/  FADD.FTZ R59, -R59, R27 ;  /* 0x0000001b3b3b7221 */ /* 0x000fe20000010100 */
[----:B------:R-:W-:Y:S01]  /*2f80*/  FFMA.FTZ R19, R65, R26, R19 ;  /* 0x0000001a41137223 */ /* 0x000fe20000010013 */
[----:B------:R-:W-:Y:S02]  /*2f90*/  HADD2.F32 R24, -RZ, R83.H0_H0 ;  /* 0x20000053ff187230 */ /* 0x000fe40000004100 */
[----:B------:R-:W-:Y:S01]  /*2fa0*/  FMUL.FTZ R71, R58, R71 ;  /* 0x000000473a477220 */ /* 0x000fe20000410000 */
[----:B------:R-:W-:-:S02]  /*2fb0*/  HADD2.F32 R35, -RZ, R36.H0_H0 ;  /* 0x20000024ff237230 */ /* 0x000fc40000004100 */
[----:B------:R-:W-:Y:S01]  /*2fc0*/  FMUL.FTZ R73, R58, R73 ;  /* 0x000000493a497220 */ /* 0x000fe20000410000 */
[----:B------:R-:W-:Y:S02]  /*2fd0*/  HADD2.F32 R25, -RZ, R84.H0_H0 ;  /* 0x20000054ff197230 */ /* 0x000fe40000004100 */
[----:B------:R-:W-:Y:S01]  /*2fe0*/  FFMA.FTZ R23, R66, R23, R64 ;  /* 0x0000001742177223 */ /* 0x000fe20000010040 */
[----:B------:R-:W-:Y:S02]  /*2ff0*/  HADD2.F32 R31, -RZ, R91.H0_H0 ;  /* 0x2000005bff1f7230 */ /* 0x000fe40000004100 */
[C---:B------:R-:W-:Y:S01]  /*3000*/  FMUL.FTZ R78, R58.reuse, R78 ;  /* 0x0000004e3a4e7220 */ /* 0x040fe20000410000 */
[----:B------:R-:W-:Y:S02]  /*3010*/  HADD2.F32 R26, -RZ, R83.H1_H1 ;  /* 0x30000053ff1a7230 */ /* 0x000fe40000004100 */
[----:B------:R-:W-:Y:S01]  /*3020*/  FMUL.FTZ R28, R58, R28 ;  /* 0x0000001c3a1c7220 */ /* 0x000fe20000410000 */
[----:B------:R-:W-:-:S02]  /*3030*/  HADD2.F32 R27, -RZ, R37.H0_H0 ;  /* 0x20000025ff1b7230 */ /* 0x000fc40000004100 */
[----:B------:R-:W-:Y:S01]  /*3040*/  FMUL.FTZ R29, R58, R29 ;  /* 0x0000001d3a1d7220 */ /* 0x000fe20000410000 */
[----:B------:R-:W-:Y:S02]  /*3050*/  HADD2.F32 R68, -RZ, R85.H0_H0 ;  /* 0x20000055ff447230 */ /* 0x000fe40000004100 */
[----:B------:R-:W-:Y:S01]  /*3060*/  FFMA.FTZ R24, R71, R24, R35 ;  /* 0x0000001847187223 */ /* 0x000fe20000010023 */
[----:B------:R-:W-:Y:S02]  /*3070*/  HADD2.F32 R66, -RZ, R2.H0_H0 ;  /* 0x20000002ff427230 */ /* 0x000fe40000004100 */
[----:B------:R-:W-:Y:S01]  /*3080*/  FFMA.FTZ R25, R73, R25, R31 ;  /* 0x0000001949197223 */ /* 0x000fe2000001001f */
[----:B------:R-:W-:Y:S02]  /*3090*/  HADD2.F32 R65, -RZ, R86.H0_H0 ;  /* 0x20000056ff417230 */ /* 0x000fe40000004100 */
[----:B------:R-:W-:Y:S01]  /*30a0*/  FFMA.FTZ R26, R78, R26, R27 ;  /* 0x0000001a4e1a7223 */ /* 0x000fe2000001001b */
[----:B------:R-:W-:-:S02]  /*30b0*/  HADD2.F32 R64, -RZ, R92.H0_H0 ;  /* 0x2000005cff407230 */ /* 0x000fc40000004100 */
[----:B------:R-:W-:Y:S01]  /*30c0*/  FMUL.FTZ R30, R58, R30 ;  /* 0x0000001e3a1e7220 */ /* 0x000fe20000410000 */
[----:B------:R-:W-:Y:S02]  /*30d0*/  HADD2.F32 R35, -RZ, R85.H1_H1 ;  /* 0x30000055ff237230 */ /* 0x000fe40000004100 */
[----:B------:R-:W-:Y:S01]  /*30e0*/  FFMA.FTZ R28, R28, R68, R66 ;  /* 0x000000441c1c7223 */ /* 0x000fe20000010042 */
[----:B------:R-:W-:Y:S02]  /*30f0*/  HADD2.F32 R31, -RZ, R3.H0_H0 ;  /* 0x20000003ff1f7230 */ /* 0x000fe40000004100 */
[----:B------:R-:W-:Y:S01]  /*3100*/  FMUL.FTZ R67, R58, R67 ;  /* 0x000000433a437220 */ /* 0x000fe20000410000 */
[----:B------:R-:W-:Y:S02]  /*3110*/  HADD2.F32 R69, -RZ, R84.H1_H1 ;  /* 0x30000054ff457230 */ /* 0x000fe40000004100 */
[----:B------:R-:W-:Y:S01]  /*3120*/  FFMA.FTZ R29, R29, R65, R64 ;  /* 0x000000411d1d7223 */ /* 0x000fe20000010040 */
[----:B------:R-:W-:Y:S01]  /*3130*/  HADD2.F32 R27, -RZ, R91.H1_H1 ;  /* 0x3000005bff1b7230 */ /* 0x000fe20000004100 */
[----:B------:R-:W-:Y:S01]  /*3140*/  IADD3 R66, PT, PT, R34, 0x80, RZ ;  /* 0x0000008022427810 */ /* 0x000fe20007ffe0ff */
[----:B------:R-:W-:Y:S01]  /*3150*/  FMUL.FTZ R59, R58, R59 ;  /* 0x0000003b3a3b7220 */ /* 0x000fe20000410000 */
[----:B------:R-:W-:Y:S01]  /*3160*/  IADD3 R65, PT, PT, R34, 0x100, RZ ;  /* 0x0000010022417810 */ /* 0x000fe20007ffe0ff */
[----:B------:R-:W-:Y:S01]  /*3170*/  FFMA.FTZ R30, R30, R35, R31 ;  /* 0x000000231e1e7223 */ /* 0x000fe2000001001f */
[C---:B------:R-:W-:Y:S01]  /*3180*/  IADD3 R64, PT, PT, R34.reuse, 0x180, RZ ;  /* 0x0000018022407810 */ /* 0x040fe20007ffe0ff */
[----:B------:R-:W-:Y:S01]  /*3190*/  FFMA.FTZ R27, R67, R69, R27 ;  /* 0x00000045431b7223 */ /* 0x000fe2000001001b */
[C---:B------:R-:W-:Y:S01]  /*31a0*/  IADD3 R58, PT, PT, R34.reuse, 0x200, RZ ;  /* 0x00000200223a7810 */ /* 0x040fe20007ffe0ff */
[----:B------:R-:W-:Y:S01]  /*31b0*/  HADD2.F32 R35, -RZ, R86.H1_H1 ;  /* 0x30000056ff237230 */ /* 0x000fe20000004100 */
[----:B------:R-:W-:Y:S01]  /*31c0*/  IADD3 R34, PT, PT, R34, 0x280, RZ ;  /* 0x0000028022227810 */ /* 0x000fe20007ffe0ff */
[----:B------:R-:W-:-:S02]  /*31d0*/  HADD2.F32 R31, -RZ, R92.H1_H1 ;  /* 0x3000005cff1f7230 */ /* 0x000fc40000004100 */
[----:B------:R-:W-:-:S04]  /*31e0*/  IMAD.WIDE.U32 R66, R66, 0x10, R32 ;  /* 0x0000001042427825 */ /* 0x000fc800078e0020 */
[----:B------:R-:W-:Y:S01]  /*31f0*/  FFMA.FTZ R31, R59, R35, R31 ;  /* 0x000000233b1f7223 */ /* 0x000fe2000001001f */
[--C-:B------:R-:W-:Y:S01]  /*3200*/  IMAD.WIDE.U32 R68, R65, 0x10, R32.reuse ;  /* 0x0000001041447825 */ /* 0x100fe200078e0020 */
[----:B------:R1:W-:Y:S03]  /*3210*/  STG.E.128 desc[UR12][R66.64], R12 ;  /* 0x0000000c42007986 */ /* 0x0003e6000c101d0c */
[--C-:B------:R-:W-:Y:S01]  /*3220*/  IMAD.WIDE.U32 R64, R64, 0x10, R32.reuse ;  /* 0x0000001040407825 */ /* 0x100fe200078e0020 */
[----:B------:R1:W-:Y:S03]  /*3230*/  STG.E.128 desc[UR12][R68.64], R16 ;  /* 0x0000001044007986 */ /* 0x0003e6000c101d0c */
[--C-:B------:R-:W-:Y:S01]  /*3240*/  IMAD.WIDE.U32 R70, R58, 0x10, R32.reuse ;  /* 0x000000103a467825 */ /* 0x100fe200078e0020 */
[----:B------:R1:W-:Y:S03]  /*3250*/  STG.E.128 desc[UR12][R64.64], R20 ;  /* 0x0000001440007986 */ /* 0x0003e6000c101d0c */
[----:B------:R-:W-:Y:S01]  /*3260*/  IMAD.WIDE.U32 R32, R34, 0x10, R32 ;  /* 0x0000001022207825 */ /* 0x000fe200078e0020 */
[----:B------:R1:W-:Y:S04]  /*3270*/  STG.E.128 desc[UR12][R70.64], R24 ;  /* 0x0000001846007986 */ /* 0x0003e8000c101d0c */
[----:B------:R1:W-:Y:S02]  /*3280*/  STG.E.128 desc[UR12][R32.64], R28 ;  /* 0x0000001c20007986 */ /* 0x0003e4000c101d0c */
.L_x_16462:
[----:B------:R-:W-:Y:S02]  /*3290*/  UIADD3 UR7, UPT, UPT, UR7, UR20, URZ ;  /* 0x0000001407077290 */ /* 0x000fe4000fffe0ff */
[----:B------:R-:W-:Y:S02]  /*32a0*/  UPLOP3.LUT UP0, UPT, UPT, UPT, UP0, 0x40, 0x4 ;  /* 0x000000000004789c */ /* 0x000fe40003f0e800 */
[----:B------:R-:W-:-:S09]  /*32b0*/  UISETP.GE.AND UP1, UPT, UR7, UR21, UPT ;  /* 0x000000150700728c */ /* 0x000fd2000bf26270 */
[----:B------:R-:W-:Y:S05]  /*32c0*/  BRA.U !UP1, `(.L_x_16463) ;  /* 0xffffffd509c07547 */ /* 0x000fea000b83ffff */
[----:B------:R-:W-:Y:S05]  /*32d0*/  EXIT ;  /* 0x000000000000794d */ /* 0x000fea0003800000 */
.L_x_16464:
        /* <DEDUP_REMOVED lines=10> */
.L_x_20866:


//--------------------- .text._ZN10layer_norm13ln_fwd_kernelINS_13Kernel_traitsI6__halfffffjLj3072ELj1ELj1ELj4ELj16ENS_18Kernel_traits_baseILj3072ES2_ffffjLj128EEEEELb1ELb0ELb0ELb0EEEvNS_9FwdParamsE --------------------------
	.section	.text._ZN10layer_norm13ln_fwd_kernelINS_13Kernel_traitsI6__halfffffjLj3072ELj1ELj1ELj4ELj16ENS_18Kernel_traits_baseILj3072ES2_ffffjLj128EEEEELb1ELb0ELb0ELb0EEEvNS_9FwdParamsE,"ax",@progbits
	.align	128
        .global         _ZN10layer_norm13ln_fwd_kernelINS_13Kernel_traitsI6__halfffffjLj3072ELj1ELj1ELj4ELj16ENS_18Kernel_traits_baseILj3072ES2_ffffjLj128EEEEELb1ELb0ELb0ELb0EEEvNS_9FwdParamsE
        .type           _ZN10layer_norm13ln_fwd_kernelINS_13Kernel_traitsI6__halfffffjLj3072ELj1ELj1ELj4ELj16ENS_18Kernel_traits_baseILj3072ES2_ffffjLj128EEEEELb1ELb0ELb0ELb0EEEvNS_9FwdParamsE,@function
        .size           _ZN10layer_norm13ln_fwd_kernelINS_13Kernel_traitsI6__halfffffjLj3072ELj1ELj1ELj4ELj16ENS_18Kernel_traits_baseILj3072ES2_ffffjLj128EEEEELb1ELb0ELb0ELb0EEEvNS_9FwdParamsE,(.L_x_20867 - _ZN10layer_norm13ln_fwd_kernelINS_13Kernel_traitsI6__halfffffjLj3072ELj1ELj1ELj4ELj16ENS_18Kernel_traits_baseILj3072ES2_ffffjLj128EEEEELb1ELb0ELb0ELb0EEEvNS_9FwdParamsE)
        .other          _ZN10layer_norm13ln_fwd_kernelINS_13Kernel_traitsI6__halfffffjLj3072ELj1ELj1ELj4ELj16ENS_18Kernel_traits_baseILj3072ES2_ffffjLj128EEEEELb1ELb0ELb0ELb0EEEvNS_9FwdParamsE,@"STO_CUDA_ENTRY STV_DEFAULT"
_ZN10layer_norm13ln_fwd_kernelINS_13Kernel_traitsI6__halfffffjLj3072ELj1ELj1ELj4ELj16ENS_18Kernel_traits_baseILj3072ES2_ffffjLj128EEEEELb1ELb0ELb0ELb0EEEvNS_9FwdParamsE:
.text._ZN10layer_norm13ln_fwd_kernelINS_13Kernel_traitsI6__halfffffjLj3072ELj1ELj1ELj4ELj16ENS_18Kernel_traits_baseILj3072ES2_ffffjLj128EEEEELb1ELb0ELb0ELb0EEEvNS_9FwdParamsE:
        /* <DEDUP_REMOVED lines=21> */
[----:B------:R-:W0:Y:S01]  /*0150*/  LDC R15, c[0x0][0x360] ;  /* 0x0000d800ff0f7b82 */ /* 0x000e220000000800 */
[--C-:B------:R-:W-:Y:S01]  /*0160*/  LOP3.LUT R26, R5, 0x1f, R0.reuse, 0xf8, !PT ;  /* 0x0000001f051a7812 */ /* 0x100fe200078ef800 */
[----:B0-----:R-:W-:Y:S01]  /*0170*/  IMAD R58, R15, UR14, R0 ;  /* 0x0000000e0f3a7c24 */ /* 0x001fe2000f8e0200 */
[----:B--2---:R-:W-:Y:S02]  /*0180*/  @P0 R2UR UR8, R2 ;  /* 0x00000000020802ca */ /* 0x004fe400000e0000 */
[----:B------:R-:W-:Y:S02]  /*0190*/  @P0 R2UR UR9, R3 ;  /* 0x00000000030902ca */ /* 0x000fe400000e0000 */
[----:B-1----:R-:W-:Y:S02]  /*01a0*/  @P0 IADD3 R4, P1, PT, R6, R11, RZ ;  /* 0x0000000b06040210 */ /* 0x002fe40007f3e0ff */
[----:B------:R-:W-:Y:S02]  /*01b0*/  SHF.R.S32.HI R6, RZ, 0x1f, R13 ;  /* 0x0000001fff067819 */ /* 0x000fe4000001140d */
[----:B------:R-:W-:Y:S01]  /*01c0*/  LOP3.LUT R3, R26, 0x7f, RZ, 0x3c, !PT ;  /* 0x0000007f1a037812 */ /* 0x000fe200078e3cff */
[----:B------:R-:W-:Y:S01]  /*01d0*/  @P0 IMAD.X R9, RZ, RZ, R7, P1 ;  /* 0x000000ffff090224 */ /* 0x000fe200008e0607 */
[----:B------:R-:W-:-:S02]  /*01e0*/  LEA.HI R6, R6, R13, RZ, 0x2 ;  /* 0x0000000d06067211 */ /* 0x000fc400078f10ff */
[----:B------:R-:W-:Y:S01]  /*01f0*/  LOP3.LUT R7, R0, 0x1f, RZ, 0xc0, !PT ;  /* 0x0000001f00077812 */ /* 0x000fe200078ec0ff */
[----:B------:R-:W-:Y:S01]  /*0200*/  UIADD3 UR17, UPT, UPT, UR8, -0x61c88647, URZ ;  /* 0x9e3779b908117890 */ /* 0x000fe2000fffe0ff */
[----:B------:R-:W-:Y:S01]  /*0210*/  LEA.HI.SX32 R0, R6, R3, 0x1e ;  /* 0x0000000306007211 */ /* 0x000fe200078ff2ff */
        /* <DEDUP_REMOVED lines=39> */
[----:B---3--:R-:W-:-:S04]  /*0490*/  @P1 IMAD.WIDE.U32 R32, R26, 0x8, R32 ;  /* 0x000000081a201825 */ /* 0x008fc800078e0020 */
[----:B------:R-:W-:Y:S01]  /*04a0*/  @P1 VIADD R26, R26, 0x80 ;  /* 0x000000801a1a1836 */ /* 0x000fe20000000000 */
        /* <DEDUP_REMOVED lines=11> */
[----:B---3--:R-:W-:-:S04]  /*0560*/  @P3 IMAD.WIDE.U32 R40, R26, 0x8, R40 ;  /* 0x000000081a283825 */ /* 0x008fc800078e0028 */
[----:B------:R-:W-:Y:S01]  /*0570*/  @P3 VIADD R26, R26, 0x80 ;  /* 0x000000801a1a3836 */ /* 0x000fe20000000000 */
[----:B------:R0:W5:Y:S03]  /*0580*/  @P3 LD.E.64 R14, desc[UR6][R40.64] ;  /* 0x00000006280e3980 */ /* 0x000166000c101b00 */
[----:B----4-:R-:W-:-:S05]  /*0590*/  @P4 IMAD.WIDE.U32 R42, R26, 0x8, R42 ;  /* 0x000000081a2a4825 */ /* 0x010fca00078e002a */
[----:B------:R0:W5:Y:S01]  /*05a0*/  @P4 LDG.E.64 R24, desc[UR6][R42.64] ;  /* 0x000000062a184981 */ /* 0x000162000c1e1b00 */
[----:B-1----:R-:W-:-:S05]  /*05b0*/  @P4 IMAD.WIDE.U32 R44, R26, 0x8, R44 ;  /* 0x000000081a2c4825 */ /* 0x002fca00078e002c */
[----:B------:R0:W5:Y:S01]  /*05c0*/  @P4 LD.E.64 R12, desc[UR6][R44.64] ;  /* 0x000000062c0c4980 */ /* 0x000162000c101b00 */
[----:B------:R-:W-:Y:S01]  /*05d0*/  ISETP.GE.U32.AND P0, PT, R0, 0x300, PT ;  /* 0x000003000000780c */ /* 0x000fe20003f06070 */
[----:B------:R-:W-:-:S12]  /*05e0*/  @P4 VIADD R26, R26, 0x80 ;  /* 0x000000801a1a4836 */ /* 0x000fd80000000000 */
        /* <DEDUP_REMOVED lines=8> */
.L_x_16466:
        /* <DEDUP_REMOVED lines=18> */
[----:B--2---:R-:W-:-:S04]  /*0790*/  @P2 IMAD.WIDE.U32 R34, R26, 0x8, R34 ;  /* 0x000000081a222825 */ /* 0x004fc800078e0022 */
[----:B------:R-:W-:Y:S01]  /*07a0*/  @P2 VIADD R26, R26, 0x80 ;  /* 0x000000801a1a2836 */ /* 0x000fe20000000000 */
[----:B------:R0:W5:Y:S03]  /*07b0*/  @P2 LDG.E.64 R10, desc[UR6][R34.64] ;  /* 0x00000006220a2981 */ /* 0x000166000c1e1b00 */
[----:B---3--:R-:W-:-:S04]  /*07c0*/  @P3 IMAD.WIDE.U32 R36, R26, 0x8, R36 ;  /* 0x000000081a243825 */ /* 0x008fc800078e0024 */
[----:B------:R-:W-:Y:S01]  /*07d0*/  @P3 VIADD R26, R26, 0x80 ;  /* 0x000000801a1a3836 */ /* 0x000fe20000000000 */
[----:B------:R0:W5:Y:S03]  /*07e0*/  @P3 LDG.E.64 R22, desc[UR6][R36.64] ;  /* 0x0000000624163981 */ /* 0x000166000c1e1b00 */
        /* <DEDUP_REMOVED lines=11> */
.L_x_16467:
[----:B------:R-:W-:Y:S05]  /*08a0*/  BSYNC.RECONVERGENT B0 ;  /* 0x0000000000007941 */ /* 0x000fea0003800200 */
.L_x_16465:
[----:B------:R-:W0:Y:S02]  /*08b0*/  LDCU UR4, c[0x0][0x384] ;  /* 0x00007080ff0477ac */ /* 0x000e240008000800 */
[----:B0-----:R-:W-:-:S06]  /*08c0*/  UISETP.GE.AND UP0, UPT, UR14, UR4, UPT ;  /* 0x000000040e00728c */ /* 0x001fcc000bf06270 */
[----:B------:R-:W-:-:S13]  /*08d0*/  PLOP3.LUT P0, PT, PT, PT, UP0, 0x80, 0x8 ;  /* 0x000000000008781c */ /* 0x000fda0003f0f008 */
[----:B------:R-:W-:Y:S05]  /*08e0*/  @P0 EXIT ;  /* 0x000000000000094d */ /* 0x000fea0003800000 */
[--C-:B-----5:R-:W-:Y:S01]  /*08f0*/  IMAD.MOV.U32 R30, RZ, RZ, R11.reuse ;  /* 0x000000ffff1e7224 */ /* 0x120fe200078e000b */
[--C-:B------:R-:W-:Y:S01]  /*0900*/  SHF.R.U64 R71, R10, 0x10, R11.reuse ;  /* 0x000000100a477819 */ /* 0x100fe2000000120b */
[----:B------:R-:W-:Y:S01]  /*0910*/  IMAD.MOV.U32 R68, RZ, RZ, R8 ;  /* 0x000000ffff447224 */ /* 0x000fe200078e0008 */
[----:B------:R-:W-:Y:S01]  /*0920*/  SHF.R.U32.HI R33, RZ, 0x10, R11 ;  /* 0x00000010ff217819 */ /* 0x000fe2000001160b */
[----:B------:R-:W-:Y:S01]  /*0930*/  IMAD.HI.U32 R11, R58, -0x326172a9, RZ ;  /* 0xcd9e8d573a0b7827 */ /* 0x000fe200078e00ff */
[--C-:B------:R-:W-:Y:S01]  /*0940*/  SHF.R.U64 R69, R8, 0x10, R9.reuse ;  /* 0x0000001008457819 */ /* 0x100fe20000001209 */
[----:B------:R-:W0:Y:S01]  /*0950*/  LDCU.64 UR4, c[0x0][0x3e0] ;  /* 0x00007c00ff0477ac */ /* 0x000e220008000a00 */
[--C-:B------:R-:W-:Y:S01]  /*0960*/  SHF.R.U32.HI R27, RZ, 0x10, R9.reuse ;  /* 0x00000010ff1b7819 */ /* 0x100fe20000011609 */
[----:B------:R-:W-:Y:S01]  /*0970*/  IMAD.MOV.U32 R26, RZ, RZ, R9 ;  /* 0x000000ffff1a7224 */ /* 0x000fe200078e0009 */
[----:B------:R-:W-:Y:S01]  /*0980*/  LOP3.LUT R11, R56, UR8, R11, 0x96, !PT ;  /* 0x00000008380b7c12 */ /* 0x000fe2000f8e960b */
[----:B------:R-:W-:Y:S01]  /*0990*/  IMAD.MOV.U32 R74, RZ, RZ, R24 ;  /* 0x000000ffff4a7224 */ /* 0x000fe200078e0018 */
[----:B------:R-:W-:Y:S01]  /*09a0*/  MOV R31, R23 ;  /* 0x00000017001f7202 */ /* 0x000fe20000000f00 */
[----:B------:R-:W-:Y:S01]  /*09b0*/  IMAD.MOV.U32 R32, RZ, RZ, R25 ;  /* 0x000000ffff207224 */ /* 0x000fe200078e0019 */
[--C-:B------:R-:W-:Y:S01]  /*09c0*/  SHF.R.U64 R73, R22, 0x10, R23.reuse ;  /* 0x0000001016497819 */ /* 0x100fe20000001217 */
[----:B------:R-:W-:Y:S01]  /*09d0*/  IMAD.MOV.U32 R72, RZ, RZ, R22 ;  /* 0x000000ffff487224 */ /* 0x000fe200078e0016 */
[----:B------:R-:W-:Y:S01]  /*09e0*/  SHF.R.U32.HI R34, RZ, 0x10, R23 ;  /* 0x00000010ff227819 */ /* 0x000fe20000011617 */
[----:B------:R-:W-:Y:S01]  /*09f0*/  IMAD.HI.U32 R23, R57, -0x2daee0ad, RZ ;  /* 0xd2511f5339177827 */ /* 0x000fe200078e00ff */
[----:B------:R-:W-:Y:S01]  /*0a00*/  PRMT R68, R68, 0x5410, R26 ;  /* 0x0000541044447816 */ /* 0x000fe2000000001a */
[----:B------:R-:W1:Y:S01]  /*0a10*/  LDCU UR35, c[0x0][0x388] ;  /* 0x00007100ff2377ac */ /* 0x000e620008000800 */
[----:B------:R-:W-:Y:S01]  /*0a20*/  PRMT R69, R69, 0x5410, R27 ;  /* 0x0000541045457816 */ /* 0x000fe2000000001b */
[----:B------:R-:W-:Y:S01]  /*0a30*/  IMAD R27, R57, -0x2daee0ad, RZ ;  /* 0xd2511f53391b7824 */ /* 0x000fe200078e02ff */
[----:B------:R-:W-:Y:S01]  /*0a40*/  LOP3.LUT R23, R23, UR9, RZ, 0x3c, !PT ;  /* 0x0000000917177c12 */ /* 0x000fe2000f8e3cff */
[----:B------:R-:W-:Y:S01]  /*0a50*/  IMAD.HI.U32 R26, R11, -0x2daee0ad, RZ ;  /* 0xd2511f530b1a7827 */ /* 0x000fe200078e00ff */
[----:B------:R-:W-:Y:S01]  /*0a60*/  MOV R70, R10 ;  /* 0x0000000a00467202 */ /* 0x000fe20000000f00 */
[----:B0-----:R-:W-:Y:S01]  /*0a70*/  UISETP.NE.U32.AND UP0, UPT, UR4, URZ, UPT ;  /* 0x000000ff0400728c */ /* 0x001fe2000bf05070 */
[--C-:B------:R-:W-:Y:S01]  /*0a80*/  SHF.R.U64 R75, R24, 0x10, R25.reuse ;  /* 0x00000010184b7819 */ /* 0x100fe20000001219 */
[----:B------:R-:W-:Y:S01]  /*0a90*/  IMAD.HI.U32 R24, R23, -0x326172a9, RZ ;  /* 0xcd9e8d5717187827 */ /* 0x000fe200078e00ff */
[----:B------:R-:W-:Y:S01]  /*0aa0*/  LOP3.LUT R26, R27, UR18, R26, 0x96, !PT ;  /* 0x000000121b1a7c12 */ /* 0x000fe2000f8e961a */
[----:B------:R-:W-:Y:S01]  /*0ab0*/  UISETP.NE.AND.EX UP0, UPT, UR5, URZ, UPT, UP0 ;  /* 0x000000ff0500728c */ /* 0x000fe2000bf05300 */
[----:B------:R-:W-:Y:S01]  /*0ac0*/  SHF.R.U32.HI R35, RZ, 0x10, R25 ;  /* 0x00000010ff237819 */ /* 0x000fe20000011619 */
[----:B------:R-:W-:Y:S01]  /*0ad0*/  IMAD R25, R58, -0x326172a9, RZ ;  /* 0xcd9e8d573a197824 */ /* 0x000fe200078e02ff */
[----:B------:R-:W-:Y:S01]  /*0ae0*/  PRMT R70, R70, 0x5410, R30 ;  /* 0x0000541046467816 */ /* 0x000fe2000000001e */
[----:B------:R-:W-:Y:S01]  /*0af0*/  IMAD R30, R11, -0x2daee0ad, RZ ;  /* 0xd2511f530b1e7824 */ /* 0x000fe200078e02ff */
[----:B------:R-:W-:Y:S01]  /*0b00*/  MOV R22, R28 ;  /* 0x0000001c00167202 */ /* 0x000fe20000000f00 */
[----:B------:R-:W-:Y:S01]  /*0b10*/  IMAD.HI.U32 R11, R26, -0x326172a9, RZ ;  /* 0xcd9e8d571a0b7827 */ /* 0x000fe200078e00ff */
[----:B------:R-:W-:Y:S01]  /*0b20*/  SHF.R.U64 R8, R28, 0x10, R29 ;  /* 0x000000101c087819 */ /* 0x000fe2000000121d */
[----:B------:R-:W0:Y:S01]  /*0b30*/  LDCU.U8 UR15, c[0x0][0x410] ;  /* 0x00008200ff0f77ac */ /* 0x000e220008000000 */
[----:B------:R-:W-:Y:S01]  /*0b40*/  LOP3.LUT R24, R25, UR17, R24, 0x96, !PT ;  /* 0x0000001119187c12 */ /* 0x000fe2000f8e9618 */
[----:B------:R-:W-:Y:S01]  /*0b50*/  IMAD R28, R23, -0x326172a9, RZ ;  /* 0xcd9e8d57171c7824 */ /* 0x000fe200078e02ff */
[----:B------:R-:W-:Y:S01]  /*0b60*/  SHF.R.U32.HI R77, RZ, 0x10, R21 ;  /* 0x00000010ff4d7819 */ /* 0x000fe20000011615 */
[----:B------:R-:W-:Y:S01]  /*0b70*/  IMAD R25, R26, -0x326172a9, RZ ;  /* 0xcd9e8d571a197824 */ /* 0x000fe200078e02ff */
[----:B------:R-:W-:Y:S01]  /*0b80*/  SHF.R.U32.HI R85, RZ, 0x10, R19 ;  /* 0x00000010ff557819 */ /* 0x000fe20000011613 */
[----:B------:R-:W-:Y:S01]  /*0b90*/  IMAD.HI.U32 R23, R24, -0x2daee0ad, RZ ;  /* 0xd2511f5318177827 */ /* 0x000fe200078e00ff */
[----:B------:R-:W-:Y:S01]  /*0ba0*/  LOP3.LUT R11, R28, UR19, R11, 0x96, !PT ;  /* 0x000000131c0b7c12 */ /* 0x000fe2000f8e960b */
[----:B------:R-:W2:Y:S01]  /*0bb0*/  LDCU UR16, c[0x0][0x400] ;  /* 0x00008000ff1077ac */ /* 0x000ea20008000800 */
[----:B------:R-:W-:Y:S01]  /*0bc0*/  SHF.R.U32.HI R86, RZ, 0x10, R17 ;  /* 0x00000010ff567819 */ /* 0x000fe20000011611 */
[----:B------:R-:W-:Y:S01]  /*0bd0*/  IMAD R27, R24, -0x2daee0ad, RZ ;  /* 0xd2511f53181b7824 */ /* 0x000fe200078e02ff */
[----:B------:R-:W-:Y:S01]  /*0be0*/  LOP3.LUT R23, R30, UR20, R23, 0x96, !PT ;  /* 0x000000141e177c12 */ /* 0x000fe2000f8e9617 */
[----:B------:R-:W-:Y:S01]  /*0bf0*/  IMAD.HI.U32 R26, R11, -0x2daee0ad, RZ ;  /* 0xd2511f530b1a7827 */ /* 0x000fe200078e00ff */
[----:B------:R-:W-:Y:S01]  /*0c00*/  SHF.R.U32.HI R10, RZ, 0x10, R29 ;  /* 0x00000010ff0a7819 */ /* 0x000fe2000001161d */
[----:B------:R-:W3:Y:S01]  /*0c10*/  LDCU.64 UR10, c[0x0][0x3a0] ;  /* 0x00007400ff0a77ac */ /* 0x000ee20008000a00 */
[----:B------:R-:W-:Y:S01]  /*0c20*/  SHF.R.U32.HI R87, RZ, 0x10, R15 ;  /* 0x00000010ff577819 */ /* 0x000fe2000001160f */
[----:B------:R-:W-:Y:S01]  /*0c30*/  IMAD.HI.U32 R24, R23, -0x326172a9, RZ ;  /* 0xcd9e8d5717187827 */ /* 0x000fe200078e00ff */
[----:B------:R-:W-:Y:S01]  /*0c40*/  LOP3.LUT R26, R27, UR22, R26, 0x96, !PT ;  /* 0x000000161b1a7c12 */ /* 0x000fe2000f8e961a */
[----:B------:R-:W4:Y:S01]  /*0c50*/  LDCU.64 UR12, c[0x0][0x380] ;  /* 0x00007000ff0c77ac */ /* 0x000f220008000a00 */
[----:B------:R-:W-:Y:S01]  /*0c60*/  MOV R27, R67 ;  /* 0x00000043001b7202 */ /* 0x000fe20000000f00 */
[----:B------:R-:W-:Y:S01]  /*0c70*/  IMAD R30, R11, -0x2daee0ad, RZ ;  /* 0xd2511f530b1e7824 */ /* 0x000fe200078e02ff */
[----:B------:R-:W-:Y:S01]  /*0c80*/  LOP3.LUT R24, R25, UR21, R24, 0x96, !PT ;  /* 0x0000001519187c12 */ /* 0x000fe2000f8e9618 */
[----:B------:R-:W-:Y:S01]  /*0c90*/  IMAD R28, R23, -0x326172a9, RZ ;  /* 0xcd9e8d57171c7824 */ /* 0x000fe200078e02ff */
[----:B------:R-:W-:Y:S01]  /*0ca0*/  PRMT R71, R71, 0x5410, R33 ;  /* 0x0000541047477816 */ /* 0x000fe20000000021 */
[----:B------:R-:W-:Y:S01]  /*0cb0*/  IMAD.HI.U32 R11, R26, -0x326172a9, RZ ;  /* 0xcd9e8d571a0b7827 */ /* 0x000fe200078e00ff */
[----:B------:R-:W-:Y:S01]  /*0cc0*/  PRMT R72, R72, 0x5410, R31 ;  /* 0x0000541048487816 */ /* 0x000fe2000000001f */
[----:B------:R-:W-:Y:S01]  /*0cd0*/  UPLOP3.LUT UP2, UPT, UPT, UPT, UPT, 0x40, 0x4 ;  /* 0x000000000004789c */ /* 0x000fe20003f4e870 */
[----:B------:R-:W-:Y:S01]  /*0ce0*/  PRMT R73, R73, 0x5410, R34 ;  /* 0x0000541049497816 */ /* 0x000fe20000000022 */
[----:B------:R-:W-:Y:S01]  /*0cf0*/  IMAD.MOV.U32 R25, RZ, RZ, R66 ;  /* 0x000000ffff197224 */ /* 0x000fe200078e0042 */
[----:B------:R-:W-:Y:S01]  /*0d00*/  LOP3.LUT R11, R28, UR23, R11, 0x96, !PT ;  /* 0x000000171c0b7c12 */ /* 0x000fe2000f8e960b */
[----:B------:R-:W-:Y:S01]  /*0d10*/  IMAD.HI.U32 R23, R24, -0x2daee0ad, RZ ;  /* 0xd2511f5318177827 */ /* 0x000fe200078e00ff */
[----:B------:R-:W-:-:S02]  /*0d20*/  SHF.R.U64 R28, R18, 0x10, R19 ;  /* 0x00000010121c7819 */ /* 0x000fc40000001213 */
        /* <DEDUP_REMOVED lines=10> */
[----:B------:R-:W-:Y:S01]  /*0dd0*/  SHF.R.U64 R27, R14, 0x10, R15 ;  /* 0x000000100e1b7819 */ /* 0x000fe2000000120f */
[----:B------:R-:W-:Y:S01]  /*0de0*/  IMAD R30, R11, -0x2daee0ad, RZ ;  /* 0xd2511f530b1e7824 */ /* 0x000fe200078e02ff */
[----:B------:R-:W-:Y:S01]  /*0df0*/  LOP3.LUT R24, R25, UR25, R24, 0x96, !PT ;  /* 0x0000001919187c12 */ /* 0x000fe2000f8e9618 */
[----:B------:R-:W-:Y:S01]  /*0e00*/  IMAD R28, R23, -0x326172a9, RZ ;  /* 0xcd9e8d57171c7824 */ /* 0x000fe200078e02ff */
[----:B------:R-:W-:Y:S01]  /*0e10*/  SHF.R.U64 R25, R16, 0x10, R17 ;  /* 0x0000001010197819 */ /* 0x000fe20000001211 */
        /* <DEDUP_REMOVED lines=9> */
[----:B------:R-:W-:Y:S01]  /*0eb0*/  PRMT R87, R87, 0x5410, R28 ;  /* 0x0000541057577816 */ /* 0x000fe2000000001c */
[----:B------:R-:W-:Y:S01]  /*0ec0*/  IMAD.HI.U32 R26, R11, -0x2daee0ad, RZ ;  /* 0xd2511f530b1a7827 */ /* 0x000fe200078e00ff */
[----:B------:R-:W-:-:S03]  /*0ed0*/  SHF.R.U32.HI R88, RZ, 0x10, R13 ;  /* 0x00000010ff587819 */ /* 0x000fc6000001160d */
[----:B------:R-:W-:Y:S01]  /*0ee0*/  IMAD.MOV.U32 R9, RZ, RZ, R29 ;  /* 0x000000ffff097224 */ /* 0x000fe200078e001d */
[----:B------:R-:W-:Y:S01]  /*0ef0*/  SHF.R.S32.HI R29, RZ, 0x2, R6 ;  /* 0x00000002ff1d7819 */ /* 0x000fe20000011406 */
[----:B------:R-:W-:Y:S01]  /*0f00*/  IMAD.HI.U32 R24, R23, -0x326172a9, RZ ;  /* 0xcd9e8d5717187827 */ /* 0x000fe200078e00ff */
[----:B------:R-:W-:Y:S02]  /*0f10*/  LOP3.LUT R26, R27, UR30, R26, 0x96, !PT ;  /* 0x0000001e1b1a7c12 */ /* 0x000fe4000f8e961a */
[----:B------:R-:W-:Y:S01]  /*0f20*/  LOP3.LUT R30, R29, 0x7f, RZ, 0xc0, !PT ;  /* 0x0000007f1d1e7812 */ /* 0x000fe200078ec0ff */
[----:B------:R-:W-:Y:S01]  /*0f30*/  IMAD R23, R23, -0x326172a9, RZ ;  /* 0xcd9e8d5717177824 */ /* 0x000fe200078e02ff */
[----:B------:R-:W-:Y:S01]  /*0f40*/  LOP3.LUT R24, R25, UR29, R24, 0x96, !PT ;  /* 0x0000001d19187c12 */ /* 0x000fe2000f8e9618 */
[----:B------:R-:W-:Y:S01]  /*0f50*/  IMAD.HI.U32 R6, R26, -0x326172a9, RZ ;  /* 0xcd9e8d571a067827 */ /* 0x000fe200078e00ff */
[----:B------:R-:W-:Y:S02]  /*0f60*/  VIADDMNMX R5, R30, -R5, RZ, !PT ;  /* 0x800000051e057246 */ /* 0x000fe400078001ff */
[----:B------:R-:W-:Y:S01]  /*0f70*/  LOP3.LUT R29, R29, 0xffffff80, RZ, 0xc0, !PT ;  /* 0xffffff801d1d7812 */ /* 0x000fe200078ec0ff */
[----:B------:R-:W-:Y:S01]  /*0f80*/  IMAD R28, R11, -0x2daee0ad, RZ ;  /* 0xd2511f530b1c7824 */ /* 0x000fe200078e02ff */
[----:B------:R-:W-:Y:S01]  /*0f90*/  LOP3.LUT R25, R23, UR31, R6, 0x96, !PT ;  /* 0x0000001f17197c12 */ /* 0x000fe2000f8e9606 */
[----:B------:R-:W-:Y:S01]  /*0fa0*/  IMAD.HI.U32 R11, R24, -0x2daee0ad, RZ ;  /* 0xd2511f53180b7827 */ /* 0x000fe200078e00ff */
[----:B------:R-:W-:-:S03]  /*0fb0*/  VIMNMX R6, PT, PT, R5, 0x20, PT ;  /* 0x0000002005067848 */ /* 0x000fc60003fe0100 */
[----:B------:R-:W-:Y:S01]  /*0fc0*/  IMAD R7, R7, -0x20, R30 ;  /* 0xffffffe007077824 */ /* 0x000fe200078e021e */
[----:B------:R-:W-:Y:S01]  /*0fd0*/  LOP3.LUT R28, R28, UR32, R11, 0x96, !PT ;  /* 0x000000201c1c7c12 */ /* 0x000fe2000f8e960b */
[----:B------:R-:W-:Y:S01]  /*0fe0*/  IMAD R6, R6, 0x4, R29 ;  /* 0x0000000406067824 */ /* 0x000fe200078e021d */
[----:B------:R-:W-:Y:S01]  /*0ff0*/  LOP3.LUT R11, R4, 0x3, RZ, 0xc0, !PT ;  /* 0x00000003040b7812 */ /* 0x000fe200078ec0ff */
[----:B------:R-:W-:Y:S01]  /*1000*/  IMAD R26, R26, -0x326172a9, RZ ;  /* 0xcd9e8d571a1a7824 */ /* 0x000fe200078e02ff */
[----:B------:R-:W-:Y:S01]  /*1010*/  VIMNMX R7, PT, PT, RZ, R7, !PT ;  /* 0x00000007ff077248 */ /* 0x000fe20007fe0100 */
[----:B------:R-:W-:Y:S01]  /*1020*/  IMAD R24, R24, -0x2daee0ad, RZ ;  /* 0xd2511f5318187824 */ /* 0x000fe200078e02ff */
[----:B------:R-:W-:Y:S01]  /*1030*/  I2FP.F32.U32 R55, R6 ;  /* 0x0000000600377245 */ /* 0x000fe20000201000 */
[----:B------:R-:W-:Y:S01]  /*1040*/  IMAD.HI.U32 R53, R25, -0x2daee0ad, RZ ;  /* 0xd2511f5319357827 */ /* 0x000fe200078e00ff */
[----:B------:R-:W-:-:S03]  /*1050*/  VIMNMX R54, PT, PT, R7, 0x20, PT ;  /* 0x0000002007367848 */ /* 0x000fc60003fe0100 */
[----:B------:R-:W-:Y:S02]  /*1060*/  HFMA2 R4, -RZ, RZ, 0, 0 ;  /* 0x00000000ff047431 */ /* 0x000fe400000001ff */
[----:B------:R-:W-:Y:S01]  /*1070*/  IMAD.HI.U32 R23, R28, -0x326172a9, RZ ;  /* 0xcd9e8d571c177827 */ /* 0x000fe200078e00ff */
[----:B------:R-:W0:Y:S01]  /*1080*/  MUFU.RCP R55, R55 ;  /* 0x0000003700377308 */ /* 0x000e220000001000 */
[----:B------:R-:W-:Y:S02]  /*1090*/  LOP3.LUT R53, R24, UR34, R53, 0x96, !PT ;  /* 0x0000002218357c12 */ /* 0x000fe4000f8e9635 */
[----:B------:R-:W-:Y:S01]  /*10a0*/  SHF.R.U32.HI R24, RZ, 0x10, R3 ;  /* 0x00000010ff187819 */ /* 0x000fe20000011603 */
[----:B------:R-:W-:Y:S01]  /*10b0*/  HADD2.F32 R7, -RZ, R8.H0_H0 ;  /* 0x20000008ff077230 */ /* 0x000fe20000004100 */
[----:B------:R-:W-:Y:S01]  /*10c0*/  LOP3.LUT R23, R26, UR33, R23, 0x96, !PT ;  /* 0x000000211a177c12 */ /* 0x000fe2000f8e9617 */
[----:B------:R-:W-:Y:S01]  /*10d0*/  HADD2.F32 R5, -RZ, R22.H0_H0 ;  /* 0x20000016ff057230 */ /* 0x000fe20000004100 */
[----:B------:R-:W-:Y:S01]  /*10e0*/  SHF.R.U64 R26, R2, 0x10, R3 ;  /* 0x00000010021a7819 */ /* 0x000fe20000001203 */
[----:B------:R-:W-:-:S02]  /*10f0*/  HADD2.F32 R6, -RZ, R9.H0_H0 ;  /* 0x20000009ff067230 */ /* 0x000fc40000004100 */
[----:B------:R-:W-:Y:S02]  /*1100*/  HADD2.F32 R8, -RZ, R10.H0_H0 ;  /* 0x2000000aff087230 */ /* 0x000fe40000004100 */
[----:B------:R-:W-:Y:S02]  /*1110*/  IMAD R54, R54, 0x4, R29 ;  /* 0x0000000436367824 */ /* 0x000fe400078e021d */
[----:B------:R-:W-:Y:S02]  /*1120*/  HADD2.F32 R2, -RZ, R2.H0_H0 ;  /* 0x20000002ff027230 */ /* 0x000fe40000004100 */
[----:B------:R-:W-:Y:S02]  /*1130*/  HADD2.F32 R3, -RZ, R3.H0_H0 ;  /* 0x20000003ff037230 */ /* 0x000fe40000004100 */
[----:B------:R-:W-:Y:S02]  /*1140*/  HADD2.F32 R10, -RZ, R26.H0_H0 ;  /* 0x2000001aff0a7230 */ /* 0x000fe40000004100 */
[----:B------:R-:W-:-:S02]  /*1150*/  HADD2.F32 R9, -RZ, R24.H0_H0 ;  /* 0x20000018ff097230 */ /* 0x000fc40000004100 */
[----:B------:R-:W-:Y:S02]  /*1160*/  IMAD R22, R25, -0x2daee0ad, RZ ;  /* 0xd2511f5319167824 */ /* 0x000fe400078e02ff */
[----:B01234-:R-:W-:-:S07]  /*1170*/  IMAD R52, R28, -0x326172a9, RZ ;  /* 0xcd9e8d571c347824 */ /* 0x01ffce00078e02ff */
.L_x_16747:
[----:B0-----:R-:W0:Y:S01]  /*1180*/  @UP0 LDCU.64 UR4, c[0x0][0x3e0] ;  /* 0x00007c00ff0407ac */ /* 0x001e220008000a00 */
[----:B------:R-:W-:Y:S01]  /*1190*/  PLOP3.LUT P0, PT, PT, PT, UP0, 0x80, 0x8 ;  /* 0x000000000008781c */ /* 0x000fe20003f0f008 */
[----:B0-----:R-:W-:-:S06]  /*11a0*/  @UP0 UIMAD.WIDE UR4, UR14, 0x4, UR4 ;  /* 0x000000040e0408a5 */ /* 0x001fcc000f8e0204 */
[----:B-1234-:R-:W-:Y:S02]  /*11b0*/  IMAD.U32 R44, RZ, RZ, UR4 ;  /* 0x00000004ff2c7e24 */ /* 0x01efe4000f8e00ff */
[----:B------:R-:W-:-:S05]  /*11c0*/  IMAD.U32 R45, RZ, RZ, UR5 ;  /* 0x00000005ff2d7e24 */ /* 0x000fca000f8e00ff */
[----:B------:R-:W2:Y:S01]  /*11d0*/  @P0 LDG.E R44, desc[UR6][R44.64] ;  /* 0x000000062c2c0981 */ /* 0x000ea2000c1e1900 */
[----:B------:R-:W-:Y:S01]  /*11e0*/  PLOP3.LUT P0, PT, PT, PT, UP0, 0x80, 0x8 ;  /* 0x000000000008781c */ /* 0x000fe20003f0f008 */
[----:B------:R-:W-:Y:S01]  /*11f0*/  UIMAD UR4, UR14, UR35, URZ ;  /* 0x000000230e0472a4 */ /* 0x000fe2000f8e02ff */
[----:B------:R-:W-:Y:S01]  /*1200*/  BSSY.RECONVERGENT B0, `(.L_x_16468) ;  /* 0x000029a000007945 */ /* 0x000fe20003800200 */
[----:B------:R-:W0:Y:S02]  /*1210*/  S2R R60, SR_TID.X ;  /* 0x00000000003c7919 */ /* 0x000e240000002100 */
[----:B------:R-:W-:-:S04]  /*1220*/  USHF.R.S32.HI UR5, URZ, 0x1f, UR4 ;  /* 0x0000001fff057899 */ /* 0x000fc80008011404 */
[----:B------:R-:W-:-:S03]  /*1230*/  ULEA.HI UR5, UR5, UR4, URZ, 0x2 ;  /* 0x0000000405057291 */ /* 0x000fc6000f8f10ff */
[----:B------:R-:W-:-:S03]  /*1240*/  UMOV UR4, 0x3f800000 ;  /* 0x3f80000000047882 */ /* 0x000fc60000000000 */
[----:B------:R-:W-:-:S04]  /*1250*/  MOV R59, UR5 ;  /* 0x00000005003b7c02 */ /* 0x000fc80008000f00 */
[----:B0-----:R-:W-:-:S05]  /*1260*/  LEA.HI.SX32 R59, R59, R60, 0x1e ;  /* 0x0000003c3b3b7211 */ /* 0x001fca00078ff2ff */
[----:B------:R-:W-:Y:S01]  /*1270*/  IMAD.MOV.U32 R62, RZ, RZ, R59 ;  /* 0x000000ffff3e7224 */ /* 0x000fe200078e003b */
[----:B--2---:R-:W-:Y:S02]  /*1280*/  @P0 R2UR UR4, R44 ;  /* 0x000000002c0402ca */ /* 0x004fe400000e0000 */
[----:B------:R-:W-:-:S13]  /*1290*/  ISETP.GE.U32.AND P0, PT, R0, 0x80, PT ;  /* 0x000000800000780c */ /* 0x000fda0003f06070 */
        /* <DEDUP_REMOVED lines=21> */
.L_x_20699:
[----:B------:R-:W-:Y:S05]  /*13f0*/  BRX R62 -0x1400                                        (*"BRANCH_TARGETS .L_x_20700,.L_x_20701,.L_x_20702"*) ;  /* 0xffffffec3e007949 */ /* 0x000fea000383ffff */
.L_x_20702:
[----:B------:R-:W-:Y:S01]  /*1400*/  VIADD R64, R11, 0x1 ;  /* 0x000000010b407836 */ /* 0x000fe20000000000 */
[----:B------:R-:W-:Y:S01]  /*1410*/  MOV R63, R23 ;  /* 0x00000017003f7202 */ /* 0x000fe20000000f00 */
[----:B------:R-:W-:Y:S01]  /*1420*/  IMAD.MOV.U32 R62, RZ, RZ, R22 ;  /* 0x000000ffff3e7224 */ /* 0x000fe200078e0016 */
[----:B------:R-:W-:Y:S06]  /*1430*/  BRA `(.L_x_16472) ;  /* 0x0000000000ec7947 */ /* 0x000fec0003800000 */
.L_x_20700:
[----:B------:R-:W-:Y:S01]  /*1440*/  IMAD.MOV.U32 R62, RZ, RZ, R22 ;  /* 0x000000ffff3e7224 */ /* 0x000fe200078e0016 */
[----:B------:R-:W-:Y:S01]  /*1450*/  MOV R63, R53 ;  /* 0x00000035003f7202 */ /* 0x000fe20000000f00 */
[----:B------:R-:W-:Y:S01]  /*1460*/  IMAD.MOV.U32 R64, RZ, RZ, 0x3 ;  /* 0x00000003ff407424 */ /* 0x000fe200078e00ff */
[----:B------:R-:W-:Y:S06]  /*1470*/  BRA `(.L_x_16472) ;  /* 0x0000000000dc7947 */ /* 0x000fec0003800000 */
.L_x_20701:
        /* <DEDUP_REMOVED lines=13> */
.L_x_16474:
[----:B------:R-:W-:Y:S05]  /*1550*/  BSYNC.RECONVERGENT B2 ;  /* 0x0000000000027941 */ /* 0x000fea0003800200 */
.L_x_16473:
        /* <DEDUP_REMOVED lines=41> */
.L_x_16472:
[----:B------:R-:W-:Y:S05]  /*17f0*/  BSYNC.RECONVERGENT B1 ;  /* 0x0000000000017941 */ /* 0x000fea0003800200 */
.L_x_16471:
[----:B------:R-:W0:Y:S01]  /*1800*/  LDC R22, c[0x0][0x408] ;  /* 0x00010200ff167b82 */ /* 0x000e220000000800 */
[----:B------:R-:W-:Y:S01]  /*1810*/  I2FP.F32.U32 R78, R63 ;  /* 0x0000003f004e7245 */ /* 0x000fe20000201000 */
[----:B------:R-:W-:Y:S02]  /*1820*/  IMAD.MOV.U32 R63, RZ, RZ, 0x2f800000 ;  /* 0x2f800000ff3f7424 */ /* 0x000fe400078e00ff */
[----:B-----5:R-:W-:Y:S01]  /*1830*/  FMUL.FTZ R11, R44, UR4 ;  /* 0x000000042c0b7c20 */ /* 0x020fe20008410000 */
[----:B------:R-:W-:Y:S01]  /*1840*/  ISETP.NE.AND P2, PT, R64, 0x1, PT ;  /* 0x000000014000780c */ /* 0x000fe20003f45270 */
[----:B------:R-:W-:Y:S01]  /*1850*/  BSSY.RECONVERGENT B1, `(.L_x_16475) ;  /* 0x000004b000017945 */ /* 0x000fe20003800200 */
[----:B------:R-:W-:Y:S01]  /*1860*/  FFMA.FTZ R78, R78, R63, 1.1641532182693481445e-10 ;  /* 0x2f0000004e4e7423 */ /* 0x000fe2000001003f */
[----:B------:R-:W-:Y:S01]  /*1870*/  MOV R44, R52 ;  /* 0x00000034002c7202 */ /* 0x000fe20000000f00 */
[----:B------:R-:W1:Y:S01]  /*1880*/  LDC R61, c[0x0][0x404] ;  /* 0x00010100ff3d7b82 */ /* 0x000e620000000800 */
[----:B0-----:R-:W-:-:S02]  /*1890*/  FMUL.FTZ R11, R11, R22 ;  /* 0x000000160b0b7220 */ /* 0x001fc40000410000 */
[----:B-1----:R-:W-:-:S04]  /*18a0*/  FSETP.GTU.FTZ.AND P1, PT, R78, R61, PT ;  /* 0x0000003d4e00720b */ /* 0x002fc80003f3c000 */
        /* <DEDUP_REMOVED lines=13> */
.L_x_16477:
        /* <DEDUP_REMOVED lines=13> */
.L_x_16479:
[----:B------:R-:W-:Y:S05]  /*1a50*/  BSYNC.RECONVERGENT B2 ;  /* 0x0000000000027941 */ /* 0x000fea0003800200 */
.L_x_16478:
        /* <DEDUP_REMOVED lines=42> */
.L_x_16476:
[----:B------:R-:W-:Y:S05]  /*1d00*/  BSYNC.RECONVERGENT B1 ;  /* 0x0000000000017941 */ /* 0x000fea0003800200 */
.L_x_16475:
[----:B------:R-:W-:Y:S01]  /*1d10*/  I2FP.F32.U32 R44, R44 ;  /* 0x0000002c002c7245 */ /* 0x000fe20000201000 */
[----:B------:R-:W-:Y:S01]  /*1d20*/  FMUL.FTZ R45, R45, UR4 ;  /* 0x000000042d2d7c20 */ /* 0x000fe20008410000 */
[----:B------:R-:W-:Y:S01]  /*1d30*/  ISETP.NE.AND P3, PT, R11, 0x1, PT ;  /* 0x000000010b00780c */ /* 0x000fe20003f65270 */
[----:B------:R-:W-:Y:S02]  /*1d40*/  BSSY.RECONVERGENT B1, `(.L_x_16480) ;  /* 0x000004a000017945 */ /* 0x000fe40003800200 */
[----:B------:R-:W-:Y:S01]  /*1d50*/  FFMA.FTZ R44, R44, R63, 1.1641532182693481445e-10 ;  /* 0x2f0000002c2c7423 */ /* 0x000fe2000001003f */
[----:B------:R-:W-:-:S04]  /*1d60*/  FMUL.FTZ R45, R45, R22 ;  /* 0x000000162d2d7220 */ /* 0x000fc80000410000 */
[----:B------:R-:W-:-:S04]  /*1d70*/  FSETP.GTU.FTZ.AND P2, PT, R44, R61, PT ;  /* 0x0000003d2c00720b */ /* 0x000fc80003f5c000 */
[----:B------:R-:W-:Y:S01]  /*1d80*/  FSEL R44, R45, RZ, !P2 ;  /* 0x000000ff2d2c7208 */ /* 0x000fe20005000000 */
[----:B------:R-:W-:Y:S01]  /*1d90*/  IMAD.MOV.U32 R45, RZ, RZ, R52 ;  /* 0x000000ffff2d7224 */ /* 0x000fe200078e0034 */
        /* <DEDUP_REMOVED lines=12> */
.L_x_16482:
        /* <DEDUP_REMOVED lines=13> */
.L_x_16484:
[----:B------:R-:W-:Y:S05]  /*1f30*/  BSYNC.RECONVERGENT B2 ;  /* 0x0000000000027941 */ /* 0x000fea0003800200 */
.L_x_16483:
        /* <DEDUP_REMOVED lines=42> */
.L_x_16481:
[----:B------:R-:W-:Y:S05]  /*21e0*/  BSYNC.RECONVERGENT B1 ;  /* 0x0000000000017941 */ /* 0x000fea0003800200 */
.L_x_16480:
[----:B------:R-:W-:Y:S01]  /*21f0*/  I2FP.F32.U32 R64, R45 ;  /* 0x0000002d00407245 */ /* 0x000fe20000201000 */
[----:B------:R-:W-:Y:S01]  /*2200*/  FMUL.FTZ R11, R46, UR4 ;  /* 0x000000042e0b7c20 */ /* 0x000fe20008410000 */
[----:B------:R-:W-:Y:S01]  /*2210*/  ISETP.NE.AND P4, PT, R44, 0x1, PT ;  /* 0x000000012c00780c */ /* 0x000fe20003f85270 */
[----:B------:R-:W-:Y:S01]  /*2220*/  BSSY.RECONVERGENT B1, `(.L_x_16485) ;  /* 0x000004a000017945 */ /* 0x000fe20003800200 */
[----:B------:R-:W-:Y:S02]  /*2230*/  IMAD.MOV.U32 R45, RZ, RZ, R52 ;  /* 0x000000ffff2d7224 */ /* 0x000fe400078e0034 */
[----:B------:R-:W-:Y:S01]  /*2240*/  FFMA.FTZ R64, R64, R63, 1.1641532182693481445e-10 ;  /* 0x2f00000040407423 */ /* 0x000fe2000001003f */
[----:B------:R-:W-:-:S04]  /*2250*/  FMUL.FTZ R11, R11, R22 ;  /* 0x000000160b0b7220 */ /* 0x000fc80000410000 */
        /* <DEDUP_REMOVED lines=14> */
.L_x_16487:
        /* <DEDUP_REMOVED lines=13> */
.L_x_16489:
[----:B------:R-:W-:Y:S05]  /*2410*/  BSYNC.RECONVERGENT B2 ;  /* 0x0000000000027941 */ /* 0x000fea0003800200 */
.L_x_16488:
        /* <DEDUP_REMOVED lines=42> */
.L_x_16486:
[----:B------:R-:W-:Y:S05]  /*26c0*/  BSYNC.RECONVERGENT B1 ;  /* 0x0000000000017941 */ /* 0x000fea0003800200 */
.L_x_16485:
[----:B------:R-:W-:Y:S01]  /*26d0*/  I2FP.F32.U32 R44, R45 ;  /* 0x0000002d002c7245 */ /* 0x000fe20000201000 */
[----:B------:R-:W-:-:S04]  /*26e0*/  FMUL.FTZ R47, R47, UR4 ;  /* 0x000000042f2f7c20 */ /* 0x000fc80008410000 */
[----:B------:R-:W-:Y:S01]  /*26f0*/  FFMA.FTZ R44, R44, R63, 1.1641532182693481445e-10 ;  /* 0x2f0000002c2c7423 */ /* 0x000fe2000001003f */
[----:B------:R-:W-:-:S04]  /*2700*/  FMUL.FTZ R47, R47, R22 ;  /* 0x000000162f2f7220 */ /* 0x000fc80000410000 */
[----:B------:R-:W-:-:S04]  /*2710*/  FSETP.GTU.FTZ.AND P5, PT, R44, R61, PT ;  /* 0x0000003d2c00720b */ /* 0x000fc80003fbc000 */
[----:B------:R-:W-:Y:S02]  /*2720*/  FSEL R22, R47, RZ, !P5 ;  /* 0x000000ff2f167208 */ /* 0x000fe40006800000 */
[----:B------:R-:W-:-:S03]  /*2730*/  PLOP3.LUT P4, PT, P5, PT, PT, 0x8, 0x80 ;  /* 0x000000000080781c */ /* 0x000fc60002f8e170 */
[----:B------:R-:W-:Y:S01]  /*2740*/  FADD.FTZ R51, R51, R22 ;  /* 0x0000001633337221 */ /* 0x000fe20000010000 */
[----:B------:R-:W-:Y:S09]  /*2750*/  BRA `(.L_x_16490) ;  /* 0x0000001000d87947 */ /* 0x000ff20003800000 */
.L_x_16470:
        /* <DEDUP_REMOVED lines=16> */
.L_x_16493:
        /* <DEDUP_REMOVED lines=13> */
.L_x_16495:
[----:B------:R-:W-:Y:S05]  /*2930*/  BSYNC.RECONVERGENT B2 ;  /* 0x0000000000027941 */ /* 0x000fea0003800200 */
.L_x_16494:
        /* <DEDUP_REMOVED lines=39> */
[----:B------:R-:W-:Y:S01]  /*2bb0*/  IMAD.MOV.U32 R51, RZ, RZ, RZ ;  /* 0x000000ffff337224 */ /* 0x000fe200078e00ff */
[----:B------:R-:W-:-:S07]  /*2bc0*/  LOP3.LUT R53, R48, UR34, R63, 0x96, !PT ;  /* 0x0000002230357c12 */ /* 0x000fce000f8e963f */
.L_x_16492:
[----:B------:R-:W-:Y:S05]  /*2bd0*/  BSYNC.RECONVERGENT B1 ;  /* 0x0000000000017941 */ /* 0x000fea0003800200 */
.L_x_16491:
[----:B------:R-:W0:Y:S01]  /*2be0*/  LDC R22, c[0x0][0x404] ;  /* 0x00010100ff167b82 */ /* 0x000e220000000800 */
[----:B------:R-:W-:Y:S01]  /*2bf0*/  ISETP.NE.AND P2, PT, R51, 0x1, PT ;  /* 0x000000013300780c */ /* 0x000fe20003f45270 */
[----:B-----5:R-:W-:Y:S01]  /*2c00*/  FMUL.FTZ R63, R44, UR4 ;  /* 0x000000042c3f7c20 */ /* 0x020fe20008410000 */
[----:B------:R-:W-:Y:S01]  /*2c10*/  I2FP.F32.U32 R50, R49 ;  /* 0x0000003100327245 */ /* 0x000fe20000201000 */
[----:B------:R-:W-:Y:S01]  /*2c20*/  IMAD.MOV.U32 R49, RZ, RZ, 0x2f800000 ;  /* 0x2f800000ff317424 */ /* 0x000fe200078e00ff */
[----:B------:R-:W-:Y:S01]  /*2c30*/  BSSY.RECONVERGENT B1, `(.L_x_16496) ;  /* 0x0000048000017945 */ /* 0x000fe20003800200 */
[----:B------:R-:W-:Y:S02]  /*2c40*/  HFMA2 R61, -RZ, RZ, 0, 1.1920928955078125e-07 ;  /* 0x00000002ff3d7431 */ /* 0x000fe400000001ff */
[----:B------:R-:W1:Y:S01]  /*2c50*/  LDC R48, c[0x0][0x408] ;  /* 0x00010200ff307b82 */ /* 0x000e620000000800 */
[----:B------:R-:W-:-:S05]  /*2c60*/  FFMA.FTZ R11, R50, R49, 1.1641532182693481445e-10 ;  /* 0x2f000000320b7423 */ /* 0x000fca0000010031 */
[----:B0-----:R-:W-:Y:S01]  /*2c70*/  FSETP.LE.FTZ.AND P1, PT, R11, R22, PT ;  /* 0x000000160b00720b */ /* 0x001fe20003f33000 */
[----:B------:R-:W-:Y:S02]  /*2c80*/  IMAD.MOV.U32 R11, RZ, RZ, R52 ;  /* 0x000000ffff0b7224 */ /* 0x000fe400078e0034 */
[----:B-1----:R-:W-:Y:S01]  /*2c90*/  FMUL.FTZ R50, R63, R48 ;  /* 0x000000303f327220 */ /* 0x002fe20000410000 */
        /* <DEDUP_REMOVED lines=9> */
.L_x_16498:
        /* <DEDUP_REMOVED lines=13> */
.L_x_16500:
[----:B------:R-:W-:Y:S05]  /*2e00*/  BSYNC.RECONVERGENT B2 ;  /* 0x0000000000027941 */ /* 0x000fea0003800200 */
.L_x_16499:
        /* <DEDUP_REMOVED lines=42> */
.L_x_16497:
[----:B------:R-:W-:Y:S05]  /*30b0*/  BSYNC.RECONVERGENT B1 ;  /* 0x0000000000017941 */ /* 0x000fea0003800200 */
.L_x_16496:
[----:B------:R-:W-:Y:S01]  /*30c0*/  ISETP.NE.AND P3, PT, R61, 0x1, PT ;  /* 0x000000013d00780c */ /* 0x000fe20003f65270 */
[----:B------:R-:W-:Y:S01]  /*30d0*/  FMUL.FTZ R51, R45, UR4 ;  /* 0x000000042d337c20 */ /* 0x000fe20008410000 */
[----:B------:R-:W-:Y:S01]  /*30e0*/  I2FP.F32.U32 R44, R11 ;  /* 0x0000000b002c7245 */ /* 0x000fe20000201000 */
[----:B------:R-:W-:Y:S01]  /*30f0*/  BSSY.RECONVERGENT B1, `(.L_x_16501) ;  /* 0x0000047000017945 */ /* 0x000fe20003800200 */
[----:B------:R-:W-:Y:S02]  /*3100*/  IMAD.MOV.U32 R45, RZ, RZ, 0x2 ;  /* 0x00000002ff2d7424 */ /* 0x000fe400078e00ff */
[----:B------:R-:W-:Y:S01]  /*3110*/  FMUL.FTZ R51, R51, R48 ;  /* 0x0000003033337220 */ /* 0x000fe20000410000 */
[----:B------:R-:W-:-:S05]  /*3120*/  FFMA.FTZ R11, R44, R49, 1.1641532182693481445e-10 ;  /* 0x2f0000002c0b7423 */ /* 0x000fca0000010031 */
[----:B------:R-:W-:Y:S01]  /*3130*/  FSETP.LE.FTZ.AND P2, PT, R11, R22, PT ;  /* 0x000000160b00720b */ /* 0x000fe20003f53000 */
        /* <DEDUP_REMOVED lines=10> */
.L_x_16503:
        /* <DEDUP_REMOVED lines=13> */
.L_x_16505:
[----:B------:R-:W-:Y:S05]  /*32b0*/  BSYNC.RECONVERGENT B2 ;  /* 0x0000000000027941 */ /* 0x000fea0003800200 */
.L_x_16504:
        /* <DEDUP_REMOVED lines=42> */
.L_x_16502:
[----:B------:R-:W-:Y:S05]  /*3560*/  BSYNC.RECONVERGENT B1 ;  /* 0x0000000000017941 */ /* 0x000fea0003800200 */
.L_x_16501:
[----:B------:R-:W-:Y:S01]  /*3570*/  ISETP.NE.AND P4, PT, R45, 0x1, PT ;  /* 0x000000012d00780c */ /* 0x000fe20003f85270 */
[----:B------:R-:W-:Y:S01]  /*3580*/  FMUL.FTZ R63, R46, UR4 ;  /* 0x000000042e3f7c20 */ /* 0x000fe20008410000 */
[----:B------:R-:W-:Y:S01]  /*3590*/  I2FP.F32.U32 R44, R11 ;  /* 0x0000000b002c7245 */ /* 0x000fe20000201000 */
[----:B------:R-:W-:Y:S01]  /*35a0*/  BSSY.RECONVERGENT B1, `(.L_x_16506) ;  /* 0x0000047000017945 */ /* 0x000fe20003800200 */
[----:B------:R-:W-:Y:S01]  /*35b0*/  MOV R61, R52 ;  /* 0x00000034003d7202 */ /* 0x000fe20000000f00 */
[----:B------:R-:W-:Y:S02]  /*35c0*/  FMUL.FTZ R46, R63, R48 ;  /* 0x000000303f2e7220 */ /* 0x000fe40000410000 */
[----:B------:R-:W-:-:S05]  /*35d0*/  FFMA.FTZ R11, R44, R49, 1.1641532182693481445e-10 ;  /* 0x2f0000002c0b7423 */ /* 0x000fca0000010031 */
        /* <DEDUP_REMOVED lines=11> */
.L_x_16508:
        /* <DEDUP_REMOVED lines=13> */
.L_x_16510:
[----:B------:R-:W-:Y:S05]  /*3760*/  BSYNC.RECONVERGENT B2 ;  /* 0x0000000000027941 */ /* 0x000fea0003800200 */
.L_x_16509:
        /* <DEDUP_REMOVED lines=42> */
.L_x_16507:
[----:B------:R-:W-:Y:S05]  /*3a10*/  BSYNC.RECONVERGENT B1 ;  /* 0x0000000000017941 */ /* 0x000fea0003800200 */
.L_x_16506:
[----:B------:R-:W-:Y:S01]  /*3a20*/  I2FP.F32.U32 R44, R61 ;  /* 0x0000003d002c7245 */ /* 0x000fe20000201000 */
[----:B------:R-:W-:-:S04]  /*3a30*/  FMUL.FTZ R47, R47, UR4 ;  /* 0x000000042f2f7c20 */ /* 0x000fc80008410000 */
[----:B------:R-:W-:Y:S01]  /*3a40*/  FFMA.FTZ R49, R44, R49, 1.1641532182693481445e-10 ;  /* 0x2f0000002c317423 */ /* 0x000fe20000010031 */
[----:B------:R-:W-:Y:S01]  /*3a50*/  FMUL.FTZ R47, R47, R48 ;  /* 0x000000302f2f7220 */ /* 0x000fe20000410000 */
[----:B------:R-:W-:Y:S02]  /*3a60*/  FSEL R48, R50, RZ, P1 ;  /* 0x000000ff32307208 */ /* 0x000fe40000800000 */
[----:B------:R-:W-:Y:S02]  /*3a70*/  FSEL R50, R46, RZ, P3 ;  /* 0x000000ff2e327208 */ /* 0x000fe40001800000 */
[----:B------:R-:W-:Y:S02]  /*3a80*/  FSETP.GTU.FTZ.AND P5, PT, R49, R22, PT ;  /* 0x000000163100720b */ /* 0x000fe40003fbc000 */
[----:B------:R-:W-:Y:S02]  /*3a90*/  FSEL R49, R51, RZ, P2 ;  /* 0x000000ff33317208 */ /* 0x000fe40001000000 */
[----:B------:R-:W-:-:S02]  /*3aa0*/  PLOP3.LUT P4, PT, P5, PT, PT, 0x8, 0x80 ;  /* 0x000000000080781c */ /* 0x000fc40002f8e170 */
[----:B------:R-:W-:-:S11]  /*3ab0*/  FSEL R51, R47, RZ, !P5 ;  /* 0x000000ff2f337208 */ /* 0x000fd60006800000 */
.L_x_16490:
[----:B------:R-:W0:Y:S01]  /*3ac0*/  LDC.64 R46, c[0x0][0x3a8] ;  /* 0x0000ea00ff2e7b82 */ /* 0x000e220000000a00 */
[----:B------:R-:W-:Y:S02]  /*3ad0*/  SEL R22, RZ, 0x1000000, !P4 ;  /* 0x01000000ff167807 */ /* 0x000fe40006000000 */
[----:B------:R-:W-:Y:S02]  /*3ae0*/  SEL R61, RZ, 0x10000, !P3 ;  /* 0x00010000ff3d7807 */ /* 0x000fe40005800000 */
[----:B------:R-:W-:-:S03]  /*3af0*/  SEL R63, RZ, 0x100, !P2 ;  /* 0x00000100ff3f7807 */ /* 0x000fc60005000000 */
[----:B------:R-:W1:Y:S01]  /*3b00*/  LDC.64 R44, c[0x0][0x3b0] ;  /* 0x0000ec00ff2c7b82 */ /* 0x000e620000000a00 */
[----:B------:R-:W-:Y:S02]  /*3b10*/  IADD3 R22, PT, PT, R63, R22, R61 ;  /* 0x000000163f167210 */ /* 0x000fe40007ffe03d */
[----:B------:R-:W-:-:S04]  /*3b20*/  SEL R61, RZ, 0x1, !P1 ;  /* 0x00000001ff3d7807 */ /* 0x000fc80004800000 */
[----:B------:R-:W-:Y:S01]  /*3b30*/  IADD3 R61, PT, PT, R22, R61, RZ ;  /* 0x0000003d163d7210 */ /* 0x000fe20007ffe0ff */
[----:B------:R-:W-:Y:S02]  /*3b40*/  IMAD.MOV.U32 R22, RZ, RZ, R62 ;  /* 0x000000ffff167224 */ /* 0x000fe400078e003e */
[C---:B------:R-:W-:Y:S02]  /*3b50*/  VIADD R62, R59.reuse, 0x80 ;  /* 0x000000803b3e7836 */ /* 0x040fe40000000000 */
[----:B0-----:R-:W-:-:S05]  /*3b60*/  IMAD.WIDE.U32 R46, R59, 0x10, R46 ;  /* 0x000000103b2e7825 */ /* 0x001fca00078e002e */
[----:B------:R0:W-:Y:S01]  /*3b70*/  STG.E.128 desc[UR6][R46.64], R48 ;  /* 0x000000302e007986 */ /* 0x0001e2000c101d06 */
[----:B-1----:R-:W-:-:S05]  /*3b80*/  IMAD.WIDE.U32 R44, R59, 0x4, R44 ;  /* 0x000000043b2c7825 */ /* 0x002fca00078e002c */
[----:B------:R0:W-:Y:S02]  /*3b90*/  STG.E desc[UR6][R44.64], R61 ;  /* 0x0000003d2c007986 */ /* 0x0001e4000c101906 */
.L_x_16469:
[----:B------:R-:W-:Y:S05]  /*3ba0*/  BSYNC.RECONVERGENT B0 ;  /* 0x0000000000007941 */ /* 0x000fea0003800200 */
.L_x_16468:
        /* <DEDUP_REMOVED lines=29> */
.L_x_16516:
        /* <DEDUP_REMOVED lines=13> */
.L_x_16518:
[----:B------:R-:W-:Y:S05]  /*3e50*/  BSYNC.RECONVERGENT B2 ;  /* 0x0000000000027941 */ /* 0x000fea0003800200 */
.L_x_16517:
        /* <DEDUP_REMOVED lines=41> */
.L_x_16515:
[----:B------:R-:W-:Y:S05]  /*40f0*/  BSYNC.RECONVERGENT B1 ;  /* 0x0000000000017941 */ /* 0x000fea0003800200 */
.L_x_16514:
[----:B------:R-:W0:Y:S01]  /*4100*/  LDC R22, c[0x0][0x408] ;  /* 0x00010200ff167b82 */ /* 0x000e220000000800 */
[----:B------:R-:W-:Y:S01]  /*4110*/  I2FP.F32.U32 R80, R65 ;  /* 0x0000004100507245 */ /* 0x000fe20000201000 */
[----:B------:R-:W-:Y:S02]  /*4120*/  HFMA2 R65, -RZ, RZ, 0.1171875, 0 ;  /* 0x2f800000ff417431 */ /* 0x000fe400000001ff */
[----:B-----5:R-:W-:Y:S01]  /*4130*/  FMUL.FTZ R11, R24, UR4 ;  /* 0x00000004180b7c20 */ /* 0x020fe20008410000 */
[----:B------:R-:W-:Y:S01]  /*4140*/  ISETP.NE.AND P2, PT, R78, 0x1, PT ;  /* 0x000000014e00780c */ /* 0x000fe20003f45270 */
[----:B------:R-:W-:Y:S02]  /*4150*/  BSSY.RECONVERGENT B1, `(.L_x_16519) ;  /* 0x000004b000017945 */ /* 0x000fe40003800200 */
[----:B------:R-:W1:Y:S01]  /*4160*/  LDC R63, c[0x0][0x404] ;  /* 0x00010100ff3f7b82 */ /* 0x000e620000000800 */
[----:B------:R-:W-:Y:S01]  /*4170*/  FFMA.FTZ R80, R80, R65, 1.1641532182693481445e-10 ;  /* 0x2f00000050507423 */ /* 0x000fe20000010041 */
[----:B0-----:R-:W-:-:S04]  /*4180*/  FMUL.FTZ R11, R11, R22 ;  /* 0x000000160b0b7220 */ /* 0x001fc80000410000 */
[----:B-1----:R-:W-:-:S04]  /*4190*/  FSETP.GTU.FTZ.AND P1, PT, R80, R63, PT ;  /* 0x0000003f5000720b */ /* 0x002fc80003f3c000 */
[----:B------:R-:W-:Y:S02]  /*41a0*/  FSEL R11, R11, RZ, !P1 ;  /* 0x000000ff0b0b7208 */ /* 0x000fe40004800000 */
[----:B------:R-:W-:-:S03]  /*41b0*/  PLOP3.LUT P1, PT, P1, PT, PT, 0x8, 0x80 ;  /* 0x000000000080781c */ /* 0x000fc60000f2e170 */
[----:B------:R-:W-:Y:S01]  /*41c0*/  FADD.FTZ R24, R44, R11 ;  /* 0x0000000b2c187221 */ /* 0x000fe20000010000 */
        /* <DEDUP_REMOVED lines=11> */
.L_x_16521:
        /* <DEDUP_REMOVED lines=13> */
.L_x_16523:
[----:B------:R-:W-:Y:S05]  /*4350*/  BSYNC.RECONVERGENT B2 ;  /* 0x0000000000027941 */ /* 0x000fea0003800200 */
.L_x_16522:
        /* <DEDUP_REMOVED lines=42> */
.L_x_16520:
[----:B------:R-:W-:Y:S05]  /*4600*/  BSYNC.RECONVERGENT B1 ;  /* 0x0000000000017941 */ /* 0x000fea0003800200 */
.L_x_16519:
[----:B------:R-:W-:Y:S01]  /*4610*/  I2FP.F32.U32 R44, R44 ;  /* 0x0000002c002c7245 */ /* 0x000fe20000201000 */
[----:B------:R-:W-:Y:S01]  /*4620*/  FMUL.FTZ R25, R25, UR4 ;  /* 0x0000000419197c20 */ /* 0x000fe20008410000 */
[----:B------:R-:W-:Y:S01]  /*4630*/  ISETP.NE.AND P3, PT, R11, 0x1, PT ;  /* 0x000000010b00780c */ /* 0x000fe20003f65270 */
[----:B------:R-:W-:Y:S02]  /*4640*/  BSSY.RECONVERGENT B1, `(.L_x_16524) ;  /* 0x000004a000017945 */ /* 0x000fe40003800200 */
[----:B------:R-:W-:Y:S01]  /*4650*/  FFMA.FTZ R44, R44, R65, 1.1641532182693481445e-10 ;  /* 0x2f0000002c2c7423 */ /* 0x000fe20000010041 */
[----:B------:R-:W-:-:S04]  /*4660*/  FMUL.FTZ R25, R25, R22 ;  /* 0x0000001619197220 */ /* 0x000fc80000410000 */
[----:B------:R-:W-:-:S04]  /*4670*/  FSETP.GTU.FTZ.AND P2, PT, R44, R63, PT ;  /* 0x0000003f2c00720b */ /* 0x000fc80003f5c000 */
[----:B------:R-:W-:Y:S02]  /*4680*/  FSEL R44, R25, RZ, !P2 ;  /* 0x000000ff192c7208 */ /* 0x000fe40005000000 */
[----:B------:R-:W-:-:S03]  /*4690*/  PLOP3.LUT P2, PT, P2, PT, PT, 0x8, 0x80 ;  /* 0x000000000080781c */ /* 0x000fc6000174e170 */
[----:B------:R-:W-:Y:S01]  /*46a0*/  FADD.FTZ R25, R45, R44 ;  /* 0x0000002c2d197221 */ /* 0x000fe20000010000 */
        /* <DEDUP_REMOVED lines=11> */
.L_x_16526:
        /* <DEDUP_REMOVED lines=13> */
.L_x_16528:
[----:B------:R-:W-:Y:S05]  /*4830*/  BSYNC.RECONVERGENT B2 ;  /* 0x0000000000027941 */ /* 0x000fea0003800200 */
.L_x_16527:
        /* <DEDUP_REMOVED lines=42> */
.L_x_16525:
[----:B------:R-:W-:Y:S05]  /*4ae0*/  BSYNC.RECONVERGENT B1 ;  /* 0x0000000000017941 */ /* 0x000fea0003800200 */
.L_x_16524:
        /* <DEDUP_REMOVED lines=21> */
.L_x_16531:
        /* <DEDUP_REMOVED lines=13> */
.L_x_16533:
[----:B------:R-:W-:Y:S05]  /*4d10*/  BSYNC.RECONVERGENT B2 ;  /* 0x0000000000027941 */ /* 0x000fea0003800200 */
.L_x_16532:
        /* <DEDUP_REMOVED lines=42> */
.L_x_16530:
[----:B------:R-:W-:Y:S05]  /*4fc0*/  BSYNC.RECONVERGENT B1 ;  /* 0x0000000000017941 */ /* 0x000fea0003800200 */
.L_x_16529:
        /* <DEDUP_REMOVED lines=9> */
.L_x_16513:
        /* <DEDUP_REMOVED lines=16> */
.L_x_16537:
        /* <DEDUP_REMOVED lines=13> */
.L_x_16539:
[----:B------:R-:W-:Y:S05]  /*5230*/  BSYNC.RECONVERGENT B2 ;  /* 0x0000000000027941 */ /* 0x000fea0003800200 */
.L_x_16538:
        /* <DEDUP_REMOVED lines=40> */
[----:B------:R-:W-:-:S07]  /*54c0*/  LOP3.LUT R53, R44, UR34, R65, 0x96, !PT ;  /* 0x000000222c357c12 */ /* 0x000fce000f8e9641 */
.L_x_16536:
[----:B------:R-:W-:Y:S05]  /*54d0*/  BSYNC.RECONVERGENT B1 ;  /* 0x0000000000017941 */ /* 0x000fea0003800200 */
.L_x_16535:
[----:B------:R-:W0:Y:S01]  /*54e0*/  LDC R22, c[0x0][0x404] ;  /* 0x00010100ff167b82 */ /* 0x000e220000000800 */
[----:B------:R-:W-:Y:S01]  /*54f0*/  ISETP.NE.AND P2, PT, R46, 0x1, PT ;  /* 0x000000012e00780c */ /* 0x000fe20003f45270 */
[----:B-----5:R-:W-:Y:S01]  /*5500*/  FMUL.FTZ R63, R24, UR4 ;  /* 0x00000004183f7c20 */ /* 0x020fe20008410000 */
[----:B------:R-:W-:Y:S01]  /*5510*/  I2FP.F32.U32 R78, R45 ;  /* 0x0000002d004e7245 */ /* 0x000fe20000201000 */
[----:B------:R-:W-:Y:S01]  /*5520*/  IMAD.MOV.U32 R45, RZ, RZ, 0x2f800000 ;  /* 0x2f800000ff2d7424 */ /* 0x000fe200078e00ff */
[----:B------:R-:W-:Y:S01]  /*5530*/  BSSY.RECONVERGENT B1, `(.L_x_16540) ;  /* 0x0000048000017945 */ /* 0x000fe20003800200 */
[----:B------:R-:W-:Y:S02]  /*5540*/  MOV R47, R52 ;  /* 0x00000034002f7202 */ /* 0x000fe40000000f00 */
[----:B------:R-:W1:Y:S01]  /*5550*/  LDC R44, c[0x0][0x408] ;  /* 0x00010200ff2c7b82 */ /* 0x000e620000000800 */
[----:B------:R-:W-:-:S05]  /*5560*/  FFMA.FTZ R11, R78, R45, 1.1641532182693481445e-10 ;  /* 0x2f0000004e0b7423 */ /* 0x000fca000001002d */
[----:B0-----:R-:W-:Y:S01]  /*5570*/  FSETP.LE.FTZ.AND P1, PT, R11, R22, PT ;  /* 0x000000160b00720b */ /* 0x001fe20003f33000 */
[----:B------:R-:W-:Y:S02]  /*5580*/  IMAD.MOV.U32 R11, RZ, RZ, 0x2 ;  /* 0x00000002ff0b7424 */ /* 0x000fe400078e00ff */
[----:B-1----:R-:W-:Y:S01]  /*5590*/  FMUL.FTZ R24, R63, R44 ;  /* 0x0000002c3f187220 */ /* 0x002fe20000410000 */
        /* <DEDUP_REMOVED lines=9> */
.L_x_16542:
        /* <DEDUP_REMOVED lines=13> */
.L_x_16544:
[----:B------:R-:W-:Y:S05]  /*5700*/  BSYNC.RECONVERGENT B2 ;  /* 0x0000000000027941 */ /* 0x000fea0003800200 */
.L_x_16543:
        /* <DEDUP_REMOVED lines=42> */
.L_x_16541:
[----:B------:R-:W-:Y:S05]  /*59b0*/  BSYNC.RECONVERGENT B1 ;  /* 0x0000000000017941 */ /* 0x000fea0003800200 */
.L_x_16540:
[----:B------:R-:W-:Y:S01]  /*59c0*/  ISETP.NE.AND P3, PT, R11, 0x1, PT ;  /* 0x000000010b00780c */ /* 0x000fe20003f65270 */
[----:B------:R-:W-:Y:S01]  /*59d0*/  FMUL.FTZ R25, R25, UR4 ;  /* 0x0000000419197c20 */ /* 0x000fe20008410000 */
[----:B------:R-:W-:Y:S01]  /*59e0*/  I2FP.F32.U32 R46, R47 ;  /* 0x0000002f002e7245 */ /* 0x000fe20000201000 */
[----:B------:R-:W-:Y:S02]  /*59f0*/  BSSY.RECONVERGENT B1, `(.L_x_16545) ;  /* 0x0000047000017945 */ /* 0x000fe40003800200 */
[----:B------:R-:W-:Y:S02]  /*5a00*/  FMUL.FTZ R25, R25, R44 ;  /* 0x0000002c19197220 */ /* 0x000fe40000410000 */
[----:B------:R-:W-:Y:S01]  /*5a10*/  FFMA.FTZ R47, R46, R45, 1.1641532182693481445e-10 ;  /* 0x2f0000002e2f7423 */ /* 0x000fe2000001002d */
[----:B------:R-:W-:-:S04]  /*5a20*/  HFMA2 R46, -RZ, RZ, 0, 1.1920928955078125e-07 ;  /* 0x00000002ff2e7431 */ /* 0x000fc800000001ff */
        /* <DEDUP_REMOVED lines=11> */
.L_x_16547:
        /* <DEDUP_REMOVED lines=13> */
.L_x_16549:
[----:B------:R-:W-:Y:S05]  /*5bb0*/  BSYNC.RECONVERGENT B2 ;  /* 0x0000000000027941 */ /* 0x000fea0003800200 */
.L_x_16548:
        /* <DEDUP_REMOVED lines=42> */
.L_x_16546:
[----:B------:R-:W-:Y:S05]  /*5e60*/  BSYNC.RECONVERGENT B1 ;  /* 0x0000000000017941 */ /* 0x000fea0003800200 */
.L_x_16545:
[----:B------:R-:W-:Y:S01]  /*5e70*/  ISETP.NE.AND P4, PT, R46, 0x1, PT ;  /* 0x000000012e00780c */ /* 0x000fe20003f85270 */
[----:B------:R-:W-:Y:S01]  /*5e80*/  FMUL.FTZ R63, R26, UR4 ;  /* 0x000000041a3f7c20 */ /* 0x000fe20008410000 */
[----:B------:R-:W-:Y:S01]  /*5e90*/  I2FP.F32.U32 R78, R47 ;  /* 0x0000002f004e7245 */ /* 0x000fe20000201000 */
[----:B------:R-:W-:Y:S01]  /*5ea0*/  BSSY.RECONVERGENT B1, `(.L_x_16550) ;  /* 0x0000047000017945 */ /* 0x000fe20003800200 */
[----:B------:R-:W-:Y:S02]  /*5eb0*/  IMAD.MOV.U32 R47, RZ, RZ, R52 ;  /* 0x000000ffff2f7224 */ /* 0x000fe400078e0034 */
[----:B------:R-:W-:Y:S01]  /*5ec0*/  FMUL.FTZ R26, R63, R44 ;  /* 0x0000002c3f1a7220 */ /* 0x000fe20000410000 */
[----:B------:R-:W-:-:S05]  /*5ed0*/  FFMA.FTZ R11, R78, R45, 1.1641532182693481445e-10 ;  /* 0x2f0000004e0b7423 */ /* 0x000fca000001002d */
[----:B------:R-:W-:Y:S01]  /*5ee0*/  FSETP.LE.FTZ.AND P3, PT, R11, R22, PT ;  /* 0x000000160b00720b */ /* 0x000fe20003f73000 */
[----:B------:R-:W-:Y:S01]  /*5ef0*/  IMAD.MOV.U32 R11, RZ, RZ, 0x2 ;  /* 0x00000002ff0b7424 */ /* 0x000fe200078e00ff */
        /* <DEDUP_REMOVED lines=9> */
.L_x_16552:
        /* <DEDUP_REMOVED lines=13> */
.L_x_16554:
[----:B------:R-:W-:Y:S05]  /*6060*/  BSYNC.RECONVERGENT B2 ;  /* 0x0000000000027941 */ /* 0x000fea0003800200 */
.L_x_16553:
        /* <DEDUP_REMOVED lines=42> */
.L_x_16551:
[----:B------:R-:W-:Y:S05]  /*6310*/  BSYNC.RECONVERGENT B1 ;  /* 0x0000000000017941 */ /* 0x000fea0003800200 */
.L_x_16550:
[----:B------:R-:W-:Y:S01]  /*6320*/  I2FP.F32.U32 R46, R47 ;  /* 0x0000002f002e7245 */ /* 0x000fe20000201000 */
[----:B------:R-:W-:Y:S01]  /*6330*/  FMUL.FTZ R27, R27, UR4 ;  /* 0x000000041b1b7c20 */ /* 0x000fe20008410000 */
[----:B------:R-:W-:Y:S02]  /*6340*/  FSEL R24, R24, RZ, P1 ;  /* 0x000000ff18187208 */ /* 0x000fe40000800000 */
[----:B------:R-:W-:Y:S01]  /*6350*/  FSEL R25, R25, RZ, P2 ;  /* 0x000000ff19197208 */ /* 0x000fe20001000000 */
[----:B------:R-:W-:Y:S01]  /*6360*/  FFMA.FTZ R45, R46, R45, 1.1641532182693481445e-10 ;  /* 0x2f0000002e2d7423 */ /* 0x000fe2000001002d */
[----:B------:R-:W-:Y:S01]  /*6370*/  FMUL.FTZ R27, R27, R44 ;  /* 0x0000002c1b1b7220 */ /* 0x000fe20000410000 */
[----:B------:R-:W-:-:S03]  /*6380*/  FSEL R26, R26, RZ, P3 ;  /* 0x000000ff1a1a7208 */ /* 0x000fc60001800000 */
[----:B------:R-:W-:-:S04]  /*6390*/  FSETP.GTU.FTZ.AND P5, PT, R45, R22, PT ;  /* 0x000000162d00720b */ /* 0x000fc80003fbc000 */
[----:B------:R-:W-:Y:S02]  /*63a0*/  PLOP3.LUT P4, PT, P5, PT, PT, 0x8, 0x80 ;  /* 0x000000000080781c */ /* 0x000fe40002f8e170 */
[----:B------:R-:W-:-:S11]  /*63b0*/  FSEL R27, R27, RZ, !P5 ;  /* 0x000000ff1b1b7208 */ /* 0x000fd60006800000 */
.L_x_16534:
[----:B------:R-:W0:Y:S01]  /*63c0*/  LDC.64 R78, c[0x0][0x3a8] ;  /* 0x0000ea00ff4e7b82 */ /* 0x000e220000000a00 */
[----:B------:R-:W-:Y:S02]  /*63d0*/  SEL R22, RZ, 0x1000000, !P4 ;  /* 0x01000000ff167807 */ /* 0x000fe40006000000 */
[----:B------:R-:W-:Y:S02]  /*63e0*/  SEL R47, RZ, 0x10000, !P3 ;  /* 0x00010000ff2f7807 */ /* 0x000fe40005800000 */
[----:B------:R-:W-:-:S03]  /*63f0*/  SEL R46, RZ, 0x100, !P2 ;  /* 0x00000100ff2e7807 */ /* 0x000fc60005000000 */
[----:B------:R-:W1:Y:S01]  /*6400*/  LDC.64 R44, c[0x0][0x3b0] ;  /* 0x0000ec00ff2c7b82 */ /* 0x000e620000000a00 */
[----:B------:R-:W-:Y:S02]  /*6410*/  IADD3 R47, PT, PT, R46, R22, R47 ;  /* 0x000000162e2f7210 */ /* 0x000fe40007ffe02f */
[----:B------:R-:W-:-:S05]  /*6420*/  SEL R22, RZ, 0x1, !P1 ;  /* 0x00000001ff167807 */ /* 0x000fca0004800000 */
[----:B------:R-:W-:Y:S01]  /*6430*/  IMAD.IADD R47, R47, 0x1, R22 ;  /* 0x000000012f2f7824 */ /* 0x000fe200078e0216 */
[----:B------:R-:W-:Y:S01]  /*6440*/  MOV R22, R64 ;  /* 0x0000004000167202 */ /* 0x000fe20000000f00 */
[----:B0-----:R-:W-:-:S05]  /*6450*/  IMAD.WIDE.U32 R78, R62, 0x10, R78 ;  /* 0x000000103e4e7825 */ /* 0x001fca00078e004e */
[----:B------:R0:W-:Y:S01]  /*6460*/  STG.E.128 desc[UR6][R78.64], R24 ;  /* 0x000000184e007986 */ /* 0x0001e2000c101d06 */
[----:B-1----:R-:W-:-:S04]  /*6470*/  IMAD.WIDE.U32 R44, R62, 0x4, R44 ;  /* 0x000000043e2c7825 */ /* 0x002fc800078e002c */
[----:B------:R-:W-:Y:S01]  /*6480*/  VIADD R62, R62, 0x80 ;  /* 0x000000803e3e7836 */ /* 0x000fe20000000000 */
[----:B------:R0:W-:Y:S06]  /*6490*/  STG.E desc[UR6][R44.64], R47 ;  /* 0x0000002f2c007986 */ /* 0x0001ec000c101906 */
.L_x_16512:
[----:B------:R-:W-:Y:S05]  /*64a0*/  BSYNC.RECONVERGENT B0 ;  /* 0x0000000000007941 */ /* 0x000fea0003800200 */
.L_x_16511:
        /* <DEDUP_REMOVED lines=29> */
.L_x_16560:
        /* <DEDUP_REMOVED lines=13> */
.L_x_16562:
[----:B------:R-:W-:Y:S05]  /*6750*/  BSYNC.RECONVERGENT B2 ;  /* 0x0000000000027941 */ /* 0x000fea0003800200 */
.L_x_16561:
        /* <DEDUP_REMOVED lines=41> */
.L_x_16559:
[----:B------:R-:W-:Y:S05]  /*69f0*/  BSYNC.RECONVERGENT B1 ;  /* 0x0000000000017941 */ /* 0x000fea0003800200 */
.L_x_16558:
[----:B------:R-:W0:Y:S01]  /*6a00*/  LDC R22, c[0x0][0x408] ;  /* 0x00010200ff167b82 */ /* 0x000e220000000800 */
[----:B------:R-:W-:Y:S01]  /*6a10*/  I2FP.F32.U32 R11, R78 ;  /* 0x0000004e000b7245 */ /* 0x000fe20000201000 */
[----:B------:R-:W-:Y:S02]  /*6a20*/  IMAD.MOV.U32 R78, RZ, RZ, 0x2f800000 ;  /* 0x2f800000ff4e7424 */ /* 0x000fe400078e00ff */
[----:B-----5:R-:W-:Y:S01]  /*6a30*/  FMUL.FTZ R81, R28, UR4 ;  /* 0x000000041c517c20 */ /* 0x020fe20008410000 */
[----:B------:R-:W-:Y:S01]  /*6a40*/  ISETP.NE.AND P2, PT, R79, 0x1, PT ;  /* 0x000000014f00780c */ /* 0x000fe20003f45270 */
[----:B------:R-:W-:Y:S01]  /*6a50*/  BSSY.RECONVERGENT B1, `(.L_x_16563) ;  /* 0x000004b000017945 */ /* 0x000fe20003800200 */
[----:B------:R-:W-:Y:S01]  /*6a60*/  FFMA.FTZ R28, R11, R78, 1.1641532182693481445e-10 ;  /* 0x2f0000000b1c7423 */ /* 0x000fe2000001004e */
[----:B------:R-:W-:Y:S01]  /*6a70*/  HFMA2 R11, -RZ, RZ, 0, 1.1920928955078125e-07 ;  /* 0x00000002ff0b7431 */ /* 0x000fe200000001ff */
[----:B------:R-:W1:Y:S01]  /*6a80*/  LDC R65, c[0x0][0x404] ;  /* 0x00010100ff417b82 */ /* 0x000e620000000800 */
[----:B0-----:R-:W-:-:S02]  /*6a90*/  FMUL.FTZ R81, R81, R22 ;  /* 0x0000001651517220 */ /* 0x001fc40000410000 */
[----:B-1----:R-:W-:-:S04]  /*6aa0*/  FSETP.GTU.FTZ.AND P1, PT, R28, R65, PT ;  /* 0x000000411c00720b */ /* 0x002fc80003f3c000 */
        /* <DEDUP_REMOVED lines=13> */
.L_x_16565:
        /* <DEDUP_REMOVED lines=13> */
.L_x_16567:
[----:B------:R-:W-:Y:S05]  /*6c50*/  BSYNC.RECONVERGENT B2 ;  /* 0x0000000000027941 */ /* 0x000fea0003800200 */
.L_x_16566:
        /* <DEDUP_REMOVED lines=42> */
.L_x_16564:
[----:B------:R-:W-:Y:S05]  /*6f00*/  BSYNC.RECONVERGENT B1 ;  /* 0x0000000000017941 */ /* 0x000fea0003800200 */
.L_x_16563:
        /* <DEDUP_REMOVED lines=21> */
.L_x_16570:
        /* <DEDUP_REMOVED lines=13> */
.L_x_16572:
[----:B------:R-:W-:Y:S05]  /*7130*/  BSYNC.RECONVERGENT B2 ;  /* 0x0000000000027941 */ /* 0x000fea0003800200 */
.L_x_16571:
        /* <DEDUP_REMOVED lines=42> */
.L_x_16569:
[----:B------:R-:W-:Y:S05]  /*73e0*/  BSYNC.RECONVERGENT B1 ;  /* 0x0000000000017941 */ /* 0x000fea0003800200 */
.L_x_16568:
[----:B------:R-:W-:Y:S01]  /*73f0*/  I2FP.F32.U32 R11, R45 ;  /* 0x0000002d000b7245 */ /* 0x000fe20000201000 */
[----:B------:R-:W-:Y:S01]  /*7400*/  FMUL.FTZ R45, R30, UR4 ;  /* 0x000000041e2d7c20 */ /* 0x000fe20008410000 */
[----:B------:R-:W-:Y:S01]  /*7410*/  ISETP.NE.AND P4, PT, R44, 0x1, PT ;  /* 0x000000012c00780c */ /* 0x000fe20003f85270 */
[----:B------:R-:W-:Y:S02]  /*7420*/  BSSY.RECONVERGENT B1, `(.L_x_16573) ;  /* 0x000004a000017945 */ /* 0x000fe40003800200 */
[----:B------:R-:W-:Y:S01]  /*7430*/  FFMA.FTZ R30, R11, R78, 1.1641532182693481445e-10 ;  /* 0x2f0000000b1e7423 */ /* 0x000fe2000001004e */
[----:B------:R-:W-:Y:S01]  /*7440*/  FMUL.FTZ R45, R45, R22 ;  /* 0x000000162d2d7220 */ /* 0x000fe20000410000 */
[----:B------:R-:W-:-:S03]  /*7450*/  IMAD.MOV.U32 R11, RZ, RZ, 0x2 ;  /* 0x00000002ff0b7424 */ /* 0x000fc600078e00ff */
        /* <DEDUP_REMOVED lines=14> */
.L_x_16575:
        /* <DEDUP_REMOVED lines=13> */
.L_x_16577:
[----:B------:R-:W-:Y:S05]  /*7610*/  BSYNC.RECONVERGENT B2 ;  /* 0x0000000000027941 */ /* 0x000fea0003800200 */
.L_x_16576:
        /* <DEDUP_REMOVED lines=42> */
.L_x_16574:
[----:B------:R-:W-:Y:S05]  /*78c0*/  BSYNC.RECONVERGENT B1 ;  /* 0x0000000000017941 */ /* 0x000fea0003800200 */
.L_x_16573:
        /* <DEDUP_REMOVED lines=9> */
.L_x_16557:
[----:B------:R-:W-:Y:S01]  /*7960*/  ISETP.NE.AND P1, PT, R11, 0x1, PT ;  /* 0x000000010b00780c */ /* 0x000fe20003f25270 */
[----:B------:R-:W-:Y:S01]  /*7970*/  BSSY.RECONVERGENT B1, `(.L_x_16579) ;  /* 0x0000046000017945 */ /* 0x000fe20003800200 */
[----:B------:R-:W-:Y:S02]  /*7980*/  HFMA2 R46, -RZ, RZ, 0, 1.1920928955078125e-07 ;  /* 0x00000002ff2e7431 */ /* 0x000fe400000001ff */
[----:B0-----:R-:W-:Y:S02]  /*7990*/  IMAD.MOV.U32 R45, RZ, RZ, R52 ;  /* 0x000000ffff2d7224 */ /* 0x001fe400078e0034 */
        /* <DEDUP_REMOVED lines=12> */
.L_x_16581:
        /* <DEDUP_REMOVED lines=13> */
.L_x_16583:
[----:B------:R-:W-:Y:S05]  /*7b30*/  BSYNC.RECONVERGENT B2 ;  /* 0x0000000000027941 */ /* 0x000fea0003800200 */
.L_x_16582:
        /* <DEDUP_REMOVED lines=40> */
[----:B------:R-:W-:-:S07]  /*7dc0*/  LOP3.LUT R53, R44, UR34, R65, 0x96, !PT ;  /* 0x000000222c357c12 */ /* 0x000fce000f8e9641 */
.L_x_16580:
[----:B------:R-:W-:Y:S05]  /*7dd0*/  BSYNC.RECONVERGENT B1 ;  /* 0x0000000000017941 */ /* 0x000fea0003800200 */
.L_x_16579:
[----:B------:R-:W0:Y:S01]  /*7de0*/  LDC R44, c[0x0][0x404] ;  /* 0x00010100ff2c7b82 */ /* 0x000e220000000800 */
[----:B------:R-:W-:Y:S01]  /*7df0*/  I2FP.F32.U32 R78, R45 ;  /* 0x0000002d004e7245 */ /* 0x000fe20000201000 */
[----:B------:R-:W-:Y:S01]  /*7e00*/  HFMA2 R45, -RZ, RZ, 0.1171875, 0 ;  /* 0x2f800000ff2d7431 */ /* 0x000fe200000001ff */
[----:B------:R-:W-:Y:S01]  /*7e10*/  ISETP.NE.AND P2, PT, R46, 0x1, PT ;  /* 0x000000012e00780c */ /* 0x000fe20003f45270 */
[----:B-----5:R-:W-:Y:S01]  /*7e20*/  FMUL.FTZ R65, R28, UR4 ;  /* 0x000000041c417c20 */ /* 0x020fe20008410000 */
[----:B------:R-:W-:Y:S01]  /*7e30*/  BSSY.RECONVERGENT B1, `(.L_x_16584) ;  /* 0x0000048000017945 */ /* 0x000fe20003800200 */
[----:B------:R-:W-:Y:S02]  /*7e40*/  IMAD.MOV.U32 R47, RZ, RZ, R52 ;  /* 0x000000ffff2f7224 */ /* 0x000fe400078e0034 */
        /* <DEDUP_REMOVED lines=14> */
.L_x_16586:
        /* <DEDUP_REMOVED lines=13> */
.L_x_16588:
[----:B------:R-:W-:Y:S05]  /*8000*/  BSYNC.RECONVERGENT B2 ;  /* 0x0000000000027941 */ /* 0x000fea0003800200 */
.L_x_16587:
        /* <DEDUP_REMOVED lines=42> */
.L_x_16585:
[----:B------:R-:W-:Y:S05]  /*82b0*/  BSYNC.RECONVERGENT B1 ;  /* 0x0000000000017941 */ /* 0x000fea0003800200 */
.L_x_16584:
[----:B------:R-:W-:Y:S01]  /*82c0*/  ISETP.NE.AND P3, PT, R11, 0x1, PT ;  /* 0x000000010b00780c */ /* 0x000fe20003f65270 */
[----:B------:R-:W-:Y:S01]  /*82d0*/  FMUL.FTZ R29, R29, UR4 ;  /* 0x000000041d1d7c20 */ /* 0x000fe20008410000 */
[----:B------:R-:W-:Y:S01]  /*82e0*/  I2FP.F32.U32 R46, R47 ;  /* 0x0000002f002e7245 */ /* 0x000fe20000201000 */
[----:B------:R-:W-:Y:S02]  /*82f0*/  BSSY.RECONVERGENT B1, `(.L_x_16589) ;  /* 0x0000047000017945 */ /* 0x000fe40003800200 */
[----:B------:R-:W-:Y:S02]  /*8300*/  FMUL.FTZ R29, R29, R22 ;  /* 0x000000161d1d7220 */ /* 0x000fe40000410000 */
[----:B------:R-:W-:Y:S01]  /*8310*/  FFMA.FTZ R47, R46, R45, 1.1641532182693481445e-10 ;  /* 0x2f0000002e2f7423 */ /* 0x000fe2000001002d */
[----:B------:R-:W-:-:S04]  /*8320*/  IMAD.MOV.U32 R46, RZ, RZ, 0x2 ;  /* 0x00000002ff2e7424 */ /* 0x000fc800078e00ff */
        /* <DEDUP_REMOVED lines=11> */
.L_x_16591:
        /* <DEDUP_REMOVED lines=13> */
.L_x_16593:
[----:B------:R-:W-:Y:S05]  /*84b0*/  BSYNC.RECONVERGENT B2 ;  /* 0x0000000000027941 */ /* 0x000fea0003800200 */
.L_x_16592:
        /* <DEDUP_REMOVED lines=42> */
.L_x_16590:
[----:B------:R-:W-:Y:S05]  /*8760*/  BSYNC.RECONVERGENT B1 ;  /* 0x0000000000017941 */ /* 0x000fea0003800200 */
.L_x_16589:
        /* <DEDUP_REMOVED lines=18> */
.L_x_16596:
        /* <DEDUP_REMOVED lines=13> */
.L_x_16598:
[----:B------:R-:W-:Y:S05]  /*8960*/  BSYNC.RECONVERGENT B2 ;  /* 0x0000000000027941 */ /* 0x000fea0003800200 */
.L_x_16597:
        /* <DEDUP_REMOVED lines=42> */
.L_x_16595:
[----:B------:R-:W-:Y:S05]  /*8c10*/  BSYNC.RECONVERGENT B1 ;  /* 0x0000000000017941 */ /* 0x000fea0003800200 */
.L_x_16594:
        /* <DEDUP_REMOVED lines=8> */
[----:B------:R-:W-:Y:S02]  /*8ca0*/  FSEL R31, R31, RZ, !P4 ;  /* 0x000000ff1f1f7208 */ /* 0x000fe40006000000 */
[----:B------:R-:W-:-:S13]  /*8cb0*/  PLOP3.LUT P4, PT, P4, PT, PT, 0x8, 0x80 ;  /* 0x000000000080781c */ /* 0x000fda000278e170 */
.L_x_16578:
        /* <DEDUP_REMOVED lines=14> */
.L_x_16556:
[----:B------:R-:W-:Y:S05]  /*8da0*/  BSYNC.RECONVERGENT B0 ;  /* 0x0000000000007941 */ /* 0x000fea0003800200 */
.L_x_16555:
        /* <DEDUP_REMOVED lines=10> */
[----:B0-2---:R-:W0:Y:S02]  /*8e50*/  LDC.64 R44, c[0x0][0x3a0] ;  /* 0x0000e800ff2c7b82 */ /* 0x005e240000000a00 */
[----:B0-----:R-:W-:-:S06]  /*8e60*/  IMAD.WIDE.U32 R44, R62, 0x10, R44 ;  /* 0x000000103e2c7825 */ /* 0x001fcc00078e002c */
[----:B------:R-:W5:Y:S01]  /*8e70*/  LDG.E.128 R44, desc[UR6][R44.64] ;  /* 0x000000062c2c7981 */ /* 0x000f62000c1e1d00 */
        /* <DEDUP_REMOVED lines=16> */
.L_x_16604:
        /* <DEDUP_REMOVED lines=13> */
.L_x_16606:
[----:B------:R-:W-:Y:S05]  /*9050*/  BSYNC.RECONVERGENT B2 ;  /* 0x0000000000027941 */ /* 0x000fea0003800200 */
.L_x_16605:
        /* <DEDUP_REMOVED lines=41> */
.L_x_16603:
[----:B------:R-:W-:Y:S05]  /*92f0*/  BSYNC.RECONVERGENT B1 ;  /* 0x0000000000017941 */ /* 0x000fea0003800200 */
.L_x_16602:
        /* <DEDUP_REMOVED lines=24> */
.L_x_16609:
        /* <DEDUP_REMOVED lines=13> */
.L_x_16611:
[----:B------:R-:W-:Y:S05]  /*9550*/  BSYNC.RECONVERGENT B2 ;  /* 0x0000000000027941 */ /* 0x000fea0003800200 */
.L_x_16610:
        /* <DEDUP_REMOVED lines=42> */
.L_x_16608:
[----:B------:R-:W-:Y:S05]  /*9800*/  BSYNC.RECONVERGENT B1 ;  /* 0x0000000000017941 */ /* 0x000fea0003800200 */
.L_x_16607:
        /* <DEDUP_REMOVED lines=21> */
.L_x_16614:
        /* <DEDUP_REMOVED lines=13> */
.L_x_16616:
[----:B------:R-:W-:Y:S05]  /*9a30*/  BSYNC.RECONVERGENT B2 ;  /* 0x0000000000027941 */ /* 0x000fea0003800200 */
.L_x_16615:
        /* <DEDUP_REMOVED lines=42> */
.L_x_16613:
[----:B------:R-:W-:Y:S05]  /*9ce0*/  BSYNC.RECONVERGENT B1 ;  /* 0x0000000000017941 */ /* 0x000fea0003800200 */
.L_x_16612:
[----:B------:R-:W-:Y:S01]  /*9cf0*/  I2FP.F32.U32 R80, R45 ;  /* 0x0000002d00507245 */ /* 0x000fe20000201000 */
[----:B------:R-:W-:Y:S01]  /*9d00*/  FMUL.FTZ R11, R34, UR4 ;  /* 0x00000004220b7c20 */ /* 0x000fe20008410000 */
[----:B------:R-:W-:Y:S01]  /*9d10*/  ISETP.NE.AND P4, PT, R44, 0x1, PT ;  /* 0x000000012c00780c */ /* 0x000fe20003f85270 */
[----:B------:R-:W-:Y:S01]  /*9d20*/  BSSY.RECONVERGENT B1, `(.L_x_16617) ;  /* 0x000004a000017945 */ /* 0x000fe20003800200 */
[----:B------:R-:W-:Y:S01]  /*9d30*/  MOV R45, R52 ;  /* 0x00000034002d7202 */ /* 0x000fe20000000f00 */
[----:B------:R-:W-:Y:S01]  /*9d40*/  FFMA.FTZ R80, R80, R79, 1.1641532182693481445e-10 ;  /* 0x2f00000050507423 */ /* 0x000fe2000001004f */
[----:B------:R-:W-:-:S04]  /*9d50*/  FMUL.FTZ R11, R11, R22 ;  /* 0x000000160b0b7220 */ /* 0x000fc80000410000 */
        /* <DEDUP_REMOVED lines=14> */
.L_x_16619:
        /* <DEDUP_REMOVED lines=13> */
.L_x_16621:
[----:B------:R-:W-:Y:S05]  /*9f10*/  BSYNC.RECONVERGENT B2 ;  /* 0x0000000000027941 */ /* 0x000fea0003800200 */
.L_x_16620:
        /* <DEDUP_REMOVED lines=42> */
.L_x_16618:
[----:B------:R-:W-:Y:S05]  /*a1c0*/  BSYNC.RECONVERGENT B1 ;  /* 0x0000000000017941 */ /* 0x000fea0003800200 */
.L_x_16617:
        /* <DEDUP_REMOVED lines=9> */
.L_x_16601:
[----:B------:R-:W-:Y:S01]  /*a260*/  ISETP.NE.AND P1, PT, R11, 0x1, PT ;  /* 0x000000010b00780c */ /* 0x000fe20003f25270 */
[----:B------:R-:W-:Y:S01]  /*a270*/  BSSY.RECONVERGENT B1, `(.L_x_16623) ;  /* 0x0000046000017945 */ /* 0x000fe20003800200 */
[----:B------:R-:W-:Y:S01]  /*a280*/  IMAD.MOV.U32 R46, RZ, RZ, 0x2 ;  /* 0x00000002ff2e7424 */ /* 0x000fe200078e00ff */
[----:B0-2---:R-:W-:Y:S01]  /*a290*/  MOV R45, R52 ;  /* 0x00000034002d7202 */ /* 0x005fe20000000f00 */
        /* <DEDUP_REMOVED lines=12> */
.L_x_16625:
        /* <DEDUP_REMOVED lines=13> */
.L_x_16627:
[----:B------:R-:W-:Y:S05]  /*a430*/  BSYNC.RECONVERGENT B2 ;  /* 0x0000000000027941 */ /* 0x000fea0003800200 */
.L_x_16626:
        /* <DEDUP_REMOVED lines=41> */
.L_x_16624:
[----:B------:R-:W-:Y:S05]  /*a6d0*/  BSYNC.RECONVERGENT B1 ;  /* 0x0000000000017941 */ /* 0x000fea0003800200 */
.L_x_16623:
[----:B------:R-:W0:Y:S01]  /*a6e0*/  LDC R44, c[0x0][0x404] ;  /* 0x00010100ff2c7b82 */ /* 0x000e220000000800 */
[----:B------:R-:W-:Y:S01]  /*a6f0*/  ISETP.NE.AND P2, PT, R46, 0x1, PT ;  /* 0x000000012e00780c */ /* 0x000fe20003f45270 */
[----:B-----5:R-:W-:Y:S01]  /*a700*/  FMUL.FTZ R65, R32, UR4 ;  /* 0x0000000420417c20 */ /* 0x020fe20008410000 */
[----:B------:R-:W-:Y:S01]  /*a710*/  I2FP.F32.U32 R80, R45 ;  /* 0x0000002d00507245 */ /* 0x000fe20000201000 */
[----:B------:R-:W-:Y:S01]  /*a720*/  IMAD.MOV.U32 R45, RZ, RZ, 0x2f800000 ;  /* 0x2f800000ff2d7424 */ /* 0x000fe200078e00ff */
[----:B------:R-:W-:Y:S01]  /*a730*/  BSSY.RECONVERGENT B1, `(.L_x_16628) ;  /* 0x0000048000017945 */ /* 0x000fe20003800200 */
[----:B------:R-:W-:Y:S02]  /*a740*/  IMAD.MOV.U32 R47, RZ, RZ, R52 ;  /* 0x000000ffff2f7224 */ /* 0x000fe400078e0034 */
[----:B------:R-:W1:Y:S01]  /*a750*/  LDC R22, c[0x0][0x408] ;  /* 0x00010200ff167b82 */ /* 0x000e620000000800 */
[----:B------:R-:W-:-:S05]  /*a760*/  FFMA.FTZ R11, R80, R45, 1.1641532182693481445e-10 ;  /* 0x2f000000500b7423 */ /* 0x000fca000001002d */
[----:B0-----:R-:W-:Y:S02]  /*a770*/  FSETP.LE.FTZ.AND P1, PT, R11, R44, PT ;  /* 0x0000002c0b00720b */ /* 0x001fe40003f33000 */
[----:B------:R-:W-:Y:S01]  /*a780*/  MOV R11, 0x2 ;  /* 0x00000002000b7802 */ /* 0x000fe20000000f00 */
[----:B-1----:R-:W-:Y:S01]  /*a790*/  FMUL.FTZ R32, R65, R22 ;  /* 0x0000001641207220 */ /* 0x002fe20000410000 */
        /* <DEDUP_REMOVED lines=9> */
.L_x_16630:
        /* <DEDUP_REMOVED lines=13> */
.L_x_16632:
[----:B------:R-:W-:Y:S05]  /*a900*/  BSYNC.RECONVERGENT B2 ;  /* 0x0000000000027941 */ /* 0x000fea0003800200 */
.L_x_16631:
        /* <DEDUP_REMOVED lines=42> */
.L_x_16629:
[----:B------:R-:W-:Y:S05]  /*abb0*/  BSYNC.RECONVERGENT B1 ;  /* 0x0000000000017941 */ /* 0x000fea0003800200 */
.L_x_16628:
        /* <DEDUP_REMOVED lines=18> */
.L_x_16635:
        /* <DEDUP_REMOVED lines=13> */
.L_x_16637:
[----:B------:R-:W-:Y:S05]  /*adb0*/  BSYNC.RECONVERGENT B2 ;  /* 0x0000000000027941 */ /* 0x000fea0003800200 */
.L_x_16636:
        /* <DEDUP_REMOVED lines=42> */
.L_x_16634:
[----:B------:R-:W-:Y:S05]  /*b060*/  BSYNC.RECONVERGENT B1 ;  /* 0x0000000000017941 */ /* 0x000fea0003800200 */
.L_x_16633:
[----:B------:R-:W-:Y:S01]  /*b070*/  ISETP.NE.AND P4, PT, R46, 0x1, PT ;  /* 0x000000012e00780c */ /* 0x000fe20003f85270 */
[----:B------:R-:W-:Y:S01]  /*b080*/  FMUL.FTZ R65, R34, UR4 ;  /* 0x0000000422417c20 */ /* 0x000fe20008410000 */
[----:B------:R-:W-:Y:S01]  /*b090*/  I2FP.F32.U32 R80, R47 ;  /* 0x0000002f00507245 */ /* 0x000fe20000201000 */
[----:B------:R-:W-:Y:S01]  /*b0a0*/  BSSY.RECONVERGENT B1, `(.L_x_16638) ;  /* 0x0000047000017945 */ /* 0x000fe20003800200 */
[----:B------:R-:W-:Y:S02]  /*b0b0*/  HFMA2 R11, -RZ, RZ, 0, 1.1920928955078125e-07 ;  /* 0x00000002ff0b7431 */ /* 0x000fe400000001ff */
        /* <DEDUP_REMOVED lines=13> */
.L_x_16640:
        /* <DEDUP_REMOVED lines=13> */
.L_x_16642:
[----:B------:R-:W-:Y:S05]  /*b260*/  BSYNC.RECONVERGENT B2 ;  /* 0x0000000000027941 */ /* 0x000fea0003800200 */
.L_x_16641:
        /* <DEDUP_REMOVED lines=42> */
.L_x_16639:
[----:B------:R-:W-:Y:S05]  /*b510*/  BSYNC.RECONVERGENT B1 ;  /* 0x0000000000017941 */ /* 0x000fea0003800200 */
.L_x_16638:
        /* <DEDUP_REMOVED lines=10> */
.L_x_16622:
        /* <DEDUP_REMOVED lines=9> */
[----:B0-----:R-:W-:-:S05]  /*b650*/  IMAD.WIDE.U32 R80, R62, 0x10, R80 ;  /* 0x000000103e507825 */ /* 0x001fca00078e0050 */
[----:B------:R3:W-:Y:S01]  /*b660*/  STG.E.128 desc[UR6][R80.64], R32 ;  /* 0x0000002050007986 */ /* 0x0007e2000c101d06 */
[C---:B-1----:R-:W-:Y:S01]  /*b670*/  IMAD.WIDE.U32 R46, R62.reuse, 0x4, R46 ;  /* 0x000000043e2e7825 */ /* 0x042fe200078e002e */
[----:B------:R-:W-:-:S04]  /*b680*/  IADD3 R62, PT, PT, R62, 0x80, RZ ;  /* 0x000000803e3e7810 */ /* 0x000fc80007ffe0ff */
[----:B------:R3:W-:Y:S03]  /*b690*/  STG.E desc[UR6][R46.64], R45 ;  /* 0x0000002d2e007986 */ /* 0x0007e6000c101906 */
.L_x_16600:
[----:B------:R-:W-:Y:S05]  /*b6a0*/  BSYNC.RECONVERGENT B0 ;  /* 0x0000000000007941 */ /* 0x000fea0003800200 */
.L_x_16599:
        /* <DEDUP_REMOVED lines=10> */
[----:B0-23--:R-:W0:Y:S02]  /*b750*/  LDC.64 R44, c[0x0][0x3a0] ;  /* 0x0000e800ff2c7b82 */ /* 0x00de240000000a00 */
        /* <DEDUP_REMOVED lines=18> */
.L_x_16648:
        /* <DEDUP_REMOVED lines=13> */
.L_x_16650:
[----:B------:R-:W-:Y:S05]  /*b950*/  BSYNC.RECONVERGENT B2 ;  /* 0x0000000000027941 */ /* 0x000fea0003800200 */
.L_x_16649:
        /* <DEDUP_REMOVED lines=42> */
.L_x_16647:
[----:B------:R-:W-:Y:S05]  /*bc00*/  BSYNC.RECONVERGENT B1 ;  /* 0x0000000000017941 */ /* 0x000fea0003800200 */
.L_x_16646:
        /* <DEDUP_REMOVED lines=8> */
[----:B------:R-:W-:-:S02]  /*bc90*/  IMAD.MOV.U32 R11, RZ, RZ, 0x2 ;  /* 0x00000002ff0b7424 */ /* 0x000fc400078e00ff */
[----:B0-----:R-:W-:Y:S02]  /*bca0*/  FMUL.FTZ R83, R83, R22 ;  /* 0x0000001653537220 */ /* 0x001fe40000410000 */
[----:B-1----:R-:W-:-:S04]  /*bcb0*/  FSETP.GTU.FTZ.AND P1, PT, R36, R79, PT ;  /* 0x0000004f2400720b */ /* 0x002fc80003f3c000 */
        /* <DEDUP_REMOVED lines=13> */
.L_x_16653:
        /* <DEDUP_REMOVED lines=13> */
.L_x_16655:
[----:B------:R-:W-:Y:S05]  /*be60*/  BSYNC.RECONVERGENT B2 ;  /* 0x0000000000027941 */ /* 0x000fea0003800200 */
.L_x_16654:
        /* <DEDUP_REMOVED lines=42> */
.L_x_16652:
[----:B------:R-:W-:Y:S05]  /*c110*/  BSYNC.RECONVERGENT B1 ;  /* 0x0000000000017941 */ /* 0x000fea0003800200 */
.L_x_16651:
[----:B------:R-:W-:Y:S01]  /*c120*/  I2FP.F32.U32 R81, R44 ;  /* 0x0000002c00517245 */ /* 0x000fe20000201000 */
[----:B------:R-:W-:Y:S01]  /*c130*/  FMUL.FTZ R37, R37, UR4 ;  /* 0x0000000425257c20 */ /* 0x000fe20008410000 */
[----:B------:R-:W-:Y:S01]  /*c140*/  ISETP.NE.AND P3, PT, R11, 0x1, PT ;  /* 0x000000010b00780c */ /* 0x000fe20003f65270 */
[----:B------:R-:W-:Y:S02]  /*c150*/  BSSY.RECONVERGENT B1, `(.L_x_16656) ;  /* 0x000004a000017945 */ /* 0x000fe40003800200 */
[----:B------:R-:W-:Y:S01]  /*c160*/  FFMA.FTZ R44, R81, R80, 1.1641532182693481445e-10 ;  /* 0x2f000000512c7423 */ /* 0x000fe20000010050 */
[----:B------:R-:W-:Y:S01]  /*c170*/  FMUL.FTZ R37, R37, R22 ;  /* 0x0000001625257220 */ /* 0x000fe20000410000 */
[----:B------:R-:W-:-:S03]  /*c180*/  MOV R81, R52 ;  /* 0x0000003400517202 */ /* 0x000fc60000000f00 */
        /* <DEDUP_REMOVED lines=14> */
.L_x_16658:
        /* <DEDUP_REMOVED lines=13> */
.L_x_16660:
[----:B------:R-:W-:Y:S05]  /*c340*/  BSYNC.RECONVERGENT B2 ;  /* 0x0000000000027941 */ /* 0x000fea0003800200 */
.L_x_16659:
        /* <DEDUP_REMOVED lines=42> */
.L_x_16657:
[----:B------:R-:W-:Y:S05]  /*c5f0*/  BSYNC.RECONVERGENT B1 ;  /* 0x0000000000017941 */ /* 0x000fea0003800200 */
.L_x_16656:
        /* <DEDUP_REMOVED lines=9> */
[----:B------:R-:W-:Y:S02]  /*c690*/  MOV R45, R52 ;  /* 0x00000034002d7202 */ /* 0x000fe40000000f00 */
[----:B------:R-:W-:Y:S01]  /*c6a0*/  PLOP3.LUT P3, PT, P3, PT, PT, 0x8, 0x80 ;  /* 0x000000000080781c */ /* 0x000fe20001f6e170 */
[----:B------:R-:W-:Y:S01]  /*c6b0*/  FADD.FTZ R38, R46, R81 ;  /* 0x000000512e267221 */ /* 0x000fe20000010000 */
        /* <DEDUP_REMOVED lines=9> */
.L_x_16663:
        /* <DEDUP_REMOVED lines=13> */
.L_x_16665:
[----:B------:R-:W-:Y:S05]  /*c820*/  BSYNC.RECONVERGENT B2 ;  /* 0x0000000000027941 */ /* 0x000fea0003800200 */
.L_x_16664:
        /* <DEDUP_REMOVED lines=39> */
[----:B------:R-:W-:Y:S02]  /*caa0*/  LOP3.LUT R53, R82, UR34, R45, 0x96, !PT ;  /* 0x0000002252357c12 */ /* 0x000fe4000f8e962d */
[----:B------:R-:W-:Y:S01]  /*cab0*/  MOV R45, R78 ;  /* 0x0000004e002d7202 */ /* 0x000fe20000000f00 */
[----:B------:R-:W-:-:S07]  /*cac0*/  IMAD.MOV.U32 R78, RZ, RZ, R44 ;  /* 0x000000ffff4e7224 */ /* 0x000fce00078e002c */
.L_x_16662:
[----:B------:R-:W-:Y:S05]  /*cad0*/  BSYNC.RECONVERGENT B1 ;  /* 0x0000000000017941 */ /* 0x000fea0003800200 */
.L_x_16661:
        /* <DEDUP_REMOVED lines=9> */
.L_x_16645:
[----:B------:R-:W-:Y:S01]  /*cb70*/  ISETP.NE.AND P1, PT, R11, 0x1, PT ;  /* 0x000000010b00780c */ /* 0x000fe20003f25270 */
[----:B------:R-:W-:Y:S01]  /*cb80*/  BSSY.RECONVERGENT B1, `(.L_x_16667) ;  /* 0x0000046000017945 */ /* 0x000fe20003800200 */
[----:B0-23--:R-:W-:Y:S01]  /*cb90*/  IMAD.MOV.U32 R45, RZ, RZ, 0x2 ;  /* 0x00000002ff2d7424 */ /* 0x00dfe200078e00ff */
        /* <DEDUP_REMOVED lines=13> */
.L_x_16669:
        /* <DEDUP_REMOVED lines=13> */
.L_x_16671:
[----:B------:R-:W-:Y:S05]  /*cd40*/  BSYNC.RECONVERGENT B2 ;  /* 0x0000000000027941 */ /* 0x000fea0003800200 */
.L_x_16670:
        /* <DEDUP_REMOVED lines=41> */
.L_x_16668:
[----:B------:R-:W-:Y:S05]  /*cfe0*/  BSYNC.RECONVERGENT B1 ;  /* 0x0000000000017941 */ /* 0x000fea0003800200 */
.L_x_16667:
[----:B------:R-:W0:Y:S01]  /*cff0*/  LDC R44, c[0x0][0x404] ;  /* 0x00010100ff2c7b82 */ /* 0x000e220000000800 */
[----:B------:R-:W-:Y:S01]  /*d000*/  ISETP.NE.AND P2, PT, R45, 0x1, PT ;  /* 0x000000012d00780c */ /* 0x000fe20003f45270 */
[----:B------:R-:W-:Y:S01]  /*d010*/  IMAD.MOV.U32 R11, RZ, RZ, 0x2f800000 ;  /* 0x2f800000ff0b7424 */ /* 0x000fe200078e00ff */
[----:B------:R-:W-:Y:S01]  /*d020*/  I2FP.F32.U32 R46, R46 ;  /* 0x0000002e002e7245 */ /* 0x000fe20000201000 */
[----:B-----5:R-:W-:Y:S01]  /*d030*/  FMUL.FTZ R79, R36, UR4 ;  /* 0x00000004244f7c20 */ /* 0x020fe20008410000 */
[----:B------:R-:W-:Y:S03]  /*d040*/  BSSY.RECONVERGENT B1, `(.L_x_16672) ;  /* 0x0000048000017945 */ /* 0x000fe60003800200 */
[----:B------:R-:W1:Y:S01]  /*d050*/  LDC R22, c[0x0][0x408] ;  /* 0x00010200ff167b82 */ /* 0x000e620000000800 */
[----:B------:R-:W-:Y:S01]  /*d060*/  FFMA.FTZ R47, R46, R11, 1.1641532182693481445e-10 ;  /* 0x2f0000002e2f7423 */ /* 0x000fe2000001000b */
[----:B------:R-:W-:-:S04]  /*d070*/  MOV R46, 0x2 ;  /* 0x00000002002e7802 */ /* 0x000fc80000000f00 */
[----:B0-----:R-:W-:Y:S01]  /*d080*/  FSETP.LE.FTZ.AND P1, PT, R47, R44, PT ;  /* 0x0000002c2f00720b */ /* 0x001fe20003f33000 */
[----:B------:R-:W-:Y:S02]  /*d090*/  IMAD.MOV.U32 R47, RZ, RZ, R52 ;  /* 0x000000ffff2f7224 */ /* 0x000fe400078e0034 */
        /* <DEDUP_REMOVED lines=10> */
.L_x_16674:
        /* <DEDUP_REMOVED lines=13> */
.L_x_16676:
[----:B------:R-:W-:Y:S05]  /*d210*/  BSYNC.RECONVERGENT B2 ;  /* 0x0000000000027941 */ /* 0x000fea0003800200 */
.L_x_16675:
        /* <DEDUP_REMOVED lines=42> */
.L_x_16673:
[----:B------:R-:W-:Y:S05]  /*d4c0*/  BSYNC.RECONVERGENT B1 ;  /* 0x0000000000017941 */ /* 0x000fea0003800200 */
.L_x_16672:
        /* <DEDUP_REMOVED lines=18> */
.L_x_16679:
        /* <DEDUP_REMOVED lines=13> */
.L_x_16681:
[----:B------:R-:W-:Y:S05]  /*d6c0*/  BSYNC.RECONVERGENT B2 ;  /* 0x0000000000027941 */ /* 0x000fea0003800200 */
.L_x_16680:
        /* <DEDUP_REMOVED lines=42> */
.L_x_16678:
[----:B------:R-:W-:Y:S05]  /*d970*/  BSYNC.RECONVERGENT B1 ;  /* 0x0000000000017941 */ /* 0x000fea0003800200 */
.L_x_16677:
[----:B------:R-:W-:Y:S01]  /*d980*/  ISETP.NE.AND P4, PT, R45, 0x1, PT ;  /* 0x000000012d00780c */ /* 0x000fe20003f85270 */
[----:B------:R-:W-:Y:S01]  /*d990*/  BSSY.RECONVERGENT B1, `(.L_x_16682) ;  /* 0x0000049000017945 */ /* 0x000fe20003800200 */
[----:B------:R-:W-:Y:S01]  /*d9a0*/  I2FP.F32.U32 R46, R47 ;  /* 0x0000002f002e7245 */ /* 0x000fe20000201000 */
[----:B------:R-:W-:-:S04]  /*d9b0*/  FMUL.FTZ R47, R38, UR4 ;  /* 0x00000004262f7c20 */ /* 0x000fc80008410000 */
[----:B------:R-:W-:Y:S01]  /*d9c0*/  FFMA.FTZ R79, R46, R11, 1.1641532182693481445e-10 ;  /* 0x2f0000002e4f7423 */ /* 0x000fe2000001000b */
[----:B------:R-:W-:Y:S02]  /*d9d0*/  HFMA2 R11, -RZ, RZ, 0, 1.1920928955078125e-07 ;  /* 0x00000002ff0b7431 */ /* 0x000fe400000001ff */
[----:B------:R-:W-:Y:S02]  /*d9e0*/  IMAD.MOV.U32 R46, RZ, RZ, R52 ;  /* 0x000000ffff2e7224 */ /* 0x000fe400078e0034 */
        /* <DEDUP_REMOVED lines=11> */
.L_x_16684:
        /* <DEDUP_REMOVED lines=13> */
.L_x_16686:
[----:B------:R-:W-:Y:S05]  /*db70*/  BSYNC.RECONVERGENT B2 ;  /* 0x0000000000027941 */ /* 0x000fea0003800200 */
.L_x_16685:
        /* <DEDUP_REMOVED lines=42> */
.L_x_16683:
[----:B------:R-:W-:Y:S05]  /*de20*/  BSYNC.RECONVERGENT B1 ;  /* 0x0000000000017941 */ /* 0x000fea0003800200 */
.L_x_16682:
[----:B------:R-:W-:Y:S01]  /*de30*/  HFMA2 R45, -RZ, RZ, 0.1171875, 0 ;  /* 0x2f800000ff2d7431 */ /* 0x000fe200000001ff */
[----:B------:R-:W-:Y:S01]  /*de40*/  I2FP.F32.U32 R46, R46 ;  /* 0x0000002e002e7245 */ /* 0x000fe20000201000 */
[----:B------:R-:W-:Y:S01]  /*de50*/  FMUL.FTZ R39, R39, UR4 ;  /* 0x0000000427277c20 */ /* 0x000fe20008410000 */
[----:B------:R-:W-:Y:S02]  /*de60*/  FSEL R36, R36, RZ, P1 ;  /* 0x000000ff24247208 */ /* 0x000fe40000800000 */
[----:B------:R-:W-:Y:S01]  /*de70*/  FSEL R37, R37, RZ, P2 ;  /* 0x000000ff25257208 */ /* 0x000fe20001000000 */
[----:B------:R-:W-:Y:S01]  /*de80*/  FMUL.FTZ R39, R39, R22 ;  /* 0x0000001627277220 */ /* 0x000fe20000410000 */
[----:B------:R-:W-:Y:S01]  /*de90*/  FSEL R38, R38, RZ, P3 ;  /* 0x000000ff26267208 */ /* 0x000fe20001800000 */
[----:B------:R-:W-:-:S05]  /*dea0*/  FFMA.FTZ R45, R46, R45, 1.1641532182693481445e-10 ;  /* 0x2f0000002e2d7423 */ /* 0x000fca000001002d */
[----:B------:R-:W-:-:S04]  /*deb0*/  FSETP.GTU.FTZ.AND P4, PT, R45, R44, PT ;  /* 0x0000002c2d00720b */ /* 0x000fc80003f9c000 */
[----:B------:R-:W-:Y:S02]  /*dec0*/  FSEL R39, R39, RZ, !P4 ;  /* 0x000000ff27277208 */ /* 0x000fe40006000000 */
[----:B------:R-:W-:-:S13]  /*ded0*/  PLOP3.LUT P4, PT, P4, PT, PT, 0x8, 0x80 ;  /* 0x000000000080781c */ /* 0x000fda000278e170 */
.L_x_16666:
        /* <DEDUP_REMOVED lines=14> */
.L_x_16644:
[----:B------:R-:W-:Y:S05]  /*dfc0*/  BSYNC.RECONVERGENT B0 ;  /* 0x0000000000007941 */ /* 0x000fea0003800200 */
.L_x_16643:
        /* <DEDUP_REMOVED lines=9> */
[----:B0-234-:R-:W0:Y:S02]  /*e060*/  LDC.64 R44, c[0x0][0x3a0] ;  /* 0x0000e800ff2c7b82 */ /* 0x01de240000000a00 */
        /* <DEDUP_REMOVED lines=18> */
.L_x_16692:
        /* <DEDUP_REMOVED lines=13> */
.L_x_16694:
[----:B------:R-:W-:Y:S05]  /*e260*/  BSYNC.RECONVERGENT B2 ;  /* 0x0000000000027941 */ /* 0x000fea0003800200 */
.L_x_16693:
        /* <DEDUP_REMOVED lines=42> */
.L_x_16691:
[----:B------:R-:W-:Y:S05]  /*e510*/  BSYNC.RECONVERGENT B1 ;  /* 0x0000000000017941 */ /* 0x000fea0003800200 */
.L_x_16690:
[----:B------:R-:W0:Y:S01]  /*e520*/  LDC R22, c[0x0][0x408] ;  /* 0x00010200ff167b82 */ /* 0x000e220000000800 */
[----:B------:R-:W-:Y:S01]  /*e530*/  I2FP.F32.U32 R11, R80 ;  /* 0x00000050000b7245 */ /* 0x000fe20000201000 */
[----:B------:R-:W-:Y:S02]  /*e540*/  IMAD.MOV.U32 R80, RZ, RZ, 0x2f800000 ;  /* 0x2f800000ff507424 */ /* 0x000fe400078e00ff */
[----:B-----5:R-:W-:Y:S01]  /*e550*/  FMUL.FTZ R83, R40, UR4 ;  /* 0x0000000428537c20 */ /* 0x020fe20008410000 */
[----:B------:R-:W-:Y:S01]  /*e560*/  ISETP.NE.AND P3, PT, R81, 0x1, PT ;  /* 0x000000015100780c */ /* 0x000fe20003f65270 */
[----:B------:R-:W-:Y:S01]  /*e570*/  BSSY.RECONVERGENT B1, `(.L_x_16695) ;  /* 0x000004b000017945 */ /* 0x000fe20003800200 */
[----:B------:R-:W-:Y:S01]  /*e580*/  FFMA.FTZ R40, R11, R80, 1.1641532182693481445e-10 ;  /* 0x2f0000000b287423 */ /* 0x000fe20000010050 */
[----:B------:R-:W-:Y:S01]  /*e590*/  MOV R11, 0x2 ;  /* 0x00000002000b7802 */ /* 0x000fe20000000f00 */
[----:B------:R-:W1:Y:S01]  /*e5a0*/  LDC R79, c[0x0][0x404] ;  /* 0x00010100ff4f7b82 */ /* 0x000e620000000800 */
[----:B------:R-:W-:-:S02]  /*e5b0*/  IMAD.MOV.U32 R82, RZ, RZ, R52 ;  /* 0x000000ffff527224 */ /* 0x000fc400078e0034 */
[----:B0-----:R-:W-:Y:S01]  /*e5c0*/  FMUL.FTZ R83, R83, R22 ;  /* 0x0000001653537220 */ /* 0x001fe20000410000 */
[----:B-1----:R-:W-:-:S04]  /*e5d0*/  FSETP.GTU.FTZ.AND P2, PT, R40, R79, PT ;  /* 0x0000004f2800720b */ /* 0x002fc80003f5c000 */
        /* <DEDUP_REMOVED lines=12> */
.L_x_16697:
        /* <DEDUP_REMOVED lines=13> */
.L_x_16699:
[----:B------:R-:W-:Y:S05]  /*e770*/  BSYNC.RECONVERGENT B2 ;  /* 0x0000000000027941 */ /* 0x000fea0003800200 */
.L_x_16698:
        /* <DEDUP_REMOVED lines=42> */
.L_x_16696:
[----:B------:R-:W-:Y:S05]  /*ea20*/  BSYNC.RECONVERGENT B1 ;  /* 0x0000000000017941 */ /* 0x000fea0003800200 */
.L_x_16695:
[----:B------:R-:W-:Y:S01]  /*ea30*/  I2FP.F32.U32 R81, R82 ;  /* 0x0000005200517245 */ /* 0x000fe20000201000 */
[----:B------:R-:W-:Y:S01]  /*ea40*/  FMUL.FTZ R41, R41, UR4 ;  /* 0x0000000429297c20 */ /* 0x000fe20008410000 */
[----:B------:R-:W-:Y:S01]  /*ea50*/  ISETP.NE.AND P4, PT, R11, 0x1, PT ;  /* 0x000000010b00780c */ /* 0x000fe20003f85270 */
[----:B------:R-:W-:Y:S02]  /*ea60*/  BSSY.RECONVERGENT B1, `(.L_x_16700) ;  /* 0x000004a000017945 */ /* 0x000fe40003800200 */
[----:B------:R-:W-:Y:S01]  /*ea70*/  FFMA.FTZ R44, R81, R80, 1.1641532182693481445e-10 ;  /* 0x2f000000512c7423 */ /* 0x000fe20000010050 */
[----:B------:R-:W-:Y:S01]  /*ea80*/  FMUL.FTZ R41, R41, R22 ;  /* 0x0000001629297220 */ /* 0x000fe20000410000 */
[----:B------:R-:W-:-:S03]  /*ea90*/  IMAD.MOV.U32 R81, RZ, RZ, R52 ;  /* 0x000000ffff517224 */ /* 0x000fc600078e0034 */
[----:B------:R-:W-:Y:S01]  /*eaa0*/  FSETP.GTU.FTZ.AND P3, PT, R44, R79, PT ;  /* 0x0000004f2c00720b */ /* 0x000fe20003f7c000 */
[----:B------:R-:W-:-:S03]  /*eab0*/  HFMA2 R44, -RZ, RZ, 0, 1.1920928955078125e-07 ;  /* 0x00000002ff2c7431 */ /* 0x000fc600000001ff */
        /* <DEDUP_REMOVED lines=12> */
.L_x_16702:
        /* <DEDUP_REMOVED lines=13> */
.L_x_16704:
[----:B------:R-:W-:Y:S05]  /*ec50*/  BSYNC.RECONVERGENT B2 ;  /* 0x0000000000027941 */ /* 0x000fea0003800200 */
.L_x_16703:
        /* <DEDUP_REMOVED lines=42> */
.L_x_16701:
[----:B------:R-:W-:Y:S05]  /*ef00*/  BSYNC.RECONVERGENT B1 ;  /* 0x0000000000017941 */ /* 0x000fea0003800200 */
.L_x_16700:
[----:B------:R-:W-:Y:S01]  /*ef10*/  I2FP.F32.U32 R11, R81 ;  /* 0x00000051000b7245 */ /* 0x000fe20000201000 */
[----:B------:R-:W-:Y:S01]  /*ef20*/  FMUL.FTZ R45, R42, UR4 ;  /* 0x000000042a2d7c20 */ /* 0x000fe20008410000 */
[----:B------:R-:W-:Y:S01]  /*ef30*/  ISETP.NE.AND P5, PT, R44, 0x1, PT ;  /* 0x000000012c00780c */ /* 0x000fe20003fa5270 */
[----:B------:R-:W-:Y:S02]  /*ef40*/  BSSY.RECONVERGENT B1, `(.L_x_16705) ;  /* 0x000004a000017945 */ /* 0x000fe40003800200 */
[----:B------:R-:W-:Y:S01]  /*ef50*/  FFMA.FTZ R42, R11, R80, 1.1641532182693481445e-10 ;  /* 0x2f0000000b2a7423 */ /* 0x000fe20000010050 */
[----:B------:R-:W-:Y:S01]  /*ef60*/  FMUL.FTZ R45, R45, R22 ;  /* 0x000000162d2d7220 */ /* 0x000fe20000410000 */
[----:B------:R-:W-:-:S03]  /*ef70*/  HFMA2 R11, -RZ, RZ, 0, 1.1920928955078125e-07 ;  /* 0x00000002ff0b7431 */ /* 0x000fc600000001ff */
[----:B------:R-:W-:-:S04]  /*ef80*/  FSETP.GTU.FTZ.AND P4, PT, R42, R79, PT ;  /* 0x0000004f2a00720b */ /* 0x000fc80003f9c000 */
        /* <DEDUP_REMOVED lines=13> */
.L_x_16707:
        /* <DEDUP_REMOVED lines=13> */
.L_x_16709:
[----:B------:R-:W-:Y:S05]  /*f130*/  BSYNC.RECONVERGENT B2 ;  /* 0x0000000000027941 */ /* 0x000fea0003800200 */
.L_x_16708:
        /* <DEDUP_REMOVED lines=42> */
.L_x_16706:
[----:B------:R-:W-:Y:S05]  /*f3e0*/  BSYNC.RECONVERGENT B1 ;  /* 0x0000000000017941 */ /* 0x000fea0003800200 */
.L_x_16705:
        /* <DEDUP_REMOVED lines=9> */
.L_x_16689:
[----:B------:R-:W-:Y:S01]  /*f480*/  ISETP.NE.AND P2, PT, R11, 0x1, PT ;  /* 0x000000010b00780c */ /* 0x000fe20003f45270 */
[----:B------:R-:W-:Y:S01]  /*f490*/  BSSY.RECONVERGENT B1, `(.L_x_16711) ;  /* 0x0000046000017945 */ /* 0x000fe20003800200 */
[----:B---34-:R-:W-:Y:S02]  /*f4a0*/  HFMA2 R46, -RZ, RZ, 0, 1.1920928955078125e-07 ;  /* 0x00000002ff2e7431 */ /* 0x018fe400000001ff */
[----:B0-2---:R-:W-:Y:S01]  /*f4b0*/  IMAD.MOV.U32 R45, RZ, RZ, R52 ;  /* 0x000000ffff2d7224 */ /* 0x005fe200078e0034 */
        /* <DEDUP_REMOVED lines=12> */
.L_x_16713:
        /* <DEDUP_REMOVED lines=13> */
.L_x_16715:
[----:B------:R-:W-:Y:S05]  /*f650*/  BSYNC.RECONVERGENT B2 ;  /* 0x0000000000027941 */ /* 0x000fea0003800200 */
.L_x_16714:
        /* <DEDUP_REMOVED lines=41> */
.L_x_16712:
[----:B------:R-:W-:Y:S05]  /*f8f0*/  BSYNC.RECONVERGENT B1 ;  /* 0x0000000000017941 */ /* 0x000fea0003800200 */
.L_x_16711:
[----:B------:R-:W0:Y:S01]  /*f900*/  LDC R44, c[0x0][0x404] ;  /* 0x00010100ff2c7b82 */ /* 0x000e220000000800 */
[----:B------:R-:W-:Y:S01]  /*f910*/  I2FP.F32.U32 R80, R45 ;  /* 0x0000002d00507245 */ /* 0x000fe20000201000 */
[----:B------:R-:W-:Y:S01]  /*f920*/  HFMA2 R45, -RZ, RZ, 0.1171875, 0 ;  /* 0x2f800000ff2d7431 */ /* 0x000fe200000001ff */
[----:B------:R-:W-:Y:S01]  /*f930*/  ISETP.NE.AND P3, PT, R46, 0x1, PT ;  /* 0x000000012e00780c */ /* 0x000fe20003f65270 */
[----:B-----5:R-:W-:Y:S01]  /*f940*/  FMUL.FTZ R79, R40, UR4 ;  /* 0x00000004284f7c20 */ /* 0x020fe20008410000 */
        /* <DEDUP_REMOVED lines=16> */
.L_x_16718:
        /* <DEDUP_REMOVED lines=13> */
.L_x_16720:
[----:B------:R-:W-:Y:S05]  /*fb20*/  BSYNC.RECONVERGENT B2 ;  /* 0x0000000000027941 */ /* 0x000fea0003800200 */
.L_x_16719:
        /* <DEDUP_REMOVED lines=42> */
.L_x_16717:
[----:B------:R-:W-:Y:S05]  /*fdd0*/  BSYNC.RECONVERGENT B1 ;  /* 0x0000000000017941 */ /* 0x000fea0003800200 */
.L_x_16716:
[----:B------:R-:W-:Y:S01]  /*fde0*/  ISETP.NE.AND P4, PT, R11, 0x1, PT ;  /* 0x000000010b00780c */ /* 0x000fe20003f85270 */
[----:B------:R-:W-:Y:S01]  /*fdf0*/  FMUL.FTZ R41, R41, UR4 ;  /* 0x0000000429297c20 */ /* 0x000fe20008410000 */
[----:B------:R-:W-:Y:S01]  /*fe00*/  I2FP.F32.U32 R46, R47 ;  /* 0x0000002f002e7245 */ /* 0x000fe20000201000 */
[----:B------:R-:W-:Y:S01]  /*fe10*/  BSSY.RECONVERGENT B1, `(.L_x_16721) ;  /* 0x0000047000017945 */ /* 0x000fe20003800200 */
[----:B------:R-:W-:Y:S01]  /*fe20*/  MOV R47, R52 ;  /* 0x00000034002f7202 */ /* 0x000fe20000000f00 */
[----:B------:R-:W-:Y:S02]  /*fe30*/  FMUL.FTZ R41, R41, R22 ;  /* 0x0000001629297220 */ /* 0x000fe40000410000 */
[----:B------:R-:W-:Y:S01]  /*fe40*/  FFMA.FTZ R79, R46, R45, 1.1641532182693481445e-10 ;  /* 0x2f0000002e4f7423 */ /* 0x000fe2000001002d */
[----:B------:R-:W-:-:S04]  /*fe50*/  IMAD.MOV.U32 R46, RZ, RZ, 0x2 ;  /* 0x00000002ff2e7424 */ /* 0x000fc800078e00ff */
        /* <DEDUP_REMOVED lines=10> */
.L_x_16723:
        /* <DEDUP_REMOVED lines=13> */
.L_x_16725:
[----:B------:R-:W-:Y:S05]  /*ffd0*/  BSYNC.RECONVERGENT B2 ;  /* 0x0000000000027941 */ /* 0x000fea0003800200 */
.L_x_16724:
        /* <DEDUP_REMOVED lines=42> */
.L_x_16722:
[----:B------:R-:W-:Y:S05]  /*10280*/  BSYNC.RECONVERGENT B1 ;  /* 0x0000000000017941 */ /* 0x000fea0003800200 */
.L_x_16721:
[----:B------:R-:W-:Y:S01]  /*10290*/  ISETP.NE.AND P5, PT, R46, 0x1, PT ;  /* 0x000000012e00780c */ /* 0x000fe20003fa5270 */
[----:B------:R-:W-:Y:S01]  /*102a0*/  FMUL.FTZ R81, R42, UR4 ;  /* 0x000000042a517c20 */ /* 0x000fe20008410000 */
[----:B------:R-:W-:Y:S01]  /*102b0*/  I2FP.F32.U32 R80, R47 ;  /* 0x0000002f00507245 */ /* 0x000fe20000201000 */
[----:B------:R-:W-:Y:S01]  /*102c0*/  BSSY.RECONVERGENT B1, `(.L_x_16726) ;  /* 0x0000047000017945 */ /* 0x000fe20003800200 */
[----:B------:R-:W-:Y:S01]  /*102d0*/  IMAD.MOV.U32 R11, RZ, RZ, 0x2 ;  /* 0x00000002ff0b7424 */ /* 0x000fe200078e00ff */
[----:B------:R-:W-:Y:S01]  /*102e0*/  MOV R47, R52 ;  /* 0x00000034002f7202 */ /* 0x000fe20000000f00 */
[----:B------:R-:W-:Y:S01]  /*102f0*/  FMUL.FTZ R42, R81, R22 ;  /* 0x00000016512a7220 */ /* 0x000fe20000410000 */
[----:B------:R-:W-:-:S05]  /*10300*/  FFMA.FTZ R79, R80, R45, 1.1641532182693481445e-10 ;  /* 0x2f000000504f7423 */ /* 0x000fca000001002d */
        /* <DEDUP_REMOVED lines=10> */
.L_x_16728:
        /* <DEDUP_REMOVED lines=13> */
.L_x_16730:
[----:B------:R-:W-:Y:S05]  /*10480*/  BSYNC.RECONVERGENT B2 ;  /* 0x0000000000027941 */ /* 0x000fea0003800200 */
.L_x_16729:
        /* <DEDUP_REMOVED lines=42> */
.L_x_16727:
[----:B------:R-:W-:Y:S05]  /*10730*/  BSYNC.RECONVERGENT B1 ;  /* 0x0000000000017941 */ /* 0x000fea0003800200 */
.L_x_16726:
        /* <DEDUP_REMOVED lines=10> */
.L_x_16710:
        /* <DEDUP_REMOVED lines=11> */
[----:B-1----:R-:W-:-:S05]  /*10890*/  IMAD.WIDE.U32 R46, R62, 0x4, R46 ;  /* 0x000000043e2e7825 */ /* 0x002fca00078e002e */
[----:B------:R0:W-:Y:S02]  /*108a0*/  STG.E desc[UR6][R46.64], R45 ;  /* 0x0000002d2e007986 */ /* 0x0001e4000c101906 */
.L_x_16688:
[----:B------:R-:W-:Y:S05]  /*108b0*/  BSYNC.RECONVERGENT B0 ;  /* 0x0000000000007941 */ /* 0x000fea0003800200 */
.L_x_16687:
[----:B0-2---:R-:W-:Y:S01]  /*108c0*/  FADD.FTZ R44, RZ, R48 ;  /* 0x00000030ff2c7221 */ /* 0x005fe20000010000 */
[C---:B------:R-:W-:Y:S01]  /*108d0*/  ISETP.GT.U32.AND P2, PT, R0.reuse, 0xff, PT ;  /* 0x000000ff0000780c */ /* 0x040fe20003f44070 */
[----:B------:R-:W-:Y:S01]  /*108e0*/  BSSY.RECONVERGENT B0, `(.L_x_16731) ;  /* 0x000006f000007945 */ /* 0x000fe20003800200 */
[C---:B------:R-:W-:Y:S01]  /*108f0*/  ISETP.GT.U32.AND P3, PT, R0.reuse, 0x17f, PT ;  /* 0x0000017f0000780c */ /* 0x040fe20003f64070 */
[----:B---34-:R-:W-:Y:S01]  /*10900*/  FADD.FTZ R45, R49, R44 ;  /* 0x0000002c312d7221 */ /* 0x018fe20000010000 */
[C---:B------:R-:W-:Y:S01]  /*10910*/  ISETP.GT.U32.AND P4, PT, R0.reuse, 0x1ff, PT ;  /* 0x000001ff0000780c */ /* 0x040fe20003f84070 */
[----:B------:R-:W-:Y:S01]  /*10920*/  IMAD.MOV.U32 R84, RZ, RZ, RZ ;  /* 0x000000ffff547224 */ /* 0x000fe200078e00ff */
[----:B------:R-:W-:Y:S01]  /*10930*/  ISETP.GT.U32.AND P5, PT, R0, 0x27f, PT ;  /* 0x0000027f0000780c */ /* 0x000fe20003fa4070 */
[----:B------:R-:W-:Y:S01]  /*10940*/  FADD.FTZ R44, R50, R45 ;  /* 0x0000002d322c7221 */ /* 0x000fe20000010000 */
[----:B------:R-:W-:-:S03]  /*10950*/  ISETP.GT.U32.AND P6, PT, R0, 0x2ff, PT ;  /* 0x000002ff0000780c */ /* 0x000fc60003fc4070 */
        /* <DEDUP_REMOVED lines=35> */
[--C-:B------:R-:W-:Y:S02]  /*10b90*/  FADD.FTZ R78, R25, -R44.reuse ;  /* 0x8000002c194e7221 */ /* 0x100fe40000010000 */
[----:B------:R-:W-:Y:S01]  /*10ba0*/  FFMA.FTZ R47, R45, R45, RZ ;  /* 0x0000002d2d2f7223 */ /* 0x000fe200000100ff */
[----:B------:R-:W-:-:S03]  /*10bb0*/  FADD.FTZ R45, R50, -R44 ;  /* 0x8000002c322d7221 */ /* 0x000fc60000010000 */
[----:B------:R-:W-:Y:S01]  /*10bc0*/  FFMA.FTZ R62, R46, R46, R47 ;  /* 0x0000002e2e3e7223 */ /* 0x000fe2000001002f */
[--C-:B------:R-:W-:Y:S01]  /*10bd0*/  FADD.FTZ R46, R51, -R44.reuse ;  /* 0x8000002c332e7221 */ /* 0x100fe20000010000 */
[----:B------:R-:W-:Y:S02]  /*10be0*/  FADD.FTZ R47, R24, -R44 ;  /* 0x8000002c182f7221 */ /* 0x000fe40000010000 */
        /* <DEDUP_REMOVED lines=21> */
[----:B------:R-:W-:Y:S01]  /*10d40*/  LOP3.LUT P3, RZ, R60, 0x1f, RZ, 0xc0, !PT ;  /* 0x0000001f3cff7812 */ /* 0x000fe2000786c0ff */
        /* <DEDUP_REMOVED lines=11> */
[----:B------:R-:W-:-:S04]  /*10e00*/  FFMA.FTZ R45, R45, R45, R78 ;  /* 0x0000002d2d2d7223 */ /* 0x000fc8000001004e */
[----:B------:R-:W-:Y:S01]  /*10e10*/  @P5 FFMA.FTZ R62, R46, R46, R45 ;  /* 0x0000002e2e3e5223 */ /* 0x000fe2000001002d */
[--C-:B------:R-:W-:Y:S01]  /*10e20*/  FADD.FTZ R46, R41, -R44.reuse ;  /* 0x8000002c292e7221 */ /* 0x100fe20000010000 */
[----:B------:R-:W-:Y:S02]  /*10e30*/  FADD.FTZ R45, R42, -R44 ;  /* 0x8000002c2a2d7221 */ /* 0x000fe40000010000 */
[----:B------:R-:W-:-:S04]  /*10e40*/  FFMA.FTZ R47, R47, R47, R62 ;  /* 0x0000002f2f2f7223 */ /* 0x000fc8000001003e */
        /* <DEDUP_REMOVED lines=24> */
.L_x_16732:
[----:B------:R-:W-:Y:S05]  /*10fd0*/  BSYNC.RECONVERGENT B0 ;  /* 0x0000000000007941 */ /* 0x000fea0003800200 */
.L_x_16731:
        /* <DEDUP_REMOVED lines=12> */
.L_x_16734:
[----:B------:R-:W-:Y:S05]  /*110a0*/  BSYNC.RECONVERGENT B0 ;  /* 0x0000000000007941 */ /* 0x000fea0003800200 */
.L_x_16733:
[----:B------:R-:W1:Y:S01]  /*110b0*/  SHFL.DOWN PT, R79, R84, 0x2, 0x1f ;  /* 0x08401f00544f7f89 */ /* 0x000e6200000e0000 */
[-C--:B------:R-:W-:Y:S01]  /*110c0*/  I2FP.F32.S32 R81, R84.reuse ;  /* 0x0000005400517245 */ /* 0x080fe20000201400 */
[----:B------:R-:W-:Y:S01]  /*110d0*/  BSSY.RECONVERGENT B0, `(.L_x_16735) ;  /* 0x000004f000007945 */ /* 0x000fe20003800200 */
[----:B------:R-:W-:Y:S01]  /*110e0*/  ISETP.NE.AND P2, PT, RZ, UR15, PT ;  /* 0x0000000fff007c0c */ /* 0x000fe2000bf45270 */
[----:B0-----:R-:W0:Y:S01]  /*110f0*/  SHFL.DOWN PT, R47, R44, 0x2, 0x1f ;  /* 0x08401f002c2f7f89 */ /* 0x001e2200000e0000 */
[----:B-1----:R-:W-:Y:S02]  /*11100*/  IADD3 R46, PT, PT, R79, R84, RZ ;  /* 0x000000544f2e7210 */ /* 0x002fe40007ffe0ff */
[----:B------:R-:W-:Y:S02]  /*11110*/  I2FP.F32.S32 R80, R79 ;  /* 0x0000004f00507245 */ /* 0x000fe40000201400 */
[----:B------:R-:W-:Y:S01]  /*11120*/  I2FP.F32.S32 R62, R46 ;  /* 0x0000002e003e7245 */ /* 0x000fe20000201400 */
[----:B------:R-:W1:Y:S02]  /*11130*/  SHFL.DOWN PT, R79, R46, 0x1, 0x1f ;  /* 0x08201f002e4f7f89 */ /* 0x000e6400000e0000 */
[----:B0-----:R-:W-:Y:S01]  /*11140*/  FMUL.FTZ R82, R47, R80 ;  /* 0x000000502f527220 */ /* 0x001fe20000410000 */
[----:B------:R-:W0:Y:S03]  /*11150*/  MUFU.RCP R78, R62 ;  /* 0x0000003e004e7308 */ /* 0x000e260000001000 */
[----:B------:R-:W-:Y:S01]  /*11160*/  FFMA.FTZ R83, R81, R44, R82 ;  /* 0x0000002c51537223 */ /* 0x000fe20000010052 */
[----:B------:R-:W-:Y:S01]  /*11170*/  FADD.FTZ R44, -R47, R44 ;  /* 0x0000002c2f2c7221 */ /* 0x000fe20000010100 */
[----:B------:R-:W2:Y:S03]  /*11180*/  SHFL.DOWN PT, R82, R45, 0x2, 0x1f ;  /* 0x08401f002d527f89 */ /* 0x000ea600000e0000 */
[----:B------:R-:W-:-:S04]  /*11190*/  FMUL.FTZ R44, R44, R44 ;  /* 0x0000002c2c2c7220 */ /* 0x000fc80000410000 */
[----:B------:R-:W-:-:S04]  /*111a0*/  FMUL.FTZ R81, R44, R81 ;  /* 0x000000512c517220 */ /* 0x000fc80000410000 */
[----:B------:R-:W-:Y:S01]  /*111b0*/  FMUL.FTZ R81, R81, R80 ;  /* 0x0000005051517220 */ /* 0x000fe20000410000 */
[----:B0-----:R-:W-:Y:S01]  /*111c0*/  FMUL.FTZ R83, R78, R83 ;  /* 0x000000534e537220 */ /* 0x001fe20000410000 */
[----:B-1----:R-:W-:-:S04]  /*111d0*/  IMAD.IADD R47, R46, 0x1, R79 ;  /* 0x000000012e2f7824 */ /* 0x002fc800078e024f */
[----:B------:R-:W0:Y:S01]  /*111e0*/  SHFL.DOWN PT, R84, R83, 0x1, 0x1f ;  /* 0x08201f0053547f89 */ /* 0x000e2200000e0000 */
[----:B------:R-:W-:Y:S02]  /*111f0*/  I2FP.F32.S32 R79, R79 ;  /* 0x0000004f004f7245 */ /* 0x000fe40000201400 */
[----:B------:R-:W-:Y:S01]  /*11200*/  I2FP.F32.S32 R47, R47 ;  /* 0x0000002f002f7245 */ /* 0x000fe20000201400 */
[----:B--2---:R-:W-:-:S05]  /*11210*/  FADD.FTZ R89, R82, R45 ;  /* 0x0000002d52597221 */ /* 0x004fca0000010000 */
[----:B------:R-:W1:Y:S01]  /*11220*/  MUFU.RCP R47, R47 ;  /* 0x0000002f002f7308 */ /* 0x000e620000001000 */
[----:B------:R-:W-:-:S05]  /*11230*/  FFMA.FTZ R78, R78, R81, R89 ;  /* 0x000000514e4e7223 */ /* 0x000fca0000010059 */
[----:B------:R-:W2:Y:S01]  /*11240*/  SHFL.DOWN PT, R45, R78, 0x1, 0x1f ;  /* 0x08201f004e2d7f89 */ /* 0x000ea200000e0000 */
[----:B0-----:R-:W-:-:S04]  /*11250*/  FMUL.FTZ R81, R84, R79 ;  /* 0x0000004f54517220 */ /* 0x001fc80000410000 */
[----:B------:R-:W-:Y:S01]  /*11260*/  FFMA.FTZ R44, R62, R83, R81 ;  /* 0x000000533e2c7223 */ /* 0x000fe20000010051 */
[----:B------:R-:W-:-:S03]  /*11270*/  FADD.FTZ R81, R83, -R84 ;  /* 0x8000005453517221 */ /* 0x000fc60000010000 */
[----:B-1----:R-:W-:Y:S01]  /*11280*/  FMUL.FTZ R44, R47, R44 ;  /* 0x0000002c2f2c7220 */ /* 0x002fe20000410000 */
[----:B------:R-:W-:-:S04]  /*11290*/  FMUL.FTZ R81, R81, R81 ;  /* 0x0000005151517220 */ /* 0x000fc80000410000 */
[----:B------:R-:W-:Y:S01]  /*112a0*/  FMUL.FTZ R62, R62, R81 ;  /* 0x000000513e3e7220 */ /* 0x000fe20000410000 */
[----:B------:R-:W0:Y:S01]  /*112b0*/  SHFL.IDX PT, R44, R44, RZ, 0x1f ;  /* 0x00001fff2c2c7589 */ /* 0x000e2200000e0000 */
[----:B--2---:R-:W-:Y:S02]  /*112c0*/  FADD.FTZ R46, R78, R45 ;  /* 0x0000002d4e2e7221 */ /* 0x004fe40000010000 */
[----:B------:R-:W-:-:S04]  /*112d0*/  FMUL.FTZ R62, R62, R79 ;  /* 0x0000004f3e3e7220 */ /* 0x000fc80000410000 */
[----:B------:R-:W-:Y:S02]  /*112e0*/  FFMA.FTZ R82, R47, R62, R46 ;  /* 0x0000003e2f527223 */ /* 0x000fe4000001002e */
[----:B------:R-:W1:Y:S03]  /*112f0*/  LDC R46, c[0x0][0x448] ;  /* 0x00011200ff2e7b82 */ /* 0x000e660000000800 */
[----:B------:R-:W1:Y:S01]  /*11300*/  SHFL.IDX PT, R45, R82, RZ, 0x1f ;  /* 0x00001fff522d7589 */ /* 0x000e6200000e0000 */
[C---:B0-----:R-:W-:Y:S01]  /*11310*/  FMUL.FTZ R47, R44.reuse, R44 ;  /* 0x0000002c2c2f7220 */ /* 0x041fe20000410000 */
[----:B------:R-:W-:-:S04]  /*11320*/  FSEL R62, R44, RZ, !P2 ;  /* 0x000000ff2c3e7208 */ /* 0x000fc80005000000 */
[----:B------:R-:W-:Y:S02]  /*11330*/  FSEL R47, R47, RZ, P2 ;  /* 0x000000ff2f2f7208 */ /* 0x000fe40001000000 */
[----:B------:R-:W-:Y:S01]  /*11340*/  ISETP.NE.AND P2, PT, R60, RZ, PT ;  /* 0x000000ff3c00720c */ /* 0x000fe20003f45270 */
[----:B-1----:R-:W-:Y:S01]  /*11350*/  FFMA.FTZ R46, R45, UR16, R46 ;  /* 0x000000102d2e7c23 */ /* 0x002fe2000801002e */
[----:B------:R-:W-:-:S03]  /*11360*/  MOV R45, UR14 ;  /* 0x0000000e002d7c02 */ /* 0x000fc60008000f00 */
[----:B------:R-:W-:Y:S01]  /*11370*/  FADD.FTZ R47, R46, R47 ;  /* 0x0000002f2e2f7221 */ /* 0x000fe20000010000 */
[----:B------:R-:W-:-:S07]  /*11380*/  IMAD.U32 R46, RZ, RZ, UR14 ;  /* 0x0000000eff2e7e24 */ /* 0x000fce000f8e00ff */
[----:B------:R-:W0:Y:S01]  /*11390*/  @!P2 LDC.64 R80, c[0x0][0x3c0] ;  /* 0x0000f000ff50ab82 */ /* 0x000e220000000a00 */
[----:B------:R-:W1:Y:S07]  /*113a0*/  MUFU.RSQ R60, R47 ;  /* 0x0000002f003c7308 */ /* 0x000e6e0000001400 */
[----:B------:R-:W2:Y:S01]  /*113b0*/  @!P2 LDC.64 R78, c[0x0][0x3c8] ;  /* 0x0000f200ff4eab82 */ /* 0x000ea20000000a00 */
[----:B0-----:R-:W-:-:S05]  /*113c0*/  @!P2 IMAD.WIDE R80, R45, 0x4, R80 ;  /* 0x000000042d50a825 */ /* 0x001fca00078e0250 */
[----:B------:R0:W-:Y:S01]  /*113d0*/  @!P2 STG.E desc[UR6][R80.64], R44 ;  /* 0x0000002c5000a986 */ /* 0x0001e2000c101906 */
[----:B--2---:R-:W-:-:S05]  /*113e0*/  @!P2 IMAD.WIDE R78, R46, 0x4, R78 ;  /* 0x000000042e4ea825 */ /* 0x004fca00078e024e */
[----:B-1----:R0:W-:Y:S01]  /*113f0*/  @!P2 STG.E desc[UR6][R78.64], R60 ;  /* 0x0000003c4e00a986 */ /* 0x0021e2000c101906 */
[----:B------:R-:W-:Y:S05]  /*11400*/  @!P0 BRA `(.L_x_16736) ;  /* 0x00000000006c8947 */ /* 0x000fea0003800000 */
[----:B------:R-:W1:Y:S01]  /*11410*/  LDC.64 R90, c[0x0][0x428] ;  /* 0x00010a00ff5a7b82 */ /* 0x000e620000000a00 */
[----:B------:R-:W-:Y:S01]  /*11420*/  SHF.R.U64 R46, R66, 0x10, R67 ;  /* 0x00000010422e7819 */ /* 0x000fe20000001243 */
[--C-:B0-----:R-:W-:Y:S01]  /*11430*/  FADD.FTZ R81, R49, -R62.reuse ;  /* 0x8000003e31517221 */ /* 0x101fe20000010000 */
[----:B------:R-:W-:Y:S01]  /*11440*/  SHF.R.U64 R45, R20, 0x10, R21 ;  /* 0x00000010142d7819 */ /* 0x000fe20000001215 */
[----:B------:R-:W-:Y:S01]  /*11450*/  FADD.FTZ R79, R48, -R62 ;  /* 0x8000003e304f7221 */ /* 0x000fe20000010000 */
[----:B------:R-:W-:Y:S02]  /*11460*/  HADD2.F32 R47, -RZ, R76.H0_H0 ;  /* 0x2000004cff2f7230 */ /* 0x000fe40000004100 */
[C---:B------:R-:W-:Y:S01]  /*11470*/  FMUL.FTZ R78, R60.reuse, R81 ;  /* 0x000000513c4e7220 */ /* 0x040fe20000410000 */
[----:B------:R-:W-:Y:S02]  /*11480*/  HADD2.F32 R46, -RZ, R46.H0_H0 ;  /* 0x2000002eff2e7230 */ /* 0x000fe40000004100 */
[----:B------:R-:W-:Y:S01]  /*11490*/  FMUL.FTZ R79, R60, R79 ;  /* 0x0000004f3c4f7220 */ /* 0x000fe20000410000 */
[----:B------:R-:W-:-:S02]  /*114a0*/  HADD2.F32 R45, -RZ, R45.H0_H0 ;  /* 0x2000002dff2d7230 */ /* 0x000fc40000004100 */
[--C-:B------:R-:W-:Y:S01]  /*114b0*/  FADD.FTZ R81, R50, -R62.reuse ;  /* 0x8000003e32517221 */ /* 0x100fe20000010000 */
[----:B------:R-:W-:Y:S02]  /*114c0*/  HADD2.F32 R44, -RZ, R20.H0_H0 ;  /* 0x20000014ff2c7230 */ /* 0x000fe40000004100 */
[----:B------:R-:W-:Y:S01]  /*114d0*/  FADD.FTZ R83, R51, -R62 ;  /* 0x8000003e33537221 */ /* 0x000fe20000010000 */
[----:B------:R-:W-:Y:S01]  /*114e0*/  FFMA.FTZ R45, R78, R46, R45 ;  /* 0x0000002e4e2d7223 */ /* 0x000fe2000001002d */
[----:B------:R-:W-:Y:S01]  /*114f0*/  SHF.R.U32.HI R78, RZ, 0x10, R67 ;  /* 0x00000010ff4e7819 */ /* 0x000fe20000011643 */
[----:B------:R-:W-:Y:S01]  /*11500*/  FFMA.FTZ R44, R79, R47, R44 ;  /* 0x0000002f4f2c7223 */ /* 0x000fe2000001002c */
[----:B------:R-:W-:Y:S02]  /*11510*/  HADD2.F32 R79, -RZ, R76.H1_H1 ;  /* 0x3000004cff4f7230 */ /* 0x000fe40000004100 */
[----:B------:R-:W-:Y:S01]  /*11520*/  FMUL.FTZ R81, R60, R81 ;  /* 0x000000513c517220 */ /* 0x000fe20000410000 */
[----:B------:R-:W-:-:S02]  /*11530*/  HADD2.F32 R46, -RZ, R21.H0_H0 ;  /* 0x20000015ff2e7230 */ /* 0x000fc40000004100 */
[----:B------:R-:W-:Y:S01]  /*11540*/  FMUL.FTZ R80, R60, R83 ;  /* 0x000000533c507220 */ /* 0x000fe20000410000 */
[----:B------:R-:W-:Y:S02]  /*11550*/  HADD2.F32 R47, -RZ, R77.H0_H0 ;  /* 0x2000004dff2f7230 */ /* 0x000fe40000004100 */
[----:B------:R-:W-:Y:S02]  /*11560*/  HADD2.F32 R78, -RZ, R78.H0_H0 ;  /* 0x2000004eff4e7230 */ /* 0x000fe40000004100 */
[----:B------:R-:W-:Y:S01]  /*11570*/  FFMA.FTZ R46, R81, R79, R46 ;  /* 0x0000004f512e7223 */ /* 0x000fe2000001002e */
[C---:B-1----:R-:W-:Y:S01]  /*11580*/  IMAD.WIDE.U32 R90, R59.reuse, 0x10, R90 ;  /* 0x000000103b5a7825 */ /* 0x042fe200078e005a */
[----:B------:R-:W-:-:S03]  /*11590*/  IADD3 R59, PT, PT, R59, 0x80, RZ ;  /* 0x000000803b3b7810 */ /* 0x000fc60007ffe0ff */
[----:B------:R-:W-:-:S05]  /*115a0*/  FFMA.FTZ R47, R80, R78, R47 ;  /* 0x0000004e502f7223 */ /* 0x000fca000001002f */
[----:B------:R1:W-:Y:S02]  /*115b0*/  STG.E.128 desc[UR6][R90.64], R44 ;  /* 0x0000002c5a007986 */ /* 0x0003e4000c101d06 */
.L_x_16736:
[----:B------:R-:W-:Y:S05]  /*115c0*/  BSYNC.RECONVERGENT B0 ;  /* 0x0000000000007941 */ /* 0x000fea0003800200 */
.L_x_16735:
[----:B------:R-:W-:Y:S01]  /*115d0*/  ISETP.NE.AND P0, PT, R61, RZ, PT ;  /* 0x000000ff3d00720c */ /* 0x000fe20003f05270 */
[----:B------:R-:W-:-:S12]  /*115e0*/  BSSY.RECONVERGENT B0, `(.L_x_16737) ;  /* 0x000001a000007945 */ /* 0x000fd80003800200 */
[----:B------:R-:W-:Y:S05]  /*115f0*/  @!P0 BRA `(.L_x_16738) ;  /* 0x0000000000608947 */ /* 0x000fea0003800000 */
[----:B------:R-:W2:Y:S01]  /*11600*/  LDC.64 R82, c[0x0][0x428] ;  /* 0x00010a00ff527b82 */ /* 0x000ea20000000a00 */
[--C-:B0-----:R-:W-:Y:S01]  /*11610*/  FADD.FTZ R79, R24, -R62.reuse ;  /* 0x8000003e184f7221 */ /* 0x101fe20000010000 */
[----:B------:R-:W-:Y:S02]  /*11620*/  HADD2.F32 R61, -RZ, R68.H0_H0 ;  /* 0x20000044ff3d7230 */ /* 0x000fe40000004100 */
[----:B-1----:R-:W-:Y:S01]  /*11630*/  FADD.FTZ R47, R25, -R62 ;  /* 0x8000003e192f7221 */ /* 0x002fe20000010000 */
[----:B------:R-:W-:Y:S02]  /*11640*/  HADD2.F32 R44, -RZ, R18.H0_H0 ;  /* 0x20000012ff2c7230 */ /* 0x000fe40000004100 */
[C---:B------:R-:W-:Y:S01]  /*11650*/  FMUL.FTZ R79, R60.reuse, R79 ;  /* 0x0000004f3c4f7220 */ /* 0x040fe20000410000 */
[----:B------:R-:W-:Y:S02]  /*11660*/  HADD2.F32 R45, -RZ, R69.H0_H0 ;  /* 0x20000045ff2d7230 */ /* 0x000fe40000004100 */
[----:B------:R-:W-:Y:S01]  /*11670*/  FMUL.FTZ R47, R60, R47 ;  /* 0x0000002f3c2f7220 */ /* 0x000fe20000410000 */
[----:B------:R-:W-:-:S02]  /*11680*/  HADD2.F32 R46, -RZ, R77.H1_H1 ;  /* 0x3000004dff2e7230 */ /* 0x000fc40000004100 */
[----:B------:R-:W-:Y:S01]  /*11690*/  FFMA.FTZ R44, R79, R61, R44 ;  /* 0x0000003d4f2c7223 */ /* 0x000fe2000001002c */
[--C-:B------:R-:W-:Y:S01]  /*116a0*/  FADD.FTZ R79, R26, -R62.reuse ;  /* 0x8000003e1a4f7221 */ /* 0x100fe20000010000 */
[----:B------:R-:W-:Y:S01]  /*116b0*/  FADD.FTZ R81, R27, -R62 ;  /* 0x8000003e1b517221 */ /* 0x000fe20000010000 */
[----:B------:R-:W-:Y:S02]  /*116c0*/  HADD2.F32 R61, -RZ, R68.H1_H1 ;  /* 0x30000044ff3d7230 */ /* 0x000fe40000004100 */
[----:B------:R-:W-:Y:S01]  /*116d0*/  FFMA.FTZ R45, R47, R45, R46 ;  /* 0x0000002d2f2d7223 */ /* 0x000fe2000001002e */
[----:B------:R-:W-:Y:S02]  /*116e0*/  HADD2.F32 R46, -RZ, R19.H0_H0 ;  /* 0x20000013ff2e7230 */ /* 0x000fe40000004100 */
[C---:B------:R-:W-:Y:S01]  /*116f0*/  FMUL.FTZ R79, R60.reuse, R79 ;  /* 0x0000004f3c4f7220 */ /* 0x040fe20000410000 */
[----:B------:R-:W-:Y:S02]  /*11700*/  HADD2.F32 R78, -RZ, R69.H1_H1 ;  /* 0x30000045ff4e7230 */ /* 0x000fe40000004100 */
[----:B------:R-:W-:Y:S01]  /*11710*/  FMUL.FTZ R80, R60, R81 ;  /* 0x000000513c507220 */ /* 0x000fe20000410000 */
[----:B------:R-:W-:-:S02]  /*11720*/  HADD2.F32 R47, -RZ, R85.H0_H0 ;  /* 0x20000055ff2f7230 */ /* 0x000fc40000004100 */
[----:B------:R-:W-:-:S03]  /*11730*/  FFMA.FTZ R46, R79, R61, R46 ;  /* 0x0000003d4f2e7223 */ /* 0x000fc6000001002e */
[----:B------:R-:W-:Y:S01]  /*11740*/  FFMA.FTZ R47, R80, R78, R47 ;  /* 0x0000004e502f7223 */ /* 0x000fe2000001002f */
[----:B--2---:R-:W-:-:S04]  /*11750*/  IMAD.WIDE.U32 R82, R59, 0x10, R82 ;  /* 0x000000103b527825 */ /* 0x004fc800078e0052 */
[----:B------:R-:W-:Y:S01]  /*11760*/  VIADD R59, R59, 0x80 ;  /* 0x000000803b3b7836 */ /* 0x000fe20000000000 */
[----:B------:R2:W-:Y:S06]  /*11770*/  STG.E.128 desc[UR6][R82.64], R44 ;  /* 0x0000002c52007986 */ /* 0x0005ec000c101d06 */
.L_x_16738:
[----:B------:R-:W-:Y:S05]  /*11780*/  BSYNC.RECONVERGENT B0 ;  /* 0x0000000000007941 */ /* 0x000fea0003800200 */
.L_x_16737:
[----:B------:R-:W-:Y:S01]  /*11790*/  ISETP.NE.AND P0, PT, R63, RZ, PT ;  /* 0x000000ff3f00720c */ /* 0x000fe20003f05270 */
[----:B------:R-:W-:-:S12]  /*117a0*/  BSSY.RECONVERGENT B0, `(.L_x_16739) ;  /* 0x000001a000007945 */ /* 0x000fd80003800200 */
[----:B------:R-:W-:Y:S05]  /*117b0*/  @!P0 BRA `(.L_x_16740) ;  /* 0x0000000000608947 */ /* 0x000fea0003800000 */
[----:B--2---:R-:W2:Y:S01]  /*117c0*/  LDC.64 R82, c[0x0][0x428] ;  /* 0x00010a00ff527b82 */ /* 0x004ea20000000a00 */
[--C-:B------:R-:W-:Y:S01]  /*117d0*/  FADD.FTZ R63, R28, -R62.reuse ;  /* 0x8000003e1c3f7221 */ /* 0x100fe20000010000 */
[----:B------:R-:W-:Y:S02]  /*117e0*/  HADD2.F32 R61, -RZ, R70.H0_H0 ;  /* 0x20000046ff3d7230 */ /* 0x000fe40000004100 */
[----:B-1----:R-:W-:Y:S01]  /*117f0*/  FADD.FTZ R47, R29, -R62 ;  /* 0x8000003e1d2f7221 */ /* 0x002fe20000010000 */
[----:B0-----:R-:W-:Y:S02]  /*11800*/  HADD2.F32 R44, -RZ, R16.H0_H0 ;  /* 0x20000010ff2c7230 */ /* 0x001fe40000004100 */
        /* <DEDUP_REMOVED lines=16> */
[C---:B--2---:R-:W-:Y:S01]  /*11910*/  IMAD.WIDE.U32 R82, R59.reuse, 0x10, R82 ;  /* 0x000000103b527825 */ /* 0x044fe200078e0052 */
[----:B------:R-:W-:-:S04]  /*11920*/  IADD3 R59, PT, PT, R59, 0x80, RZ ;  /* 0x000000803b3b7810 */ /* 0x000fc80007ffe0ff */
[----:B------:R3:W-:Y:S03]  /*11930*/  STG.E.128 desc[UR6][R82.64], R44 ;  /* 0x0000002c52007986 */ /* 0x0007e6000c101d06 */
.L_x_16740:
[----:B------:R-:W-:Y:S05]  /*11940*/  BSYNC.RECONVERGENT B0 ;  /* 0x0000000000007941 */ /* 0x000fea0003800200 */
.L_x_16739:
[----:B------:R-:W-:Y:S01]  /*11950*/  ISETP.NE.AND P0, PT, R64, RZ, PT ;  /* 0x000000ff4000720c */ /* 0x000fe20003f05270 */
[----:B------:R-:W-:-:S12]  /*11960*/  BSSY.RECONVERGENT B0, `(.L_x_16741) ;  /* 0x000001a000007945 */ /* 0x000fd80003800200 */
[----:B------:R-:W-:Y:S05]  /*11970*/  @!P0 BRA `(.L_x_16742) ;  /* 0x0000000000608947 */ /* 0x000fea0003800000 */
[----:B0-----:R-:W0:Y:S01]  /*11980*/  LDC.64 R80, c[0x0][0x428] ;  /* 0x00010a00ff507b82 */ /* 0x001e220000000a00 */
[--C-:B------:R-:W-:Y:S01]  /*11990*/  FADD.FTZ R61, R32, -R62.reuse ;  /* 0x8000003e203d7221 */ /* 0x100fe20000010000 */
[----:B-123--:R-:W-:Y:S02]  /*119a0*/  HADD2.F32 R47, -RZ, R72.H0_H0 ;  /* 0x20000048ff2f7230 */ /* 0x00efe40000004100 */
[----:B------:R-:W-:Y:S01]  /*119b0*/  FADD.FTZ R63, R33, -R62 ;  /* 0x8000003e213f7221 */ /* 0x000fe20000010000 */
        /* <DEDUP_REMOVED lines=17> */
[----:B0-----:R-:W-:-:S04]  /*11ad0*/  IMAD.WIDE.U32 R80, R59, 0x10, R80 ;  /* 0x000000103b507825 */ /* 0x001fc800078e0050 */
[----:B------:R-:W-:Y:S01]  /*11ae0*/  VIADD R59, R59, 0x80 ;  /* 0x000000803b3b7836 */ /* 0x000fe20000000000 */
[----:B------:R4:W-:Y:S06]  /*11af0*/  STG.E.128 desc[UR6][R80.64], R44 ;  /* 0x0000002c50007986 */ /* 0x0009ec000c101d06 */
.L_x_16742:
[----:B------:R-:W-:Y:S05]  /*11b00*/  BSYNC.RECONVERGENT B0 ;  /* 0x0000000000007941 */ /* 0x000fea0003800200 */
.L_x_16741:
[----:B------:R-:W-:Y:S01]  /*11b10*/  ISETP.NE.AND P0, PT, R65, RZ, PT ;  /* 0x000000ff4100720c */ /* 0x000fe20003f05270 */
[----:B------:R-:W-:-:S12]  /*11b20*/  BSSY.RECONVERGENT B0, `(.L_x_16743) ;  /* 0x000001a000007945 */ /* 0x000fd80003800200 */
[----:B------:R-:W-:Y:S05]  /*11b30*/  @!P0 BRA `(.L_x_16744) ;  /* 0x0000000000608947 */ /* 0x000fea0003800000 */
[----:B0-----:R-:W0:Y:S01]  /*11b40*/  LDC.64 R78, c[0x0][0x428] ;  /* 0x00010a00ff4e7b82 */ /* 0x001e220000000a00 */
[--C-:B------:R-:W-:Y:S01]  /*11b50*/  FADD.FTZ R63, R36, -R62.reuse ;  /* 0x8000003e243f7221 */ /* 0x100fe20000010000 */
[----:B-1234-:R-:W-:Y:S02]  /*11b60*/  HADD2.F32 R44, -RZ, R74.H0_H0 ;  /* 0x2000004aff2c7230 */ /* 0x01efe40000004100 */
        /* <DEDUP_REMOVED lines=18> */
[C---:B0-----:R-:W-:Y:S01]  /*11c90*/  IMAD.WIDE.U32 R78, R59.reuse, 0x10, R78 ;  /* 0x000000103b4e7825 */ /* 0x041fe200078e004e */
[----:B------:R-:W-:-:S04]  /*11ca0*/  IADD3 R59, PT, PT, R59, 0x80, RZ ;  /* 0x000000803b3b7810 */ /* 0x000fc80007ffe0ff */
[----:B------:R0:W-:Y:S03]  /*11cb0*/  STG.E.128 desc[UR6][R78.64], R44 ;  /* 0x0000002c4e007986 */ /* 0x0001e6000c101d06 */
.L_x_16744:
[----:B------:R-:W-:Y:S05]  /*11cc0*/  BSYNC.RECONVERGENT B0 ;  /* 0x0000000000007941 */ /* 0x000fea0003800200 */
.L_x_16743:
        /* <DEDUP_REMOVED lines=10> */
[----:B------:R-:W-:-:S03]  /*11d70*/  FMUL.FTZ R62, R60, R65 ;  /* 0x000000413c3e7220 */ /* 0x000fc60000410000 */
[----:B------:R-:W-:Y:S01]  /*11d80*/  FFMA.FTZ R46, R46, R6, R3 ;  /* 0x000000062e2e7223 */ /* 0x000fe20000010003 */
[----:B0-----:R-:W-:-:S04]  /*11d90*/  IMAD.WIDE.U32 R60, R59, 0x10, R44 ;  /* 0x000000103b3c7825 */ /* 0x001fc800078e002c */
[----:B------:R-:W-:Y:S01]  /*11da0*/  FFMA.FTZ R45, R47, R7, R10 ;  /* 0x000000072f2d7223 */ /* 0x000fe2000001000a */
[----:B------:R-:W-:Y:S01]  /*11db0*/  FFMA.FTZ R44, R63, R5, R2 ;  /* 0x000000053f2c7223 */ /* 0x000fe20000010002 */
[----:B------:R-:W-:-:S05]  /*11dc0*/  FFMA.FTZ R47, R62, R8, R9 ;  /* 0x000000083e2f7223 */ /* 0x000fca0000010009 */
[----:B------:R0:W-:Y:S02]  /*11dd0*/  STG.E.128 desc[UR6][R60.64], R44 ;  /* 0x0000002c3c007986 */ /* 0x0001e4000c101d06 */
.L_x_16746:
[----:B------:R-:W-:Y:S05]  /*11de0*/  BSYNC.RECONVERGENT B0 ;  /* 0x0000000000007941 */ /* 0x000fea0003800200 */
.L_x_16745:
[----:B------:R-:W-:Y:S02]  /*11df0*/  UIADD3 UR14, UPT, UPT, UR14, UR12, URZ ;  /* 0x0000000c0e0e7290 */ /* 0x000fe4000fffe0ff */
[----:B------:R-:W-:Y:S02]  /*11e00*/  UPLOP3.LUT UP2, UPT, UPT, UPT, UP2, 0x40, 0x4 ;  /* 0x000000000004789c */ /* 0x000fe40003f4e820 */
[----:B------:R-:W-:-:S09]  /*11e10*/  UISETP.GE.AND UP1, UPT, UR14, UR13, UPT ;  /* 0x0000000d0e00728c */ /* 0x000fd2000bf26270 */
[----:B------:R-:W-:Y:S05]  /*11e20*/  BRA.U !UP1, `(.L_x_16747) ;  /* 0xfffffef109d47547 */ /* 0x000fea000b83ffff */
[----:B------:R-:W-:Y:S05]  /*11e30*/  EXIT ;  /* 0x000000000000794d */ /* 0x000fea0003800000 */
.L_x_16748:
        /* <DEDUP_REMOVED lines=12> */
.L_x_20867:


//--------------------- .text._ZN10layer_norm13ln_fwd_kernelINS_13Kernel_traitsI6__halfffffjLj3072ELj1ELj1ELj4ELj16ENS_18Kernel_traits_baseILj3072ES2_ffffjLj128EEEEELb1ELb0ELb0ELb1EEEvNS_9FwdParamsE --------------------------
	.section	.text._ZN10layer_norm13ln_fwd_kernelINS_13Kernel_traitsI6__halfffffjLj3072ELj1ELj1ELj4ELj16ENS_18Kernel_traits_baseILj3072ES2_ffffjLj128EEEEELb1ELb0ELb0ELb1EEEvNS_9FwdParamsE,"ax",@progbits
	.align	128
        .global         _ZN10layer_norm13ln_fwd_kernelINS_13Kernel_traitsI6__halfffffjLj3072ELj1ELj1ELj4ELj16ENS_18Kernel_traits_baseILj3072ES2_ffffjLj128EEEEELb1ELb0ELb0ELb1EEEvNS_9FwdParamsE
        .type           _ZN10layer_norm13ln_fwd_kernelINS_13Kernel_traitsI6__halfffffjLj3072ELj1ELj1ELj4ELj16ENS_18Kernel_traits_baseILj3072ES2_ffffjLj128EEEEELb1ELb0ELb0ELb1EEEvNS_9FwdParamsE,@function
        .size           _ZN10layer_norm13ln_fwd_kernelINS_13Kernel_traitsI6__halfffffjLj3072ELj1ELj1ELj4ELj16ENS_18Kernel_traits_baseILj3072ES2_ffffjLj128EEEEELb1ELb0ELb0ELb1EEEvNS_9FwdParamsE,(.L_x_20868 - _ZN10layer_norm13ln_fwd_kernelINS_13Kernel_traitsI6__halfffffjLj3072ELj1ELj1ELj4ELj16ENS_18Kernel_traits_baseILj3072ES2_ffffjLj128EEEEELb1ELb0ELb0ELb1EEEvNS_9FwdParamsE)
        .other          _ZN10layer_norm13ln_fwd_kernelINS_13Kernel_traitsI6__halfffffjLj3072ELj1ELj1ELj4ELj16ENS_18Kernel_traits_baseILj3072ES2_ffffjLj128EEEEELb1ELb0ELb0ELb1EEEvNS_9FwdParamsE,@"STO_CUDA_ENTRY STV_DEFAULT"
_ZN10layer_norm13ln_fwd_kernelINS_13Kernel_traitsI6__halfffffjLj3072ELj1ELj1ELj4ELj16ENS_18Kernel_traits_baseILj3072ES2_ffffjLj128EEEEELb1ELb0ELb0ELb1EEEvNS_9FwdParamsE:
.text._ZN10layer_norm13ln_fwd_kernelINS_13Kernel_traitsI6__halfffffjLj3072ELj1ELj1ELj4ELj16ENS_18Kernel_traits_baseILj3072ES2_ffffjLj128EEEEELb1ELb0ELb0ELb1EEEvNS_9FwdParamsE:
[----:B------:R-:W-:Y:S01]  /*0000*/  LDC R1, c[0x0][0x37c] ;  /* 0x0000df00ff017b82 */ /* 0x000fe20000000800 */
[----:B------:R-:W0:Y:S01]  /*0010*/  LDCU.U8 UR4, c[0x0][0x464] ;  /* 0x00008c80ff0477ac */ /* 0x000e220008000000 */
[----:B------:R-:W1:Y:S06]  /*0020*/  S2R R76, SR_TID.X ;  /* 0x00000000004c7919 */ /* 0x000e6c0000002100 */
[----:B------:R-:W2:Y:S01]  /*0030*/  LDC R46, c[0x0][0x458] ;  /* 0x00011600ff2e7b82 */ /* 0x000ea20000000800 */
[----:B------:R-:W3:Y:S01]  /*0040*/  LDCU.64 UR12, c[0x0][0x450] ;  /* 0x00008a00ff0c77ac */ /* 0x000ee20008000a00 */
[----:B------:R-:W4:Y:S06]  /*0050*/  LDCU.64 UR10, c[0x0][0x358] ;  /* 0x00006b00ff0a77ac */ /* 0x000f2c0008000a00 */
[----:B------:R-:W2:Y:S01]  /*0060*/  LDC R47, c[0x0][0x45c] ;  /* 0x00011700ff2f7b82 */ /* 0x000ea20000000800 */
[----:B0-----:R-:W-:Y:S01]  /*0070*/  ISETP.NE.AND P1, PT, RZ, UR4, PT ;  /* 0x00000004ff007c0c */ /* 0x001fe2000bf25270 */
[----:B------:R-:W0:Y:S06]  /*0080*/  LDCU.64 UR4, c[0x0][0x438] ;  /* 0x00008700ff0477ac */ /* 0x000e2c0008000a00 */
[----:B------:R-:W1:Y:S01]  /*0090*/  LDC.64 R26, c[0x0][0x3d0] ;  /* 0x0000f400ff1a7b82 */ /* 0x000e620000000a00 */
[----:B---3--:R-:W-:-:S02]  /*00a0*/  IMAD.U32 R22, RZ, RZ, UR12 ;  /* 0x0000000cff167e24 */ /* 0x008fc4000f8e00ff */
[----:B------:R-:W-:-:S06]  /*00b0*/  IMAD.U32 R23, RZ, RZ, UR13 ;  /* 0x0000000dff177e24 */ /* 0x000fcc000f8e00ff */
[----:B----4-:R-:W5:Y:S04]  /*00c0*/  @P1 LDG.E.64 R22, desc[UR10][R22.64] ;  /* 0x0000000a16161981 */ /* 0x010f68000c1e1b00 */
[----:B--2---:R-:W5:Y:S01]  /*00d0*/  @P1 LDG.E.64 R24, desc[UR10][R46.64] ;  /* 0x0000000a2e181981 */ /* 0x004f62000c1e1b00 */
[----:B0-----:R-:W-:Y:S01]  /*00e0*/  ISETP.NE.U32.AND P0, PT, RZ, UR4, PT ;  /* 0x00000004ff007c0c */ /* 0x001fe2000bf05070 */
[----:B------:R-:W0:Y:S01]  /*00f0*/  S2UR UR18, SR_CTAID.X ;  /* 0x00000000001279c3 */ /* 0x000e220000002500 */
[----:B------:R-:W0:Y:S02]  /*0100*/  LDCU UR4, c[0x0][0x384] ;  /* 0x00007080ff0477ac */ /* 0x000e240008000800 */
[----:B------:R-:W-:-:S13]  /*0110*/  ISETP.NE.AND.EX P0, PT, RZ, UR5, PT, P0 ;  /* 0x00000005ff007c0c */ /* 0x000fda000bf05300 */
[----:B------:R-:W1:Y:S02]  /*0120*/  @P0 LDC.64 R28, c[0x0][0x438] ;  /* 0x00010e00ff1c0b82 */ /* 0x000e640000000a00 */
[----:B-1----:R-:W-:-:S05]  /*0130*/  @P0 IMAD.WIDE.U32 R28, R76, 0x8, R28 ;  /* 0x000000084c1c0825 */ /* 0x002fca00078e001c */
[----:B------:R-:W5:Y:S04]  /*0140*/  @P0 LDG.E.64 R74, desc[UR10][R28.64] ;  /* 0x0000000a1c4a0981 */ /* 0x000f68000c1e1b00 */
[----:B------:R-:W5:Y:S04]  /*0150*/  @P0 LDG.E.64 R66, desc[UR10][R28.64+0x400] ;  /* 0x0004000a1c420981 */ /* 0x000f68000c1e1b00 */
[----:B------:R-:W5:Y:S04]  /*0160*/  @P0 LDG.E.64 R8, desc[UR10][R28.64+0x800] ;  /* 0x0008000a1c080981 */ /* 0x000f68000c1e1b00 */
[----:B------:R-:W5:Y:S04]  /*0170*/  @P0 LDG.E.64 R4, desc[UR10][R28.64+0xc00] ;  /* 0x000c000a1c040981 */ /* 0x000f68000c1e1b00 */
[----:B------:R-:W5:Y:S04]  /*0180*/  @P0 LDG.E.64 R2, desc[UR10][R28.64+0x1000] ;  /* 0x0010000a1c020981 */ /* 0x000f68000c1e1b00 */
[----:B------:R-:W5:Y:S01]  /*0190*/  @P0 LDG.E.64 R10, desc[UR10][R28.64+0x1400] ;  /* 0x0014000a1c0a0981 */ /* 0x000f62000c1e1b00 */
[----:B------:R-:W-:Y:S01]  /*01a0*/  IMAD.WIDE.U32 R26, R76, 0x8, R26 ;  /* 0x000000084c1a7825 */ /* 0x000fe200078e001a */
[----:B0-----:R-:W-:-:S04]  /*01b0*/  UISETP.GE.AND UP0, UPT, UR18, UR4, UPT ;  /* 0x000000041200728c */ /* 0x001fc8000bf06270 */
[----:B------:R-:W5:Y:S04]  /*01c0*/  LDG.E.64 R20, desc[UR10][R26.64] ;  /* 0x0000000a1a147981 */ /* 0x000f68000c1e1b00 */
[----:B------:R-:W5:Y:S04]  /*01d0*/  LDG.E.64 R18, desc[UR10][R26.64+0x400] ;  /* 0x0004000a1a127981 */ /* 0x000f68000c1e1b00 */
[----:B------:R-:W5:Y:S04]  /*01e0*/  LDG.E.64 R16, desc[UR10][R26.64+0x800] ;  /* 0x0008000a1a107981 */ /* 0x000f68000c1e1b00 */
[----:B------:R-:W5:Y:S04]  /*01f0*/  LDG.E.64 R14, desc[UR10][R26.64+0xc00] ;  /* 0x000c000a1a0e7981 */ /* 0x000f68000c1e1b00 */
[----:B------:R-:W5:Y:S04]  /*0200*/  LDG.E.64 R12, desc[UR10][R26.64+0x1000] ;  /* 0x0010000a1a0c7981 */ /* 0x000f68000c1e1b00 */
[----:B------:R0:W5:Y:S01]  /*0210*/  LDG.E.64 R6, desc[UR10][R26.64+0x1400] ;  /* 0x0014000a1a067981 */ /* 0x000162000c1e1b00 */
[----:B------:R-:W-:Y:S01]  /*0220*/  PLOP3.LUT P2, PT, PT, PT, UP0, 0x80, 0x8 ;  /* 0x000000000008781c */ /* 0x000fe20003f4f008 */
[----:B0-----:R-:W0:-:S12]  /*0230*/  @P1 LDC R27, c[0x0][0x460] ;  /* 0x00011800ff1b1b82 */ /* 0x001e180000000800 */
[----:B------:R-:W-:Y:S05]  /*0240*/  @P2 EXIT ;  /* 0x000000000000294d */ /* 0x000fea0003800000 */
[----:B------:R-:W1:Y:S01]  /*0250*/  LDC R29, c[0x0][0x360] ;  /* 0x0000d800ff1d7b82 */ /* 0x000e620000000800 */
[----:B0----5:R-:W-:Y:S01]  /*0260*/  @P1 IADD3 R46, P2, PT, R24, R27, RZ ;  /* 0x0000001b182e1210 */ /* 0x021fe20007f5e0ff */
[----:B------:R-:W0:Y:S01]  /*0270*/  LDCU.64 UR4, c[0x0][0x3e0] ;  /* 0x00007c00ff0477ac */ /* 0x000e220008000a00 */
        /* <DEDUP_REMOVED lines=12> */
[----:B------:R-:W-:Y:S01]  /*0340*/  MOV R69, R18 ;  /* 0x0000001200457202 */ /* 0x000fe20000000f00 */
[----:B------:R-:W-:Y:S01]  /*0350*/  UIADD3 UR21, UPT, UPT, UR12, -0x61c88647, URZ ;  /* 0x9e3779b90c157890 */ /* 0x000fe2000fffe0ff */
[--C-:B------:R-:W-:Y:S01]  /*0360*/  SHF.R.U32.HI R63, RZ, 0x10, R19.reuse ;  /* 0x00000010ff3f7819 */ /* 0x100fe20000011613 */
[----:B------:R-:W-:Y:S01]  /*0370*/  IMAD R27, R83, -0x2daee0ad, RZ ;  /* 0xd2511f53531b7824 */ /* 0x000fe200078e02ff */
[----:B------:R-:W-:Y:S01]  /*0380*/  UIADD3 UR23, UPT, UPT, UR12, 0x3c6ef372, URZ ;  /* 0x3c6ef3720c177890 */ /* 0x000fe2000fffe0ff */
[----:B------:R-:W-:Y:S01]  /*0390*/  LOP3.LUT R0, R0, UR13, RZ, 0x3c, !PT ;  /* 0x0000000d00007c12 */ /* 0x000fe2000f8e3cff */
[----:B------:R-:W-:Y:S01]  /*03a0*/  UIADD3 UR22, UPT, UPT, UR13, -0x4498517b, URZ ;  /* 0xbb67ae850d167890 */ /* 0x000fe2000fffe0ff */
[----:B------:R-:W-:Y:S01]  /*03b0*/  IMAD.MOV.U32 R65, RZ, RZ, R19 ;  /* 0x000000ffff417224 */ /* 0x000fe200078e0013 */
[----:B------:R-:W-:Y:S01]  /*03c0*/  UIADD3 UR24, UPT, UPT, UR13, 0x76cf5d0a, URZ ;  /* 0x76cf5d0a0d187890 */ /* 0x000fe2000fffe0ff */
[----:B-1----:R-:W-:Y:S01]  /*03d0*/  IMAD R84, R29, UR18, R76 ;  /* 0x000000121d547c24 */ /* 0x002fe2000f8e024c */
[----:B------:R-:W-:Y:S01]  /*03e0*/  UIADD3 UR26, UPT, UPT, UR13, 0x32370b8f, URZ ;  /* 0x32370b8f0d1a7890 */ /* 0x000fe2000fffe0ff */
[----:B------:R-:W-:Y:S01]  /*03f0*/  IMAD.HI.U32 R22, R0, -0x326172a9, RZ ;  /* 0xcd9e8d5700167827 */ /* 0x000fe200078e00ff */
[----:B------:R-:W-:Y:S01]  /*0400*/  UIADD3 UR25, UPT, UPT, UR12, -0x255992d5, URZ ;  /* 0xdaa66d2b0c197890 */ /* 0x000fe2000fffe0ff */
[----:B------:R-:W-:Y:S01]  /*0410*/  SHF.R.U32.HI R71, RZ, 0x10, R21 ;  /* 0x00000010ff477819 */ /* 0x000fe20000011615 */
[----:B------:R-:W-:Y:S01]  /*0420*/  UIADD3 UR27, UPT, UPT, UR12, 0x78dde6e4, URZ ;  /* 0x78dde6e40c1b7890 */ /* 0x000fe2000fffe0ff */
[----:B------:R-:W-:Y:S01]  /*0430*/  IMAD.HI.U32 R23, R84, -0x326172a9, RZ ;  /* 0xcd9e8d5754177827 */ /* 0x000fe200078e00ff */
[----:B------:R-:W-:Y:S01]  /*0440*/  UIADD3 UR28, UPT, UPT, UR13, -0x126145ec, URZ ;  /* 0xed9eba140d1c7890 */ /* 0x000fe2000fffe0ff */
[----:B------:R-:W-:Y:S01]  /*0450*/  SHF.R.U64 R59, R16, 0x10, R17 ;  /* 0x00000010103b7819 */ /* 0x000fe20000001211 */
[----:B------:R-:W-:Y:S01]  /*0460*/  UIADD3 UR30, UPT, UPT, UR13, -0x56f99767, URZ ;  /* 0xa90668990d1e7890 */ /* 0x000fe2000fffe0ff */
[----:B------:R-:W-:Y:S01]  /*0470*/  IMAD R25, R84, -0x326172a9, RZ ;  /* 0xcd9e8d5754197824 */ /* 0x000fe200078e02ff */
[----:B------:R-:W-:Y:S01]  /*0480*/  LOP3.LUT R23, R82, UR12, R23, 0x96, !PT ;  /* 0x0000000c52177c12 */ /* 0x000fe2000f8e9617 */
[----:B------:R-:W-:Y:S01]  /*0490*/  UIADD3 UR29, UPT, UPT, UR12, 0x1715609d, URZ ;  /* 0x1715609d0c1d7890 */ /* 0x000fe2000fffe0ff */
[----:B------:R-:W-:Y:S01]  /*04a0*/  IMAD.MOV.U32 R77, RZ, RZ, R20 ;  /* 0x000000ffff4d7224 */ /* 0x000fe200078e0014 */
[----:B------:R-:W-:Y:S01]  /*04b0*/  UIADD3 UR31, UPT, UPT, UR12, -0x4ab325aa, URZ ;  /* 0xb54cda560c1f7890 */ /* 0x000fe2000fffe0ff */
[----:B------:R-:W-:Y:S01]  /*04c0*/  LOP3.LUT R22, R25, UR21, R22, 0x96, !PT ;  /* 0x0000001519167c12 */ /* 0x000fe2000f8e9616 */
[C---:B------:R-:W-:Y:S01]  /*04d0*/  IMAD.HI.U32 R24, R23.reuse, -0x2daee0ad, RZ ;  /* 0xd2511f5317187827 */ /* 0x040fe200078e00ff */
[----:B------:R-:W-:Y:S01]  /*04e0*/  UIADD3 UR32, UPT, UPT, UR13, 0x646e171e, URZ ;  /* 0x646e171e0d207890 */ /* 0x000fe2000fffe0ff */
[----:B------:R-:W-:Y:S01]  /*04f0*/  MOV R30, R7 ;  /* 0x00000007001e7202 */ /* 0x000fe20000000f00 */
[----:B------:R-:W-:Y:S01]  /*0500*/  UIADD3 UR34, UPT, UPT, UR13, 0x1fd5c5a3, URZ ;  /* 0x1fd5c5a30d227890 */ /* 0x000fe2000fffe0ff */
[----:B------:R-:W-:Y:S01]  /*0510*/  IMAD R26, R23, -0x2daee0ad, RZ ;  /* 0xd2511f53171a7824 */ /* 0x000fe200078e02ff */
[----:B------:R-:W-:Y:S01]  /*0520*/  LOP3.LUT R24, R27, UR22, R24, 0x96, !PT ;  /* 0x000000161b187c12 */ /* 0x000fe2000f8e9618 */
[----:B------:R-:W-:Y:S01]  /*0530*/  IMAD R23, R0, -0x326172a9, RZ ;  /* 0xcd9e8d5700177824 */ /* 0x000fe200078e02ff */
[----:B------:R-:W-:Y:S01]  /*0540*/  UIADD3 UR33, UPT, UPT, UR12, 0x5384540f, URZ ;  /* 0x5384540f0c217890 */ /* 0x000fe2000fffe0ff */
[----:B------:R-:W-:Y:S01]  /*0550*/  IMAD.HI.U32 R25, R22, -0x2daee0ad, RZ ;  /* 0xd2511f5316197827 */ /* 0x000fe200078e00ff */
[----:B------:R-:W-:Y:S01]  /*0560*/  UIADD3 UR35, UPT, UPT, UR12, -0xe443238, URZ ;  /* 0xf1bbcdc80c237890 */ /* 0x000fe2000fffe0ff */
[----:B------:R-:W-:Y:S01]  /*0570*/  SHF.R.U64 R72, R74, 0x10, R75 ;  /* 0x000000104a487819 */ /* 0x000fe2000000124b */
[----:B------:R-:W-:Y:S01]  /*0580*/  UIADD3 UR36, UPT, UPT, UR13, -0x24c28bd8, URZ ;  /* 0xdb3d74280d247890 */ /* 0x000fe2000fffe0ff */
[----:B------:R-:W-:Y:S01]  /*0590*/  IMAD.HI.U32 R0, R24, -0x326172a9, RZ ;  /* 0xcd9e8d5718007827 */ /* 0x000fe200078e00ff */
[----:B------:R-:W-:Y:S01]  /*05a0*/  LOP3.LUT R25, R26, UR24, R25, 0x96, !PT ;  /* 0x000000181a197c12 */ /* 0x000fe2000f8e9619 */
[----:B------:R-:W-:Y:S01]  /*05b0*/  UIADD3 UR38, UPT, UPT, UR13, -0x695add53, URZ ;  /* 0x96a522ad0d267890 */ /* 0x000fe2000fffe0ff */
[----:B------:R-:W-:Y:S01]  /*05c0*/  SHF.R.U32.HI R68, RZ, 0x10, R75 ;  /* 0x00000010ff447819 */ /* 0x000fe2000001164b */
[----:B------:R-:W-:Y:S01]  /*05d0*/  IMAD R27, R22, -0x2daee0ad, RZ ;  /* 0xd2511f53161b7824 */ /* 0x000fe200078e02ff */
[----:B------:R-:W-:Y:S01]  /*05e0*/  LOP3.LUT R0, R23, UR23, R0, 0x96, !PT ;  /* 0x0000001717007c12 */ /* 0x000fe2000f8e9600 */
[----:B------:R-:W-:Y:S01]  /*05f0*/  IMAD R24, R24, -0x326172a9, RZ ;  /* 0xcd9e8d5718187824 */ /* 0x000fe200078e02ff */
[----:B------:R-:W-:Y:S01]  /*0600*/  UIADD3 UR37, UPT, UPT, UR12, -0x700cb87f, URZ ;  /* 0x8ff347810c257890 */ /* 0x000fe2000fffe0ff */
[C---:B------:R-:W-:Y:S01]  /*0610*/  IMAD.HI.U32 R23, R25.reuse, -0x326172a9, RZ ;  /* 0xcd9e8d5719177827 */ /* 0x040fe200078e00ff */
[--C-:B------:R-:W-:Y:S01]  /*0620*/  SHF.R.U64 R64, R66, 0x10, R67.reuse ;  /* 0x0000001042407819 */ /* 0x100fe20000001243 */
[----:B0-----:R-:W-:Y:S01]  /*0630*/  UISETP.NE.U32.AND UP0, UPT, UR4, URZ, UPT ;  /* 0x000000ff0400728c */ /* 0x001fe2000bf05070 */
[----:B------:R-:W-:Y:S01]  /*0640*/  SHF.R.U32.HI R60, RZ, 0x10, R67 ;  /* 0x00000010ff3c7819 */ /* 0x000fe20000011643 */
[----:B------:R-:W-:Y:S01]  /*0650*/  IMAD.HI.U32 R22, R0, -0x2daee0ad, RZ ;  /* 0xd2511f5300167827 */ /* 0x000fe200078e00ff */
[----:B------:R-:W-:Y:S01]  /*0660*/  LOP3.LUT R23, R24, UR25, R23, 0x96, !PT ;  /* 0x0000001918177c12 */ /* 0x000fe2000f8e9617 */
[----:B------:R-:W-:Y:S01]  /*0670*/  UISETP.NE.AND.EX UP0, UPT, UR5, URZ, UPT, UP0 ;  /* 0x000000ff0500728c */ /* 0x000fe2000bf05300 */
[--C-:B------:R-:W-:Y:S01]  /*0680*/  SHF.R.U64 R53, R4, 0x10, R5.reuse ;  /* 0x0000001004357819 */ /* 0x100fe20000001205 */
[----:B------:R-:W-:Y:S01]  /*0690*/  IMAD R25, R25, -0x326172a9, RZ ;  /* 0xcd9e8d5719197824 */ /* 0x000fe200078e02ff */
[----:B------:R-:W-:Y:S01]  /*06a0*/  LOP3.LUT R22, R27, UR26, R22, 0x96, !PT ;  /* 0x0000001a1b167c12 */ /* 0x000fe2000f8e9616 */
[----:B------:R-:W-:Y:S01]  /*06b0*/  IMAD R27, R0, -0x2daee0ad, RZ ;  /* 0xd2511f53001b7824 */ /* 0x000fe200078e02ff */
[----:B------:R-:W-:Y:S01]  /*06c0*/  SHF.R.U32.HI R52, RZ, 0x10, R5 ;  /* 0x00000010ff347819 */ /* 0x000fe20000011605 */
[----:B------:R-:W-:Y:S01]  /*06d0*/  IMAD.HI.U32 R24, R23, -0x2daee0ad, RZ ;  /* 0xd2511f5317187827 */ /* 0x000fe200078e00ff */
[--C-:B------:R-:W-:Y:S01]  /*06e0*/  SHF.R.U64 R55, R2, 0x10, R3.reuse ;  /* 0x0000001002377819 */ /* 0x100fe20000001203 */
[----:B------:R-:W-:Y:S01]  /*06f0*/  UPLOP3.LUT UP2, UPT, UPT, UPT, UPT, 0x40, 0x4 ;  /* 0x000000000004789c */ /* 0x000fe20003f4e870 */
[----:B------:R-:W-:Y:S01]  /*0700*/  SHF.R.U32.HI R54, RZ, 0x10, R3 ;  /* 0x00000010ff367819 */ /* 0x000fe20000011603 */
[----:B------:R-:W-:Y:S01]  /*0710*/  IMAD.HI.U32 R0, R22, -0x326172a9, RZ ;  /* 0xcd9e8d5716007827 */ /* 0x000fe200078e00ff */
[----:B------:R-:W-:Y:S01]  /*0720*/  LOP3.LUT R24, R27, UR28, R24, 0x96, !PT ;  /* 0x0000001c1b187c12 */ /* 0x000fe2000f8e9618 */
[----:B------:R-:W0:Y:S01]  /*0730*/  LDCU UR8, c[0x0][0x404] ;  /* 0x00008080ff0877ac */ /* 0x000e220008000800 */
[--C-:B------:R-:W-:Y:S01]  /*0740*/  SHF.R.U64 R57, R10, 0x10, R11.reuse ;  /* 0x000000100a397819 */ /* 0x100fe2000000120b */
[----:B------:R-:W-:Y:S01]  /*0750*/  IMAD R26, R23, -0x2daee0ad, RZ ;  /* 0xd2511f53171a7824 */ /* 0x000fe200078e02ff */
[----:B------:R-:W-:Y:S01]  /*0760*/  LOP3.LUT R0, R25, UR27, R0, 0x96, !PT ;  /* 0x0000001b19007c12 */ /* 0x000fe2000f8e9600 */
[----:B------:R-:W-:Y:S01]  /*0770*/  IMAD R25, R22, -0x326172a9, RZ ;  /* 0xcd9e8d5716197824 */ /* 0x000fe200078e02ff */
[----:B------:R-:W-:Y:S01]  /*0780*/  SHF.R.U32.HI R56, RZ, 0x10, R11 ;  /* 0x00000010ff387819 */ /* 0x000fe2000001160b */
[----:B------:R-:W-:Y:S01]  /*0790*/  IMAD.HI.U32 R22, R24, -0x326172a9, RZ ;  /* 0xcd9e8d5718167827 */ /* 0x000fe200078e00ff */
[----:B------:R-:W-:Y:S01]  /*07a0*/  LOP3.LUT R46, R46, 0x3, RZ, 0xc0, !PT ;  /* 0x000000032e2e7812 */ /* 0x000fe200078ec0ff */
[----:B------:R-:W1:Y:S02]  /*07b0*/  LDCU UR9, c[0x0][0x408] ;  /* 0x00008100ff0977ac */ /* 0x000e640008000800 */
[C---:B------:R-:W-:Y:S01]  /*07c0*/  IMAD.HI.U32 R23, R0.reuse, -0x2daee0ad, RZ ;  /* 0xd2511f5300177827 */ /* 0x040fe200078e00ff */
[----:B------:R-:W-:Y:S01]  /*07d0*/  LOP3.LUT R22, R25, UR29, R22, 0x96, !PT ;  /* 0x0000001d19167c12 */ /* 0x000fe2000f8e9616 */
[----:B------:R-:W2:Y:S02]  /*07e0*/  LDCU UR19, c[0x0][0x388] ;  /* 0x00007100ff1377ac */ /* 0x000ea40008000800 */
[----:B------:R-:W-:Y:S01]  /*07f0*/  IMAD R27, R0, -0x2daee0ad, RZ ;  /* 0xd2511f53001b7824 */ /* 0x000fe200078e02ff */
[----:B------:R-:W-:Y:S01]  /*0800*/  LOP3.LUT R23, R26, UR30, R23, 0x96, !PT ;  /* 0x0000001e1a177c12 */ /* 0x000fe2000f8e9617 */
[----:B------:R-:W-:Y:S01]  /*0810*/  IMAD R25, R24, -0x326172a9, RZ ;  /* 0xcd9e8d5718197824 */ /* 0x000fe200078e02ff */
[----:B------:R-:W3:Y:S01]  /*0820*/  LDCU.U8 UR39, c[0x0][0x410] ;  /* 0x00008200ff2777ac */ /* 0x000ee20008000000 */
[C---:B------:R-:W-:Y:S01]  /*0830*/  IMAD.HI.U32 R26, R22.reuse, -0x2daee0ad, RZ ;  /* 0xd2511f53161a7827 */ /* 0x040fe200078e00ff */
[----:B------:R-:W4:Y:S03]  /*0840*/  LDCU UR20, c[0x0][0x400] ;  /* 0x00008000ff1477ac */ /* 0x000f260008000800 */
[----:B------:R-:W-:Y:S01]  /*0850*/  IMAD.HI.U32 R0, R23, -0x326172a9, RZ ;  /* 0xcd9e8d5717007827 */ /* 0x000fe200078e00ff */
[----:B------:R-:W-:Y:S01]  /*0860*/  LOP3.LUT R26, R27, UR32, R26, 0x96, !PT ;  /* 0x000000201b1a7c12 */ /* 0x000fe2000f8e961a */
[----:B------:R-:W0:Y:S02]  /*0870*/  LDCU.64 UR14, c[0x0][0x3a0] ;  /* 0x00007400ff0e77ac */ /* 0x000e240008000a00 */
[----:B------:R-:W-:Y:S01]  /*0880*/  IMAD R24, R23, -0x326172a9, RZ ;  /* 0xcd9e8d5717187824 */ /* 0x000fe200078e02ff */
[----:B------:R-:W-:Y:S01]  /*0890*/  LOP3.LUT R0, R25, UR31, R0, 0x96, !PT ;  /* 0x0000001f19007c12 */ /* 0x000fe2000f8e9600 */
[----:B------:R-:W-:Y:S01]  /*08a0*/  IMAD R25, R22, -0x2daee0ad, RZ ;  /* 0xd2511f5316197824 */ /* 0x000fe200078e02ff */
[----:B------:R-:W0:Y:S01]  /*08b0*/  LDCU.64 UR16, c[0x0][0x380] ;  /* 0x00007000ff1077ac */ /* 0x000e220008000a00 */
[----:B------:R-:W-:-:S04]  /*08c0*/  IMAD.HI.U32 R23, R26, -0x326172a9, RZ ;  /* 0xcd9e8d571a177827 */ /* 0x000fc800078e00ff */
[----:B------:R-:W-:Y:S01]  /*08d0*/  IMAD.HI.U32 R22, R0, -0x2daee0ad, RZ ;  /* 0xd2511f5300167827 */ /* 0x000fe200078e00ff */
[----:B------:R-:W-:Y:S02]  /*08e0*/  LOP3.LUT R23, R24, UR33, R23, 0x96, !PT ;  /* 0x0000002118177c12 */ /* 0x000fe4000f8e9617 */
[----:B------:R-:W-:Y:S01]  /*08f0*/  SHF.R.U64 R24, R20, 0x10, R21 ;  /* 0x0000001014187819 */ /* 0x000fe20000001215 */
[----:B------:R-:W-:Y:S01]  /*0900*/  IMAD R27, R0, -0x2daee0ad, RZ ;  /* 0xd2511f53001b7824 */ /* 0x000fe200078e02ff */
[----:B------:R-:W-:Y:S01]  /*0910*/  LOP3.LUT R22, R25, UR34, R22, 0x96, !PT ;  /* 0x0000002219167c12 */ /* 0x000fe2000f8e9616 */
[----:B------:R-:W-:Y:S01]  /*0920*/  IMAD R25, R26, -0x326172a9, RZ ;  /* 0xcd9e8d571a197824 */ /* 0x000fe200078e02ff */
[----:B------:R-:W-:Y:S01]  /*0930*/  SHF.R.U64 R20, R6, 0x10, R7 ;  /* 0x0000001006147819 */ /* 0x000fe20000001207 */
[----:B------:R-:W-:-:S04]  /*0940*/  IMAD.HI.U32 R80, R23, -0x2daee0ad, RZ ;  /* 0xd2511f5317507827 */ /* 0x000fc800078e00ff */
[----:B------:R-:W-:Y:S01]  /*0950*/  IMAD.HI.U32 R88, R22, -0x326172a9, RZ ;  /* 0xcd9e8d5716587827 */ /* 0x000fe200078e00ff */
[----:B------:R-:W-:-:S03]  /*0960*/  LOP3.LUT R80, R27, UR36, R80, 0x96, !PT ;  /* 0x000000241b507c12 */ /* 0x000fc6000f8e9650 */
[----:B------:R-:W-:Y:S01]  /*0970*/  IMAD R0, R23, -0x2daee0ad, RZ ;  /* 0xd2511f5317007824 */ /* 0x000fe200078e02ff */
[----:B------:R-:W-:Y:S01]  /*0980*/  LOP3.LUT R88, R25, UR35, R88, 0x96, !PT ;  /* 0x0000002319587c12 */ /* 0x000fe2000f8e9658 */
[----:B------:R-:W-:Y:S01]  /*0990*/  IMAD R22, R22, -0x326172a9, RZ ;  /* 0xcd9e8d5716167824 */ /* 0x000fe200078e02ff */
[----:B------:R-:W-:Y:S01]  /*09a0*/  MOV R25, R17 ;  /* 0x0000001100197202 */ /* 0x000fe20000000f00 */
[----:B------:R-:W-:Y:S01]  /*09b0*/  IMAD.HI.U32 R79, R80, -0x326172a9, RZ ;  /* 0xcd9e8d57504f7827 */ /* 0x000fe200078e00ff */
[----:B------:R-:W-:-:S03]  /*09c0*/  SHF.R.U32.HI R23, RZ, 0x10, R9 ;  /* 0x00000010ff177819 */ /* 0x000fc60000011609 */
[----:B------:R-:W-:Y:S01]  /*09d0*/  IMAD.HI.U32 R81, R88, -0x2daee0ad, RZ ;  /* 0xd2511f5358517827 */ /* 0x000fe200078e00ff */
[----:B------:R-:W-:Y:S02]  /*09e0*/  LOP3.LUT R79, R22, UR37, R79, 0x96, !PT ;  /* 0x00000025164f7c12 */ /* 0x000fe4000f8e964f */
[----:B------:R-:W-:Y:S01]  /*09f0*/  SHF.R.U64 R22, R8, 0x10, R9 ;  /* 0x0000001008167819 */ /* 0x000fe20000001209 */
[----:B------:R-:W-:Y:S01]  /*0a00*/  IMAD.MOV.U32 R26, RZ, RZ, R14 ;  /* 0x000000ffff1a7224 */ /* 0x000fe200078e000e */
[----:B------:R-:W-:Y:S01]  /*0a10*/  LOP3.LUT R81, R0, UR38, R81, 0x96, !PT ;  /* 0x0000002600517c12 */ /* 0x000fe2000f8e9651 */
[----:B------:R-:W-:Y:S01]  /*0a20*/  IMAD.MOV.U32 R27, RZ, RZ, R15 ;  /* 0x000000ffff1b7224 */ /* 0x000fe200078e000f */
[----:B------:R-:W-:Y:S01]  /*0a30*/  SHF.R.U64 R0, R18, 0x10, R19 ;  /* 0x0000001012007819 */ /* 0x000fe20000001213 */
[----:B------:R-:W-:Y:S01]  /*0a40*/  IMAD.MOV.U32 R73, RZ, RZ, R21 ;  /* 0x000000ffff497224 */ /* 0x000fe200078e0015 */
[--C-:B------:R-:W-:Y:S01]  /*0a50*/  SHF.R.U64 R18, R14, 0x10, R15.reuse ;  /* 0x000000100e127819 */ /* 0x100fe2000000120f */
[----:B------:R-:W-:Y:S01]  /*0a60*/  IMAD.MOV.U32 R61, RZ, RZ, R16 ;  /* 0x000000ffff3d7224 */ /* 0x000fe200078e0010 */
[----:B------:R-:W-:Y:S01]  /*0a70*/  SHF.R.U32.HI R14, RZ, 0x10, R15 ;  /* 0x00000010ff0e7819 */ /* 0x000fe2000001160f */
[----:B------:R-:W-:Y:S01]  /*0a80*/  IMAD.MOV.U32 R28, RZ, RZ, R13 ;  /* 0x000000ffff1c7224 */ /* 0x000fe200078e000d */
[----:B------:R-:W-:Y:S01]  /*0a90*/  SHF.R.U32.HI R19, RZ, 0x10, R17 ;  /* 0x00000010ff137819 */ /* 0x000fe20000011611 */
[----:B------:R-:W-:Y:S01]  /*0aa0*/  IMAD.MOV.U32 R29, RZ, RZ, R6 ;  /* 0x000000ffff1d7224 */ /* 0x000fe200078e0006 */
[----:B------:R-:W-:Y:S01]  /*0ab0*/  MOV R15, R12 ;  /* 0x0000000c000f7202 */ /* 0x000fe20000000f00 */
[----:B------:R-:W-:Y:S01]  /*0ac0*/  HADD2.F32 R6, -RZ, R5.H0_H0 ;  /* 0x20000005ff067230 */ /* 0x000fe20000004100 */
[--C-:B------:R-:W-:Y:S01]  /*0ad0*/  SHF.R.U64 R16, R12, 0x10, R13.reuse ;  /* 0x000000100c107819 */ /* 0x100fe2000000120d */
[----:B------:R-:W-:Y:S01]  /*0ae0*/  HADD2.F32 R62, -RZ, R67.H0_H0 ;  /* 0x20000043ff3e7230 */ /* 0x000fe20000004100 */
[----:B------:R-:W-:Y:S01]  /*0af0*/  SHF.R.U32.HI R17, RZ, 0x10, R13 ;  /* 0x00000010ff117819 */ /* 0x000fe2000001160d */
[----:B------:R-:W-:Y:S01]  /*0b00*/  HADD2.F32 R58, -RZ, R8.H0_H0 ;  /* 0x20000008ff3a7230 */ /* 0x000fe20000004100 */
[----:B------:R-:W-:Y:S01]  /*0b10*/  SHF.R.U32.HI R21, RZ, 0x10, R7 ;  /* 0x00000010ff157819 */ /* 0x000fe20000011607 */
        /* <DEDUP_REMOVED lines=14> */
[----:B------:R-:W-:Y:S02]  /*0c00*/  IMAD.MOV.U32 R78, RZ, RZ, RZ ;  /* 0x000000ffff4e7224 */ /* 0x000fe400078e00ff */
        /* <DEDUP_REMOVED lines=31> */
[----:B------:R-:W-:Y:S02]  /*0e00*/  IMAD R80, R80, -0x326172a9, RZ ;  /* 0xcd9e8d5750507824 */ /* 0x000fe400078e02ff */
[----:B01234-:R-:W-:-:S07]  /*0e10*/  IMAD R88, R88, -0x2daee0ad, RZ ;  /* 0xd2511f5358587824 */ /* 0x01ffce00078e02ff */
.L_x_16908:
        /* <DEDUP_REMOVED lines=11> */
[----:B------:R-:W2:Y:S02]  /*0ed0*/  @P0 LDG.E R28, desc[UR10][R28.64] ;  /* 0x0000000a1c1c0981 */ /* 0x000ea4000c1e1900 */
[----:B-1----:R-:W-:-:S06]  /*0ee0*/  IMAD.WIDE.U32 R24, R85, 0x10, R48 ;  /* 0x0000001055187825 */ /* 0x002fcc00078e0030 */
[----:B------:R-:W5:Y:S01]  /*0ef0*/  LDG.E.128 R24, desc[UR10][R24.64] ;  /* 0x0000000a18187981 */ /* 0x000f62000c1e1d00 */
[----:B------:R-:W-:Y:S01]  /*0f00*/  UISETP.NE.U32.AND UP1, UPT, UR14, URZ, UPT ;  /* 0x000000ff0e00728c */ /* 0x000fe2000bf25070 */
[----:B------:R-:W-:Y:S01]  /*0f10*/  IMAD.MOV.U32 R86, RZ, RZ, 0x2f800000 ;  /* 0x2f800000ff567424 */ /* 0x000fe200078e00ff */
[----:B------:R-:W-:Y:S02]  /*0f20*/  UMOV UR6, 0x3f800000 ;  /* 0x3f80000000067882 */ /* 0x000fe40000000000 */
[----:B------:R-:W-:Y:S01]  /*0f30*/  UISETP.NE.AND.EX UP1, UPT, UR15, URZ, UPT, UP1 ;  /* 0x000000ff0f00728c */ /* 0x000fe2000bf25310 */
[----:B--2---:R-:W-:-:S08]  /*0f40*/  @P0 R2UR UR6, R28 ;  /* 0x000000001c0602ca */ /* 0x004fd000000e0000 */
[----:B------:R-:W-:Y:S07]  /*0f50*/  BRA.U !UP1, `(.L_x_16749) ;  /* 0x0000001109d07547 */ /* 0x000fee000b800000 */
        /* <DEDUP_REMOVED lines=13> */
.L_x_20703:
[----:B------:R-:W-:Y:S05]  /*1030*/  BRX R32 -0x1040                                        (*"BRANCH_TARGETS .L_x_20704,.L_x_20705,.L_x_20706"*) ;  /* 0xffffffec20f07949 */ /* 0x000fea000383ffff */
.L_x_20706:
[----:B------:R-:W-:Y:S01]  /*1040*/  VIADD R32, R46, 0x1 ;  /* 0x000000012e207836 */ /* 0x000fe20000000000 */
[----:B------:R-:W-:Y:S01]  /*1050*/  MOV R44, R88 ;  /* 0x00000058002c7202 */ /* 0x000fe20000000f00 */
[----:B------:R-:W-:Y:S01]  /*1060*/  IMAD.MOV.U32 R33, RZ, RZ, R79 ;  /* 0x000000ffff217224 */ /* 0x000fe200078e004f */
[----:B------:R-:W-:Y:S06]  /*1070*/  BRA `(.L_x_16750) ;  /* 0x0000000000e47947 */ /* 0x000fec0003800000 */
.L_x_20704:
[----:B------:R-:W-:Y:S02]  /*1080*/  HFMA2 R32, -RZ, RZ, 0, 1.78813934326171875e-07 ;  /* 0x00000003ff207431 */ /* 0x000fe400000001ff */
[----:B------:R-:W-:Y:S02]  /*1090*/  IMAD.MOV.U32 R44, RZ, RZ, R88 ;  /* 0x000000ffff2c7224 */ /* 0x000fe400078e0058 */
[----:B------:R-:W-:Y:S01]  /*10a0*/  IMAD.MOV.U32 R33, RZ, RZ, R81 ;  /* 0x000000ffff217224 */ /* 0x000fe200078e0051 */
[----:B------:R-:W-:Y:S06]  /*10b0*/  BRA `(.L_x_16750) ;  /* 0x0000000000d47947 */ /* 0x000fec0003800000 */
.L_x_20705:
        /* <DEDUP_REMOVED lines=12> */
.L_x_16751:
        /* <DEDUP_REMOVED lines=41> */
.L_x_16750:
[----:B------:R-:W-:Y:S01]  /*1410*/  I2FP.F32.U32 R33, R33 ;  /* 0x0000002100217245 */ /* 0x000fe20000201000 */
[----:B-----5:R-:W-:Y:S01]  /*1420*/  FMUL.FTZ R24, R24, UR6 ;  /* 0x0000000618187c20 */ /* 0x020fe20008410000 */
[----:B------:R-:W-:Y:S01]  /*1430*/  ISETP.NE.AND P1, PT, R32, 0x1, PT ;  /* 0x000000012000780c */ /* 0x000fe20003f25270 */
[----:B------:R-:W-:Y:S01]  /*1440*/  UMOV UR5, UR9 ;  /* 0x0000000900057c82 */ /* 0x000fe20008000000 */
[----:B------:R-:W-:Y:S01]  /*1450*/  UMOV UR4, UR8 ;  /* 0x0000000800047c82 */ /* 0x000fe20008000000 */
[----:B------:R-:W-:Y:S01]  /*1460*/  FFMA.FTZ R33, R33, R86, 1.1641532182693481445e-10 ;  /* 0x2f00000021217423 */ /* 0x000fe20000010056 */
[----:B------:R-:W-:Y:S01]  /*1470*/  FMUL.FTZ R24, R24, UR5 ;  /* 0x0000000518187c20 */ /* 0x000fe20008410000 */
[----:B------:R-:W-:-:S03]  /*1480*/  IMAD.MOV.U32 R34, RZ, RZ, 0x2 ;  /* 0x00000002ff227424 */ /* 0x000fc600078e00ff */
        /* <DEDUP_REMOVED lines=14> */
.L_x_16753:
        /* <DEDUP_REMOVED lines=12> */
.L_x_16754:
        /* <DEDUP_REMOVED lines=42> */
.L_x_16752:
[----:B------:R-:W-:Y:S01]  /*18d0*/  I2FP.F32.U32 R33, R28 ;  /* 0x0000001c00217245 */ /* 0x000fe20000201000 */
[----:B------:R-:W-:Y:S01]  /*18e0*/  FMUL.FTZ R25, R25, UR6 ;  /* 0x0000000619197c20 */ /* 0x000fe20008410000 */
[----:B------:R-:W-:-:S03]  /*18f0*/  ISETP.NE.AND P2, PT, R34, 0x1, PT ;  /* 0x000000012200780c */ /* 0x000fc60003f45270 */
[----:B------:R-:W-:Y:S01]  /*1900*/  FFMA.FTZ R33, R33, R86, 1.1641532182693481445e-10 ;  /* 0x2f00000021217423 */ /* 0x000fe20000010056 */
[----:B------:R-:W-:-:S04]  /*1910*/  FMUL.FTZ R25, R25, UR5 ;  /* 0x0000000519197c20 */ /* 0x000fc80008410000 */
        /* <DEDUP_REMOVED lines=15> */
.L_x_16756:
        /* <DEDUP_REMOVED lines=12> */
.L_x_16757:
        /* <DEDUP_REMOVED lines=42> */
.L_x_16755:
[----:B------:R-:W-:Y:S01]  /*1d70*/  I2FP.F32.U32 R29, R29 ;  /* 0x0000001d001d7245 */ /* 0x000fe20000201000 */
[----:B------:R-:W-:Y:S01]  /*1d80*/  FMUL.FTZ R26, R26, UR6 ;  /* 0x000000061a1a7c20 */ /* 0x000fe20008410000 */
[----:B------:R-:W-:Y:S01]  /*1d90*/  ISETP.NE.AND P3, PT, R28, 0x1, PT ;  /* 0x000000011c00780c */ /* 0x000fe20003f65270 */
[----:B------:R-:W-:Y:S02]  /*1da0*/  IMAD.MOV.U32 R38, RZ, RZ, 0x2 ;  /* 0x00000002ff267424 */ /* 0x000fe400078e00ff */
[----:B------:R-:W-:Y:S01]  /*1db0*/  FFMA.FTZ R29, R29, R86, 1.1641532182693481445e-10 ;  /* 0x2f0000001d1d7423 */ /* 0x000fe20000010056 */
[----:B------:R-:W-:-:S04]  /*1dc0*/  FMUL.FTZ R26, R26, UR5 ;  /* 0x000000051a1a7c20 */ /* 0x000fc80008410000 */
        /* <DEDUP_REMOVED lines=14> */
.L_x_16759:
        /* <DEDUP_REMOVED lines=12> */
.L_x_16760:
        /* <DEDUP_REMOVED lines=42> */
.L_x_16758:
[----:B------:R-:W-:Y:S01]  /*2210*/  I2FP.F32.U32 R29, R29 ;  /* 0x0000001d001d7245 */ /* 0x000fe20000201000 */
[----:B------:R-:W-:-:S04]  /*2220*/  FMUL.FTZ R27, R27, UR6 ;  /* 0x000000061b1b7c20 */ /* 0x000fc80008410000 */
[----:B------:R-:W-:Y:S01]  /*2230*/  FFMA.FTZ R29, R29, R86, 1.1641532182693481445e-10 ;  /* 0x2f0000001d1d7423 */ /* 0x000fe20000010056 */
[----:B------:R-:W-:-:S04]  /*2240*/  FMUL.FTZ R27, R27, UR5 ;  /* 0x000000051b1b7c20 */ /* 0x000fc80008410000 */
[----:B------:R-:W-:-:S04]  /*2250*/  FSETP.GTU.FTZ.AND P4, PT, R29, UR4, PT ;  /* 0x000000041d007c0b */ /* 0x000fc8000bf9c000 */
[----:B------:R-:W-:Y:S02]  /*2260*/  FSEL R28, R27, RZ, !P4 ;  /* 0x000000ff1b1c7208 */ /* 0x000fe40006000000 */
[----:B------:R-:W-:-:S03]  /*2270*/  PLOP3.LUT P3, PT, P4, PT, PT, 0x8, 0x80 ;  /* 0x000000000080781c */ /* 0x000fc6000276e170 */
[----:B------:R-:W-:Y:S01]  /*2280*/  FADD.FTZ R27, R31, R28 ;  /* 0x0000001c1f1b7221 */ /* 0x000fe20000010000 */
[----:B------:R-:W-:Y:S09]  /*2290*/  BRA `(.L_x_16761) ;  /* 0x0000001000947947 */ /* 0x000ff20003800000 */
.L_x_16749:
        /* <DEDUP_REMOVED lines=15> */
.L_x_16763:
        /* <DEDUP_REMOVED lines=12> */
.L_x_16764:
        /* <DEDUP_REMOVED lines=41> */
.L_x_16762:
[----:B------:R-:W-:Y:S01]  /*26e0*/  ISETP.NE.AND P1, PT, R30, 0x1, PT ;  /* 0x000000011e00780c */ /* 0x000fe20003f25270 */
[----:B-----5:R-:W-:Y:S01]  /*26f0*/  FMUL.FTZ R34, R24, UR6 ;  /* 0x0000000618227c20 */ /* 0x020fe20008410000 */
[----:B------:R-:W-:Y:S01]  /*2700*/  I2FP.F32.U32 R29, R28 ;  /* 0x0000001c001d7245 */ /* 0x000fe20000201000 */
[----:B------:R-:W-:Y:S01]  /*2710*/  UMOV UR4, UR8 ;  /* 0x0000000800047c82 */ /* 0x000fe20008000000 */
[----:B------:R-:W-:Y:S01]  /*2720*/  UMOV UR5, UR9 ;  /* 0x0000000900057c82 */ /* 0x000fe20008000000 */
[----:B------:R-:W-:Y:S02]  /*2730*/  IMAD.MOV.U32 R28, RZ, RZ, 0x2 ;  /* 0x00000002ff1c7424 */ /* 0x000fe400078e00ff */
[----:B------:R-:W-:Y:S01]  /*2740*/  FMUL.FTZ R34, R34, UR5 ;  /* 0x0000000522227c20 */ /* 0x000fe20008410000 */
[----:B------:R-:W-:Y:S01]  /*2750*/  FFMA.FTZ R29, R29, R86, 1.1641532182693481445e-10 ;  /* 0x2f0000001d1d7423 */ /* 0x000fe20000010056 */
[----:B------:R-:W-:-:S04]  /*2760*/  MOV R24, R80 ;  /* 0x0000005000187202 */ /* 0x000fc80000000f00 */
        /* <DEDUP_REMOVED lines=10> */
.L_x_16766:
        /* <DEDUP_REMOVED lines=12> */
.L_x_16767:
        /* <DEDUP_REMOVED lines=42> */
.L_x_16765:
[----:B------:R-:W-:Y:S01]  /*2b70*/  ISETP.NE.AND P2, PT, R28, 0x1, PT ;  /* 0x000000011c00780c */ /* 0x000fe20003f45270 */
[----:B------:R-:W-:Y:S01]  /*2b80*/  FMUL.FTZ R35, R25, UR6 ;  /* 0x0000000619237c20 */ /* 0x000fe20008410000 */
[----:B------:R-:W-:Y:S01]  /*2b90*/  I2FP.F32.U32 R29, R24 ;  /* 0x00000018001d7245 */ /* 0x000fe20000201000 */
[----:B------:R-:W-:Y:S02]  /*2ba0*/  HFMA2 R24, -RZ, RZ, 0, 1.1920928955078125e-07 ;  /* 0x00000002ff187431 */ /* 0x000fe400000001ff */
[----:B------:R-:W-:Y:S02]  /*2bb0*/  IMAD.MOV.U32 R25, RZ, RZ, R80 ;  /* 0x000000ffff197224 */ /* 0x000fe400078e0050 */
[----:B------:R-:W-:Y:S01]  /*2bc0*/  FMUL.FTZ R35, R35, UR5 ;  /* 0x0000000523237c20 */ /* 0x000fe20008410000 */
[----:B------:R-:W-:-:S05]  /*2bd0*/  FFMA.FTZ R29, R29, R86, 1.1641532182693481445e-10 ;  /* 0x2f0000001d1d7423 */ /* 0x000fca0000010056 */
        /* <DEDUP_REMOVED lines=10> */
.L_x_16769:
        /* <DEDUP_REMOVED lines=12> */
.L_x_16770:
        /* <DEDUP_REMOVED lines=42> */
.L_x_16768:
[----:B------:R-:W-:Y:S01]  /*2fe0*/  ISETP.NE.AND P3, PT, R24, 0x1, PT ;  /* 0x000000011800780c */ /* 0x000fe20003f65270 */
[----:B------:R-:W-:Y:S01]  /*2ff0*/  FMUL.FTZ R26, R26, UR6 ;  /* 0x000000061a1a7c20 */ /* 0x000fe20008410000 */
[----:B------:R-:W-:Y:S01]  /*3000*/  I2FP.F32.U32 R25, R25 ;  /* 0x0000001900197245 */ /* 0x000fe20000201000 */
[----:B------:R-:W-:Y:S02]  /*3010*/  IMAD.MOV.U32 R38, RZ, RZ, 0x2 ;  /* 0x00000002ff267424 */ /* 0x000fe400078e00ff */
[----:B------:R-:W-:Y:S02]  /*3020*/  FMUL.FTZ R26, R26, UR5 ;  /* 0x000000051a1a7c20 */ /* 0x000fe40008410000 */
[----:B------:R-:W-:-:S05]  /*3030*/  FFMA.FTZ R25, R25, R86, 1.1641532182693481445e-10 ;  /* 0x2f00000019197423 */ /* 0x000fca0000010056 */
        /* <DEDUP_REMOVED lines=11> */
.L_x_16772:
        /* <DEDUP_REMOVED lines=12> */
.L_x_16773:
        /* <DEDUP_REMOVED lines=42> */
.L_x_16771:
[----:B------:R-:W-:Y:S01]  /*3450*/  I2FP.F32.U32 R25, R25 ;  /* 0x0000001900197245 */ /* 0x000fe20000201000 */
[----:B------:R-:W-:Y:S01]  /*3460*/  FMUL.FTZ R27, R27, UR6 ;  /* 0x000000061b1b7c20 */ /* 0x000fe20008410000 */
[----:B------:R-:W-:Y:S02]  /*3470*/  FSEL R24, R34, RZ, P0 ;  /* 0x000000ff22187208 */ /* 0x000fe40000000000 */
[----:B------:R-:W-:Y:S01]  /*3480*/  FSEL R26, R26, RZ, P2 ;  /* 0x000000ff1a1a7208 */ /* 0x000fe20001000000 */
[----:B------:R-:W-:Y:S01]  /*3490*/  FFMA.FTZ R25, R25, R86, 1.1641532182693481445e-10 ;  /* 0x2f00000019197423 */ /* 0x000fe20000010056 */
[----:B------:R-:W-:-:S04]  /*34a0*/  FMUL.FTZ R27, R27, UR5 ;  /* 0x000000051b1b7c20 */ /* 0x000fc80008410000 */
[----:B------:R-:W-:Y:S02]  /*34b0*/  FSETP.GTU.FTZ.AND P4, PT, R25, UR4, PT ;  /* 0x0000000419007c0b */ /* 0x000fe4000bf9c000 */
[----:B------:R-:W-:Y:S02]  /*34c0*/  FSEL R25, R35, RZ, P1 ;  /* 0x000000ff23197208 */ /* 0x000fe40000800000 */
[----:B------:R-:W-:Y:S02]  /*34d0*/  PLOP3.LUT P3, PT, P4, PT, PT, 0x8, 0x80 ;  /* 0x000000000080781c */ /* 0x000fe4000276e170 */
[----:B------:R-:W-:-:S11]  /*34e0*/  FSEL R27, R27, RZ, !P4 ;  /* 0x000000ff1b1b7208 */ /* 0x000fd60006000000 */
.L_x_16761:
[----:B------:R-:W0:Y:S01]  /*34f0*/  LDC.64 R92, c[0x0][0x3a8] ;  /* 0x0000ea00ff5c7b82 */ /* 0x000e220000000a00 */
[----:B------:R-:W-:Y:S01]  /*3500*/  SEL R28, RZ, 0x1000000, !P3 ;  /* 0x01000000ff1c7807 */ /* 0x000fe20005800000 */
[----:B------:R-:W-:Y:S01]  /*3510*/  VIADD R87, R85, 0x80 ;  /* 0x0000008055577836 */ /* 0x000fe20000000000 */
[----:B------:R-:W-:Y:S02]  /*3520*/  SEL R29, RZ, 0x10000, !P2 ;  /* 0x00010000ff1d7807 */ /* 0x000fe40005000000 */
[----:B------:R-:W-:-:S03]  /*3530*/  SEL R30, RZ, 0x100, !P1 ;  /* 0x00000100ff1e7807 */ /* 0x000fc60004800000 */
[----:B------:R-:W1:Y:S01]  /*3540*/  LDC.64 R90, c[0x0][0x3b0] ;  /* 0x0000ec00ff5a7b82 */ /* 0x000e620000000a00 */
[----:B------:R-:W-:Y:S02]  /*3550*/  IADD3 R28, PT, PT, R30, R28, R29 ;  /* 0x0000001c1e1c7210 */ /* 0x000fe40007ffe01d */
[----:B------:R-:W-:-:S04]  /*3560*/  SEL R29, RZ, 0x1, !P0 ;  /* 0x00000001ff1d7807 */ /* 0x000fc80004000000 */
[----:B------:R-:W-:Y:S01]  /*3570*/  IADD3 R37, PT, PT, R28, R29, RZ ;  /* 0x0000001d1c257210 */ /* 0x000fe20007ffe0ff */
[----:B------:R-:W-:-:S04]  /*3580*/  IMAD.WIDE.U32 R28, R87, 0x10, R48 ;  /* 0x00000010571c7825 */ /* 0x000fc800078e0030 */
[----:B0-----:R-:W-:-:S05]  /*3590*/  IMAD.WIDE.U32 R34, R85, 0x10, R92 ;  /* 0x0000001055227825 */ /* 0x001fca00078e005c */
[----:B------:R0:W-:Y:S01]  /*35a0*/  STG.E.128 desc[UR10][R34.64], R24 ;  /* 0x0000001822007986 */ /* 0x0001e2000c101d0a */
[----:B-1----:R-:W-:-:S05]  /*35b0*/  IMAD.WIDE.U32 R32, R85, 0x4, R90 ;  /* 0x0000000455207825 */ /* 0x002fca00078e005a */
[----:B------:R0:W-:Y:S04]  /*35c0*/  STG.E desc[UR10][R32.64], R37 ;  /* 0x0000002520007986 */ /* 0x0001e8000c10190a */
        /* <DEDUP_REMOVED lines=20> */
.L_x_16776:
        /* <DEDUP_REMOVED lines=12> */
.L_x_16777:
        /* <DEDUP_REMOVED lines=41> */
.L_x_16775:
[----:B------:R-:W-:Y:S01]  /*3a60*/  I2FP.F32.U32 R37, R37 ;  /* 0x0000002500257245 */ /* 0x000fe20000201000 */
[----:B-----5:R-:W-:Y:S01]  /*3a70*/  FMUL.FTZ R28, R28, UR6 ;  /* 0x000000061c1c7c20 */ /* 0x020fe20008410000 */
        /* <DEDUP_REMOVED lines=18> */
.L_x_16779:
        /* <DEDUP_REMOVED lines=12> */
.L_x_16780:
        /* <DEDUP_REMOVED lines=42> */
.L_x_16778:
        /* <DEDUP_REMOVED lines=20> */
.L_x_16782:
        /* <DEDUP_REMOVED lines=12> */
.L_x_16783:
        /* <DEDUP_REMOVED lines=42> */
.L_x_16781:
[----:B------:R-:W-:Y:S01]  /*43a0*/  I2FP.F32.U32 R33, R33 ;  /* 0x0000002100217245 */ /* 0x000fe20000201000 */
[----:B------:R-:W-:Y:S01]  /*43b0*/  FMUL.FTZ R30, R30, UR6 ;  /* 0x000000061e1e7c20 */ /* 0x000fe20008410000 */
[----:B------:R-:W-:Y:S01]  /*43c0*/  ISETP.NE.AND P3, PT, R32, 0x1, PT ;  /* 0x000000012000780c */ /* 0x000fe20003f65270 */
[----:B------:R-:W-:Y:S02]  /*43d0*/  HFMA2 R42, -RZ, RZ, 0, 1.1920928955078125e-07 ;  /* 0x00000002ff2a7431 */ /* 0x000fe400000001ff */
        /* <DEDUP_REMOVED lines=16> */
.L_x_16785:
        /* <DEDUP_REMOVED lines=12> */
.L_x_16786:
        /* <DEDUP_REMOVED lines=42> */
.L_x_16784:
        /* <DEDUP_REMOVED lines=9> */
.L_x_16774:
        /* <DEDUP_REMOVED lines=15> */
.L_x_16789:
        /* <DEDUP_REMOVED lines=12> */
.L_x_16790:
        /* <DEDUP_REMOVED lines=41> */
.L_x_16788:
[----:B------:R-:W-:Y:S01]  /*4d10*/  ISETP.NE.AND P1, PT, R34, 0x1, PT ;  /* 0x000000012200780c */ /* 0x000fe20003f25270 */
[----:B-----5:R-:W-:Y:S01]  /*4d20*/  FMUL.FTZ R38, R28, UR6 ;  /* 0x000000061c267c20 */ /* 0x020fe20008410000 */
[----:B------:R-:W-:Y:S01]  /*4d30*/  I2FP.F32.U32 R33, R32 ;  /* 0x0000002000217245 */ /* 0x000fe20000201000 */
[----:B------:R-:W-:Y:S02]  /*4d40*/  IMAD.MOV.U32 R32, RZ, RZ, 0x2 ;  /* 0x00000002ff207424 */ /* 0x000fe400078e00ff */
[----:B------:R-:W-:Y:S01]  /*4d50*/  FMUL.FTZ R38, R38, UR5 ;  /* 0x0000000526267c20 */ /* 0x000fe20008410000 */
[----:B------:R-:W-:Y:S02]  /*4d60*/  IMAD.MOV.U32 R28, RZ, RZ, R80 ;  /* 0x000000ffff1c7224 */ /* 0x000fe400078e0050 */
[----:B------:R-:W-:-:S05]  /*4d70*/  FFMA.FTZ R33, R33, R86, 1.1641532182693481445e-10 ;  /* 0x2f00000021217423 */ /* 0x000fca0000010056 */
        /* <DEDUP_REMOVED lines=10> */
.L_x_16792:
        /* <DEDUP_REMOVED lines=12> */
.L_x_16793:
        /* <DEDUP_REMOVED lines=42> */
.L_x_16791:
[----:B------:R-:W-:Y:S01]  /*5180*/  ISETP.NE.AND P2, PT, R32, 0x1, PT ;  /* 0x000000012000780c */ /* 0x000fe20003f45270 */
[----:B------:R-:W-:Y:S01]  /*5190*/  FMUL.FTZ R39, R29, UR6 ;  /* 0x000000061d277c20 */ /* 0x000fe20008410000 */
[----:B------:R-:W-:Y:S01]  /*51a0*/  I2FP.F32.U32 R33, R28 ;  /* 0x0000001c00217245 */ /* 0x000fe20000201000 */
[----:B------:R-:W-:Y:S01]  /*51b0*/  IMAD.MOV.U32 R28, RZ, RZ, 0x2 ;  /* 0x00000002ff1c7424 */ /* 0x000fe200078e00ff */
[----:B------:R-:W-:Y:S01]  /*51c0*/  MOV R29, R80 ;  /* 0x00000050001d7202 */ /* 0x000fe20000000f00 */
[----:B------:R-:W-:Y:S02]  /*51d0*/  FMUL.FTZ R39, R39, UR5 ;  /* 0x0000000527277c20 */ /* 0x000fe40008410000 */
[----:B------:R-:W-:-:S05]  /*51e0*/  FFMA.FTZ R33, R33, R86, 1.1641532182693481445e-10 ;  /* 0x2f00000021217423 */ /* 0x000fca0000010056 */
        /* <DEDUP_REMOVED lines=10> */
.L_x_16795:
        /* <DEDUP_REMOVED lines=12> */
.L_x_16796:
        /* <DEDUP_REMOVED lines=42> */
.L_x_16794:
[----:B------:R-:W-:Y:S01]  /*55f0*/  ISETP.NE.AND P3, PT, R28, 0x1, PT ;  /* 0x000000011c00780c */ /* 0x000fe20003f65270 */
[----:B------:R-:W-:Y:S01]  /*5600*/  FMUL.FTZ R30, R30, UR6 ;  /* 0x000000061e1e7c20 */ /* 0x000fe20008410000 */
[----:B------:R-:W-:Y:S01]  /*5610*/  I2FP.F32.U32 R29, R29 ;  /* 0x0000001d001d7245 */ /* 0x000fe20000201000 */
[----:B------:R-:W-:Y:S02]  /*5620*/  HFMA2 R42, -RZ, RZ, 0, 1.1920928955078125e-07 ;  /* 0x00000002ff2a7431 */ /* 0x000fe400000001ff */
        /* <DEDUP_REMOVED lines=13> */
.L_x_16798:
        /* <DEDUP_REMOVED lines=12> */
.L_x_16799:
        /* <DEDUP_REMOVED lines=42> */
.L_x_16797:
        /* <DEDUP_REMOVED lines=10> */
.L_x_16787:
[----:B------:R-:W-:Y:S01]  /*5b00*/  SEL R32, RZ, 0x1000000, !P3 ;  /* 0x01000000ff207807 */ /* 0x000fe20005800000 */
[----:B------:R-:W-:Y:S01]  /*5b10*/  VIADD R89, R85, 0x100 ;  /* 0x0000010055597836 */ /* 0x000fe20000000000 */
[----:B------:R-:W-:Y:S01]  /*5b20*/  SEL R33, RZ, 0x10000, !P2 ;  /* 0x00010000ff217807 */ /* 0x000fe20005000000 */
[C---:B------:R-:W-:Y:S01]  /*5b30*/  IMAD.WIDE.U32 R38, R87.reuse, 0x10, R92 ;  /* 0x0000001057267825 */ /* 0x040fe200078e005c */
[----:B------:R-:W-:Y:S02]  /*5b40*/  SEL R34, RZ, 0x100, !P1 ;  /* 0x00000100ff227807 */ /* 0x000fe40004800000 */
[----:B------:R-:W-:Y:S01]  /*5b50*/  SEL R35, RZ, 0x1, !P0 ;  /* 0x00000001ff237807 */ /* 0x000fe20004000000 */
[----:B------:R-:W-:Y:S01]  /*5b60*/  IMAD.WIDE.U32 R36, R87, 0x4, R90 ;  /* 0x0000000457247825 */ /* 0x000fe200078e005a */
[----:B------:R-:W-:Y:S01]  /*5b70*/  IADD3 R32, PT, PT, R34, R32, R33 ;  /* 0x0000002022207210 */ /* 0x000fe20007ffe021 */
[----:B------:R0:W-:Y:S04]  /*5b80*/  STG.E.128 desc[UR10][R38.64], R28 ;  /* 0x0000001c26007986 */ /* 0x0001e8000c101d0a */
[----:B------:R-:W-:-:S02]  /*5b90*/  IMAD.IADD R41, R32, 0x1, R35 ;  /* 0x0000000120297824 */ /* 0x000fc400078e0223 */
[----:B------:R-:W-:-:S03]  /*5ba0*/  IMAD.WIDE.U32 R32, R89, 0x10, R48 ;  /* 0x0000001059207825 */ /* 0x000fc600078e0030 */
[----:B------:R0:W-:Y:S04]  /*5bb0*/  STG.E desc[UR10][R36.64], R41 ;  /* 0x0000002924007986 */ /* 0x0001e8000c10190a */
        /* <DEDUP_REMOVED lines=20> */
.L_x_16802:
        /* <DEDUP_REMOVED lines=12> */
.L_x_16803:
        /* <DEDUP_REMOVED lines=41> */
.L_x_16801:
[----:B------:R-:W-:Y:S01]  /*6050*/  I2FP.F32.U32 R41, R41 ;  /* 0x0000002900297245 */ /* 0x000fe20000201000 */
[----:B-----5:R-:W-:Y:S01]  /*6060*/  FMUL.FTZ R32, R32, UR6 ;  /* 0x0000000620207c20 */ /* 0x020fe20008410000 */
        /* <DEDUP_REMOVED lines=18> */
.L_x_16805:
        /* <DEDUP_REMOVED lines=12> */
.L_x_16806:
        /* <DEDUP_REMOVED lines=42> */
.L_x_16804:
        /* <DEDUP_REMOVED lines=9> */
[----:B------:R-:W-:Y:S01]  /*6580*/  MOV R36, 0x2 ;  /* 0x0000000200247802 */ /* 0x000fe20000000f00 */
        /* <DEDUP_REMOVED lines=10> */
.L_x_16808:
        /* <DEDUP_REMOVED lines=12> */
.L_x_16809:
        /* <DEDUP_REMOVED lines=42> */
.L_x_16807:
        /* <DEDUP_REMOVED lines=20> */
.L_x_16811:
        /* <DEDUP_REMOVED lines=12> */
.L_x_16812:
        /* <DEDUP_REMOVED lines=42> */
.L_x_16810:
        /* <DEDUP_REMOVED lines=9> */
.L_x_16800:
        /* <DEDUP_REMOVED lines=15> */
.L_x_16815:
        /* <DEDUP_REMOVED lines=12> */
.L_x_16816:
        /* <DEDUP_REMOVED lines=41> */
.L_x_16814:
[----:B------:R-:W-:Y:S01]  /*7300*/  ISETP.NE.AND P1, PT, R38, 0x1, PT ;  /* 0x000000012600780c */ /* 0x000fe20003f25270 */
[----:B-----5:R-:W-:Y:S01]  /*7310*/  FMUL.FTZ R42, R32, UR6 ;  /* 0x00000006202a7c20 */ /* 0x020fe20008410000 */
[----:B------:R-:W-:Y:S01]  /*7320*/  I2FP.F32.U32 R37, R36 ;  /* 0x0000002400257245 */ /* 0x000fe20000201000 */
[----:B------:R-:W-:Y:S01]  /*7330*/  IMAD.MOV.U32 R32, RZ, RZ, R80 ;  /* 0x000000ffff207224 */ /* 0x000fe200078e0050 */
[----:B------:R-:W-:Y:S01]  /*7340*/  MOV R36, 0x2 ;  /* 0x0000000200247802 */ /* 0x000fe20000000f00 */
[----:B------:R-:W-:Y:S02]  /*7350*/  FMUL.FTZ R42, R42, UR5 ;  /* 0x000000052a2a7c20 */ /* 0x000fe40008410000 */
        /* <DEDUP_REMOVED lines=11> */
.L_x_16818:
        /* <DEDUP_REMOVED lines=12> */
.L_x_16819:
        /* <DEDUP_REMOVED lines=42> */
.L_x_16817:
        /* <DEDUP_REMOVED lines=17> */
.L_x_16821:
        /* <DEDUP_REMOVED lines=12> */
.L_x_16822:
        /* <DEDUP_REMOVED lines=42> */
.L_x_16820:
[----:B------:R-:W-:Y:S01]  /*7be0*/  ISETP.NE.AND P3, PT, R32, 0x1, PT ;  /* 0x000000012000780c */ /* 0x000fe20003f65270 */
[----:B------:R-:W-:Y:S01]  /*7bf0*/  FMUL.FTZ R34, R34, UR6 ;  /* 0x0000000622227c20 */ /* 0x000fe20008410000 */
[----:B------:R-:W-:Y:S02]  /*7c00*/  I2FP.F32.U32 R33, R33 ;  /* 0x0000002100217245 */ /* 0x000fe40000201000 */
[----:B------:R-:W-:Y:S01]  /*7c10*/  MOV R46, 0x2 ;  /* 0x00000002002e7802 */ /* 0x000fe20000000f00 */
        /* <DEDUP_REMOVED lines=13> */
.L_x_16824:
        /* <DEDUP_REMOVED lines=12> */
.L_x_16825:
        /* <DEDUP_REMOVED lines=42> */
.L_x_16823:
        /* <DEDUP_REMOVED lines=10> */
.L_x_16813:
[----:B------:R-:W-:Y:S01]  /*80f0*/  SEL R36, RZ, 0x1000000, !P3 ;  /* 0x01000000ff247807 */ /* 0x000fe20005800000 */
[C---:B------:R-:W-:Y:S01]  /*8100*/  IMAD.WIDE.U32 R42, R89.reuse, 0x10, R92 ;  /* 0x00000010592a7825 */ /* 0x040fe200078e005c */
[----:B------:R-:W-:Y:S02]  /*8110*/  SEL R37, RZ, 0x10000, !P2 ;  /* 0x00010000ff257807 */ /* 0x000fe40005000000 */
[----:B------:R-:W-:Y:S01]  /*8120*/  SEL R38, RZ, 0x100, !P1 ;  /* 0x00000100ff267807 */ /* 0x000fe20004800000 */
[----:B------:R-:W-:Y:S01]  /*8130*/  IMAD.WIDE.U32 R40, R89, 0x4, R90 ;  /* 0x0000000459287825 */ /* 0x000fe200078e005a */
[----:B------:R-:W-:Y:S01]  /*8140*/  SEL R39, RZ, 0x1, !P0 ;  /* 0x00000001ff277807 */ /* 0x000fe20004000000 */
[----:B------:R0:W-:Y:S01]  /*8150*/  STG.E.128 desc[UR10][R42.64], R32 ;  /* 0x000000202a007986 */ /* 0x0001e2000c101d0a */
[----:B------:R-:W-:Y:S02]  /*8160*/  IADD3 R36, PT, PT, R38, R36, R37 ;  /* 0x0000002426247210 */ /* 0x000fe40007ffe025 */
[----:B------:R-:W-:-:S03]  /*8170*/  IADD3 R95, PT, PT, R85, 0x180, RZ ;  /* 0x00000180555f7810 */ /* 0x000fc60007ffe0ff */
[----:B------:R-:W-:Y:S02]  /*8180*/  IMAD.IADD R45, R36, 0x1, R39 ;  /* 0x00000001242d7824 */ /* 0x000fe400078e0227 */
        /* <DEDUP_REMOVED lines=22> */
.L_x_16828:
        /* <DEDUP_REMOVED lines=12> */
.L_x_16829:
        /* <DEDUP_REMOVED lines=42> */
.L_x_16827:
        /* <DEDUP_REMOVED lines=20> */
.L_x_16831:
        /* <DEDUP_REMOVED lines=12> */
.L_x_16832:
        /* <DEDUP_REMOVED lines=42> */
.L_x_16830:
        /* <DEDUP_REMOVED lines=20> */
.L_x_16834:
        /* <DEDUP_REMOVED lines=12> */
.L_x_16835:
        /* <DEDUP_REMOVED lines=42> */
.L_x_16833:
        /* <DEDUP_REMOVED lines=20> */
.L_x_16837:
        /* <DEDUP_REMOVED lines=12> */
.L_x_16838:
        /* <DEDUP_REMOVED lines=42> */
.L_x_16836:
        /* <DEDUP_REMOVED lines=9> */
.L_x_16826:
        /* <DEDUP_REMOVED lines=15> */
.L_x_16841:
        /* <DEDUP_REMOVED lines=12> */
.L_x_16842:
        /* <DEDUP_REMOVED lines=42> */
.L_x_16840:
[----:B------:R-:W-:Y:S01]  /*9910*/  ISETP.NE.AND P1, PT, R42, 0x1, PT ;  /* 0x000000012a00780c */ /* 0x000fe20003f25270 */
[----:B-----5:R-:W-:Y:S01]  /*9920*/  FMUL.FTZ R47, R36, UR6 ;  /* 0x00000006242f7c20 */ /* 0x020fe20008410000 */
        /* <DEDUP_REMOVED lines=15> */
.L_x_16844:
        /* <DEDUP_REMOVED lines=12> */
.L_x_16845:
        /* <DEDUP_REMOVED lines=42> */
.L_x_16843:
[----:B------:R-:W-:Y:S01]  /*9d80*/  ISETP.NE.AND P2, PT, R40, 0x1, PT ;  /* 0x000000012800780c */ /* 0x000fe20003f45270 */
[----:B------:R-:W-:Y:S01]  /*9d90*/  FMUL.FTZ R46, R37, UR6 ;  /* 0x00000006252e7c20 */ /* 0x000fe20008410000 */
        /* <DEDUP_REMOVED lines=15> */
.L_x_16847:
        /* <DEDUP_REMOVED lines=12> */
.L_x_16848:
        /* <DEDUP_REMOVED lines=42> */
.L_x_16846:
        /* <DEDUP_REMOVED lines=17> */
.L_x_16850:
        /* <DEDUP_REMOVED lines=12> */
.L_x_16851:
        /* <DEDUP_REMOVED lines=42> */
.L_x_16849:
        /* <DEDUP_REMOVED lines=10> */
.L_x_16839:
        /* <DEDUP_REMOVED lines=32> */
.L_x_16854:
        /* <DEDUP_REMOVED lines=12> */
.L_x_16855:
        /* <DEDUP_REMOVED lines=42> */
.L_x_16853:
        /* <DEDUP_REMOVED lines=20> */
.L_x_16857:
        /* <DEDUP_REMOVED lines=12> */
.L_x_16858:
        /* <DEDUP_REMOVED lines=42> */
.L_x_16856:
        /* <DEDUP_REMOVED lines=20> */
.L_x_16860:
        /* <DEDUP_REMOVED lines=12> */
.L_x_16861:
        /* <DEDUP_REMOVED lines=42> */
.L_x_16859:
        /* <DEDUP_REMOVED lines=20> */
.L_x_16863:
        /* <DEDUP_REMOVED lines=12> */
.L_x_16864:
        /* <DEDUP_REMOVED lines=42> */
.L_x_16862:
        /* <DEDUP_REMOVED lines=9> */
.L_x_16852:
        /* <DEDUP_REMOVED lines=15> */
.L_x_16867:
        /* <DEDUP_REMOVED lines=12> */
.L_x_16868:
        /* <DEDUP_REMOVED lines=42> */
.L_x_16866:
        /* <DEDUP_REMOVED lines=17> */
.L_x_16870:
        /* <DEDUP_REMOVED lines=12> */
.L_x_16871:
        /* <DEDUP_REMOVED lines=42> */
.L_x_16869:
        /* <DEDUP_REMOVED lines=17> */
.L_x_16873:
        /* <DEDUP_REMOVED lines=12> */
.L_x_16874:
        /* <DEDUP_REMOVED lines=42> */
.L_x_16872:
        /* <DEDUP_REMOVED lines=17> */
.L_x_16876:
        /* <DEDUP_REMOVED lines=12> */
.L_x_16877:
        /* <DEDUP_REMOVED lines=42> */
.L_x_16875:
        /* <DEDUP_REMOVED lines=10> */
.L_x_16865:
        /* <DEDUP_REMOVED lines=14> */
[----:B------:R-:W1:Y:S02]  /*cdf0*/  LDC.64 R48, c[0x0][0x3a0] ;  /* 0x0000e800ff307b82 */ /* 0x000e640000000a00 */
[----:B-1----:R-:W-:-:S06]  /*ce00*/  IMAD.WIDE.U32 R48, R105, 0x10, R48 ;  /* 0x0000001069307825 */ /* 0x002fcc00078e0030 */
[----:B0-----:R-:W5:Y:S01]  /*ce10*/  LDG.E.128 R48, desc[UR10][R48.64] ;  /* 0x0000000a30307981 */ /* 0x001f62000c1e1d00 */
        /* <DEDUP_REMOVED lines=15> */
.L_x_16880:
        /* <DEDUP_REMOVED lines=12> */
.L_x_16881:
        /* <DEDUP_REMOVED lines=42> */
.L_x_16879:
        /* <DEDUP_REMOVED lines=20> */
.L_x_16883:
        /* <DEDUP_REMOVED lines=12> */
.L_x_16884:
        /* <DEDUP_REMOVED lines=42> */
.L_x_16882:
[----:B------:R-:W-:Y:S01]  /*d710*/  I2FP.F32.U32 R97, R44 ;  /* 0x0000002c00617245 */ /* 0x000fe20000201000 */
[----:B------:R-:W-:Y:S01]  /*d720*/  FMUL.FTZ R45, R45, UR6 ;  /* 0x000000062d2d7c20 */ /* 0x000fe20008410000 */
[----:B------:R-:W-:-:S03]  /*d730*/  ISETP.NE.AND P2, PT, R94, 0x1, PT ;  /* 0x000000015e00780c */ /* 0x000fc60003f45270 */
[----:B------:R-:W-:Y:S01]  /*d740*/  FFMA.FTZ R97, R97, R86, 1.1641532182693481445e-10 ;  /* 0x2f00000061617423 */ /* 0x000fe20000010056 */
[----:B------:R-:W-:-:S04]  /*d750*/  FMUL.FTZ R45, R45, UR5 ;  /* 0x000000052d2d7c20 */ /* 0x000fc80008410000 */
        /* <DEDUP_REMOVED lines=15> */
.L_x_16886:
        /* <DEDUP_REMOVED lines=12> */
.L_x_16887:
        /* <DEDUP_REMOVED lines=42> */
.L_x_16885:
[----:B------:R-:W-:Y:S01]  /*dbb0*/  I2FP.F32.U32 R45, R45 ;  /* 0x0000002d002d7245 */ /* 0x000fe20000201000 */
[----:B------:R-:W-:Y:S01]  /*dbc0*/  FMUL.FTZ R46, R46, UR6 ;  /* 0x000000062e2e7c20 */ /* 0x000fe20008410000 */
[----:B------:R-:W-:-:S03]  /*dbd0*/  ISETP.NE.AND P3, PT, R44, 0x1, PT ;  /* 0x000000012c00780c */ /* 0x000fc60003f65270 */
[----:B------:R-:W-:Y:S01]  /*dbe0*/  FFMA.FTZ R45, R45, R86, 1.1641532182693481445e-10 ;  /* 0x2f0000002d2d7423 */ /* 0x000fe20000010056 */
[----:B------:R-:W-:-:S04]  /*dbf0*/  FMUL.FTZ R46, R46, UR5 ;  /* 0x000000052e2e7c20 */ /* 0x000fc80008410000 */
[----:B------:R-:W-:-:S04]  /*dc00*/  FSETP.GTU.FTZ.AND P2, PT, R45, UR4, PT ;  /* 0x000000042d007c0b */ /* 0x000fc8000bf5c000 */
        /* <DEDUP_REMOVED lines=14> */
.L_x_16889:
        /* <DEDUP_REMOVED lines=12> */
.L_x_16890:
        /* <DEDUP_REMOVED lines=42> */
.L_x_16888:
        /* <DEDUP_REMOVED lines=9> */
.L_x_16878:
        /* <DEDUP_REMOVED lines=15> */
.L_x_16893:
        /* <DEDUP_REMOVED lines=12> */
.L_x_16894:
        /* <DEDUP_REMOVED lines=42> */
.L_x_16892:
        /* <DEDUP_REMOVED lines=17> */
.L_x_16896:
        /* <DEDUP_REMOVED lines=12> */
.L_x_16897:
        /* <DEDUP_REMOVED lines=42> */
.L_x_16895:
        /* <DEDUP_REMOVED lines=17> */
.L_x_16899:
        /* <DEDUP_REMOVED lines=12> */
.L_x_16900:
        /* <DEDUP_REMOVED lines=42> */
.L_x_16898:
        /* <DEDUP_REMOVED lines=17> */
.L_x_16902:
        /* <DEDUP_REMOVED lines=12> */
.L_x_16903:
        /* <DEDUP_REMOVED lines=42> */
.L_x_16901:
[----:B------:R-:W-:Y:S01]  /*f280*/  I2FP.F32.U32 R45, R45 ;  /* 0x0000002d002d7245 */ /* 0x000fe20000201000 */
[----:B------:R-:W-:Y:S01]  /*f290*/  FMUL.FTZ R47, R47, UR6 ;  /* 0x000000062f2f7c20 */ /* 0x000fe20008410000 */
[----:B------:R-:W-:Y:S02]  /*f2a0*/  FSEL R48, R96, RZ, P0 ;  /* 0x000000ff60307208 */ /* 0x000fe40000000000 */
[----:B------:R-:W-:Y:S01]  /*f2b0*/  FSEL R49, R97, RZ, P1 ;  /* 0x000000ff61317208 */ /* 0x000fe20000800000 */
[----:B------:R-:W-:Y:S01]  /*f2c0*/  FFMA.FTZ R45, R45, R86, 1.1641532182693481445e-10 ;  /* 0x2f0000002d2d7423 */ /* 0x000fe20000010056 */
[----:B------:R-:W-:Y:S01]  /*f2d0*/  FMUL.FTZ R47, R47, UR5 ;  /* 0x000000052f2f7c20 */ /* 0x000fe20008410000 */
[----:B------:R-:W-:-:S03]  /*f2e0*/  FSEL R50, R94, RZ, P2 ;  /* 0x000000ff5e327208 */ /* 0x000fc60001000000 */
[----:B------:R-:W-:-:S04]  /*f2f0*/  FSETP.GTU.FTZ.AND P4, PT, R45, UR4, PT ;  /* 0x000000042d007c0b */ /* 0x000fc8000bf9c000 */
[----:B------:R-:W-:Y:S02]  /*f300*/  PLOP3.LUT P3, PT, P4, PT, PT, 0x8, 0x80 ;  /* 0x000000000080781c */ /* 0x000fe4000276e170 */
[----:B------:R-:W-:-:S11]  /*f310*/  FSEL R51, R47, RZ, !P4 ;  /* 0x000000ff2f337208 */ /* 0x000fd60006000000 */
.L_x_16891:
[----:B------:R-:W-:Y:S01]  /*f320*/  FADD.FTZ R44, RZ, R24 ;  /* 0x00000018ff2c7221 */ /* 0x000fe20000010000 */
[C---:B------:R-:W-:Y:S01]  /*f330*/  IMAD.WIDE.U32 R92, R105.reuse, 0x10, R92 ;  /* 0x00000010695c7825 */ /* 0x040fe200078e005c */
[----:B------:R-:W-:Y:S03]  /*f340*/  BSSY.RECONVERGENT B0, `(.L_x_16904) ;  /* 0x000006f000007945 */ /* 0x000fe60003800200 */
[----:B------:R-:W-:Y:S01]  /*f350*/  FADD.FTZ R45, R44, R25 ;  /* 0x000000192c2d7221 */ /* 0x000fe20000010000 */
[----:B------:R-:W-:Y:S01]  /*f360*/  IMAD.WIDE.U32 R90, R105, 0x4, R90 ;  /* 0x00000004695a7825 */ /* 0x000fe200078e005a */
        /* <DEDUP_REMOVED lines=26> */
[----:B0-----:R-:W-:Y:S01]  /*f510*/  FADD.FTZ R86, R47, R44 ;  /* 0x0000002c2f567221 */ /* 0x001fe20000010000 */
[----:B------:R-:W-:-:S04]  /*f520*/  SEL R47, RZ, 0x100, !P1 ;  /* 0x00000100ff2f7807 */ /* 0x000fc80004800000 */
        /* <DEDUP_REMOVED lines=15> */
[----:B------:R-:W-:-:S04]  /*f620*/  FFMA.FTZ R45, R98, R98, R45 ;  /* 0x00000062622d7223 */ /* 0x000fc8000001002d */
        /* <DEDUP_REMOVED lines=38> */
[----:B------:R-:W-:-:S03]  /*f890*/  SEL R94, RZ, 0x1, !P0 ;  /* 0x00000001ff5e7807 */ /* 0x000fc60004000000 */
[----:B------:R-:W-:-:S05]  /*f8a0*/  FFMA.FTZ R96, R86, R86, R45 ;  /* 0x0000005656607223 */ /* 0x000fca000001002d */
[----:B------:R-:W0:Y:S02]  /*f8b0*/  SHFL.BFLY PT, R45, R96, 0x1, 0x1f ;  /* 0x0c201f00602d7f89 */ /* 0x000e2400000e0000 */
[----:B0-----:R-:W-:-:S05]  /*f8c0*/  FADD.FTZ R97, R96, R45 ;  /* 0x0000002d60617221 */ /* 0x001fca0000010000 */
[----:B------:R-:W0:Y:S02]  /*f8d0*/  SHFL.BFLY PT, R86, R97, 0x2, 0x1f ;  /* 0x0c401f0061567f89 */ /* 0x000e2400000e0000 */
[----:B0-----:R-:W-:Y:S01]  /*f8e0*/  FADD.FTZ R98, R97, R86 ;  /* 0x0000005661627221 */ /* 0x001fe20000010000 */
[----:B------:R-:W-:-:S04]  /*f8f0*/  SEL R86, RZ, 0x10000, !P2 ;  /* 0x00010000ff567807 */ /* 0x000fc80005000000 */
[----:B------:R-:W0:Y:S02]  /*f900*/  SHFL.BFLY PT, R45, R98, 0x4, 0x1f ;  /* 0x0c801f00622d7f89 */ /* 0x000e2400000e0000 */
[----:B0-----:R-:W-:Y:S01]  /*f910*/  FADD.FTZ R99, R98, R45 ;  /* 0x0000002d62637221 */ /* 0x001fe20000010000 */
[----:B------:R-:W-:-:S04]  /*f920*/  SEL R45, RZ, 0x1000000, !P3 ;  /* 0x01000000ff2d7807 */ /* 0x000fc80005800000 */
[----:B------:R-:W0:Y:S01]  /*f930*/  SHFL.BFLY PT, R100, R99, 0x8, 0x1f ;  /* 0x0d001f0063647f89 */ /* 0x000e2200000e0000 */
[----:B------:R-:W-:Y:S02]  /*f940*/  IADD3 R45, PT, PT, R47, R45, R86 ;  /* 0x0000002d2f2d7210 */ /* 0x000fe40007ffe056 */
[----:B------:R-:W-:Y:S02]  /*f950*/  LOP3.LUT P0, R47, R76, 0x1f, RZ, 0xc0, !PT ;  /* 0x0000001f4c2f7812 */ /* 0x000fe4000780c0ff */
[----:B------:R-:W-:-:S05]  /*f960*/  IADD3 R97, PT, PT, R45, R94, RZ ;  /* 0x0000005e2d617210 */ /* 0x000fca0007ffe0ff */
[----:B------:R-:W-:Y:S01]  /*f970*/  STG.E desc[UR10][R90.64], R97 ;  /* 0x000000615a007986 */ /* 0x000fe2000c10190a */
        /* <DEDUP_REMOVED lines=11> */
.L_x_16905:
[----:B------:R-:W-:Y:S05]  /*fa30*/  BSYNC.RECONVERGENT B0 ;  /* 0x0000000000007941 */ /* 0x000fea0003800200 */
.L_x_16904:
[----:B------:R-:W-:Y:S01]  /*fa40*/  BAR.SYNC.DEFER_BLOCKING 0x0 ;  /* 0x0000000000007b1d */ /* 0x000fe20000010000 */
[----:B------:R-:W-:Y:S01]  /*fa50*/  ISETP.GT.U32.AND P0, PT, R47, 0x3, PT ;  /* 0x000000032f00780c */ /* 0x000fe20003f04070 */
[----:B------:R-:W-:Y:S01]  /*fa60*/  IMAD.MOV.U32 R47, RZ, RZ, RZ ;  /* 0x000000ffff2f7224 */ /* 0x000fe200078e00ff */
[----:B0-----:R-:W-:-:S03]  /*fa70*/  CS2R R44, SRZ ;  /* 0x00000000002c7805 */ /* 0x001fc6000001ff00 */
[----:B------:R-:W-:Y:S08]  /*fa80*/  BSSY.RECONVERGENT B0, `(.L_x_16906) ;  /* 0x000000a000007945 */ /* 0x000ff00003800200 */
        /* <DEDUP_REMOVED lines=9> */
.L_x_16907:
[----:B------:R-:W-:Y:S05]  /*fb20*/  BSYNC.RECONVERGENT B0 ;  /* 0x0000000000007941 */ /* 0x000fea0003800200 */
.L_x_16906:
[----:B------:R-:W1:Y:S01]  /*fb30*/  SHFL.DOWN PT, R86, R47, 0x2, 0x1f ;  /* 0x08401f002f567f89 */ /* 0x000e6200000e0000 */
[----:B------:R-:W-:Y:S01]  /*fb40*/  ISETP.NE.AND P1, PT, RZ, UR39, PT ;  /* 0x00000027ff007c0c */ /* 0x000fe2000bf25270 */
[----:B------:R-:W-:Y:S01]  /*fb50*/  UPLOP3.LUT UP2, UPT, UPT, UPT, UP2, 0x40, 0x4 ;  /* 0x000000000004789c */ /* 0x000fe20003f4e820 */
[----:B------:R-:W-:Y:S01]  /*fb60*/  ISETP.NE.AND P0, PT, R76, RZ, PT ;  /* 0x000000ff4c00720c */ /* 0x000fe20003f05270 */
        /* <DEDUP_REMOVED lines=14> */
[----:B------:R-:W-:Y:S02]  /*fc50*/  FMUL.FTZ R91, R91, R96 ;  /* 0x000000605b5b7220 */ /* 0x000fe40000410000 */
[----:B------:R-:W2:Y:S01]  /*fc60*/  LDC R96, c[0x0][0x448] ;  /* 0x00011200ff607b82 */ /* 0x000ea20000000800 */
[C---:B0-----:R-:W-:Y:S01]  /*fc70*/  FMUL.FTZ R44, R94.reuse, R97 ;  /* 0x000000615e2c7220 */ /* 0x041fe20000410000 */
[----:B------:R-:W-:Y:S01]  /*fc80*/  FFMA.FTZ R45, R94, R91, R45 ;  /* 0x0000005b5e2d7223 */ /* 0x000fe2000001002d */
[----:B-1----:R-:W-:-:S03]  /*fc90*/  IMAD.IADD R92, R92, 0x1, R99 ;  /* 0x000000015c5c7824 */ /* 0x002fc600078e0263 */
        /* <DEDUP_REMOVED lines=8> */
[----:B------:R-:W-:Y:S01]  /*fd20*/  FFMA.FTZ R47, R93, R44, R94 ;  /* 0x0000002c5d2f7223 */ /* 0x000fe2000001005e */
[----:B-1----:R-:W-:Y:S02]  /*fd30*/  FADD.FTZ R91, R45, R86 ;  /* 0x000000562d5b7221 */ /* 0x002fe40000010000 */
[----:B------:R-:W-:Y:S01]  /*fd40*/  FMUL.FTZ R90, R93, R90 ;  /* 0x0000005a5d5a7220 */ /* 0x000fe20000410000 */
[----:B---3--:R-:W-:Y:S01]  /*fd50*/  FMUL.FTZ R47, R92, R47 ;  /* 0x0000002f5c2f7220 */ /* 0x008fe20000410000 */
[----:B------:R-:W0:Y:S02]  /*fd60*/  @!P0 LDC.64 R44, c[0x0][0x3c0] ;  /* 0x0000f000ff2c8b82 */ /* 0x000e240000000a00 */
[----:B------:R-:W-:-:S03]  /*fd70*/  FMUL.FTZ R90, R90, R99 ;  /* 0x000000635a5a7220 */ /* 0x000fc60000410000 */
[----:B------:R-:W1:Y:S01]  /*fd80*/  SHFL.IDX PT, R47, R47, RZ, 0x1f ;  /* 0x00001fff2f2f7589 */ /* 0x000e6200000e0000 */
[----:B------:R-:W-:-:S06]  /*fd90*/  FFMA.FTZ R91, R92, R90, R91 ;  /* 0x0000005a5c5b7223 */ /* 0x000fcc000001005b */
[----:B------:R-:W2:Y:S01]  /*fda0*/  SHFL.IDX PT, R91, R91, RZ, 0x1f ;  /* 0x00001fff5b5b7589 */ /* 0x000ea200000e0000 */
[C---:B-1----:R-:W-:Y:S01]  /*fdb0*/  FSEL R90, R47.reuse, RZ, !P1 ;  /* 0x000000ff2f5a7208 */ /* 0x042fe20004800000 */
[----:B------:R-:W-:-:S04]  /*fdc0*/  FMUL.FTZ R93, R47, R47 ;  /* 0x0000002f2f5d7220 */ /* 0x000fc80000410000 */
[C---:B------:R-:W-:Y:S01]  /*fdd0*/  FADD.FTZ R94, -R90.reuse, R27 ;  /* 0x0000001b5a5e7221 */ /* 0x040fe20000010100 */
[----:B------:R-:W-:Y:S01]  /*fde0*/  FSEL R100, R93, RZ, P1 ;  /* 0x000000ff5d647208 */ /* 0x000fe20000800000 */
[----:B--2---:R-:W-:Y:S01]  /*fdf0*/  FFMA.FTZ R27, R91, UR20, R96 ;  /* 0x000000145b1b7c23 */ /* 0x004fe20008010060 */
[C---:B------:R-:W-:Y:S01]  /*fe00*/  FADD.FTZ R92, -R90.reuse, R24 ;  /* 0x000000185a5c7221 */ /* 0x040fe20000010100 */
[C---:B------:R-:W-:Y:S01]  /*fe10*/  FADD.FTZ R86, -R90.reuse, R25 ;  /* 0x000000195a567221 */ /* 0x040fe20000010100 */
[C---:B------:R-:W-:Y:S01]  /*fe20*/  FADD.FTZ R98, -R90.reuse, R28 ;  /* 0x0000001c5a627221 */ /* 0x040fe20000010100 */
[----:B------:R-:W-:Y:S01]  /*fe30*/  FADD.FTZ R27, R27, R100 ;  /* 0x000000641b1b7221 */ /* 0x000fe20000010000 */
[----:B------:R-:W1:Y:S01]  /*fe40*/  @!P0 LDC.64 R24, c[0x0][0x3c8] ;  /* 0x0000f200ff188b82 */ /* 0x000e620000000a00 */
        /* <DEDUP_REMOVED lines=20> */
[----:B------:R-:W2:Y:S01]  /*ff90*/  MUFU.RSQ R27, R27 ;  /* 0x0000001b001b7308 */ /* 0x000ea20000001400 */
[----:B------:R-:W3:Y:S01]  /*ffa0*/  LDC.64 R90, c[0x0][0x428] ;  /* 0x00010a00ff5a7b82 */ /* 0x000ee20000000a00 */
[----:B------:R-:W-:Y:S01]  /*ffb0*/  MOV R29, UR18 ;  /* 0x00000012001d7c02 */ /* 0x000fe20008000f00 */
[----:B------:R-:W-:-:S04]  /*ffc0*/  UIADD3 UR18, UPT, UPT, UR18, UR16, URZ ;  /* 0x0000001012127290 */ /* 0x000fc8000fffe0ff */
[----:B0-----:R-:W-:Y:S01]  /*ffd0*/  @!P0 IMAD.WIDE R44, R29, 0x4, R44 ;  /* 0x000000041d2c8825 */ /* 0x001fe200078e022c */
[----:B------:R-:W-:-:S03]  /*ffe0*/  UISETP.GE.AND UP1, UPT, UR18, UR17, UPT ;  /* 0x000000111200728c */ /* 0x000fc6000bf26270 */
[----:B-1----:R-:W-:Y:S01]  /*fff0*/  @!P0 IMAD.WIDE R24, R29, 0x4, R24 ;  /* 0x000000041d188825 */ /* 0x002fe200078e0218 */
[----:B------:R0:W-:Y:S03]  /*10000*/  @!P0 STG.E desc[UR10][R44.64], R47 ;  /* 0x0000002f2c008986 */ /* 0x0001e6000c10190a */
[C---:B--2---:R-:W-:Y:S01]  /*10010*/  FMUL.FTZ R37, R27.reuse, R92 ;  /* 0x0000005c1b257220 */ /* 0x044fe20000410000 */
[C---:B------:R-:W-:Y:S01]  /*10020*/  FMUL.FTZ R39, R27.reuse, R86 ;  /* 0x000000561b277220 */ /* 0x040fe20000410000 */
        /* <DEDUP_REMOVED lines=8> */
[C---:B------:R-:W-:Y:S01]  /*100b0*/  FMUL.FTZ R29, R27.reuse, R98 ;  /* 0x000000621b1d7220 */ /* 0x040fe20000410000 */
[C---:B------:R-:W-:Y:S01]  /*100c0*/  FMUL.FTZ R31, R27.reuse, R96 ;  /* 0x000000601b1f7220 */ /* 0x040fe20000410000 */
[----:B------:R-:W-:Y:S01]  /*100d0*/  FMUL.FTZ R41, R27, R28 ;  /* 0x0000001c1b297220 */ /* 0x000fe20000410000 */
[----:B---3--:R-:W-:-:S04]  /*100e0*/  IMAD.WIDE.U32 R34, R85, 0x10, R90 ;  /* 0x0000001055227825 */ /* 0x008fc800078e005a */
        /* <DEDUP_REMOVED lines=13> */
[C---:B0-----:R-:W-:Y:S01]  /*101c0*/  FMUL.FTZ R47, R27.reuse, R50 ;  /* 0x000000321b2f7220 */ /* 0x041fe20000410000 */
[----:B------:R-:W-:Y:S01]  /*101d0*/  FMUL.FTZ R43, R27, R116 ;  /* 0x000000741b2b7220 */ /* 0x000fe20000410000 */
[----:B------:R0:W-:Y:S01]  /*101e0*/  @!P0 STG.E desc[UR10][R24.64], R27 ;  /* 0x0000001b18008986 */ /* 0x0001e2000c10190a */
[----:B------:R-:W-:-:S04]  /*101f0*/  IMAD.WIDE.U32 R44, R87, 0x10, R90 ;  /* 0x00000010572c7825 */ /* 0x000fc800078e005a */
[----:B------:R-:W-:Y:S01]  /*10200*/  FFMA.FTZ R26, R33, R65, R62 ;  /* 0x00000041211a7223 */ /* 0x000fe2000001003e */
[----:B------:R-:W-:Y:S01]  /*10210*/  FFMA.FTZ R28, R93, R61, R58 ;  /* 0x0000003d5d1c7223 */ /* 0x000fe2000001003a */
[----:B------:R1:W-:Y:S01]  /*10220*/  STG.E.128 desc[UR10][R34.64], R36 ;  /* 0x0000002422007986 */ /* 0x0003e2000c101d0a */
[----:B------:R-:W-:-:S04]  /*10230*/  IMAD.WIDE.U32 R48, R89, 0x10, R90 ;  /* 0x0000001059307825 */ /* 0x000fc800078e005a */
[----:B------:R-:W-:Y:S01]  /*10240*/  FFMA.FTZ R30, R30, R0, R9 ;  /* 0x000000001e1e7223 */ /* 0x000fe20000010009 */
[----:B------:R-:W-:Y:S01]  /*10250*/  FFMA.FTZ R33, R92, R12, R53 ;  /* 0x0000000c5c217223 */ /* 0x000fe20000010035 */
[----:B------:R-:W-:Y:S01]  /*10260*/  FFMA.FTZ R43, R43, R21, R56 ;  /* 0x000000152b2b7223 */ /* 0x000fe20000010038 */
[----:B------:R-:W-:-:S04]  /*10270*/  IMAD.WIDE.U32 R50, R95, 0x10, R90 ;  /* 0x000000105f327825 */ /* 0x000fc800078e005a */
[----:B0-----:R-:W-:Y:S01]  /*10280*/  FFMA.FTZ R24, R29, R69, R66 ;  /* 0x000000451d187223 */ /* 0x001fe20000010042 */
[----:B------:R-:W-:Y:S01]  /*10290*/  FFMA.FTZ R25, R31, R67, R64 ;  /* 0x000000431f197223 */ /* 0x000fe20000010040 */
[----:B------:R-:W-:Y:S01]  /*102a0*/  FFMA.FTZ R27, R41, R63, R60 ;  /* 0x0000003f291b7223 */ /* 0x000fe2000001003c */
[----:B------:R-:W-:Y:S01]  /*102b0*/  FFMA.FTZ R29, R97, R59, R22 ;  /* 0x0000003b611d7223 */ /* 0x000fe20000010016 */
[----:B------:R-:W-:Y:S01]  /*102c0*/  FFMA.FTZ R31, R32, R8, R23 ;  /* 0x00000008201f7223 */ /* 0x000fe20000010017 */
[----:B------:R-:W-:Y:S01]  /*102d0*/  FFMA.FTZ R32, R40, R10, R7 ;  /* 0x0000000a28207223 */ /* 0x000fe20000010007 */
[----:B------:R-:W-:-:S04]  /*102e0*/  IMAD.WIDE.U32 R86, R101, 0x10, R90 ;  /* 0x0000001065567825 */ /* 0x000fc800078e005a */
[----:B------:R-:W-:Y:S01]  /*102f0*/  FFMA.FTZ R41, R42, R20, R57 ;  /* 0x000000142a297223 */ /* 0x000fe20000010039 */
[----:B------:R-:W-:Y:S01]  /*10300*/  FFMA.FTZ R40, R98, R18, R3 ;  /* 0x0000001262287223 */ /* 0x000fe20000010003 */
[----:B------:R-:W-:Y:S01]  /*10310*/  FFMA.FTZ R42, R47, R19, R2 ;  /* 0x000000132f2a7223 */ /* 0x000fe20000010002 */
[----:B-1----:R-:W-:Y:S01]  /*10320*/  FFMA.FTZ R34, R99, R11, R6 ;  /* 0x0000000b63227223 */ /* 0x002fe20000010006 */
[----:B------:R-:W-:Y:S01]  /*10330*/  FFMA.FTZ R35, R103, R13, R52 ;  /* 0x0000000d67237223 */ /* 0x000fe20000010034 */
[----:B------:R-:W-:Y:S01]  /*10340*/  FFMA.FTZ R36, R94, R14, R5 ;  /* 0x0000000e5e247223 */ /* 0x000fe20000010005 */
[----:B------:R-:W-:Y:S01]  /*10350*/  FFMA.FTZ R37, R96, R16, R55 ;  /* 0x0000001060257223 */ /* 0x000fe20000010037 */
[----:B------:R-:W-:Y:S01]  /*10360*/  FFMA.FTZ R38, R107, R15, R4 ;  /* 0x0000000f6b267223 */ /* 0x000fe20000010004 */
[----:B------:R-:W-:Y:S01]  /*10370*/  FFMA.FTZ R39, R109, R17, R54 ;  /* 0x000000116d277223 */ /* 0x000fe20000010036 */
[----:B------:R-:W-:Y:S01]  /*10380*/  IMAD.WIDE.U32 R90, R105, 0x10, R90 ;  /* 0x00000010695a7825 */ /* 0x000fe200078e005a */
[----:B------:R0:W-:Y:S04]  /*10390*/  STG.E.128 desc[UR10][R44.64], R24 ;  /* 0x000000182c007986 */ /* 0x0001e8000c101d0a */
[----:B------:R0:W-:Y:S04]  /*103a0*/  STG.E.128 desc[UR10][R48.64], R28 ;  /* 0x0000001c30007986 */ /* 0x0001e8000c101d0a */
[----:B------:R0:W-:Y:S04]  /*103b0*/  STG.E.128 desc[UR10][R50.64], R32 ;  /* 0x0000002032007986 */ /* 0x0001e8000c101d0a */
[----:B------:R0:W-:Y:S04]  /*103c0*/  STG.E.128 desc[UR10][R86.64], R36 ;  /* 0x0000002456007986 */ /* 0x0001e8000c101d0a */
[----:B------:R0:W-:Y:S01]  /*103d0*/  STG.E.128 desc[UR10][R90.64], R40 ;  /* 0x000000285a007986 */ /* 0x0001e2000c101d0a */
[----:B------:R-:W-:Y:S05]  /*103e0*/  BRA.U !UP1, `(.L_x_16908) ;  /* 0xffffff09098c7547 */ /* 0x000fea000b83ffff */
[----:B------:R-:W-:Y:S05]  /*103f0*/  EXIT ;  /* 0x000000000000794d */ /* 0x000fea0003800000 */
.L_x_16909:
        /* <DEDUP_REMOVED lines=16> */
.L_x_20868:


//--------------------- .text._ZN10layer_norm13ln_fwd_kernelINS_13Kernel_traitsI6__halfffffjLj3072ELj1ELj1ELj4ELj16ENS_18Kernel_traits_baseILj3072ES2_ffffjLj128EEEEELb1ELb0ELb1ELb0EEEvNS_9FwdParamsE --------------------------
	.section	.text._ZN10layer_norm13ln_fwd_kernelINS_13Kernel_traitsI6__halfffffjLj3072ELj1ELj1ELj4ELj16ENS_18Kernel_traits_baseILj3072ES2_ffffjLj128EEEEELb1ELb0ELb1ELb0EEEvNS_9FwdParamsE,"ax",@progbits
	.align	128
        .global         _ZN10layer_norm13ln_fwd_kernelINS_13Kernel_traitsI6__halfffffjLj3072ELj1ELj1ELj4ELj16ENS_18Kernel_traits_baseILj3072ES2_ffffjLj128EEEEELb1ELb0ELb1ELb0EEEvNS_9FwdParamsE
        .type           _ZN10layer_norm13ln_fwd_kernelINS_13Kernel_traitsI6__halfffffjLj3072ELj1ELj1ELj4ELj16ENS_18Kernel_traits_baseILj3072ES2_ffffjLj128EEEEELb1ELb0ELb1ELb0EEEvNS_9FwdParamsE,@function
        .size           _ZN10layer_norm13ln_fwd_kernelINS_13Kernel_traitsI6__halfffffjLj3072ELj1ELj1ELj4ELj16ENS_18Kernel_traits_baseILj3072ES2_ffffjLj128EEEEELb1ELb0ELb1ELb0EEEvNS_9FwdParamsE,(.L_x_20869 - _ZN10layer_norm13ln_fwd_kernelINS_13Kernel_traitsI6__halfffffjLj3072ELj1ELj1ELj4ELj16ENS_18Kernel_traits_baseILj3072ES2_ffffjLj128EEEEELb1ELb0ELb1ELb0EEEvNS_9FwdParamsE)
        .other          _ZN10layer_norm13ln_fwd_kernelINS_13Kernel_traitsI6__halfffffjLj3072ELj1ELj1ELj4ELj16ENS_18Kernel_traits_baseILj3072ES2_ffffjLj128EEEEELb1ELb0ELb1ELb0EEEvNS_9FwdParamsE,@"STO_CUDA_ENTRY STV_DEFAULT"
_ZN10layer_norm13ln_fwd_kernelINS_13Kernel_traitsI6__halfffffjLj3072ELj1ELj1ELj4ELj16ENS_18Kernel_traits_baseILj3072ES2_ffffjLj128EEEEELb1ELb0ELb1ELb0EEEvNS_9FwdParamsE:
.text._ZN10layer_norm13ln_fwd_kernelINS_13Kernel_traitsI6__halfffffjLj3072ELj1ELj1ELj4ELj16ENS_18Kernel_traits_baseILj3072ES2_ffffjLj128EEEEELb1ELb0ELb1ELb0EEEvNS_9FwdParamsE:
        /* <DEDUP_REMOVED lines=12> */
[----:B---3--:R-:W2:Y:S01]  /*00c0*/  @P0 LDG.E.64 R4, desc[UR12][R4.64] ;  /* 0x0000000c04040981 */ /* 0x008ea2000c1e1b00 */
[----:B-1----:R-:W-:Y:S01]  /*00d0*/  @P0 MOV R3, R9 ;  /* 0x0000000900030202 */ /* 0x002fe20000000f00 */
[----:B------:R-:W1:Y:S04]  /*00e0*/  @P0 LDC R11, c[0x0][0x460] ;  /* 0x00011800ff0b0b82 */ /* 0x000e680000000800 */
[----:B----4-:R3:W1:Y:S01]  /*00f0*/  @P0 LDG.E.64 R6, desc[UR12][R2.64] ;  /* 0x0000000c02060981 */ /* 0x010662000c1e1b00 */
[----:B0-----:R-:W-:Y:S01]  /*0100*/  UISETP.NE.U32.AND UP0, UPT, UR4, URZ, UPT ;  /* 0x000000ff0400728c */ /* 0x001fe2000bf05070 */
[----:B------:R-:W-:Y:S02]  /*0110*/  BSSY.RECONVERGENT B0, `(.L_x_16910) ;  /* 0x000007a000007945 */ /* 0x000fe40003800200 */
[----:B------:R-:W0:Y:S01]  /*0120*/  S2UR UR22, SR_CTAID.X ;  /* 0x00000000001679c3 */ /* 0x000e220000002500 */
[----:B-----5:R-:W-:Y:S01]  /*0130*/  SHF.R.S32.HI R0, RZ, 0x1f, R13 ;  /* 0x0000001fff007819 */ /* 0x020fe2000001140d */
[----:B------:R-:W-:-:S03]  /*0140*/  UISETP.NE.AND.EX UP0, UPT, UR5, URZ, UPT, UP0 ;  /* 0x000000ff0500728c */ /* 0x000fc6000bf05300 */
[----:B------:R-:W-:-:S04]  /*0150*/  LEA.HI R0, R0, R13, RZ, 0x2 ;  /* 0x0000000d00007211 */ /* 0x000fc800078f10ff */
[----:B---3--:R-:W-:Y:S02]  /*0160*/  SHF.R.S32.HI R3, RZ, 0x2, R0 ;  /* 0x00000002ff037819 */ /* 0x008fe40000011400 */
[----:B------:R-:W-:Y:S02]  /*0170*/  LOP3.LUT R0, R8, 0x1f, RZ, 0xc0, !PT ;  /* 0x0000001f08007812 */ /* 0x000fe400078ec0ff */
[----:B--2---:R-:W-:Y:S02]  /*0180*/  @P0 R2UR UR15, R5 ;  /* 0x00000000050f02ca */ /* 0x004fe400000e0000 */
[----:B------:R-:W0:Y:S01]  /*0190*/  LDC R5, c[0x0][0x360] ;  /* 0x0000d800ff057b82 */ /* 0x000e220000000800 */
[----:B------:R-:W-:Y:S02]  /*01a0*/  @P0 R2UR UR14, R4 ;  /* 0x00000000040e02ca */ /* 0x000fe400000e0000 */
[----:B-1----:R-:W-:Y:S02]  /*01b0*/  @P0 IADD3 R2, P1, PT, R6, R11, RZ ;  /* 0x0000000b06020210 */ /* 0x002fe40007f3e0ff */
[----:B------:R-:W-:-:S03]  /*01c0*/  LOP3.LUT R11, R8, 0x60, RZ, 0xc0, !PT ;  /* 0x00000060080b7812 */ /* 0x000fc600078ec0ff */
[----:B------:R-:W-:Y:S01]  /*01d0*/  @P0 IMAD.X R9, RZ, RZ, R7, P1 ;  /* 0x000000ffff090224 */ /* 0x000fe200008e0607 */
[----:B------:R-:W-:Y:S02]  /*01e0*/  LOP3.LUT R20, R11, 0x1f, R8, 0xf8, !PT ;  /* 0x0000001f0b147812 */ /* 0x000fe400078ef808 */
[----:B------:R-:W-:Y:S02]  /*01f0*/  UIADD3 UR27, UPT, UPT, UR15, -0x4498517b, URZ ;  /* 0xbb67ae850f1b7890 */ /* 0x000fe4000fffe0ff */
[----:B------:R-:W-:Y:S01]  /*0200*/  UIADD3 UR29, UPT, UPT, UR15, 0x76cf5d0a, URZ ;  /* 0x76cf5d0a0f1d7890 */ /* 0x000fe2000fffe0ff */
[----:B------:R-:W-:Y:S01]  /*0210*/  LOP3.LUT R10, R20, 0x7f, RZ, 0x3c, !PT ;  /* 0x0000007f140a7812 */ /* 0x000fe200078e3cff */
[----:B------:R-:W-:Y:S01]  /*0220*/  UIADD3 UR26, UPT, UPT, UR14, -0x61c88647, URZ ;  /* 0x9e3779b90e1a7890 */ /* 0x000fe2000fffe0ff */
[--C-:B------:R-:W-:Y:S01]  /*0230*/  SHF.R.U64 R65, R2, 0x2, R9.reuse ;  /* 0x0000000202417819 */ /* 0x100fe20000001209 */
[----:B------:R-:W-:Y:S01]  /*0240*/  UIADD3 UR28, UPT, UPT, UR14, 0x3c6ef372, URZ ;  /* 0x3c6ef3720e1c7890 */ /* 0x000fe2000fffe0ff */
[----:B------:R-:W-:Y:S01]  /*0250*/  SHF.R.U32.HI R64, RZ, 0x2, R9 ;  /* 0x00000002ff407819 */ /* 0x000fe20000011609 */
[----:B------:R-:W-:Y:S01]  /*0260*/  IMAD.IADD R10, R3, 0x1, R10 ;  /* 0x00000001030a7824 */ /* 0x000fe200078e020a */
[----:B------:R-:W-:-:S02]  /*0270*/  UIADD3 UR30, UPT, UPT, UR14, -0x255992d5, URZ ;  /* 0xdaa66d2b0e1e7890 */ /* 0x000fc4000fffe0ff */
[----:B------:R-:W-:Y:S01]  /*0280*/  UIADD3 UR31, UPT, UPT, UR15, 0x32370b8f, URZ ;  /* 0x32370b8f0f1f7890 */ /* 0x000fe2000fffe0ff */
[----:B0-----:R-:W-:Y:S01]  /*0290*/  IMAD R66, R5, UR22, R8 ;  /* 0x0000001605427c24 */ /* 0x001fe2000f8e0208 */
        /* <DEDUP_REMOVED lines=39> */
[----:B-1----:R-:W-:-:S04]  /*0510*/  @P2 IMAD.WIDE.U32 R30, R20, 0x8, R30 ;  /* 0x00000008141e2825 */ /* 0x002fc800078e001e */
[----:B------:R-:W-:Y:S01]  /*0520*/  @P2 VIADD R20, R20, 0x80 ;  /* 0x0000008014142836 */ /* 0x000fe20000000000 */
        /* <DEDUP_REMOVED lines=21> */
.L_x_16911:
        /* <DEDUP_REMOVED lines=14> */
[----:B-1----:R-:W-:-:S04]  /*0760*/  @P1 IMAD.WIDE.U32 R26, R20, 0x8, R26 ;  /* 0x00000008141a1825 */ /* 0x002fc800078e001a */
[----:B------:R-:W-:Y:S01]  /*0770*/  @P1 VIADD R20, R20, 0x80 ;  /* 0x0000008014141836 */ /* 0x000fe20000000000 */
[----:B------:R0:W5:Y:S02]  /*0780*/  @P1 LDG.E.64 R72, desc[UR12][R26.64] ;  /* 0x0000000c1a481981 */ /* 0x000164000c1e1b00 */
[----:B------:R-:W1:Y:S01]  /*0790*/  @P5 LDC.64 R34, c[0x0][0x3d0] ;  /* 0x0000f400ff225b82 */ /* 0x000e620000000a00 */
[----:B--2---:R-:W-:-:S04]  /*07a0*/  @P2 IMAD.WIDE.U32 R28, R20, 0x8, R28 ;  /* 0x00000008141c2825 */ /* 0x004fc800078e001c */
[----:B------:R-:W-:Y:S01]  /*07b0*/  @P2 VIADD R20, R20, 0x80 ;  /* 0x0000008014142836 */ /* 0x000fe20000000000 */
[----:B------:R0:W5:Y:S03]  /*07c0*/  @P2 LDG.E.64 R70, desc[UR12][R28.64] ;  /* 0x0000000c1c462981 */ /* 0x000166000c1e1b00 */
[C---:B---3--:R-:W-:Y:S01]  /*07d0*/  @P3 IMAD.WIDE.U32 R30, R20.reuse, 0x8, R30 ;  /* 0x00000008141e3825 */ /* 0x048fe200078e001e */
[----:B------:R-:W-:-:S04]  /*07e0*/  @P3 IADD3 R20, PT, PT, R20, 0x80, RZ ;  /* 0x0000008014143810 */ /* 0x000fc80007ffe0ff */
[----:B------:R0:W5:Y:S01]  /*07f0*/  @P3 LDG.E.64 R4, desc[UR12][R30.64] ;  /* 0x0000000c1e043981 */ /* 0x000162000c1e1b00 */
[----:B----4-:R-:W-:-:S04]  /*0800*/  @P4 IMAD.WIDE.U32 R32, R20, 0x8, R32 ;  /* 0x0000000814204825 */ /* 0x010fc800078e0020 */
[----:B------:R-:W-:Y:S01]  /*0810*/  @P4 VIADD R20, R20, 0x80 ;  /* 0x0000008014144836 */ /* 0x000fe20000000000 */
[----:B------:R0:W5:Y:S03]  /*0820*/  @P4 LDG.E.64 R6, desc[UR12][R32.64] ;  /* 0x0000000c20064981 */ /* 0x000166000c1e1b00 */
        /* <DEDUP_REMOVED lines=8> */
.L_x_16912:
[----:B------:R-:W-:Y:S05]  /*08b0*/  BSYNC.RECONVERGENT B0 ;  /* 0x0000000000007941 */ /* 0x000fea0003800200 */
.L_x_16910:
[----:B------:R-:W0:Y:S02]  /*08c0*/  LDCU UR4, c[0x0][0x384] ;  /* 0x00007080ff0477ac */ /* 0x000e240008000800 */
[----:B0-----:R-:W-:-:S06]  /*08d0*/  UISETP.GE.AND UP0, UPT, UR22, UR4, UPT ;  /* 0x000000041600728c */ /* 0x001fcc000bf06270 */
[----:B------:R-:W-:-:S13]  /*08e0*/  PLOP3.LUT P0, PT, PT, PT, UP0, 0x80, 0x8 ;  /* 0x000000000008781c */ /* 0x000fda0003f0f008 */
[----:B------:R-:W-:Y:S05]  /*08f0*/  @P0 EXIT ;  /* 0x000000000000094d */ /* 0x000fea0003800000 */
[----:B-----5:R-:W-:Y:S01]  /*0900*/  MOV R30, R5 ;  /* 0x00000005001e7202 */ /* 0x020fe20000000f00 */
[----:B------:R-:W-:Y:S01]  /*0910*/  IMAD.MOV.U32 R29, RZ, RZ, R4 ;  /* 0x000000ffff1d7224 */ /* 0x000fe200078e0004 */
[--C-:B------:R-:W-:Y:S01]  /*0920*/  SHF.R.U64 R54, R4, 0x10, R5.reuse ;  /* 0x0000001004367819 */ /* 0x100fe20000001205 */
[C---:B------:R-:W-:Y:S01]  /*0930*/  IMAD.HI.U32 R4, R65.reuse, -0x2daee0ad, RZ ;  /* 0xd2511f5341047827 */ /* 0x040fe200078e00ff */
[----:B------:R-:W-:Y:S01]  /*0940*/  SHF.R.U32.HI R55, RZ, 0x10, R5 ;  /* 0x00000010ff377819 */ /* 0x000fe20000011605 */
[----:B------:R-:W0:Y:S01]  /*0950*/  LDCU UR23, c[0x0][0x404] ;  /* 0x00008080ff1777ac */ /* 0x000e220008000800 */
[--C-:B------:R-:W-:Y:S01]  /*0960*/  SHF.R.U64 R79, R6, 0x10, R7.reuse ;  /* 0x00000010064f7819 */ /* 0x100fe20000001207 */
[----:B------:R-:W-:Y:S01]  /*0970*/  IMAD.HI.U32 R5, R66, -0x326172a9, RZ ;  /* 0xcd9e8d5742057827 */ /* 0x000fe200078e00ff */
[----:B------:R-:W-:Y:S01]  /*0980*/  LOP3.LUT R25, R4, UR15, RZ, 0x3c, !PT ;  /* 0x0000000f04197c12 */ /* 0x000fe2000f8e3cff */
[----:B------:R-:W1:Y:S01]  /*0990*/  LDCU UR45, c[0x0][0x388] ;  /* 0x00007100ff2d77ac */ /* 0x000e620008000800 */
[----:B------:R-:W-:Y:S01]  /*09a0*/  SHF.R.U32.HI R32, RZ, 0x10, R7 ;  /* 0x00000010ff207819 */ /* 0x000fe20000011607 */
[----:B------:R-:W-:Y:S01]  /*09b0*/  IMAD R27, R65, -0x2daee0ad, RZ ;  /* 0xd2511f53411b7824 */ /* 0x000fe200078e02ff */
[----:B------:R-:W-:Y:S01]  /*09c0*/  LOP3.LUT R24, R64, UR14, R5, 0x96, !PT ;  /* 0x0000000e40187c12 */ /* 0x000fe2000f8e9605 */
[----:B------:R-:W-:Y:S01]  /*09d0*/  IMAD.MOV.U32 R31, RZ, RZ, R7 ;  /* 0x000000ffff1f7224 */ /* 0x000fe200078e0007 */
[----:B------:R-:W-:Y:S01]  /*09e0*/  LOP3.LUT R28, R3, 0x7f, RZ, 0xc0, !PT ;  /* 0x0000007f031c7812 */ /* 0x000fe200078ec0ff */
[----:B------:R-:W-:Y:S01]  /*09f0*/  IMAD R20, R66, -0x326172a9, RZ ;  /* 0xcd9e8d5742147824 */ /* 0x000fe200078e02ff */
[--C-:B------:R-:W-:Y:S01]  /*0a00*/  SHF.R.U64 R4, R22, 0x10, R23.reuse ;  /* 0x0000001016047819 */ /* 0x100fe20000001217 */
[----:B------:R-:W-:Y:S01]  /*0a10*/  IMAD.HI.U32 R26, R24, -0x2daee0ad, RZ ;  /* 0xd2511f53181a7827 */ /* 0x000fe200078e00ff */
[----:B------:R-:W-:Y:S01]  /*0a20*/  SHF.R.U32.HI R5, RZ, 0x10, R23 ;  /* 0x00000010ff057819 */ /* 0x000fe20000011617 */
[----:B------:R-:W2:Y:S01]  /*0a30*/  LDCU.U8 UR24, c[0x0][0x410] ;  /* 0x00008200ff1877ac */ /* 0x000ea20008000000 */
[--C-:B------:R-:W-:Y:S01]  /*0a40*/  SHF.R.U64 R89, R16, 0x10, R17.reuse ;  /* 0x0000001010597819 */ /* 0x100fe20000001211 */
[----:B------:R-:W-:Y:S01]  /*0a50*/  IMAD.HI.U32 R7, R25, -0x326172a9, RZ ;  /* 0xcd9e8d5719077827 */ /* 0x000fe200078e00ff */
[----:B------:R-:W-:Y:S01]  /*0a60*/  LOP3.LUT R26, R27, UR27, R26, 0x96, !PT ;  /* 0x0000001b1b1a7c12 */ /* 0x000fe2000f8e961a */
[----:B------:R-:W3:Y:S01]  /*0a70*/  LDCU UR25, c[0x0][0x400] ;  /* 0x00008000ff1977ac */ /* 0x000ee20008000800 */
[----:B------:R-:W-:Y:S01]  /*0a80*/  SHF.R.U32.HI R91, RZ, 0x10, R17 ;  /* 0x00000010ff5b7819 */ /* 0x000fe20000011611 */
[----:B------:R-:W-:Y:S01]  /*0a90*/  IMAD.MOV.U32 R78, RZ, RZ, R6 ;  /* 0x000000ffff4e7224 */ /* 0x000fe200078e0006 */
[----:B------:R-:W-:Y:S01]  /*0aa0*/  MOV R6, R22 ;  /* 0x0000001600067202 */ /* 0x000fe20000000f00 */
[----:B------:R-:W-:Y:S01]  /*0ab0*/  IMAD.MOV.U32 R21, RZ, RZ, R23 ;  /* 0x000000ffff157224 */ /* 0x000fe200078e0017 */
[----:B------:R-:W-:Y:S01]  /*0ac0*/  LOP3.LUT R22, R20, UR26, R7, 0x96, !PT ;  /* 0x0000001a14167c12 */ /* 0x000fe2000f8e9607 */
[----:B------:R-:W-:Y:S01]  /*0ad0*/  IMAD R20, R0, -0x20, R28 ;  /* 0xffffffe000147824 */ /* 0x000fe200078e021c */
[----:B------:R-:W-:Y:S01]  /*0ae0*/  VIADDMNMX R7, R28, -R11, RZ, !PT ;  /* 0x8000000b1c077246 */ /* 0x000fe200078001ff */
[----:B------:R-:W-:Y:S01]  /*0af0*/  IMAD R28, R25, -0x326172a9, RZ ;  /* 0xcd9e8d57191c7824 */ /* 0x000fe200078e02ff */
[----:B------:R-:W-:Y:S01]  /*0b00*/  PRMT R0, R0, 0x5410, R29 ;  /* 0x0000541000007816 */ /* 0x000fe2000000001d */
[----:B------:R-:W-:Y:S01]  /*0b10*/  IMAD.HI.U32 R23, R26, -0x326172a9, RZ ;  /* 0xcd9e8d571a177827 */ /* 0x000fe200078e00ff */
[----:B------:R-:W-:Y:S01]  /*0b20*/  MOV R29, R75 ;  /* 0x0000004b001d7202 */ /* 0x000fe20000000f00 */
[----:B------:R-:W4:Y:S01]  /*0b30*/  LDCU.64 UR16, c[0x0][0x408] ;  /* 0x00008100ff1077ac */ /* 0x000f220008000a00 */
[----:B------:R-:W-:Y:S01]  /*0b40*/  PRMT R11, R11, 0x5410, R30 ;  /* 0x000054100b0b7816 */ /* 0x000fe2000000001e */
[----:B------:R-:W-:Y:S01]  /*0b50*/  IMAD R25, R24, -0x2daee0ad, RZ ;  /* 0xd2511f5318197824 */ /* 0x000fe200078e02ff */
[----:B------:R-:W-:Y:S01]  /*0b60*/  LOP3.LUT R23, R28, UR28, R23, 0x96, !PT ;  /* 0x0000001c1c177c12 */ /* 0x000fe2000f8e9617 */
[----:B------:R-:W-:Y:S01]  /*0b70*/  IMAD.HI.U32 R24, R22, -0x2daee0ad, RZ ;  /* 0xd2511f5316187827 */ /* 0x000fe200078e00ff */
[----:B------:R-:W-:Y:S01]  /*0b80*/  PRMT R78, R78, 0x5410, R31 ;  /* 0x000054104e4e7816 */ /* 0x000fe2000000001f */
[----:B------:R-:W0:Y:S01]  /*0b90*/  LDCU.64 UR18, c[0x0][0x3a0] ;  /* 0x00007400ff1277ac */ /* 0x000e220008000a00 */
[----:B------:R-:W-:Y:S01]  /*0ba0*/  MOV R31, R70 ;  /* 0x00000046001f7202 */ /* 0x000fe20000000f00 */
[----:B------:R-:W-:Y:S01]  /*0bb0*/  IMAD R27, R22, -0x2daee0ad, RZ ;  /* 0xd2511f53161b7824 */ /* 0x000fe200078e02ff */
[----:B------:R-:W-:Y:S01]  /*0bc0*/  LOP3.LUT R24, R25, UR29, R24, 0x96, !PT ;  /* 0x0000001d19187c12 */ /* 0x000fe2000f8e9618 */
[----:B------:R-:W-:Y:S01]  /*0bd0*/  IMAD R25, R26, -0x326172a9, RZ ;  /* 0xcd9e8d571a197824 */ /* 0x000fe200078e02ff */
[----:B------:R-:W-:Y:S01]  /*0be0*/  PRMT R82, R31, 0x7610, R82 ;  /* 0x000076101f527816 */ /* 0x000fe20000000052 */
[----:B------:R-:W-:Y:S01]  /*0bf0*/  IMAD.HI.U32 R26, R23, -0x2daee0ad, RZ ;  /* 0xd2511f53171a7827 */ /* 0x000fe200078e00ff */
[----:B------:R-:W-:Y:S01]  /*0c00*/  LOP3.LUT R3, R3, 0xffffff80, RZ, 0xc0, !PT ;  /* 0xffffff8003037812 */ /* 0x000fe200078ec0ff */
[----:B------:R-:W0:Y:S01]  /*0c10*/  LDCU.128 UR8, c[0x0][0x3f0] ;  /* 0x00007e00ff0877ac */ /* 0x000e220008000c00 */
[----:B------:R-:W-:Y:S01]  /*0c20*/  SHF.R.U32.HI R92, RZ, 0x10, R15 ;  /* 0x00000010ff5c7819 */ /* 0x000fe2000001160f */
[----:B------:R-:W-:Y:S01]  /*0c30*/  IMAD.HI.U32 R22, R24, -0x326172a9, RZ ;  /* 0xcd9e8d5718167827 */ /* 0x000fe200078e00ff */
[----:B------:R-:W-:Y:S01]  /*0c40*/  LOP3.LUT R26, R27, UR31, R26, 0x96, !PT ;  /* 0x0000001f1b1a7c12 */ /* 0x000fe2000f8e961a */
[----:B------:R-:W0:Y:S01]  /*0c50*/  LDCU.64 UR20, c[0x0][0x380] ;  /* 0x00007000ff1477ac */ /* 0x000e220008000a00 */
[----:B------:R-:W-:Y:S01]  /*0c60*/  LOP3.LUT R57, R2, 0x3, RZ, 0xc0, !PT ;  /* 0x0000000302397812 */ /* 0x000fe200078ec0ff */
        /* <DEDUP_REMOVED lines=11> */
[----:B------:R-:W-:-:S02]  /*0d20*/  SHF.R.U32.HI R93, RZ, 0x10, R13 ;  /* 0x00000010ff5d7819 */ /* 0x000fc4000001160d */
[----:B------:R-:W-:Y:S01]  /*0d30*/  PRMT R80, R27, 0x5410, R29 ;  /* 0x000054101b507816 */ /* 0x000fe2000000001d */
[----:B------:R-:W-:Y:S01]  /*0d40*/  IMAD R29, R22, -0x2daee0ad, RZ ;  /* 0xd2511f53161d7824 */ /* 0x000fe200078e02ff */
[----:B------:R-:W-:Y:S01]  /*0d50*/  LOP3.LUT R25, R28, UR33, R25, 0x96, !PT ;  /* 0x000000211c197c12 */ /* 0x000fe2000f8e9619 */
[----:B------:R-:W-:-:S04]  /*0d60*/  IMAD.HI.U32 R24, R23, -0x2daee0ad, RZ ;  /* 0xd2511f5317187827 */ /* 0x000fc800078e00ff */
[----:B------:R-:W-:Y:S01]  /*0d70*/  IMAD.MOV.U32 R28, RZ, RZ, R72 ;  /* 0x000000ffff1c7224 */ /* 0x000fe200078e0048 */
[----:B------:R-:W-:Y:S01]  /*0d80*/  LOP3.LUT R24, R29, UR35, R24, 0x96, !PT ;  /* 0x000000231d187c12 */ /* 0x000fe2000f8e9618 */
[----:B------:R-:W-:Y:S01]  /*0d90*/  IMAD.MOV.U32 R30, RZ, RZ, R73 ;  /* 0x000000ffff1e7224 */ /* 0x000fe200078e0049 */
[----:B------:R-:W-:Y:S01]  /*0da0*/  SHF.R.U32.HI R29, RZ, 0x10, R71 ;  /* 0x00000010ff1d7819 */ /* 0x000fe20000011647 */
[----:B------:R-:W-:Y:S02]  /*0db0*/  IMAD R27, R26, -0x326172a9, RZ ;  /* 0xcd9e8d571a1b7824 */ /* 0x000fe400078e02ff */
[----:B------:R-:W-:Y:S01]  /*0dc0*/  IMAD.HI.U32 R22, R25, -0x326172a9, RZ ;  /* 0xcd9e8d5719167827 */ /* 0x000fe200078e00ff */
[----:B------:R-:W-:Y:S02]  /*0dd0*/  PRMT R81, R28, 0x5410, R30 ;  /* 0x000054101c517816 */ /* 0x000fe4000000001e */
[----:B------:R-:W-:Y:S01]  /*0de0*/  PRMT R89, R89, 0x5410, R29 ;  /* 0x0000541059597816 */ /* 0x000fe2000000001d */
[----:B------:R-:W-:Y:S01]  /*0df0*/  IMAD R28, R23, -0x2daee0ad, RZ ;  /* 0xd2511f53171c7824 */ /* 0x000fe200078e02ff */
[----:B------:R-:W-:Y:S01]  /*0e00*/  LOP3.LUT R22, R27, UR34, R22, 0x96, !PT ;  /* 0x000000221b167c12 */ /* 0x000fe2000f8e9616 */
[----:B------:R-:W-:-:S02]  /*0e10*/  IMAD R26, R25, -0x326172a9, RZ ;  /* 0xcd9e8d57191a7824 */ /* 0x000fc400078e02ff */
[----:B------:R-:W-:-:S04]  /*0e20*/  IMAD.HI.U32 R23, R24, -0x326172a9, RZ ;  /* 0xcd9e8d5718177827 */ /* 0x000fc800078e00ff */
[----:B------:R-:W-:Y:S01]  /*0e30*/  IMAD.MOV.U32 R27, RZ, RZ, R71 ;  /* 0x000000ffff1b7224 */ /* 0x000fe200078e0047 */
[----:B------:R-:W-:Y:S01]  /*0e40*/  LOP3.LUT R23, R26, UR36, R23, 0x96, !PT ;  /* 0x000000241a177c12 */ /* 0x000fe2000f8e9617 */
[----:B------:R-:W-:Y:S01]  /*0e50*/  IMAD.HI.U32 R25, R22, -0x2daee0ad, RZ ;  /* 0xd2511f5316197827 */ /* 0x000fe200078e00ff */
[----:B------:R-:W-:Y:S02]  /*0e60*/  SHF.R.U64 R26, R14, 0x10, R15 ;  /* 0x000000100e1a7819 */ /* 0x000fe4000000120f */
        /* <DEDUP_REMOVED lines=10> */
[----:B------:R-:W-:Y:S01]  /*0f10*/  IMAD.HI.U32 R25, R24, -0x326172a9, RZ ;  /* 0xcd9e8d5718197827 */ /* 0x000fe200078e00ff */
[----:B------:R-:W-:-:S03]  /*0f20*/  SHF.R.U64 R27, R12, 0x10, R13 ;  /* 0x000000100c1b7819 */ /* 0x000fc6000000120d */
[----:B------:R-:W-:Y:S01]  /*0f30*/  IMAD R28, R23, -0x2daee0ad, RZ ;  /* 0xd2511f53171c7824 */ /* 0x000fe200078e02ff */
[----:B------:R-:W-:Y:S01]  /*0f40*/  LOP3.LUT R25, R26, UR40, R25, 0x96, !PT ;  /* 0x000000281a197c12 */ /* 0x000fe2000f8e9619 */
[C---:B------:R-:W-:Y:S01]  /*0f50*/  IMAD.HI.U32 R23, R22.reuse, -0x2daee0ad, RZ ;  /* 0xd2511f5316177827 */ /* 0x040fe200078e00ff */
[----:B------:R-:W-:Y:S02]  /*0f60*/  VIMNMX R26, PT, PT, RZ, R20, !PT ;  /* 0x00000014ff1a7248 */ /* 0x000fe40007fe0100 */
[----:B------:R-:W-:Y:S01]  /*0f70*/  VIMNMX R20, PT, PT, R7, 0x20, PT ;  /* 0x0000002007147848 */ /* 0x000fe20003fe0100 */
[----:B------:R-:W-:Y:S01]  /*0f80*/  IMAD R22, R22, -0x2daee0ad, RZ ;  /* 0xd2511f5316167824 */ /* 0x000fe200078e02ff */
[----:B------:R-:W-:Y:S01]  /*0f90*/  LOP3.LUT R23, R28, UR41, R23, 0x96, !PT ;  /* 0x000000291c177c12 */ /* 0x000fe2000f8e9617 */
[----:B------:R-:W-:Y:S01]  /*0fa0*/  IMAD.HI.U32 R61, R25, -0x2daee0ad, RZ ;  /* 0xd2511f53193d7827 */ /* 0x000fe200078e00ff */
[----:B------:R-:W-:Y:S02]  /*0fb0*/  VIMNMX R26, PT, PT, R26, 0x20, PT ;  /* 0x000000201a1a7848 */ /* 0x000fe40003fe0100 */
[----:B------:R-:W-:Y:S01]  /*0fc0*/  PRMT R92, R92, 0x5410, R27 ;  /* 0x000054105c5c7816 */ /* 0x000fe2000000001b */
[----:B------:R-:W-:Y:S01]  /*0fd0*/  IMAD R20, R20, 0x4, R3 ;  /* 0x0000000414147824 */ /* 0x000fe200078e0203 */
[----:B------:R-:W-:Y:S01]  /*0fe0*/  LEA R62, R26, R3, 0x2 ;  /* 0x000000031a3e7211 */ /* 0x000fe200078e10ff */
[----:B------:R-:W-:Y:S01]  /*0ff0*/  IMAD R24, R24, -0x326172a9, RZ ;  /* 0xcd9e8d5718187824 */ /* 0x000fe200078e02ff */
[----:B------:R-:W-:Y:S01]  /*1000*/  LOP3.LUT R61, R22, UR43, R61, 0x96, !PT ;  /* 0x0000002b163d7c12 */ /* 0x000fe2000f8e963d */
[----:B------:R-:W-:Y:S01]  /*1010*/  IMAD.HI.U32 R59, R23, -0x326172a9, RZ ;  /* 0xcd9e8d57173b7827 */ /* 0x000fe200078e00ff */
[----:B------:R-:W-:-:S02]  /*1020*/  I2FP.F32.U32 R20, R20 ;  /* 0x0000001400147245 */ /* 0x000fc40000201000 */
[--C-:B------:R-:W-:Y:S01]  /*1030*/  SHF.R.U64 R3, R8, 0x10, R9.reuse ;  /* 0x0000001008037819 */ /* 0x100fe20000001209 */
[----:B------:R-:W-:Y:S01]  /*1040*/  HADD2.F32 R7, -RZ, R6.H0_H0 ;  /* 0x20000006ff077230 */ /* 0x000fe20000004100 */
[----:B------:R0:W0:Y:S01]  /*1050*/  MUFU.RCP R63, R20 ;  /* 0x00000014003f7308 */ /* 0x0000220000001000 */
[----:B------:R-:W-:Y:S01]  /*1060*/  SHF.R.U32.HI R22, RZ, 0x10, R9 ;  /* 0x00000010ff167819 */ /* 0x000fe20000011609 */
[----:B------:R-:W-:Y:S01]  /*1070*/  HADD2.F32 R8, -RZ, R8.H0_H0 ;  /* 0x20000008ff087230 */ /* 0x000fe20000004100 */
[----:B------:R-:W-:Y:S01]  /*1080*/  LOP3.LUT R59, R24, UR42, R59, 0x96, !PT ;  /* 0x0000002a183b7c12 */ /* 0x000fe2000f8e963b */
[----:B------:R-:W-:Y:S02]  /*1090*/  HADD2.F32 R9, -RZ, R9.H0_H0 ;  /* 0x20000009ff097230 */ /* 0x000fe40000004100 */
[----:B------:R-:W-:Y:S02]  /*10a0*/  IMAD.MOV.U32 R56, RZ, RZ, RZ ;  /* 0x000000ffff387224 */ /* 0x000fe400078e00ff */
[----:B------:R-:W-:-:S02]  /*10b0*/  HADD2.F32 R6, -RZ, R21.H0_H0 ;  /* 0x20000015ff067230 */ /* 0x000fc40000004100 */
[----:B------:R-:W-:Y:S02]  /*10c0*/  HADD2.F32 R4, -RZ, R4.H0_H0 ;  /* 0x20000004ff047230 */ /* 0x000fe40000004100 */
[----:B------:R-:W-:Y:S02]  /*10d0*/  HADD2.F32 R5, -RZ, R5.H0_H0 ;  /* 0x20000005ff057230 */ /* 0x000fe40000004100 */
[----:B------:R-:W-:Y:S02]  /*10e0*/  HADD2.F32 R3, -RZ, R3.H0_H0 ;  /* 0x20000003ff037230 */ /* 0x000fe40000004100 */
[----:B------:R-:W-:Y:S02]  /*10f0*/  HADD2.F32 R2, -RZ, R22.H0_H0 ;  /* 0x20000016ff027230 */ /* 0x000fe40000004100 */
[----:B------:R-:W-:Y:S02]  /*1100*/  IMAD R58, R25, -0x2daee0ad, RZ ;  /* 0xd2511f53193a7824 */ /* 0x000fe400078e02ff */
[----:B01234-:R-:W-:-:S07]  /*1110*/  IMAD R60, R23, -0x326172a9, RZ ;  /* 0xcd9e8d57173c7824 */ /* 0x01ffce00078e02ff */
.L_x_17240:
[----:B------:R-:W-:-:S06]  /*1120*/  UIMAD.WIDE UR4, UR22, 0x4, UR8 ;  /* 0x00000004160478a5 */ /* 0x000fcc000f8e0208 */
[----:B------:R-:W-:Y:S01]  /*1130*/  IMAD.U32 R68, RZ, RZ, UR4 ;  /* 0x00000004ff447e24 */ /* 0x000fe2000f8e00ff */
[----:B-1----:R-:W-:-:S05]  /*1140*/  MOV R69, UR5 ;  /* 0x0000000500457c02 */ /* 0x002fca0008000f00 */
[----:B--2---:R-:W2:Y:S01]  /*1150*/  LDG.E R68, desc[UR12][R68.64] ;  /* 0x0000000c44447981 */ /* 0x004ea2000c1e1900 */
[----:B------:R-:W-:-:S06]  /*1160*/  UIMAD.WIDE UR4, UR22, 0x4, UR10 ;  /* 0x00000004160478a5 */ /* 0x000fcc000f8e020a */
[----:B0--34-:R-:W-:Y:S02]  /*1170*/  IMAD.U32 R50, RZ, RZ, UR4 ;  /* 0x00000004ff327e24 */ /* 0x019fe4000f8e00ff */
        /* <DEDUP_REMOVED lines=28> */
.L_x_16915:
[----:B------:R-:W-:Y:S05]  /*1340*/  BRA.U !UP0, `(.L_x_16916) ;  /* 0x0000001508687547 */ /* 0x000fea000b800000 */
[----:B------:R-:W0:Y:S02]  /*1350*/  LDC.64 R24, c[0x0][0x3a0] ;  /* 0x0000e800ff187b82 */ /* 0x000e240000000a00 */
[----:B0-----:R-:W-:-:S06]  /*1360*/  IMAD.WIDE.U32 R26, R50, 0x10, R24 ;  /* 0x00000010321a7825 */ /* 0x001fcc00078e0018 */
[----:B------:R-:W5:Y:S01]  /*1370*/  LDG.E.128 R24, desc[UR12][R26.64] ;  /* 0x0000000c1a187981 */ /* 0x000f62000c1e1d00 */
[----:B------:R-:W-:-:S13]  /*1380*/  ISETP.LT.AND P1, PT, RZ, UR44, PT ;  /* 0x0000002cff007c0c */ /* 0x000fda000bf21270 */
        /* <DEDUP_REMOVED lines=19> */
.L_x_16920:
        /* <DEDUP_REMOVED lines=13> */
.L_x_16922:
[----:B------:R-:W-:Y:S05]  /*1590*/  BSYNC.RECONVERGENT B2 ;  /* 0x0000000000027941 */ /* 0x000fea0003800200 */
.L_x_16921:
        /* <DEDUP_REMOVED lines=41> */
.L_x_16919:
[----:B------:R-:W-:Y:S05]  /*1830*/  BSYNC.RECONVERGENT B1 ;  /* 0x0000000000017941 */ /* 0x000fea0003800200 */
.L_x_16918:
[----:B------:R-:W-:Y:S01]  /*1840*/  I2FP.F32.U32 R57, R67 ;  /* 0x0000004300397245 */ /* 0x000fe20000201000 */
[----:B------:R-:W-:-:S04]  /*1850*/  IMAD.MOV.U32 R58, RZ, RZ, 0x2f800000 ;  /* 0x2f800000ff3a7424 */ /* 0x000fc800078e00ff */
[----:B------:R-:W-:Y:S01]  /*1860*/  FFMA.FTZ R57, R57, R58, 1.1641532182693481445e-10 ;  /* 0x2f00000039397423 */ /* 0x000fe2000001003a */
[----:B-----5:R-:W-:-:S04]  /*1870*/  FMUL.FTZ R58, R20, UR17 ;  /* 0x00000011143a7c20 */ /* 0x020fc80008410000 */
[----:B------:R-:W-:Y:S01]  /*1880*/  FMUL.FTZ R58, R58, UR16 ;  /* 0x000000103a3a7c20 */ /* 0x000fe20008410000 */
[----:B------:R-:W-:-:S04]  /*1890*/  FSETP.GTU.FTZ.AND P2, PT, R57, UR23, PT ;  /* 0x0000001739007c0b */ /* 0x000fc8000bf5c000 */
[----:B------:R-:W-:Y:S02]  /*18a0*/  FSEL R67, R58, RZ, !P2 ;  /* 0x000000ff3a437208 */ /* 0x000fe40005000000 */
[----:B------:R-:W-:-:S03]  /*18b0*/  SEL R57, RZ, 0x1, P2 ;  /* 0x00000001ff397807 */ /* 0x000fc60001000000 */
[----:B------:R-:W-:Y:S01]  /*18c0*/  FADD.FTZ R24, R24, R67 ;  /* 0x0000004318187221 */ /* 0x000fe20000010000 */
[----:B------:R-:W-:-:S07]  /*18d0*/  PRMT R55, R57, 0x7610, R55 ;  /* 0x0000761039377816 */ /* 0x000fce0000000037 */
.L_x_16917:
        /* <DEDUP_REMOVED lines=19> */
.L_x_16926:
        /* <DEDUP_REMOVED lines=13> */
.L_x_16928:
[----:B------:R-:W-:Y:S05]  /*1ae0*/  BSYNC.RECONVERGENT B2 ;  /* 0x0000000000027941 */ /* 0x000fea0003800200 */
.L_x_16927:
        /* <DEDUP_REMOVED lines=42> */
.L_x_16925:
[----:B------:R-:W-:Y:S05]  /*1d90*/  BSYNC.RECONVERGENT B1 ;  /* 0x0000000000017941 */ /* 0x000fea0003800200 */
.L_x_16924:
[----:B------:R-:W-:Y:S01]  /*1da0*/  HFMA2 R68, -RZ, RZ, 0.1171875, 0 ;  /* 0x2f800000ff447431 */ /* 0x000fe200000001ff */
[----:B------:R-:W-:Y:S01]  /*1db0*/  I2FP.F32.U32 R51, R67 ;  /* 0x0000004300337245 */ /* 0x000fe20000201000 */
[----:B-----5:R-:W-:-:S04]  /*1dc0*/  FMUL.FTZ R67, R21, UR17 ;  /* 0x0000001115437c20 */ /* 0x020fc80008410000 */
[----:B------:R-:W-:Y:S01]  /*1dd0*/  FMUL.FTZ R67, R67, UR16 ;  /* 0x0000001043437c20 */ /* 0x000fe20008410000 */
[----:B------:R-:W-:-:S05]  /*1de0*/  FFMA.FTZ R51, R51, R68, 1.1641532182693481445e-10 ;  /* 0x2f00000033337423 */ /* 0x000fca0000010044 */
[----:B------:R-:W-:-:S04]  /*1df0*/  FSETP.GTU.FTZ.AND P2, PT, R51, UR23, PT ;  /* 0x0000001733007c0b */ /* 0x000fc8000bf5c000 */
[----:B------:R-:W-:Y:S02]  /*1e00*/  FSEL R68, R67, RZ, !P2 ;  /* 0x000000ff43447208 */ /* 0x000fe40005000000 */
[----:B------:R-:W-:-:S03]  /*1e10*/  SEL R51, RZ, 0x1, P2 ;  /* 0x00000001ff337807 */ /* 0x000fc60001000000 */
[----:B------:R-:W-:Y:S01]  /*1e20*/  FADD.FTZ R25, R25, R68 ;  /* 0x0000004419197221 */ /* 0x000fe20000010000 */
[----:B------:R-:W-:-:S07]  /*1e30*/  PRMT R54, R51, 0x7610, R54 ;  /* 0x0000761033367816 */ /* 0x000fce0000000036 */
.L_x_16923:
        /* <DEDUP_REMOVED lines=19> */
.L_x_16932:
        /* <DEDUP_REMOVED lines=13> */
.L_x_16934:
[----:B------:R-:W-:Y:S05]  /*2040*/  BSYNC.RECONVERGENT B2 ;  /* 0x0000000000027941 */ /* 0x000fea0003800200 */
.L_x_16933:
        /* <DEDUP_REMOVED lines=41> */
.L_x_16931:
[----:B------:R-:W-:Y:S05]  /*22e0*/  BSYNC.RECONVERGENT B1 ;  /* 0x0000000000017941 */ /* 0x000fea0003800200 */
.L_x_16930:
[----:B------:R-:W-:Y:S01]  /*22f0*/  HFMA2 R58, -RZ, RZ, 0.1171875, 0 ;  /* 0x2f800000ff3a7431 */ /* 0x000fe200000001ff */
[----:B------:R-:W-:-:S05]  /*2300*/  I2FP.F32.U32 R57, R67 ;  /* 0x0000004300397245 */ /* 0x000fca0000201000 */
        /* <DEDUP_REMOVED lines=8> */
.L_x_16929:
        /* <DEDUP_REMOVED lines=19> */
.L_x_16938:
        /* <DEDUP_REMOVED lines=13> */
.L_x_16940:
[----:B------:R-:W-:Y:S05]  /*2590*/  BSYNC.RECONVERGENT B2 ;  /* 0x0000000000027941 */ /* 0x000fea0003800200 */
.L_x_16939:
        /* <DEDUP_REMOVED lines=41> */
.L_x_16937:
[----:B------:R-:W-:Y:S05]  /*2830*/  BSYNC.RECONVERGENT B1 ;  /* 0x0000000000017941 */ /* 0x000fea0003800200 */
.L_x_16936:
[----:B------:R-:W-:Y:S01]  /*2840*/  I2FP.F32.U32 R51, R58 ;  /* 0x0000003a00337245 */ /* 0x000fe20000201000 */
[----:B------:R-:W-:-:S05]  /*2850*/  HFMA2 R58, -RZ, RZ, 0.1171875, 0 ;  /* 0x2f800000ff3a7431 */ /* 0x000fca00000001ff */
[----:B------:R-:W-:Y:S01]  /*2860*/  FFMA.FTZ R51, R51, R58, 1.1641532182693481445e-10 ;  /* 0x2f00000033337423 */ /* 0x000fe2000001003a */
[----:B-----5:R-:W-:-:S04]  /*2870*/  FMUL.FTZ R58, R23, UR17 ;  /* 0x00000011173a7c20 */ /* 0x020fc80008410000 */
[----:B------:R-:W-:Y:S01]  /*2880*/  FMUL.FTZ R58, R58, UR16 ;  /* 0x000000103a3a7c20 */ /* 0x000fe20008410000 */
[----:B------:R-:W-:-:S04]  /*2890*/  FSETP.GTU.FTZ.AND P1, PT, R51, UR23, PT ;  /* 0x0000001733007c0b */ /* 0x000fc8000bf3c000 */
[----:B------:R-:W-:Y:S02]  /*28a0*/  FSEL R58, R58, RZ, !P1 ;  /* 0x000000ff3a3a7208 */ /* 0x000fe40004800000 */
[----:B------:R-:W-:-:S03]  /*28b0*/  SEL R51, RZ, 0x1, P1 ;  /* 0x00000001ff337807 */ /* 0x000fc60000800000 */
[----:B------:R-:W-:Y:S01]  /*28c0*/  FADD.FTZ R27, R27, R58 ;  /* 0x0000003a1b1b7221 */ /* 0x000fe20000010000 */
[----:B------:R-:W-:Y:S01]  /*28d0*/  PRMT R0, R51, 0x7610, R0 ;  /* 0x0000761033007816 */ /* 0x000fe20000000000 */
[----:B------:R-:W-:Y:S06]  /*28e0*/  BRA `(.L_x_16935) ;  /* 0x00000014002c7947 */ /* 0x000fec0003800000 */
.L_x_16916:
[----:B------:R-:W-:Y:S01]  /*28f0*/  IMAD.MOV.U32 R26, RZ, RZ, R57 ;  /* 0x000000ffff1a7224 */ /* 0x000fe200078e0039 */
        /* <DEDUP_REMOVED lines=19> */
.L_x_16944:
        /* <DEDUP_REMOVED lines=13> */
.L_x_16946:
[----:B------:R-:W-:Y:S05]  /*2b00*/  BSYNC.RECONVERGENT B2 ;  /* 0x0000000000027941 */ /* 0x000fea0003800200 */
.L_x_16945:
        /* <DEDUP_REMOVED lines=41> */
.L_x_16943:
[----:B------:R-:W-:Y:S05]  /*2da0*/  BSYNC.RECONVERGENT B1 ;  /* 0x0000000000017941 */ /* 0x000fea0003800200 */
.L_x_16942:
[----:B------:R-:W-:Y:S01]  /*2db0*/  I2FP.F32.U32 R24, R24 ;  /* 0x0000001800187245 */ /* 0x000fe20000201000 */
[----:B------:R-:W-:-:S04]  /*2dc0*/  IMAD.MOV.U32 R25, RZ, RZ, 0x2f800000 ;  /* 0x2f800000ff197424 */ /* 0x000fc800078e00ff */
[----:B------:R-:W-:Y:S01]  /*2dd0*/  FFMA.FTZ R24, R24, R25, 1.1641532182693481445e-10 ;  /* 0x2f00000018187423 */ /* 0x000fe20000010019 */
[----:B-----5:R-:W-:-:S04]  /*2de0*/  FMUL.FTZ R25, R20, UR17 ;  /* 0x0000001114197c20 */ /* 0x020fc80008410000 */
[----:B------:R-:W-:Y:S01]  /*2df0*/  FSETP.GTU.FTZ.AND P1, PT, R24, UR23, PT ;  /* 0x0000001718007c0b */ /* 0x000fe2000bf3c000 */
[----:B------:R-:W-:-:S03]  /*2e00*/  FMUL.FTZ R24, R25, UR16 ;  /* 0x0000001019187c20 */ /* 0x000fc60008410000 */
[----:B------:R-:W-:Y:S02]  /*2e10*/  SEL R25, RZ, 0x1, P1 ;  /* 0x00000001ff197807 */ /* 0x000fe40000800000 */
[----:B------:R-:W-:Y:S02]  /*2e20*/  FSEL R24, R24, RZ, !P1 ;  /* 0x000000ff18187208 */ /* 0x000fe40004800000 */
[----:B------:R-:W-:-:S07]  /*2e30*/  PRMT R55, R25, 0x7610, R55 ;  /* 0x0000761019377816 */ /* 0x000fce0000000037 */
.L_x_16941:
        /* <DEDUP_REMOVED lines=16> */
.L_x_16950:
        /* <DEDUP_REMOVED lines=13> */
.L_x_16952:
[----:B------:R-:W-:Y:S05]  /*3010*/  BSYNC.RECONVERGENT B2 ;  /* 0x0000000000027941 */ /* 0x000fea0003800200 */
.L_x_16951:
        /* <DEDUP_REMOVED lines=42> */
.L_x_16949:
[----:B------:R-:W-:Y:S05]  /*32c0*/  BSYNC.RECONVERGENT B1 ;  /* 0x0000000000017941 */ /* 0x000fea0003800200 */
.L_x_16948:
        /* <DEDUP_REMOVED lines=9> */
.L_x_16947:
        /* <DEDUP_REMOVED lines=16> */
.L_x_16956:
        /* <DEDUP_REMOVED lines=13> */
.L_x_16958:
[----:B------:R-:W-:Y:S05]  /*3530*/  BSYNC.RECONVERGENT B2 ;  /* 0x0000000000027941 */ /* 0x000fea0003800200 */
.L_x_16957:
        /* <DEDUP_REMOVED lines=42> */
.L_x_16955:
[----:B------:R-:W-:Y:S05]  /*37e0*/  BSYNC.RECONVERGENT B1 ;  /* 0x0000000000017941 */ /* 0x000fea0003800200 */
.L_x_16954:
[----:B------:R-:W-:Y:S01]  /*37f0*/  HFMA2 R27, -RZ, RZ, 0.1171875, 0 ;  /* 0x2f800000ff1b7431 */ /* 0x000fe200000001ff */
[----:B------:R-:W-:-:S05]  /*3800*/  I2FP.F32.U32 R26, R57 ;  /* 0x00000039001a7245 */ /* 0x000fca0000201000 */
[----:B------:R-:W-:Y:S01]  /*3810*/  FFMA.FTZ R26, R26, R27, 1.1641532182693481445e-10 ;  /* 0x2f0000001a1a7423 */ /* 0x000fe2000001001b */
[----:B-----5:R-:W-:-:S04]  /*3820*/  FMUL.FTZ R27, R22, UR17 ;  /* 0x00000011161b7c20 */ /* 0x020fc80008410000 */
[----:B------:R-:W-:Y:S01]  /*3830*/  FSETP.GTU.FTZ.AND P1, PT, R26, UR23, PT ;  /* 0x000000171a007c0b */ /* 0x000fe2000bf3c000 */
[----:B------:R-:W-:-:S03]  /*3840*/  FMUL.FTZ R26, R27, UR16 ;  /* 0x000000101b1a7c20 */ /* 0x000fc60008410000 */
[----:B------:R-:W-:Y:S02]  /*3850*/  SEL R27, RZ, 0x1, P1 ;  /* 0x00000001ff1b7807 */ /* 0x000fe40000800000 */
[----:B------:R-:W-:Y:S02]  /*3860*/  FSEL R26, R26, RZ, !P1 ;  /* 0x000000ff1a1a7208 */ /* 0x000fe40004800000 */
[----:B------:R-:W-:-:S07]  /*3870*/  PRMT R11, R27, 0x7610, R11 ;  /* 0x000076101b0b7816 */ /* 0x000fce000000000b */
.L_x_16953:
        /* <DEDUP_REMOVED lines=16> */
.L_x_16961:
        /* <DEDUP_REMOVED lines=13> */
.L_x_16963:
[----:B------:R-:W-:Y:S05]  /*3a50*/  BSYNC.RECONVERGENT B2 ;  /* 0x0000000000027941 */ /* 0x000fea0003800200 */
.L_x_16962:
        /* <DEDUP_REMOVED lines=42> */
.L_x_16960:
[----:B------:R-:W-:Y:S05]  /*3d00*/  BSYNC.RECONVERGENT B1 ;  /* 0x0000000000017941 */ /* 0x000fea0003800200 */
.L_x_16959:
[----:B------:R-:W-:Y:S01]  /*3d10*/  I2FP.F32.U32 R27, R27 ;  /* 0x0000001b001b7245 */ /* 0x000fe20000201000 */
[----:B------:R-:W-:Y:S02]  /*3d20*/  IMAD.MOV.U32 R58, RZ, RZ, 0x2f800000 ;  /* 0x2f800000ff3a7424 */ /* 0x000fe400078e00ff */
[----:B-----5:R-:W-:Y:S02]  /*3d30*/  FMUL.FTZ R51, R23, UR17 ;  /* 0x0000001117337c20 */ /* 0x020fe40008410000 */
[----:B------:R-:W-:-:S05]  /*3d40*/  FFMA.FTZ R27, R27, R58, 1.1641532182693481445e-10 ;  /* 0x2f0000001b1b7423 */ /* 0x000fca000001003a */
[----:B------:R-:W-:Y:S01]  /*3d50*/  FSETP.GTU.FTZ.AND P1, PT, R27, UR23, PT ;  /* 0x000000171b007c0b */ /* 0x000fe2000bf3c000 */
[----:B------:R-:W-:-:S03]  /*3d60*/  FMUL.FTZ R27, R51, UR16 ;  /* 0x00000010331b7c20 */ /* 0x000fc60008410000 */
[----:B------:R-:W-:Y:S02]  /*3d70*/  SEL R51, RZ, 0x1, P1 ;  /* 0x00000001ff337807 */ /* 0x000fe40000800000 */
[----:B------:R-:W-:Y:S02]  /*3d80*/  FSEL R27, R27, RZ, !P1 ;  /* 0x000000ff1b1b7208 */ /* 0x000fe40004800000 */
[----:B------:R-:W-:-:S07]  /*3d90*/  PRMT R0, R51, 0x7610, R0 ;  /* 0x0000761033007816 */ /* 0x000fce0000000000 */
.L_x_16935:
[----:B------:R-:W0:Y:S01]  /*3da0*/  LDC.64 R68, c[0x0][0x3a8] ;  /* 0x0000ea00ff447b82 */ /* 0x000e220000000a00 */
[----:B------:R-:W-:Y:S02]  /*3db0*/  IMAD.MOV.U32 R58, RZ, RZ, R76 ;  /* 0x000000ffff3a7224 */ /* 0x000fe400078e004c */
[----:B0-----:R-:W-:-:S05]  /*3dc0*/  IMAD.WIDE.U32 R68, R50, 0x10, R68 ;  /* 0x0000001032447825 */ /* 0x001fca00078e0044 */
[----:B-----5:R0:W-:Y:S01]  /*3dd0*/  STG.E.128 desc[UR12][R68.64], R24 ;  /* 0x0000001844007986 */ /* 0x0201e2000c101d0c */
[----:B------:R-:W-:Y:S05]  /*3de0*/  BRA.U !UP2, `(.L_x_16964) ;  /* 0x000000010a2c7547 */ /* 0x000fea000b800000 */
[----:B------:R-:W1:Y:S01]  /*3df0*/  LDC.64 R76, c[0x0][0x3b0] ;  /* 0x0000ec00ff4c7b82 */ /* 0x000e620000000a00 */
[----:B------:R-:W-:Y:S02]  /*3e00*/  SHF.L.U32 R51, R11, 0x10, RZ ;  /* 0x000000100b337819 */ /* 0x000fe400000006ff */
[----:B0-----:R-:W-:Y:S02]  /*3e10*/  LOP3.LUT R68, R0, 0xffff, RZ, 0xc0, !PT ;  /* 0x0000ffff00447812 */ /* 0x001fe400078ec0ff */
[----:B------:R-:W-:-:S05]  /*3e20*/  LOP3.LUT R51, R51, 0xff0000, RZ, 0xc0, !PT ;  /* 0x00ff000033337812 */ /* 0x000fca00078ec0ff */
[----:B------:R-:W-:Y:S01]  /*3e30*/  IMAD R51, R68, 0x1000000, R51 ;  /* 0x0100000044337824 */ /* 0x000fe200078e0233 */
[----:B------:R-:W-:-:S05]  /*3e40*/  LOP3.LUT R68, R54, 0xff, RZ, 0xc0, !PT ;  /* 0x000000ff36447812 */ /* 0x000fca00078ec0ff */
[----:B------:R-:W-:Y:S01]  /*3e50*/  IMAD R68, R68, 0x100, R51 ;  /* 0x0000010044447824 */ /* 0x000fe200078e0233 */
[----:B------:R-:W-:-:S04]  /*3e60*/  LOP3.LUT R51, R55, 0xff, RZ, 0xc0, !PT ;  /* 0x000000ff37337812 */ /* 0x000fc800078ec0ff */
[----:B------:R-:W-:Y:S01]  /*3e70*/  IADD3 R51, PT, PT, R68, R51, RZ ;  /* 0x0000003344337210 */ /* 0x000fe20007ffe0ff */
[----:B-1----:R-:W-:-:S05]  /*3e80*/  IMAD.WIDE.U32 R76, R49, 0x4, R76 ;  /* 0x00000004314c7825 */ /* 0x002fca00078e004c */
[----:B------:R1:W-:Y:S02]  /*3e90*/  STG.E desc[UR12][R76.64], R51 ;  /* 0x000000334c007986 */ /* 0x0003e4000c10190c */
.L_x_16964:
[----:B------:R-:W-:Y:S02]  /*3ea0*/  VIADD R50, R50, 0x80 ;  /* 0x0000008032327836 */ /* 0x000fe40000000000 */
[----:B------:R-:W-:-:S07]  /*3eb0*/  VIADD R49, R49, 0x80 ;  /* 0x0000008031317836 */ /* 0x000fce0000000000 */
.L_x_16914:
[----:B------:R-:W-:Y:S05]  /*3ec0*/  BSYNC.RECONVERGENT B0 ;  /* 0x0000000000007941 */ /* 0x000fea0003800200 */
.L_x_16913:
[----:B------:R-:W-:Y:S01]  /*3ed0*/  ISETP.GE.U32.AND P1, PT, R10, 0x100, PT ;  /* 0x000001000a00780c */ /* 0x000fe20003f26070 */
[----:B------:R-:W-:Y:S03]  /*3ee0*/  BSSY.RECONVERGENT B0, `(.L_x_16965) ;  /* 0x00002c1000007945 */ /* 0x000fe60003800200 */
[----:B------:R-:W-:-:S09]  /*3ef0*/  P2R R67, PR, RZ, 0x2 ;  /* 0x00000002ff437803 */ /* 0x000fd20000000000 */
[----:B------:R-:W-:Y:S05]  /*3f00*/  @!P1 BRA `(.L_x_16966) ;  /* 0x0000002800f89947 */ /* 0x000fea0003800000 */
[----:B------:R-:W-:-:S04]  /*3f10*/  UISETP.NE.U32.AND UP0, UPT, UR18, URZ, UPT ;  /* 0x000000ff1200728c */ /* 0x000fc8000bf05070 */
[----:B------:R-:W-:Y:S01]  /*3f20*/  UISETP.NE.AND.EX UP0, UPT, UR19, URZ, UPT, UP0 ;  /* 0x000000ff1300728c */ /* 0x000fe2000bf05300 */
[----:B------:R-:W-:Y:S10]  /*3f30*/  BRA.U !UP2, `(.L_x_16967) ;  /* 0x000000010a0c7547 */ /* 0x000ff4000b800000 */
[----:B------:R-:W2:Y:S02]  /*3f40*/  LDC.64 R20, c[0x0][0x390] ;  /* 0x0000e400ff147b82 */ /* 0x000ea40000000a00 */
[----:B--2---:R-:W-:-:S06]  /*3f50*/  IMAD.WIDE.U32 R20, R49, 0x10, R20 ;  /* 0x0000001031147825 */ /* 0x004fcc00078e0014 */
[----:B------:R-:W5:Y:S02]  /*3f60*/  LDG.E.128 R20, desc[UR12][R20.64] ;  /* 0x0000000c14147981 */ /* 0x000f64000c1e1d00 */
.L_x_16967:
[----:B------:R-:W-:Y:S05]  /*3f70*/  BRA.U !UP0, `(.L_x_16968) ;  /* 0x0000001508687547 */ /* 0x000fea000b800000 */
[----:B------:R-:W2:Y:S02]  /*3f80*/  LDC.64 R30, c[0x0][0x3a0] ;  /* 0x0000e800ff1e7b82 */ /* 0x000ea40000000a00 */
[----:B--2---:R-:W-:-:S06]  /*3f90*/  IMAD.WIDE.U32 R30, R50, 0x10, R30 ;  /* 0x00000010321e7825 */ /* 0x004fcc00078e001e */
[----:B------:R-:W5:Y:S01]  /*3fa0*/  LDG.E.128 R28, desc[UR12][R30.64] ;  /* 0x0000000c1e1c7981 */ /* 0x000f62000c1e1d00 */
[----:B------:R-:W-:-:S13]  /*3fb0*/  ISETP.LT.AND P1, PT, RZ, UR44, PT ;  /* 0x0000002cff007c0c */ /* 0x000fda000bf21270 */
[----:B-1----:R-:W-:Y:S01]  /*3fc0*/  @!P1 MOV R51, R57 ;  /* 0x0000003900339202 */ /* 0x002fe20000000f00 */
        /* <DEDUP_REMOVED lines=18> */
.L_x_16972:
        /* <DEDUP_REMOVED lines=13> */
.L_x_16974:
[----:B------:R-:W-:Y:S05]  /*41c0*/  BSYNC.RECONVERGENT B2 ;  /* 0x0000000000027941 */ /* 0x000fea0003800200 */
.L_x_16973:
        /* <DEDUP_REMOVED lines=41> */
.L_x_16971:
[----:B------:R-:W-:Y:S05]  /*4460*/  BSYNC.RECONVERGENT B1 ;  /* 0x0000000000017941 */ /* 0x000fea0003800200 */
.L_x_16970:
        /* <DEDUP_REMOVED lines=10> */
.L_x_16969:
        /* <DEDUP_REMOVED lines=19> */
.L_x_16978:
        /* <DEDUP_REMOVED lines=13> */
.L_x_16980:
[----:B------:R-:W-:Y:S05]  /*4710*/  BSYNC.RECONVERGENT B2 ;  /* 0x0000000000027941 */ /* 0x000fea0003800200 */
.L_x_16979:
        /* <DEDUP_REMOVED lines=42> */
.L_x_16977:
[----:B------:R-:W-:Y:S05]  /*49c0*/  BSYNC.RECONVERGENT B1 ;  /* 0x0000000000017941 */ /* 0x000fea0003800200 */
.L_x_16976:
        /* <DEDUP_REMOVED lines=10> */
.L_x_16975:
        /* <DEDUP_REMOVED lines=19> */
.L_x_16984:
        /* <DEDUP_REMOVED lines=13> */
.L_x_16986:
[----:B------:R-:W-:Y:S05]  /*4c70*/  BSYNC.RECONVERGENT B2 ;  /* 0x0000000000027941 */ /* 0x000fea0003800200 */
.L_x_16985:
        /* <DEDUP_REMOVED lines=41> */
.L_x_16983:
[----:B------:R-:W-:Y:S05]  /*4f10*/  BSYNC.RECONVERGENT B1 ;  /* 0x0000000000017941 */ /* 0x000fea0003800200 */
.L_x_16982:
        /* <DEDUP_REMOVED lines=10> */
.L_x_16981:
        /* <DEDUP_REMOVED lines=19> */
.L_x_16990:
        /* <DEDUP_REMOVED lines=13> */
.L_x_16992:
[----:B------:R-:W-:Y:S05]  /*51c0*/  BSYNC.RECONVERGENT B2 ;  /* 0x0000000000027941 */ /* 0x000fea0003800200 */
.L_x_16991:
        /* <DEDUP_REMOVED lines=41> */
.L_x_16989:
[----:B------:R-:W-:Y:S05]  /*5460*/  BSYNC.RECONVERGENT B1 ;  /* 0x0000000000017941 */ /* 0x000fea0003800200 */
.L_x_16988:
        /* <DEDUP_REMOVED lines=11> */
.L_x_16968:
[----:B------:R-:W-:Y:S01]  /*5520*/  IMAD.MOV.U32 R30, RZ, RZ, R57 ;  /* 0x000000ffff1e7224 */ /* 0x000fe200078e0039 */
[----:B------:R-:W-:Y:S01]  /*5530*/  MOV R28, RZ ;  /* 0x000000ff001c7202 */ /* 0x000fe20000000f00 */
        /* <DEDUP_REMOVED lines=18> */
.L_x_16996:
        /* <DEDUP_REMOVED lines=13> */
.L_x_16998:
[----:B------:R-:W-:Y:S05]  /*5730*/  BSYNC.RECONVERGENT B2 ;  /* 0x0000000000027941 */ /* 0x000fea0003800200 */
.L_x_16997:
        /* <DEDUP_REMOVED lines=41> */
.L_x_16995:
[----:B------:R-:W-:Y:S05]  /*59d0*/  BSYNC.RECONVERGENT B1 ;  /* 0x0000000000017941 */ /* 0x000fea0003800200 */
.L_x_16994:
        /* <DEDUP_REMOVED lines=9> */
.L_x_16993:
        /* <DEDUP_REMOVED lines=16> */
.L_x_17002:
        /* <DEDUP_REMOVED lines=13> */
.L_x_17004:
[----:B------:R-:W-:Y:S05]  /*5c40*/  BSYNC.RECONVERGENT B2 ;  /* 0x0000000000027941 */ /* 0x000fea0003800200 */
.L_x_17003:
        /* <DEDUP_REMOVED lines=42> */
.L_x_17001:
[----:B------:R-:W-:Y:S05]  /*5ef0*/  BSYNC.RECONVERGENT B1 ;  /* 0x0000000000017941 */ /* 0x000fea0003800200 */
.L_x_17000:
        /* <DEDUP_REMOVED lines=9> */
.L_x_16999:
        /* <DEDUP_REMOVED lines=16> */
.L_x_17008:
        /* <DEDUP_REMOVED lines=13> */
.L_x_17010:
[----:B------:R-:W-:Y:S05]  /*6160*/  BSYNC.RECONVERGENT B2 ;  /* 0x0000000000027941 */ /* 0x000fea0003800200 */
.L_x_17009:
        /* <DEDUP_REMOVED lines=42> */
.L_x_17007:
[----:B------:R-:W-:Y:S05]  /*6410*/  BSYNC.RECONVERGENT B1 ;  /* 0x0000000000017941 */ /* 0x000fea0003800200 */
.L_x_17006:
        /* <DEDUP_REMOVED lines=9> */
.L_x_17005:
        /* <DEDUP_REMOVED lines=16> */
.L_x_17013:
        /* <DEDUP_REMOVED lines=13> */
.L_x_17015:
[----:B------:R-:W-:Y:S05]  /*6680*/  BSYNC.RECONVERGENT B2 ;  /* 0x0000000000027941 */ /* 0x000fea0003800200 */
.L_x_17014:
[----:B------:R-:W-:Y:S01]  /*6690*/  IMAD.WIDE.U32 R84, R66, -0x326172a9, RZ ;  /* 0xcd9e8d5742547825 */ /* 0x000fe200078e00ff */
[----:B------:R-:W-:-:S03]  /*66a0*/  LOP3.LUT R60, R56, UR15, R59, 0x96, !PT ;  /* 0x0000000f383c7c12 */ /* 0x000fc6000f8e963b */
[----:B------:R-:W-:Y:S02]  /*66b0*/  HFMA2 R57, -RZ, RZ, 0, 0 ;  /* 0x00000000ff397431 */ /* 0x000fe400000001ff */
        /* <DEDUP_REMOVED lines=39> */
.L_x_17012:
[----:B------:R-:W-:Y:S05]  /*6930*/  BSYNC.RECONVERGENT B1 ;  /* 0x0000000000017941 */ /* 0x000fea0003800200 */
.L_x_17011:
        /* <DEDUP_REMOVED lines=9> */
.L_x_16987:
[----:B0-----:R-:W0:Y:S01]  /*69d0*/  LDC.64 R68, c[0x0][0x3a8] ;  /* 0x0000ea00ff447b82 */ /* 0x001e220000000a00 */
        /* <DEDUP_REMOVED lines=15> */
.L_x_17016:
[----:B------:R-:W-:Y:S02]  /*6ad0*/  VIADD R50, R50, 0x80 ;  /* 0x0000008032327836 */ /* 0x000fe40000000000 */
[----:B------:R-:W-:-:S07]  /*6ae0*/  VIADD R49, R49, 0x80 ;  /* 0x0000008031317836 */ /* 0x000fce0000000000 */
.L_x_16966:
[----:B------:R-:W-:Y:S05]  /*6af0*/  BSYNC.RECONVERGENT B0 ;  /* 0x0000000000007941 */ /* 0x000fea0003800200 */
.L_x_16965:
[----:B------:R-:W-:Y:S01]  /*6b00*/  ISETP.GE.U32.AND P1, PT, R10, 0x180, PT ;  /* 0x000001800a00780c */ /* 0x000fe20003f26070 */
[----:B------:R-:W-:Y:S03]  /*6b10*/  BSSY.RECONVERGENT B0, `(.L_x_17017) ;  /* 0x00002c1000007945 */ /* 0x000fe60003800200 */
[----:B0-----:R-:W-:-:S09]  /*6b20*/  P2R R68, PR, RZ, 0x2 ;  /* 0x00000002ff447803 */ /* 0x001fd20000000000 */
[----:B------:R-:W-:Y:S05]  /*6b30*/  @!P1 BRA `(.L_x_17018) ;  /* 0x0000002800f89947 */ /* 0x000fea0003800000 */
[----:B------:R-:W-:-:S04]  /*6b40*/  UISETP.NE.U32.AND UP0, UPT, UR18, URZ, UPT ;  /* 0x000000ff1200728c */ /* 0x000fc8000bf05070 */
[----:B------:R-:W-:Y:S01]  /*6b50*/  UISETP.NE.AND.EX UP0, UPT, UR19, URZ, UPT, UP0 ;  /* 0x000000ff1300728c */ /* 0x000fe2000bf05300 */
[----:B------:R-:W-:Y:S10]  /*6b60*/  BRA.U !UP2, `(.L_x_17019) ;  /* 0x000000010a0c7547 */ /* 0x000ff4000b800000 */
[----:B------:R-:W0:Y:S02]  /*6b70*/  LDC.64 R20, c[0x0][0x390] ;  /* 0x0000e400ff147b82 */ /* 0x000e240000000a00 */
[----:B0-----:R-:W-:-:S06]  /*6b80*/  IMAD.WIDE.U32 R20, R49, 0x10, R20 ;  /* 0x0000001031147825 */ /* 0x001fcc00078e0014 */
[----:B------:R-:W5:Y:S02]  /*6b90*/  LDG.E.128 R20, desc[UR12][R20.64] ;  /* 0x0000000c14147981 */ /* 0x000f64000c1e1d00 */
.L_x_17019:
[----:B------:R-:W-:Y:S05]  /*6ba0*/  BRA.U !UP0, `(.L_x_17020) ;  /* 0x0000001508687547 */ /* 0x000fea000b800000 */
[----:B------:R-:W0:Y:S02]  /*6bb0*/  LDC.64 R34, c[0x0][0x3a0] ;  /* 0x0000e800ff227b82 */ /* 0x000e240000000a00 */
[----:B0-----:R-:W-:-:S06]  /*6bc0*/  IMAD.WIDE.U32 R34, R50, 0x10, R34 ;  /* 0x0000001032227825 */ /* 0x001fcc00078e0022 */
[----:B------:R-:W5:Y:S01]  /*6bd0*/  LDG.E.128 R32, desc[UR12][R34.64] ;  /* 0x0000000c22207981 */ /* 0x000f62000c1e1d00 */
[----:B------:R-:W-:-:S13]  /*6be0*/  ISETP.LT.AND P1, PT, RZ, UR44, PT ;  /* 0x0000002cff007c0c */ /* 0x000fda000bf21270 */
        /* <DEDUP_REMOVED lines=19> */
.L_x_17024:
        /* <DEDUP_REMOVED lines=13> */
.L_x_17026:
[----:B------:R-:W-:Y:S05]  /*6df0*/  BSYNC.RECONVERGENT B2 ;  /* 0x0000000000027941 */ /* 0x000fea0003800200 */
.L_x_17025:
        /* <DEDUP_REMOVED lines=41> */
.L_x_17023:
[----:B------:R-:W-:Y:S05]  /*7090*/  BSYNC.RECONVERGENT B1 ;  /* 0x0000000000017941 */ /* 0x000fea0003800200 */
.L_x_17022:
        /* <DEDUP_REMOVED lines=10> */
.L_x_17021:
        /* <DEDUP_REMOVED lines=19> */
.L_x_17030:
        /* <DEDUP_REMOVED lines=13> */
.L_x_17032:
[----:B------:R-:W-:Y:S05]  /*7340*/  BSYNC.RECONVERGENT B2 ;  /* 0x0000000000027941 */ /* 0x000fea0003800200 */
.L_x_17031:
        /* <DEDUP_REMOVED lines=42> */
.L_x_17029:
[----:B------:R-:W-:Y:S05]  /*75f0*/  BSYNC.RECONVERGENT B1 ;  /* 0x0000000000017941 */ /* 0x000fea0003800200 */
.L_x_17028:
[----:B------:R-:W-:Y:S01]  /*7600*/  I2FP.F32.U32 R76, R69 ;  /* 0x00000045004c7245 */ /* 0x000fe20000201000 */
[----:B------:R-:W-:Y:S02]  /*7610*/  HFMA2 R69, -RZ, RZ, 0.1171875, 0 ;  /* 0x2f800000ff457431 */ /* 0x000fe400000001ff */
        /* <DEDUP_REMOVED lines=8> */
.L_x_17027:
        /* <DEDUP_REMOVED lines=19> */
.L_x_17036:
        /* <DEDUP_REMOVED lines=13> */
.L_x_17038:
[----:B------:R-:W-:Y:S05]  /*78a0*/  BSYNC.RECONVERGENT B2 ;  /* 0x0000000000027941 */ /* 0x000fea0003800200 */
.L_x_17037:
        /* <DEDUP_REMOVED lines=41> */
.L_x_17035:
[----:B------:R-:W-:Y:S05]  /*7b40*/  BSYNC.RECONVERGENT B1 ;  /* 0x0000000000017941 */ /* 0x000fea0003800200 */
.L_x_17034:
        /* <DEDUP_REMOVED lines=10> */
.L_x_17033:
        /* <DEDUP_REMOVED lines=19> */
.L_x_17042:
        /* <DEDUP_REMOVED lines=13> */
.L_x_17044:
[----:B------:R-:W-:Y:S05]  /*7df0*/  BSYNC.RECONVERGENT B2 ;  /* 0x0000000000027941 */ /* 0x000fea0003800200 */
.L_x_17043:
        /* <DEDUP_REMOVED lines=41> */
.L_x_17041:
[----:B------:R-:W-:Y:S05]  /*8090*/  BSYNC.RECONVERGENT B1 ;  /* 0x0000000000017941 */ /* 0x000fea0003800200 */
.L_x_17040:
        /* <DEDUP_REMOVED lines=11> */
.L_x_17020:
        /* <DEDUP_REMOVED lines=20> */
.L_x_17048:
        /* <DEDUP_REMOVED lines=13> */
.L_x_17050:
[----:B------:R-:W-:Y:S05]  /*8360*/  BSYNC.RECONVERGENT B2 ;  /* 0x0000000000027941 */ /* 0x000fea0003800200 */
.L_x_17049:
[----:B------:R-:W-:Y:S01]  /*8370*/  IMAD.WIDE.U32 R32, R66, -0x326172a9, RZ ;  /* 0xcd9e8d5742207825 */ /* 0x000fe200078e00ff */
[----:B------:R-:W-:-:S04]  /*8380*/  LOP3.LUT R60, R56, UR15, R35, 0x96, !PT ;  /* 0x0000000f383c7c12 */ /* 0x000fc8000f8e9623 */
[----:B-1----:R-:W-:Y:S01]  /*8390*/  LOP3.LUT R76, R64, UR14, R33, 0x96, !PT ;  /* 0x0000000e404c7c12 */ /* 0x002fe2000f8e9621 */
        /* <DEDUP_REMOVED lines=38> */
.L_x_17047:
[----:B------:R-:W-:Y:S05]  /*8600*/  BSYNC.RECONVERGENT B1 ;  /* 0x0000000000017941 */ /* 0x000fea0003800200 */
.L_x_17046:
        /* <DEDUP_REMOVED lines=9> */
.L_x_17045:
        /* <DEDUP_REMOVED lines=16> */
.L_x_17054:
        /* <DEDUP_REMOVED lines=13> */
.L_x_17056:
[----:B------:R-:W-:Y:S05]  /*8870*/  BSYNC.RECONVERGENT B2 ;  /* 0x0000000000027941 */ /* 0x000fea0003800200 */
.L_x_17055:
        /* <DEDUP_REMOVED lines=42> */
.L_x_17053:
[----:B------:R-:W-:Y:S05]  /*8b20*/  BSYNC.RECONVERGENT B1 ;  /* 0x0000000000017941 */ /* 0x000fea0003800200 */
.L_x_17052:
        /* <DEDUP_REMOVED lines=9> */
.L_x_17051:
[----:B-1----:R-:W-:Y:S01]  /*8bc0*/  MOV R51, R35 ;  /* 0x0000002300337202 */ /* 0x002fe20000000f00 */
        /* <DEDUP_REMOVED lines=15> */
.L_x_17060:
        /* <DEDUP_REMOVED lines=13> */
.L_x_17062:
[----:B------:R-:W-:Y:S05]  /*8d90*/  BSYNC.RECONVERGENT B2 ;  /* 0x0000000000027941 */ /* 0x000fea0003800200 */
.L_x_17061:
        /* <DEDUP_REMOVED lines=42> */
.L_x_17059:
[----:B------:R-:W-:Y:S05]  /*9040*/  BSYNC.RECONVERGENT B1 ;  /* 0x0000000000017941 */ /* 0x000fea0003800200 */
.L_x_17058:
        /* <DEDUP_REMOVED lines=9> */
.L_x_17057:
        /* <DEDUP_REMOVED lines=16> */
.L_x_17065:
        /* <DEDUP_REMOVED lines=13> */
.L_x_17067:
[----:B------:R-:W-:Y:S05]  /*92b0*/  BSYNC.RECONVERGENT B2 ;  /* 0x0000000000027941 */ /* 0x000fea0003800200 */
.L_x_17066:
        /* <DEDUP_REMOVED lines=42> */
.L_x_17064:
[----:B------:R-:W-:Y:S05]  /*9560*/  BSYNC.RECONVERGENT B1 ;  /* 0x0000000000017941 */ /* 0x000fea0003800200 */
.L_x_17063:
[----:B------:R-:W-:Y:S01]  /*9570*/  I2FP.F32.U32 R58, R35 ;  /* 0x00000023003a7245 */ /* 0x000fe20000201000 */
[----:B------:R-:W-:Y:S02]  /*9580*/  IMAD.MOV.U32 R51, RZ, RZ, 0x2f800000 ;  /* 0x2f800000ff337424 */ /* 0x000fe400078e00ff */
[----:B-----5:R-:W-:Y:S02]  /*9590*/  FMUL.FTZ R35, R23, UR17 ;  /* 0x0000001117237c20 */ /* 0x020fe40008410000 */
[----:B------:R-:W-:Y:S02]  /*95a0*/  FFMA.FTZ R51, R58, R51, 1.1641532182693481445e-10 ;  /* 0x2f0000003a337423 */ /* 0x000fe40000010033 */
[----:B------:R-:W-:-:S03]  /*95b0*/  FMUL.FTZ R35, R35, UR16 ;  /* 0x0000001023237c20 */ /* 0x000fc60008410000 */
[----:B------:R-:W-:-:S04]  /*95c0*/  FSETP.GTU.FTZ.AND P1, PT, R51, UR23, PT ;  /* 0x0000001733007c0b */ /* 0x000fc8000bf3c000 */
[----:B------:R-:W-:Y:S02]  /*95d0*/  SEL R51, RZ, 0x1, P1 ;  /* 0x00000001ff337807 */ /* 0x000fe40000800000 */
[----:B------:R-:W-:Y:S02]  /*95e0*/  FSEL R35, R35, RZ, !P1 ;  /* 0x000000ff23237208 */ /* 0x000fe40004800000 */
[----:B------:R-:W-:-:S07]  /*95f0*/  PRMT R0, R51, 0x7610, R0 ;  /* 0x0000761033007816 */ /* 0x000fce0000000000 */
.L_x_17039:
        /* <DEDUP_REMOVED lines=16> */
.L_x_17068:
[----:B------:R-:W-:Y:S02]  /*9700*/  VIADD R50, R50, 0x80 ;  /* 0x0000008032327836 */ /* 0x000fe40000000000 */
[----:B------:R-:W-:-:S07]  /*9710*/  VIADD R49, R49, 0x80 ;  /* 0x0000008031317836 */ /* 0x000fce0000000000 */
.L_x_17018:
[----:B------:R-:W-:Y:S05]  /*9720*/  BSYNC.RECONVERGENT B0 ;  /* 0x0000000000007941 */ /* 0x000fea0003800200 */
.L_x_17017:
        /* <DEDUP_REMOVED lines=9> */
.L_x_17071:
        /* <DEDUP_REMOVED lines=24> */
.L_x_17076:
        /* <DEDUP_REMOVED lines=13> */
.L_x_17078:
[----:B------:R-:W-:Y:S05]  /*9a10*/  BSYNC.RECONVERGENT B2 ;  /* 0x0000000000027941 */ /* 0x000fea0003800200 */
.L_x_17077:
        /* <DEDUP_REMOVED lines=41> */
.L_x_17075:
[----:B------:R-:W-:Y:S05]  /*9cb0*/  BSYNC.RECONVERGENT B1 ;  /* 0x0000000000017941 */ /* 0x000fea0003800200 */
.L_x_17074:
        /* <DEDUP_REMOVED lines=10> */
.L_x_17073:
        /* <DEDUP_REMOVED lines=19> */
.L_x_17082:
        /* <DEDUP_REMOVED lines=13> */
.L_x_17084:
[----:B------:R-:W-:Y:S05]  /*9f60*/  BSYNC.RECONVERGENT B2 ;  /* 0x0000000000027941 */ /* 0x000fea0003800200 */
.L_x_17083:
        /* <DEDUP_REMOVED lines=42> */
.L_x_17081:
[----:B------:R-:W-:Y:S05]  /*a210*/  BSYNC.RECONVERGENT B1 ;  /* 0x0000000000017941 */ /* 0x000fea0003800200 */
.L_x_17080:
        /* <DEDUP_REMOVED lines=10> */
.L_x_17079:
        /* <DEDUP_REMOVED lines=19> */
.L_x_17088:
        /* <DEDUP_REMOVED lines=13> */
.L_x_17090:
[----:B------:R-:W-:Y:S05]  /*a4c0*/  BSYNC.RECONVERGENT B2 ;  /* 0x0000000000027941 */ /* 0x000fea0003800200 */
.L_x_17089:
        /* <DEDUP_REMOVED lines=41> */
.L_x_17087:
[----:B------:R-:W-:Y:S05]  /*a760*/  BSYNC.RECONVERGENT B1 ;  /* 0x0000000000017941 */ /* 0x000fea0003800200 */
.L_x_17086:
        /* <DEDUP_REMOVED lines=10> */
.L_x_17085:
        /* <DEDUP_REMOVED lines=19> */
.L_x_17094:
        /* <DEDUP_REMOVED lines=13> */
.L_x_17096:
[----:B------:R-:W-:Y:S05]  /*aa10*/  BSYNC.RECONVERGENT B2 ;  /* 0x0000000000027941 */ /* 0x000fea0003800200 */
.L_x_17095:
        /* <DEDUP_REMOVED lines=41> */
.L_x_17093:
[----:B------:R-:W-:Y:S05]  /*acb0*/  BSYNC.RECONVERGENT B1 ;  /* 0x0000000000017941 */ /* 0x000fea0003800200 */
.L_x_17092:
        /* <DEDUP_REMOVED lines=11> */
.L_x_17072:
        /* <DEDUP_REMOVED lines=20> */
.L_x_17100:
        /* <DEDUP_REMOVED lines=13> */
.L_x_17102:
[----:B------:R-:W-:Y:S05]  /*af80*/  BSYNC.RECONVERGENT B2 ;  /* 0x0000000000027941 */ /* 0x000fea0003800200 */
.L_x_17101:
        /* <DEDUP_REMOVED lines=41> */
.L_x_17099:
[----:B------:R-:W-:Y:S05]  /*b220*/  BSYNC.RECONVERGENT B1 ;  /* 0x0000000000017941 */ /* 0x000fea0003800200 */
.L_x_17098:
        /* <DEDUP_REMOVED lines=9> */
.L_x_17097:
        /* <DEDUP_REMOVED lines=16> */
.L_x_17106:
        /* <DEDUP_REMOVED lines=13> */
.L_x_17108:
[----:B------:R-:W-:Y:S05]  /*b490*/  BSYNC.RECONVERGENT B2 ;  /* 0x0000000000027941 */ /* 0x000fea0003800200 */
.L_x_17107:
        /* <DEDUP_REMOVED lines=42> */
.L_x_17105:
[----:B------:R-:W-:Y:S05]  /*b740*/  BSYNC.RECONVERGENT B1 ;  /* 0x0000000000017941 */ /* 0x000fea0003800200 */
.L_x_17104:
        /* <DEDUP_REMOVED lines=9> */
.L_x_17103:
        /* <DEDUP_REMOVED lines=16> */
.L_x_17112:
        /* <DEDUP_REMOVED lines=13> */
.L_x_17114:
[----:B------:R-:W-:Y:S05]  /*b9b0*/  BSYNC.RECONVERGENT B2 ;  /* 0x0000000000027941 */ /* 0x000fea0003800200 */
.L_x_17113:
        /* <DEDUP_REMOVED lines=42> */
.L_x_17111:
[----:B------:R-:W-:Y:S05]  /*bc60*/  BSYNC.RECONVERGENT B1 ;  /* 0x0000000000017941 */ /* 0x000fea0003800200 */
.L_x_17110:
        /* <DEDUP_REMOVED lines=9> */
.L_x_17109:
        /* <DEDUP_REMOVED lines=16> */
.L_x_17117:
        /* <DEDUP_REMOVED lines=13> */
.L_x_17119:
[----:B------:R-:W-:Y:S05]  /*bed0*/  BSYNC.RECONVERGENT B2 ;  /* 0x0000000000027941 */ /* 0x000fea0003800200 */
.L_x_17118:
        /* <DEDUP_REMOVED lines=42> */
.L_x_17116:
[----:B------:R-:W-:Y:S05]  /*c180*/  BSYNC.RECONVERGENT B1 ;  /* 0x0000000000017941 */ /* 0x000fea0003800200 */
.L_x_17115:
[----:B------:R-:W-:Y:S01]  /*c190*/  HFMA2 R51, -RZ, RZ, 0.1171875, 0 ;  /* 0x2f800000ff337431 */ /* 0x000fe200000001ff */
[----:B------:R-:W-:Y:S01]  /*c1a0*/  I2FP.F32.U32 R58, R39 ;  /* 0x00000027003a7245 */ /* 0x000fe20000201000 */
[----:B-----5:R-:W-:-:S04]  /*c1b0*/  FMUL.FTZ R39, R23, UR17 ;  /* 0x0000001117277c20 */ /* 0x020fc80008410000 */
[----:B------:R-:W-:Y:S01]  /*c1c0*/  FMUL.FTZ R39, R39, UR16 ;  /* 0x0000001027277c20 */ /* 0x000fe20008410000 */
[----:B------:R-:W-:-:S05]  /*c1d0*/  FFMA.FTZ R51, R58, R51, 1.1641532182693481445e-10 ;  /* 0x2f0000003a337423 */ /* 0x000fca0000010033 */
[----:B------:R-:W-:-:S04]  /*c1e0*/  FSETP.GTU.FTZ.AND P2, PT, R51, UR23, PT ;  /* 0x0000001733007c0b */ /* 0x000fc8000bf5c000 */
[----:B------:R-:W-:Y:S02]  /*c1f0*/  SEL R51, RZ, 0x1, P2 ;  /* 0x00000001ff337807 */ /* 0x000fe40001000000 */
[----:B------:R-:W-:Y:S02]  /*c200*/  FSEL R39, R39, RZ, !P2 ;  /* 0x000000ff27277208 */ /* 0x000fe40005000000 */
[----:B------:R-:W-:-:S07]  /*c210*/  PRMT R0, R51, 0x7610, R0 ;  /* 0x0000761033007816 */ /* 0x000fce0000000000 */
.L_x_17091:
        /* <DEDUP_REMOVED lines=10> */
[----:B------:R-:W-:-:S04]  /*c2c0*/  LOP3.LUT R76, R54, 0xff, RZ, 0xc0, !PT ;  /* 0x000000ff364c7812 */ /* 0x000fc800078ec0ff */
[----:B------:R-:W-:Y:S02]  /*c2d0*/  LEA R76, R76, R51, 0x8 ;  /* 0x000000334c4c7211 */ /* 0x000fe400078e40ff */
[----:B------:R-:W-:-:S05]  /*c2e0*/  LOP3.LUT R51, R55, 0xff, RZ, 0xc0, !PT ;  /* 0x000000ff37337812 */ /* 0x000fca00078ec0ff */
[----:B------:R-:W-:Y:S02]  /*c2f0*/  IMAD.IADD R51, R76, 0x1, R51 ;  /* 0x000000014c337824 */ /* 0x000fe400078e0233 */
[----:B-1----:R-:W-:-:S05]  /*c300*/  IMAD.WIDE.U32 R84, R49, 0x4, R84 ;  /* 0x0000000431547825 */ /* 0x002fca00078e0054 */
[----:B------:R1:W-:Y:S02]  /*c310*/  STG.E desc[UR12][R84.64], R51 ;  /* 0x0000003354007986 */ /* 0x0003e4000c10190c */
.L_x_17120:
[----:B------:R-:W-:Y:S01]  /*c320*/  IADD3 R50, PT, PT, R50, 0x80, RZ ;  /* 0x0000008032327810 */ /* 0x000fe20007ffe0ff */
[----:B------:R-:W-:-:S07]  /*c330*/  VIADD R49, R49, 0x80 ;  /* 0x0000008031317836 */ /* 0x000fce0000000000 */
.L_x_17070:
[----:B------:R-:W-:Y:S05]  /*c340*/  BSYNC.RECONVERGENT B0 ;  /* 0x0000000000007941 */ /* 0x000fea0003800200 */
.L_x_17069:
        /* <DEDUP_REMOVED lines=9> */
.L_x_17123:
        /* <DEDUP_REMOVED lines=24> */
.L_x_17128:
        /* <DEDUP_REMOVED lines=13> */
.L_x_17130:
[----:B------:R-:W-:Y:S05]  /*c630*/  BSYNC.RECONVERGENT B2 ;  /* 0x0000000000027941 */ /* 0x000fea0003800200 */
.L_x_17129:
        /* <DEDUP_REMOVED lines=41> */
.L_x_17127:
[----:B------:R-:W-:Y:S05]  /*c8d0*/  BSYNC.RECONVERGENT B1 ;  /* 0x0000000000017941 */ /* 0x000fea0003800200 */
.L_x_17126:
        /* <DEDUP_REMOVED lines=10> */
.L_x_17125:
        /* <DEDUP_REMOVED lines=19> */
.L_x_17134:
        /* <DEDUP_REMOVED lines=13> */
.L_x_17136:
[----:B------:R-:W-:Y:S05]  /*cb80*/  BSYNC.RECONVERGENT B2 ;  /* 0x0000000000027941 */ /* 0x000fea0003800200 */
.L_x_17135:
        /* <DEDUP_REMOVED lines=42> */
.L_x_17133:
[----:B------:R-:W-:Y:S05]  /*ce30*/  BSYNC.RECONVERGENT B1 ;  /* 0x0000000000017941 */ /* 0x000fea0003800200 */
.L_x_17132:
        /* <DEDUP_REMOVED lines=10> */
.L_x_17131:
        /* <DEDUP_REMOVED lines=19> */
.L_x_17140:
        /* <DEDUP_REMOVED lines=13> */
.L_x_17142:
[----:B------:R-:W-:Y:S05]  /*d0e0*/  BSYNC.RECONVERGENT B2 ;  /* 0x0000000000027941 */ /* 0x000fea0003800200 */
.L_x_17141:
        /* <DEDUP_REMOVED lines=41> */
.L_x_17139:
[----:B------:R-:W-:Y:S05]  /*d380*/  BSYNC.RECONVERGENT B1 ;  /* 0x0000000000017941 */ /* 0x000fea0003800200 */
.L_x_17138:
        /* <DEDUP_REMOVED lines=10> */
.L_x_17137:
        /* <DEDUP_REMOVED lines=19> */
.L_x_17146:
        /* <DEDUP_REMOVED lines=13> */
.L_x_17148:
[----:B------:R-:W-:Y:S05]  /*d630*/  BSYNC.RECONVERGENT B2 ;  /* 0x0000000000027941 */ /* 0x000fea0003800200 */
.L_x_17147:
        /* <DEDUP_REMOVED lines=41> */
.L_x_17145:
[----:B------:R-:W-:Y:S05]  /*d8d0*/  BSYNC.RECONVERGENT B1 ;  /* 0x0000000000017941 */ /* 0x000fea0003800200 */
.L_x_17144:
        /* <DEDUP_REMOVED lines=11> */
.L_x_17124:
[----:B------:R-:W-:Y:S01]  /*d990*/  IMAD.MOV.U32 R42, RZ, RZ, R57 ;  /* 0x000000ffff2a7224 */ /* 0x000fe200078e0039 */
[----:B-1----:R-:W-:Y:S01]  /*d9a0*/  MOV R84, R58 ;  /* 0x0000003a00547202 */ /* 0x002fe20000000f00 */
        /* <DEDUP_REMOVED lines=18> */
.L_x_17152:
        /* <DEDUP_REMOVED lines=13> */
.L_x_17154:
[----:B------:R-:W-:Y:S05]  /*dba0*/  BSYNC.RECONVERGENT B2 ;  /* 0x0000000000027941 */ /* 0x000fea0003800200 */
.L_x_17153:
        /* <DEDUP_REMOVED lines=41> */
.L_x_17151:
[----:B------:R-:W-:Y:S05]  /*de40*/  BSYNC.RECONVERGENT B1 ;  /* 0x0000000000017941 */ /* 0x000fea0003800200 */
.L_x_17150:
        /* <DEDUP_REMOVED lines=9> */
.L_x_17149:
        /* <DEDUP_REMOVED lines=16> */
.L_x_17158:
        /* <DEDUP_REMOVED lines=13> */
.L_x_17160:
[----:B------:R-:W-:Y:S05]  /*e0b0*/  BSYNC.RECONVERGENT B2 ;  /* 0x0000000000027941 */ /* 0x000fea0003800200 */
.L_x_17159:
        /* <DEDUP_REMOVED lines=42> */
.L_x_17157:
[----:B------:R-:W-:Y:S05]  /*e360*/  BSYNC.RECONVERGENT B1 ;  /* 0x0000000000017941 */ /* 0x000fea0003800200 */
.L_x_17156:
        /* <DEDUP_REMOVED lines=9> */
.L_x_17155:
        /* <DEDUP_REMOVED lines=16> */
.L_x_17164:
        /* <DEDUP_REMOVED lines=13> */
.L_x_17166:
[----:B------:R-:W-:Y:S05]  /*e5d0*/  BSYNC.RECONVERGENT B2 ;  /* 0x0000000000027941 */ /* 0x000fea0003800200 */
.L_x_17165:
        /* <DEDUP_REMOVED lines=42> */
.L_x_17163:
[----:B------:R-:W-:Y:S05]  /*e880*/  BSYNC.RECONVERGENT B1 ;  /* 0x0000000000017941 */ /* 0x000fea0003800200 */
.L_x_17162:
        /* <DEDUP_REMOVED lines=9> */
.L_x_17161:
        /* <DEDUP_REMOVED lines=16> */
.L_x_17169:
        /* <DEDUP_REMOVED lines=13> */
.L_x_17171:
[----:B------:R-:W-:Y:S05]  /*eaf0*/  BSYNC.RECONVERGENT B2 ;  /* 0x0000000000027941 */ /* 0x000fea0003800200 */
.L_x_17170:
        /* <DEDUP_REMOVED lines=42> */
.L_x_17168:
[----:B------:R-:W-:Y:S05]  /*eda0*/  BSYNC.RECONVERGENT B1 ;  /* 0x0000000000017941 */ /* 0x000fea0003800200 */
.L_x_17167:
        /* <DEDUP_REMOVED lines=9> */
.L_x_17143:
[----:B0-----:R-:W0:Y:S01]  /*ee40*/  LDC.64 R76, c[0x0][0x3a8] ;  /* 0x0000ea00ff4c7b82 */ /* 0x001e220000000a00 */
[----:B------:R-:W-:Y:S01]  /*ee50*/  MOV R58, R84 ;  /* 0x00000054003a7202 */ /* 0x000fe20000000f00 */
[----:B0-----:R-:W-:-:S05]  /*ee60*/  IMAD.WIDE.U32 R76, R50, 0x10, R76 ;  /* 0x00000010324c7825 */ /* 0x001fca00078e004c */
[----:B-----5:R0:W-:Y:S01]  /*ee70*/  STG.E.128 desc[UR12][R76.64], R40 ;  /* 0x000000284c007986 */ /* 0x0201e2000c101d0c */
[----:B------:R-:W-:Y:S05]  /*ee80*/  BRA.U !UP2, `(.L_x_17172) ;  /* 0x000000010a2c7547 */ /* 0x000fea000b800000 */
[----:B------:R-:W1:Y:S01]  /*ee90*/  LDC.64 R84, c[0x0][0x3b0] ;  /* 0x0000ec00ff547b82 */ /* 0x000e620000000a00 */
[----:B------:R-:W-:Y:S01]  /*eea0*/  IMAD.U32 R51, R11, 0x10000, RZ ;  /* 0x000100000b337824 */ /* 0x000fe200078e00ff */
[----:B0-----:R-:W-:-:S04]  /*eeb0*/  LOP3.LUT R76, R0, 0xffff, RZ, 0xc0, !PT ;  /* 0x0000ffff004c7812 */ /* 0x001fc800078ec0ff */
[----:B------:R-:W-:-:S04]  /*eec0*/  LOP3.LUT R51, R51, 0xff0000, RZ, 0xc0, !PT ;  /* 0x00ff000033337812 */ /* 0x000fc800078ec0ff */
[----:B------:R-:W-:Y:S02]  /*eed0*/  LEA R51, R76, R51, 0x18 ;  /* 0x000000334c337211 */ /* 0x000fe400078ec0ff */
[----:B------:R-:W-:-:S05]  /*eee0*/  LOP3.LUT R76, R54, 0xff, RZ, 0xc0, !PT ;  /* 0x000000ff364c7812 */ /* 0x000fca00078ec0ff */
[----:B------:R-:W-:Y:S01]  /*eef0*/  IMAD R76, R76, 0x100, R51 ;  /* 0x000001004c4c7824 */ /* 0x000fe200078e0233 */
[----:B------:R-:W-:-:S04]  /*ef00*/  LOP3.LUT R51, R55, 0xff, RZ, 0xc0, !PT ;  /* 0x000000ff37337812 */ /* 0x000fc800078ec0ff */
[----:B------:R-:W-:Y:S01]  /*ef10*/  IADD3 R51, PT, PT, R76, R51, RZ ;  /* 0x000000334c337210 */ /* 0x000fe20007ffe0ff */
[----:B-1----:R-:W-:-:S05]  /*ef20*/  IMAD.WIDE.U32 R84, R49, 0x4, R84 ;  /* 0x0000000431547825 */ /* 0x002fca00078e0054 */
[----:B------:R1:W-:Y:S02]  /*ef30*/  STG.E desc[UR12][R84.64], R51 ;  /* 0x0000003354007986 */ /* 0x0003e4000c10190c */
.L_x_17172:
[----:B------:R-:W-:Y:S01]  /*ef40*/  VIADD R50, R50, 0x80 ;  /* 0x0000008032327836 */ /* 0x000fe20000000000 */
[----:B------:R-:W-:-:S07]  /*ef50*/  IADD3 R49, PT, PT, R49, 0x80, RZ ;  /* 0x0000008031317810 */ /* 0x000fce0007ffe0ff */
.L_x_17122:
[----:B------:R-:W-:Y:S05]  /*ef60*/  BSYNC.RECONVERGENT B0 ;  /* 0x0000000000007941 */ /* 0x000fea0003800200 */
.L_x_17121:
        /* <DEDUP_REMOVED lines=9> */
.L_x_17175:
[----:B------:R-:W-:Y:S05]  /*f000*/  BRA.U !UP0, `(.L_x_17176) ;  /* 0x00000015086c7547 */ /* 0x000fea000b800000 */
[----:B------:R-:W2:Y:S02]  /*f010*/  LDC.64 R44, c[0x0][0x3a0] ;  /* 0x0000e800ff2c7b82 */ /* 0x000ea40000000a00 */
[----:B--2---:R-:W-:-:S06]  /*f020*/  IMAD.WIDE.U32 R46, R50, 0x10, R44 ;  /* 0x00000010322e7825 */ /* 0x004fcc00078e002c */
[----:B------:R-:W5:Y:S01]  /*f030*/  LDG.E.128 R44, desc[UR12][R46.64] ;  /* 0x0000000c2e2c7981 */ /* 0x000f62000c1e1d00 */
[----:B------:R-:W-:-:S13]  /*f040*/  ISETP.LT.AND P4, PT, RZ, UR44, PT ;  /* 0x0000002cff007c0c */ /* 0x000fda000bf81270 */
[----:B-1----:R-:W-:Y:S01]  /*f050*/  @!P4 IMAD.MOV.U32 R51, RZ, RZ, R57 ;  /* 0x000000ffff33c224 */ /* 0x002fe200078e0039 */
        /* <DEDUP_REMOVED lines=18> */
.L_x_17180:
        /* <DEDUP_REMOVED lines=13> */
.L_x_17182:
[----:B------:R-:W-:Y:S05]  /*f250*/  BSYNC.RECONVERGENT B2 ;  /* 0x0000000000027941 */ /* 0x000fea0003800200 */
.L_x_17181:
        /* <DEDUP_REMOVED lines=41> */
.L_x_17179:
[----:B------:R-:W-:Y:S05]  /*f4f0*/  BSYNC.RECONVERGENT B1 ;  /* 0x0000000000017941 */ /* 0x000fea0003800200 */
.L_x_17178:
        /* <DEDUP_REMOVED lines=10> */
.L_x_17177:
        /* <DEDUP_REMOVED lines=19> */
.L_x_17186:
        /* <DEDUP_REMOVED lines=13> */
.L_x_17188:
[----:B------:R-:W-:Y:S05]  /*f7a0*/  BSYNC.RECONVERGENT B2 ;  /* 0x0000000000027941 */ /* 0x000fea0003800200 */
.L_x_17187:
        /* <DEDUP_REMOVED lines=42> */
.L_x_17185:
[----:B------:R-:W-:Y:S05]  /*fa50*/  BSYNC.RECONVERGENT B1 ;  /* 0x0000000000017941 */ /* 0x000fea0003800200 */
.L_x_17184:
[----:B------:R-:W-:Y:S01]  /*fa60*/  I2FP.F32.U32 R76, R69 ;  /* 0x00000045004c7245 */ /* 0x000fe20000201000 */
[----:B------:R-:W-:Y:S02]  /*fa70*/  IMAD.MOV.U32 R69, RZ, RZ, 0x2f800000 ;  /* 0x2f800000ff457424 */ /* 0x000fe400078e00ff */
[----:B-----5:R-:W-:Y:S02]  /*fa80*/  FMUL.FTZ R51, R21, UR17 ;  /* 0x0000001115337c20 */ /* 0x020fe40008410000 */
[----:B------:R-:W-:Y:S02]  /*fa90*/  FFMA.FTZ R69, R76, R69, 1.1641532182693481445e-10 ;  /* 0x2f0000004c457423 */ /* 0x000fe40000010045 */
[----:B------:R-:W-:-:S03]  /*faa0*/  FMUL.FTZ R51, R51, UR16 ;  /* 0x0000001033337c20 */ /* 0x000fc60008410000 */
[----:B------:R-:W-:-:S04]  /*fab0*/  FSETP.GTU.FTZ.AND P5, PT, R69, UR23, PT ;  /* 0x0000001745007c0b */ /* 0x000fc8000bfbc000 */
[----:B------:R-:W-:Y:S02]  /*fac0*/  FSEL R76, R51, RZ, !P5 ;  /* 0x000000ff334c7208 */ /* 0x000fe40006800000 */
[----:B------:R-:W-:-:S03]  /*fad0*/  SEL R51, RZ, 0x1, P5 ;  /* 0x00000001ff337807 */ /* 0x000fc60002800000 */
[----:B------:R-:W-:Y:S01]  /*fae0*/  FADD.FTZ R45, R45, R76 ;  /* 0x0000004c2d2d7221 */ /* 0x000fe20000010000 */
[----:B------:R-:W-:-:S07]  /*faf0*/  PRMT R54, R51, 0x7610, R54 ;  /* 0x0000761033367816 */ /* 0x000fce0000000036 */
.L_x_17183:
        /* <DEDUP_REMOVED lines=19> */
.L_x_17192:
        /* <DEDUP_REMOVED lines=13> */
.L_x_17194:
[----:B------:R-:W-:Y:S05]  /*fd00*/  BSYNC.RECONVERGENT B2 ;  /* 0x0000000000027941 */ /* 0x000fea0003800200 */
.L_x_17193:
        /* <DEDUP_REMOVED lines=41> */
.L_x_17191:
[----:B------:R-:W-:Y:S05]  /*ffa0*/  BSYNC.RECONVERGENT B1 ;  /* 0x0000000000017941 */ /* 0x000fea0003800200 */
.L_x_17190:
        /* <DEDUP_REMOVED lines=10> */
.L_x_17189:
        /* <DEDUP_REMOVED lines=19> */
.L_x_17198:
        /* <DEDUP_REMOVED lines=13> */
.L_x_17200:
[----:B------:R-:W-:Y:S05]  /*10250*/  BSYNC.RECONVERGENT B2 ;  /* 0x0000000000027941 */ /* 0x000fea0003800200 */
.L_x_17199:
        /* <DEDUP_REMOVED lines=42> */
.L_x_17197:
[----:B------:R-:W-:Y:S05]  /*10500*/  BSYNC.RECONVERGENT B1 ;  /* 0x0000000000017941 */ /* 0x000fea0003800200 */
.L_x_17196:
        /* <DEDUP_REMOVED lines=9> */
[----:B------:R-:W-:Y:S01]  /*105a0*/  PRMT R0, R51, 0x7610, R0 ;  /* 0x0000761033007816 */ /* 0x000fe20000000000 */
[----:B------:R-:W-:Y:S06]  /*105b0*/  BRA `(.L_x_17195) ;  /* 0x00000014003c7947 */ /* 0x000fec0003800000 */
.L_x_17176:
[----:B------:R-:W-:Y:S01]  /*105c0*/  IMAD.MOV.U32 R46, RZ, RZ, R57 ;  /* 0x000000ffff2e7224 */ /* 0x000fe200078e0039 */
[----:B01----:R-:W-:Y:S01]  /*105d0*/  MOV R76, R58 ;  /* 0x0000003a004c7202 */ /* 0x003fe20000000f00 */
        /* <DEDUP_REMOVED lines=18> */
.L_x_17204:
        /* <DEDUP_REMOVED lines=13> */
.L_x_17206:
[----:B------:R-:W-:Y:S05]  /*107d0*/  BSYNC.RECONVERGENT B2 ;  /* 0x0000000000027941 */ /* 0x000fea0003800200 */
.L_x_17205:
        /* <DEDUP_REMOVED lines=41> */
.L_x_17203:
[----:B------:R-:W-:Y:S05]  /*10a70*/  BSYNC.RECONVERGENT B1 ;  /* 0x0000000000017941 */ /* 0x000fea0003800200 */
.L_x_17202:
        /* <DEDUP_REMOVED lines=9> */
.L_x_17201:
        /* <DEDUP_REMOVED lines=16> */
.L_x_17210:
        /* <DEDUP_REMOVED lines=13> */
.L_x_17212:
[----:B------:R-:W-:Y:S05]  /*10ce0*/  BSYNC.RECONVERGENT B2 ;  /* 0x0000000000027941 */ /* 0x000fea0003800200 */
.L_x_17211:
        /* <DEDUP_REMOVED lines=42> */
.L_x_17209:
[----:B------:R-:W-:Y:S05]  /*10f90*/  BSYNC.RECONVERGENT B1 ;  /* 0x0000000000017941 */ /* 0x000fea0003800200 */
.L_x_17208:
        /* <DEDUP_REMOVED lines=9> */
.L_x_17207:
        /* <DEDUP_REMOVED lines=16> */
.L_x_17216:
        /* <DEDUP_REMOVED lines=13> */
.L_x_17218:
[----:B------:R-:W-:Y:S05]  /*11200*/  BSYNC.RECONVERGENT B2 ;  /* 0x0000000000027941 */ /* 0x000fea0003800200 */
.L_x_17217:
        /* <DEDUP_REMOVED lines=42> */
.L_x_17215:
[----:B------:R-:W-:Y:S05]  /*114b0*/  BSYNC.RECONVERGENT B1 ;  /* 0x0000000000017941 */ /* 0x000fea0003800200 */
.L_x_17214:
[----:B------:R-:W-:Y:S01]  /*114c0*/  I2FP.F32.U32 R57, R46 ;  /* 0x0000002e00397245 */ /* 0x000fe20000201000 */
[----:B------:R-:W-:Y:S02]  /*114d0*/  HFMA2 R46, -RZ, RZ, 0.1171875, 0 ;  /* 0x2f800000ff2e7431 */ /* 0x000fe400000001ff */
[----:B-----5:R-:W-:-:S04]  /*114e0*/  FMUL.FTZ R47, R22, UR17 ;  /* 0x00000011162f7c20 */ /* 0x020fc80008410000 */
[----:B------:R-:W-:Y:S01]  /*114f0*/  FMUL.FTZ R47, R47, UR16 ;  /* 0x000000102f2f7c20 */ /* 0x000fe20008410000 */
[----:B------:R-:W-:-:S05]  /*11500*/  FFMA.FTZ R46, R57, R46, 1.1641532182693481445e-10 ;  /* 0x2f000000392e7423 */ /* 0x000fca000001002e */
[----:B------:R-:W-:-:S04]  /*11510*/  FSETP.GTU.FTZ.AND P4, PT, R46, UR23, PT ;  /* 0x000000172e007c0b */ /* 0x000fc8000bf9c000 */
[----:B------:R-:W-:Y:S02]  /*11520*/  FSEL R46, R47, RZ, !P4 ;  /* 0x000000ff2f2e7208 */ /* 0x000fe40006000000 */
[----:B------:R-:W-:-:S04]  /*11530*/  SEL R47, RZ, 0x1, P4 ;  /* 0x00000001ff2f7807 */ /* 0x000fc80002000000 */
[----:B------:R-:W-:-:S07]  /*11540*/  PRMT R11, R47, 0x7610, R11 ;  /* 0x000076102f0b7816 */ /* 0x000fce000000000b */
.L_x_17213:
        /* <DEDUP_REMOVED lines=20> */
.L_x_17221:
        /* <DEDUP_REMOVED lines=13> */
.L_x_17223:
[----:B------:R-:W-:Y:S05]  /*11760*/  BSYNC.RECONVERGENT B2 ;  /* 0x0000000000027941 */ /* 0x000fea0003800200 */
.L_x_17222:
        /* <DEDUP_REMOVED lines=42> */
.L_x_17220:
[----:B------:R-:W-:Y:S05]  /*11a10*/  BSYNC.RECONVERGENT B1 ;  /* 0x0000000000017941 */ /* 0x000fea0003800200 */
.L_x_17219:
        /* <DEDUP_REMOVED lines=9> */
.L_x_17195:
[----:B------:R-:W0:Y:S02]  /*11ab0*/  LDC.64 R76, c[0x0][0x3a8] ;  /* 0x0000ea00ff4c7b82 */ /* 0x000e240000000a00 */
[----:B0-----:R-:W-:-:S05]  /*11ac0*/  IMAD.WIDE.U32 R76, R50, 0x10, R76 ;  /* 0x00000010324c7825 */ /* 0x001fca00078e004c */
[----:B-----5:R2:W-:Y:S01]  /*11ad0*/  STG.E.128 desc[UR12][R76.64], R44 ;  /* 0x0000002c4c007986 */ /* 0x0205e2000c101d0c */
[----:B------:R-:W-:Y:S05]  /*11ae0*/  BRA.U !UP2, `(.L_x_17174) ;  /* 0x000000010a2c7547 */ /* 0x000fea000b800000 */
[----:B--2---:R-:W0:Y:S01]  /*11af0*/  LDC.64 R76, c[0x0][0x3b0] ;  /* 0x0000ec00ff4c7b82 */ /* 0x004e220000000a00 */
[----:B------:R-:W-:Y:S02]  /*11b00*/  SHF.L.U32 R50, R11, 0x10, RZ ;  /* 0x000000100b327819 */ /* 0x000fe400000006ff */
[----:B------:R-:W-:Y:S02]  /*11b10*/  LOP3.LUT R51, R0, 0xffff, RZ, 0xc0, !PT ;  /* 0x0000ffff00337812 */ /* 0x000fe400078ec0ff */
[----:B------:R-:W-:-:S05]  /*11b20*/  LOP3.LUT R50, R50, 0xff0000, RZ, 0xc0, !PT ;  /* 0x00ff000032327812 */ /* 0x000fca00078ec0ff */
[----:B------:R-:W-:Y:S01]  /*11b30*/  IMAD R50, R51, 0x1000000, R50 ;  /* 0x0100000033327824 */ /* 0x000fe200078e0232 */
[----:B------:R-:W-:-:S04]  /*11b40*/  LOP3.LUT R51, R54, 0xff, RZ, 0xc0, !PT ;  /* 0x000000ff36337812 */ /* 0x000fc800078ec0ff */
[----:B------:R-:W-:Y:S02]  /*11b50*/  LEA R51, R51, R50, 0x8 ;  /* 0x0000003233337211 */ /* 0x000fe400078e40ff */
[----:B------:R-:W-:-:S05]  /*11b60*/  LOP3.LUT R50, R55, 0xff, RZ, 0xc0, !PT ;  /* 0x000000ff37327812 */ /* 0x000fca00078ec0ff */
[----:B------:R-:W-:Y:S02]  /*11b70*/  IMAD.IADD R50, R51, 0x1, R50 ;  /* 0x0000000133327824 */ /* 0x000fe400078e0232 */
[----:B0-----:R-:W-:-:S05]  /*11b80*/  IMAD.WIDE.U32 R76, R49, 0x4, R76 ;  /* 0x00000004314c7825 */ /* 0x001fca00078e004c */
[----:B------:R3:W-:Y:S02]  /*11b90*/  STG.E desc[UR12][R76.64], R50 ;  /* 0x000000324c007986 */ /* 0x0007e4000c10190c */
.L_x_17174:
[----:B------:R-:W-:Y:S05]  /*11ba0*/  BSYNC.RECONVERGENT B0 ;  /* 0x0000000000007941 */ /* 0x000fea0003800200 */
.L_x_17173:
[----:B---3--:R-:W-:Y:S01]  /*11bb0*/  FADD.FTZ R50, RZ, R24 ;  /* 0x00000018ff327221 */ /* 0x008fe20000010000 */
[C---:B------:R-:W-:Y:S01]  /*11bc0*/  ISETP.GT.U32.AND P4, PT, R10.reuse, 0xff, PT ;  /* 0x000000ff0a00780c */ /* 0x040fe20003f84070 */
[----:B------:R-:W-:Y:S01]  /*11bd0*/  BSSY.RECONVERGENT B0, `(.L_x_17224) ;  /* 0x0000073000007945 */ /* 0x000fe20003800200 */
[C---:B------:R-:W-:Y:S01]  /*11be0*/  ISETP.GT.U32.AND P6, PT, R10.reuse, 0x17f, PT ;  /* 0x0000017f0a00780c */ /* 0x040fe20003fc4070 */
[----:B------:R-:W-:Y:S01]  /*11bf0*/  FADD.FTZ R49, R25, R50 ;  /* 0x0000003219317221 */ /* 0x000fe20000010000 */
[----:B------:R-:W-:Y:S02]  /*11c00*/  ISETP.GT.U32.AND P5, PT, R10, 0x1ff, PT ;  /* 0x000001ff0a00780c */ /* 0x000fe40003fa4070 */
[----:B-1----:R-:W-:Y:S01]  /*11c10*/  P2R R51, PR, RZ, 0x2 ;  /* 0x00000002ff337803 */ /* 0x002fe20000000000 */
[----:B------:R-:W-:Y:S01]  /*11c20*/  FADD.FTZ R50, R26, R49 ;  /* 0x000000311a327221 */ /* 0x000fe20000010000 */
[----:B------:R-:W-:Y:S02]  /*11c30*/  ISETP.GT.U32.AND P1, PT, R10, 0x27f, PT ;  /* 0x0000027f0a00780c */ /* 0x000fe40003f24070 */
[----:B------:R-:W-:Y:S01]  /*11c40*/  MOV R87, RZ ;  /* 0x000000ff00577202 */ /* 0x000fe20000000f00 */
        /* <DEDUP_REMOVED lines=35> */
[--C-:B0-2---:R-:W-:Y:S01]  /*11e80*/  FADD.FTZ R76, R24, -R50.reuse ;  /* 0x80000032184c7221 */ /* 0x105fe20000010000 */
        /* <DEDUP_REMOVED lines=71> */
.L_x_17225:
[----:B------:R-:W-:Y:S05]  /*12300*/  BSYNC.RECONVERGENT B0 ;  /* 0x0000000000007941 */ /* 0x000fea0003800200 */
.L_x_17224:
        /* <DEDUP_REMOVED lines=11> */
[----:B------:R0:W1:Y:S03]  /*123c0*/  LDS.64 R50, [R49+UR4] ;  /* 0x0000000431327984 */ /* 0x0000660008000a00 */
.L_x_17227:
[----:B------:R-:W-:Y:S05]  /*123d0*/  BSYNC.RECONVERGENT B0 ;  /* 0x0000000000007941 */ /* 0x000fea0003800200 */
.L_x_17226:
[----:B------:R-:W0:Y:S01]  /*123e0*/  SHFL.DOWN PT, R76, R87, 0x2, 0x1f ;  /* 0x08401f00574c7f89 */ /* 0x000e2200000e0000 */
[----:B------:R-:W-:Y:S01]  /*123f0*/  I2FP.F32.S32 R77, R87 ;  /* 0x00000057004d7245 */ /* 0x000fe20000201400 */
[----:B------:R-:W-:Y:S01]  /*12400*/  UISETP.GE.AND UP0, UPT, UR6, 0x1, UPT ;  /* 0x000000010600788c */ /* 0x000fe2000bf06270 */
[----:B------:R-:W-:Y:S01]  /*12410*/  ISETP.NE.AND P5, PT, R48, RZ, PT ;  /* 0x000000ff3000720c */ /* 0x000fe20003fa5270 */
[----:B-1----:R-:W1:Y:S01]  /*12420*/  SHFL.DOWN PT, R69, R50, 0x2, 0x1f ;  /* 0x08401f0032457f89 */ /* 0x002e6200000e0000 */
[----:B------:R-:W-:-:S03]  /*12430*/  ISETP.NE.AND P4, PT, RZ, UR24, PT ;  /* 0x00000018ff007c0c */ /* 0x000fc6000bf85270 */
[----:B------:R-:W2:Y:S01]  /*12440*/  SHFL.DOWN PT, R86, R51, 0x2, 0x1f ;  /* 0x08401f0033567f89 */ /* 0x000ea200000e0000 */
[----:B0-----:R-:W-:Y:S01]  /*12450*/  I2FP.F32.S32 R49, R76 ;  /* 0x0000004c00317245 */ /* 0x001fe20000201400 */
[----:B------:R-:W-:-:S04]  /*12460*/  IMAD.IADD R76, R76, 0x1, R87 ;  /* 0x000000014c4c7824 */ /* 0x000fc800078e0257 */
[C---:B-1----:R-:W-:Y:S01]  /*12470*/  FMUL.FTZ R84, R69.reuse, R49 ;  /* 0x0000003145547220 */ /* 0x042fe20000410000 */
[----:B------:R-:W-:Y:S01]  /*12480*/  I2FP.F32.S32 R83, R76 ;  /* 0x0000004c00537245 */ /* 0x000fe20000201400 */
[----:B------:R-:W-:Y:S02]  /*12490*/  FADD.FTZ R69, -R69, R50 ;  /* 0x0000003245457221 */ /* 0x000fe40000010100 */
[----:B------:R-:W-:Y:S02]  /*124a0*/  FFMA.FTZ R85, R77, R50, R84 ;  /* 0x000000324d557223 */ /* 0x000fe40000010054 */
[----:B------:R-:W0:Y:S01]  /*124b0*/  MUFU.RCP R84, R83 ;  /* 0x0000005300547308 */ /* 0x000e220000001000 */
[----:B------:R-:W-:Y:S02]  /*124c0*/  FMUL.FTZ R88, R69, R69 ;  /* 0x0000004545587220 */ /* 0x000fe40000410000 */
[----:B------:R-:W1:Y:S02]  /*124d0*/  SHFL.DOWN PT, R69, R76, 0x1, 0x1f ;  /* 0x08201f004c457f89 */ /* 0x000e6400000e0000 */
[----:B------:R-:W-:-:S04]  /*124e0*/  FMUL.FTZ R50, R88, R77 ;  /* 0x0000004d58327220 */ /* 0x000fc80000410000 */
[----:B------:R-:W-:Y:S01]  /*124f0*/  FMUL.FTZ R49, R50, R49 ;  /* 0x0000003132317220 */ /* 0x000fe20000410000 */
[----:B0-----:R-:W-:Y:S01]  /*12500*/  FMUL.FTZ R88, R84, R85 ;  /* 0x0000005554587220 */ /* 0x001fe20000410000 */
[----:B--2---:R-:W-:-:S04]  /*12510*/  FADD.FTZ R85, R86, R51 ;  /* 0x0000003356557221 */ /* 0x004fc80000010000 */
[----:B------:R-:W0:Y:S01]  /*12520*/  SHFL.DOWN PT, R77, R88, 0x1, 0x1f ;  /* 0x08201f00584d7f89 */ /* 0x000e2200000e0000 */
[----:B------:R-:W-:Y:S01]  /*12530*/  FFMA.FTZ R49, R84, R49, R85 ;  /* 0x0000003154317223 */ /* 0x000fe20000010055 */
[----:B-1----:R-:W-:-:S04]  /*12540*/  IADD3 R50, PT, PT, R76, R69, RZ ;  /* 0x000000454c327210 */ /* 0x002fc80007ffe0ff */
[----:B------:R-:W1:Y:S01]  /*12550*/  SHFL.DOWN PT, R84, R49, 0x1, 0x1f ;  /* 0x08201f0031547f89 */ /* 0x000e6200000e0000 */
[----:B------:R-:W-:Y:S02]  /*12560*/  I2FP.F32.S32 R86, R69 ;  /* 0x0000004500567245 */ /* 0x000fe40000201400 */
[----:B------:R-:W-:-:S06]  /*12570*/  I2FP.F32.S32 R50, R50 ;  /* 0x0000003200327245 */ /* 0x000fcc0000201400 */
[----:B------:R-:W2:Y:S01]  /*12580*/  MUFU.RCP R50, R50 ;  /* 0x0000003200327308 */ /* 0x000ea20000001000 */
[----:B0-----:R-:W-:Y:S01]  /*12590*/  FADD.FTZ R76, R88, -R77 ;  /* 0x8000004d584c7221 */ /* 0x001fe20000010000 */
[----:B------:R-:W-:-:S03]  /*125a0*/  FMUL.FTZ R90, R77, R86 ;  /* 0x000000564d5a7220 */ /* 0x000fc60000410000 */
[----:B------:R-:W-:Y:S01]  /*125b0*/  FMUL.FTZ R76, R76, R76 ;  /* 0x0000004c4c4c7220 */ /* 0x000fe20000410000 */
[----:B-1----:R-:W-:-:S03]  /*125c0*/  FADD.FTZ R69, R49, R84 ;  /* 0x0000005431457221 */ /* 0x002fc60000010000 */
[C---:B------:R-:W-:Y:S01]  /*125d0*/  FMUL.FTZ R51, R83.reuse, R76 ;  /* 0x0000004c53337220 */ /* 0x040fe20000410000 */
[----:B------:R-:W-:Y:S01]  /*125e0*/  FFMA.FTZ R83, R83, R88, R90 ;  /* 0x0000005853537223 */ /* 0x000fe2000001005a */
[----:B------:R-:W0:Y:S02]  /*125f0*/  @!P5 LDC.64 R84, c[0x0][0x3c8] ;  /* 0x0000f200ff54db82 */ /* 0x000e240000000a00 */
[----:B------:R-:W-:Y:S01]  /*12600*/  FMUL.FTZ R51, R51, R86 ;  /* 0x0000005633337220 */ /* 0x000fe20000410000 */
[----:B--2---:R-:W-:-:S03]  /*12610*/  FMUL.FTZ R83, R50, R83 ;  /* 0x0000005332537220 */ /* 0x004fc60000410000 */
[----:B------:R-:W-:Y:S02]  /*12620*/  FFMA.FTZ R49, R50, R51, R69 ;  /* 0x0000003332317223 */ /* 0x000fe40000010045 */
[----:B------:R-:W1:Y:S01]  /*12630*/  SHFL.IDX PT, R69, R83, RZ, 0x1f ;  /* 0x00001fff53457589 */ /* 0x000e6200000e0000 */
[----:B------:R-:W2:Y:S03]  /*12640*/  LDC R50, c[0x0][0x448] ;  /* 0x00011200ff327b82 */ /* 0x000ea60000000800 */
[----:B------:R-:W2:Y:S05]  /*12650*/  SHFL.IDX PT, R49, R49, RZ, 0x1f ;  /* 0x00001fff31317589 */ /* 0x000eaa00000e0000 */
[----:B------:R-:W3:Y:S01]  /*12660*/  @!P5 LDC.64 R86, c[0x0][0x3c0] ;  /* 0x0000f000ff56db82 */ /* 0x000ee20000000a00 */
[----:B-1----:R-:W-:Y:S01]  /*12670*/  FMUL.FTZ R51, R69, R69 ;  /* 0x0000004545337220 */ /* 0x002fe20000410000 */
[----:B--2---:R-:W-:-:S04]  /*12680*/  FFMA.FTZ R50, R49, UR25, R50 ;  /* 0x0000001931327c23 */ /* 0x004fc80008010032 */
[----:B------:R-:W-:Y:S02]  /*12690*/  FSEL R51, R51, RZ, P4 ;  /* 0x000000ff33337208 */ /* 0x000fe40002000000 */
[----:B------:R-:W-:-:S03]  /*126a0*/  MOV R49, UR22 ;  /* 0x0000001600317c02 */ /* 0x000fc60008000f00 */
[----:B------:R-:W-:Y:S01]  /*126b0*/  FADD.FTZ R51, R50, R51 ;  /* 0x0000003332337221 */ /* 0x000fe20000010000 */
[----:B------:R-:W-:Y:S02]  /*126c0*/  IMAD.U32 R50, RZ, RZ, UR22 ;  /* 0x00000016ff327e24 */ /* 0x000fe4000f8e00ff */
[----:B0-----:R-:W-:Y:S01]  /*126d0*/  @!P5 IMAD.WIDE R84, R49, 0x4, R84 ;  /* 0x000000043154d825 */ /* 0x001fe200078e0254 */
[----:B------:R-:W0:Y:S03]  /*126e0*/  MUFU.RSQ R76, R51 ;  /* 0x00000033004c7308 */ /* 0x000e260000001400 */
        /* <DEDUP_REMOVED lines=10> */
[----:B------:R-:W-:-:S05]  /*12790*/  IMAD.U32 R77, RZ, RZ, UR5 ;  /* 0x00000005ff4d7e24 */ /* 0x000fca000f8e00ff */
[----:B------:R-:W-:Y:S01]  /*127a0*/  LEA.HI.SX32 R77, R77, R48, 0x1e ;  /* 0x000000304d4d7211 */ /* 0x000fe200078ff2ff */
[----:B------:R-:W-:Y:S06]  /*127b0*/  @!P0 BRA `(.L_x_17230) ;  /* 0x0000000000708947 */ /* 0x000fec0003800000 */
[----:B------:R-:W-:Y:S01]  /*127c0*/  SHF.R.U64 R49, R74, 0x10, R75 ;  /* 0x000000104a317819 */ /* 0x000fe2000000124b */
[----:B------:R-:W-:Y:S01]  /*127d0*/  FADD.FTZ R51, R25, -R69 ;  /* 0x8000004519337221 */ /* 0x000fe20000010000 */
[----:B------:R-:W-:Y:S01]  /*127e0*/  SHF.R.U64 R48, R52, 0x10, R53 ;  /* 0x0000001034307819 */ /* 0x000fe20000001235 */
[----:B------:R-:W-:Y:S01]  /*127f0*/  FADD.FTZ R83, R24, -R69 ;  /* 0x8000004518537221 */ /* 0x000fe20000010000 */
[----:B------:R-:W-:Y:S02]  /*12800*/  HADD2.F32 R50, -RZ, R53.H0_H0 ;  /* 0x20000035ff327230 */ /* 0x000fe40000004100 */
[C---:B------:R-:W-:Y:S01]  /*12810*/  FMUL.FTZ R51, R76.reuse, R51 ;  /* 0x000000334c337220 */ /* 0x040fe20000410000 */
[----:B------:R-:W-:Y:S02]  /*12820*/  HADD2.F32 R49, -RZ, R49.H0_H0 ;  /* 0x20000031ff317230 */ /* 0x000fe40000004100 */
[----:B------:R-:W-:Y:S01]  /*12830*/  FMUL.FTZ R83, R76, R83 ;  /* 0x000000534c537220 */ /* 0x000fe20000410000 */
[----:B------:R-:W-:Y:S01]  /*12840*/  HADD2.F32 R48, -RZ, R48.H0_H0 ;  /* 0x20000030ff307230 */ /* 0x000fe20000004100 */
[----:B------:R-:W-:-:S04]  /*12850*/  SHF.R.U32.HI R84, RZ, 0x10, R53 ;  /* 0x00000010ff547819 */ /* 0x000fc80000011635 */
[----:B------:R-:W-:Y:S01]  /*12860*/  FFMA.FTZ R49, R51, R49, R48 ;  /* 0x0000003133317223 */ /* 0x000fe20000010030 */
[----:B------:R-:W-:Y:S02]  /*12870*/  HADD2.F32 R51, -RZ, R80.H0_H0 ;  /* 0x20000050ff337230 */ /* 0x000fe40000004100 */
[----:B------:R-:W-:Y:S02]  /*12880*/  HADD2.F32 R48, -RZ, R52.H0_H0 ;  /* 0x20000034ff307230 */ /* 0x000fe40000004100 */
[----:B------:R-:W-:-:S03]  /*12890*/  HADD2.F32 R84, -RZ, R84.H0_H0 ;  /* 0x20000054ff547230 */ /* 0x000fc60000004100 */
[----:B------:R-:W-:Y:S01]  /*128a0*/  FFMA.FTZ R48, R83, R51, R48 ;  /* 0x0000003353307223 */ /* 0x000fe20000010030 */
[----:B------:R-:W-:Y:S01]  /*128b0*/  FADD.FTZ R83, R26, -R69 ;  /* 0x800000451a537221 */ /* 0x000fe20000010000 */
[----:B------:R-:W-:-:S03]  /*128c0*/  HADD2.F32 R51, -RZ, R80.H1_H1 ;  /* 0x30000050ff337230 */ /* 0x000fc60000004100 */
        /* <DEDUP_REMOVED lines=11> */
.L_x_17230:
[----:B------:R-:W-:Y:S05]  /*12980*/  BSYNC.RECONVERGENT B0 ;  /* 0x0000000000007941 */ /* 0x000fea0003800200 */
.L_x_17229:
[----:B------:R-:W-:Y:S01]  /*12990*/  ISETP.NE.AND P0, PT, R67, RZ, PT ;  /* 0x000000ff4300720c */ /* 0x000fe20003f05270 */
[----:B------:R-:W-:-:S12]  /*129a0*/  BSSY.RECONVERGENT B0, `(.L_x_17231) ;  /* 0x000001e000007945 */ /* 0x000fd80003800200 */
[----:B------:R-:W-:Y:S05]  /*129b0*/  @!P0 BRA `(.L_x_17232) ;  /* 0x0000000000708947 */ /* 0x000fea0003800000 */
[----:B0-----:R-:W-:Y:S01]  /*129c0*/  SHF.R.U64 R48, R72, 0x10, R73 ;  /* 0x0000001048307819 */ /* 0x001fe20000001249 */
[----:B------:R-:W-:Y:S01]  /*129d0*/  FADD.FTZ R51, R29, -R69 ;  /* 0x800000451d337221 */ /* 0x000fe20000010000 */
[----:B------:R-:W-:Y:S01]  /*129e0*/  SHF.R.U64 R49, R18, 0x10, R19 ;  /* 0x0000001012317819 */ /* 0x000fe20000001213 */
[--C-:B------:R-:W-:Y:S01]  /*129f0*/  FADD.FTZ R67, R28, -R69.reuse ;  /* 0x800000451c437221 */ /* 0x100fe20000010000 */
[----:B------:R-:W-:Y:S01]  /*12a00*/  FADD.FTZ R83, R31, -R69 ;  /* 0x800000451f537221 */ /* 0x000fe20000010000 */
[----:B------:R-:W-:Y:S02]  /*12a10*/  HADD2.F32 R48, -RZ, R48.H0_H0 ;  /* 0x20000030ff307230 */ /* 0x000fe40000004100 */
[C---:B------:R-:W-:Y:S01]  /*12a20*/  FMUL.FTZ R50, R76.reuse, R51 ;  /* 0x000000334c327220 */ /* 0x040fe20000410000 */
[----:B------:R-:W-:Y:S02]  /*12a30*/  HADD2.F32 R49, -RZ, R49.H0_H0 ;  /* 0x20000031ff317230 */ /* 0x000fe40000004100 */
[----:B------:R-:W-:Y:S01]  /*12a40*/  FMUL.FTZ R67, R76, R67 ;  /* 0x000000434c437220 */ /* 0x000fe20000410000 */
[----:B------:R-:W-:-:S02]  /*12a50*/  HADD2.F32 R51, -RZ, R81.H0_H0 ;  /* 0x20000051ff337230 */ /* 0x000fc40000004100 */
[----:B------:R-:W-:Y:S01]  /*12a60*/  FFMA.FTZ R49, R50, R48, R49 ;  /* 0x0000003032317223 */ /* 0x000fe20000010031 */
[----:B------:R-:W-:Y:S02]  /*12a70*/  HADD2.F32 R48, -RZ, R18.H0_H0 ;  /* 0x20000012ff307230 */ /* 0x000fe40000004100 */
[----:B------:R-:W-:-:S03]  /*12a80*/  HADD2.F32 R50, -RZ, R19.H0_H0 ;  /* 0x20000013ff327230 */ /* 0x000fc60000004100 */
[----:B------:R-:W-:Y:S01]  /*12a90*/  FFMA.FTZ R48, R67, R51, R48 ;  /* 0x0000003343307223 */ /* 0x000fe20000010030 */
[----:B------:R-:W-:Y:S01]  /*12aa0*/  FADD.FTZ R67, R30, -R69 ;  /* 0x800000451e437221 */ /* 0x000fe20000010000 */
[----:B------:R-:W-:-:S03]  /*12ab0*/  HADD2.F32 R51, -RZ, R81.H1_H1 ;  /* 0x30000051ff337230 */ /* 0x000fc60000004100 */
[----:B------:R-:W-:-:S04]  /*12ac0*/  FMUL.FTZ R67, R76, R67 ;  /* 0x000000434c437220 */ /* 0x000fc80000410000 */
[----:B------:R-:W-:Y:S01]  /*12ad0*/  FFMA.FTZ R50, R67, R51, R50 ;  /* 0x0000003343327223 */ /* 0x000fe20000010032 */
[----:B------:R-:W-:Y:S02]  /*12ae0*/  SHF.R.U32.HI R67, RZ, 0x10, R73 ;  /* 0x00000010ff437819 */ /* 0x000fe40000011649 */
[----:B------:R-:W-:-:S03]  /*12af0*/  SHF.R.U32.HI R51, RZ, 0x10, R19 ;  /* 0x00000010ff337819 */ /* 0x000fc60000011613 */
[----:B------:R-:W-:Y:S02]  /*12b00*/  HADD2.F32 R67, -RZ, R67.H0_H0 ;  /* 0x20000043ff437230 */ /* 0x000fe40000004100 */
[----:B------:R-:W-:Y:S02]  /*12b10*/  HADD2.F32 R84, -RZ, R51.H0_H0 ;  /* 0x20000033ff547230 */ /* 0x000fe40000004100 */
[----:B------:R-:W-:-:S04]  /*12b20*/  FMUL.FTZ R51, R76, R83 ;  /* 0x000000534c337220 */ /* 0x000fc80000410000 */
[----:B------:R-:W-:Y:S02]  /*12b30*/  FFMA.FTZ R51, R51, R67, R84 ;  /* 0x0000004333337223 */ /* 0x000fe40000010054 */
[----:B------:R-:W0:Y:S02]  /*12b40*/  LDC.64 R84, c[0x0][0x428] ;  /* 0x00010a00ff547b82 */ /* 0x000e240000000a00 */
[----:B0-----:R-:W-:-:S04]  /*12b50*/  IMAD.WIDE.U32 R84, R77, 0x10, R84 ;  /* 0x000000104d547825 */ /* 0x001fc800078e0054 */
[----:B------:R-:W-:Y:S01]  /*12b60*/  VIADD R77, R77, 0x80 ;  /* 0x000000804d4d7836 */ /* 0x000fe20000000000 */
[----:B------:R1:W-:Y:S06]  /*12b70*/  STG.E.128 desc[UR12][R84.64], R48 ;  /* 0x0000003054007986 */ /* 0x0003ec000c101d0c */
.L_x_17232:
[----:B------:R-:W-:Y:S05]  /*12b80*/  BSYNC.RECONVERGENT B0 ;  /* 0x0000000000007941 */ /* 0x000fea0003800200 */
.L_x_17231:
[----:B------:R-:W-:Y:S01]  /*12b90*/  ISETP.NE.AND P0, PT, R68, RZ, PT ;  /* 0x000000ff4400720c */ /* 0x000fe20003f05270 */
[----:B------:R-:W-:-:S12]  /*12ba0*/  BSSY.RECONVERGENT B0, `(.L_x_17233) ;  /* 0x000001b000007945 */ /* 0x000fd80003800200 */
[----:B------:R-:W-:Y:S05]  /*12bb0*/  @!P0 BRA `(.L_x_17234) ;  /* 0x0000000000648947 */ /* 0x000fea0003800000 */
[----:B01----:R-:W-:Y:S01]  /*12bc0*/  FADD.FTZ R49, R33, -R69 ;  /* 0x8000004521317221 */ /* 0x003fe20000010000 */
[----:B------:R-:W-:Y:S01]  /*12bd0*/  SHF.R.U64 R48, R70, 0x10, R71 ;  /* 0x0000001046307819 */ /* 0x000fe20000001247 */
[----:B------:R-:W-:Y:S01]  /*12be0*/  FADD.FTZ R67, R32, -R69 ;  /* 0x8000004520437221 */ /* 0x000fe20000010000 */
[----:B------:R-:W-:Y:S02]  /*12bf0*/  HADD2.F32 R51, -RZ, R82.H0_H0 ;  /* 0x20000052ff337230 */ /* 0x000fe40000004100 */
[C---:B------:R-:W-:Y:S01]  /*12c00*/  FMUL.FTZ R50, R76.reuse, R49 ;  /* 0x000000314c327220 */ /* 0x040fe20000410000 */
[--C-:B------:R-:W-:Y:S02]  /*12c10*/  HADD2.F32 R49, -RZ, R89.reuse.H0_H0 ;  /* 0x20000059ff317230 */ /* 0x100fe40000004100 */
[----:B------:R-:W-:Y:S01]  /*12c20*/  FMUL.FTZ R67, R76, R67 ;  /* 0x000000434c437220 */ /* 0x000fe20000410000 */
[----:B------:R-:W-:Y:S02]  /*12c30*/  HADD2.F32 R48, -RZ, R48.H0_H0 ;  /* 0x20000030ff307230 */ /* 0x000fe40000004100 */
[----:B------:R-:W-:-:S03]  /*12c40*/  HADD2.F32 R68, -RZ, R89.H1_H1 ;  /* 0x30000059ff447230 */ /* 0x000fc60000004100 */
        /* <DEDUP_REMOVED lines=8> */
[----:B------:R-:W-:-:S04]  /*12cd0*/  FADD.FTZ R51, R35, -R69 ;  /* 0x8000004523337221 */ /* 0x000fc80000010000 */
[----:B------:R-:W-:Y:S01]  /*12ce0*/  FMUL.FTZ R84, R76, R51 ;  /* 0x000000334c547220 */ /* 0x000fe20000410000 */
[----:B------:R-:W-:-:S05]  /*12cf0*/  HADD2.F32 R51, -RZ, R91.H0_H0 ;  /* 0x2000005bff337230 */ /* 0x000fca0000004100 */
[----:B------:R-:W-:Y:S02]  /*12d00*/  FFMA.FTZ R51, R84, R68, R51 ;  /* 0x0000004454337223 */ /* 0x000fe40000010033 */
[----:B------:R-:W0:Y:S02]  /*12d10*/  LDC.64 R84, c[0x0][0x428] ;  /* 0x00010a00ff547b82 */ /* 0x000e240000000a00 */
[C---:B0-----:R-:W-:Y:S01]  /*12d20*/  IMAD.WIDE.U32 R84, R77.reuse, 0x10, R84 ;  /* 0x000000104d547825 */ /* 0x041fe200078e0054 */
[----:B------:R-:W-:-:S04]  /*12d30*/  IADD3 R77, PT, PT, R77, 0x80, RZ ;  /* 0x000000804d4d7810 */ /* 0x000fc80007ffe0ff */
[----:B------:R2:W-:Y:S03]  /*12d40*/  STG.E.128 desc[UR12][R84.64], R48 ;  /* 0x0000003054007986 */ /* 0x0005e6000c101d0c */
.L_x_17234:
[----:B------:R-:W-:Y:S05]  /*12d50*/  BSYNC.RECONVERGENT B0 ;  /* 0x0000000000007941 */ /* 0x000fea0003800200 */
.L_x_17233:
[----:B------:R-:W-:Y:S04]  /*12d60*/  BSSY.RECONVERGENT B0, `(.L_x_17235) ;  /* 0x000001a000007945 */ /* 0x000fe80003800200 */
[----:B------:R-:W-:Y:S05]  /*12d70*/  @!P1 BRA `(.L_x_17236) ;  /* 0x0000000000609947 */ /* 0x000fea0003800000 */
[--C-:B012---:R-:W-:Y:S01]  /*12d80*/  FADD.FTZ R51, R36, -R69.reuse ;  /* 0x8000004524337221 */ /* 0x107fe20000010000 */
[----:B------:R-:W-:Y:S02]  /*12d90*/  HADD2.F32 R49, -RZ, R0.H1_H1 ;  /* 0x30000000ff317230 */ /* 0x000fe40000004100 */
[--C-:B------:R-:W-:Y:S01]  /*12da0*/  FADD.FTZ R67, R38, -R69.reuse ;  /* 0x8000004526437221 */ /* 0x100fe20000010000 */
[----:B------:R-:W-:Y:S02]  /*12db0*/  HADD2.F32 R48, -RZ, R14.H0_H0 ;  /* 0x2000000eff307230 */ /* 0x000fe40000004100 */
[C---:B------:R-:W-:Y:S01]  /*12dc0*/  FMUL.FTZ R51, R76.reuse, R51 ;  /* 0x000000334c337220 */ /* 0x040fe20000410000 */
[----:B------:R-:W-:Y:S02]  /*12dd0*/  HADD2.F32 R50, -RZ, R54.H1_H1 ;  /* 0x30000036ff327230 */ /* 0x000fe40000004100 */
[----:B------:R-:W-:Y:S01]  /*12de0*/  FMUL.FTZ R67, R76, R67 ;  /* 0x000000434c437220 */ /* 0x000fe20000410000 */
[----:B------:R-:W-:Y:S01]  /*12df0*/  FFMA.FTZ R48, R51, R49, R48 ;  /* 0x0000003133307223 */ /* 0x000fe20000010030 */
[----:B------:R-:W-:Y:S01]  /*12e00*/  FADD.FTZ R49, R37, -R69 ;  /* 0x8000004525317221 */ /* 0x000fe20000010000 */
[----:B------:R-:W-:-:S03]  /*12e10*/  HADD2.F32 R51, -RZ, R11.H1_H1 ;  /* 0x3000000bff337230 */ /* 0x000fc60000004100 */
[----:B------:R-:W-:Y:S01]  /*12e20*/  FMUL.FTZ R68, R76, R49 ;  /* 0x000000314c447220 */ /* 0x000fe20000410000 */
[----:B------:R-:W-:-:S05]  /*12e30*/  HADD2.F32 R49, -RZ, R91.H1_H1 ;  /* 0x3000005bff317230 */ /* 0x000fca0000004100 */
[----:B------:R-:W-:Y:S01]  /*12e40*/  FFMA.FTZ R49, R68, R50, R49 ;  /* 0x0000003244317223 */ /* 0x000fe20000010031 */
[----:B------:R-:W-:Y:S02]  /*12e50*/  HADD2.F32 R50, -RZ, R15.H0_H0 ;  /* 0x2000000fff327230 */ /* 0x000fe40000004100 */
[----:B------:R-:W-:-:S03]  /*12e60*/  HADD2.F32 R68, -RZ, R55.H1_H1 ;  /* 0x30000037ff447230 */ /* 0x000fc60000004100 */
[----:B------:R-:W-:Y:S01]  /*12e70*/  FFMA.FTZ R50, R67, R51, R50 ;  /* 0x0000003343327223 */ /* 0x000fe20000010032 */
[----:B------:R-:W-:-:S04]  /*12e80*/  FADD.FTZ R51, R39, -R69 ;  /* 0x8000004527337221 */ /* 0x000fc80000010000 */
[----:B------:R-:W-:Y:S01]  /*12e90*/  FMUL.FTZ R84, R76, R51 ;  /* 0x000000334c547220 */ /* 0x000fe20000410000 */
[----:B------:R-:W-:-:S05]  /*12ea0*/  HADD2.F32 R51, -RZ, R92.H0_H0 ;  /* 0x2000005cff337230 */ /* 0x000fca0000004100 */
[----:B------:R-:W-:Y:S02]  /*12eb0*/  FFMA.FTZ R51, R84, R68, R51 ;  /* 0x0000004454337223 */ /* 0x000fe40000010033 */
[----:B------:R-:W0:Y:S02]  /*12ec0*/  LDC.64 R84, c[0x0][0x428] ;  /* 0x00010a00ff547b82 */ /* 0x000e240000000a00 */
[----:B0-----:R-:W-:-:S04]  /*12ed0*/  IMAD.WIDE.U32 R84, R77, 0x10, R84 ;  /* 0x000000104d547825 */ /* 0x001fc800078e0054 */
[----:B------:R-:W-:Y:S01]  /*12ee0*/  VIADD R77, R77, 0x80 ;  /* 0x000000804d4d7836 */ /* 0x000fe20000000000 */
[----:B------:R3:W-:Y:S06]  /*12ef0*/  STG.E.128 desc[UR12][R84.64], R48 ;  /* 0x0000003054007986 */ /* 0x0007ec000c101d0c */
.L_x_17236:
[----:B------:R-:W-:Y:S05]  /*12f00*/  BSYNC.RECONVERGENT B0 ;  /* 0x0000000000007941 */ /* 0x000fea0003800200 */
.L_x_17235:
[----:B------:R-:W-:Y:S04]  /*12f10*/  BSSY.RECONVERGENT B0, `(.L_x_17237) ;  /* 0x000001a000007945 */ /* 0x000fe80003800200 */
[----:B------:R-:W-:Y:S05]  /*12f20*/  @!P2 BRA `(.L_x_17238) ;  /* 0x000000000060a947 */ /* 0x000fea0003800000 */
[--C-:B0123--:R-:W-:Y:S01]  /*12f30*/  FADD.FTZ R51, R40, -R69.reuse ;  /* 0x8000004528337221 */ /* 0x10ffe20000010000 */
[----:B------:R-:W-:Y:S02]  /*12f40*/  HADD2.F32 R49, -RZ, R78.H0_H0 ;  /* 0x2000004eff317230 */ /* 0x000fe40000004100 */
[--C-:B------:R-:W-:Y:S01]  /*12f50*/  FADD.FTZ R67, R42, -R69.reuse ;  /* 0x800000452a437221 */ /* 0x100fe20000010000 */
[----:B------:R-:W-:Y:S02]  /*12f60*/  HADD2.F32 R48, -RZ, R12.H0_H0 ;  /* 0x2000000cff307230 */ /* 0x000fe40000004100 */
[C---:B------:R-:W-:Y:S01]  /*12f70*/  FMUL.FTZ R51, R76.reuse, R51 ;  /* 0x000000334c337220 */ /* 0x040fe20000410000 */
[----:B------:R-:W-:Y:S02]  /*12f80*/  HADD2.F32 R50, -RZ, R79.H0_H0 ;  /* 0x2000004fff327230 */ /* 0x000fe40000004100 */
        /* <DEDUP_REMOVED lines=18> */
.L_x_17238:
[----:B------:R-:W-:Y:S05]  /*130b0*/  BSYNC.RECONVERGENT B0 ;  /* 0x0000000000007941 */ /* 0x000fea0003800200 */
.L_x_17237:
        /* <DEDUP_REMOVED lines=17> */
.L_x_17239:
[----:B------:R-:W-:Y:S05]  /*131d0*/  BSYNC.RECONVERGENT B0 ;  /* 0x0000000000007941 */ /* 0x000fea0003800200 */
.L_x_17228:
[----:B------:R-:W-:Y:S02]  /*131e0*/  UIADD3 UR22, UPT, UPT, UR22, UR20, URZ ;  /* 0x0000001416167290 */ /* 0x000fe4000fffe0ff */
[----:B------:R-:W-:Y:S02]  /*131f0*/  UPLOP3.LUT UP1, UPT, UPT, UPT, UP1, 0x40, 0x4 ;  /* 0x000000000004789c */ /* 0x000fe40003f2e810 */
[----:B------:R-:W-:-:S09]  /*13200*/  UISETP.GE.AND UP0, UPT, UR22, UR21, UPT ;  /* 0x000000151600728c */ /* 0x000fd2000bf06270 */
[----:B------:R-:W-:Y:S05]  /*13210*/  BRA.U !UP0, `(.L_x_17240) ;  /* 0xfffffedd08c07547 */ /* 0x000fea000b83ffff */
[----:B------:R-:W-:Y:S05]  /*13220*/  EXIT ;  /* 0x000000000000794d */ /* 0x000fea0003800000 */
.L_x_17241:
        /* <DEDUP_REMOVED lines=13> */
.L_x_20869:


//--------------------- .text._ZN10layer_norm13ln_fwd_kernelINS_13Kernel_traitsI6__halfffffjLj3072ELj1ELj1ELj4ELj16ENS_18Kernel_traits_baseILj3072ES2_ffffjLj128EEEEELb1ELb0ELb1ELb1EEEvNS_9FwdParamsE --------------------------
	.section	.text._ZN10layer_norm13ln_fwd_kernelINS_13Kernel_traitsI6__halfffffjLj3072ELj1ELj1ELj4ELj16ENS_18Kernel_traits_baseILj3072ES2_ffffjLj128EEEEELb1ELb0ELb1ELb1EEEvNS_9FwdParamsE,"ax",@progbits
	.align	128
        .global         _ZN10layer_norm13ln_fwd_kernelINS_13Kernel_traitsI6__halfffffjLj3072ELj1ELj1ELj4ELj16ENS_18Kernel_traits_baseILj3072ES2_ffffjLj128EEEEELb1ELb0ELb1ELb1EEEvNS_9FwdParamsE
        .type           _ZN10layer_norm13ln_fwd_kernelINS_13Kernel_traitsI6__halfffffjLj3072ELj1ELj1ELj4ELj16ENS_18Kernel_traits_baseILj3072ES2_ffffjLj128EEEEELb1ELb0ELb1ELb1EEEvNS_9FwdParamsE,@function
        .size           _ZN10layer_norm13ln_fwd_kernelINS_13Kernel_traitsI6__halfffffjLj3072ELj1ELj1ELj4ELj16ENS_18Kernel_traits_baseILj3072ES2_ffffjLj128EEEEELb1ELb0ELb1ELb1EEEvNS_9FwdParamsE,(.L_x_20870 - _ZN10layer_norm13ln_fwd_kernelINS_13Kernel_traitsI6__halfffffjLj3072ELj1ELj1ELj4ELj16ENS_18Kernel_traits_baseILj3072ES2_ffffjLj128EEEEELb1ELb0ELb1ELb1EEEvNS_9FwdParamsE)
        .other          _ZN10layer_norm13ln_fwd_kernelINS_13Kernel_traitsI6__halfffffjLj3072ELj1ELj1ELj4ELj16ENS_18Kernel_traits_baseILj3072ES2_ffffjLj128EEEEELb1ELb0ELb1ELb1EEEvNS_9FwdParamsE,@"STO_CUDA_ENTRY STV_DEFAULT"
_ZN10layer_norm13ln_fwd_kernelINS_13Kernel_traitsI6__halfffffjLj3072ELj1ELj1ELj4ELj16ENS_18Kernel_traits_baseILj3072ES2_ffffjLj128EEEEELb1ELb0ELb1ELb1EEEvNS_9FwdParamsE:
.text._ZN10layer_norm13ln_fwd_kernelINS_13Kernel_traitsI6__halfffffjLj3072ELj1ELj1ELj4ELj16ENS_18Kernel_traits_baseILj3072ES2_ffffjLj128EEEEELb1ELb0ELb1ELb1EEEvNS_9FwdParamsE:
        /* <DEDUP_REMOVED lines=12> */
[----:B----4-:R-:W3:Y:S01]  /*00c0*/  @P1 LDG.E.64 R18, desc[UR12][R18.64] ;  /* 0x0000000c12121981 */ /* 0x010ee2000c1e1b00 */
[----:B------:R-:W4:Y:S03]  /*00d0*/  S2UR UR7, SR_CTAID.X ;  /* 0x00000000000779c3 */ /* 0x000f260000002500 */
[----:B--2---:R-:W2:Y:S01]  /*00e0*/  @P1 LDG.E.64 R20, desc[UR12][R4.64] ;  /* 0x0000000c04141981 */ /* 0x004ea2000c1e1b00 */
[----:B0-----:R-:W-:Y:S01]  /*00f0*/  ISETP.NE.U32.AND P0, PT, RZ, UR4, PT ;  /* 0x00000004ff007c0c */ /* 0x001fe2000bf05070 */
[----:B------:R-:W4:Y:S03]  /*0100*/  LDCU UR4, c[0x0][0x384] ;  /* 0x00007080ff0477ac */ /* 0x000f260008000800 */
[----:B------:R-:W2:Y:S01]  /*0110*/  @P1 LDC R37, c[0x0][0x460] ;  /* 0x00011800ff251b82 */ /* 0x000ea20000000800 */
[----:B------:R-:W-:-:S13]  /*0120*/  ISETP.NE.AND.EX P0, PT, RZ, UR5, PT, P0 ;  /* 0x00000005ff007c0c */ /* 0x000fda000bf05300 */
[----:B------:R-:W0:Y:S01]  /*0130*/  @P0 LDC.64 R34, c[0x0][0x438] ;  /* 0x00010e00ff220b82 */ /* 0x000e220000000a00 */
[----:B-1----:R-:W-:-:S05]  /*0140*/  IMAD.WIDE.U32 R22, R45, 0x8, R22 ;  /* 0x000000082d167825 */ /* 0x002fca00078e0016 */
[----:B------:R1:W5:Y:S04]  /*0150*/  LDG.E.64 R16, desc[UR12][R22.64] ;  /* 0x0000000c16107981 */ /* 0x000368000c1e1b00 */
[----:B------:R1:W5:Y:S04]  /*0160*/  LDG.E.64 R14, desc[UR12][R22.64+0x400] ;  /* 0x0004000c160e7981 */ /* 0x000368000c1e1b00 */
[----:B------:R1:W5:Y:S04]  /*0170*/  LDG.E.64 R12, desc[UR12][R22.64+0x800] ;  /* 0x0008000c160c7981 */ /* 0x000368000c1e1b00 */
[----:B------:R1:W5:Y:S04]  /*0180*/  LDG.E.64 R10, desc[UR12][R22.64+0xc00] ;  /* 0x000c000c160a7981 */ /* 0x000368000c1e1b00 */
[----:B------:R1:W5:Y:S01]  /*0190*/  LDG.E.64 R8, desc[UR12][R22.64+0x1000] ;  /* 0x0010000c16087981 */ /* 0x000362000c1e1b00 */
[----:B0-----:R-:W-:-:S03]  /*01a0*/  @P0 IMAD.WIDE.U32 R34, R45, 0x8, R34 ;  /* 0x000000082d220825 */ /* 0x001fc600078e0022 */
[----:B------:R1:W5:Y:S04]  /*01b0*/  LDG.E.64 R6, desc[UR12][R22.64+0x1400] ;  /* 0x0014000c16067981 */ /* 0x000368000c1e1b00 */
[----:B------:R1:W5:Y:S04]  /*01c0*/  @P0 LDG.E.64 R2, desc[UR12][R34.64] ;  /* 0x0000000c22020981 */ /* 0x000368000c1e1b00 */
[----:B------:R1:W5:Y:S04]  /*01d0*/  @P0 LDG.E.64 R24, desc[UR12][R34.64+0x400] ;  /* 0x0004000c22180981 */ /* 0x000368000c1e1b00 */
[----:B------:R1:W5:Y:S04]  /*01e0*/  @P0 LDG.E.64 R26, desc[UR12][R34.64+0x800] ;  /* 0x0008000c221a0981 */ /* 0x000368000c1e1b00 */
[----:B------:R1:W5:Y:S04]  /*01f0*/  @P0 LDG.E.64 R28, desc[UR12][R34.64+0xc00] ;  /* 0x000c000c221c0981 */ /* 0x000368000c1e1b00 */
[----:B------:R1:W5:Y:S04]  /*0200*/  @P0 LDG.E.64 R30, desc[UR12][R34.64+0x1000] ;  /* 0x0010000c221e0981 */ /* 0x000368000c1e1b00 */
[----:B------:R1:W5:Y:S01]  /*0210*/  @P0 LDG.E.64 R32, desc[UR12][R34.64+0x1400] ;  /* 0x0014000c22200981 */ /* 0x000362000c1e1b00 */
[----:B------:R-:W0:Y:S01]  /*0220*/  LDC R0, c[0x0][0x360] ;  /* 0x0000d800ff007b82 */ /* 0x000e220000000800 */
[----:B----4-:R-:W-:-:S06]  /*0230*/  UISETP.GE.AND UP0, UPT, UR7, UR4, UPT ;  /* 0x000000040700728c */ /* 0x010fcc000bf06270 */
[----:B------:R-:W-:Y:S01]  /*0240*/  PLOP3.LUT P3, PT, PT, PT, UP0, 0x80, 0x8 ;  /* 0x000000000008781c */ /* 0x000fe20003f6f008 */
[----:B0-----:R-:W-:Y:S01]  /*0250*/  IMAD R45, R0, UR7, R45 ;  /* 0x00000007002d7c24 */ /* 0x001fe2000f8e022d */
[----:B---3--:R-:W-:Y:S02]  /*0260*/  @P1 R2UR UR14, R18 ;  /* 0x00000000120e12ca */ /* 0x008fe400000e0000 */
[----:B------:R-:W-:Y:S02]  /*0270*/  @P1 R2UR UR15, R19 ;  /* 0x00000000130f12ca */ /* 0x000fe400000e0000 */
[----:B--2---:R-:W-:-:S04]  /*0280*/  @P1 IADD3 R4, P2, PT, R20, R37, RZ ;  /* 0x0000002514041210 */ /* 0x004fc80007f5e0ff */
[----:B------:R-:W-:-:S03]  /*0290*/  @P1 IADD3.X R5, PT, PT, RZ, R21, RZ, P2, !PT ;  /* 0x00000015ff051210 */ /* 0x000fc600017fe4ff */
[----:B-1----:R-:W-:Y:S06]  /*02a0*/  @P3 EXIT ;  /* 0x000000000000394d */ /* 0x002fec0003800000 */
[--C-:B------:R-:W-:Y:S01]  /*02b0*/  SHF.R.U64 R44, R4, 0x2, R5.reuse ;  /* 0x00000002042c7819 */ /* 0x100fe20000001205 */
[----:B------:R-:W-:Y:S01]  /*02c0*/  IMAD.HI.U32 R0, R45, -0x326172a9, RZ ;  /* 0xcd9e8d572d007827 */ /* 0x000fe200078e00ff */
[----:B------:R-:W-:Y:S01]  /*02d0*/  SHF.R.U32.HI R35, RZ, 0x2, R5 ;  /* 0x00000002ff237819 */ /* 0x000fe20000011605 */
[----:B------:R-:W-:Y:S01]  /*02e0*/  UIADD3 UR27, UPT, UPT, UR15, -0x4498517b, URZ ;  /* 0xbb67ae850f1b7890 */ /* 0x000fe2000fffe0ff */
[----:B-----5:R-:W-:Y:S01]  /*02f0*/  MOV R52, R14 ;  /* 0x0000000e00347202 */ /* 0x020fe20000000f00 */
[C---:B------:R-:W-:Y:S01]  /*0300*/  IMAD.HI.U32 R5, R44.reuse, -0x2daee0ad, RZ ;  /* 0xd2511f532c057827 */ /* 0x040fe200078e00ff */
[----:B------:R-:W-:Y:S01]  /*0310*/  LOP3.LUT R0, R35, UR14, R0, 0x96, !PT ;  /* 0x0000000e23007c12 */ /* 0x000fe2000f8e9600 */
[----:B------:R-:W-:Y:S01]  /*0320*/  UIADD3 UR26, UPT, UPT, UR14, -0x61c88647, URZ ;  /* 0x9e3779b90e1a7890 */ /* 0x000fe2000fffe0ff */
[----:B------:R-:W-:Y:S01]  /*0330*/  MOV R64, R8 ;  /* 0x0000000800407202 */ /* 0x000fe20000000f00 */
[----:B------:R-:W-:Y:S01]  /*0340*/  IMAD R21, R44, -0x2daee0ad, RZ ;  /* 0xd2511f532c157824 */ /* 0x000fe200078e02ff */
[----:B------:R-:W-:Y:S01]  /*0350*/  LOP3.LUT R5, R5, UR15, RZ, 0x3c, !PT ;  /* 0x0000000f05057c12 */ /* 0x000fe2000f8e3cff */
[----:B------:R-:W-:Y:S01]  /*0360*/  IMAD.HI.U32 R20, R0, -0x2daee0ad, RZ ;  /* 0xd2511f5300147827 */ /* 0x000fe200078e00ff */
[----:B------:R-:W-:Y:S01]  /*0370*/  UIADD3 UR28, UPT, UPT, UR14, 0x3c6ef372, URZ ;  /* 0x3c6ef3720e1c7890 */ /* 0x000fe2000fffe0ff */
[----:B------:R-:W-:Y:S01]  /*0380*/  @!P0 CS2R R2, SRZ ;  /* 0x0000000000028805 */ /* 0x000fe2000001ff00 */
[----:B------:R-:W-:Y:S01]  /*0390*/  UIADD3 UR29, UPT, UPT, UR15, 0x76cf5d0a, URZ ;  /* 0x76cf5d0a0f1d7890 */ /* 0x000fe2000fffe0ff */
[----:B------:R-:W-:Y:S01]  /*03a0*/  IMAD R19, R45, -0x326172a9, RZ ;  /* 0xcd9e8d572d137824 */ /* 0x000fe200078e02ff */
[----:B------:R-:W-:Y:S01]  /*03b0*/  LOP3.LUT R20, R21, UR27, R20, 0x96, !PT ;  /* 0x0000001b15147c12 */ /* 0x000fe2000f8e9614 */
[C---:B------:R-:W-:Y:S01]  /*03c0*/  IMAD.HI.U32 R18, R5.reuse, -0x326172a9, RZ ;  /* 0xcd9e8d5705127827 */ /* 0x040fe200078e00ff */
[----:B------:R-:W-:Y:S01]  /*03d0*/  UIADD3 UR31, UPT, UPT, UR15, 0x32370b8f, URZ ;  /* 0x32370b8f0f1f7890 */ /* 0x000fe2000fffe0ff */
[----:B------:R-:W-:Y:S01]  /*03e0*/  @!P0 CS2R R24, SRZ ;  /* 0x0000000000188805 */ /* 0x000fe2000001ff00 */
[----:B------:R-:W-:Y:S01]  /*03f0*/  UIADD3 UR30, UPT, UPT, UR14, -0x255992d5, URZ ;  /* 0xdaa66d2b0e1e7890 */ /* 0x000fe2000fffe0ff */
[----:B------:R-:W-:Y:S01]  /*0400*/  IMAD R22, R5, -0x326172a9, RZ ;  /* 0xcd9e8d5705167824 */ /* 0x000fe200078e02ff */
[----:B------:R-:W-:Y:S01]  /*0410*/  LOP3.LUT R18, R19, UR26, R18, 0x96, !PT ;  /* 0x0000001a13127c12 */ /* 0x000fe2000f8e9612 */
[----:B------:R-:W-:Y:S01]  /*0420*/  IMAD.HI.U32 R5, R20, -0x326172a9, RZ ;  /* 0xcd9e8d5714057827 */ /* 0x000fe200078e00ff */
[----:B------:R-:W-:Y:S01]  /*0430*/  UIADD3 UR32, UPT, UPT, UR14, 0x78dde6e4, URZ ;  /* 0x78dde6e40e207890 */ /* 0x000fe2000fffe0ff */
[----:B------:R-:W-:Y:S01]  /*0440*/  SHF.R.U64 R72, R2, 0x10, R3 ;  /* 0x0000001002487819 */ /* 0x000fe20000001203 */
[----:B------:R-:W-:Y:S01]  /*0450*/  UIADD3 UR33, UPT, UPT, UR15, -0x126145ec, URZ ;  /* 0xed9eba140f217890 */ /* 0x000fe2000fffe0ff */
[----:B------:R-:W-:Y:S01]  /*0460*/  IMAD R19, R0, -0x2daee0ad, RZ ;  /* 0xd2511f5300137824 */ /* 0x000fe200078e02ff */
[----:B------:R-:W-:Y:S01]  /*0470*/  LOP3.LUT R5, R22, UR28, R5, 0x96, !PT ;  /* 0x0000001c16057c12 */ /* 0x000fe2000f8e9605 */
[----:B------:R-:W-:Y:S01]  /*0480*/  IMAD.HI.U32 R0, R18, -0x2daee0ad, RZ ;  /* 0xd2511f5312007827 */ /* 0x000fe200078e00ff */
[----:B------:R-:W-:Y:S01]  /*0490*/  UIADD3 UR35, UPT, UPT, UR15, -0x56f99767, URZ ;  /* 0xa90668990f237890 */ /* 0x000fe2000fffe0ff */
[----:B------:R-:W-:Y:S01]  /*04a0*/  SHF.R.U64 R70, R6, 0x10, R7 ;  /* 0x0000001006467819 */ /* 0x000fe20000001207 */
[----:B------:R-:W-:Y:S01]  /*04b0*/  UIADD3 UR34, UPT, UPT, UR14, 0x1715609d, URZ ;  /* 0x1715609d0e227890 */ /* 0x000fe2000fffe0ff */
[----:B------:R-:W-:Y:S01]  /*04c0*/  IMAD R22, R18, -0x2daee0ad, RZ ;  /* 0xd2511f5312167824 */ /* 0x000fe200078e02ff */
[----:B------:R-:W-:Y:S01]  /*04d0*/  LOP3.LUT R0, R19, UR29, R0, 0x96, !PT ;  /* 0x0000001d13007c12 */ /* 0x000fe2000f8e9600 */
[C---:B------:R-:W-:Y:S01]  /*04e0*/  IMAD.HI.U32 R21, R5.reuse, -0x2daee0ad, RZ ;  /* 0xd2511f5305157827 */ /* 0x040fe200078e00ff */
[----:B------:R-:W-:Y:S01]  /*04f0*/  UIADD3 UR36, UPT, UPT, UR14, -0x4ab325aa, URZ ;  /* 0xb54cda560e247890 */ /* 0x000fe2000fffe0ff */
[----:B------:R-:W-:Y:S01]  /*0500*/  @!P0 CS2R R26, SRZ ;  /* 0x00000000001a8805 */ /* 0x000fe2000001ff00 */
[----:B------:R-:W-:Y:S01]  /*0510*/  UIADD3 UR37, UPT, UPT, UR15, 0x646e171e, URZ ;  /* 0x646e171e0f257890 */ /* 0x000fe2000fffe0ff */
[----:B------:R-:W-:Y:S01]  /*0520*/  IMAD R19, R20, -0x326172a9, RZ ;  /* 0xcd9e8d5714137824 */ /* 0x000fe200078e02ff */
[----:B------:R-:W-:Y:S01]  /*0530*/  LOP3.LUT R21, R22, UR31, R21, 0x96, !PT ;  /* 0x0000001f16157c12 */ /* 0x000fe2000f8e9615 */
[C---:B------:R-:W-:Y:S01]  /*0540*/  IMAD.HI.U32 R18, R0.reuse, -0x326172a9, RZ ;  /* 0xcd9e8d5700127827 */ /* 0x040fe200078e00ff */
[----:B------:R-:W-:Y:S01]  /*0550*/  UIADD3 UR39, UPT, UPT, UR15, 0x1fd5c5a3, URZ ;  /* 0x1fd5c5a30f277890 */ /* 0x000fe2000fffe0ff */
[----:B------:R-:W-:Y:S01]  /*0560*/  @!P0 CS2R R28, SRZ ;  /* 0x00000000001c8805 */ /* 0x000fe2000001ff00 */
[----:B------:R-:W-:Y:S01]  /*0570*/  UIADD3 UR38, UPT, UPT, UR14, 0x5384540f, URZ ;  /* 0x5384540f0e267890 */ /* 0x000fe2000fffe0ff */
[----:B------:R-:W-:Y:S01]  /*0580*/  IMAD R20, R5, -0x2daee0ad, RZ ;  /* 0xd2511f5305147824 */ /* 0x000fe200078e02ff */
[----:B------:R-:W-:Y:S01]  /*0590*/  LOP3.LUT R18, R19, UR30, R18, 0x96, !PT ;  /* 0x0000001e13127c12 */ /* 0x000fe2000f8e9612 */
[----:B------:R-:W-:Y:S01]  /*05a0*/  IMAD R19, R0, -0x326172a9, RZ ;  /* 0xcd9e8d5700137824 */ /* 0x000fe200078e02ff */
[----:B------:R-:W-:Y:S01]  /*05b0*/  UIADD3 UR40, UPT, UPT, UR14, -0xe443238, URZ ;  /* 0xf1bbcdc80e287890 */ /* 0x000fe2000fffe0ff */
[----:B------:R-:W-:Y:S01]  /*05c0*/  IMAD.HI.U32 R0, R21, -0x326172a9, RZ ;  /* 0xcd9e8d5715007827 */ /* 0x000fe200078e00ff */
[----:B------:R-:W-:Y:S01]  /*05d0*/  UIADD3 UR41, UPT, UPT, UR15, -0x24c28bd8, URZ ;  /* 0xdb3d74280f297890 */ /* 0x000fe2000fffe0ff */
[----:B------:R-:W-:Y:S01]  /*05e0*/  SHF.R.U64 R74, R24, 0x10, R25 ;  /* 0x00000010184a7819 */ /* 0x000fe20000001219 */
        /* <DEDUP_REMOVED lines=8> */
[----:B------:R-:W-:Y:S01]  /*0670*/  SHF.R.U64 R76, R26, 0x10, R27 ;  /* 0x000000101a4c7819 */ /* 0x000fe2000000121b */
[----:B------:R-:W-:Y:S01]  /*0680*/  IMAD.HI.U32 R19, R0, -0x2daee0ad, RZ ;  /* 0xd2511f5300137827 */ /* 0x000fe200078e00ff */
[----:B------:R-:W-:Y:S01]  /*0690*/  SHF.R.U64 R78, R28, 0x10, R29 ;  /* 0x000000101c4e7819 */ /* 0x000fe2000000121d */
[----:B------:R-:W-:Y:S01]  /*06a0*/  UIADD3 UR42, UPT, UPT, UR14, -0x700cb87f, URZ ;  /* 0x8ff347810e2a7890 */ /* 0x000fe2000fffe0ff */
[----:B------:R-:W-:Y:S01]  /*06b0*/  SHF.R.U64 R53, R14, 0x10, R15 ;  /* 0x000000100e357819 */ /* 0x000fe2000000120f */
[C---:B------:R-:W-:Y:S01]  /*06c0*/  IMAD.HI.U32 R18, R5.reuse, -0x326172a9, RZ ;  /* 0xcd9e8d5705127827 */ /* 0x040fe200078e00ff */
[----:B------:R-:W-:Y:S01]  /*06d0*/  LOP3.LUT R19, R20, UR35, R19, 0x96, !PT ;  /* 0x0000002314137c12 */ /* 0x000fe2000f8e9613 */
[----:B------:R-:W0:Y:S01]  /*06e0*/  LDCU UR23, c[0x0][0x404] ;  /* 0x00008080ff1777ac */ /* 0x000e220008000800 */
[----:B------:R-:W-:Y:S01]  /*06f0*/  SHF.R.U64 R55, R12, 0x10, R13 ;  /* 0x000000100c377819 */ /* 0x000fe2000000120d */
[----:B------:R-:W-:Y:S01]  /*0700*/  IMAD R20, R5, -0x326172a9, RZ ;  /* 0xcd9e8d5705147824 */ /* 0x000fe200078e02ff */
[----:B------:R-:W-:Y:S01]  /*0710*/  LOP3.LUT R18, R21, UR34, R18, 0x96, !PT ;  /* 0x0000002215127c12 */ /* 0x000fe2000f8e9612 */
[----:B------:R-:W-:Y:S01]  /*0720*/  IMAD.HI.U32 R5, R19, -0x326172a9, RZ ;  /* 0xcd9e8d5713057827 */ /* 0x000fe200078e00ff */
[----:B------:R-:W-:Y:S01]  /*0730*/  SHF.R.U64 R62, R10, 0x10, R11 ;  /* 0x000000100a3e7819 */ /* 0x000fe2000000120b */
[----:B------:R-:W1:Y:S01]  /*0740*/  LDCU UR22, c[0x0][0x388] ;  /* 0x00007100ff1677ac */ /* 0x000e620008000800 */
[----:B------:R-:W-:Y:S01]  /*0750*/  SHF.R.U64 R66, R8, 0x10, R9 ;  /* 0x0000001008427819 */ /* 0x000fe20000001209 */
[----:B------:R-:W-:Y:S01]  /*0760*/  IMAD R21, R0, -0x2daee0ad, RZ ;  /* 0xd2511f5300157824 */ /* 0x000fe200078e02ff */
[----:B------:R-:W-:Y:S01]  /*0770*/  LOP3.LUT R5, R20, UR36, R5, 0x96, !PT ;  /* 0x0000002414057c12 */ /* 0x000fe2000f8e9605 */
[----:B------:R-:W-:Y:S01]  /*0780*/  IMAD.HI.U32 R0, R18, -0x2daee0ad, RZ ;  /* 0xd2511f5312007827 */ /* 0x000fe200078e00ff */
[--C-:B------:R-:W-:Y:S01]  /*0790*/  SHF.R.U64 R47, R16, 0x10, R17.reuse ;  /* 0x00000010102f7819 */ /* 0x100fe20000001211 */
[----:B------:R-:W2:Y:S01]  /*07a0*/  LDCU.U8 UR24, c[0x0][0x410] ;  /* 0x00008200ff1877ac */ /* 0x000ea20008000000 */
[----:B------:R-:W-:Y:S01]  /*07b0*/  SHF.R.U32.HI R51, RZ, 0x10, R17 ;  /* 0x00000010ff337819 */ /* 0x000fe20000011611 */
[----:B------:R-:W-:Y:S01]  /*07c0*/  IMAD.HI.U32 R20, R5, -0x2daee0ad, RZ ;  /* 0xd2511f5305147827 */ /* 0x000fe200078e00ff */
[----:B------:R-:W-:Y:S01]  /*07d0*/  LOP3.LUT R0, R21, UR37, R0, 0x96, !PT ;  /* 0x0000002515007c12 */ /* 0x000fe2000f8e9600 */
[----:B------:R-:W3:Y:S01]  /*07e0*/  LDCU UR25, c[0x0][0x400] ;  /* 0x00008000ff1977ac */ /* 0x000ee20008000800 */
[----:B------:R-:W-:Y:S01]  /*07f0*/  SHF.R.U32.HI R14, RZ, 0x10, R15 ;  /* 0x00000010ff0e7819 */ /* 0x000fe2000001160f */
[----:B------:R-:W-:Y:S01]  /*0800*/  IMAD R21, R18, -0x2daee0ad, RZ ;  /* 0xd2511f5312157824 */ /* 0x000fe200078e02ff */
[----:B------:R-:W-:Y:S01]  /*0810*/  SHF.R.U32.HI R8, RZ, 0x10, R9 ;  /* 0x00000010ff087819 */ /* 0x000fe20000011609 */
[----:B------:R-:W-:Y:S01]  /*0820*/  IMAD R19, R19, -0x326172a9, RZ ;  /* 0xcd9e8d5713137824 */ /* 0x000fe200078e02ff */
[----:B------:R-:W-:Y:S01]  /*0830*/  SHF.R.U64 R80, R30, 0x10, R31 ;  /* 0x000000101e507819 */ /* 0x000fe2000000121f */
[----:B------:R-:W-:Y:S01]  /*0840*/  IMAD.HI.U32 R18, R0, -0x326172a9, RZ ;  /* 0xcd9e8d5700127827 */ /* 0x000fe200078e00ff */
[----:B------:R-:W-:Y:S01]  /*0850*/  LOP3.LUT R20, R21, UR39, R20, 0x96, !PT ;  /* 0x0000002715147c12 */ /* 0x000fe2000f8e9614 */
[----:B------:R-:W4:Y:S01]  /*0860*/  LDCU.64 UR16, c[0x0][0x408] ;  /* 0x00008100ff1077ac */ /* 0x000f220008000a00 */
[----:B------:R-:W-:Y:S01]  /*0870*/  SHF.R.U64 R82, R32, 0x10, R33 ;  /* 0x0000001020527819 */ /* 0x000fe20000001221 */
[----:B------:R-:W-:Y:S01]  /*0880*/  IMAD R5, R5, -0x2daee0ad, RZ ;  /* 0xd2511f5305057824 */ /* 0x000fe200078e02ff */
[----:B------:R-:W-:Y:S01]  /*0890*/  LOP3.LUT R18, R19, UR38, R18, 0x96, !PT ;  /* 0x0000002613127c12 */ /* 0x000fe2000f8e9612 */
[----:B------:R-:W-:Y:S01]  /*08a0*/  IMAD R19, R0, -0x326172a9, RZ ;  /* 0xcd9e8d5700137824 */ /* 0x000fe200078e02ff */
[----:B------:R-:W-:Y:S01]  /*08b0*/  PRMT R47, R47, 0x5410, R47 ;  /* 0x000054102f2f7816 */ /* 0x000fe2000000002f */
[----:B------:R-:W-:Y:S01]  /*08c0*/  IMAD.HI.U32 R56, R20, -0x326172a9, RZ ;  /* 0xcd9e8d5714387827 */ /* 0x000fe200078e00ff */
[----:B------:R-:W-:Y:S01]  /*08d0*/  PRMT R51, R51, 0x5410, R51 ;  /* 0x0000541033337816 */ /* 0x000fe20000000033 */
[----:B------:R-:W0:Y:S01]  /*08e0*/  LDCU.128 UR8, c[0x0][0x3f0] ;  /* 0x00007e00ff0877ac */ /* 0x000e220008000c00 */
[----:B------:R-:W-:Y:S01]  /*08f0*/  PRMT R53, R53, 0x5410, R14 ;  /* 0x0000541035357816 */ /* 0x000fe2000000000e */
[----:B------:R-:W-:Y:S01]  /*0900*/  IMAD.HI.U32 R48, R18, -0x2daee0ad, RZ ;  /* 0xd2511f5312307827 */ /* 0x000fe200078e00ff */
[----:B------:R-:W-:Y:S01]  /*0910*/  LOP3.LUT R56, R19, UR40, R56, 0x96, !PT ;  /* 0x0000002813387c12 */ /* 0x000fe2000f8e9638 */
[----:B------:R-:W0:Y:S01]  /*0920*/  LDCU.64 UR18, c[0x0][0x3a0] ;  /* 0x00007400ff1277ac */ /* 0x000e220008000a00 */
[----:B------:R-:W-:Y:S01]  /*0930*/  PRMT R66, R66, 0x5410, R8 ;  /* 0x0000541042427816 */ /* 0x000fe20000000008 */
[----:B------:R-:W-:Y:S01]  /*0940*/  IMAD.MOV.U32 R54, RZ, RZ, R12 ;  /* 0x000000ffff367224 */ /* 0x000fe200078e000c */
[----:B------:R-:W-:Y:S01]  /*0950*/  LOP3.LUT R48, R5, UR41, R48, 0x96, !PT ;  /* 0x0000002905307c12 */ /* 0x000fe2000f8e9630 */
[----:B------:R-:W-:Y:S01]  /*0960*/  IMAD R5, R18, -0x2daee0ad, RZ ;  /* 0xd2511f5312057824 */ /* 0x000fe200078e02ff */
[----:B------:R-:W-:Y:S01]  /*0970*/  SHF.R.U32.HI R12, RZ, 0x10, R13 ;  /* 0x00000010ff0c7819 */ /* 0x000fe2000001160d */
[----:B------:R-:W-:Y:S01]  /*0980*/  IMAD.HI.U32 R34, R56, -0x2daee0ad, RZ ;  /* 0xd2511f5338227827 */ /* 0x000fe200078e00ff */
[----:B------:R-:W-:Y:S01]  /*0990*/  LOP3.LUT R57, R4, 0x3, RZ, 0xc0, !PT ;  /* 0x0000000304397812 */ /* 0x000fe200078ec0ff */
[----:B------:R-:W0:Y:S01]  /*09a0*/  LDCU.64 UR20, c[0x0][0x380] ;  /* 0x00007000ff1477ac */ /* 0x000e220008000a00 */
[----:B------:R-:W-:Y:S01]  /*09b0*/  PRMT R55, R55, 0x5410, R12 ;  /* 0x0000541037377816 */ /* 0x000fe2000000000c */
[----:B------:R-:W-:Y:S01]  /*09c0*/  IMAD.MOV.U32 R59, RZ, RZ, R10 ;  /* 0x000000ffff3b7224 */ /* 0x000fe200078e000a */
[----:B------:R-:W-:Y:S01]  /*09d0*/  LOP3.LUT R34, R5, UR43, R34, 0x96, !PT ;  /* 0x0000002b05227c12 */ /* 0x000fe2000f8e9622 */
[----:B------:R-:W-:Y:S01]  /*09e0*/  IMAD.MOV.U32 R5, RZ, RZ, R15 ;  /* 0x000000ffff057224 */ /* 0x000fe200078e000f */
[----:B------:R-:W-:Y:S01]  /*09f0*/  SHF.R.U32.HI R10, RZ, 0x10, R11 ;  /* 0x00000010ff0a7819 */ /* 0x000fe2000001160b */
[----:B------:R-:W-:Y:S01]  /*0a00*/  IMAD.MOV.U32 R68, RZ, RZ, R6 ;  /* 0x000000ffff447224 */ /* 0x000fe200078e0006 */
[----:B------:R-:W-:Y:S01]  /*0a10*/  SHF.R.U32.HI R6, RZ, 0x10, R7 ;  /* 0x00000010ff067819 */ /* 0x000fe20000011607 */
[----:B------:R-:W-:Y:S01]  /*0a20*/  IMAD R19, R20, -0x326172a9, RZ ;  /* 0xcd9e8d5714137824 */ /* 0x000fe200078e02ff */
[----:B------:R-:W-:Y:S01]  /*0a30*/  PRMT R52, R52, 0x5410, R5 ;  /* 0x0000541034347816 */ /* 0x000fe20000000005 */
[----:B------:R-:W-:Y:S01]  /*0a40*/  IMAD.HI.U32 R0, R48, -0x326172a9, RZ ;  /* 0xcd9e8d5730007827 */ /* 0x000fe200078e00ff */
[----:B------:R-:W-:Y:S01]  /*0a50*/  MOV R5, R13 ;  /* 0x0000000d00057202 */ /* 0x000fe20000000f00 */
[----:B------:R-:W-:Y:S01]  /*0a60*/  UPLOP3.LUT UP1, UPT, UPT, UPT, UPT, 0x40, 0x4 ;  /* 0x000000000004789c */ /* 0x000fe20003f2e870 */
[----:B------:R-:W-:Y:S01]  /*0a70*/  PRMT R70, R70, 0x5410, R6 ;  /* 0x0000541046467816 */ /* 0x000fe20000000006 */
[----:B------:R-:W-:Y:S01]  /*0a80*/  IMAD.MOV.U32 R50, RZ, RZ, R16 ;  /* 0x000000ffff327224 */ /* 0x000fe200078e0010 */
[----:B------:R-:W-:Y:S01]  /*0a90*/  PRMT R54, R54, 0x5410, R5 ;  /* 0x0000541036367816 */ /* 0x000fe20000000005 */
[----:B------:R-:W-:Y:S01]  /*0aa0*/  IMAD.MOV.U32 R5, RZ, RZ, R11 ;  /* 0x000000ffff057224 */ /* 0x000fe200078e000b */
[----:B------:R-:W-:Y:S01]  /*0ab0*/  SHF.R.U32.HI R6, RZ, 0x10, R29 ;  /* 0x00000010ff067819 */ /* 0x000fe2000001161d */
[----:B------:R-:W-:Y:S01]  /*0ac0*/  IMAD.MOV.U32 R49, RZ, RZ, R17 ;  /* 0x000000ffff317224 */ /* 0x000fe200078e0011 */
[----:B------:R-:W-:Y:S01]  /*0ad0*/  LOP3.LUT R0, R19, UR42, R0, 0x96, !PT ;  /* 0x0000002a13007c12 */ /* 0x000fe2000f8e9600 */
[----:B------:R-:W-:Y:S01]  /*0ae0*/  IMAD.MOV.U32 R46, RZ, RZ, RZ ;  /* 0x000000ffff2e7224 */ /* 0x000fe200078e00ff */
[----:B------:R-:W-:Y:S01]  /*0af0*/  PRMT R59, R59, 0x5410, R5 ;  /* 0x000054103b3b7816 */ /* 0x000fe20000000005 */
[----:B------:R-:W-:Y:S01]  /*0b00*/  IMAD.MOV.U32 R5, RZ, RZ, R9 ;  /* 0x000000ffff057224 */ /* 0x000fe200078e0009 */
[----:B------:R-:W-:Y:S01]  /*0b10*/  PRMT R78, R78, 0x5410, R6 ;  /* 0x000054104e4e7816 */ /* 0x000fe20000000006 */
[----:B------:R-:W-:Y:S01]  /*0b20*/  IMAD R56, R56, -0x2daee0ad, RZ ;  /* 0xd2511f5338387824 */ /* 0x000fe200078e02ff */
[----:B------:R-:W-:Y:S01]  /*0b30*/  SHF.R.U32.HI R6, RZ, 0x10, R33 ;  /* 0x00000010ff067819 */ /* 0x000fe20000011621 */
[----:B------:R-:W-:Y:S01]  /*0b40*/  IMAD R48, R48, -0x326172a9, RZ ;  /* 0xcd9e8d5730307824 */ /* 0x000fe200078e02ff */
[----:B------:R-:W-:-:S02]  /*0b50*/  PRMT R64, R64, 0x5410, R5 ;  /* 0x0000541040407816 */ /* 0x000fc40000000005 */
[----:B------:R-:W-:Y:S02]  /*0b60*/  MOV R5, R7 ;  /* 0x0000000700057202 */ /* 0x000fe40000000f00 */
[----:B------:R-:W-:Y:S02]  /*0b70*/  PRMT R50, R50, 0x5410, R50 ;  /* 0x0000541032327816 */ /* 0x000fe40000000032 */
[----:B------:R-:W-:Y:S02]  /*0b80*/  PRMT R68, R68, 0x5410, R5 ;  /* 0x0000541044447816 */ /* 0x000fe40000000005 */
[----:B------:R-:W-:Y:S02]  /*0b90*/  SHF.R.U32.HI R5, RZ, 0x10, R3 ;  /* 0x00000010ff057819 */ /* 0x000fe40000011603 */
[----:B------:R-:W-:Y:S02]  /*0ba0*/  PRMT R49, R49, 0x5410, R49 ;  /* 0x0000541031317816 */ /* 0x000fe40000000031 */
[----:B------:R-:W-:-:S02]  /*0bb0*/  PRMT R72, R72, 0x5410, R5 ;  /* 0x0000541048487816 */ /* 0x000fc40000000005 */
[----:B------:R-:W-:Y:S02]  /*0bc0*/  SHF.R.U32.HI R5, RZ, 0x10, R25 ;  /* 0x00000010ff057819 */ /* 0x000fe40000011619 */
[----:B------:R-:W-:Y:S02]  /*0bd0*/  PRMT R62, R62, 0x5410, R10 ;  /* 0x000054103e3e7816 */ /* 0x000fe4000000000a */
[----:B------:R-:W-:Y:S02]  /*0be0*/  PRMT R74, R74, 0x5410, R5 ;  /* 0x000054104a4a7816 */ /* 0x000fe40000000005 */
[----:B------:R-:W-:Y:S02]  /*0bf0*/  SHF.R.U32.HI R5, RZ, 0x10, R27 ;  /* 0x00000010ff057819 */ /* 0x000fe4000001161b */
[----:B------:R-:W-:Y:S02]  /*0c00*/  PRMT R82, R82, 0x5410, R6 ;  /* 0x0000541052527816 */ /* 0x000fe40000000006 */
[----:B------:R-:W-:-:S02]  /*0c10*/  PRMT R76, R76, 0x5410, R5 ;  /* 0x000054104c4c7816 */ /* 0x000fc40000000005 */
[----:B------:R-:W-:-:S04]  /*0c20*/  SHF.R.U32.HI R5, RZ, 0x10, R31 ;  /* 0x00000010ff057819 */ /* 0x000fc8000001161f */
[----:B01234-:R-:W-:-:S07]  /*0c30*/  PRMT R80, R80, 0x5410, R5 ;  /* 0x0000541050507816 */ /* 0x01ffce0000000005 */
.L_x_17450:
[----:B------:R-:W-:-:S06]  /*0c40*/  UIMAD.WIDE UR4, UR7, 0x4, UR8 ;  /* 0x00000004070478a5 */ /* 0x000fcc000f8e0208 */
[----:B0-----:R-:W-:Y:S01]  /*0c50*/  IMAD.U32 R60, RZ, RZ, UR4 ;  /* 0x00000004ff3c7e24 */ /* 0x001fe2000f8e00ff */
[----:B------:R-:W-:-:S05]  /*0c60*/  MOV R61, UR5 ;  /* 0x00000005003d7c02 */ /* 0x000fca0008000f00 */
[----:B------:R-:W2:Y:S01]  /*0c70*/  LDG.E R60, desc[UR12][R60.64] ;  /* 0x0000000c3c3c7981 */ /* 0x000ea2000c1e1900 */
[----:B------:R-:W-:Y:S01]  /*0c80*/  UIMAD.WIDE UR4, UR7, 0x4, UR10 ;  /* 0x00000004070478a5 */ /* 0x000fe2000f8e020a */
[----:B------:R-:W0:Y:S05]  /*0c90*/  S2R R58, SR_TID.X ;  /* 0x00000000003a7919 */ /* 0x000e2a0000002100 */
[----:B-1----:R-:W-:Y:S01]  /*0ca0*/  MOV R11, UR5 ;  /* 0x00000005000b7c02 */ /* 0x002fe20008000f00 */
[----:B------:R-:W-:Y:S01]  /*0cb0*/  IMAD.MOV.U32 R41, RZ, RZ, RZ ;  /* 0x000000ffff297224 */ /* 0x000fe200078e00ff */
[----:B--2---:R-:W-:-:S13]  /*0cc0*/  ISETP.GE.AND P0, PT, R60, 0x1, PT ;  /* 0x000000013c00780c */ /* 0x004fda0003f06270 */
[----:B------:R-:W1:Y:S01]  /*0cd0*/  @P0 LDC.64 R8, c[0x0][0x390] ;  /* 0x0000e400ff080b82 */ /* 0x000e620000000a00 */
[----:B------:R-:W-:-:S04]  /*0ce0*/  @P0 VIADD R10, R60, 0xffffffff ;  /* 0xffffffff3c0a0836 */ /* 0x000fc80000000000 */
[----:B------:R-:W-:Y:S02]  /*0cf0*/  @P0 IMAD R12, R10, UR22, RZ ;  /* 0x000000160a0c0c24 */ /* 0x000fe4000f8e02ff */
[----:B------:R-:W-:-:S03]  /*0d00*/  IMAD.U32 R10, RZ, RZ, UR4 ;  /* 0x00000004ff0a7e24 */ /* 0x000fc6000f8e00ff */
[----:B------:R-:W-:-:S03]  /*0d10*/  @P0 SHF.R.S32.HI R13, RZ, 0x1f, R12 ;  /* 0x0000001fff0d0819 */ /* 0x000fc6000001140c */
[----:B------:R2:W3:Y:S01]  /*0d20*/  LDG.E R10, desc[UR12][R10.64] ;  /* 0x0000000c0a0a7981 */ /* 0x0004e2000c1e1900 */
[----:B------:R-:W-:-:S04]  /*0d30*/  @P0 LEA.HI R13, R13, R12, RZ, 0x2 ;  /* 0x0000000c0d0d0211 */ /* 0x000fc800078f10ff */
[----:B0-----:R-:W-:-:S05]  /*0d40*/  @P0 LEA.HI.SX32 R41, R13, R58, 0x1e ;  /* 0x0000003a0d290211 */ /* 0x001fca00078ff2ff */
[----:B-1----:R-:W-:-:S05]  /*0d50*/  @P0 IMAD.WIDE.U32 R8, R41, 0x10, R8 ;  /* 0x0000001029080825 */ /* 0x002fca00078e0008 */
[----:B------:R0:W5:Y:S01]  /*0d60*/  @P0 LDG.E.128 R4, desc[UR12][R8.64] ;  /* 0x0000000c08040981 */ /* 0x000162000c1e1d00 */
[----:B------:R-:W-:Y:S02]  /*0d70*/  UIMAD UR4, UR7, UR22, URZ ;  /* 0x00000016070472a4 */ /* 0x000fe4000f8e02ff */
[----:B------:R-:W-:Y:S02]  /*0d80*/  UISETP.NE.U32.AND UP0, UPT, UR18, URZ, UPT ;  /* 0x000000ff1200728c */ /* 0x000fe4000bf05070 */
[----:B------:R-:W-:Y:S02]  /*0d90*/  USHF.R.S32.HI UR5, URZ, 0x1f, UR4 ;  /* 0x0000001fff057899 */ /* 0x000fe40008011404 */
[----:B------:R-:W-:Y:S02]  /*0da0*/  UISETP.NE.AND.EX UP0, UPT, UR19, URZ, UPT, UP0 ;  /* 0x000000ff1300728c */ /* 0x000fe4000bf05300 */
[----:B------:R-:W-:-:S06]  /*0db0*/  ULEA.HI UR5, UR5, UR4, URZ, 0x2 ;  /* 0x0000000405057291 */ /* 0x000fcc000f8f10ff */
[----:B--2---:R-:W-:-:S05]  /*0dc0*/  IMAD.U32 R11, RZ, RZ, UR5 ;  /* 0x00000005ff0b7e24 */ /* 0x004fca000f8e00ff */
[----:B------:R-:W-:Y:S02]  /*0dd0*/  LEA.HI.SX32 R40, R11, R58, 0x1e ;  /* 0x0000003a0b287211 */ /* 0x000fe400078ff2ff */
[----:B---3--:R-:W-:Y:S01]  /*0de0*/  R2UR UR6, R10 ;  /* 0x000000000a0672ca */ /* 0x008fe200000e0000 */
[----:B0-----:R-:W-:-:S14]  /*0df0*/  BRA.U !UP0, `(.L_x_17242) ;  /* 0x0000001508387547 */ /* 0x001fdc000b800000 */
[----:B------:R-:W0:Y:S02]  /*0e00*/  LDC.64 R8, c[0x0][0x3a0] ;  /* 0x0000e800ff087b82 */ /* 0x000e240000000a00 */
[----:B0-----:R-:W-:-:S06]  /*0e10*/  IMAD.WIDE.U32 R10, R40, 0x10, R8 ;  /* 0x00000010280a7825 */ /* 0x001fcc00078e0008 */
[----:B------:R-:W5:Y:S01]  /*0e20*/  LDG.E.128 R8, desc[UR12][R10.64] ;  /* 0x0000000c0a087981 */ /* 0x000f62000c1e1d00 */
[----:B------:R-:W-:-:S13]  /*0e30*/  ISETP.GT.AND P1, PT, R60, RZ, PT ;  /* 0x000000ff3c00720c */ /* 0x000fda0003f24270 */
        /* <DEDUP_REMOVED lines=18> */
.L_x_17245:
        /* <DEDUP_REMOVED lines=12> */
.L_x_17246:
        /* <DEDUP_REMOVED lines=42> */
.L_x_17244:
        /* <DEDUP_REMOVED lines=10> */
.L_x_17243:
        /* <DEDUP_REMOVED lines=18> */
.L_x_17249:
        /* <DEDUP_REMOVED lines=12> */
.L_x_17250:
        /* <DEDUP_REMOVED lines=43> */
.L_x_17248:
        /* <DEDUP_REMOVED lines=10> */
.L_x_17247:
        /* <DEDUP_REMOVED lines=18> */
.L_x_17253:
        /* <DEDUP_REMOVED lines=12> */
.L_x_17254:
        /* <DEDUP_REMOVED lines=42> */
.L_x_17252:
        /* <DEDUP_REMOVED lines=10> */
.L_x_17251:
        /* <DEDUP_REMOVED lines=18> */
.L_x_17257:
        /* <DEDUP_REMOVED lines=12> */
.L_x_17258:
        /* <DEDUP_REMOVED lines=39> */
[----:B------:R-:W-:Y:S02]  /*2200*/  HFMA2 R16, -RZ, RZ, 0, 0 ;  /* 0x00000000ff107431 */ /* 0x000fe400000001ff */
[----:B------:R-:W-:Y:S01]  /*2210*/  IMAD.MOV.U32 R48, RZ, RZ, R14 ;  /* 0x000000ffff307224 */ /* 0x000fe200078e000e */
[----:B------:R-:W-:-:S07]  /*2220*/  LOP3.LUT R34, R12, UR43, R21, 0x96, !PT ;  /* 0x0000002b0c227c12 */ /* 0x000fce000f8e9615 */
.L_x_17256:
        /* <DEDUP_REMOVED lines=9> */
[----:B------:R-:W-:Y:S01]  /*22c0*/  PRMT R51, R12, 0x7610, R51 ;  /* 0x000076100c337816 */ /* 0x000fe20000000033 */
[----:B------:R-:W-:Y:S06]  /*22d0*/  BRA `(.L_x_17255) ;  /* 0x0000001000fc7947 */ /* 0x000fec0003800000 */
.L_x_17242:
        /* <DEDUP_REMOVED lines=19> */
.L_x_17261:
        /* <DEDUP_REMOVED lines=12> */
.L_x_17262:
        /* <DEDUP_REMOVED lines=42> */
.L_x_17260:
        /* <DEDUP_REMOVED lines=9> */
.L_x_17259:
        /* <DEDUP_REMOVED lines=15> */
.L_x_17265:
        /* <DEDUP_REMOVED lines=12> */
.L_x_17266:
        /* <DEDUP_REMOVED lines=43> */
.L_x_17264:
        /* <DEDUP_REMOVED lines=9> */
.L_x_17263:
        /* <DEDUP_REMOVED lines=15> */
.L_x_17269:
        /* <DEDUP_REMOVED lines=12> */
.L_x_17270:
        /* <DEDUP_REMOVED lines=43> */
.L_x_17268:
        /* <DEDUP_REMOVED lines=9> */
.L_x_17267:
        /* <DEDUP_REMOVED lines=15> */
.L_x_17272:
        /* <DEDUP_REMOVED lines=12> */
.L_x_17273:
        /* <DEDUP_REMOVED lines=43> */
.L_x_17271:
        /* <DEDUP_REMOVED lines=9> */
.L_x_17255:
[----:B------:R-:W0:Y:S01]  /*36d0*/  LDC.64 R86, c[0x0][0x3a8] ;  /* 0x0000ea00ff567b82 */ /* 0x000e220000000a00 */
[----:B------:R-:W-:Y:S02]  /*36e0*/  VIADD R36, R41, 0x80 ;  /* 0x0000008029247836 */ /* 0x000fe40000000000 */
[----:B0-----:R-:W-:-:S05]  /*36f0*/  IMAD.WIDE.U32 R12, R40, 0x10, R86 ;  /* 0x00000010280c7825 */ /* 0x001fca00078e0056 */
[----:B-----5:R0:W-:Y:S01]  /*3700*/  STG.E.128 desc[UR12][R12.64], R8 ;  /* 0x000000080c007986 */ /* 0x0201e2000c101d0c */
[----:B------:R-:W-:Y:S05]  /*3710*/  @!P0 BRA `(.L_x_17274) ;  /* 0x00000000002c8947 */ /* 0x000fea0003800000 */
[----:B0-----:R-:W0:Y:S01]  /*3720*/  LDC.64 R12, c[0x0][0x3b0] ;  /* 0x0000ec00ff0c7b82 */ /* 0x001e220000000a00 */
[----:B------:R-:W-:Y:S01]  /*3730*/  IMAD.U32 R15, R50, 0x10000, RZ ;  /* 0x00010000320f7824 */ /* 0x000fe200078e00ff */
[----:B------:R-:W-:Y:S02]  /*3740*/  LOP3.LUT R14, R51, 0xffff, RZ, 0xc0, !PT ;  /* 0x0000ffff330e7812 */ /* 0x000fe400078ec0ff */
[----:B------:R-:W-:Y:S02]  /*3750*/  LOP3.LUT R17, R49, 0xff, RZ, 0xc0, !PT ;  /* 0x000000ff31117812 */ /* 0x000fe400078ec0ff */
[----:B------:R-:W-:-:S04]  /*3760*/  LOP3.LUT R15, R15, 0xff0000, RZ, 0xc0, !PT ;  /* 0x00ff00000f0f7812 */ /* 0x000fc800078ec0ff */
[----:B------:R-:W-:Y:S02]  /*3770*/  LEA R14, R14, R15, 0x18 ;  /* 0x0000000f0e0e7211 */ /* 0x000fe400078ec0ff */
[----:B------:R-:W-:-:S03]  /*3780*/  LOP3.LUT R15, R47, 0xff, RZ, 0xc0, !PT ;  /* 0x000000ff2f0f7812 */ /* 0x000fc600078ec0ff */
[----:B------:R-:W-:-:S04]  /*3790*/  IMAD R14, R17, 0x100, R14 ;  /* 0x00000100110e7824 */ /* 0x000fc800078e020e */
[----:B------:R-:W-:Y:S02]  /*37a0*/  IMAD.IADD R15, R14, 0x1, R15 ;  /* 0x000000010e0f7824 */ /* 0x000fe400078e020f */
[----:B0-----:R-:W-:-:S05]  /*37b0*/  IMAD.WIDE.U32 R12, R41, 0x4, R12 ;  /* 0x00000004290c7825 */ /* 0x001fca00078e000c */
[----:B------:R1:W-:Y:S02]  /*37c0*/  STG.E desc[UR12][R12.64], R15 ;  /* 0x0000000f0c007986 */ /* 0x0003e4000c10190c */
.L_x_17274:
[----:B------:R-:W-:Y:S05]  /*37d0*/  @!P0 BRA `(.L_x_17275) ;  /* 0x00000000000c8947 */ /* 0x000fea0003800000 */
[----:B------:R-:W2:Y:S02]  /*37e0*/  LDC.64 R4, c[0x0][0x390] ;  /* 0x0000e400ff047b82 */ /* 0x000ea40000000a00 */
[----:B--2---:R-:W-:-:S06]  /*37f0*/  IMAD.WIDE.U32 R4, R36, 0x10, R4 ;  /* 0x0000001024047825 */ /* 0x004fcc00078e0004 */
[----:B------:R-:W5:Y:S02]  /*3800*/  LDG.E.128 R4, desc[UR12][R4.64] ;  /* 0x0000000c04047981 */ /* 0x000f64000c1e1d00 */
.L_x_17275:
[----:B------:R-:W-:Y:S01]  /*3810*/  IADD3 R37, PT, PT, R40, 0x80, RZ ;  /* 0x0000008028257810 */ /* 0x000fe20007ffe0ff */
[----:B------:R-:W-:Y:S06]  /*3820*/  BRA.U !UP0, `(.L_x_17276) ;  /* 0x00000015083c7547 */ /* 0x000fec000b800000 */
[----:B01----:R-:W0:Y:S02]  /*3830*/  LDC.64 R12, c[0x0][0x3a0] ;  /* 0x0000e800ff0c7b82 */ /* 0x003e240000000a00 */
[----:B0-----:R-:W-:-:S06]  /*3840*/  IMAD.WIDE.U32 R14, R37, 0x10, R12 ;  /* 0x00000010250e7825 */ /* 0x001fcc00078e000c */
[----:B------:R-:W5:Y:S01]  /*3850*/  LDG.E.128 R12, desc[UR12][R14.64] ;  /* 0x0000000c0e0c7981 */ /* 0x000f62000c1e1d00 */
[----:B------:R-:W-:-:S13]  /*3860*/  ISETP.GT.AND P1, PT, R60, RZ, PT ;  /* 0x000000ff3c00720c */ /* 0x000fda0003f24270 */
        /* <DEDUP_REMOVED lines=18> */
.L_x_17279:
        /* <DEDUP_REMOVED lines=12> */
.L_x_17280:
        /* <DEDUP_REMOVED lines=42> */
.L_x_17278:
        /* <DEDUP_REMOVED lines=10> */
.L_x_17277:
        /* <DEDUP_REMOVED lines=18> */
.L_x_17283:
        /* <DEDUP_REMOVED lines=12> */
.L_x_17284:
        /* <DEDUP_REMOVED lines=43> */
.L_x_17282:
[----:B------:R-:W-:Y:S01]  /*4220*/  I2FP.F32.U32 R17, R18 ;  /* 0x0000001200117245 */ /* 0x000fe20000201000 */
[----:B------:R-:W-:Y:S02]  /*4230*/  HFMA2 R18, -RZ, RZ, 0.1171875, 0 ;  /* 0x2f800000ff127431 */ /* 0x000fe400000001ff */
[----:B-----5:R-:W-:-:S03]  /*4240*/  FMUL.FTZ R19, R5, UR17 ;  /* 0x0000001105137c20 */ /* 0x020fc60008410000 */
[----:B------:R-:W-:Y:S01]  /*4250*/  FFMA.FTZ R17, R17, R18, 1.1641532182693481445e-10 ;  /* 0x2f00000011117423 */ /* 0x000fe20000010012 */
[----:B------:R-:W-:-:S04]  /*4260*/  FMUL.FTZ R18, R19, UR16 ;  /* 0x0000001013127c20 */ /* 0x000fc80008410000 */
[----:B------:R-:W-:-:S04]  /*4270*/  FSETP.GTU.FTZ.AND P2, PT, R17, UR23, PT ;  /* 0x0000001711007c0b */ /* 0x000fc8000bf5c000 */
[----:B------:R-:W-:Y:S02]  /*4280*/  FSEL R18, R18, RZ, !P2 ;  /* 0x000000ff12127208 */ /* 0x000fe40005000000 */
[----:B------:R-:W-:-:S03]  /*4290*/  SEL R17, RZ, 0x1, P2 ;  /* 0x00000001ff117807 */ /* 0x000fc60001000000 */
[----:B------:R-:W-:Y:S01]  /*42a0*/  FADD.FTZ R13, R13, R18 ;  /* 0x000000120d0d7221 */ /* 0x000fe20000010000 */
[----:B------:R-:W-:-:S07]  /*42b0*/  PRMT R49, R17, 0x7610, R49 ;  /* 0x0000761011317816 */ /* 0x000fce0000000031 */
.L_x_17281:
        /* <DEDUP_REMOVED lines=18> */
.L_x_17287:
        /* <DEDUP_REMOVED lines=12> */
.L_x_17288:
        /* <DEDUP_REMOVED lines=42> */
.L_x_17286:
        /* <DEDUP_REMOVED lines=10> */
.L_x_17285:
        /* <DEDUP_REMOVED lines=18> */
.L_x_17291:
        /* <DEDUP_REMOVED lines=12> */
.L_x_17292:
        /* <DEDUP_REMOVED lines=43> */
.L_x_17290:
        /* <DEDUP_REMOVED lines=11> */
.L_x_17276:
[----:B------:R-:W-:Y:S01]  /*4d20*/  IMAD.MOV.U32 R14, RZ, RZ, R16 ;  /* 0x000000ffff0e7224 */ /* 0x000fe200078e0010 */
[----:B01----:R-:W-:Y:S01]  /*4d30*/  MOV R12, RZ ;  /* 0x000000ff000c7202 */ /* 0x003fe20000000f00 */
        /* <DEDUP_REMOVED lines=17> */
.L_x_17295:
        /* <DEDUP_REMOVED lines=12> */
.L_x_17296:
        /* <DEDUP_REMOVED lines=42> */
.L_x_17294:
        /* <DEDUP_REMOVED lines=9> */
.L_x_17293:
        /* <DEDUP_REMOVED lines=15> */
.L_x_17299:
        /* <DEDUP_REMOVED lines=12> */
.L_x_17300:
        /* <DEDUP_REMOVED lines=43> */
.L_x_17298:
        /* <DEDUP_REMOVED lines=9> */
.L_x_17297:
        /* <DEDUP_REMOVED lines=15> */
.L_x_17303:
        /* <DEDUP_REMOVED lines=12> */
.L_x_17304:
        /* <DEDUP_REMOVED lines=43> */
.L_x_17302:
        /* <DEDUP_REMOVED lines=9> */
.L_x_17301:
        /* <DEDUP_REMOVED lines=15> */
.L_x_17306:
        /* <DEDUP_REMOVED lines=12> */
.L_x_17307:
        /* <DEDUP_REMOVED lines=43> */
.L_x_17305:
        /* <DEDUP_REMOVED lines=9> */
.L_x_17289:
[----:B------:R-:W-:-:S05]  /*6110*/  IMAD.WIDE.U32 R16, R37, 0x10, R86 ;  /* 0x0000001025107825 */ /* 0x000fca00078e0056 */
[----:B-----5:R0:W-:Y:S01]  /*6120*/  STG.E.128 desc[UR12][R16.64], R12 ;  /* 0x0000000c10007986 */ /* 0x0201e2000c101d0c */
[----:B------:R-:W-:Y:S05]  /*6130*/  @!P0 BRA `(.L_x_17308) ;  /* 0x00000000002c8947 */ /* 0x000fea0003800000 */
[----:B0-----:R-:W0:Y:S01]  /*6140*/  LDC.64 R16, c[0x0][0x3b0] ;  /* 0x0000ec00ff107b82 */ /* 0x001e220000000a00 */
[----:B------:R-:W-:Y:S02]  /*6150*/  SHF.L.U32 R19, R50, 0x10, RZ ;  /* 0x0000001032137819 */ /* 0x000fe400000006ff */
[----:B------:R-:W-:Y:S02]  /*6160*/  LOP3.LUT R18, R51, 0xffff, RZ, 0xc0, !PT ;  /* 0x0000ffff33127812 */ /* 0x000fe400078ec0ff */
[----:B------:R-:W-:Y:S02]  /*6170*/  LOP3.LUT R19, R19, 0xff0000, RZ, 0xc0, !PT ;  /* 0x00ff000013137812 */ /* 0x000fe400078ec0ff */
[----:B------:R-:W-:-:S03]  /*6180*/  LOP3.LUT R21, R49, 0xff, RZ, 0xc0, !PT ;  /* 0x000000ff31157812 */ /* 0x000fc600078ec0ff */
[----:B------:R-:W-:Y:S01]  /*6190*/  IMAD R18, R18, 0x1000000, R19 ;  /* 0x0100000012127824 */ /* 0x000fe200078e0213 */
[----:B------:R-:W-:-:S03]  /*61a0*/  LOP3.LUT R19, R47, 0xff, RZ, 0xc0, !PT ;  /* 0x000000ff2f137812 */ /* 0x000fc600078ec0ff */
[----:B------:R-:W-:-:S05]  /*61b0*/  IMAD R18, R21, 0x100, R18 ;  /* 0x0000010015127824 */ /* 0x000fca00078e0212 */
[----:B------:R-:W-:Y:S01]  /*61c0*/  IADD3 R19, PT, PT, R18, R19, RZ ;  /* 0x0000001312137210 */ /* 0x000fe20007ffe0ff */
[----:B0-----:R-:W-:-:S05]  /*61d0*/  IMAD.WIDE.U32 R16, R36, 0x4, R16 ;  /* 0x0000000424107825 */ /* 0x001fca00078e0010 */
[----:B------:R1:W-:Y:S02]  /*61e0*/  STG.E desc[UR12][R16.64], R19 ;  /* 0x0000001310007986 */ /* 0x0003e4000c10190c */
.L_x_17308:
[----:B------:R-:W-:Y:S05]  /*61f0*/  @!P0 BRA `(.L_x_17309) ;  /* 0x0000000000108947 */ /* 0x000fea0003800000 */
[----:B------:R-:W2:Y:S01]  /*6200*/  LDC.64 R4, c[0x0][0x390] ;  /* 0x0000e400ff047b82 */ /* 0x000ea20000000a00 */
[----:B------:R-:W-:-:S04]  /*6210*/  VIADD R7, R41, 0x100 ;  /* 0x0000010029077836 */ /* 0x000fc80000000000 */
[----:B--2---:R-:W-:-:S06]  /*6220*/  IMAD.WIDE.U32 R4, R7, 0x10, R4 ;  /* 0x0000001007047825 */ /* 0x004fcc00078e0004 */
[----:B------:R-:W5:Y:S02]  /*6230*/  LDG.E.128 R4, desc[UR12][R4.64] ;  /* 0x0000000c04047981 */ /* 0x000f64000c1e1d00 */
.L_x_17309:
[----:B------:R-:W-:Y:S05]  /*6240*/  BRA.U !UP0, `(.L_x_17310) ;  /* 0x00000015083c7547 */ /* 0x000fea000b800000 */
[----:B01----:R-:W0:Y:S01]  /*6250*/  LDC.64 R16, c[0x0][0x3a0] ;  /* 0x0000e800ff107b82 */ /* 0x003e220000000a00 */
[----:B------:R-:W-:-:S04]  /*6260*/  VIADD R19, R40, 0x100 ;  /* 0x0000010028137836 */ /* 0x000fc80000000000 */
        /* <DEDUP_REMOVED lines=21> */
.L_x_17313:
        /* <DEDUP_REMOVED lines=12> */
.L_x_17314:
        /* <DEDUP_REMOVED lines=42> */
.L_x_17312:
        /* <DEDUP_REMOVED lines=10> */
.L_x_17311:
        /* <DEDUP_REMOVED lines=18> */
.L_x_17317:
        /* <DEDUP_REMOVED lines=12> */
.L_x_17318:
        /* <DEDUP_REMOVED lines=43> */
.L_x_17316:
        /* <DEDUP_REMOVED lines=10> */
.L_x_17315:
        /* <DEDUP_REMOVED lines=18> */
.L_x_17321:
        /* <DEDUP_REMOVED lines=12> */
.L_x_17322:
        /* <DEDUP_REMOVED lines=42> */
.L_x_17320:
        /* <DEDUP_REMOVED lines=10> */
.L_x_17319:
        /* <DEDUP_REMOVED lines=18> */
.L_x_17325:
        /* <DEDUP_REMOVED lines=12> */
.L_x_17326:
        /* <DEDUP_REMOVED lines=42> */
.L_x_17324:
        /* <DEDUP_REMOVED lines=11> */
.L_x_17310:
[----:B------:R-:W-:Y:S01]  /*7740*/  IMAD.MOV.U32 R18, RZ, RZ, R20 ;  /* 0x000000ffff127224 */ /* 0x000fe200078e0014 */
        /* <DEDUP_REMOVED lines=18> */
.L_x_17329:
        /* <DEDUP_REMOVED lines=12> */
.L_x_17330:
        /* <DEDUP_REMOVED lines=42> */
.L_x_17328:
        /* <DEDUP_REMOVED lines=9> */
.L_x_17327:
        /* <DEDUP_REMOVED lines=15> */
.L_x_17333:
        /* <DEDUP_REMOVED lines=12> */
.L_x_17334:
        /* <DEDUP_REMOVED lines=43> */
.L_x_17332:
        /* <DEDUP_REMOVED lines=9> */
.L_x_17331:
        /* <DEDUP_REMOVED lines=15> */
.L_x_17337:
        /* <DEDUP_REMOVED lines=12> */
.L_x_17338:
        /* <DEDUP_REMOVED lines=43> */
.L_x_17336:
        /* <DEDUP_REMOVED lines=9> */
.L_x_17335:
        /* <DEDUP_REMOVED lines=15> */
.L_x_17340:
        /* <DEDUP_REMOVED lines=12> */
.L_x_17341:
        /* <DEDUP_REMOVED lines=43> */
.L_x_17339:
        /* <DEDUP_REMOVED lines=9> */
.L_x_17323:
[----:B------:R-:W-:-:S04]  /*8b30*/  VIADD R21, R40, 0x100 ;  /* 0x0000010028157836 */ /* 0x000fc80000000000 */
[----:B------:R-:W-:-:S05]  /*8b40*/  IMAD.WIDE.U32 R20, R21, 0x10, R86 ;  /* 0x0000001015147825 */ /* 0x000fca00078e0056 */
[----:B-----5:R0:W-:Y:S01]  /*8b50*/  STG.E.128 desc[UR12][R20.64], R16 ;  /* 0x0000001014007986 */ /* 0x0201e2000c101d0c */
[----:B------:R-:W-:Y:S05]  /*8b60*/  @!P0 BRA `(.L_x_17342) ;  /* 0x0000000000308947 */ /* 0x000fea0003800000 */
[----:B0-----:R-:W0:Y:S01]  /*8b70*/  LDC.64 R20, c[0x0][0x3b0] ;  /* 0x0000ec00ff147b82 */ /* 0x001e220000000a00 */
[----:B------:R-:W-:Y:S01]  /*8b80*/  IMAD.U32 R23, R50, 0x10000, RZ ;  /* 0x0001000032177824 */ /* 0x000fe200078e00ff */
[----:B------:R-:W-:Y:S02]  /*8b90*/  LOP3.LUT R22, R51, 0xffff, RZ, 0xc0, !PT ;  /* 0x0000ffff33167812 */ /* 0x000fe400078ec0ff */
[----:B------:R-:W-:Y:S02]  /*8ba0*/  LOP3.LUT R39, R49, 0xff, RZ, 0xc0, !PT ;  /* 0x000000ff31277812 */ /* 0x000fe400078ec0ff */
[----:B------:R-:W-:-:S04]  /*8bb0*/  LOP3.LUT R23, R23, 0xff0000, RZ, 0xc0, !PT ;  /* 0x00ff000017177812 */ /* 0x000fc800078ec0ff */
[----:B------:R-:W-:Y:S01]  /*8bc0*/  LEA R22, R22, R23, 0x18 ;  /* 0x0000001716167211 */ /* 0x000fe200078ec0ff */
[----:B------:R-:W-:-:S04]  /*8bd0*/  VIADD R23, R41, 0x100 ;  /* 0x0000010029177836 */ /* 0x000fc80000000000 */
[----:B------:R-:W-:Y:S01]  /*8be0*/  IMAD R22, R39, 0x100, R22 ;  /* 0x0000010027167824 */ /* 0x000fe200078e0216 */
[----:B------:R-:W-:-:S04]  /*8bf0*/  LOP3.LUT R39, R47, 0xff, RZ, 0xc0, !PT ;  /* 0x000000ff2f277812 */ /* 0x000fc800078ec0ff */
[----:B------:R-:W-:Y:S01]  /*8c00*/  IADD3 R39, PT, PT, R22, R39, RZ ;  /* 0x0000002716277210 */ /* 0x000fe20007ffe0ff */
[----:B0-----:R-:W-:-:S05]  /*8c10*/  IMAD.WIDE.U32 R20, R23, 0x4, R20 ;  /* 0x0000000417147825 */ /* 0x001fca00078e0014 */
[----:B------:R1:W-:Y:S02]  /*8c20*/  STG.E desc[UR12][R20.64], R39 ;  /* 0x0000002714007986 */ /* 0x0003e4000c10190c */
.L_x_17342:
[----:B------:R-:W-:Y:S05]  /*8c30*/  @!P0 BRA `(.L_x_17343) ;  /* 0x0000000000108947 */ /* 0x000fea0003800000 */
[----:B------:R-:W2:Y:S01]  /*8c40*/  LDC.64 R4, c[0x0][0x390] ;  /* 0x0000e400ff047b82 */ /* 0x000ea20000000a00 */
[----:B------:R-:W-:-:S04]  /*8c50*/  VIADD R7, R41, 0x180 ;  /* 0x0000018029077836 */ /* 0x000fc80000000000 */
[----:B--2---:R-:W-:-:S06]  /*8c60*/  IMAD.WIDE.U32 R4, R7, 0x10, R4 ;  /* 0x0000001007047825 */ /* 0x004fcc00078e0004 */
[----:B------:R-:W5:Y:S02]  /*8c70*/  LDG.E.128 R4, desc[UR12][R4.64] ;  /* 0x0000000c04047981 */ /* 0x000f64000c1e1d00 */
.L_x_17343:
        /* <DEDUP_REMOVED lines=24> */
.L_x_17347:
        /* <DEDUP_REMOVED lines=12> */
.L_x_17348:
        /* <DEDUP_REMOVED lines=41> */
[----:B------:R-:W-:-:S07]  /*9150*/  IMAD.MOV.U32 R38, RZ, RZ, R36 ;  /* 0x000000ffff267224 */ /* 0x000fce00078e0024 */
.L_x_17346:
        /* <DEDUP_REMOVED lines=10> */
.L_x_17345:
        /* <DEDUP_REMOVED lines=18> */
.L_x_17351:
        /* <DEDUP_REMOVED lines=12> */
.L_x_17352:
        /* <DEDUP_REMOVED lines=43> */
.L_x_17350:
[----:B------:R-:W-:Y:S01]  /*9690*/  I2FP.F32.U32 R36, R36 ;  /* 0x0000002400247245 */ /* 0x000fe20000201000 */
[----:B-----5:R-:W-:Y:S01]  /*96a0*/  FMUL.FTZ R42, R5, UR17 ;  /* 0x00000011052a7c20 */ /* 0x020fe20008410000 */
[----:B------:R-:W-:-:S03]  /*96b0*/  MOV R39, 0x2f800000 ;  /* 0x2f80000000277802 */ /* 0x000fc60000000f00 */
[----:B------:R-:W-:Y:S02]  /*96c0*/  FMUL.FTZ R42, R42, UR16 ;  /* 0x000000102a2a7c20 */ /* 0x000fe40008410000 */
[----:B------:R-:W-:-:S05]  /*96d0*/  FFMA.FTZ R36, R36, R39, 1.1641532182693481445e-10 ;  /* 0x2f00000024247423 */ /* 0x000fca0000010027 */
[----:B------:R-:W-:-:S04]  /*96e0*/  FSETP.GTU.FTZ.AND P2, PT, R36, UR23, PT ;  /* 0x0000001724007c0b */ /* 0x000fc8000bf5c000 */
[----:B------:R-:W-:Y:S02]  /*96f0*/  FSEL R42, R42, RZ, !P2 ;  /* 0x000000ff2a2a7208 */ /* 0x000fe40005000000 */
[----:B------:R-:W-:-:S03]  /*9700*/  SEL R36, RZ, 0x1, P2 ;  /* 0x00000001ff247807 */ /* 0x000fc60001000000 */
[----:B------:R-:W-:Y:S01]  /*9710*/  FADD.FTZ R21, R21, R42 ;  /* 0x0000002a15157221 */ /* 0x000fe20000010000 */
[----:B------:R-:W-:-:S07]  /*9720*/  PRMT R49, R36, 0x7610, R49 ;  /* 0x0000761024317816 */ /* 0x000fce0000000031 */
.L_x_17349:
        /* <DEDUP_REMOVED lines=18> */
.L_x_17355:
        /* <DEDUP_REMOVED lines=12> */
.L_x_17356:
        /* <DEDUP_REMOVED lines=42> */
.L_x_17354:
        /* <DEDUP_REMOVED lines=10> */
.L_x_17353:
        /* <DEDUP_REMOVED lines=18> */
.L_x_17359:
        /* <DEDUP_REMOVED lines=12> */
.L_x_17360:
        /* <DEDUP_REMOVED lines=42> */
.L_x_17358:
        /* <DEDUP_REMOVED lines=11> */
.L_x_17344:
[----:B------:R-:W-:Y:S01]  /*a180*/  IMAD.MOV.U32 R22, RZ, RZ, R37 ;  /* 0x000000ffff167224 */ /* 0x000fe200078e0025 */
[----:B------:R-:W-:Y:S01]  /*a190*/  MOV R56, R36 ;  /* 0x0000002400387202 */ /* 0x000fe20000000f00 */
[----:B01----:R-:W-:Y:S01]  /*a1a0*/  IMAD.MOV.U32 R20, RZ, RZ, RZ ;  /* 0x000000ffff147224 */ /* 0x003fe200078e00ff */
        /* <DEDUP_REMOVED lines=16> */
.L_x_17363:
        /* <DEDUP_REMOVED lines=12> */
.L_x_17364:
        /* <DEDUP_REMOVED lines=41> */
[----:B------:R-:W-:-:S07]  /*a600*/  IMAD.MOV.U32 R20, RZ, RZ, R36 ;  /* 0x000000ffff147224 */ /* 0x000fce00078e0024 */
.L_x_17362:
        /* <DEDUP_REMOVED lines=9> */
.L_x_17361:
        /* <DEDUP_REMOVED lines=15> */
.L_x_17367:
        /* <DEDUP_REMOVED lines=12> */
.L_x_17368:
        /* <DEDUP_REMOVED lines=43> */
.L_x_17366:
        /* <DEDUP_REMOVED lines=9> */
.L_x_17365:
        /* <DEDUP_REMOVED lines=15> */
.L_x_17371:
        /* <DEDUP_REMOVED lines=12> */
.L_x_17372:
        /* <DEDUP_REMOVED lines=43> */
.L_x_17370:
        /* <DEDUP_REMOVED lines=9> */
.L_x_17369:
        /* <DEDUP_REMOVED lines=15> */
.L_x_17374:
        /* <DEDUP_REMOVED lines=12> */
.L_x_17375:
        /* <DEDUP_REMOVED lines=43> */
.L_x_17373:
        /* <DEDUP_REMOVED lines=9> */
.L_x_17357:
[----:B------:R-:W-:-:S05]  /*b570*/  IADD3 R37, PT, PT, R40, 0x180, RZ ;  /* 0x0000018028257810 */ /* 0x000fca0007ffe0ff */
[----:B------:R-:W-:-:S05]  /*b580*/  IMAD.WIDE.U32 R36, R37, 0x10, R86 ;  /* 0x0000001025247825 */ /* 0x000fca00078e0056 */
[----:B-----5:R0:W-:Y:S01]  /*b590*/  STG.E.128 desc[UR12][R36.64], R20 ;  /* 0x0000001424007986 */ /* 0x0201e2000c101d0c */
[----:B------:R-:W-:Y:S05]  /*b5a0*/  @!P0 BRA `(.L_x_17376) ;  /* 0x0000000000308947 */ /* 0x000fea0003800000 */
[----:B0-----:R-:W0:Y:S01]  /*b5b0*/  LDC.64 R36, c[0x0][0x3b0] ;  /* 0x0000ec00ff247b82 */ /* 0x001e220000000a00 */
[----:B------:R-:W-:Y:S01]  /*b5c0*/  IMAD.U32 R38, R50, 0x10000, RZ ;  /* 0x0001000032267824 */ /* 0x000fe200078e00ff */
[----:B------:R-:W-:Y:S01]  /*b5d0*/  LOP3.LUT R39, R51, 0xffff, RZ, 0xc0, !PT ;  /* 0x0000ffff33277812 */ /* 0x000fe200078ec0ff */
[----:B------:R-:W-:-:S03]  /*b5e0*/  VIADD R43, R41, 0x180 ;  /* 0x00000180292b7836 */ /* 0x000fc60000000000 */
[----:B------:R-:W-:Y:S02]  /*b5f0*/  LOP3.LUT R42, R38, 0xff0000, RZ, 0xc0, !PT ;  /* 0x00ff0000262a7812 */ /* 0x000fe400078ec0ff */
[----:B------:R-:W-:Y:S02]  /*b600*/  LOP3.LUT R38, R49, 0xff, RZ, 0xc0, !PT ;  /* 0x000000ff31267812 */ /* 0x000fe400078ec0ff */
[----:B------:R-:W-:-:S04]  /*b610*/  LEA R39, R39, R42, 0x18 ;  /* 0x0000002a27277211 */ /* 0x000fc800078ec0ff */
[----:B------:R-:W-:Y:S02]  /*b620*/  LEA R38, R38, R39, 0x8 ;  /* 0x0000002726267211 */ /* 0x000fe400078e40ff */
[----:B------:R-:W-:-:S05]  /*b630*/  LOP3.LUT R39, R47, 0xff, RZ, 0xc0, !PT ;  /* 0x000000ff2f277812 */ /* 0x000fca00078ec0ff */
[----:B------:R-:W-:Y:S02]  /*b640*/  IMAD.IADD R39, R38, 0x1, R39 ;  /* 0x0000000126277824 */ /* 0x000fe400078e0227 */
[----:B0-----:R-:W-:-:S05]  /*b650*/  IMAD.WIDE.U32 R36, R43, 0x4, R36 ;  /* 0x000000042b247825 */ /* 0x001fca00078e0024 */
[----:B------:R1:W-:Y:S02]  /*b660*/  STG.E desc[UR12][R36.64], R39 ;  /* 0x0000002724007986 */ /* 0x0003e4000c10190c */
.L_x_17376:
[----:B------:R-:W-:Y:S05]  /*b670*/  @!P0 BRA `(.L_x_17377) ;  /* 0x0000000000108947 */ /* 0x000fea0003800000 */
[----:B------:R-:W2:Y:S01]  /*b680*/  LDC.64 R4, c[0x0][0x390] ;  /* 0x0000e400ff047b82 */ /* 0x000ea20000000a00 */
[----:B------:R-:W-:-:S05]  /*b690*/  IADD3 R7, PT, PT, R41, 0x200, RZ ;  /* 0x0000020029077810 */ /* 0x000fca0007ffe0ff */
[----:B--2---:R-:W-:-:S06]  /*b6a0*/  IMAD.WIDE.U32 R4, R7, 0x10, R4 ;  /* 0x0000001007047825 */ /* 0x004fcc00078e0004 */
[----:B------:R-:W5:Y:S02]  /*b6b0*/  LDG.E.128 R4, desc[UR12][R4.64] ;  /* 0x0000000c04047981 */ /* 0x000f64000c1e1d00 */
.L_x_17377:
        /* <DEDUP_REMOVED lines=24> */
.L_x_17381:
        /* <DEDUP_REMOVED lines=12> */
.L_x_17382:
        /* <DEDUP_REMOVED lines=42> */
.L_x_17380:
        /* <DEDUP_REMOVED lines=10> */
.L_x_17379:
        /* <DEDUP_REMOVED lines=18> */
.L_x_17385:
        /* <DEDUP_REMOVED lines=12> */
.L_x_17386:
        /* <DEDUP_REMOVED lines=42> */
.L_x_17384:
        /* <DEDUP_REMOVED lines=10> */
.L_x_17383:
        /* <DEDUP_REMOVED lines=18> */
.L_x_17389:
        /* <DEDUP_REMOVED lines=12> */
.L_x_17390:
        /* <DEDUP_REMOVED lines=42> */
.L_x_17388:
        /* <DEDUP_REMOVED lines=10> */
.L_x_17387:
        /* <DEDUP_REMOVED lines=18> */
.L_x_17393:
        /* <DEDUP_REMOVED lines=12> */
.L_x_17394:
        /* <DEDUP_REMOVED lines=42> */
.L_x_17392:
        /* <DEDUP_REMOVED lines=11> */
.L_x_17378:
        /* <DEDUP_REMOVED lines=19> */
.L_x_17397:
        /* <DEDUP_REMOVED lines=12> */
.L_x_17398:
        /* <DEDUP_REMOVED lines=42> */
.L_x_17396:
        /* <DEDUP_REMOVED lines=9> */
.L_x_17395:
        /* <DEDUP_REMOVED lines=15> */
.L_x_17401:
        /* <DEDUP_REMOVED lines=12> */
.L_x_17402:
        /* <DEDUP_REMOVED lines=43> */
.L_x_17400:
        /* <DEDUP_REMOVED lines=9> */
.L_x_17399:
        /* <DEDUP_REMOVED lines=15> */
.L_x_17405:
        /* <DEDUP_REMOVED lines=12> */
.L_x_17406:
        /* <DEDUP_REMOVED lines=43> */
.L_x_17404:
        /* <DEDUP_REMOVED lines=9> */
.L_x_17403:
        /* <DEDUP_REMOVED lines=15> */
.L_x_17408:
        /* <DEDUP_REMOVED lines=12> */
.L_x_17409:
        /* <DEDUP_REMOVED lines=43> */
.L_x_17407:
        /* <DEDUP_REMOVED lines=9> */
.L_x_17391:
[----:B------:R-:W-:Y:S01]  /*dfa0*/  VIADD R43, R40, 0x200 ;  /* 0x00000200282b7836 */ /* 0x000fe20000000000 */
[----:B------:R-:W-:-:S03]  /*dfb0*/  IADD3 R61, PT, PT, R41, 0x280, RZ ;  /* 0x00000280293d7810 */ /* 0x000fc60007ffe0ff */
[----:B------:R-:W-:-:S05]  /*dfc0*/  IMAD.WIDE.U32 R42, R43, 0x10, R86 ;  /* 0x000000102b2a7825 */ /* 0x000fca00078e0056 */
[----:B-----5:R0:W-:Y:S01]  /*dfd0*/  STG.E.128 desc[UR12][R42.64], R36 ;  /* 0x000000242a007986 */ /* 0x0201e2000c101d0c */
[----:B------:R-:W-:Y:S05]  /*dfe0*/  @!P0 BRA `(.L_x_17410) ;  /* 0x0000000000308947 */ /* 0x000fea0003800000 */
[----:B------:R-:W1:Y:S01]  /*dff0*/  LDC.64 R88, c[0x0][0x3b0] ;  /* 0x0000ec00ff587b82 */ /* 0x000e620000000a00 */
[----:B0-----:R-:W-:Y:S01]  /*e000*/  IMAD.U32 R43, R50, 0x10000, RZ ;  /* 0x00010000322b7824 */ /* 0x001fe200078e00ff */
[----:B------:R-:W-:Y:S01]  /*e010*/  LOP3.LUT R56, R51, 0xffff, RZ, 0xc0, !PT ;  /* 0x0000ffff33387812 */ /* 0x000fe200078ec0ff */
[----:B------:R-:W-:Y:S01]  /*e020*/  VIADD R41, R41, 0x200 ;  /* 0x0000020029297836 */ /* 0x000fe20000000000 */
[----:B------:R-:W-:Y:S02]  /*e030*/  LOP3.LUT R42, R49, 0xff, RZ, 0xc0, !PT ;  /* 0x000000ff312a7812 */ /* 0x000fe400078ec0ff */
[----:B------:R-:W-:-:S04]  /*e040*/  LOP3.LUT R43, R43, 0xff0000, RZ, 0xc0, !PT ;  /* 0x00ff00002b2b7812 */ /* 0x000fc800078ec0ff */
[----:B------:R-:W-:-:S04]  /*e050*/  LEA R43, R56, R43, 0x18 ;  /* 0x0000002b382b7211 */ /* 0x000fc800078ec0ff */
[----:B------:R-:W-:Y:S02]  /*e060*/  LEA R43, R42, R43, 0x8 ;  /* 0x0000002b2a2b7211 */ /* 0x000fe400078e40ff */
[----:B------:R-:W-:-:S05]  /*e070*/  LOP3.LUT R42, R47, 0xff, RZ, 0xc0, !PT ;  /* 0x000000ff2f2a7812 */ /* 0x000fca00078ec0ff */
[----:B------:R-:W-:Y:S02]  /*e080*/  IMAD.IADD R42, R43, 0x1, R42 ;  /* 0x000000012b2a7824 */ /* 0x000fe400078e022a */
[----:B-1----:R-:W-:-:S05]  /*e090*/  IMAD.WIDE.U32 R88, R41, 0x4, R88 ;  /* 0x0000000429587825 */ /* 0x002fca00078e0058 */
[----:B------:R1:W-:Y:S02]  /*e0a0*/  STG.E desc[UR12][R88.64], R42 ;  /* 0x0000002a58007986 */ /* 0x0003e4000c10190c */
.L_x_17410:
[----:B------:R-:W-:Y:S05]  /*e0b0*/  @!P0 BRA `(.L_x_17411) ;  /* 0x00000000000c8947 */ /* 0x000fea0003800000 */
[----:B------:R-:W2:Y:S02]  /*e0c0*/  LDC.64 R4, c[0x0][0x390] ;  /* 0x0000e400ff047b82 */ /* 0x000ea40000000a00 */
[----:B--2---:R-:W-:-:S06]  /*e0d0*/  IMAD.WIDE.U32 R4, R61, 0x10, R4 ;  /* 0x000000103d047825 */ /* 0x004fcc00078e0004 */
[----:B------:R-:W5:Y:S02]  /*e0e0*/  LDG.E.128 R4, desc[UR12][R4.64] ;  /* 0x0000000c04047981 */ /* 0x000f64000c1e1d00 */
.L_x_17411:
[----:B------:R-:W-:Y:S01]  /*e0f0*/  IADD3 R63, PT, PT, R40, 0x280, RZ ;  /* 0x00000280283f7810 */ /* 0x000fe20007ffe0ff */
[----:B------:R-:W-:Y:S06]  /*e100*/  BRA.U !UP0, `(.L_x_17412) ;  /* 0x00000015083c7547 */ /* 0x000fec000b800000 */
[----:B------:R-:W0:Y:S02]  /*e110*/  LDC.64 R40, c[0x0][0x3a0] ;  /* 0x0000e800ff287b82 */ /* 0x000e240000000a00 */
[----:B01----:R-:W-:-:S06]  /*e120*/  IMAD.WIDE.U32 R42, R63, 0x10, R40 ;  /* 0x000000103f2a7825 */ /* 0x003fcc00078e0028 */
[----:B------:R-:W5:Y:S01]  /*e130*/  LDG.E.128 R40, desc[UR12][R42.64] ;  /* 0x0000000c2a287981 */ /* 0x000f62000c1e1d00 */
[----:B------:R-:W-:-:S13]  /*e140*/  ISETP.GT.AND P1, PT, R60, RZ, PT ;  /* 0x000000ff3c00720c */ /* 0x000fda0003f24270 */
        /* <DEDUP_REMOVED lines=18> */
.L_x_17415:
        /* <DEDUP_REMOVED lines=12> */
.L_x_17416:
        /* <DEDUP_REMOVED lines=43> */
.L_x_17414:
        /* <DEDUP_REMOVED lines=10> */
.L_x_17413:
        /* <DEDUP_REMOVED lines=18> */
.L_x_17419:
        /* <DEDUP_REMOVED lines=12> */
.L_x_17420:
        /* <DEDUP_REMOVED lines=42> */
.L_x_17418:
        /* <DEDUP_REMOVED lines=10> */
.L_x_17417:
        /* <DEDUP_REMOVED lines=18> */
.L_x_17423:
        /* <DEDUP_REMOVED lines=12> */
.L_x_17424:
        /* <DEDUP_REMOVED lines=43> */
.L_x_17422:
        /* <DEDUP_REMOVED lines=10> */
.L_x_17421:
        /* <DEDUP_REMOVED lines=18> */
.L_x_17427:
        /* <DEDUP_REMOVED lines=12> */
.L_x_17428:
        /* <DEDUP_REMOVED lines=42> */
.L_x_17426:
        /* <DEDUP_REMOVED lines=11> */
.L_x_17412:
        /* <DEDUP_REMOVED lines=19> */
.L_x_17431:
        /* <DEDUP_REMOVED lines=12> */
.L_x_17432:
        /* <DEDUP_REMOVED lines=42> */
.L_x_17430:
        /* <DEDUP_REMOVED lines=9> */
.L_x_17429:
        /* <DEDUP_REMOVED lines=15> */
.L_x_17435:
        /* <DEDUP_REMOVED lines=12> */
.L_x_17436:
        /* <DEDUP_REMOVED lines=43> */
.L_x_17434:
        /* <DEDUP_REMOVED lines=9> */
.L_x_17433:
        /* <DEDUP_REMOVED lines=15> */
.L_x_17439:
        /* <DEDUP_REMOVED lines=12> */
.L_x_17440:
        /* <DEDUP_REMOVED lines=43> */
.L_x_17438:
        /* <DEDUP_REMOVED lines=9> */
.L_x_17437:
        /* <DEDUP_REMOVED lines=15> */
.L_x_17442:
        /* <DEDUP_REMOVED lines=12> */
.L_x_17443:
        /* <DEDUP_REMOVED lines=43> */
.L_x_17441:
        /* <DEDUP_REMOVED lines=9> */
.L_x_17425:
[----:B------:R-:W-:Y:S01]  /*109f0*/  FADD.FTZ R60, RZ, R8 ;  /* 0x00000008ff3c7221 */ /* 0x000fe20000010000 */
[----:B------:R-:W-:-:S04]  /*10a00*/  IMAD.WIDE.U32 R86, R63, 0x10, R86 ;  /* 0x000000103f567825 */ /* 0x000fc800078e0056 */
[----:B------:R-:W-:Y:S01]  /*10a10*/  FADD.FTZ R65, R60, R9 ;  /* 0x000000093c417221 */ /* 0x000fe20000010000 */
[----:B-----5:R0:W-:Y:S03]  /*10a20*/  STG.E.128 desc[UR12][R86.64], R40 ;  /* 0x0000002856007986 */ /* 0x0201e6000c101d0c */
        /* <DEDUP_REMOVED lines=23> */
[----:B------:R-:W0:Y:S01]  /*10ba0*/  LDC.64 R86, c[0x0][0x3b0] ;  /* 0x0000ec00ff567b82 */ /* 0x000e220000000a00 */
[----:B------:R-:W-:Y:S02]  /*10bb0*/  SHF.L.U32 R65, R50, 0x10, RZ ;  /* 0x0000001032417819 */ /* 0x000fe400000006ff */
[----:B------:R-:W-:Y:S02]  /*10bc0*/  LOP3.LUT R84, R51, 0xffff, RZ, 0xc0, !PT ;  /* 0x0000ffff33547812 */ /* 0x000fe400078ec0ff */
[----:B------:R-:W-:Y:S02]  /*10bd0*/  LOP3.LUT R65, R65, 0xff0000, RZ, 0xc0, !PT ;  /* 0x00ff000041417812 */ /* 0x000fe400078ec0ff */
[----:B------:R-:W-:Y:S02]  /*10be0*/  LOP3.LUT R60, R49, 0xff, RZ, 0xc0, !PT ;  /* 0x000000ff313c7812 */ /* 0x000fe400078ec0ff */
[----:B------:R-:W-:Y:S01]  /*10bf0*/  LOP3.LUT R63, R47, 0xff, RZ, 0xc0, !PT ;  /* 0x000000ff2f3f7812 */ /* 0x000fe200078ec0ff */
[----:B------:R-:W-:-:S05]  /*10c00*/  IMAD R65, R84, 0x1000000, R65 ;  /* 0x0100000054417824 */ /* 0x000fca00078e0241 */
[----:B------:R-:W-:-:S05]  /*10c10*/  LEA R60, R60, R65, 0x8 ;  /* 0x000000413c3c7211 */ /* 0x000fca00078e40ff */
[----:B------:R-:W-:Y:S02]  /*10c20*/  IMAD.IADD R60, R60, 0x1, R63 ;  /* 0x000000013c3c7824 */ /* 0x000fe400078e023f */
[----:B0-----:R-:W-:-:S05]  /*10c30*/  IMAD.WIDE.U32 R86, R61, 0x4, R86 ;  /* 0x000000043d567825 */ /* 0x001fca00078e0056 */
[----:B------:R0:W-:Y:S02]  /*10c40*/  STG.E desc[UR12][R86.64], R60 ;  /* 0x0000003c56007986 */ /* 0x0001e4000c10190c */
.L_x_17444:
[----:B0-----:R-:W0:Y:S01]  /*10c50*/  SHFL.BFLY PT, R60, R67, 0x1, 0x1f ;  /* 0x0c201f00433c7f89 */ /* 0x001e2200000e0000 */
[----:B------:R-:W-:Y:S01]  /*10c60*/  LOP3.LUT P0, RZ, R58, 0x1f, RZ, 0xc0, !PT ;  /* 0x0000001f3aff7812 */ /* 0x000fe2000780c0ff */
        /* <DEDUP_REMOVED lines=59> */
[----:B------:R-:W-:-:S04]  /*11020*/  LOP3.LUT R63, R58, 0x1f, RZ, 0xc0, !PT ;  /* 0x0000001f3a3f7812 */ /* 0x000fc800078ec0ff */
[----:B------:R-:W0:Y:S01]  /*11030*/  SHFL.BFLY PT, R84, R65, 0x1, 0x1f ;  /* 0x0c201f0041547f89 */ /* 0x000e2200000e0000 */
[----:B------:R-:W-:Y:S02]  /*11040*/  ISETP.GT.U32.AND P1, PT, R63, 0x3, PT ;  /* 0x000000033f00780c */ /* 0x000fe40003f24070 */
[----:B------:R-:W-:Y:S01]  /*11050*/  MOV R63, RZ ;  /* 0x000000ff003f7202 */ /* 0x000fe20000000f00 */
        /* <DEDUP_REMOVED lines=17> */
.L_x_17446:
[----:B------:R-:W-:Y:S05]  /*11170*/  BSYNC.RECONVERGENT B0 ;  /* 0x0000000000007941 */ /* 0x000fea0003800200 */
.L_x_17445:
[----:B------:R-:W-:Y:S01]  /*11180*/  BAR.SYNC.DEFER_BLOCKING 0x0 ;  /* 0x0000000000007b1d */ /* 0x000fe20000010000 */
[----:B0-----:R-:W-:-:S05]  /*11190*/  CS2R R60, SRZ ;  /* 0x00000000003c7805 */ /* 0x001fca000001ff00 */
        /* <DEDUP_REMOVED lines=10> */
.L_x_17448:
[----:B------:R-:W-:Y:S05]  /*11240*/  BSYNC.RECONVERGENT B0 ;  /* 0x0000000000007941 */ /* 0x000fea0003800200 */
.L_x_17447:
        /* <DEDUP_REMOVED lines=34> */
[----:B------:R-:W0:Y:S02]  /*11470*/  @!P0 LDC.64 R86, c[0x0][0x3c0] ;  /* 0x0000f000ff568b82 */ /* 0x000e240000000a00 */
[----:B------:R-:W-:-:S03]  /*11480*/  FMUL.FTZ R71, R71, R84 ;  /* 0x0000005447477220 */ /* 0x000fc60000410000 */
[----:B------:R-:W1:Y:S01]  /*11490*/  SHFL.IDX PT, R63, R63, RZ, 0x1f ;  /* 0x00001fff3f3f7589 */ /* 0x000e6200000e0000 */
[----:B------:R-:W-:Y:S02]  /*114a0*/  FFMA.FTZ R71, R60, R71, R61 ;  /* 0x000000473c477223 */ /* 0x000fe4000001003d */
[----:B------:R-:W2:Y:S03]  /*114b0*/  LDC R61, c[0x0][0x448] ;  /* 0x00011200ff3d7b82 */ /* 0x000ea60000000800 */
[----:B------:R-:W2:Y:S05]  /*114c0*/  SHFL.IDX PT, R60, R71, RZ, 0x1f ;  /* 0x00001fff473c7589 */ /* 0x000eaa00000e0000 */
[----:B------:R-:W3:Y:S01]  /*114d0*/  @!P0 LDC.64 R84, c[0x0][0x3c8] ;  /* 0x0000f200ff548b82 */ /* 0x000ee20000000a00 */
[----:B-1----:R-:W-:-:S05]  /*114e0*/  FMUL.FTZ R65, R63, R63 ;  /* 0x0000003f3f417220 */ /* 0x002fca0000410000 */
[----:B------:R-:W-:Y:S01]  /*114f0*/  FSEL R65, R65, RZ, P1 ;  /* 0x000000ff41417208 */ /* 0x000fe20000800000 */
[----:B--2---:R-:W-:Y:S01]  /*11500*/  FFMA.FTZ R60, R60, UR25, R61 ;  /* 0x000000193c3c7c23 */ /* 0x004fe2000801003d */
[----:B------:R-:W-:-:S03]  /*11510*/  MOV R61, UR7 ;  /* 0x00000007003d7c02 */ /* 0x000fc60008000f00 */
[----:B------:R-:W-:Y:S01]  /*11520*/  FADD.FTZ R60, R60, R65 ;  /* 0x000000413c3c7221 */ /* 0x000fe20000010000 */
[----:B------:R-:W-:Y:S02]  /*11530*/  IMAD.U32 R65, RZ, RZ, UR7 ;  /* 0x00000007ff417e24 */ /* 0x000fe4000f8e00ff */
[----:B---3--:R-:W-:-:S03]  /*11540*/  @!P0 IMAD.WIDE R84, R61, 0x4, R84 ;  /* 0x000000043d548825 */ /* 0x008fc600078e0254 */
[----:B------:R-:W1:Y:S01]  /*11550*/  MUFU.RSQ R60, R60 ;  /* 0x0000003c003c7308 */ /* 0x000e620000001400 */
[----:B0-----:R-:W-:-:S05]  /*11560*/  @!P0 IMAD.WIDE R86, R65, 0x4, R86 ;  /* 0x0000000441568825 */ /* 0x001fca00078e0256 */
[----:B------:R0:W-:Y:S04]  /*11570*/  @!P0 STG.E desc[UR12][R86.64], R63 ;  /* 0x0000003f56008986 */ /* 0x0001e8000c10190c */
[----:B-1----:R0:W-:Y:S01]  /*11580*/  @!P0 STG.E desc[UR12][R84.64], R60 ;  /* 0x0000003c54008986 */ /* 0x0021e2000c10190c */
[----:B------:R-:W-:Y:S05]  /*11590*/  BRA.U !UP0, `(.L_x_17449) ;  /* 0x0000000908447547 */ /* 0x000fea000b800000 */
[----:B0-----:R-:W-:Y:S01]  /*115a0*/  FSEL R84, R63, RZ, !P1 ;  /* 0x000000ff3f547208 */ /* 0x001fe20004800000 */
[----:B------:R-:W-:Y:S01]  /*115b0*/  UIADD3 UR4, UPT, UPT, UR6, -0x1, URZ ;  /* 0xffffffff06047890 */ /* 0x000fe2000fffe0ff */
[----:B------:R-:W-:-:S03]  /*115c0*/  HADD2.F32 R86, -RZ, R74.H1_H1 ;  /* 0x3000004aff567230 */ /* 0x000fc60000004100 */
[C---:B------:R-:W-:Y:S01]  /*115d0*/  FADD.FTZ R79, -R84.reuse, R8 ;  /* 0x00000008544f7221 */ /* 0x040fe20000010100 */
[C---:B------:R-:W-:Y:S01]  /*115e0*/  FADD.FTZ R85, -R84.reuse, R11 ;  /* 0x0000000b54557221 */ /* 0x040fe20000010100 */
[C---:B------:R-:W-:Y:S01]  /*115f0*/  FADD.FTZ R81, -R84.reuse, R9 ;  /* 0x0000000954517221 */ /* 0x040fe20000010100 */
[----:B------:R-:W-:Y:S01]  /*11600*/  FADD.FTZ R65, -R84, R16 ;  /* 0x0000001054417221 */ /* 0x000fe20000010100 */
        /* <DEDUP_REMOVED lines=22> */
[----:B------:R-:W-:Y:S01]  /*11770*/  FMUL.FTZ R16, R60, R85 ;  /* 0x000000553c107220 */ /* 0x000fe20000410000 */
[----:B------:R-:W-:Y:S01]  /*11780*/  USHF.R.S32.HI UR5, URZ, 0x1f, UR4 ;  /* 0x0000001fff057899 */ /* 0x000fe20008011404 */
[----:B------:R-:W0:Y:S01]  /*11790*/  LDC.64 R84, c[0x0][0x428] ;  /* 0x00010a00ff547b82 */ /* 0x000e220000000a00 */
[----:B------:R-:W-:-:S02]  /*117a0*/  HADD2.F32 R13, -RZ, R50.H1_H1 ;  /* 0x30000032ff0d7230 */ /* 0x000fc40000004100 */
[C---:B------:R-:W-:Y:S01]  /*117b0*/  FMUL.FTZ R18, R60.reuse, R81 ;  /* 0x000000513c127220 */ /* 0x040fe20000410000 */
[----:B------:R-:W-:Y:S01]  /*117c0*/  ULEA.HI UR5, UR5, UR4, URZ, 0x2 ;  /* 0x0000000405057291 */ /* 0x000fe2000f8f10ff */
[----:B------:R-:W-:Y:S02]  /*117d0*/  HADD2.F32 R12, -RZ, R2.H0_H0 ;  /* 0x20000002ff0c7230 */ /* 0x000fe40000004100 */
[C---:B------:R-:W-:Y:S01]  /*117e0*/  FMUL.FTZ R83, R60.reuse, R83 ;  /* 0x000000533c537220 */ /* 0x040fe20000410000 */
[----:B------:R-:W-:Y:S02]  /*117f0*/  HADD2.F32 R10, -RZ, R47.H1_H1 ;  /* 0x3000002fff0a7230 */ /* 0x000fe40000004100 */
[----:B------:R-:W-:Y:S01]  /*11800*/  FMUL.FTZ R61, R60, R61 ;  /* 0x0000003d3c3d7220 */ /* 0x000fe20000410000 */
[----:B------:R-:W-:Y:S02]  /*11810*/  HADD2.F32 R14, -RZ, R3.H0_H0 ;  /* 0x20000003ff0e7230 */ /* 0x000fe40000004100 */
[----:B------:R-:W-:Y:S01]  /*11820*/  FFMA.FTZ R12, R87, R13, R12 ;  /* 0x0000000d570c7223 */ /* 0x000fe2000001000c */
[----:B------:R-:W-:-:S02]  /*11830*/  IMAD.U32 R15, RZ, RZ, UR5 ;  /* 0x00000005ff0f7e24 */ /* 0x000fc4000f8e00ff */
[C---:B------:R-:W-:Y:S01]  /*11840*/  FMUL.FTZ R65, R60.reuse, R65 ;  /* 0x000000413c417220 */ /* 0x040fe20000410000 */
[--C-:B------:R-:W-:Y:S02]  /*11850*/  HADD2.F32 R13, -RZ, R72.reuse.H0_H0 ;  /* 0x20000048ff0d7230 */ /* 0x100fe40000004100 */
[----:B------:R-:W-:Y:S01]  /*11860*/  FMUL.FTZ R17, R60, R17 ;  /* 0x000000113c117220 */ /* 0x000fe20000410000 */
[----:B------:R-:W-:Y:S01]  /*11870*/  HADD2.F32 R87, -RZ, R49.H1_H1 ;  /* 0x30000031ff577230 */ /* 0x000fe20000004100 */
[----:B------:R-:W-:Y:S01]  /*11880*/  LEA.HI.SX32 R58, R15, R58, 0x1e ;  /* 0x0000003a0f3a7211 */ /* 0x000fe200078ff2ff */
[----:B------:R-:W-:Y:S02]  /*11890*/  HADD2.F32 R8, -RZ, R51.H1_H1 ;  /* 0x30000033ff087230 */ /* 0x000fe40000004100 */
[----:B------:R-:W-:Y:S01]  /*118a0*/  FFMA.FTZ R13, R18, R10, R13 ;  /* 0x0000000a120d7223 */ /* 0x000fe2000001000d */
[----:B------:R-:W-:Y:S02]  /*118b0*/  HADD2.F32 R15, -RZ, R72.H1_H1 ;  /* 0x30000048ff0f7230 */ /* 0x000fe40000004100 */
[----:B------:R-:W-:Y:S01]  /*118c0*/  FFMA.FTZ R14, R83, R87, R14 ;  /* 0x00000057530e7223 */ /* 0x000fe2000001000e */
[----:B------:R-:W-:-:S02]  /*118d0*/  HADD2.F32 R83, -RZ, R24.H0_H0 ;  /* 0x20000018ff537230 */ /* 0x000fc40000004100 */
[----:B------:R-:W-:Y:S01]  /*118e0*/  FMUL.FTZ R67, R60, R67 ;  /* 0x000000433c437220 */ /* 0x000fe20000410000 */
[----:B------:R-:W-:Y:S02]  /*118f0*/  HADD2.F32 R81, -RZ, R53.H0_H0 ;  /* 0x20000035ff517230 */ /* 0x000fe40000004100 */
[----:B------:R-:W-:Y:S01]  /*11900*/  FFMA.FTZ R15, R16, R8, R15 ;  /* 0x00000008100f7223 */ /* 0x000fe2000001000f */
[----:B0-----:R-:W-:-:S04]  /*11910*/  IMAD.WIDE.U32 R88, R58, 0x10, R84 ;  /* 0x000000103a587825 */ /* 0x001fc800078e0054 */
[C---:B------:R-:W-:Y:S01]  /*11920*/  FMUL.FTZ R16, R60.reuse, R9 ;  /* 0x000000093c107220 */ /* 0x040fe20000410000 */
[C---:B------:R-:W-:Y:S01]  /*11930*/  FMUL.FTZ R9, R60.reuse, R11 ;  /* 0x0000000b3c097220 */ /* 0x040fe20000410000 */
[C---:B------:R-:W-:Y:S01]  /*11940*/  FMUL.FTZ R11, R60.reuse, R63 ;  /* 0x0000003f3c0b7220 */ /* 0x040fe20000410000 */
[----:B------:R-:W-:Y:S01]  /*11950*/  HADD2.F32 R8, -RZ, R52.H0_H0 ;  /* 0x20000034ff087230 */ /* 0x000fe20000004100 */
[----:B------:R0:W-:Y:S01]  /*11960*/  STG.E.128 desc[UR12][R88.64], R12 ;  /* 0x0000000c58007986 */ /* 0x0001e2000c101d0c */
        /* <DEDUP_REMOVED lines=16> */
[----:B------:R-:W-:-:S02]  /*11a70*/  HADD2.F32 R71, -RZ, R52.H1_H1 ;  /* 0x30000034ff477230 */ /* 0x000fc40000004100 */
[--C-:B0-----:R-:W-:Y:S02]  /*11a80*/  HADD2.F32 R15, -RZ, R54.reuse.H1_H1 ;  /* 0x30000036ff0f7230 */ /* 0x101fe40000004100 */
[----:B------:R-:W-:Y:S02]  /*11a90*/  HADD2.F32 R14, -RZ, R27.H0_H0 ;  /* 0x2000001bff0e7230 */ /* 0x000fe40000004100 */
[----:B------:R-:W-:Y:S02]  /*11aa0*/  HADD2.F32 R10, -RZ, R25.H0_H0 ;  /* 0x20000019ff0a7230 */ /* 0x000fe40000004100 */
[----:B------:R-:W-:Y:S02]  /*11ab0*/  HADD2.F32 R60, -RZ, R54.H0_H0 ;  /* 0x20000036ff3c7230 */ /* 0x000fe40000004100 */
[----:B------:R-:W-:Y:S01]  /*11ac0*/  FFMA.FTZ R14, R67, R15, R14 ;  /* 0x0000000f430e7223 */ /* 0x000fe2000001000e */
[----:B------:R-:W-:Y:S02]  /*11ad0*/  HADD2.F32 R42, -RZ, R26.H0_H0 ;  /* 0x2000001aff2a7230 */ /* 0x000fe40000004100 */
[----:B------:R-:W-:Y:S01]  /*11ae0*/  FFMA.FTZ R10, R61, R71, R10 ;  /* 0x000000473d0a7223 */ /* 0x000fe2000001000a */
[----:B------:R-:W-:Y:S01]  /*11af0*/  HADD2.F32 R40, -RZ, R55.H0_H0 ;  /* 0x20000037ff287230 */ /* 0x000fe20000004100 */
[----:B------:R-:W-:Y:S01]  /*11b00*/  IADD3 R71, PT, PT, R58, 0x280, RZ ;  /* 0x000002803a477810 */ /* 0x000fe20007ffe0ff */
[----:B------:R-:W-:-:S02]  /*11b10*/  HADD2.F32 R16, -RZ, R76.H0_H0 ;  /* 0x2000004cff107230 */ /* 0x000fc40000004100 */
[----:B------:R-:W-:Y:S01]  /*11b20*/  FFMA.FTZ R12, R65, R60, R42 ;  /* 0x0000003c410c7223 */ /* 0x000fe2000001002a */
[----:B------:R-:W-:Y:S02]  /*11b30*/  HADD2.F32 R63, -RZ, R53.H1_H1 ;  /* 0x30000035ff3f7230 */ /* 0x000fe40000004100 */
[----:B------:R-:W-:Y:S02]  /*11b40*/  HADD2.F32 R15, -RZ, R55.H1_H1 ;  /* 0x30000037ff0f7230 */ /* 0x000fe40000004100 */
[----:B------:R-:W-:Y:S01]  /*11b50*/  FFMA.FTZ R13, R17, R40, R16 ;  /* 0x00000028110d7223 */ /* 0x000fe20000010010 */
[----:B------:R-:W-:Y:S02]  /*11b60*/  HADD2.F32 R88, -RZ, R76.H1_H1 ;  /* 0x3000004cff587230 */ /* 0x000fe40000004100 */
[----:B------:R-:W-:Y:S01]  /*11b70*/  FFMA.FTZ R11, R11, R63, R86 ;  /* 0x0000003f0b0b7223 */ /* 0x000fe20000010056 */
[----:B------:R-:W-:Y:S02]  /*11b80*/  HADD2.F32 R60, -RZ, R59.H1_H1 ;  /* 0x3000003bff3c7230 */ /* 0x000fe40000004100 */
[----:B------:R-:W-:-:S02]  /*11b90*/  HADD2.F32 R61, -RZ, R29.H0_H0 ;  /* 0x2000001dff3d7230 */ /* 0x000fc40000004100 */
[----:B------:R-:W-:Y:S01]  /*11ba0*/  FFMA.FTZ R15, R19, R15, R88 ;  /* 0x0000000f130f7223 */ /* 0x000fe20000010058 */
[----:B------:R-:W-:Y:S02]  /*11bb0*/  HADD2.F32 R42, -RZ, R62.H1_H1 ;  /* 0x3000003eff2a7230 */ /* 0x000fe40000004100 */
[----:B------:R-:W-:Y:S02]  /*11bc0*/  HADD2.F32 R40, -RZ, R78.H1_H1 ;  /* 0x3000004eff287230 */ /* 0x000fe40000004100 */
[----:B------:R-:W-:Y:S01]  /*11bd0*/  FFMA.FTZ R18, R18, R60, R61 ;  /* 0x0000003c12127223 */ /* 0x000fe2000001003d */
[----:B------:R-:W-:Y:S02]  /*11be0*/  HADD2.F32 R63, -RZ, R59.H0_H0 ;  /* 0x2000003bff3f7230 */ /* 0x000fe40000004100 */
[----:B------:R-:W-:Y:S02]  /*11bf0*/  HADD2.F32 R16, -RZ, R28.H0_H0 ;  /* 0x2000001cff107230 */ /* 0x000fe40000004100 */
[----:B------:R-:W-:Y:S01]  /*11c00*/  FFMA.FTZ R19, R23, R42, R40 ;  /* 0x0000002a17137223 */ /* 0x000fe20000010028 */
[----:B------:R-:W-:-:S02]  /*11c10*/  HADD2.F32 R17, -RZ, R62.H0_H0 ;  /* 0x2000003eff117230 */ /* 0x000fc40000004100 */
[----:B------:R-:W-:Y:S02]  /*11c20*/  HADD2.F32 R86, -RZ, R78.H0_H0 ;  /* 0x2000004eff567230 */ /* 0x000fe40000004100 */
[----:B------:R-:W-:Y:S01]  /*11c30*/  FFMA.FTZ R16, R69, R63, R16 ;  /* 0x0000003f45107223 */ /* 0x000fe20000010010 */
[----:B------:R-:W-:Y:S01]  /*11c40*/  HADD2.F32 R67, -RZ, R64.H0_H0 ;  /* 0x20000040ff437230 */ /* 0x000fe20000004100 */
[----:B------:R-:W-:Y:S01]  /*11c50*/  IADD3 R69, PT, PT, R58, 0x80, RZ ;  /* 0x000000803a457810 */ /* 0x000fe20007ffe0ff */
[----:B------:R-:W-:Y:S02]  /*11c60*/  HADD2.F32 R65, -RZ, R30.H0_H0 ;  /* 0x2000001eff417230 */ /* 0x000fe40000004100 */
[----:B------:R-:W-:Y:S01]  /*11c70*/  FFMA.FTZ R17, R21, R17, R86 ;  /* 0x0000001115117223 */ /* 0x000fe20000010056 */
[----:B------:R-:W-:Y:S02]  /*11c80*/  HADD2.F32 R23, -RZ, R66.H1_H1 ;  /* 0x30000042ff177230 */ /* 0x000fe40000004100 */
[----:B------:R-:W-:-:S02]  /*11c90*/  HADD2.F32 R42, -RZ, R80.H1_H1 ;  /* 0x30000050ff2a7230 */ /* 0x000fc40000004100 */
[----:B------:R-:W-:Y:S01]  /*11ca0*/  FFMA.FTZ R20, R20, R67, R65 ;  /* 0x0000004314147223 */ /* 0x000fe20000010041 */
[----:B------:R-:W-:Y:S01]  /*11cb0*/  HADD2.F32 R40, -RZ, R68.H0_H0 ;  /* 0x20000044ff287230 */ /* 0x000fe20000004100 */
[----:B------:R-:W-:Y:S01]  /*11cc0*/  IADD3 R65, PT, PT, R58, 0x180, RZ ;  /* 0x000001803a417810 */ /* 0x000fe20007ffe0ff */
[----:B------:R-:W-:Y:S02]  /*11cd0*/  HADD2.F32 R61, -RZ, R32.H0_H0 ;  /* 0x20000020ff3d7230 */ /* 0x000fe40000004100 */
[----:B------:R-:W-:Y:S01]  /*11ce0*/  FFMA.FTZ R23, R39, R23, R42 ;  /* 0x0000001727177223 */ /* 0x000fe2000001002a */
[----:B------:R-:W-:Y:S02]  /*11cf0*/  HADD2.F32 R21, -RZ, R66.H0_H0 ;  /* 0x20000042ff157230 */ /* 0x000fe40000004100 */
[----:B------:R-:W-:Y:S02]  /*11d00*/  HADD2.F32 R86, -RZ, R80.H0_H0 ;  /* 0x20000050ff567230 */ /* 0x000fe40000004100 */
[----:B------:R-:W-:Y:S01]  /*11d10*/  FFMA.FTZ R36, R36, R40, R61 ;  /* 0x0000002824247223 */ /* 0x000fe2000001003d */
[----:B------:R-:W-:-:S02]  /*11d20*/  HADD2.F32 R60, -RZ, R64.H1_H1 ;  /* 0x30000040ff3c7230 */ /* 0x000fc40000004100 */
[----:B------:R-:W-:Y:S02]  /*11d30*/  HADD2.F32 R63, -RZ, R31.H0_H0 ;  /* 0x2000001fff3f7230 */ /* 0x000fe40000004100 */
[----:B------:R-:W-:Y:S01]  /*11d40*/  FFMA.FTZ R21, R37, R21, R86 ;  /* 0x0000001525157223 */ /* 0x000fe20000010056 */
[----:B------:R-:W-:Y:S02]  /*11d50*/  VIADD R67, R58, 0x100 ;  /* 0x000001003a437836 */ /* 0x000fe40000000000 */
[----:B------:R-:W-:Y:S02]  /*11d60*/  HADD2.F32 R39, -RZ, R68.H1_H1 ;  /* 0x30000044ff277230 */ /* 0x000fe40000004100 */
[----:B------:R-:W-:Y:S01]  /*11d70*/  FFMA.FTZ R22, R22, R60, R63 ;  /* 0x0000003c16167223 */ /* 0x000fe2000001003f */
[----:B------:R-:W-:Y:S02]  /*11d80*/  HADD2.F32 R61, -RZ, R33.H0_H0 ;  /* 0x20000021ff3d7230 */ /* 0x000fe40000004100 */
[----:B------:R-:W-:-:S02]  /*11d90*/  HADD2.F32 R37, -RZ, R70.H0_H0 ;  /* 0x20000046ff257230 */ /* 0x000fc40000004100 */
[----:B------:R-:W-:Y:S02]  /*11da0*/  HADD2.F32 R60, -RZ, R82.H0_H0 ;  /* 0x20000052ff3c7230 */ /* 0x000fe40000004100 */
[----:B------:R-:W-:Y:S01]  /*11db0*/  FFMA.FTZ R38, R38, R39, R61 ;  /* 0x0000002726267223 */ /* 0x000fe2000001003d */
[----:B------:R-:W-:Y:S02]  /*11dc0*/  HADD2.F32 R40, -RZ, R70.H1_H1 ;  /* 0x30000046ff287230 */ /* 0x000fe40000004100 */
[----:B------:R-:W-:Y:S02]  /*11dd0*/  HADD2.F32 R42, -RZ, R82.H1_H1 ;  /* 0x30000052ff2a7230 */ /* 0x000fe40000004100 */
[----:B------:R-:W-:Y:S01]  /*11de0*/  FFMA.FTZ R37, R41, R37, R60 ;  /* 0x0000002529257223 */ /* 0x000fe2000001003c */
[----:B------:R-:W-:Y:S02]  /*11df0*/  VIADD R63, R58, 0x200 ;  /* 0x000002003a3f7836 */ /* 0x000fe40000000000 */
        /* <DEDUP_REMOVED lines=11> */
.L_x_17449:
[----:B------:R-:W-:Y:S02]  /*11eb0*/  UIADD3 UR7, UPT, UPT, UR7, UR20, URZ ;  /* 0x0000001407077290 */ /* 0x000fe4000fffe0ff */
[----:B------:R-:W-:Y:S02]  /*11ec0*/  UPLOP3.LUT UP1, UPT, UPT, UPT, UP1, 0x40, 0x4 ;  /* 0x000000000004789c */ /* 0x000fe40003f2e810 */
[----:B------:R-:W-:-:S09]  /*11ed0*/  UISETP.GE.AND UP0, UPT, UR7, UR21, UPT ;  /* 0x000000150700728c */ /* 0x000fd2000bf06270 */
[----:B------:R-:W-:Y:S05]  /*11ee0*/  BRA.U !UP0, `(.L_x_17450) ;  /* 0xfffffeed08547547 */ /* 0x000fea000b83ffff */
[----:B------:R-:W-:Y:S05]  /*11ef0*/  EXIT ;  /* 0x000000000000794d */ /* 0x000fea0003800000 */
.L_x_17451:
        /* <DEDUP_REMOVED lines=16> */
.L_x_20870:


//--------------------- .text._ZN10layer_norm13ln_fwd_kernelINS_13Kernel_traitsI6__halfffffjLj3072ELj1ELj1ELj4ELj16ENS_18Kernel_traits_baseILj3072ES2_ffffjLj128EEEEELb1ELb1ELb0ELb0EEEvNS_9FwdParamsE --------------------------
	.section	.text._ZN10layer_norm13ln_fwd_kernelINS_13Kernel_traitsI6__halfffffjLj3072ELj1ELj1ELj4ELj16ENS_18Kernel_traits_baseILj3072ES2_ffffjLj128EEEEELb1ELb1ELb0ELb0EEEvNS_9FwdParamsE,"ax",@progbits
	.align	128
        .global         _ZN10layer_norm13ln_fwd_kernelINS_13Kernel_traitsI6__halfffffjLj3072ELj1ELj1ELj4ELj16ENS_18Kernel_traits_baseILj3072ES2_ffffjLj128EEEEELb1ELb1ELb0ELb0EEEvNS_9FwdParamsE
        .type           _ZN10layer_norm13ln_fwd_kernelINS_13Kernel_traitsI6__halfffffjLj3072ELj1ELj1ELj4ELj16ENS_18Kernel_traits_baseILj3072ES2_ffffjLj128EEEEELb1ELb1ELb0ELb0EEEvNS_9FwdParamsE,@function
        .size           _ZN10layer_norm13ln_fwd_kernelINS_13Kernel_traitsI6__halfffffjLj3072ELj1ELj1ELj4ELj16ENS_18Kernel_traits_baseILj3072ES2_ffffjLj128EEEEELb1ELb1ELb0ELb0EEEvNS_9FwdParamsE,(.L_x_20871 - _ZN10layer_norm13ln_fwd_kernelINS_13Kernel_traitsI6__halfffffjLj3072ELj1ELj1ELj4ELj16ENS_18Kernel_traits_baseILj3072ES2_ffffjLj128EEEEELb1ELb1ELb0ELb0EEEvNS_9FwdParamsE)
        .other          _ZN10layer_norm13ln_fwd_kernelINS_13Kernel_traitsI6__halfffffjLj3072ELj1ELj1ELj4ELj16ENS_18Kernel_traits_baseILj3072ES2_ffffjLj128EEEEELb1ELb1ELb0ELb0EEEvNS_9FwdParamsE,@"STO_CUDA_ENTRY STV_DEFAULT"
_ZN10layer_norm13ln_fwd_kernelINS_13Kernel_traitsI6__halfffffjLj3072ELj1ELj1ELj4ELj16ENS_18Kernel_traits_baseILj3072ES2_ffffjLj128EEEEELb1ELb1ELb0ELb0EEEvNS_9FwdParamsE:
.text._ZN10layer_norm13ln_fwd_kernelINS_13Kernel_traitsI6__halfffffjLj3072ELj1ELj1ELj4ELj16ENS_18Kernel_traits_baseILj3072ES2_ffffjLj128EEEEELb1ELb1ELb0ELb0EEEvNS_9FwdParamsE:
        /* <DEDUP_REMOVED lines=20> */
[----:B------:R-:W-:Y:S01]  /*0140*/  UISETP.NE.AND.EX UP0, UPT, UR5, URZ, UPT, UP0 ;  /* 0x000000ff0500728c */ /* 0x000fe2000bf05300 */
[----:B------:R-:W-:-:S02]  /*0150*/  SHF.R.S32.HI R0, RZ, 0x1f, R13 ;  /* 0x0000001fff007819 */ /* 0x000fc4000001140d */
[--C-:B------:R-:W-:Y:S02]  /*0160*/  LOP3.LUT R48, R8, 0x1f, R49.reuse, 0xf8, !PT ;  /* 0x0000001f08307812 */ /* 0x100fe400078ef831 */
[----:B------:R-:W-:Y:S01]  /*0170*/  LEA.HI R0, R0, R13, RZ, 0x2 ;  /* 0x0000000d00007211 */ /* 0x000fe200078f10ff */
[----:B------:R-:W0:Y:S01]  /*0180*/  LDC R10, c[0x0][0x360] ;  /* 0x0000d800ff0a7b82 */ /* 0x000e220000000800 */
[----:B------:R-:W-:Y:S02]  /*0190*/  LOP3.LUT R46, R49, 0x1f, RZ, 0xc0, !PT ;  /* 0x0000001f312e7812 */ /* 0x000fe400078ec0ff */
[----:B---3--:R-:W-:Y:S01]  /*01a0*/  SHF.R.S32.HI R7, RZ, 0x2, R0 ;  /* 0x00000002ff077819 */ /* 0x008fe20000011400 */
[----:B0-----:R-:W-:Y:S01]  /*01b0*/  IMAD R47, R10, UR10, R49 ;  /* 0x0000000a0a2f7c24 */ /* 0x001fe2000f8e0231 */
[----:B--2---:R-:W-:Y:S02]  /*01c0*/  @P0 R2UR UR8, R2 ;  /* 0x00000000020802ca */ /* 0x004fe400000e0000 */
[----:B------:R-:W-:-:S02]  /*01d0*/  @P0 R2UR UR9, R3 ;  /* 0x00000000030902ca */ /* 0x000fc400000e0000 */
[----:B-1----:R-:W-:Y:S02]  /*01e0*/  @P0 IADD3 R6, P1, PT, R4, R11, RZ ;  /* 0x0000000b04060210 */ /* 0x002fe40007f3e0ff */
[----:B------:R-:W-:-:S03]  /*01f0*/  LOP3.LUT R2, R48, 0x7f, RZ, 0x3c, !PT ;  /* 0x0000007f30027812 */ /* 0x000fc600078e3cff */
[----:B------:R-:W-:Y:S02]  /*0200*/  @P0 IMAD.X R9, RZ, RZ, R5, P1 ;  /* 0x000000ffff090224 */ /* 0x000fe400008e0605 */
        /* <DEDUP_REMOVED lines=34> */
[----:B------:R-:W5:Y:S02]  /*0430*/  @P1 LDG.E.64 R20, desc[UR6][R32.64] ;  /* 0x0000000620141981 */ /* 0x000f64000c1e1b00 */
[----:B------:R-:W0:Y:S01]  /*0440*/  @P2 LDC.64 R56, c[0x0][0x438] ;  /* 0x00010e00ff382b82 */ /* 0x000e220000000a00 */
[----:B-1----:R-:W-:-:S05]  /*0450*/  @P1 IMAD.WIDE.U32 R34, R9, 0x8, R34 ;  /* 0x0000000809221825 */ /* 0x002fca00078e0022 */
[----:B------:R-:W5:Y:S02]  /*0460*/  @P1 LD.E.64 R40, desc[UR6][R34.64] ;  /* 0x0000000622281980 */ /* 0x000f64000c101b00 */
[----:B------:R-:W1:Y:S01]  /*0470*/  @P2 LDC.64 R58, c[0x0][0x3e8] ;  /* 0x0000fa00ff3a2b82 */ /* 0x000e620000000a00 */
[----:B--2---:R-:W-:-:S04]  /*0480*/  @P1 IMAD.WIDE.U32 R50, R9, 0x8, R50 ;  /* 0x0000000809321825 */ /* 0x004fc800078e0032 */
[----:B------:R-:W-:Y:S01]  /*0490*/  @P1 VIADD R9, R9, 0x80 ;  /* 0x0000008009091836 */ /* 0x000fe20000000000 */
[----:B------:R-:W5:Y:S02]  /*04a0*/  @P1 LDG.E.64 R22, desc[UR6][R50.64] ;  /* 0x0000000632161981 */ /* 0x000f64000c1e1b00 */
[----:B------:R-:W2:Y:S01]  /*04b0*/  @P3 LDC.64 R60, c[0x0][0x3d0] ;  /* 0x0000f400ff3c3b82 */ /* 0x000ea20000000a00 */
[----:B---3--:R-:W-:-:S05]  /*04c0*/  @P2 IMAD.WIDE.U32 R54, R9, 0x8, R54 ;  /* 0x0000000809362825 */ /* 0x008fca00078e0036 */
[----:B------:R-:W5:Y:S02]  /*04d0*/  @P2 LDG.E.64 R14, desc[UR6][R54.64] ;  /* 0x00000006360e2981 */ /* 0x000f64000c1e1b00 */
[----:B------:R-:W3:Y:S01]  /*04e0*/  @P3 LDC.64 R62, c[0x0][0x438] ;  /* 0x00010e00ff3e3b82 */ /* 0x000ee20000000a00 */
[----:B0-----:R-:W-:-:S05]  /*04f0*/  @P2 IMAD.WIDE.U32 R56, R9, 0x8, R56 ;  /* 0x0000000809382825 */ /* 0x001fca00078e0038 */
[----:B------:R-:W5:Y:S02]  /*0500*/  @P2 LD.E.64 R38, desc[UR6][R56.64] ;  /* 0x0000000638262980 */ /* 0x000f64000c101b00 */
[----:B------:R-:W0:Y:S01]  /*0510*/  @P3 LDC.64 R64, c[0x0][0x3e8] ;  /* 0x0000fa00ff403b82 */ /* 0x000e220000000a00 */
[----:B-1----:R-:W-:-:S04]  /*0520*/  @P2 IMAD.WIDE.U32 R58, R9, 0x8, R58 ;  /* 0x00000008093a2825 */ /* 0x002fc800078e003a */
[----:B------:R-:W-:Y:S01]  /*0530*/  @P2 VIADD R9, R9, 0x80 ;  /* 0x0000008009092836 */ /* 0x000fe20000000000 */
[----:B------:R-:W5:Y:S02]  /*0540*/  @P2 LDG.E.64 R24, desc[UR6][R58.64] ;  /* 0x000000063a182981 */ /* 0x000f64000c1e1b00 */
[----:B------:R-:W1:Y:S08]  /*0550*/  @P4 LDC.64 R66, c[0x0][0x3d0] ;  /* 0x0000f400ff424b82 */ /* 0x000e700000000a00 */
[----:B------:R-:W4:Y:S08]  /*0560*/  @P4 LDC.64 R70, c[0x0][0x3e8] ;  /* 0x0000fa00ff464b82 */ /* 0x000f300000000a00 */
[----:B------:R-:W4:Y:S01]  /*0570*/  @P4 LDC.64 R68, c[0x0][0x438] ;  /* 0x00010e00ff444b82 */ /* 0x000f220000000a00 */
[----:B--2---:R-:W-:-:S04]  /*0580*/  @P3 IMAD.WIDE.U32 R60, R9, 0x8, R60 ;  /* 0x00000008093c3825 */ /* 0x004fc800078e003c */
[C---:B---3--:R-:W-:Y:S01]  /*0590*/  @P3 IMAD.WIDE.U32 R62, R9.reuse, 0x8, R62 ;  /* 0x00000008093e3825 */ /* 0x048fe200078e003e */
[----:B------:R-:W5:Y:S02]  /*05a0*/  @P3 LDG.E.64 R12, desc[UR6][R60.64] ;  /* 0x000000063c0c3981 */ /* 0x000f64000c1e1b00 */
[----:B------:R-:W2:Y:S01]  /*05b0*/  @P0 LDC.64 R4, c[0x0][0x3d0] ;  /* 0x0000f400ff040b82 */ /* 0x000ea20000000a00 */
[C---:B0-----:R-:W-:Y:S01]  /*05c0*/  @P3 IMAD.WIDE.U32 R64, R9.reuse, 0x8, R64 ;  /* 0x0000000809403825 */ /* 0x041fe200078e0040 */
[----:B------:R-:W-:Y:S01]  /*05d0*/  @P3 IADD3 R9, PT, PT, R9, 0x80, RZ ;  /* 0x0000008009093810 */ /* 0x000fe20007ffe0ff */
[----:B------:R-:W5:Y:S04]  /*05e0*/  @P3 LD.E.64 R36, desc[UR6][R62.64] ;  /* 0x000000063e243980 */ /* 0x000f68000c101b00 */
[C---:B-1----:R-:W-:Y:S01]  /*05f0*/  @P4 IMAD.WIDE.U32 R66, R9.reuse, 0x8, R66 ;  /* 0x0000000809424825 */ /* 0x042fe200078e0042 */
[----:B------:R-:W5:Y:S01]  /*0600*/  @P3 LDG.E.64 R26, desc[UR6][R64.64] ;  /* 0x00000006401a3981 */ /* 0x000f62000c1e1b00 */
[----:B------:R-:W0:Y:S02]  /*0610*/  @P0 LDC.64 R30, c[0x0][0x3e8] ;  /* 0x0000fa00ff1e0b82 */ /* 0x000e240000000a00 */
[C---:B----4-:R-:W-:Y:S01]  /*0620*/  @P4 IMAD.WIDE.U32 R70, R9.reuse, 0x8, R70 ;  /* 0x0000000809464825 */ /* 0x050fe200078e0046 */
[----:B------:R-:W5:Y:S03]  /*0630*/  @P4 LDG.E.64 R10, desc[UR6][R66.64] ;  /* 0x00000006420a4981 */ /* 0x000f66000c1e1b00 */
[----:B------:R-:W-:Y:S01]  /*0640*/  @P4 IMAD.WIDE.U32 R68, R9, 0x8, R68 ;  /* 0x0000000809444825 */ /* 0x000fe200078e0044 */
[----:B------:R-:W5:Y:S01]  /*0650*/  @P4 LDG.E.64 R28, desc[UR6][R70.64] ;  /* 0x00000006461c4981 */ /* 0x000f62000c1e1b00 */
[----:B------:R-:W1:Y:S03]  /*0660*/  @P0 LDC.64 R52, c[0x0][0x438] ;  /* 0x00010e00ff340b82 */ /* 0x000e660000000a00 */
[----:B------:R-:W5:Y:S01]  /*0670*/  @P4 LD.E.64 R2, desc[UR6][R68.64] ;  /* 0x0000000644024980 */ /* 0x000f62000c101b00 */
[----:B--2---:R-:W-:-:S05]  /*0680*/  @P0 IMAD.WIDE.U32 R4, R48, 0x8, R4 ;  /* 0x0000000830040825 */ /* 0x004fca00078e0004 */
[----:B------:R1:W5:Y:S01]  /*0690*/  @P0 LDG.E.64 R16, desc[UR6][R4.64] ;  /* 0x0000000604100981 */ /* 0x000362000c1e1b00 */
[----:B0-----:R-:W-:-:S05]  /*06a0*/  @P0 IMAD.WIDE.U32 R30, R48, 0x8, R30 ;  /* 0x00000008301e0825 */ /* 0x001fca00078e001e */
[----:B------:R0:W5:Y:S01]  /*06b0*/  @P0 LDG.E.64 R18, desc[UR6][R30.64] ;  /* 0x000000061e120981 */ /* 0x000162000c1e1b00 */
[----:B-1----:R-:W-:-:S05]  /*06c0*/  @P0 IMAD.WIDE.U32 R4, R48, 0x8, R52 ;  /* 0x0000000830040825 */ /* 0x002fca00078e0034 */
[----:B------:R0:W5:Y:S01]  /*06d0*/  @P0 LD.E.64 R42, desc[UR6][R4.64] ;  /* 0x00000006042a0980 */ /* 0x000162000c101b00 */
[----:B------:R-:W-:Y:S01]  /*06e0*/  ISETP.GE.U32.AND P0, PT, R45, 0x300, PT ;  /* 0x000003002d00780c */ /* 0x000fe20003f06070 */
[----:B------:R-:W-:-:S12]  /*06f0*/  @P4 VIADD R9, R9, 0x80 ;  /* 0x0000008009094836 */ /* 0x000fd80000000000 */
[----:B0-----:R-:W-:Y:S05]  /*0700*/  @!P0 BRA `(.L_x_17454) ;  /* 0x0000000400008947 */ /* 0x001fea0003800000 */
        /* <DEDUP_REMOVED lines=10> */
.L_x_17453:
[C---:B------:R-:W-:Y:S01]  /*07b0*/  ISETP.GE.U32.AND P1, PT, R45.reuse, 0x100, PT ;  /* 0x000001002d00780c */ /* 0x040fe20003f26070 */
[----:B------:R-:W-:Y:S01]  /*07c0*/  IMAD.MOV.U32 R9, RZ, RZ, R48 ;  /* 0x000000ffff097224 */ /* 0x000fe200078e0030 */
[C---:B------:R-:W-:Y:S02]  /*07d0*/  ISETP.GE.U32.AND P2, PT, R45.reuse, 0x180, PT ;  /* 0x000001802d00780c */ /* 0x040fe40003f46070 */
[C---:B------:R-:W-:Y:S02]  /*07e0*/  ISETP.GE.U32.AND P3, PT, R45.reuse, 0x200, PT ;  /* 0x000002002d00780c */ /* 0x040fe40003f66070 */
[C---:B------:R-:W-:Y:S02]  /*07f0*/  ISETP.GE.U32.AND P4, PT, R45.reuse, 0x280, PT ;  /* 0x000002802d00780c */ /* 0x040fe40003f86070 */
[C---:B------:R-:W-:Y:S02]  /*0800*/  ISETP.GE.U32.AND P0, PT, R45.reuse, 0x80, PT ;  /* 0x000000802d00780c */ /* 0x040fe40003f06070 */
[----:B------:R-:W-:-:S03]  /*0810*/  ISETP.GE.U32.AND P5, PT, R45, 0x300, PT ;  /* 0x000003002d00780c */ /* 0x000fc60003fa6070 */
        /* <DEDUP_REMOVED lines=8> */
[C---:B-1----:R-:W-:Y:S01]  /*08a0*/  @P1 IMAD.WIDE.U32 R50, R9.reuse, 0x8, R50 ;  /* 0x0000000809321825 */ /* 0x042fe200078e0032 */
[----:B------:R-:W-:-:S04]  /*08b0*/  @P1 IADD3 R9, PT, PT, R9, 0x80, RZ ;  /* 0x0000008009091810 */ /* 0x000fc80007ffe0ff */
[----:B------:R1:W5:Y:S02]  /*08c0*/  @P1 LDG.E.64 R22, desc[UR6][R50.64] ;  /* 0x0000000632161981 */ /* 0x000364000c1e1b00 */
[----:B------:R-:W0:Y:S01]  /*08d0*/  @P3 LDC.64 R64, c[0x0][0x3e8] ;  /* 0x0000fa00ff403b82 */ /* 0x000e220000000a00 */
[----:B--2---:R-:W-:-:S05]  /*08e0*/  @P2 IMAD.WIDE.U32 R58, R9, 0x8, R52 ;  /* 0x00000008093a2825 */ /* 0x004fca00078e0034 */
[----:B------:R1:W5:Y:S02]  /*08f0*/  @P2 LDG.E.64 R14, desc[UR6][R58.64] ;  /* 0x000000063a0e2981 */ /* 0x000364000c1e1b00 */
[----:B------:R-:W2:Y:S01]  /*0900*/  @P4 LDC.64 R66, c[0x0][0x3d0] ;  /* 0x0000f400ff424b82 */ /* 0x000ea20000000a00 */
[----:B---3--:R-:W-:-:S04]  /*0910*/  @P2 IMAD.WIDE.U32 R60, R9, 0x8, R60 ;  /* 0x00000008093c2825 */ /* 0x008fc800078e003c */
[----:B------:R-:W-:Y:S01]  /*0920*/  @P2 VIADD R9, R9, 0x80 ;  /* 0x0000008009092836 */ /* 0x000fe20000000000 */
[----:B------:R1:W5:Y:S02]  /*0930*/  @P2 LDG.E.64 R24, desc[UR6][R60.64] ;  /* 0x000000063c182981 */ /* 0x000364000c1e1b00 */
[----:B------:R-:W3:Y:S01]  /*0940*/  @P4 LDC.64 R68, c[0x0][0x3e8] ;  /* 0x0000fa00ff444b82 */ /* 0x000ee20000000a00 */
[----:B----4-:R-:W-:-:S05]  /*0950*/  @P3 IMAD.WIDE.U32 R62, R9, 0x8, R62 ;  /* 0x00000008093e3825 */ /* 0x010fca00078e003e */
[----:B------:R1:W5:Y:S02]  /*0960*/  @P3 LDG.E.64 R12, desc[UR6][R62.64] ;  /* 0x000000063e0c3981 */ /* 0x000364000c1e1b00 */
[----:B------:R-:W4:Y:S01]  /*0970*/  @P5 LDC.64 R70, c[0x0][0x3d0] ;  /* 0x0000f400ff465b82 */ /* 0x000f220000000a00 */
[----:B0-----:R-:W-:-:S04]  /*0980*/  @P3 IMAD.WIDE.U32 R64, R9, 0x8, R64 ;  /* 0x0000000809403825 */ /* 0x001fc800078e0040 */
[----:B------:R-:W-:Y:S01]  /*0990*/  @P3 VIADD R9, R9, 0x80 ;  /* 0x0000008009093836 */ /* 0x000fe20000000000 */
[----:B------:R1:W5:Y:S02]  /*09a0*/  @P3 LDG.E.64 R26, desc[UR6][R64.64] ;  /* 0x00000006401a3981 */ /* 0x000364000c1e1b00 */
[----:B------:R-:W0:Y:S08]  /*09b0*/  @P5 LDC.64 R72, c[0x0][0x3e8] ;  /* 0x0000fa00ff485b82 */ /* 0x000e300000000a00 */
[----:B------:R-:W1:Y:S08]  /*09c0*/  @P0 LDC.64 R54, c[0x0][0x3d0] ;  /* 0x0000f400ff360b82 */ /* 0x000e700000000a00 */
[----:B------:R-:W1:Y:S01]  /*09d0*/  @P0 LDC.64 R56, c[0x0][0x3e8] ;  /* 0x0000fa00ff380b82 */ /* 0x000e620000000a00 */
[----:B--2---:R-:W-:-:S04]  /*09e0*/  @P4 IMAD.WIDE.U32 R66, R9, 0x8, R66 ;  /* 0x0000000809424825 */ /* 0x004fc800078e0042 */
[C---:B---3--:R-:W-:Y:S01]  /*09f0*/  @P4 IMAD.WIDE.U32 R68, R9.reuse, 0x8, R68 ;  /* 0x0000000809444825 */ /* 0x048fe200078e0044 */
[----:B------:R-:W-:Y:S01]  /*0a00*/  @P4 IADD3 R9, PT, PT, R9, 0x80, RZ ;  /* 0x0000008009094810 */ /* 0x000fe20007ffe0ff */
[----:B------:R2:W5:Y:S04]  /*0a10*/  @P4 LDG.E.64 R10, desc[UR6][R66.64] ;  /* 0x00000006420a4981 */ /* 0x000568000c1e1b00 */
[C---:B----4-:R-:W-:Y:S01]  /*0a20*/  @P5 IMAD.WIDE.U32 R52, R9.reuse, 0x8, R70 ;  /* 0x0000000809345825 */ /* 0x050fe200078e0046 */
[----:B------:R2:W5:Y:S03]  /*0a30*/  @P4 LDG.E.64 R28, desc[UR6][R68.64] ;  /* 0x00000006441c4981 */ /* 0x000566000c1e1b00 */
[----:B0-----:R-:W-:Y:S01]  /*0a40*/  @P5 IMAD.WIDE.U32 R34, R9, 0x8, R72 ;  /* 0x0000000809225825 */ /* 0x001fe200078e0048 */
[----:B------:R2:W5:Y:S03]  /*0a50*/  @P5 LDG.E.64 R30, desc[UR6][R52.64] ;  /* 0x00000006341e5981 */ /* 0x000566000c1e1b00 */
[C---:B-1----:R-:W-:Y:S01]  /*0a60*/  @P0 IMAD.WIDE.U32 R54, R48.reuse, 0x8, R54 ;  /* 0x0000000830360825 */ /* 0x042fe200078e0036 */
[----:B------:R2:W5:Y:S03]  /*0a70*/  @P5 LDG.E.64 R32, desc[UR6][R34.64] ;  /* 0x0000000622205981 */ /* 0x000566000c1e1b00 */
[----:B------:R-:W-:Y:S01]  /*0a80*/  @P0 IMAD.WIDE.U32 R56, R48, 0x8, R56 ;  /* 0x0000000830380825 */ /* 0x000fe200078e0038 */
[----:B------:R2:W5:Y:S04]  /*0a90*/  @P0 LDG.E.64 R16, desc[UR6][R54.64] ;  /* 0x0000000636100981 */ /* 0x000568000c1e1b00 */
[----:B------:R2:W5:Y:S01]  /*0aa0*/  @P0 LDG.E.64 R18, desc[UR6][R56.64] ;  /* 0x0000000638120981 */ /* 0x000562000c1e1b00 */
[----:B------:R-:W-:-:S02]  /*0ab0*/  @P0 CS2R R42, SRZ ;  /* 0x00000000002a0805 */ /* 0x000fc4000001ff00 */
[----:B------:R-:W-:Y:S02]  /*0ac0*/  @P1 CS2R R40, SRZ ;  /* 0x0000000000281805 */ /* 0x000fe4000001ff00 */
[----:B------:R-:W-:Y:S02]  /*0ad0*/  @P2 CS2R R38, SRZ ;  /* 0x0000000000262805 */ /* 0x000fe4000001ff00 */
[----:B------:R-:W-:Y:S02]  /*0ae0*/  @P3 CS2R R36, SRZ ;  /* 0x0000000000243805 */ /* 0x000fe4000001ff00 */
[----:B------:R-:W-:Y:S02]  /*0af0*/  @P4 CS2R R2, SRZ ;  /* 0x0000000000024805 */ /* 0x000fe4000001ff00 */
[----:B--2---:R-:W-:-:S07]  /*0b00*/  @P5 CS2R R4, SRZ ;  /* 0x0000000000045805 */ /* 0x004fce000001ff00 */
.L_x_17454:
[----:B------:R-:W-:Y:S05]  /*0b10*/  BSYNC.RECONVERGENT B0 ;  /* 0x0000000000007941 */ /* 0x000fea0003800200 */
.L_x_17452:
[----:B------:R-:W0:Y:S02]  /*0b20*/  LDCU UR4, c[0x0][0x384] ;  /* 0x00007080ff0477ac */ /* 0x000e240008000800 */
[----:B0-----:R-:W-:-:S06]  /*0b30*/  UISETP.GE.AND UP0, UPT, UR10, UR4, UPT ;  /* 0x000000040a00728c */ /* 0x001fcc000bf06270 */
[----:B------:R-:W-:-:S13]  /*0b40*/  PLOP3.LUT P0, PT, PT, PT, UP0, 0x80, 0x8 ;  /* 0x000000000008781c */ /* 0x000fda0003f0f008 */
[----:B------:R-:W-:Y:S05]  /*0b50*/  @P0 EXIT ;  /* 0x000000000000094d */ /* 0x000fea0003800000 */
[----:B-----5:R-:W-:Y:S01]  /*0b60*/  IMAD.MOV.U32 R83, RZ, RZ, R14 ;  /* 0x000000ffff537224 */ /* 0x020fe200078e000e */
[----:B------:R-:W-:Y:S01]  /*0b70*/  SHF.R.U64 R84, R14, 0x10, R15 ;  /* 0x000000100e547819 */ /* 0x000fe2000000120f */
[----:B------:R-:W-:Y:S01]  /*0b80*/  IMAD.MOV.U32 R85, RZ, RZ, R12 ;  /* 0x000000ffff557224 */ /* 0x000fe200078e000c */
[--C-:B------:R-:W-:Y:S01]  /*0b90*/  SHF.R.U64 R86, R12, 0x10, R13.reuse ;  /* 0x000000100c567819 */ /* 0x100fe2000000120d */
[--C-:B------:R-:W-:Y:S01]  /*0ba0*/  IMAD.MOV.U32 R14, RZ, RZ, R13.reuse ;  /* 0x000000ffff0e7224 */ /* 0x100fe200078e000d */
[----:B------:R-:W-:Y:S01]  /*0bb0*/  SHF.R.U32.HI R12, RZ, 0x10, R13 ;  /* 0x00000010ff0c7819 */ /* 0x000fe2000001160d */
[----:B------:R-:W-:Y:S01]  /*0bc0*/  IMAD.HI.U32 R13, R44, -0x2daee0ad, RZ ;  /* 0xd2511f532c0d7827 */ /* 0x000fe200078e00ff */
[----:B------:R-:W-:Y:S01]  /*0bd0*/  MOV R87, R10 ;  /* 0x0000000a00577202 */ /* 0x000fe20000000f00 */
[----:B------:R-:W0:Y:S01]  /*0be0*/  LDCU.64 UR4, c[0x0][0x3e0] ;  /* 0x00007c00ff0477ac */ /* 0x000e220008000a00 */
[--C-:B------:R-:W-:Y:S01]  /*0bf0*/  SHF.R.U64 R90, R10, 0x10, R11.reuse ;  /* 0x000000100a5a7819 */ /* 0x100fe2000000120b */
[--C-:B------:R-:W-:Y:S01]  /*0c00*/  IMAD.MOV.U32 R9, RZ, RZ, R11.reuse ;  /* 0x000000ffff097224 */ /* 0x100fe200078e000b */
[----:B------:R-:W-:Y:S01]  /*0c10*/  SHF.R.U32.HI R10, RZ, 0x10, R11 ;  /* 0x00000010ff0a7819 */ /* 0x000fe2000001160b */
[----:B------:R-:W-:Y:S01]  /*0c20*/  IMAD.MOV.U32 R79, RZ, RZ, R16 ;  /* 0x000000ffff4f7224 */ /* 0x000fe200078e0010 */
[--C-:B------:R-:W-:Y:S01]  /*0c30*/  SHF.R.U64 R80, R16, 0x10, R17.reuse ;  /* 0x0000001010507819 */ /* 0x100fe20000001211 */
[----:B------:R-:W-:Y:S01]  /*0c40*/  IMAD.HI.U32 R11, R47, -0x326172a9, RZ ;  /* 0xcd9e8d572f0b7827 */ /* 0x000fe200078e00ff */
[----:B------:R-:W-:-:S03]  /*0c50*/  SHF.R.U32.HI R16, RZ, 0x10, R17 ;  /* 0x00000010ff107819 */ /* 0x000fc60000011611 */
[----:B------:R-:W-:Y:S01]  /*0c60*/  HFMA2 R57, -RZ, RZ, 0, 0 ;  /* 0x00000000ff397431 */ /* 0x000fe200000001ff */
[----:B------:R-:W-:Y:S01]  /*0c70*/  LOP3.LUT R13, R13, UR9, RZ, 0x3c, !PT ;  /* 0x000000090d0d7c12 */ /* 0x000fe2000f8e3cff */
[----:B------:R-:W-:Y:S01]  /*0c80*/  IMAD.MOV.U32 R74, RZ, RZ, R18 ;  /* 0x000000ffff4a7224 */ /* 0x000fe200078e0012 */
[----:B------:R-:W-:Y:S01]  /*0c90*/  SHF.R.U64 R34, R18, 0x10, R19 ;  /* 0x0000001012227819 */ /* 0x000fe20000001213 */
[----:B------:R-:W-:Y:S01]  /*0ca0*/  IMAD.MOV.U32 R77, RZ, RZ, R32 ;  /* 0x000000ffff4d7224 */ /* 0x000fe200078e0020 */
[----:B------:R-:W-:Y:S01]  /*0cb0*/  SHF.R.U64 R78, R32, 0x10, R33 ;  /* 0x00000010204e7819 */ /* 0x000fe20000001221 */
[----:B------:R-:W-:Y:S01]  /*0cc0*/  IMAD.MOV.U32 R18, RZ, RZ, R17 ;  /* 0x000000ffff127224 */ /* 0x000fe200078e0011 */
[----:B------:R-:W-:Y:S01]  /*0cd0*/  MOV R81, R20 ;  /* 0x0000001400517202 */ /* 0x000fe20000000f00 */
[----:B------:R-:W-:Y:S01]  /*0ce0*/  IMAD.MOV.U32 R71, RZ, RZ, R23 ;  /* 0x000000ffff477224 */ /* 0x000fe200078e0017 */
[----:B------:R-:W-:Y:S01]  /*0cf0*/  SHF.R.U64 R82, R20, 0x10, R21 ;  /* 0x0000001014527819 */ /* 0x000fe20000001215 */
[----:B0-----:R-:W-:Y:S01]  /*0d00*/  UISETP.NE.U32.AND UP0, UPT, UR4, URZ, UPT ;  /* 0x000000ff0400728c */ /* 0x001fe2000bf05070 */
[----:B------:R-:W-:Y:S01]  /*0d10*/  MOV R20, R15 ;  /* 0x0000000f00147202 */ /* 0x000fe20000000f00 */
[----:B------:R-:W0:Y:S01]  /*0d20*/  LDCU.U8 UR4, c[0x0][0x410] ;  /* 0x00008200ff0477ac */ /* 0x000e220008000000 */
[----:B------:R-:W-:Y:S01]  /*0d30*/  SHF.R.U32.HI R32, RZ, 0x10, R15 ;  /* 0x00000010ff207819 */ /* 0x000fe2000001160f */
[----:B------:R-:W-:Y:S01]  /*0d40*/  IMAD.HI.U32 R15, R13, -0x326172a9, RZ ;  /* 0xcd9e8d570d0f7827 */ /* 0x000fe200078e00ff */
[----:B------:R-:W-:Y:S01]  /*0d50*/  PRMT R80, R80, 0x5410, R16 ;  /* 0x0000541050507816 */ /* 0x000fe20000000010 */
[----:B------:R-:W-:Y:S01]  /*0d60*/  UISETP.NE.AND.EX UP0, UPT, UR5, URZ, UPT, UP0 ;  /* 0x000000ff0500728c */ /* 0x000fe2000bf05300 */
[----:B------:R-:W-:Y:S01]  /*0d70*/  LOP3.LUT R11, R0, UR8, R11, 0x96, !PT ;  /* 0x00000008000b7c12 */ /* 0x000fe2000f8e960b */
[----:B------:R-:W-:Y:S01]  /*0d80*/  IMAD R16, R47, -0x326172a9, RZ ;  /* 0xcd9e8d572f107824 */ /* 0x000fe200078e02ff */
[----:B------:R-:W-:Y:S01]  /*0d90*/  PRMT R79, R79, 0x5410, R18 ;  /* 0x000054104f4f7816 */ /* 0x000fe20000000012 */
[----:B------:R-:W-:Y:S01]  /*0da0*/  IMAD R18, R44, -0x2daee0ad, RZ ;  /* 0xd2511f532c127824 */ /* 0x000fe200078e02ff */
        /* <DEDUP_REMOVED lines=12> */
[----:B------:R-:W-:Y:S01]  /*0e70*/  SHF.R.U64 R91, R42, 0x10, R43 ;  /* 0x000000102a5b7819 */ /* 0x000fe2000000122b */
[----:B------:R-:W-:Y:S01]  /*0e80*/  IMAD.HI.U32 R11, R17, -0x326172a9, RZ ;  /* 0xcd9e8d57110b7827 */ /* 0x000fe200078e00ff */
[----:B------:R-:W-:Y:S01]  /*0e90*/  LOP3.LUT R13, R18, UR19, R13, 0x96, !PT ;  /* 0x00000013120d7c12 */ /* 0x000fe2000f8e960d */
[----:B------:R-:W2:Y:S01]  /*0ea0*/  LDCU UR11, c[0x0][0x400] ;  /* 0x00008000ff0b77ac */ /* 0x000ea20008000800 */
[----:B------:R-:W-:Y:S01]  /*0eb0*/  SHF.R.U64 R92, R40, 0x10, R41 ;  /* 0x00000010285c7819 */ /* 0x000fe20000001229 */
[----:B------:R-:W-:Y:S01]  /*0ec0*/  IMAD R18, R15, -0x2daee0ad, RZ ;  /* 0xd2511f530f127824 */ /* 0x000fe200078e02ff */
[----:B------:R-:W-:Y:S01]  /*0ed0*/  LOP3.LUT R11, R16, UR18, R11, 0x96, !PT ;  /* 0x00000012100b7c12 */ /* 0x000fe2000f8e960b */
[----:B------:R-:W-:Y:S01]  /*0ee0*/  IMAD R16, R17, -0x326172a9, RZ ;  /* 0xcd9e8d5711107824 */ /* 0x000fe200078e02ff */
[----:B------:R-:W-:Y:S01]  /*0ef0*/  SHF.R.U64 R102, R36, 0x10, R37 ;  /* 0x0000001024667819 */ /* 0x000fe20000001225 */
[----:B------:R-:W-:Y:S01]  /*0f00*/  IMAD.HI.U32 R15, R13, -0x326172a9, RZ ;  /* 0xcd9e8d570d0f7827 */ /* 0x000fe200078e00ff */
[--C-:B------:R-:W-:Y:S01]  /*0f10*/  SHF.R.U64 R50, R22, 0x10, R23.reuse ;  /* 0x0000001016327819 */ /* 0x100fe20000001217 */
[----:B------:R-:W3:Y:S01]  /*0f20*/  LDCU.64 UR12, c[0x0][0x3a0] ;  /* 0x00007400ff0c77ac */ /* 0x000ee20008000a00 */
[----:B------:R-:W-:Y:S01]  /*0f30*/  SHF.R.U32.HI R51, RZ, 0x10, R23 ;  /* 0x00000010ff337819 */ /* 0x000fe20000011617 */
[----:B------:R-:W-:Y:S01]  /*0f40*/  IMAD.HI.U32 R17, R11, -0x2daee0ad, RZ ;  /* 0xd2511f530b117827 */ /* 0x000fe200078e00ff */
[----:B------:R-:W-:Y:S01]  /*0f50*/  LOP3.LUT R15, R16, UR20, R15, 0x96, !PT ;  /* 0x00000014100f7c12 */ /* 0x000fe2000f8e960f */
[----:B------:R-:W4:Y:S01]  /*0f60*/  LDCU.64 UR14, c[0x0][0x380] ;  /* 0x00007000ff0e77ac */ /* 0x000f220008000a00 */
[----:B------:R-:W-:Y:S01]  /*0f70*/  SHF.R.U32.HI R35, RZ, 0x10, R19 ;  /* 0x00000010ff237819 */ /* 0x000fe20000011613 */
[----:B------:R-:W-:Y:S01]  /*0f80*/  IMAD R12, R13, -0x326172a9, RZ ;  /* 0xcd9e8d570d0c7824 */ /* 0x000fe200078e02ff */
[----:B------:R-:W-:Y:S01]  /*0f90*/  LOP3.LUT R17, R18, UR21, R17, 0x96, !PT ;  /* 0x0000001512117c12 */ /* 0x000fe2000f8e9611 */
[----:B------:R-:W-:Y:S01]  /*0fa0*/  IMAD R14, R11, -0x2daee0ad, RZ ;  /* 0xd2511f530b0e7824 */ /* 0x000fe200078e02ff */
[----:B------:R-:W-:Y:S01]  /*0fb0*/  MOV R72, R22 ;  /* 0x0000001600487202 */ /* 0x000fe20000000f00 */
[----:B------:R-:W-:Y:S01]  /*0fc0*/  IMAD.HI.U32 R13, R15, -0x2daee0ad, RZ ;  /* 0xd2511f530f0d7827 */ /* 0x000fe200078e00ff */
[----:B------:R-:W-:Y:S01]  /*0fd0*/  MOV R65, R28 ;  /* 0x0000001c00417202 */ /* 0x000fe20000000f00 */
[----:B0-----:R-:W-:Y:S01]  /*0fe0*/  UISETP.NE.AND UP3, UPT, UR4, URZ, UPT ;  /* 0x000000ff0400728c */ /* 0x001fe2000bf65270 */
[----:B------:R-:W-:Y:S01]  /*0ff0*/  SHF.R.U64 R76, R28, 0x10, R29 ;  /* 0x000000101c4c7819 */ /* 0x000fe2000000121d */
[----:B------:R-:W-:Y:S01]  /*1000*/  IMAD.HI.U32 R11, R17, -0x326172a9, RZ ;  /* 0xcd9e8d57110b7827 */ /* 0x000fe200078e00ff */
[----:B------:R-:W-:-:S02]  /*1010*/  LOP3.LUT R13, R14, UR23, R13, 0x96, !PT ;  /* 0x000000170e0d7c12 */ /* 0x000fc4000f8e960d */
[----:B------:R-:W-:Y:S01]  /*1020*/  SHF.R.U32.HI R14, RZ, 0x10, R43 ;  /* 0x00000010ff0e7819 */ /* 0x000fe2000001162b */
[----:B------:R-:W-:Y:S01]  /*1030*/  IMAD R10, R17, -0x326172a9, RZ ;  /* 0xcd9e8d57110a7824 */ /* 0x000fe200078e02ff */
[----:B------:R-:W-:Y:S01]  /*1040*/  LOP3.LUT R11, R12, UR22, R11, 0x96, !PT ;  /* 0x000000160c0b7c12 */ /* 0x000fe2000f8e960b */
[----:B------:R-:W-:Y:S01]  /*1050*/  IMAD.HI.U32 R9, R13, -0x326172a9, RZ ;  /* 0xcd9e8d570d097827 */ /* 0x000fe200078e00ff */
[----:B------:R-:W-:Y:S02]  /*1060*/  PRMT R91, R91, 0x5410, R14 ;  /* 0x000054105b5b7816 */ /* 0x000fe4000000000e */
[----:B------:R-:W-:Y:S01]  /*1070*/  LOP3.LUT R17, R7, 0x7f, RZ, 0xc0, !PT ;  /* 0x0000007f07117812 */ /* 0x000fe200078ec0ff */
[----:B------:R-:W-:Y:S01]  /*1080*/  IMAD R15, R15, -0x2daee0ad, RZ ;  /* 0xd2511f530f0f7824 */ /* 0x000fe200078e02ff */
[----:B------:R-:W-:Y:S01]  /*1090*/  LOP3.LUT R9, R10, UR24, R9, 0x96, !PT ;  /* 0x000000180a097c12 */ /* 0x000fe2000f8e9609 */
[----:B------:R-:W-:Y:S01]  /*10a0*/  IMAD.HI.U32 R12, R11, -0x2daee0ad, RZ ;  /* 0xd2511f530b0c7827 */ /* 0x000fe200078e00ff */
[----:B------:R-:W-:-:S02]  /*10b0*/  LOP3.LUT R7, R7, 0xffffff80, RZ, 0xc0, !PT ;  /* 0xffffff8007077812 */ /* 0x000fc400078ec0ff */
[----:B------:R-:W-:Y:S01]  /*10c0*/  PRMT R71, R50, 0x5410, R71 ;  /* 0x0000541032477816 */ /* 0x000fe20000000047 */
[----:B------:R-:W-:Y:S01]  /*10d0*/  IMAD R14, R11, -0x2daee0ad, RZ ;  /* 0xd2511f530b0e7824 */ /* 0x000fe200078e02ff */
[----:B------:R-:W-:Y:S01]  /*10e0*/  LOP3.LUT R12, R15, UR25, R12, 0x96, !PT ;  /* 0x000000190f0c7c12 */ /* 0x000fe2000f8e960c */
[C---:B------:R-:W-:Y:S01]  /*10f0*/  IMAD.HI.U32 R11, R9.reuse, -0x2daee0ad, RZ ;  /* 0xd2511f53090b7827 */ /* 0x040fe200078e00ff */
[----:B------:R-:W-:Y:S02]  /*1100*/  SHF.R.U32.HI R15, RZ, 0x10, R41 ;  /* 0x00000010ff0f7819 */ /* 0x000fe40000011629 */
[----:B------:R-:W-:Y:S01]  /*1110*/  MOV R69, R25 ;  /* 0x0000001900457202 */ /* 0x000fe20000000f00 */
[----:B------:R-:W-:Y:S01]  /*1120*/  IMAD.HI.U32 R10, R12, -0x326172a9, RZ ;  /* 0xcd9e8d570c0a7827 */ /* 0x000fe200078e00ff */
[----:B------:R-:W-:Y:S02]  /*1130*/  LOP3.LUT R11, R14, UR27, R11, 0x96, !PT ;  /* 0x0000001b0e0b7c12 */ /* 0x000fe4000f8e960b */
[----:B------:R-:W-:Y:S01]  /*1140*/  PRMT R92, R92, 0x5410, R15 ;  /* 0x000054105c5c7816 */ /* 0x000fe2000000000f */
[----:B------:R-:W-:Y:S01]  /*1150*/  IMAD R14, R9, -0x2daee0ad, RZ ;  /* 0xd2511f53090e7824 */ /* 0x000fe200078e02ff */
[----:B------:R-:W-:Y:S01]  /*1160*/  SHF.R.U32.HI R15, RZ, 0x10, R37 ;  /* 0x00000010ff0f7819 */ /* 0x000fe20000011625 */
[----:B------:R-:W-:Y:S01]  /*1170*/  IMAD R12, R12, -0x326172a9, RZ ;  /* 0xcd9e8d570c0c7824 */ /* 0x000fe200078e02ff */
[----:B------:R-:W-:Y:S01]  /*1180*/  SHF.R.U32.HI R28, RZ, 0x10, R29 ;  /* 0x00000010ff1c7819 */ /* 0x000fe2000001161d */
[----:B------:R-:W-:Y:S01]  /*1190*/  IMAD.HI.U32 R9, R11, -0x326172a9, RZ ;  /* 0xcd9e8d570b097827 */ /* 0x000fe200078e00ff */
[----:B------:R-:W-:-:S02]  /*11a0*/  PRMT R102, R102, 0x5410, R15 ;  /* 0x0000541066667816 */ /* 0x000fc4000000000f */
[----:B------:R-:W-:Y:S01]  /*11b0*/  MOV R59, R31 ;  /* 0x0000001f003b7202 */ /* 0x000fe20000000f00 */
[----:B------:R-:W-:Y:S01]  /*11c0*/  IMAD R13, R13, -0x326172a9, RZ ;  /* 0xcd9e8d570d0d7824 */ /* 0x000fe200078e02ff */
[----:B------:R-:W-:Y:S01]  /*11d0*/  LOP3.LUT R9, R12, UR28, R9, 0x96, !PT ;  /* 0x0000001c0c097c12 */ /* 0x000fe2000f8e9609 */
[----:B------:R-:W-:Y:S01]  /*11e0*/  IMAD R11, R11, -0x326172a9, RZ ;  /* 0xcd9e8d570b0b7824 */ /* 0x000fe200078e02ff */
[----:B------:R-:W-:Y:S01]  /*11f0*/  VIADDMNMX R12, R17, -R8, RZ, !PT ;  /* 0x80000008110c7246 */ /* 0x000fe200078001ff */
[----:B------:R-:W-:Y:S01]  /*1200*/  IMAD R17, R46, -0x20, R17 ;  /* 0xffffffe02e117824 */ /* 0x000fe200078e0211 */
[----:B------:R-:W-:Y:S01]  /*1210*/  LOP3.LUT R10, R13, UR26, R10, 0x96, !PT ;  /* 0x0000001a0d0a7c12 */ /* 0x000fe2000f8e960a */
[----:B------:R-:W-:Y:S01]  /*1220*/  IMAD.MOV.U32 R70, RZ, RZ, R24 ;  /* 0x000000ffff467224 */ /* 0x000fe200078e0018 */
[----:B------:R-:W-:Y:S01]  /*1230*/  VIMNMX R12, PT, PT, R12, 0x20, PT ;  /* 0x000000200c0c7848 */ /* 0x000fe20003fe0100 */
[----:B------:R-:W-:Y:S01]  /*1240*/  IMAD.MOV.U32 R73, RZ, RZ, R19 ;  /* 0x000000ffff497224 */ /* 0x000fe200078e0013 */
[----:B------:R-:W-:Y:S01]  /*1250*/  VIMNMX R17, PT, PT, RZ, R17, !PT ;  /* 0x00000011ff117248 */ /* 0x000fe20007fe0100 */
[----:B------:R-:W-:Y:S01]  /*1260*/  IMAD.HI.U32 R13, R10, -0x2daee0ad, RZ ;  /* 0xd2511f530a0d7827 */ /* 0x000fe200078e00ff */
[----:B------:R-:W-:-:S02]  /*1270*/  PRMT R70, R70, 0x5410, R51 ;  /* 0x0000541046467816 */ /* 0x000fc40000000033 */
[----:B------:R-:W-:Y:S01]  /*1280*/  SHF.R.U64 R24, R24, 0x10, R25 ;  /* 0x0000001018187819 */ /* 0x000fe20000001219 */
[----:B------:R-:W-:Y:S01]  /*1290*/  IMAD R12, R12, 0x4, R7 ;  /* 0x000000040c0c7824 */ /* 0x000fe200078e0207 */
[----:B------:R-:W-:Y:S01]  /*12a0*/  LOP3.LUT R13, R14, UR29, R13, 0x96, !PT ;  /* 0x0000001d0e0d7c12 */ /* 0x000fe2000f8e960d */
[----:B------:R-:W-:Y:S01]  /*12b0*/  IMAD R15, R10, -0x2daee0ad, RZ ;  /* 0xd2511f530a0f7824 */ /* 0x000fe200078e02ff */
[--C-:B------:R-:W-:Y:S01]  /*12c0*/  SHF.R.U64 R60, R30, 0x10, R31.reuse ;  /* 0x000000101e3c7819 */ /* 0x100fe2000000121f */
[----:B------:R-:W-:Y:S01]  /*12d0*/  IMAD.HI.U32 R10, R9, -0x2daee0ad, RZ ;  /* 0xd2511f53090a7827 */ /* 0x000fe200078e00ff */
[----:B------:R-:W-:Y:S02]  /*12e0*/  I2FP.F32.U32 R12, R12 ;  /* 0x0000000c000c7245 */ /* 0x000fe40000201000 */
[----:B------:R-:W-:Y:S01]  /*12f0*/  SHF.R.U32.HI R61, RZ, 0x10, R31 ;  /* 0x00000010ff3d7819 */ /* 0x000fe2000001161f */
[----:B------:R-:W-:Y:S01]  /*1300*/  IMAD.HI.U32 R8, R13, -0x326172a9, RZ ;  /* 0xcd9e8d570d087827 */ /* 0x000fe200078e00ff */
[----:B------:R0:W0:Y:S01]  /*1310*/  MUFU.RCP R56, R12 ;  /* 0x0000000c00387308 */ /* 0x0000220000001000 */
[----:B------:R-:W-:-:S02]  /*1320*/  LOP3.LUT R10, R15, UR31, R10, 0x96, !PT ;  /* 0x0000001f0f0a7c12 */ /* 0x000fc4000f8e960a */
[----:B------:R-:W-:Y:S01]  /*1330*/  IMAD.MOV.U32 R68, RZ, RZ, R26 ;  /* 0x000000ffff447224 */ /* 0x000fe200078e001a */
[----:B------:R-:W-:Y:S01]  /*1340*/  LOP3.LUT R8, R11, UR30, R8, 0x96, !PT ;  /* 0x0000001e0b087c12 */ /* 0x000fe2000f8e9608 */
[--C-:B------:R-:W-:Y:S01]  /*1350*/  IMAD.MOV.U32 R67, RZ, RZ, R27.reuse ;  /* 0x000000ffff437224 */ /* 0x100fe200078e001b */
[----:B------:R-:W-:Y:S01]  /*1360*/  SHF.R.U64 R26, R26, 0x10, R27 ;  /* 0x000000101a1a7819 */ /* 0x000fe2000000121b */
[----:B------:R-:W-:Y:S01]  /*1370*/  IMAD.MOV.U32 R22, RZ, RZ, R29 ;  /* 0x000000ffff167224 */ /* 0x000fe200078e001d */
[----:B------:R-:W-:Y:S01]  /*1380*/  VIMNMX R50, PT, PT, R17, 0x20, PT ;  /* 0x0000002011327848 */ /* 0x000fe20003fe0100 */
[----:B------:R-:W-:Y:S01]  /*1390*/  IMAD.MOV.U32 R19, RZ, RZ, R21 ;  /* 0x000000ffff137224 */ /* 0x000fe200078e0015 */
[--C-:B------:R-:W-:Y:S01]  /*13a0*/  SHF.R.U64 R63, R4, 0x10, R5.reuse ;  /* 0x00000010043f7819 */ /* 0x100fe20000001205 */
[----:B------:R-:W-:Y:S01]  /*13b0*/  IMAD.MOV.U32 R58, RZ, RZ, R30 ;  /* 0x000000ffff3a7224 */ /* 0x000fe200078e001e */
[----:B------:R-:W-:Y:S01]  /*13c0*/  SHF.R.U32.HI R62, RZ, 0x10, R5 ;  /* 0x00000010ff3e7819 */ /* 0x000fe20000011605 */
[----:B------:R-:W-:Y:S01]  /*13d0*/  IMAD R13, R13, -0x326172a9, RZ ;  /* 0xcd9e8d570d0d7824 */ /* 0x000fe200078e02ff */
[----:B------:R-:W-:Y:S01]  /*13e0*/  SHF.R.U32.HI R25, RZ, 0x10, R25 ;  /* 0x00000010ff197819 */ /* 0x000fe20000011619 */
[----:B------:R-:W-:Y:S01]  /*13f0*/  IMAD R14, R9, -0x2daee0ad, RZ ;  /* 0xd2511f53090e7824 */ /* 0x000fe200078e02ff */
[----:B------:R-:W-:Y:S01]  /*1400*/  SHF.R.U32.HI R27, RZ, 0x10, R27 ;  /* 0x00000010ff1b7819 */ /* 0x000fe2000001161b */
[----:B------:R-:W-:Y:S01]  /*1410*/  IMAD.HI.U32 R51, R8, -0x2daee0ad, RZ ;  /* 0xd2511f5308337827 */ /* 0x000fe200078e00ff */
[----:B------:R-:W-:-:S02]  /*1420*/  MOV R23, R33 ;  /* 0x0000002100177202 */ /* 0x000fc40000000f00 */
[----:B------:R-:W-:Y:S01]  /*1430*/  SHF.R.U32.HI R29, RZ, 0x10, R33 ;  /* 0x00000010ff1d7819 */ /* 0x000fe20000011621 */
[----:B------:R-:W-:Y:S01]  /*1440*/  IMAD.HI.U32 R52, R10, -0x326172a9, RZ ;  /* 0xcd9e8d570a347827 */ /* 0x000fe200078e00ff */
[----:B------:R-:W-:Y:S02]  /*1450*/  SHF.R.U32.HI R21, RZ, 0x10, R21 ;  /* 0x00000010ff157819 */ /* 0x000fe40000011615 */
[----:B------:R-:W-:Y:S01]  /*1460*/  SHF.R.U64 R93, R38, 0x10, R39 ;  /* 0x00000010265d7819 */ /* 0x000fe20000001227 */
[----:B------:R-:W-:Y:S01]  /*1470*/  IMAD R50, R50, 0x4, R7 ;  /* 0x0000000432327824 */ /* 0x000fe200078e0207 */
[----:B------:R-:W-:Y:S01]  /*1480*/  SHF.R.U32.HI R16, RZ, 0x10, R39 ;  /* 0x00000010ff107819 */ /* 0x000fe20000011627 */
[----:B------:R-:W-:Y:S01]  /*1490*/  HADD2.F32 R53, -RZ, R4.H0_H0 ;  /* 0x20000004ff357230 */ /* 0x000fe20000004100 */
[--C-:B------:R-:W-:Y:S01]  /*14a0*/  SHF.R.U64 R104, R2, 0x10, R3.reuse ;  /* 0x0000001002687819 */ /* 0x100fe20000001203 */
[----:B------:R-:W-:Y:S01]  /*14b0*/  HADD2.F32 R54, -RZ, R5.H0_H0 ;  /* 0x20000005ff367230 */ /* 0x000fe20000004100 */
[----:B------:R-:W-:Y:S01]  /*14c0*/  SHF.R.U32.HI R11, RZ, 0x10, R3 ;  /* 0x00000010ff0b7819 */ /* 0x000fe20000011603 */
        /* <DEDUP_REMOVED lines=24> */
[----:B------:R-:W-:Y:S02]  /*1650*/  LOP3.LUT R51, R14, UR33, R51, 0x96, !PT ;  /* 0x000000210e337c12 */ /* 0x000fe4000f8e9633 */
[----:B------:R-:W-:Y:S02]  /*1660*/  LOP3.LUT R52, R13, UR32, R52, 0x96, !PT ;  /* 0x000000200d347c12 */ /* 0x000fe4000f8e9634 */
[----:B01234-:R-:W-:-:S07]  /*1670*/  LOP3.LUT R55, R6, 0x3, RZ, 0xc0, !PT ;  /* 0x0000000306377812 */ /* 0x01ffce00078ec0ff */
.L_x_17730:
        /* <DEDUP_REMOVED lines=8> */
[----:B------:R-:W-:Y:S03]  /*1700*/  BSSY.RECONVERGENT B0, `(.L_x_17455) ;  /* 0x00002b0000007945 */ /* 0x000fe60003800200 */
[----:B------:R-:W-:-:S04]  /*1710*/  USHF.R.S32.HI UR5, URZ, 0x1f, UR4 ;  /* 0x0000001fff057899 */ /* 0x000fc80008011404 */
[----:B------:R-:W-:-:S03]  /*1720*/  ULEA.HI UR5, UR5, UR4, URZ, 0x2 ;  /* 0x0000000405057291 */ /* 0x000fc6000f8f10ff */
[----:B------:R-:W-:-:S03]  /*1730*/  UMOV UR4, 0x3f800000 ;  /* 0x3f80000000047882 */ /* 0x000fc60000000000 */
[----:B------:R-:W-:-:S04]  /*1740*/  MOV R75, UR5 ;  /* 0x00000005004b7c02 */ /* 0x000fc80008000f00 */
[----:B------:R-:W-:-:S05]  /*1750*/  LEA.HI.SX32 R75, R75, R48, 0x1e ;  /* 0x000000304b4b7211 */ /* 0x000fca00078ff2ff */
        /* <DEDUP_REMOVED lines=24> */
.L_x_20707:
[----:B------:R-:W-:Y:S05]  /*18e0*/  BRX R32 -0x18f0                                        (*"BRANCH_TARGETS .L_x_20708,.L_x_20709,.L_x_20710"*) ;  /* 0xffffffe420c47949 */ /* 0x000fea000383ffff */
.L_x_20710:
[----:B------:R-:W-:Y:S01]  /*18f0*/  VIADD R32, R55, 0x1 ;  /* 0x0000000137207836 */ /* 0x000fe20000000000 */
[----:B------:R-:W-:Y:S01]  /*1900*/  MOV R33, R52 ;  /* 0x0000003400217202 */ /* 0x000fe20000000f00 */
[----:B------:R-:W-:Y:S01]  /*1910*/  IMAD.MOV.U32 R34, RZ, RZ, R64 ;  /* 0x000000ffff227224 */ /* 0x000fe200078e0040 */
[----:B------:R-:W-:Y:S06]  /*1920*/  BRA `(.L_x_17459) ;  /* 0x0000000000f07947 */ /* 0x000fec0003800000 */
.L_x_20708:
[----:B------:R-:W-:Y:S01]  /*1930*/  IMAD.MOV.U32 R34, RZ, RZ, R64 ;  /* 0x000000ffff227224 */ /* 0x000fe200078e0040 */
[----:B------:R-:W-:Y:S01]  /*1940*/  MOV R33, R51 ;  /* 0x0000003300217202 */ /* 0x000fe20000000f00 */
[----:B------:R-:W-:Y:S01]  /*1950*/  IMAD.MOV.U32 R32, RZ, RZ, 0x3 ;  /* 0x00000003ff207424 */ /* 0x000fe200078e00ff */
[----:B------:R-:W-:Y:S06]  /*1960*/  BRA `(.L_x_17459) ;  /* 0x0000000000e07947 */ /* 0x000fec0003800000 */
.L_x_20709:
        /* <DEDUP_REMOVED lines=13> */
.L_x_17461:
[----:B------:R-:W-:Y:S05]  /*1a40*/  BSYNC.RECONVERGENT B2 ;  /* 0x0000000000027941 */ /* 0x000fea0003800200 */
.L_x_17460:
        /* <DEDUP_REMOVED lines=42> */
.L_x_17459:
[----:B------:R-:W-:Y:S05]  /*1cf0*/  BSYNC.RECONVERGENT B1 ;  /* 0x0000000000017941 */ /* 0x000fea0003800200 */
.L_x_17458:
[----:B------:R-:W0:Y:S01]  /*1d00*/  LDC R35, c[0x0][0x408] ;  /* 0x00010200ff237b82 */ /* 0x000e220000000800 */
[----:B------:R-:W-:Y:S01]  /*1d10*/  I2FP.F32.U32 R33, R33 ;  /* 0x0000002100217245 */ /* 0x000fe20000201000 */
[----:B------:R-:W-:Y:S02]  /*1d20*/  IMAD.MOV.U32 R88, RZ, RZ, 0x2f800000 ;  /* 0x2f800000ff587424 */ /* 0x000fe400078e00ff */
[----:B-----5:R-:W-:Y:S01]  /*1d30*/  FMUL.FTZ R8, R8, UR4 ;  /* 0x0000000408087c20 */ /* 0x020fe20008410000 */
[----:B------:R-:W-:Y:S01]  /*1d40*/  ISETP.NE.AND P2, PT, R32, 0x1, PT ;  /* 0x000000012000780c */ /* 0x000fe20003f45270 */
[----:B------:R-:W-:Y:S02]  /*1d50*/  HADD2.F32 R55, -RZ, R74.H0_H0 ;  /* 0x2000004aff377230 */ /* 0x000fe40000004100 */
[----:B------:R-:W-:Y:S01]  /*1d60*/  FFMA.FTZ R33, R33, R88, 1.1641532182693481445e-10 ;  /* 0x2f00000021217423 */ /* 0x000fe20000010058 */
[----:B------:R-:W-:Y:S01]  /*1d70*/  BSSY.RECONVERGENT B1, `(.L_x_17462) ;  /* 0x000004b000017945 */ /* 0x000fe20003800200 */
[----:B------:R-:W1:Y:S01]  /*1d80*/  LDC R64, c[0x0][0x404] ;  /* 0x00010100ff407b82 */ /* 0x000e620000000800 */
[----:B0-----:R-:W-:-:S02]  /*1d90*/  FMUL.FTZ R8, R8, R35 ;  /* 0x0000002308087220 */ /* 0x001fc40000410000 */
[----:B-1----:R-:W-:-:S04]  /*1da0*/  FSETP.GTU.FTZ.AND P1, PT, R33, R64, PT ;  /* 0x000000402100720b */ /* 0x002fc80003f3c000 */
        /* <DEDUP_REMOVED lines=14> */
.L_x_17464:
        /* <DEDUP_REMOVED lines=13> */
.L_x_17466:
[----:B------:R-:W-:Y:S05]  /*1f60*/  BSYNC.RECONVERGENT B2 ;  /* 0x0000000000027941 */ /* 0x000fea0003800200 */
.L_x_17465:
        /* <DEDUP_REMOVED lines=43> */
.L_x_17463:
[----:B------:R-:W-:Y:S05]  /*2220*/  BSYNC.RECONVERGENT B1 ;  /* 0x0000000000017941 */ /* 0x000fea0003800200 */
.L_x_17462:
[----:B------:R-:W-:Y:S01]  /*2230*/  I2FP.F32.U32 R33, R33 ;  /* 0x0000002100217245 */ /* 0x000fe20000201000 */
[----:B------:R-:W-:Y:S01]  /*2240*/  FMUL.FTZ R32, R9, UR4 ;  /* 0x0000000409207c20 */ /* 0x000fe20008410000 */
[----:B------:R-:W-:Y:S01]  /*2250*/  ISETP.NE.AND P3, PT, R55, 0x1, PT ;  /* 0x000000013700780c */ /* 0x000fe20003f65270 */
[----:B------:R-:W-:Y:S01]  /*2260*/  HADD2.F32 R9, -RZ, R73.H0_H0 ;  /* 0x20000049ff097230 */ /* 0x000fe20000004100 */
[----:B------:R-:W-:Y:S01]  /*2270*/  BSSY.RECONVERGENT B1, `(.L_x_17467) ;  /* 0x000004b000017945 */ /* 0x000fe20003800200 */
[----:B------:R-:W-:Y:S01]  /*2280*/  FFMA.FTZ R33, R33, R88, 1.1641532182693481445e-10 ;  /* 0x2f00000021217423 */ /* 0x000fe20000010058 */
[----:B------:R-:W-:-:S04]  /*2290*/  FMUL.FTZ R32, R32, R35 ;  /* 0x0000002320207220 */ /* 0x000fc80000410000 */
        /* <DEDUP_REMOVED lines=15> */
.L_x_17469:
        /* <DEDUP_REMOVED lines=13> */
.L_x_17471:
[----:B------:R-:W-:Y:S05]  /*2460*/  BSYNC.RECONVERGENT B2 ;  /* 0x0000000000027941 */ /* 0x000fea0003800200 */
.L_x_17470:
        /* <DEDUP_REMOVED lines=43> */
.L_x_17468:
[----:B------:R-:W-:Y:S05]  /*2720*/  BSYNC.RECONVERGENT B1 ;  /* 0x0000000000017941 */ /* 0x000fea0003800200 */
.L_x_17467:
[----:B------:R-:W-:Y:S01]  /*2730*/  I2FP.F32.U32 R33, R33 ;  /* 0x0000002100217245 */ /* 0x000fe20000201000 */
[----:B------:R-:W-:Y:S01]  /*2740*/  FMUL.FTZ R10, R10, UR4 ;  /* 0x000000040a0a7c20 */ /* 0x000fe20008410000 */
[----:B------:R-:W-:Y:S01]  /*2750*/  ISETP.NE.AND P4, PT, R32, 0x1, PT ;  /* 0x000000012000780c */ /* 0x000fe20003f85270 */
[----:B------:R-:W-:Y:S01]  /*2760*/  HADD2.F32 R55, -RZ, R73.H1_H1 ;  /* 0x30000049ff377230 */ /* 0x000fe20000004100 */
[----:B------:R-:W-:Y:S01]  /*2770*/  BSSY.RECONVERGENT B1, `(.L_x_17472) ;  /* 0x000004b000017945 */ /* 0x000fe20003800200 */
[----:B------:R-:W-:Y:S01]  /*2780*/  FFMA.FTZ R33, R33, R88, 1.1641532182693481445e-10 ;  /* 0x2f00000021217423 */ /* 0x000fe20000010058 */
[----:B------:R-:W-:-:S04]  /*2790*/  FMUL.FTZ R10, R10, R35 ;  /* 0x000000230a0a7220 */ /* 0x000fc80000410000 */
[----:B------:R-:W-:-:S04]  /*27a0*/  FSETP.GTU.FTZ.AND P3, PT, R33, R64, PT ;  /* 0x000000402100720b */ /* 0x000fc80003f7c000 */
[----:B------:R-:W-:Y:S02]  /*27b0*/  FSEL R33, R10, RZ, !P3 ;  /* 0x000000ff0a217208 */ /* 0x000fe40005800000 */
[----:B------:R-:W-:-:S03]  /*27c0*/  PLOP3.LUT P3, PT, P3, PT, PT, 0x8, 0x80 ;  /* 0x000000000080781c */ /* 0x000fc60001f6e170 */
[----:B------:R-:W-:Y:S01]  /*27d0*/  FFMA.FTZ R10, R33, R55, R6 ;  /* 0x00000037210a7223 */ /* 0x000fe20000010006 */
        /* <DEDUP_REMOVED lines=11> */
.L_x_17474:
        /* <DEDUP_REMOVED lines=13> */
.L_x_17476:
[----:B------:R-:W-:Y:S05]  /*2960*/  BSYNC.RECONVERGENT B2 ;  /* 0x0000000000027941 */ /* 0x000fea0003800200 */
.L_x_17475:
        /* <DEDUP_REMOVED lines=43> */
.L_x_17473:
[----:B------:R-:W-:Y:S05]  /*2c20*/  BSYNC.RECONVERGENT B1 ;  /* 0x0000000000017941 */ /* 0x000fea0003800200 */
.L_x_17472:
[----:B------:R-:W-:Y:S01]  /*2c30*/  I2FP.F32.U32 R33, R33 ;  /* 0x0000002100217245 */ /* 0x000fe20000201000 */
[----:B------:R-:W-:Y:S01]  /*2c40*/  FMUL.FTZ R32, R11, UR4 ;  /* 0x000000040b207c20 */ /* 0x000fe20008410000 */
[----:B------:R-:W-:-:S03]  /*2c50*/  HADD2.F32 R11, -RZ, R72.H1_H1 ;  /* 0x30000048ff0b7230 */ /* 0x000fc60000004100 */
[----:B------:R-:W-:Y:S01]  /*2c60*/  FFMA.FTZ R33, R33, R88, 1.1641532182693481445e-10 ;  /* 0x2f00000021217423 */ /* 0x000fe20000010058 */
[----:B------:R-:W-:-:S04]  /*2c70*/  FMUL.FTZ R32, R32, R35 ;  /* 0x0000002320207220 */ /* 0x000fc80000410000 */
[----:B------:R-:W-:-:S04]  /*2c80*/  FSETP.GTU.FTZ.AND P5, PT, R33, R64, PT ;  /* 0x000000402100720b */ /* 0x000fc80003fbc000 */
[----:B------:R-:W-:Y:S02]  /*2c90*/  FSEL R32, R32, RZ, !P5 ;  /* 0x000000ff20207208 */ /* 0x000fe40006800000 */
[----:B------:R-:W-:-:S03]  /*2ca0*/  PLOP3.LUT P4, PT, P5, PT, PT, 0x8, 0x80 ;  /* 0x000000000080781c */ /* 0x000fc60002f8e170 */
[----:B------:R-:W-:Y:S01]  /*2cb0*/  FFMA.FTZ R11, R32, R11, R7 ;  /* 0x0000000b200b7223 */ /* 0x000fe20000010007 */
[----:B------:R-:W-:Y:S09]  /*2cc0*/  BRA `(.L_x_17477) ;  /* 0x0000001400147947 */ /* 0x000ff20003800000 */
.L_x_17457:
        /* <DEDUP_REMOVED lines=16> */
.L_x_17480:
        /* <DEDUP_REMOVED lines=13> */
.L_x_17482:
[----:B------:R-:W-:Y:S05]  /*2ea0*/  BSYNC.RECONVERGENT B2 ;  /* 0x0000000000027941 */ /* 0x000fea0003800200 */
.L_x_17481:
        /* <DEDUP_REMOVED lines=42> */
.L_x_17479:
[----:B------:R-:W-:Y:S05]  /*3150*/  BSYNC.RECONVERGENT B1 ;  /* 0x0000000000017941 */ /* 0x000fea0003800200 */
.L_x_17478:
[----:B------:R-:W0:Y:S01]  /*3160*/  LDC R35, c[0x0][0x408] ;  /* 0x00010200ff237b82 */ /* 0x000e220000000800 */
[----:B------:R-:W-:Y:S01]  /*3170*/  I2FP.F32.U32 R33, R32 ;  /* 0x0000002000217245 */ /* 0x000fe20000201000 */
[----:B------:R-:W-:Y:S02]  /*3180*/  IMAD.MOV.U32 R88, RZ, RZ, 0x2f800000 ;  /* 0x2f800000ff587424 */ /* 0x000fe400078e00ff */
[----:B-----5:R-:W-:Y:S01]  /*3190*/  FMUL.FTZ R8, R8, UR4 ;  /* 0x0000000408087c20 */ /* 0x020fe20008410000 */
[----:B------:R-:W-:Y:S01]  /*31a0*/  ISETP.NE.AND P2, PT, R89, 0x1, PT ;  /* 0x000000015900780c */ /* 0x000fe20003f45270 */
[----:B------:R-:W-:Y:S01]  /*31b0*/  BSSY.RECONVERGENT B1, `(.L_x_17483) ;  /* 0x000004d000017945 */ /* 0x000fe20003800200 */
[----:B------:R-:W-:Y:S01]  /*31c0*/  FFMA.FTZ R33, R33, R88, 1.1641532182693481445e-10 ;  /* 0x2f00000021217423 */ /* 0x000fe20000010058 */
[----:B------:R-:W-:Y:S01]  /*31d0*/  IMAD.MOV.U32 R32, RZ, RZ, 0x2 ;  /* 0x00000002ff207424 */ /* 0x000fe200078e00ff */
[----:B------:R-:W1:Y:S01]  /*31e0*/  LDC R64, c[0x0][0x404] ;  /* 0x00010100ff407b82 */ /* 0x000e620000000800 */
[----:B0-----:R-:W-:-:S02]  /*31f0*/  FMUL.FTZ R8, R8, R35 ;  /* 0x0000002308087220 */ /* 0x001fc40000410000 */
[----:B-1----:R-:W-:Y:S01]  /*3200*/  FSETP.GTU.FTZ.AND P1, PT, R33, R64, PT ;  /* 0x000000402100720b */ /* 0x002fe20003f3c000 */
        /* <DEDUP_REMOVED lines=14> */
.L_x_17485:
        /* <DEDUP_REMOVED lines=13> */
.L_x_17487:
[----:B------:R-:W-:Y:S05]  /*33c0*/  BSYNC.RECONVERGENT B2 ;  /* 0x0000000000027941 */ /* 0x000fea0003800200 */
.L_x_17486:
        /* <DEDUP_REMOVED lines=43> */
.L_x_17484:
[----:B------:R-:W-:Y:S05]  /*3680*/  BSYNC.RECONVERGENT B1 ;  /* 0x0000000000017941 */ /* 0x000fea0003800200 */
.L_x_17483:
[----:B------:R-:W-:Y:S01]  /*3690*/  I2FP.F32.U32 R33, R33 ;  /* 0x0000002100217245 */ /* 0x000fe20000201000 */
[----:B------:R-:W-:Y:S01]  /*36a0*/  FMUL.FTZ R94, R9, UR4 ;  /* 0x00000004095e7c20 */ /* 0x000fe20008410000 */
[----:B------:R-:W-:Y:S01]  /*36b0*/  ISETP.NE.AND P3, PT, R32, 0x1, PT ;  /* 0x000000012000780c */ /* 0x000fe20003f65270 */
[----:B------:R-:W-:Y:S01]  /*36c0*/  BSSY.RECONVERGENT B1, `(.L_x_17488) ;  /* 0x000004c000017945 */ /* 0x000fe20003800200 */
[----:B------:R-:W-:Y:S02]  /*36d0*/  IMAD.MOV.U32 R89, RZ, RZ, 0x2 ;  /* 0x00000002ff597424 */ /* 0x000fe400078e00ff */
[----:B------:R-:W-:Y:S01]  /*36e0*/  FFMA.FTZ R33, R33, R88, 1.1641532182693481445e-10 ;  /* 0x2f00000021217423 */ /* 0x000fe20000010058 */
[----:B------:R-:W-:Y:S01]  /*36f0*/  FMUL.FTZ R9, R94, R35 ;  /* 0x000000235e097220 */ /* 0x000fe20000410000 */
[----:B------:R-:W-:-:S03]  /*3700*/  HADD2.F32 R94, -RZ, R73.H0_H0 ;  /* 0x20000049ff5e7230 */ /* 0x000fc60000004100 */
        /* <DEDUP_REMOVED lines=14> */
.L_x_17490:
        /* <DEDUP_REMOVED lines=13> */
.L_x_17492:
[----:B------:R-:W-:Y:S05]  /*38c0*/  BSYNC.RECONVERGENT B2 ;  /* 0x0000000000027941 */ /* 0x000fea0003800200 */
.L_x_17491:
        /* <DEDUP_REMOVED lines=43> */
.L_x_17489:
[----:B------:R-:W-:Y:S05]  /*3b80*/  BSYNC.RECONVERGENT B1 ;  /* 0x0000000000017941 */ /* 0x000fea0003800200 */
.L_x_17488:
[----:B------:R-:W-:Y:S01]  /*3b90*/  I2FP.F32.U32 R33, R33 ;  /* 0x0000002100217245 */ /* 0x000fe20000201000 */
[----:B------:R-:W-:Y:S01]  /*3ba0*/  FMUL.FTZ R10, R10, UR4 ;  /* 0x000000040a0a7c20 */ /* 0x000fe20008410000 */
[----:B------:R-:W-:Y:S01]  /*3bb0*/  ISETP.NE.AND P4, PT, R89, 0x1, PT ;  /* 0x000000015900780c */ /* 0x000fe20003f85270 */
[----:B------:R-:W-:Y:S01]  /*3bc0*/  BSSY.RECONVERGENT B1, `(.L_x_17493) ;  /* 0x000004c000017945 */ /* 0x000fe20003800200 */
[----:B------:R-:W-:Y:S02]  /*3bd0*/  HFMA2 R55, -RZ, RZ, 0, 1.1920928955078125e-07 ;  /* 0x00000002ff377431 */ /* 0x000fe400000001ff */
[----:B------:R-:W-:Y:S01]  /*3be0*/  FFMA.FTZ R33, R33, R88, 1.1641532182693481445e-10 ;  /* 0x2f00000021217423 */ /* 0x000fe20000010058 */
[----:B------:R-:W-:-:S04]  /*3bf0*/  FMUL.FTZ R10, R10, R35 ;  /* 0x000000230a0a7220 */ /* 0x000fc80000410000 */
        /* <DEDUP_REMOVED lines=15> */
.L_x_17495:
        /* <DEDUP_REMOVED lines=13> */
.L_x_17497:
[----:B------:R-:W-:Y:S05]  /*3dc0*/  BSYNC.RECONVERGENT B2 ;  /* 0x0000000000027941 */ /* 0x000fea0003800200 */
.L_x_17496:
        /* <DEDUP_REMOVED lines=43> */
.L_x_17494:
[----:B------:R-:W-:Y:S05]  /*4080*/  BSYNC.RECONVERGENT B1 ;  /* 0x0000000000017941 */ /* 0x000fea0003800200 */
.L_x_17493:
[----:B------:R-:W-:Y:S01]  /*4090*/  I2FP.F32.U32 R33, R33 ;  /* 0x0000002100217245 */ /* 0x000fe20000201000 */
[----:B------:R-:W-:-:S04]  /*40a0*/  FMUL.FTZ R32, R11, UR4 ;  /* 0x000000040b207c20 */ /* 0x000fc80008410000 */
[----:B------:R-:W-:Y:S01]  /*40b0*/  FFMA.FTZ R33, R33, R88, 1.1641532182693481445e-10 ;  /* 0x2f00000021217423 */ /* 0x000fe20000010058 */
[----:B------:R-:W-:Y:S01]  /*40c0*/  FMUL.FTZ R11, R32, R35 ;  /* 0x00000023200b7220 */ /* 0x000fe20000410000 */
[----:B------:R-:W-:-:S03]  /*40d0*/  HADD2.F32 R32, -RZ, R72.H1_H1 ;  /* 0x30000048ff207230 */ /* 0x000fc60000004100 */
[----:B------:R-:W-:-:S04]  /*40e0*/  FSETP.GTU.FTZ.AND P5, PT, R33, R64, PT ;  /* 0x000000402100720b */ /* 0x000fc80003fbc000 */
[----:B------:R-:W-:Y:S02]  /*40f0*/  FSEL R11, R11, RZ, !P5 ;  /* 0x000000ff0b0b7208 */ /* 0x000fe40006800000 */
[----:B------:R-:W-:-:S03]  /*4100*/  PLOP3.LUT P4, PT, P5, PT, PT, 0x8, 0x80 ;  /* 0x000000000080781c */ /* 0x000fc60002f8e170 */
[----:B------:R-:W-:-:S10]  /*4110*/  FMUL.FTZ R11, R11, R32 ;  /* 0x000000200b0b7220 */ /* 0x000fd40000410000 */
.L_x_17477:
        /* <DEDUP_REMOVED lines=14> */
.L_x_17456:
[----:B------:R-:W-:Y:S05]  /*4200*/  BSYNC.RECONVERGENT B0 ;  /* 0x0000000000007941 */ /* 0x000fea0003800200 */
.L_x_17455:
[----:B------:R-:W-:Y:S01]  /*4210*/  ISETP.GE.U32.AND P1, PT, R45, 0x100, PT ;  /* 0x000001002d00780c */ /* 0x000fe20003f26070 */
[----:B------:R-:W-:Y:S03]  /*4220*/  BSSY.RECONVERGENT B0, `(.L_x_17498) ;  /* 0x00002a5000007945 */ /* 0x000fe60003800200 */
[----:B------:R-:W-:-:S09]  /*4230*/  P2R R33, PR, RZ, 0x2 ;  /* 0x00000002ff217803 */ /* 0x000fd20000000000 */
[----:B------:R-:W-:Y:S05]  /*4240*/  @!P1 BRA `(.L_x_17499) ;  /* 0x0000002800889947 */ /* 0x000fea0003800000 */
[----:B------:R-:W-:Y:S01]  /*4250*/  ISETP.NE.U32.AND P1, PT, RZ, UR12, PT ;  /* 0x0000000cff007c0c */ /* 0x000fe2000bf25070 */
[----:B------:R-:W1:Y:S03]  /*4260*/  LDC.64 R12, c[0x0][0x390] ;  /* 0x0000e400ff0c7b82 */ /* 0x000e660000000a00 */
[----:B------:R-:W-:-:S13]  /*4270*/  ISETP.NE.AND.EX P1, PT, RZ, UR13, PT, P1 ;  /* 0x0000000dff007c0c */ /* 0x000fda000bf25310 */
[----:B0-----:R-:W0:Y:S01]  /*4280*/  @P1 LDC.64 R34, c[0x0][0x3a0] ;  /* 0x0000e800ff221b82 */ /* 0x001e220000000a00 */
[----:B-1----:R-:W-:-:S06]  /*4290*/  IMAD.WIDE.U32 R12, R32, 0x10, R12 ;  /* 0x00000010200c7825 */ /* 0x002fcc00078e000c */
[----:B------:R-:W5:Y:S01]  /*42a0*/  LDG.E.128 R12, desc[UR6][R12.64] ;  /* 0x000000060c0c7981 */ /* 0x000f62000c1e1d00 */
[----:B0-----:R-:W-:-:S05]  /*42b0*/  @P1 IMAD.WIDE.U32 R34, R32, 0x10, R34 ;  /* 0x0000001020221825 */ /* 0x001fca00078e0022 */
        /* <DEDUP_REMOVED lines=18> */
.L_x_17503:
        /* <DEDUP_REMOVED lines=13> */
.L_x_17505:
[----:B------:R-:W-:Y:S05]  /*44b0*/  BSYNC.RECONVERGENT B2 ;  /* 0x0000000000027941 */ /* 0x000fea0003800200 */
.L_x_17504:
        /* <DEDUP_REMOVED lines=42> */
.L_x_17502:
[----:B------:R-:W-:Y:S05]  /*4760*/  BSYNC.RECONVERGENT B1 ;  /* 0x0000000000017941 */ /* 0x000fea0003800200 */
.L_x_17501:
[----:B------:R-:W0:Y:S01]  /*4770*/  LDC R33, c[0x0][0x408] ;  /* 0x00010200ff217b82 */ /* 0x000e220000000800 */
[----:B------:R-:W-:Y:S01]  /*4780*/  HFMA2 R89, -RZ, RZ, 0.1171875, 0 ;  /* 0x2f800000ff597431 */ /* 0x000fe200000001ff */
[----:B------:R-:W-:Y:S01]  /*4790*/  I2FP.F32.U32 R34, R34 ;  /* 0x0000002200227245 */ /* 0x000fe20000201000 */
[----:B-----5:R-:W-:Y:S01]  /*47a0*/  FMUL.FTZ R12, R12, UR4 ;  /* 0x000000040c0c7c20 */ /* 0x020fe20008410000 */
[----:B------:R-:W-:Y:S01]  /*47b0*/  ISETP.NE.AND P2, PT, R35, 0x1, PT ;  /* 0x000000012300780c */ /* 0x000fe20003f45270 */
[----:B------:R-:W-:Y:S01]  /*47c0*/  BSSY.RECONVERGENT B1, `(.L_x_17506) ;  /* 0x000004d000017945 */ /* 0x000fe20003800200 */
[----:B------:R-:W-:Y:S02]  /*47d0*/  IMAD.MOV.U32 R94, RZ, RZ, 0x2 ;  /* 0x00000002ff5e7424 */ /* 0x000fe400078e00ff */
        /* <DEDUP_REMOVED lines=18> */
.L_x_17508:
        /* <DEDUP_REMOVED lines=13> */
.L_x_17510:
[----:B------:R-:W-:Y:S05]  /*49d0*/  BSYNC.RECONVERGENT B2 ;  /* 0x0000000000027941 */ /* 0x000fea0003800200 */
.L_x_17509:
        /* <DEDUP_REMOVED lines=43> */
.L_x_17507:
[----:B------:R-:W-:Y:S05]  /*4c90*/  BSYNC.RECONVERGENT B1 ;  /* 0x0000000000017941 */ /* 0x000fea0003800200 */
.L_x_17506:
[----:B------:R-:W-:Y:S01]  /*4ca0*/  I2FP.F32.U32 R34, R55 ;  /* 0x0000003700227245 */ /* 0x000fe20000201000 */
[----:B------:R-:W-:Y:S01]  /*4cb0*/  FMUL.FTZ R96, R13, UR4 ;  /* 0x000000040d607c20 */ /* 0x000fe20008410000 */
[----:B------:R-:W-:Y:S01]  /*4cc0*/  ISETP.NE.AND P3, PT, R94, 0x1, PT ;  /* 0x000000015e00780c */ /* 0x000fe20003f65270 */
[----:B------:R-:W-:Y:S01]  /*4cd0*/  BSSY.RECONVERGENT B1, `(.L_x_17511) ;  /* 0x000004c000017945 */ /* 0x000fe20003800200 */
[----:B------:R-:W-:Y:S02]  /*4ce0*/  HFMA2 R95, -RZ, RZ, 0, 1.1920928955078125e-07 ;  /* 0x00000002ff5f7431 */ /* 0x000fe400000001ff */
[----:B------:R-:W-:Y:S01]  /*4cf0*/  FFMA.FTZ R13, R34, R89, 1.1641532182693481445e-10 ;  /* 0x2f000000220d7423 */ /* 0x000fe20000010059 */
[----:B------:R-:W-:Y:S01]  /*4d00*/  FMUL.FTZ R96, R96, R33 ;  /* 0x0000002160607220 */ /* 0x000fe20000410000 */
[----:B------:R-:W-:-:S03]  /*4d10*/  IMAD.MOV.U32 R35, RZ, RZ, R66 ;  /* 0x000000ffff237224 */ /* 0x000fc600078e0042 */
[----:B------:R-:W-:Y:S01]  /*4d20*/  FSETP.GTU.FTZ.AND P2, PT, R13, R64, PT ;  /* 0x000000400d00720b */ /* 0x000fe20003f5c000 */
[----:B------:R-:W-:-:S03]  /*4d30*/  HADD2.F32 R13, -RZ, R71.H0_H0 ;  /* 0x20000047ff0d7230 */ /* 0x000fc60000004100 */
        /* <DEDUP_REMOVED lines=12> */
.L_x_17513:
        /* <DEDUP_REMOVED lines=13> */
.L_x_17515:
[----:B------:R-:W-:Y:S05]  /*4ed0*/  BSYNC.RECONVERGENT B2 ;  /* 0x0000000000027941 */ /* 0x000fea0003800200 */
.L_x_17514:
        /* <DEDUP_REMOVED lines=43> */
.L_x_17512:
[----:B------:R-:W-:Y:S05]  /*5190*/  BSYNC.RECONVERGENT B1 ;  /* 0x0000000000017941 */ /* 0x000fea0003800200 */
.L_x_17511:
[----:B------:R-:W-:Y:S01]  /*51a0*/  I2FP.F32.U32 R34, R35 ;  /* 0x0000002300227245 */ /* 0x000fe20000201000 */
[----:B------:R-:W-:Y:S01]  /*51b0*/  FMUL.FTZ R14, R14, UR4 ;  /* 0x000000040e0e7c20 */ /* 0x000fe20008410000 */
[----:B------:R-:W-:Y:S01]  /*51c0*/  ISETP.NE.AND P4, PT, R95, 0x1, PT ;  /* 0x000000015f00780c */ /* 0x000fe20003f85270 */
[----:B------:R-:W-:Y:S01]  /*51d0*/  BSSY.RECONVERGENT B1, `(.L_x_17516) ;  /* 0x000004c000017945 */ /* 0x000fe20003800200 */
[----:B------:R-:W-:Y:S02]  /*51e0*/  IMAD.MOV.U32 R55, RZ, RZ, 0x2 ;  /* 0x00000002ff377424 */ /* 0x000fe400078e00ff */
[----:B------:R-:W-:Y:S01]  /*51f0*/  FFMA.FTZ R35, R34, R89, 1.1641532182693481445e-10 ;  /* 0x2f00000022237423 */ /* 0x000fe20000010059 */
[----:B------:R-:W-:Y:S01]  /*5200*/  FMUL.FTZ R14, R14, R33 ;  /* 0x000000210e0e7220 */ /* 0x000fe20000410000 */
[----:B------:R-:W-:-:S03]  /*5210*/  HADD2.F32 R34, -RZ, R71.H1_H1 ;  /* 0x30000047ff227230 */ /* 0x000fc60000004100 */
        /* <DEDUP_REMOVED lines=14> */
.L_x_17518:
        /* <DEDUP_REMOVED lines=13> */
.L_x_17520:
[----:B------:R-:W-:Y:S05]  /*53d0*/  BSYNC.RECONVERGENT B2 ;  /* 0x0000000000027941 */ /* 0x000fea0003800200 */
.L_x_17519:
        /* <DEDUP_REMOVED lines=43> */
.L_x_17517:
[----:B------:R-:W-:Y:S05]  /*5690*/  BSYNC.RECONVERGENT B1 ;  /* 0x0000000000017941 */ /* 0x000fea0003800200 */
.L_x_17516:
        /* <DEDUP_REMOVED lines=10> */
.L_x_17500:
        /* <DEDUP_REMOVED lines=16> */
.L_x_17524:
        /* <DEDUP_REMOVED lines=13> */
.L_x_17526:
[----:B------:R-:W-:Y:S05]  /*5910*/  BSYNC.RECONVERGENT B2 ;  /* 0x0000000000027941 */ /* 0x000fea0003800200 */
.L_x_17525:
        /* <DEDUP_REMOVED lines=42> */
.L_x_17523:
[----:B------:R-:W-:Y:S05]  /*5bc0*/  BSYNC.RECONVERGENT B1 ;  /* 0x0000000000017941 */ /* 0x000fea0003800200 */
.L_x_17522:
        /* <DEDUP_REMOVED lines=10> */
[----:B-1----:R-:W-:Y:S01]  /*5c70*/  FSETP.GTU.FTZ.AND P1, PT, R55, R64, PT ;  /* 0x000000403700720b */ /* 0x002fe20003f3c000 */
        /* <DEDUP_REMOVED lines=14> */
.L_x_17529:
        /* <DEDUP_REMOVED lines=13> */
.L_x_17531:
[----:B------:R-:W-:Y:S05]  /*5e30*/  BSYNC.RECONVERGENT B2 ;  /* 0x0000000000027941 */ /* 0x000fea0003800200 */
.L_x_17530:
        /* <DEDUP_REMOVED lines=43> */
.L_x_17528:
[----:B------:R-:W-:Y:S05]  /*60f0*/  BSYNC.RECONVERGENT B1 ;  /* 0x0000000000017941 */ /* 0x000fea0003800200 */
.L_x_17527:
[----:B------:R-:W-:Y:S01]  /*6100*/  I2FP.F32.U32 R34, R55 ;  /* 0x0000003700227245 */ /* 0x000fe20000201000 */
[----:B------:R-:W-:Y:S01]  /*6110*/  FMUL.FTZ R96, R13, UR4 ;  /* 0x000000040d607c20 */ /* 0x000fe20008410000 */
[----:B------:R-:W-:Y:S01]  /*6120*/  ISETP.NE.AND P3, PT, R94, 0x1, PT ;  /* 0x000000015e00780c */ /* 0x000fe20003f65270 */
[----:B------:R-:W-:Y:S01]  /*6130*/  BSSY.RECONVERGENT B1, `(.L_x_17532) ;  /* 0x000004c000017945 */ /* 0x000fe20003800200 */
[----:B------:R-:W-:Y:S02]  /*6140*/  IMAD.MOV.U32 R95, RZ, RZ, 0x2 ;  /* 0x00000002ff5f7424 */ /* 0x000fe400078e00ff */
[----:B------:R-:W-:Y:S01]  /*6150*/  FFMA.FTZ R13, R34, R89, 1.1641532182693481445e-10 ;  /* 0x2f000000220d7423 */ /* 0x000fe20000010059 */
[----:B------:R-:W-:Y:S01]  /*6160*/  FMUL.FTZ R96, R96, R33 ;  /* 0x0000002160607220 */ /* 0x000fe20000410000 */
[----:B------:R-:W-:Y:S01]  /*6170*/  HADD2.F32 R34, -RZ, R71.H0_H0 ;  /* 0x20000047ff227230 */ /* 0x000fe20000004100 */
[----:B------:R-:W-:Y:S02]  /*6180*/  MOV R35, R66 ;  /* 0x0000004200237202 */ /* 0x000fe40000000f00 */
        /* <DEDUP_REMOVED lines=13> */
.L_x_17534:
        /* <DEDUP_REMOVED lines=13> */
.L_x_17536:
[----:B------:R-:W-:Y:S05]  /*6330*/  BSYNC.RECONVERGENT B2 ;  /* 0x0000000000027941 */ /* 0x000fea0003800200 */
.L_x_17535:
        /* <DEDUP_REMOVED lines=43> */
.L_x_17533:
[----:B------:R-:W-:Y:S05]  /*65f0*/  BSYNC.RECONVERGENT B1 ;  /* 0x0000000000017941 */ /* 0x000fea0003800200 */
.L_x_17532:
[----:B------:R-:W-:Y:S01]  /*6600*/  I2FP.F32.U32 R34, R35 ;  /* 0x0000002300227245 */ /* 0x000fe20000201000 */
[----:B------:R-:W-:Y:S01]  /*6610*/  FMUL.FTZ R14, R14, UR4 ;  /* 0x000000040e0e7c20 */ /* 0x000fe20008410000 */
[----:B------:R-:W-:Y:S01]  /*6620*/  ISETP.NE.AND P4, PT, R95, 0x1, PT ;  /* 0x000000015f00780c */ /* 0x000fe20003f85270 */
[----:B------:R-:W-:Y:S01]  /*6630*/  BSSY.RECONVERGENT B1, `(.L_x_17537) ;  /* 0x000004c000017945 */ /* 0x000fe20003800200 */
[----:B------:R-:W-:Y:S02]  /*6640*/  IMAD.MOV.U32 R55, RZ, RZ, 0x2 ;  /* 0x00000002ff377424 */ /* 0x000fe400078e00ff */
        /* <DEDUP_REMOVED lines=17> */
.L_x_17539:
        /* <DEDUP_REMOVED lines=13> */
.L_x_17541:
[----:B------:R-:W-:Y:S05]  /*6830*/  BSYNC.RECONVERGENT B2 ;  /* 0x0000000000027941 */ /* 0x000fea0003800200 */
.L_x_17540:
        /* <DEDUP_REMOVED lines=43> */
.L_x_17538:
[----:B------:R-:W-:Y:S05]  /*6af0*/  BSYNC.RECONVERGENT B1 ;  /* 0x0000000000017941 */ /* 0x000fea0003800200 */
.L_x_17537:
        /* <DEDUP_REMOVED lines=9> */
.L_x_17521:
        /* <DEDUP_REMOVED lines=11> */
[----:B-1----:R-:W-:-:S04]  /*6c40*/  IMAD.WIDE.U32 R34, R32, 0x4, R34 ;  /* 0x0000000420227825 */ /* 0x002fc800078e0022 */
[----:B------:R-:W-:Y:S01]  /*6c50*/  VIADD R32, R32, 0x80 ;  /* 0x0000008020207836 */ /* 0x000fe20000000000 */
[----:B------:R2:W-:Y:S06]  /*6c60*/  STG.E desc[UR6][R34.64], R33 ;  /* 0x0000002122007986 */ /* 0x0005ec000c101906 */
.L_x_17499:
[----:B------:R-:W-:Y:S05]  /*6c70*/  BSYNC.RECONVERGENT B0 ;  /* 0x0000000000007941 */ /* 0x000fea0003800200 */
.L_x_17498:
[----:B------:R-:W-:Y:S01]  /*6c80*/  ISETP.GE.U32.AND P1, PT, R45, 0x180, PT ;  /* 0x000001802d00780c */ /* 0x000fe20003f26070 */
[----:B------:R-:W-:Y:S03]  /*6c90*/  BSSY.RECONVERGENT B0, `(.L_x_17542) ;  /* 0x00002a5000007945 */ /* 0x000fe60003800200 */
[----:B--2---:R-:W-:-:S09]  /*6ca0*/  P2R R33, PR, RZ, 0x2 ;  /* 0x00000002ff217803 */ /* 0x004fd20000000000 */
        /* <DEDUP_REMOVED lines=26> */
.L_x_17547:
        /* <DEDUP_REMOVED lines=13> */
.L_x_17549:
[----:B------:R-:W-:Y:S05]  /*6f20*/  BSYNC.RECONVERGENT B2 ;  /* 0x0000000000027941 */ /* 0x000fea0003800200 */
.L_x_17548:
        /* <DEDUP_REMOVED lines=42> */
.L_x_17546:
[----:B------:R-:W-:Y:S05]  /*71d0*/  BSYNC.RECONVERGENT B1 ;  /* 0x0000000000017941 */ /* 0x000fea0003800200 */
.L_x_17545:
        /* <DEDUP_REMOVED lines=25> */
.L_x_17552:
        /* <DEDUP_REMOVED lines=13> */
.L_x_17554:
[----:B------:R-:W-:Y:S05]  /*7440*/  BSYNC.RECONVERGENT B2 ;  /* 0x0000000000027941 */ /* 0x000fea0003800200 */
.L_x_17553:
        /* <DEDUP_REMOVED lines=43> */
.L_x_17551:
[----:B------:R-:W-:Y:S05]  /*7700*/  BSYNC.RECONVERGENT B1 ;  /* 0x0000000000017941 */ /* 0x000fea0003800200 */
.L_x_17550:
        /* <DEDUP_REMOVED lines=22> */
.L_x_17557:
        /* <DEDUP_REMOVED lines=13> */
.L_x_17559:
[----:B------:R-:W-:Y:S05]  /*7940*/  BSYNC.RECONVERGENT B2 ;  /* 0x0000000000027941 */ /* 0x000fea0003800200 */
.L_x_17558:
        /* <DEDUP_REMOVED lines=43> */
.L_x_17556:
[----:B------:R-:W-:Y:S05]  /*7c00*/  BSYNC.RECONVERGENT B1 ;  /* 0x0000000000017941 */ /* 0x000fea0003800200 */
.L_x_17555:
        /* <DEDUP_REMOVED lines=22> */
.L_x_17562:
        /* <DEDUP_REMOVED lines=13> */
.L_x_17564:
[----:B------:R-:W-:Y:S05]  /*7e40*/  BSYNC.RECONVERGENT B2 ;  /* 0x0000000000027941 */ /* 0x000fea0003800200 */
.L_x_17563:
        /* <DEDUP_REMOVED lines=43> */
.L_x_17561:
[----:B------:R-:W-:Y:S05]  /*8100*/  BSYNC.RECONVERGENT B1 ;  /* 0x0000000000017941 */ /* 0x000fea0003800200 */
.L_x_17560:
        /* <DEDUP_REMOVED lines=10> */
.L_x_17544:
[----:B------:R-:W-:Y:S01]  /*81b0*/  ISETP.NE.AND P1, PT, R55, 0x1, PT ;  /* 0x000000013700780c */ /* 0x000fe20003f25270 */
[----:B------:R-:W-:Y:S01]  /*81c0*/  BSSY.RECONVERGENT B1, `(.L_x_17566) ;  /* 0x0000047000017945 */ /* 0x000fe20003800200 */
[----:B0-----:R-:W-:Y:S02]  /*81d0*/  HFMA2 R35, -RZ, RZ, 0, 1.1920928955078125e-07 ;  /* 0x00000002ff237431 */ /* 0x001fe400000001ff */
        /* <DEDUP_REMOVED lines=13> */
.L_x_17568:
        /* <DEDUP_REMOVED lines=13> */
.L_x_17570:
[----:B------:R-:W-:Y:S05]  /*8380*/  BSYNC.RECONVERGENT B2 ;  /* 0x0000000000027941 */ /* 0x000fea0003800200 */
.L_x_17569:
        /* <DEDUP_REMOVED lines=42> */
.L_x_17567:
[----:B------:R-:W-:Y:S05]  /*8630*/  BSYNC.RECONVERGENT B1 ;  /* 0x0000000000017941 */ /* 0x000fea0003800200 */
.L_x_17566:
        /* <DEDUP_REMOVED lines=25> */
.L_x_17573:
        /* <DEDUP_REMOVED lines=13> */
.L_x_17575:
[----:B------:R-:W-:Y:S05]  /*88a0*/  BSYNC.RECONVERGENT B2 ;  /* 0x0000000000027941 */ /* 0x000fea0003800200 */
.L_x_17574:
        /* <DEDUP_REMOVED lines=43> */
.L_x_17572:
[----:B------:R-:W-:Y:S05]  /*8b60*/  BSYNC.RECONVERGENT B1 ;  /* 0x0000000000017941 */ /* 0x000fea0003800200 */
.L_x_17571:
        /* <DEDUP_REMOVED lines=22> */
.L_x_17578:
        /* <DEDUP_REMOVED lines=13> */
.L_x_17580:
[----:B------:R-:W-:Y:S05]  /*8da0*/  BSYNC.RECONVERGENT B2 ;  /* 0x0000000000027941 */ /* 0x000fea0003800200 */
.L_x_17579:
        /* <DEDUP_REMOVED lines=43> */
.L_x_17577:
[----:B------:R-:W-:Y:S05]  /*9060*/  BSYNC.RECONVERGENT B1 ;  /* 0x0000000000017941 */ /* 0x000fea0003800200 */
.L_x_17576:
        /* <DEDUP_REMOVED lines=22> */
.L_x_17583:
        /* <DEDUP_REMOVED lines=13> */
.L_x_17585:
[----:B------:R-:W-:Y:S05]  /*92a0*/  BSYNC.RECONVERGENT B2 ;  /* 0x0000000000027941 */ /* 0x000fea0003800200 */
.L_x_17584:
        /* <DEDUP_REMOVED lines=43> */
.L_x_17582:
[----:B------:R-:W-:Y:S05]  /*9560*/  BSYNC.RECONVERGENT B1 ;  /* 0x0000000000017941 */ /* 0x000fea0003800200 */
.L_x_17581:
        /* <DEDUP_REMOVED lines=9> */
.L_x_17565:
        /* <DEDUP_REMOVED lines=14> */
.L_x_17543:
[----:B------:R-:W-:Y:S05]  /*96e0*/  BSYNC.RECONVERGENT B0 ;  /* 0x0000000000007941 */ /* 0x000fea0003800200 */
.L_x_17542:
        /* <DEDUP_REMOVED lines=29> */
.L_x_17591:
        /* <DEDUP_REMOVED lines=13> */
.L_x_17593:
[----:B------:R-:W-:Y:S05]  /*9990*/  BSYNC.RECONVERGENT B2 ;  /* 0x0000000000027941 */ /* 0x000fea0003800200 */
.L_x_17592:
        /* <DEDUP_REMOVED lines=42> */
.L_x_17590:
[----:B------:R-:W-:Y:S05]  /*9c40*/  BSYNC.RECONVERGENT B1 ;  /* 0x0000000000017941 */ /* 0x000fea0003800200 */
.L_x_17589:
[----:B------:R-:W0:Y:S01]  /*9c50*/  LDC R33, c[0x0][0x408] ;  /* 0x00010200ff217b82 */ /* 0x000e220000000800 */
[----:B------:R-:W-:Y:S01]  /*9c60*/  I2FP.F32.U32 R34, R34 ;  /* 0x0000002200227245 */ /* 0x000fe20000201000 */
[----:B------:R-:W-:Y:S02]  /*9c70*/  IMAD.MOV.U32 R89, RZ, RZ, 0x2f800000 ;  /* 0x2f800000ff597424 */ /* 0x000fe400078e00ff */
[----:B-----5:R-:W-:Y:S01]  /*9c80*/  FMUL.FTZ R20, R20, UR4 ;  /* 0x0000000414147c20 */ /* 0x020fe20008410000 */
[----:B------:R-:W-:Y:S01]  /*9c90*/  ISETP.NE.AND P2, PT, R35, 0x1, PT ;  /* 0x000000012300780c */ /* 0x000fe20003f45270 */
[----:B------:R-:W-:Y:S01]  /*9ca0*/  BSSY.RECONVERGENT B1, `(.L_x_17594) ;  /* 0x000004d000017945 */ /* 0x000fe20003800200 */
[----:B------:R-:W-:Y:S01]  /*9cb0*/  FFMA.FTZ R55, R34, R89, 1.1641532182693481445e-10 ;  /* 0x2f00000022377423 */ /* 0x000fe20000010059 */
[----:B------:R-:W-:Y:S01]  /*9cc0*/  HADD2.F32 R34, -RZ, R68.H0_H0 ;  /* 0x20000044ff227230 */ /* 0x000fe20000004100 */
[----:B------:R-:W1:Y:S01]  /*9cd0*/  LDC R64, c[0x0][0x404] ;  /* 0x00010100ff407b82 */ /* 0x000e620000000800 */
[----:B------:R-:W-:-:S02]  /*9ce0*/  HFMA2 R94, -RZ, RZ, 0, 1.1920928955078125e-07 ;  /* 0x00000002ff5e7431 */ /* 0x000fc400000001ff */
[----:B0-----:R-:W-:Y:S01]  /*9cf0*/  FMUL.FTZ R20, R20, R33 ;  /* 0x0000002114147220 */ /* 0x001fe20000410000 */
        /* <DEDUP_REMOVED lines=14> */
.L_x_17596:
        /* <DEDUP_REMOVED lines=13> */
.L_x_17598:
[----:B------:R-:W-:Y:S05]  /*9eb0*/  BSYNC.RECONVERGENT B2 ;  /* 0x0000000000027941 */ /* 0x000fea0003800200 */
.L_x_17597:
        /* <DEDUP_REMOVED lines=43> */
.L_x_17595:
[----:B------:R-:W-:Y:S05]  /*a170*/  BSYNC.RECONVERGENT B1 ;  /* 0x0000000000017941 */ /* 0x000fea0003800200 */
.L_x_17594:
[----:B------:R-:W-:Y:S01]  /*a180*/  I2FP.F32.U32 R34, R55 ;  /* 0x0000003700227245 */ /* 0x000fe20000201000 */
[----:B------:R-:W-:Y:S01]  /*a190*/  FMUL.FTZ R96, R21, UR4 ;  /* 0x0000000415607c20 */ /* 0x000fe20008410000 */
[----:B------:R-:W-:Y:S01]  /*a1a0*/  ISETP.NE.AND P3, PT, R94, 0x1, PT ;  /* 0x000000015e00780c */ /* 0x000fe20003f65270 */
[----:B------:R-:W-:Y:S01]  /*a1b0*/  BSSY.RECONVERGENT B1, `(.L_x_17599) ;  /* 0x000004c000017945 */ /* 0x000fe20003800200 */
[----:B------:R-:W-:Y:S01]  /*a1c0*/  MOV R35, R66 ;  /* 0x0000004200237202 */ /* 0x000fe20000000f00 */
[----:B------:R-:W-:Y:S01]  /*a1d0*/  FFMA.FTZ R21, R34, R89, 1.1641532182693481445e-10 ;  /* 0x2f00000022157423 */ /* 0x000fe20000010059 */
[----:B------:R-:W-:Y:S01]  /*a1e0*/  FMUL.FTZ R96, R96, R33 ;  /* 0x0000002160607220 */ /* 0x000fe20000410000 */
[----:B------:R-:W-:-:S03]  /*a1f0*/  IMAD.MOV.U32 R34, RZ, RZ, 0x2 ;  /* 0x00000002ff227424 */ /* 0x000fc600078e00ff */
        /* <DEDUP_REMOVED lines=14> */
.L_x_17601:
        /* <DEDUP_REMOVED lines=13> */
.L_x_17603:
[----:B------:R-:W-:Y:S05]  /*a3b0*/  BSYNC.RECONVERGENT B2 ;  /* 0x0000000000027941 */ /* 0x000fea0003800200 */
.L_x_17602:
        /* <DEDUP_REMOVED lines=43> */
.L_x_17600:
[----:B------:R-:W-:Y:S05]  /*a670*/  BSYNC.RECONVERGENT B1 ;  /* 0x0000000000017941 */ /* 0x000fea0003800200 */
.L_x_17599:
[----:B------:R-:W-:Y:S01]  /*a680*/  I2FP.F32.U32 R94, R35 ;  /* 0x00000023005e7245 */ /* 0x000fe20000201000 */
[----:B------:R-:W-:Y:S01]  /*a690*/  FMUL.FTZ R22, R22, UR4 ;  /* 0x0000000416167c20 */ /* 0x000fe20008410000 */
[----:B------:R-:W-:Y:S01]  /*a6a0*/  ISETP.NE.AND P4, PT, R34, 0x1, PT ;  /* 0x000000012200780c */ /* 0x000fe20003f85270 */
[----:B------:R-:W-:Y:S01]  /*a6b0*/  BSSY.RECONVERGENT B1, `(.L_x_17604) ;  /* 0x000004c000017945 */ /* 0x000fe20003800200 */
[----:B------:R-:W-:Y:S02]  /*a6c0*/  HFMA2 R55, -RZ, RZ, 0, 1.1920928955078125e-07 ;  /* 0x00000002ff377431 */ /* 0x000fe400000001ff */
[----:B------:R-:W-:Y:S01]  /*a6d0*/  FFMA.FTZ R35, R94, R89, 1.1641532182693481445e-10 ;  /* 0x2f0000005e237423 */ /* 0x000fe20000010059 */
[----:B------:R-:W-:Y:S01]  /*a6e0*/  FMUL.FTZ R22, R22, R33 ;  /* 0x0000002116167220 */ /* 0x000fe20000410000 */
[----:B------:R-:W-:-:S03]  /*a6f0*/  HADD2.F32 R94, -RZ, R67.H1_H1 ;  /* 0x30000043ff5e7230 */ /* 0x000fc60000004100 */
        /* <DEDUP_REMOVED lines=14> */
.L_x_17606:
        /* <DEDUP_REMOVED lines=13> */
.L_x_17608:
[----:B------:R-:W-:Y:S05]  /*a8b0*/  BSYNC.RECONVERGENT B2 ;  /* 0x0000000000027941 */ /* 0x000fea0003800200 */
.L_x_17607:
        /* <DEDUP_REMOVED lines=43> */
.L_x_17605:
[----:B------:R-:W-:Y:S05]  /*ab70*/  BSYNC.RECONVERGENT B1 ;  /* 0x0000000000017941 */ /* 0x000fea0003800200 */
.L_x_17604:
        /* <DEDUP_REMOVED lines=10> */
.L_x_17588:
        /* <DEDUP_REMOVED lines=16> */
.L_x_17612:
        /* <DEDUP_REMOVED lines=13> */
.L_x_17614:
[----:B------:R-:W-:Y:S05]  /*adf0*/  BSYNC.RECONVERGENT B2 ;  /* 0x0000000000027941 */ /* 0x000fea0003800200 */
.L_x_17613:
        /* <DEDUP_REMOVED lines=42> */
.L_x_17611:
[----:B------:R-:W-:Y:S05]  /*b0a0*/  BSYNC.RECONVERGENT B1 ;  /* 0x0000000000017941 */ /* 0x000fea0003800200 */
.L_x_17610:
        /* <DEDUP_REMOVED lines=9> */
[----:B0-----:R-:W-:-:S04]  /*b140*/  FMUL.FTZ R20, R20, R33 ;  /* 0x0000002114147220 */ /* 0x001fc80000410000 */
        /* <DEDUP_REMOVED lines=15> */
.L_x_17617:
        /* <DEDUP_REMOVED lines=13> */
.L_x_17619:
[----:B------:R-:W-:Y:S05]  /*b310*/  BSYNC.RECONVERGENT B2 ;  /* 0x0000000000027941 */ /* 0x000fea0003800200 */
.L_x_17618:
        /* <DEDUP_REMOVED lines=43> */
.L_x_17616:
[----:B------:R-:W-:Y:S05]  /*b5d0*/  BSYNC.RECONVERGENT B1 ;  /* 0x0000000000017941 */ /* 0x000fea0003800200 */
.L_x_17615:
[----:B------:R-:W-:Y:S01]  /*b5e0*/  I2FP.F32.U32 R34, R55 ;  /* 0x0000003700227245 */ /* 0x000fe20000201000 */
[----:B------:R-:W-:Y:S01]  /*b5f0*/  FMUL.FTZ R96, R21, UR4 ;  /* 0x0000000415607c20 */ /* 0x000fe20008410000 */
[----:B------:R-:W-:Y:S01]  /*b600*/  ISETP.NE.AND P3, PT, R94, 0x1, PT ;  /* 0x000000015e00780c */ /* 0x000fe20003f65270 */
[----:B------:R-:W-:Y:S01]  /*b610*/  BSSY.RECONVERGENT B1, `(.L_x_17620) ;  /* 0x000004c000017945 */ /* 0x000fe20003800200 */
[----:B------:R-:W-:Y:S02]  /*b620*/  IMAD.MOV.U32 R35, RZ, RZ, R66 ;  /* 0x000000ffff237224 */ /* 0x000fe400078e0042 */
[----:B------:R-:W-:Y:S01]  /*b630*/  FFMA.FTZ R21, R34, R89, 1.1641532182693481445e-10 ;  /* 0x2f00000022157423 */ /* 0x000fe20000010059 */
[----:B------:R-:W-:Y:S01]  /*b640*/  FMUL.FTZ R96, R96, R33 ;  /* 0x0000002160607220 */ /* 0x000fe20000410000 */
[----:B------:R-:W-:-:S03]  /*b650*/  HADD2.F32 R34, -RZ, R67.H0_H0 ;  /* 0x20000043ff227230 */ /* 0x000fc60000004100 */
[----:B------:R-:W-:-:S04]  /*b660*/  FSETP.GTU.FTZ.AND P2, PT, R21, R64, PT ;  /* 0x000000401500720b */ /* 0x000fc80003f5c000 */
[----:B------:R-:W-:Y:S02]  /*b670*/  FSEL R21, R96, RZ, !P2 ;  /* 0x000000ff60157208 */ /* 0x000fe40005000000 */
        /* <DEDUP_REMOVED lines=12> */
.L_x_17622:
        /* <DEDUP_REMOVED lines=13> */
.L_x_17624:
[----:B------:R-:W-:Y:S05]  /*b810*/  BSYNC.RECONVERGENT B2 ;  /* 0x0000000000027941 */ /* 0x000fea0003800200 */
.L_x_17623:
        /* <DEDUP_REMOVED lines=43> */
.L_x_17621:
[----:B------:R-:W-:Y:S05]  /*bad0*/  BSYNC.RECONVERGENT B1 ;  /* 0x0000000000017941 */ /* 0x000fea0003800200 */
.L_x_17620:
[----:B------:R-:W-:Y:S01]  /*bae0*/  I2FP.F32.U32 R94, R35 ;  /* 0x00000023005e7245 */ /* 0x000fe20000201000 */
[----:B------:R-:W-:Y:S01]  /*baf0*/  FMUL.FTZ R22, R22, UR4 ;  /* 0x0000000416167c20 */ /* 0x000fe20008410000 */
[----:B------:R-:W-:Y:S01]  /*bb00*/  ISETP.NE.AND P4, PT, R34, 0x1, PT ;  /* 0x000000012200780c */ /* 0x000fe20003f85270 */
[----:B------:R-:W-:Y:S01]  /*bb10*/  HADD2.F32 R95, -RZ, R67.H1_H1 ;  /* 0x30000043ff5f7230 */ /* 0x000fe20000004100 */
[----:B------:R-:W-:Y:S01]  /*bb20*/  BSSY.RECONVERGENT B1, `(.L_x_17625) ;  /* 0x000004b000017945 */ /* 0x000fe20003800200 */
[----:B------:R-:W-:Y:S01]  /*bb30*/  FFMA.FTZ R35, R94, R89, 1.1641532182693481445e-10 ;  /* 0x2f0000005e237423 */ /* 0x000fe20000010059 */
[----:B------:R-:W-:Y:S01]  /*bb40*/  FMUL.FTZ R22, R22, R33 ;  /* 0x0000002116167220 */ /* 0x000fe20000410000 */
[----:B------:R-:W-:-:S03]  /*bb50*/  IMAD.MOV.U32 R55, RZ, RZ, 0x2 ;  /* 0x00000002ff377424 */ /* 0x000fc600078e00ff */
        /* <DEDUP_REMOVED lines=14> */
.L_x_17627:
        /* <DEDUP_REMOVED lines=13> */
.L_x_17629:
[----:B------:R-:W-:Y:S05]  /*bd10*/  BSYNC.RECONVERGENT B2 ;  /* 0x0000000000027941 */ /* 0x000fea0003800200 */
.L_x_17628:
        /* <DEDUP_REMOVED lines=43> */
.L_x_17626:
[----:B------:R-:W-:Y:S05]  /*bfd0*/  BSYNC.RECONVERGENT B1 ;  /* 0x0000000000017941 */ /* 0x000fea0003800200 */
.L_x_17625:
        /* <DEDUP_REMOVED lines=9> */
.L_x_17609:
        /* <DEDUP_REMOVED lines=14> */
.L_x_17587:
[----:B------:R-:W-:Y:S05]  /*c150*/  BSYNC.RECONVERGENT B0 ;  /* 0x0000000000007941 */ /* 0x000fea0003800200 */
.L_x_17586:
        /* <DEDUP_REMOVED lines=29> */
.L_x_17635:
        /* <DEDUP_REMOVED lines=13> */
.L_x_17637:
[----:B------:R-:W-:Y:S05]  /*c400*/  BSYNC.RECONVERGENT B2 ;  /* 0x0000000000027941 */ /* 0x000fea0003800200 */
.L_x_17636:
        /* <DEDUP_REMOVED lines=42> */
.L_x_17634:
[----:B------:R-:W-:Y:S05]  /*c6b0*/  BSYNC.RECONVERGENT B1 ;  /* 0x0000000000017941 */ /* 0x000fea0003800200 */
.L_x_17633:
        /* <DEDUP_REMOVED lines=25> */
.L_x_17640:
        /* <DEDUP_REMOVED lines=13> */
.L_x_17642:
[----:B------:R-:W-:Y:S05]  /*c920*/  BSYNC.RECONVERGENT B2 ;  /* 0x0000000000027941 */ /* 0x000fea0003800200 */
.L_x_17641:
        /* <DEDUP_REMOVED lines=43> */
.L_x_17639:
[----:B------:R-:W-:Y:S05]  /*cbe0*/  BSYNC.RECONVERGENT B1 ;  /* 0x0000000000017941 */ /* 0x000fea0003800200 */
.L_x_17638:
[----:B------:R-:W-:Y:S01]  /*cbf0*/  I2FP.F32.U32 R34, R55 ;  /* 0x0000003700227245 */ /* 0x000fe20000201000 */
[----:B------:R-:W-:Y:S01]  /*cc00*/  FMUL.FTZ R96, R25, UR4 ;  /* 0x0000000419607c20 */ /* 0x000fe20008410000 */
[----:B------:R-:W-:Y:S01]  /*cc10*/  ISETP.NE.AND P3, PT, R94, 0x1, PT ;  /* 0x000000015e00780c */ /* 0x000fe20003f65270 */
[----:B------:R-:W-:Y:S01]  /*cc20*/  BSSY.RECONVERGENT B1, `(.L_x_17643) ;  /* 0x000004c000017945 */ /* 0x000fe20003800200 */
[----:B------:R-:W-:Y:S02]  /*cc30*/  IMAD.MOV.U32 R35, RZ, RZ, R66 ;  /* 0x000000ffff237224 */ /* 0x000fe400078e0042 */
[----:B------:R-:W-:Y:S01]  /*cc40*/  FFMA.FTZ R25, R34, R89, 1.1641532182693481445e-10 ;  /* 0x2f00000022197423 */ /* 0x000fe20000010059 */
[----:B------:R-:W-:Y:S01]  /*cc50*/  FMUL.FTZ R96, R96, R33 ;  /* 0x0000002160607220 */ /* 0x000fe20000410000 */
[----:B------:R-:W-:-:S03]  /*cc60*/  HFMA2 R34, -RZ, RZ, 0, 1.1920928955078125e-07 ;  /* 0x00000002ff227431 */ /* 0x000fc600000001ff */
        /* <DEDUP_REMOVED lines=14> */
.L_x_17645:
        /* <DEDUP_REMOVED lines=13> */
.L_x_17647:
[----:B------:R-:W-:Y:S05]  /*ce20*/  BSYNC.RECONVERGENT B2 ;  /* 0x0000000000027941 */ /* 0x000fea0003800200 */
.L_x_17646:
        /* <DEDUP_REMOVED lines=43> */
.L_x_17644:
[----:B------:R-:W-:Y:S05]  /*d0e0*/  BSYNC.RECONVERGENT B1 ;  /* 0x0000000000017941 */ /* 0x000fea0003800200 */
.L_x_17643:
        /* <DEDUP_REMOVED lines=22> */
.L_x_17650:
        /* <DEDUP_REMOVED lines=13> */
.L_x_17652:
[----:B------:R-:W-:Y:S05]  /*d320*/  BSYNC.RECONVERGENT B2 ;  /* 0x0000000000027941 */ /* 0x000fea0003800200 */
.L_x_17651:
        /* <DEDUP_REMOVED lines=43> */
.L_x_17649:
[----:B------:R-:W-:Y:S05]  /*d5e0*/  BSYNC.RECONVERGENT B1 ;  /* 0x0000000000017941 */ /* 0x000fea0003800200 */
.L_x_17648:
        /* <DEDUP_REMOVED lines=10> */
.L_x_17632:
        /* <DEDUP_REMOVED lines=16> */
.L_x_17656:
        /* <DEDUP_REMOVED lines=13> */
.L_x_17658:
[----:B------:R-:W-:Y:S05]  /*d860*/  BSYNC.RECONVERGENT B2 ;  /* 0x0000000000027941 */ /* 0x000fea0003800200 */
.L_x_17657:
        /* <DEDUP_REMOVED lines=42> */
.L_x_17655:
[----:B------:R-:W-:Y:S05]  /*db10*/  BSYNC.RECONVERGENT B1 ;  /* 0x0000000000017941 */ /* 0x000fea0003800200 */
.L_x_17654:
        /* <DEDUP_REMOVED lines=25> */
.L_x_17661:
        /* <DEDUP_REMOVED lines=13> */
.L_x_17663:
[----:B------:R-:W-:Y:S05]  /*dd80*/  BSYNC.RECONVERGENT B2 ;  /* 0x0000000000027941 */ /* 0x000fea0003800200 */
.L_x_17662:
        /* <DEDUP_REMOVED lines=43> */
.L_x_17660:
[----:B------:R-:W-:Y:S05]  /*e040*/  BSYNC.RECONVERGENT B1 ;  /* 0x0000000000017941 */ /* 0x000fea0003800200 */
.L_x_17659:
[----:B------:R-:W-:Y:S01]  /*e050*/  I2FP.F32.U32 R34, R55 ;  /* 0x0000003700227245 */ /* 0x000fe20000201000 */
[----:B------:R-:W-:Y:S01]  /*e060*/  FMUL.FTZ R96, R25, UR4 ;  /* 0x0000000419607c20 */ /* 0x000fe20008410000 */
[----:B------:R-:W-:Y:S01]  /*e070*/  ISETP.NE.AND P3, PT, R94, 0x1, PT ;  /* 0x000000015e00780c */ /* 0x000fe20003f65270 */
[----:B------:R-:W-:Y:S01]  /*e080*/  HADD2.F32 R98, -RZ, R76.H0_H0 ;  /* 0x2000004cff627230 */ /* 0x000fe20000004100 */
[----:B------:R-:W-:Y:S01]  /*e090*/  BSSY.RECONVERGENT B1, `(.L_x_17664) ;  /* 0x000004b000017945 */ /* 0x000fe20003800200 */
[----:B------:R-:W-:Y:S01]  /*e0a0*/  FFMA.FTZ R25, R34, R89, 1.1641532182693481445e-10 ;  /* 0x2f00000022197423 */ /* 0x000fe20000010059 */
[----:B------:R-:W-:Y:S01]  /*e0b0*/  FMUL.FTZ R96, R96, R33 ;  /* 0x0000002160607220 */ /* 0x000fe20000410000 */
[----:B------:R-:W-:Y:S01]  /*e0c0*/  IMAD.MOV.U32 R34, RZ, RZ, 0x2 ;  /* 0x00000002ff227424 */ /* 0x000fe200078e00ff */
        /* <DEDUP_REMOVED lines=14> */
.L_x_17666:
        /* <DEDUP_REMOVED lines=13> */
.L_x_17668:
[----:B------:R-:W-:Y:S05]  /*e280*/  BSYNC.RECONVERGENT B2 ;  /* 0x0000000000027941 */ /* 0x000fea0003800200 */
.L_x_17667:
        /* <DEDUP_REMOVED lines=43> */
.L_x_17665:
[----:B------:R-:W-:Y:S05]  /*e540*/  BSYNC.RECONVERGENT B1 ;  /* 0x0000000000017941 */ /* 0x000fea0003800200 */
.L_x_17664:
[----:B------:R-:W-:Y:S01]  /*e550*/  I2FP.F32.U32 R94, R35 ;  /* 0x00000023005e7245 */ /* 0x000fe20000201000 */
[----:B------:R-:W-:Y:S01]  /*e560*/  FMUL.FTZ R96, R26, UR4 ;  /* 0x000000041a607c20 */ /* 0x000fe20008410000 */
[----:B------:R-:W-:Y:S01]  /*e570*/  ISETP.NE.AND P4, PT, R34, 0x1, PT ;  /* 0x000000012200780c */ /* 0x000fe20003f85270 */
[----:B------:R-:W-:Y:S01]  /*e580*/  HADD2.F32 R26, -RZ, R74.H1_H1 ;  /* 0x3000004aff1a7230 */ /* 0x000fe20000004100 */
[----:B------:R-:W-:Y:S01]  /*e590*/  BSSY.RECONVERGENT B1, `(.L_x_17669) ;  /* 0x000004b000017945 */ /* 0x000fe20003800200 */
[----:B------:R-:W-:Y:S01]  /*e5a0*/  FFMA.FTZ R35, R94, R89, 1.1641532182693481445e-10 ;  /* 0x2f0000005e237423 */ /* 0x000fe20000010059 */
[----:B------:R-:W-:Y:S01]  /*e5b0*/  FMUL.FTZ R95, R96, R33 ;  /* 0x00000021605f7220 */ /* 0x000fe20000410000 */
[----:B------:R-:W-:-:S03]  /*e5c0*/  HFMA2 R55, -RZ, RZ, 0, 1.1920928955078125e-07 ;  /* 0x00000002ff377431 */ /* 0x000fc600000001ff */
        /* <DEDUP_REMOVED lines=14> */
.L_x_17671:
        /* <DEDUP_REMOVED lines=13> */
.L_x_17673:
[----:B------:R-:W-:Y:S05]  /*e780*/  BSYNC.RECONVERGENT B2 ;  /* 0x0000000000027941 */ /* 0x000fea0003800200 */
.L_x_17672:
        /* <DEDUP_REMOVED lines=43> */
.L_x_17670:
[----:B------:R-:W-:Y:S05]  /*ea40*/  BSYNC.RECONVERGENT B1 ;  /* 0x0000000000017941 */ /* 0x000fea0003800200 */
.L_x_17669:
        /* <DEDUP_REMOVED lines=9> */
.L_x_17653:
        /* <DEDUP_REMOVED lines=14> */
.L_x_17631:
[----:B------:R-:W-:Y:S05]  /*ebc0*/  BSYNC.RECONVERGENT B0 ;  /* 0x0000000000007941 */ /* 0x000fea0003800200 */
.L_x_17630:
[----:B------:R-:W-:Y:S01]  /*ebd0*/  ISETP.GE.U32.AND P1, PT, R45, 0x300, PT ;  /* 0x000003002d00780c */ /* 0x000fe20003f26070 */
[----:B------:R-:W-:-:S12]  /*ebe0*/  BSSY.RECONVERGENT B0, `(.L_x_17674) ;  /* 0x00002a3000007945 */ /* 0x000fd80003800200 */
[----:B------:R-:W-:Y:S05]  /*ebf0*/  @!P1 BRA `(.L_x_17675) ;  /* 0x0000002800849947 */ /* 0x000fea0003800000 */
[----:B------:R-:W-:Y:S01]  /*ec00*/  ISETP.NE.U32.AND P2, PT, RZ, UR12, PT ;  /* 0x0000000cff007c0c */ /* 0x000fe2000bf45070 */
[----:B------:R-:W1:Y:S03]  /*ec10*/  LDC.64 R28, c[0x0][0x390] ;  /* 0x0000e400ff1c7b82 */ /* 0x000e660000000a00 */
[----:B------:R-:W-:-:S13]  /*ec20*/  ISETP.NE.AND.EX P2, PT, RZ, UR13, PT, P2 ;  /* 0x0000000dff007c0c */ /* 0x000fda000bf45320 */
[----:B0-2---:R-:W0:Y:S01]  /*ec30*/  @P2 LDC.64 R34, c[0x0][0x3a0] ;  /* 0x0000e800ff222b82 */ /* 0x005e220000000a00 */
        /* <DEDUP_REMOVED lines=21> */
.L_x_17679:
        /* <DEDUP_REMOVED lines=13> */
.L_x_17681:
[----:B------:R-:W-:Y:S05]  /*ee60*/  BSYNC.RECONVERGENT B2 ;  /* 0x0000000000027941 */ /* 0x000fea0003800200 */
.L_x_17680:
        /* <DEDUP_REMOVED lines=42> */
.L_x_17678:
[----:B------:R-:W-:Y:S05]  /*f110*/  BSYNC.RECONVERGENT B1 ;  /* 0x0000000000017941 */ /* 0x000fea0003800200 */
.L_x_17677:
[----:B------:R-:W0:Y:S01]  /*f120*/  LDC R33, c[0x0][0x408] ;  /* 0x00010200ff217b82 */ /* 0x000e220000000800 */
[----:B------:R-:W-:Y:S01]  /*f130*/  I2FP.F32.U32 R94, R35 ;  /* 0x00000023005e7245 */ /* 0x000fe20000201000 */
[----:B------:R-:W-:Y:S01]  /*f140*/  IMAD.MOV.U32 R89, RZ, RZ, 0x2f800000 ;  /* 0x2f800000ff597424 */ /* 0x000fe200078e00ff */
[----:B------:R-:W-:Y:S01]  /*f150*/  ISETP.NE.AND P3, PT, R34, 0x1, PT ;  /* 0x000000012200780c */ /* 0x000fe20003f65270 */
[----:B-----5:R-:W-:Y:S01]  /*f160*/  FMUL.FTZ R28, R28, UR4 ;  /* 0x000000041c1c7c20 */ /* 0x020fe20008410000 */
[----:B------:R-:W-:Y:S01]  /*f170*/  BSSY.RECONVERGENT B1, `(.L_x_17682) ;  /* 0x000004d000017945 */ /* 0x000fe20003800200 */
[----:B------:R-:W-:Y:S01]  /*f180*/  FFMA.FTZ R35, R94, R89, 1.1641532182693481445e-10 ;  /* 0x2f0000005e237423 */ /* 0x000fe20000010059 */
[----:B------:R-:W-:Y:S01]  /*f190*/  HADD2.F32 R94, -RZ, R77.H0_H0 ;  /* 0x2000004dff5e7230 */ /* 0x000fe20000004100 */
[----:B------:R-:W1:Y:S01]  /*f1a0*/  LDC R64, c[0x0][0x404] ;  /* 0x00010100ff407b82 */ /* 0x000e620000000800 */
[----:B------:R-:W-:Y:S01]  /*f1b0*/  MOV R55, 0x2 ;  /* 0x0000000200377802 */ /* 0x000fe20000000f00 */
[----:B0-----:R-:W-:Y:S01]  /*f1c0*/  FMUL.FTZ R28, R28, R33 ;  /* 0x000000211c1c7220 */ /* 0x001fe20000410000 */
[----:B-1----:R-:W-:Y:S01]  /*f1d0*/  FSETP.GTU.FTZ.AND P2, PT, R35, R64, PT ;  /* 0x000000402300720b */ /* 0x002fe20003f5c000 */
        /* <DEDUP_REMOVED lines=13> */
.L_x_17684:
        /* <DEDUP_REMOVED lines=13> */
.L_x_17686:
[----:B------:R-:W-:Y:S05]  /*f380*/  BSYNC.RECONVERGENT B2 ;  /* 0x0000000000027941 */ /* 0x000fea0003800200 */
.L_x_17685:
        /* <DEDUP_REMOVED lines=43> */
.L_x_17683:
[----:B------:R-:W-:Y:S05]  /*f640*/  BSYNC.RECONVERGENT B1 ;  /* 0x0000000000017941 */ /* 0x000fea0003800200 */
.L_x_17682:
[----:B------:R-:W-:Y:S01]  /*f650*/  I2FP.F32.U32 R34, R35 ;  /* 0x0000002300227245 */ /* 0x000fe20000201000 */
[----:B------:R-:W-:Y:S01]  /*f660*/  FMUL.FTZ R94, R29, UR4 ;  /* 0x000000041d5e7c20 */ /* 0x000fe20008410000 */
[----:B------:R-:W-:Y:S01]  /*f670*/  ISETP.NE.AND P4, PT, R55, 0x1, PT ;  /* 0x000000013700780c */ /* 0x000fe20003f85270 */
[----:B------:R-:W-:Y:S01]  /*f680*/  BSSY.RECONVERGENT B1, `(.L_x_17687) ;  /* 0x000004c000017945 */ /* 0x000fe20003800200 */
[----:B------:R-:W-:Y:S01]  /*f690*/  MOV R35, R66 ;  /* 0x0000004200237202 */ /* 0x000fe20000000f00 */
[----:B------:R-:W-:Y:S01]  /*f6a0*/  FFMA.FTZ R29, R34, R89, 1.1641532182693481445e-10 ;  /* 0x2f000000221d7423 */ /* 0x000fe20000010059 */
[----:B------:R-:W-:Y:S01]  /*f6b0*/  FMUL.FTZ R94, R94, R33 ;  /* 0x000000215e5e7220 */ /* 0x000fe20000410000 */
[----:B------:R-:W-:-:S03]  /*f6c0*/  HADD2.F32 R34, -RZ, R78.H0_H0 ;  /* 0x2000004eff227230 */ /* 0x000fc60000004100 */
[----:B------:R-:W-:-:S04]  /*f6d0*/  FSETP.GTU.FTZ.AND P3, PT, R29, R64, PT ;  /* 0x000000401d00720b */ /* 0x000fc80003f7c000 */
        /* <DEDUP_REMOVED lines=13> */
.L_x_17689:
        /* <DEDUP_REMOVED lines=13> */
.L_x_17691:
[----:B------:R-:W-:Y:S05]  /*f880*/  BSYNC.RECONVERGENT B2 ;  /* 0x0000000000027941 */ /* 0x000fea0003800200 */
.L_x_17690:
        /* <DEDUP_REMOVED lines=43> */
.L_x_17688:
[----:B------:R-:W-:Y:S05]  /*fb40*/  BSYNC.RECONVERGENT B1 ;  /* 0x0000000000017941 */ /* 0x000fea0003800200 */
.L_x_17687:
        /* <DEDUP_REMOVED lines=22> */
.L_x_17694:
        /* <DEDUP_REMOVED lines=13> */
.L_x_17696:
[----:B------:R-:W-:Y:S05]  /*fd80*/  BSYNC.RECONVERGENT B2 ;  /* 0x0000000000027941 */ /* 0x000fea0003800200 */
.L_x_17695:
        /* <DEDUP_REMOVED lines=43> */
.L_x_17693:
[----:B------:R-:W-:Y:S05]  /*10040*/  BSYNC.RECONVERGENT B1 ;  /* 0x0000000000017941 */ /* 0x000fea0003800200 */
.L_x_17692:
        /* <DEDUP_REMOVED lines=10> */
.L_x_17676:
        /* <DEDUP_REMOVED lines=16> */
.L_x_17700:
        /* <DEDUP_REMOVED lines=13> */
.L_x_17702:
[----:B------:R-:W-:Y:S05]  /*102c0*/  BSYNC.RECONVERGENT B2 ;  /* 0x0000000000027941 */ /* 0x000fea0003800200 */
.L_x_17701:
        /* <DEDUP_REMOVED lines=42> */
.L_x_17699:
[----:B------:R-:W-:Y:S05]  /*10570*/  BSYNC.RECONVERGENT B1 ;  /* 0x0000000000017941 */ /* 0x000fea0003800200 */
.L_x_17698:
[----:B------:R-:W0:Y:S01]  /*10580*/  LDC R64, c[0x0][0x408] ;  /* 0x00010200ff407b82 */ /* 0x000e220000000800 */
[----:B------:R-:W-:Y:S01]  /*10590*/  I2FP.F32.U32 R94, R33 ;  /* 0x00000021005e7245 */ /* 0x000fe20000201000 */
[----:B------:R-:W-:Y:S01]  /*105a0*/  HFMA2 R33, -RZ, RZ, 0.1171875, 0 ;  /* 0x2f800000ff217431 */ /* 0x000fe200000001ff */
[----:B------:R-:W-:Y:S01]  /*105b0*/  ISETP.NE.AND P3, PT, R34, 0x1, PT ;  /* 0x000000012200780c */ /* 0x000fe20003f65270 */
[----:B-----5:R-:W-:Y:S01]  /*105c0*/  FMUL.FTZ R35, R28, UR4 ;  /* 0x000000041c237c20 */ /* 0x020fe20008410000 */
[----:B------:R-:W-:Y:S01]  /*105d0*/  HADD2.F32 R95, -RZ, R77.H0_H0 ;  /* 0x2000004dff5f7230 */ /* 0x000fe20000004100 */
[----:B------:R-:W-:Y:S01]  /*105e0*/  BSSY.RECONVERGENT B1, `(.L_x_17703) ;  /* 0x000004c000017945 */ /* 0x000fe20003800200 */
[----:B------:R-:W-:Y:S01]  /*105f0*/  IMAD.MOV.U32 R55, RZ, RZ, 0x2 ;  /* 0x00000002ff377424 */ /* 0x000fe200078e00ff */
[----:B------:R-:W1:Y:S01]  /*10600*/  LDC R89, c[0x0][0x404] ;  /* 0x00010100ff597b82 */ /* 0x000e620000000800 */
[----:B------:R-:W-:Y:S01]  /*10610*/  FFMA.FTZ R94, R94, R33, 1.1641532182693481445e-10 ;  /* 0x2f0000005e5e7423 */ /* 0x000fe20000010021 */
[----:B0-----:R-:W-:Y:S01]  /*10620*/  FMUL.FTZ R28, R35, R64 ;  /* 0x00000040231c7220 */ /* 0x001fe20000410000 */
[----:B------:R-:W-:-:S03]  /*10630*/  MOV R35, R66 ;  /* 0x0000004200237202 */ /* 0x000fc60000000f00 */
[----:B-1----:R-:W-:-:S04]  /*10640*/  FSETP.GTU.FTZ.AND P2, PT, R94, R89, PT ;  /* 0x000000595e00720b */ /* 0x002fc80003f5c000 */
        /* <DEDUP_REMOVED lines=12> */
.L_x_17705:
        /* <DEDUP_REMOVED lines=13> */
.L_x_17707:
[----:B------:R-:W-:Y:S05]  /*107e0*/  BSYNC.RECONVERGENT B2 ;  /* 0x0000000000027941 */ /* 0x000fea0003800200 */
.L_x_17706:
        /* <DEDUP_REMOVED lines=43> */
.L_x_17704:
[----:B------:R-:W-:Y:S05]  /*10aa0*/  BSYNC.RECONVERGENT B1 ;  /* 0x0000000000017941 */ /* 0x000fea0003800200 */
.L_x_17703:
[----:B------:R-:W-:Y:S01]  /*10ab0*/  I2FP.F32.U32 R34, R35 ;  /* 0x0000002300227245 */ /* 0x000fe20000201000 */
[----:B------:R-:W-:Y:S01]  /*10ac0*/  FMUL.FTZ R35, R29, UR4 ;  /* 0x000000041d237c20 */ /* 0x000fe20008410000 */
[----:B------:R-:W-:Y:S01]  /*10ad0*/  ISETP.NE.AND P4, PT, R55, 0x1, PT ;  /* 0x000000013700780c */ /* 0x000fe20003f85270 */
[----:B------:R-:W-:Y:S01]  /*10ae0*/  HADD2.F32 R29, -RZ, R78.H0_H0 ;  /* 0x2000004eff1d7230 */ /* 0x000fe20000004100 */
[----:B------:R-:W-:Y:S01]  /*10af0*/  BSSY.RECONVERGENT B1, `(.L_x_17708) ;  /* 0x000004b000017945 */ /* 0x000fe20003800200 */
[----:B------:R-:W-:Y:S01]  /*10b00*/  FFMA.FTZ R34, R34, R33, 1.1641532182693481445e-10 ;  /* 0x2f00000022227423 */ /* 0x000fe20000010021 */
[----:B------:R-:W-:-:S04]  /*10b10*/  FMUL.FTZ R35, R35, R64 ;  /* 0x0000004023237220 */ /* 0x000fc80000410000 */
[----:B------:R-:W-:Y:S01]  /*10b20*/  FSETP.GTU.FTZ.AND P3, PT, R34, R89, PT ;  /* 0x000000592200720b */ /* 0x000fe20003f7c000 */
        /* <DEDUP_REMOVED lines=14> */
.L_x_17710:
        /* <DEDUP_REMOVED lines=13> */
.L_x_17712:
[----:B------:R-:W-:Y:S05]  /*10ce0*/  BSYNC.RECONVERGENT B2 ;  /* 0x0000000000027941 */ /* 0x000fea0003800200 */
.L_x_17711:
        /* <DEDUP_REMOVED lines=43> */
.L_x_17709:
[----:B------:R-:W-:Y:S05]  /*10fa0*/  BSYNC.RECONVERGENT B1 ;  /* 0x0000000000017941 */ /* 0x000fea0003800200 */
.L_x_17708:
        /* <DEDUP_REMOVED lines=8> */
[----:B------:R-:W-:-:S04]  /*11030*/  FSETP.GTU.FTZ.AND P4, PT, R94, R89, PT ;  /* 0x000000595e00720b */ /* 0x000fc80003f9c000 */
[----:B------:R-:W-:Y:S02]  /*11040*/  FSEL R95, R35, RZ, !P4 ;  /* 0x000000ff235f7208 */ /* 0x000fe40006000000 */
[----:B------:R-:W-:Y:S02]  /*11050*/  MOV R35, R66 ;  /* 0x0000004200237202 */ /* 0x000fe40000000f00 */
        /* <DEDUP_REMOVED lines=11> */
.L_x_17715:
        /* <DEDUP_REMOVED lines=13> */
.L_x_17717:
[----:B------:R-:W-:Y:S05]  /*111e0*/  BSYNC.RECONVERGENT B2 ;  /* 0x0000000000027941 */ /* 0x000fea0003800200 */
.L_x_17716:
        /* <DEDUP_REMOVED lines=43> */
.L_x_17714:
[----:B------:R-:W-:Y:S05]  /*114a0*/  BSYNC.RECONVERGENT B1 ;  /* 0x0000000000017941 */ /* 0x000fea0003800200 */
.L_x_17713:
[----:B------:R-:W-:Y:S01]  /*114b0*/  I2FP.F32.U32 R34, R35 ;  /* 0x0000002300227245 */ /* 0x000fe20000201000 */
[----:B------:R-:W-:-:S04]  /*114c0*/  FMUL.FTZ R31, R31, UR4 ;  /* 0x000000041f1f7c20 */ /* 0x000fc80008410000 */
[----:B------:R-:W-:Y:S01]  /*114d0*/  FFMA.FTZ R34, R34, R33, 1.1641532182693481445e-10 ;  /* 0x2f00000022227423 */ /* 0x000fe20000010021 */
[----:B------:R-:W-:-:S04]  /*114e0*/  FMUL.FTZ R31, R31, R64 ;  /* 0x000000401f1f7220 */ /* 0x000fc80000410000 */
[----:B------:R-:W-:Y:S01]  /*114f0*/  FSETP.GTU.FTZ.AND P5, PT, R34, R89, PT ;  /* 0x000000592200720b */ /* 0x000fe20003fbc000 */
[----:B------:R-:W-:-:S03]  /*11500*/  HADD2.F32 R34, -RZ, R78.H1_H1 ;  /* 0x3000004eff227230 */ /* 0x000fc60000004100 */
[----:B------:R-:W-:Y:S02]  /*11510*/  FSEL R31, R31, RZ, !P5 ;  /* 0x000000ff1f1f7208 */ /* 0x000fe40006800000 */
[----:B------:R-:W-:-:S03]  /*11520*/  PLOP3.LUT P5, PT, P5, PT, PT, 0x8, 0x80 ;  /* 0x000000000080781c */ /* 0x000fc60002fae170 */
[----:B------:R-:W-:-:S10]  /*11530*/  FMUL.FTZ R31, R34, R31 ;  /* 0x0000001f221f7220 */ /* 0x000fd40000410000 */
.L_x_17697:
        /* <DEDUP_REMOVED lines=11> */
[----:B-1----:R-:W-:-:S05]  /*115f0*/  IMAD.WIDE.U32 R34, R32, 0x4, R34 ;  /* 0x0000000420227825 */ /* 0x002fca00078e0022 */
[----:B------:R3:W-:Y:S02]  /*11600*/  STG.E desc[UR6][R34.64], R33 ;  /* 0x0000002122007986 */ /* 0x0007e4000c101906 */
.L_x_17675:
[----:B------:R-:W-:Y:S05]  /*11610*/  BSYNC.RECONVERGENT B0 ;  /* 0x0000000000007941 */ /* 0x000fea0003800200 */
.L_x_17674:
[----:B------:R-:W-:Y:S01]  /*11620*/  FADD.FTZ R32, RZ, R8 ;  /* 0x00000008ff207221 */ /* 0x000fe20000010000 */
[C---:B------:R-:W-:Y:S01]  /*11630*/  ISETP.GT.U32.AND P2, PT, R45.reuse, 0xff, PT ;  /* 0x000000ff2d00780c */ /* 0x040fe20003f44070 */
[----:B------:R-:W1:Y:S01]  /*11640*/  S2UR UR5, SR_CgaCtaId ;  /* 0x00000000000579c3 */ /* 0x000e620000008800 */
[----:B------:R-:W-:Y:S01]  /*11650*/  ISETP.GT.U32.AND P3, PT, R45, 0x17f, PT ;  /* 0x0000017f2d00780c */ /* 0x000fe20003f64070 */
[----:B--23--:R-:W-:Y:S01]  /*11660*/  FADD.FTZ R33, R9, R32 ;  /* 0x0000002009217221 */ /* 0x00cfe20000010000 */
[C---:B------:R-:W-:Y:S01]  /*11670*/  ISETP.GT.U32.AND P4, PT, R45.reuse, 0x1ff, PT ;  /* 0x000001ff2d00780c */ /* 0x040fe20003f84070 */
[----:B------:R-:W-:Y:S01]  /*11680*/  UMOV UR4, 0x400 ;  /* 0x0000040000047882 */ /* 0x000fe20000000000 */
[C---:B------:R-:W-:Y:S01]  /*11690*/  ISETP.GT.U32.AND P5, PT, R45.reuse, 0x27f, PT ;  /* 0x0000027f2d00780c */ /* 0x040fe20003fa4070 */
[----:B------:R-:W-:Y:S01]  /*116a0*/  FADD.FTZ R32, R10, R33 ;  /* 0x000000210a207221 */ /* 0x000fe20000010000 */
[----:B------:R-:W-:Y:S01]  /*116b0*/  ISETP.GT.U32.AND P6, PT, R45, 0x2ff, PT ;  /* 0x000002ff2d00780c */ /* 0x000fe20003fc4070 */
[----:B------:R-:W-:Y:S01]  /*116c0*/  HFMA2 R97, -RZ, RZ, 0, 0 ;  /* 0x00000000ff617431 */ /* 0x000fe200000001ff */
[----:B------:R-:W-:Y:S01]  /*116d0*/  BSSY.RECONVERGENT B0, `(.L_x_17718) ;  /* 0x00000b7000007945 */ /* 0x000fe20003800200 */
[----:B------:R-:W-:-:S05]  /*116e0*/  FADD.FTZ R32, R11, R32 ;  /* 0x000000200b207221 */ /* 0x000fca0000010000 */
[----:B------:R-:W-:-:S05]  /*116f0*/  FSEL R33, R32, RZ, P0 ;  /* 0x000000ff20217208 */ /* 0x000fca0000000000 */
[----:B------:R-:W-:-:S04]  /*11700*/  FADD.FTZ R32, R12, R33 ;  /* 0x000000210c207221 */ /* 0x000fc80000010000 */
[----:B0-----:R-:W-:Y:S01]  /*11710*/  FADD.FTZ R35, R13, R32 ;  /* 0x000000200d237221 */ /* 0x001fe20000010000 */
[----:B-1----:R-:W-:-:S03]  /*11720*/  ULEA UR4, UR5, UR4, 0x18 ;  /* 0x0000000405047291 */ /* 0x002fc6000f8ec0ff */
[----:B------:R-:W-:Y:S01]  /*11730*/  FADD.FTZ R32, R14, R35 ;  /* 0x000000230e207221 */ /* 0x000fe20000010000 */
[----:B------:R-:W-:-:S03]  /*11740*/  @UP2 UIADD3 UR4, UPT, UPT, UR4, 0x20, URZ ;  /* 0x0000002004042890 */ /* 0x000fc6000fffe0ff */
        /* <DEDUP_REMOVED lines=48> */
[----:B------:R-:W-:Y:S02]  /*11a50*/  ISETP.NE.AND P2, PT, R46, RZ, PT ;  /* 0x000000ff2e00720c */ /* 0x000fe40003f45270 */
[----:B------:R-:W-:-:S04]  /*11a60*/  FFMA.FTZ R34, R34, R34, R33 ;  /* 0x0000002222227223 */ /* 0x000fc80000010021 */
[----:B------:R-:W-:Y:S01]  /*11a70*/  FFMA.FTZ R34, R35, R35, R34 ;  /* 0x0000002323227223 */ /* 0x000fe20000010022 */
[----:B------:R-:W-:-:S03]  /*11a80*/  FADD.FTZ R35, R19, -R32 ;  /* 0x8000002013237221 */ /* 0x000fc60000010000 */
[----:B------:R-:W-:Y:S01]  /*11a90*/  FFMA.FTZ R34, R89, R89, R34 ;  /* 0x0000005959227223 */ /* 0x000fe20000010022 */
[----:B------:R-:W-:-:S03]  /*11aa0*/  FADD.FTZ R89, R22, -R32 ;  /* 0x8000002016597221 */ /* 0x000fc60000010000 */
[----:B------:R-:W-:Y:S01]  /*11ab0*/  @P3 FFMA.FTZ R33, R35, R35, R34 ;  /* 0x0000002323213223 */ /* 0x000fe20000010022 */
[--C-:B------:R-:W-:Y:S01]  /*11ac0*/  FADD.FTZ R34, R20, -R32.reuse ;  /* 0x8000002014227221 */ /* 0x100fe20000010000 */
[----:B------:R-:W-:-:S03]  /*11ad0*/  FADD.FTZ R35, R21, -R32 ;  /* 0x8000002015237221 */ /* 0x000fc60000010000 */
        /* <DEDUP_REMOVED lines=19> */
[----:B------:R-:W-:-:S04]  /*11c10*/  FFMA.FTZ R34, R89, R89, R34 ;  /* 0x0000005959227223 */ /* 0x000fc80000010022 */
[----:B------:R-:W-:-:S05]  /*11c20*/  @P6 FFMA.FTZ R33, R35, R35, R34 ;  /* 0x0000002323216223 */ /* 0x000fca0000010022 */
[----:B------:R-:W0:Y:S02]  /*11c30*/  SHFL.BFLY PT, R34, R33, 0x1, 0x1f ;  /* 0x0c201f0021227f89 */ /* 0x000e2400000e0000 */
[----:B0-----:R-:W-:Y:S01]  /*11c40*/  FADD.FTZ R34, R33, R34 ;  /* 0x0000002221227221 */ /* 0x001fe20000010000 */
[----:B------:R-:W-:-:S04]  /*11c50*/  @!P2 SHF.R.U32.HI R33, RZ, 0x2, R49 ;  /* 0x00000002ff21a819 */ /* 0x000fc80000011631 */
[----:B------:R-:W0:Y:S01]  /*11c60*/  SHFL.BFLY PT, R35, R34, 0x2, 0x1f ;  /* 0x0c401f0022237f89 */ /* 0x000e2200000e0000 */
[----:B------:R-:W-:Y:S01]  /*11c70*/  @!P2 LOP3.LUT R95, R33, 0x18, RZ, 0xc0, !PT ;  /* 0x00000018215fa812 */ /* 0x000fe200078ec0ff */
[----:B0-----:R-:W-:-:S05]  /*11c80*/  FADD.FTZ R35, R34, R35 ;  /* 0x0000002322237221 */ /* 0x001fca0000010000 */
[----:B------:R-:W0:Y:S02]  /*11c90*/  SHFL.BFLY PT, R88, R35, 0x4, 0x1f ;  /* 0x0c801f0023587f89 */ /* 0x000e2400000e0000 */
[----:B0-----:R-:W-:Y:S01]  /*11ca0*/  FADD.FTZ R88, R35, R88 ;  /* 0x0000005823587221 */ /* 0x001fe20000010000 */
[----:B------:R-:W-:-:S04]  /*11cb0*/  CS2R R34, SRZ ;  /* 0x0000000000227805 */ /* 0x000fc8000001ff00 */
[----:B------:R-:W0:Y:S02]  /*11cc0*/  SHFL.BFLY PT, R89, R88, 0x8, 0x1f ;  /* 0x0d001f0058597f89 */ /* 0x000e2400000e0000 */
[----:B0-----:R-:W-:-:S05]  /*11cd0*/  FADD.FTZ R89, R88, R89 ;  /* 0x0000005958597221 */ /* 0x001fca0000010000 */
[----:B------:R-:W0:Y:S02]  /*11ce0*/  SHFL.BFLY PT, R94, R89, 0x10, 0x1f ;  /* 0x0e001f00595e7f89 */ /* 0x000e2400000e0000 */
[----:B0-----:R-:W-:-:S05]  /*11cf0*/  FADD.FTZ R33, R89, R94 ;  /* 0x0000005e59217221 */ /* 0x001fca0000010000 */
[----:B------:R0:W-:Y:S01]  /*11d00*/  @!P2 STS.64 [R95+UR4], R32 ;  /* 0x000000205f00a988 */ /* 0x0001e20008000a04 */
[----:B------:R-:W-:Y:S01]  /*11d10*/  BAR.SYNC.DEFER_BLOCKING 0x0 ;  /* 0x0000000000007b1d */ /* 0x000fe20000010000 */
[----:B------:R-:W-:-:S13]  /*11d20*/  ISETP.GT.U32.AND P2, PT, R46, 0x3, PT ;  /* 0x000000032e00780c */ /* 0x000fda0003f44070 */
[----:B------:R-:W-:Y:S01]  /*11d30*/  @!P2 LEA R94, R46, UR4, 0x3 ;  /* 0x000000042e5eac11 */ /* 0x000fe2000f8e18ff */
[----:B------:R-:W-:-:S05]  /*11d40*/  @!P2 IMAD.MOV.U32 R97, RZ, RZ, R50 ;  /* 0x000000ffff61a224 */ /* 0x000fca00078e0032 */
[----:B------:R-:W1:Y:S01]  /*11d50*/  SHFL.DOWN PT, R88, R97, 0x2, 0x1f ;  /* 0x08401f0061587f89 */ /* 0x000e6200000e0000 */
[----:B0-----:R-:W-:-:S03]  /*11d60*/  I2FP.F32.S32 R95, R97 ;  /* 0x00000061005f7245 */ /* 0x001fc60000201400 */
[----:B------:R-:W0:Y:S01]  /*11d70*/  @!P2 LDS.64 R34, [R94] ;  /* 0x000000005e22a984 */ /* 0x000e220000000a00 */
[----:B------:R-:W-:Y:S02]  /*11d80*/  PLOP3.LUT P2, PT, PT, PT, UP3, 0x40, 0x4 ;  /* 0x000000000004781c */ /* 0x000fe40003f4e838 */
[----:B-1----:R-:W-:Y:S02]  /*11d90*/  IADD3 R96, PT, PT, R88, R97, RZ ;  /* 0x0000006158607210 */ /* 0x002fe40007ffe0ff */
[----:B------:R-:W-:Y:S02]  /*11da0*/  I2FP.F32.S32 R88, R88 ;  /* 0x0000005800587245 */ /* 0x000fe40000201400 */
[----:B------:R-:W-:Y:S01]  /*11db0*/  I2FP.F32.S32 R32, R96 ;  /* 0x0000006000207245 */ /* 0x000fe20000201400 */
[----:B------:R-:W-:Y:S03]  /*11dc0*/  SHFL.DOWN PT, R89, R96, 0x1, 0x1f ;  /* 0x08201f0060597f89 */ /* 0x000fe600000e0000 */
[----:B------:R-:W1:Y:S01]  /*11dd0*/  MUFU.RCP R33, R32 ;  /* 0x0000002000217308 */ /* 0x000e620000001000 */
[----:B0-----:R-:W0:Y:S04]  /*11de0*/  SHFL.DOWN PT, R99, R34, 0x2, 0x1f ;  /* 0x08401f0022637f89 */ /* 0x001e2800000e0000 */
[----:B------:R-:W2:Y:S01]  /*11df0*/  SHFL.DOWN PT, R98, R35, 0x2, 0x1f ;  /* 0x08401f0023627f89 */ /* 0x000ea200000e0000 */
[----:B0-----:R-:W-:-:S04]  /*11e00*/  FMUL.FTZ R94, R99, R88 ;  /* 0x00000058635e7220 */ /* 0x001fc80000410000 */
[----:B------:R-:W-:Y:S01]  /*11e10*/  FFMA.FTZ R94, R95, R34, R94 ;  /* 0x000000225f5e7223 */ /* 0x000fe2000001005e */
[----:B------:R-:W-:Y:S01]  /*11e20*/  FADD.FTZ R34, -R99, R34 ;  /* 0x0000002263227221 */ /* 0x000fe20000010100 */
[----:B------:R-:W-:Y:S02]  /*11e30*/  IMAD.IADD R99, R96, 0x1, R89 ;  /* 0x0000000160637824 */ /* 0x000fe400078e0259 */
[----:B--2---:R-:W-:Y:S01]  /*11e40*/  FADD.FTZ R98, R98, R35 ;  /* 0x0000002362627221 */ /* 0x004fe20000010000 */
[----:B-1----:R-:W-:Y:S01]  /*11e50*/  FMUL.FTZ R97, R33, R94 ;  /* 0x0000005e21617220 */ /* 0x002fe20000410000 */
[----:B------:R-:W-:Y:S01]  /*11e60*/  FMUL.FTZ R34, R34, R34 ;  /* 0x0000002222227220 */ /* 0x000fe20000410000 */
[----:B------:R-:W-:Y:S02]  /*11e70*/  I2FP.F32.S32 R89, R89 ;  /* 0x0000005900597245 */ /* 0x000fe40000201400 */
[----:B------:R-:W-:Y:S01]  /*11e80*/  I2FP.F32.S32 R99, R99 ;  /* 0x0000006300637245 */ /* 0x000fe20000201400 */
[----:B------:R-:W0:Y:S01]  /*11e90*/  SHFL.DOWN PT, R94, R97, 0x1, 0x1f ;  /* 0x08201f00615e7f89 */ /* 0x000e2200000e0000 */
[----:B------:R-:W-:-:S04]  /*11ea0*/  FMUL.FTZ R95, R34, R95 ;  /* 0x0000005f225f7220 */ /* 0x000fc80000410000 */
[----:B------:R-:W1:Y:S01]  /*11eb0*/  MUFU.RCP R99, R99 ;  /* 0x0000006300637308 */ /* 0x000e620000001000 */
[----:B------:R-:W-:-:S04]  /*11ec0*/  FMUL.FTZ R95, R95, R88 ;  /* 0x000000585f5f7220 */ /* 0x000fc80000410000 */
[----:B------:R-:W-:Y:S01]  /*11ed0*/  FFMA.FTZ R98, R33, R95, R98 ;  /* 0x0000005f21627223 */ /* 0x000fe20000010062 */
[----:B0-----:R-:W-:Y:S01]  /*11ee0*/  FMUL.FTZ R33, R94, R89 ;  /* 0x000000595e217220 */ /* 0x001fe20000410000 */
[----:B------:R-:W-:-:S03]  /*11ef0*/  FADD.FTZ R94, R97, -R94 ;  /* 0x8000005e615e7221 */ /* 0x000fc60000010000 */
[----:B------:R-:W-:Y:S01]  /*11f00*/  FFMA.FTZ R34, R32, R97, R33 ;  /* 0x0000006120227223 */ /* 0x000fe20000010021 */
[----:B------:R-:W-:Y:S01]  /*11f10*/  FMUL.FTZ R35, R94, R94 ;  /* 0x0000005e5e237220 */ /* 0x000fe20000410000 */
[----:B------:R-:W0:Y:S02]  /*11f20*/  SHFL.DOWN PT, R33, R98, 0x1, 0x1f ;  /* 0x08201f0062217f89 */ /* 0x000e2400000e0000 */
[----:B-1----:R-:W-:Y:S01]  /*11f30*/  FMUL.FTZ R34, R99, R34 ;  /* 0x0000002263227220 */ /* 0x002fe20000410000 */
[----:B------:R-:W-:Y:S02]  /*11f40*/  FMUL.FTZ R88, R32, R35 ;  /* 0x0000002320587220 */ /* 0x000fe40000410000 */
[----:B------:R-:W1:Y:S02]  /*11f50*/  LDC R35, c[0x0][0x448] ;  /* 0x00011200ff237b82 */ /* 0x000e640000000800 */
[----:B------:R-:W-:Y:S01]  /*11f60*/  FMUL.FTZ R88, R88, R89 ;  /* 0x0000005958587220 */ /* 0x000fe20000410000 */
[----:B------:R-:W2:Y:S01]  /*11f70*/  SHFL.IDX PT, R34, R34, RZ, 0x1f ;  /* 0x00001fff22227589 */ /* 0x000ea200000e0000 */
[----:B------:R-:W-:Y:S01]  /*11f80*/  MOV R89, UR10 ;  /* 0x0000000a00597c02 */ /* 0x000fe20008000f00 */
[----:B0-----:R-:W-:-:S04]  /*11f90*/  FADD.FTZ R32, R98, R33 ;  /* 0x0000002162207221 */ /* 0x001fc80000010000 */
[----:B------:R-:W-:Y:S01]  /*11fa0*/  FFMA.FTZ R99, R99, R88, R32 ;  /* 0x0000005863637223 */ /* 0x000fe20000010020 */
[----:B--2---:R-:W-:-:S04]  /*11fb0*/  FMUL.FTZ R32, R34, R34 ;  /* 0x0000002222207220 */ /* 0x004fc80000410000 */
[----:B------:R-:W1:Y:S01]  /*11fc0*/  SHFL.IDX PT, R96, R99, RZ, 0x1f ;  /* 0x00001fff63607589 */ /* 0x000e6200000e0000 */
[----:B------:R-:W-:Y:S02]  /*11fd0*/  FSEL R88, R32, RZ, !P2 ;  /* 0x000000ff20587208 */ /* 0x000fe40005000000 */
[----:B------:R-:W-:-:S13]  /*11fe0*/  ISETP.NE.AND P2, PT, R49, RZ, PT ;  /* 0x000000ff3100720c */ /* 0x000fda0003f45270 */
[----:B------:R-:W0:Y:S01]  /*11ff0*/  @!P2 LDC.64 R94, c[0x0][0x3c0] ;  /* 0x0000f000ff5eab82 */ /* 0x000e220000000a00 */
[----:B-1----:R-:W-:-:S07]  /*12000*/  FFMA.FTZ R35, R96, UR11, R35 ;  /* 0x0000000b60237c23 */ /* 0x002fce0008010023 */
[----:B------:R-:W1:Y:S01]  /*12010*/  @!P2 LDC.64 R32, c[0x0][0x3c8] ;  /* 0x0000f200ff20ab82 */ /* 0x000e620000000a00 */
[----:B------:R-:W-:Y:S01]  /*12020*/  FADD.FTZ R88, R35, R88 ;  /* 0x0000005823587221 */ /* 0x000fe20000010000 */
[----:B------:R-:W-:-:S05]  /*12030*/  IMAD.U32 R35, RZ, RZ, UR10 ;  /* 0x0000000aff237e24 */ /* 0x000fca000f8e00ff */
[----:B------:R-:W2:Y:S01]  /*12040*/  MUFU.RSQ R88, R88 ;  /* 0x0000005800587308 */ /* 0x000ea20000001400 */
[----:B0-----:R-:W-:-:S05]  /*12050*/  @!P2 IMAD.WIDE R94, R89, 0x4, R94 ;  /* 0x00000004595ea825 */ /* 0x001fca00078e025e */
[----:B------:R0:W-:Y:S01]  /*12060*/  @!P2 STG.E desc[UR6][R94.64], R34 ;  /* 0x000000225e00a986 */ /* 0x0001e2000c101906 */
[----:B-1----:R-:W-:-:S05]  /*12070*/  @!P2 IMAD.WIDE R32, R35, 0x4, R32 ;  /* 0x000000042320a825 */ /* 0x002fca00078e0220 */
[----:B--2---:R0:W-:Y:S01]  /*12080*/  @!P2 STG.E desc[UR6][R32.64], R88 ;  /* 0x000000582000a986 */ /* 0x0041e2000c101906 */
[----:B------:R-:W-:-:S04]  /*12090*/  PLOP3.LUT P2, PT, PT, PT, UP3, 0x40, 0x4 ;  /* 0x000000000004781c */ /* 0x000fc80003f4e838 */
[----:B------:R-:W-:Y:S01]  /*120a0*/  FSEL R89, R34, RZ, P2 ;  /* 0x000000ff22597208 */ /* 0x000fe20001000000 */
[----:B------:R-:W-:Y:S08]  /*120b0*/  @!P0 BRA `(.L_x_17719) ;  /* 0x0000000000608947 */ /* 0x000ff00003800000 */
[----:B------:R-:W1:Y:S01]  /*120c0*/  LDC.64 R106, c[0x0][0x428] ;  /* 0x00010a00ff6a7b82 */ /* 0x000e620000000a00 */
[--C-:B------:R-:W-:Y:S01]  /*120d0*/  FADD.FTZ R101, R8, -R89.reuse ;  /* 0x8000005908657221 */ /* 0x100fe20000010000 */
[--C-:B------:R-:W-:Y:S01]  /*120e0*/  FADD.FTZ R105, R9, -R89.reuse ;  /* 0x8000005909697221 */ /* 0x100fe20000010000 */
[--C-:B------:R-:W-:Y:S01]  /*120f0*/  FADD.FTZ R103, R10, -R89.reuse ;  /* 0x800000590a677221 */ /* 0x100fe20000010000 */
[----:B0-----:R-:W-:Y:S01]  /*12100*/  FADD.FTZ R95, R11, -R89 ;  /* 0x800000590b5f7221 */ /* 0x001fe20000010000 */
[----:B------:R-:W-:Y:S02]  /*12110*/  HADD2.F32 R99, -RZ, R79.H0_H0 ;  /* 0x2000004fff637230 */ /* 0x000fe40000004100 */
[C---:B------:R-:W-:Y:S01]  /*12120*/  FMUL.FTZ R101, R88.reuse, R101 ;  /* 0x0000006558657220 */ /* 0x040fe20000410000 */
[----:B------:R-:W-:Y:S02]  /*12130*/  HADD2.F32 R32, -RZ, R42.H0_H0 ;  /* 0x2000002aff207230 */ /* 0x000fe40000004100 */
[----:B------:R-:W-:Y:S01]  /*12140*/  FMUL.FTZ R100, R88, R105 ;  /* 0x0000006958647220 */ /* 0x000fe20000410000 */
[----:B------:R-:W-:-:S02]  /*12150*/  HADD2.F32 R98, -RZ, R80.H0_H0 ;  /* 0x20000050ff627230 */ /* 0x000fc40000004100 */
[C---:B------:R-:W-:Y:S01]  /*12160*/  FMUL.FTZ R96, R88.reuse, R103 ;  /* 0x0000006758607220 */ /* 0x040fe20000410000 */
[----:B------:R-:W-:Y:S02]  /*12170*/  HADD2.F32 R33, -RZ, R91.H0_H0 ;  /* 0x2000005bff217230 */ /* 0x000fe40000004100 */
[----:B------:R-:W-:Y:S01]  /*12180*/  FMUL.FTZ R95, R88, R95 ;  /* 0x0000005f585f7220 */ /* 0x000fe20000410000 */
[----:B------:R-:W-:Y:S02]  /*12190*/  HADD2.F32 R34, -RZ, R79.H1_H1 ;  /* 0x3000004fff227230 */ /* 0x000fe40000004100 */
[----:B------:R-:W-:Y:S01]  /*121a0*/  FFMA.FTZ R32, R101, R99, R32 ;  /* 0x0000006365207223 */ /* 0x000fe20000010020 */
[----:B------:R-:W-:Y:S02]  /*121b0*/  HADD2.F32 R97, -RZ, R43.H0_H0 ;  /* 0x2000002bff617230 */ /* 0x000fe40000004100 */
[----:B------:R-:W-:Y:S01]  /*121c0*/  FFMA.FTZ R33, R100, R98, R33 ;  /* 0x0000006264217223 */ /* 0x000fe20000010021 */
[----:B------:R-:W-:-:S02]  /*121d0*/  HADD2.F32 R35, -RZ, R80.H1_H1 ;  /* 0x30000050ff237230 */ /* 0x000fc40000004100 */
[----:B------:R-:W-:Y:S02]  /*121e0*/  HADD2.F32 R94, -RZ, R91.H1_H1 ;  /* 0x3000005bff5e7230 */ /* 0x000fe40000004100 */
[----:B------:R-:W-:-:S03]  /*121f0*/  FFMA.FTZ R34, R96, R34, R97 ;  /* 0x0000002260227223 */ /* 0x000fc60000010061 */
[----:B------:R-:W-:Y:S01]  /*12200*/  FFMA.FTZ R35, R95, R35, R94 ;  /* 0x000000235f237223 */ /* 0x000fe2000001005e */
[C---:B-1----:R-:W-:Y:S01]  /*12210*/  IMAD.WIDE.U32 R106, R75.reuse, 0x10, R106 ;  /* 0x000000104b6a7825 */ /* 0x042fe200078e006a */
[----:B------:R-:W-:-:S04]  /*12220*/  IADD3 R75, PT, PT, R75, 0x80, RZ ;  /* 0x000000804b4b7810 */ /* 0x000fc80007ffe0ff */
[----:B------:R1:W-:Y:S03]  /*12230*/  STG.E.128 desc[UR6][R106.64], R32 ;  /* 0x000000206a007986 */ /* 0x0003e6000c101d06 */
.L_x_17719:
[----:B------:R-:W-:Y:S05]  /*12240*/  BSYNC.RECONVERGENT B0 ;  /* 0x0000000000007941 */ /* 0x000fea0003800200 */
.L_x_17718:
[----:B------:R-:W-:Y:S01]  /*12250*/  ISETP.GE.U32.AND P0, PT, R45, 0x100, PT ;  /* 0x000001002d00780c */ /* 0x000fe20003f06070 */
[----:B------:R-:W-:-:S12]  /*12260*/  BSSY.RECONVERGENT B0, `(.L_x_17720) ;  /* 0x000001a000007945 */ /* 0x000fd80003800200 */
[----:B------:R-:W-:Y:S05]  /*12270*/  @!P0 BRA `(.L_x_17721) ;  /* 0x0000000000608947 */ /* 0x000fea0003800000 */
[----:B-1----:R-:W1:Y:S01]  /*12280*/  LDC.64 R106, c[0x0][0x428] ;  /* 0x00010a00ff6a7b82 */ /* 0x002e620000000a00 */
        /* <DEDUP_REMOVED lines=20> */
[----:B-1----:R-:W-:-:S04]  /*123d0*/  IMAD.WIDE.U32 R106, R75, 0x10, R106 ;  /* 0x000000104b6a7825 */ /* 0x002fc800078e006a */
[----:B------:R-:W-:Y:S01]  /*123e0*/  VIADD R75, R75, 0x80 ;  /* 0x000000804b4b7836 */ /* 0x000fe20000000000 */
[----:B------:R2:W-:Y:S06]  /*123f0*/  STG.E.128 desc[UR6][R106.64], R32 ;  /* 0x000000206a007986 */ /* 0x0005ec000c101d06 */
.L_x_17721:
[----:B------:R-:W-:Y:S05]  /*12400*/  BSYNC.RECONVERGENT B0 ;  /* 0x0000000000007941 */ /* 0x000fea0003800200 */
.L_x_17720:
[----:B------:R-:W-:Y:S01]  /*12410*/  ISETP.GE.U32.AND P0, PT, R45, 0x180, PT ;  /* 0x000001802d00780c */ /* 0x000fe20003f06070 */
[----:B------:R-:W-:-:S12]  /*12420*/  BSSY.RECONVERGENT B0, `(.L_x_17722) ;  /* 0x000001a000007945 */ /* 0x000fd80003800200 */
[----:B------:R-:W-:Y:S05]  /*12430*/  @!P0 BRA `(.L_x_17723) ;  /* 0x0000000000608947 */ /* 0x000fea0003800000 */
[----:B-12---:R-:W1:Y:S01]  /*12440*/  LDC.64 R106, c[0x0][0x428] ;  /* 0x00010a00ff6a7b82 */ /* 0x006e620000000a00 */
        /* <DEDUP_REMOVED lines=23> */
.L_x_17723:
[----:B------:R-:W-:Y:S05]  /*125c0*/  BSYNC.RECONVERGENT B0 ;  /* 0x0000000000007941 */ /* 0x000fea0003800200 */
.L_x_17722:
[----:B------:R-:W-:Y:S01]  /*125d0*/  ISETP.GE.U32.AND P0, PT, R45, 0x200, PT ;  /* 0x000002002d00780c */ /* 0x000fe20003f06070 */
[----:B------:R-:W-:-:S12]  /*125e0*/  BSSY.RECONVERGENT B0, `(.L_x_17724) ;  /* 0x000001a000007945 */ /* 0x000fd80003800200 */
[----:B------:R-:W-:Y:S05]  /*125f0*/  @!P0 BRA `(.L_x_17725) ;  /* 0x0000000000608947 */ /* 0x000fea0003800000 */
[----:B-123--:R-:W1:Y:S01]  /*12600*/  LDC.64 R106, c[0x0][0x428] ;  /* 0x00010a00ff6a7b82 */ /* 0x00ee620000000a00 */
        /* <DEDUP_REMOVED lines=23> */
.L_x_17725:
[----:B------:R-:W-:Y:S05]  /*12780*/  BSYNC.RECONVERGENT B0 ;  /* 0x0000000000007941 */ /* 0x000fea0003800200 */
.L_x_17724:
[----:B------:R-:W-:Y:S01]  /*12790*/  ISETP.GE.U32.AND P0, PT, R45, 0x280, PT ;  /* 0x000002802d00780c */ /* 0x000fe20003f06070 */
[----:B------:R-:W-:-:S12]  /*127a0*/  BSSY.RECONVERGENT B0, `(.L_x_17726) ;  /* 0x000001a000007945 */ /* 0x000fd80003800200 */
[----:B------:R-:W-:Y:S05]  /*127b0*/  @!P0 BRA `(.L_x_17727) ;  /* 0x0000000000608947 */ /* 0x000fea0003800000 */
[----:B-1234-:R-:W1:Y:S01]  /*127c0*/  LDC.64 R106, c[0x0][0x428] ;  /* 0x00010a00ff6a7b82 */ /* 0x01ee620000000a00 */
        /* <DEDUP_REMOVED lines=23> */
.L_x_17727:
[----:B------:R-:W-:Y:S05]  /*12940*/  BSYNC.RECONVERGENT B0 ;  /* 0x0000000000007941 */ /* 0x000fea0003800200 */
.L_x_17726:
        /* <DEDUP_REMOVED lines=11> */
[----:B0-----:R-:W-:-:S04]  /*12a00*/  IMAD.WIDE.U32 R88, R75, 0x10, R32 ;  /* 0x000000104b587825 */ /* 0x001fc800078e0020 */
[----:B------:R-:W-:Y:S01]  /*12a10*/  FFMA.FTZ R33, R34, R60, R63 ;  /* 0x0000003c22217223 */ /* 0x000fe2000001003f */
[----:B------:R-:W-:Y:S01]  /*12a20*/  FFMA.FTZ R34, R35, R59, R54 ;  /* 0x0000003b23227223 */ /* 0x000fe20000010036 */
[----:B------:R-:W-:Y:S01]  /*12a30*/  FFMA.FTZ R32, R94, R58, R53 ;  /* 0x0000003a5e207223 */ /* 0x000fe20000010035 */
[----:B------:R-:W-:-:S05]  /*12a40*/  FFMA.FTZ R35, R95, R61, R62 ;  /* 0x0000003d5f237223 */ /* 0x000fca000001003e */
[----:B------:R0:W-:Y:S02]  /*12a50*/  STG.E.128 desc[UR6][R88.64], R32 ;  /* 0x0000002058007986 */ /* 0x0001e4000c101d06 */
.L_x_17729:
[----:B------:R-:W-:Y:S05]  /*12a60*/  BSYNC.RECONVERGENT B0 ;  /* 0x0000000000007941 */ /* 0x000fea0003800200 */
.L_x_17728:
[----:B------:R-:W-:Y:S02]  /*12a70*/  UIADD3 UR10, UPT, UPT, UR10, UR14, URZ ;  /* 0x0000000e0a0a7290 */ /* 0x000fe4000fffe0ff */
[----:B------:R-:W-:Y:S02]  /*12a80*/  UPLOP3.LUT UP2, UPT, UPT, UPT, UP2, 0x40, 0x4 ;  /* 0x000000000004789c */ /* 0x000fe40003f4e820 */
[----:B------:R-:W-:-:S09]  /*12a90*/  UISETP.GE.AND UP1, UPT, UR10, UR15, UPT ;  /* 0x0000000f0a00728c */ /* 0x000fd2000bf26270 */
[----:B------:R-:W-:Y:S05]  /*12aa0*/  BRA.U !UP1, `(.L_x_17730) ;  /* 0xfffffee909f47547 */ /* 0x000fea000b83ffff */
[----:B------:R-:W-:Y:S05]  /*12ab0*/  EXIT ;  /* 0x000000000000794d */ /* 0x000fea0003800000 */
.L_x_17731:
        /* <DEDUP_REMOVED lines=12> */
.L_x_20871:


//--------------------- .text._ZN10layer_norm13ln_fwd_kernelINS_13Kernel_traitsI6__halfffffjLj3072ELj1ELj1ELj4ELj16ENS_18Kernel_traits_baseILj3072ES2_ffffjLj128EEEEELb1ELb1ELb0ELb1EEEvNS_9FwdParamsE --------------------------
	.section	.text._ZN10layer_norm13ln_fwd_kernelINS_13Kernel_traitsI6__halfffffjLj3072ELj1ELj1ELj4ELj16ENS_18Kernel_traits_baseILj3072ES2_ffffjLj128EEEEELb1ELb1ELb0ELb1EEEvNS_9FwdParamsE,"ax",@progbits
	.align	128
        .global         _ZN10layer_norm13ln_fwd_kernelINS_13Kernel_traitsI6__halfffffjLj3072ELj1ELj1ELj4ELj16ENS_18Kernel_traits_baseILj3072ES2_ffffjLj128EEEEELb1ELb1ELb0ELb1EEEvNS_9FwdParamsE
        .type           _ZN10layer_norm13ln_fwd_kernelINS_13Kernel_traitsI6__halfffffjLj3072ELj1ELj1ELj4ELj16ENS_18Kernel_traits_baseILj3072ES2_ffffjLj128EEEEELb1ELb1ELb0ELb1EEEvNS_9FwdParamsE,@function
        .size           _ZN10layer_norm13ln_fwd_kernelINS_13Kernel_traitsI6__halfffffjLj3072ELj1ELj1ELj4ELj16ENS_18Kernel_traits_baseILj3072ES2_ffffjLj128EEEEELb1ELb1ELb0ELb1EEEvNS_9FwdParamsE,(.L_x_20872 - _ZN10layer_norm13ln_fwd_kernelINS_13Kernel_traitsI6__halfffffjLj3072ELj1ELj1ELj4ELj16ENS_18Kernel_traits_baseILj3072ES2_ffffjLj128EEEEELb1ELb1ELb0ELb1EEEvNS_9FwdParamsE)
        .other          _ZN10layer_norm13ln_fwd_kernelINS_13Kernel_traitsI6__halfffffjLj3072ELj1ELj1ELj4ELj16ENS_18Kernel_traits_baseILj3072ES2_ffffjLj128EEEEELb1ELb1ELb0ELb1EEEvNS_9FwdParamsE,@"STO_CUDA_ENTRY STV_DEFAULT"
_ZN10layer_norm13ln_fwd_kernelINS_13Kernel_traitsI6__halfffffjLj3072ELj1ELj1ELj4ELj16ENS_18Kernel_traits_baseILj3072ES2_ffffjLj128EEEEELb1ELb1ELb0ELb1EEEvNS_9FwdParamsE:
.text._ZN10layer_norm13ln_fwd_kernelINS_13Kernel_traitsI6__halfffffjLj3072ELj1ELj1ELj4ELj16ENS_18Kernel_traits_baseILj3072ES2_ffffjLj128EEEEELb1ELb1ELb0ELb1EEEvNS_9FwdParamsE:
        /* <DEDUP_REMOVED lines=11> */
[----:B------:R-:W3:Y:S03]  /*00b0*/  @P0 LDC R7, c[0x0][0x460] ;  /* 0x00011800ff070b82 */ /* 0x000ee60000000800 */
[----:B-1----:R-:W3:Y:S01]  /*00c0*/  @P0 LDG.E.64 R4, desc[UR10][R14.64] ;  /* 0x0000000a0e040981 */ /* 0x002ee2000c1e1b00 */
[----:B0-----:R-:W-:Y:S01]  /*00d0*/  UISETP.NE.U32.AND UP0, UPT, UR4, URZ, UPT ;  /* 0x000000ff0400728c */ /* 0x001fe2000bf05070 */
[----:B------:R-:W0:Y:S03]  /*00e0*/  S2R R81, SR_TID.X ;  /* 0x0000000000517919 */ /* 0x000e260000002100 */
[----:B------:R-:W1:Y:S01]  /*00f0*/  S2UR UR18, SR_CTAID.X ;  /* 0x00000000001279c3 */ /* 0x000e620000002500 */
[----:B------:R-:W-:-:S07]  /*0100*/  UISETP.NE.AND.EX UP0, UPT, UR5, URZ, UPT, UP0 ;  /* 0x000000ff0500728c */ /* 0x000fce000bf05300 */
[----:B------:R-:W1:Y:S01]  /*0110*/  LDC R88, c[0x0][0x360] ;  /* 0x0000d800ff587b82 */ /* 0x000e620000000800 */
[----:B0-----:R-:W-:Y:S01]  /*0120*/  LOP3.LUT R89, R81, 0x1f, RZ, 0xc0, !PT ;  /* 0x0000001f51597812 */ /* 0x001fe200078ec0ff */
[----:B-1----:R-:W-:Y:S01]  /*0130*/  IMAD R88, R88, UR18, R81 ;  /* 0x0000001258587c24 */ /* 0x002fe2000f8e0251 */
[----:B--2---:R-:W-:Y:S02]  /*0140*/  @P0 R2UR UR12, R2 ;  /* 0x00000000020c02ca */ /* 0x004fe400000e0000 */
[----:B------:R-:W-:Y:S02]  /*0150*/  @P0 R2UR UR13, R3 ;  /* 0x00000000030d02ca */ /* 0x000fe400000e0000 */
[----:B---3--:R-:W-:-:S04]  /*0160*/  @P0 IADD3 R14, P1, PT, R4, R7, RZ ;  /* 0x00000007040e0210 */ /* 0x008fc80007f3e0ff */
[----:B------:R-:W-:-:S04]  /*0170*/  @P0 IADD3.X R15, PT, PT, RZ, R5, RZ, P1, !PT ;  /* 0x00000005ff0f0210 */ /* 0x000fc80000ffe4ff */
[--C-:B------:R-:W-:Y:S01]  /*0180*/  SHF.R.U64 R87, R14, 0x2, R15.reuse ;  /* 0x000000020e577819 */ /* 0x100fe2000000120f */
[----:B------:R-:W-:Y:S01]  /*0190*/  UIADD3 UR21, UPT, UPT, UR12, -0x61c88647, URZ ;  /* 0x9e3779b90c157890 */ /* 0x000fe2000fffe0ff */
[----:B------:R-:W-:Y:S01]  /*01a0*/  SHF.R.U32.HI R86, RZ, 0x2, R15 ;  /* 0x00000002ff567819 */ /* 0x000fe2000001160f */
[----:B------:R-:W-:Y:S02]  /*01b0*/  UIADD3 UR22, UPT, UPT, UR13, -0x4498517b, URZ ;  /* 0xbb67ae850d167890 */ /* 0x000fe4000fffe0ff */
        /* <DEDUP_REMOVED lines=42> */
.L_x_17732:
[----:B------:R-:W0:Y:S08]  /*0460*/  LDC.64 R2, c[0x0][0x3d0] ;  /* 0x0000f400ff027b82 */ /* 0x000e300000000a00 */
[----:B------:R-:W1:Y:S01]  /*0470*/  LDC.64 R4, c[0x0][0x3e8] ;  /* 0x0000fa00ff047b82 */ /* 0x000e620000000a00 */
[----:B------:R-:W-:Y:S02]  /*0480*/  CS2R R10, SRZ ;  /* 0x00000000000a7805 */ /* 0x000fe4000001ff00 */
[----:B------:R-:W-:-:S02]  /*0490*/  CS2R R8, SRZ ;  /* 0x0000000000087805 */ /* 0x000fc4000001ff00 */
[----:B------:R-:W-:Y:S01]  /*04a0*/  CS2R R6, SRZ ;  /* 0x0000000000067805 */ /* 0x000fe2000001ff00 */
[----:B0-----:R-:W-:-:S05]  /*04b0*/  IMAD.WIDE.U32 R2, R81, 0x8, R2 ;  /* 0x0000000851027825 */ /* 0x001fca00078e0002 */
[----:B------:R-:W5:Y:S01]  /*04c0*/  LDG.E.64 R22, desc[UR10][R2.64] ;  /* 0x0000000a02167981 */ /* 0x000f62000c1e1b00 */
[----:B-1----:R-:W-:-:S03]  /*04d0*/  IMAD.WIDE.U32 R12, R81, 0x8, R4 ;  /* 0x00000008510c7825 */ /* 0x002fc600078e0004 */
[----:B------:R-:W5:Y:S01]  /*04e0*/  LDG.E.64 R26, desc[UR10][R2.64+0x400] ;  /* 0x0004000a021a7981 */ /* 0x000f62000c1e1b00 */
[----:B------:R-:W-:-:S03]  /*04f0*/  CS2R R4, SRZ ;  /* 0x0000000000047805 */ /* 0x000fc6000001ff00 */
[----:B------:R-:W5:Y:S04]  /*0500*/  LDG.E.64 R40, desc[UR10][R2.64+0x800] ;  /* 0x0008000a02287981 */ /* 0x000f68000c1e1b00 */
[----:B------:R-:W5:Y:S04]  /*0510*/  LDG.E.64 R20, desc[UR10][R2.64+0xc00] ;  /* 0x000c000a02147981 */ /* 0x000f68000c1e1b00 */
[----:B------:R-:W5:Y:S04]  /*0520*/  LDG.E.64 R18, desc[UR10][R2.64+0x1000] ;  /* 0x0010000a02127981 */ /* 0x000f68000c1e1b00 */
[----:B------:R0:W5:Y:S04]  /*0530*/  LDG.E.64 R16, desc[UR10][R2.64+0x1400] ;  /* 0x0014000a02107981 */ /* 0x000168000c1e1b00 */
[----:B------:R-:W5:Y:S04]  /*0540*/  LDG.E.64 R24, desc[UR10][R12.64] ;  /* 0x0000000a0c187981 */ /* 0x000f68000c1e1b00 */
[----:B------:R-:W5:Y:S01]  /*0550*/  LDG.E.64 R28, desc[UR10][R12.64+0x400] ;  /* 0x0004000a0c1c7981 */ /* 0x000f62000c1e1b00 */
[----:B0-----:R-:W-:-:S03]  /*0560*/  CS2R R2, SRZ ;  /* 0x0000000000027805 */ /* 0x001fc6000001ff00 */
[----:B------:R-:W5:Y:S04]  /*0570*/  LDG.E.64 R30, desc[UR10][R12.64+0x800] ;  /* 0x0008000a0c1e7981 */ /* 0x000f68000c1e1b00 */
[----:B------:R-:W5:Y:S04]  /*0580*/  LDG.E.64 R32, desc[UR10][R12.64+0xc00] ;  /* 0x000c000a0c207981 */ /* 0x000f68000c1e1b00 */
[----:B------:R-:W5:Y:S04]  /*0590*/  LDG.E.64 R46, desc[UR10][R12.64+0x1000] ;  /* 0x0010000a0c2e7981 */ /* 0x000f68000c1e1b00 */
[----:B------:R0:W5:Y:S02]  /*05a0*/  LDG.E.64 R48, desc[UR10][R12.64+0x1400] ;  /* 0x0014000a0c307981 */ /* 0x000164000c1e1b00 */
[----:B0-----:R-:W-:-:S07]  /*05b0*/  CS2R R12, SRZ ;  /* 0x00000000000c7805 */ /* 0x001fce000001ff00 */
.L_x_17733:
[----:B------:R-:W1:Y:S02]  /*05c0*/  LDCU UR4, c[0x0][0x384] ;  /* 0x00007080ff0477ac */ /* 0x000e640008000800 */
[----:B-1----:R-:W-:-:S06]  /*05d0*/  UISETP.GE.AND UP0, UPT, UR18, UR4, UPT ;  /* 0x000000041200728c */ /* 0x002fcc000bf06270 */
[----:B------:R-:W-:-:S13]  /*05e0*/  PLOP3.LUT P0, PT, PT, PT, UP0, 0x80, 0x8 ;  /* 0x000000000008781c */ /* 0x000fda0003f0f008 */
[----:B------:R-:W-:Y:S05]  /*05f0*/  @P0 EXIT ;  /* 0x000000000000094d */ /* 0x000fea0003800000 */
[----:B-----5:R-:W-:Y:S01]  /*0600*/  IMAD.MOV.U32 R92, RZ, RZ, R24 ;  /* 0x000000ffff5c7224 */ /* 0x020fe200078e0018 */
[----:B------:R-:W-:Y:S01]  /*0610*/  SHF.R.U64 R108, R24, 0x10, R25 ;  /* 0x00000010186c7819 */ /* 0x000fe20000001219 */
[--C-:B------:R-:W-:Y:S01]  /*0620*/  IMAD.MOV.U32 R51, RZ, RZ, R29.reuse ;  /* 0x000000ffff337224 */ /* 0x100fe200078e001d */
[--C-:B------:R-:W-:Y:S01]  /*0630*/  SHF.R.U64 R110, R28, 0x10, R29.reuse ;  /* 0x000000101c6e7819 */ /* 0x100fe2000000121d */
[C---:B------:R-:W-:Y:S01]  /*0640*/  IMAD.HI.U32 R24, R87.reuse, -0x2daee0ad, RZ ;  /* 0xd2511f5357187827 */ /* 0x040fe200078e00ff */
[----:B------:R-:W-:Y:S01]  /*0650*/  SHF.R.U32.HI R64, RZ, 0x10, R29 ;  /* 0x00000010ff407819 */ /* 0x000fe2000001161d */
[----:B------:R-:W1:Y:S01]  /*0660*/  LDCU.64 UR4, c[0x0][0x3e0] ;  /* 0x00007c00ff0477ac */ /* 0x000e620008000a00 */
[----:B------:R-:W-:Y:S01]  /*0670*/  MOV R38, R46 ;  /* 0x0000002e00267202 */ /* 0x000fe20000000f00 */
[----:B------:R-:W-:Y:S01]  /*0680*/  IMAD.HI.U32 R29, R88, -0x326172a9, RZ ;  /* 0xcd9e8d57581d7827 */ /* 0x000fe200078e00ff */
[----:B------:R-:W-:Y:S01]  /*0690*/  SHF.R.U64 R116, R46, 0x10, R47 ;  /* 0x000000102e747819 */ /* 0x000fe2000000122f */
[----:B------:R-:W-:Y:S01]  /*06a0*/  UPLOP3.LUT UP1, UPT, UPT, UPT, UPT, 0x40, 0x4 ;  /* 0x000000000004789c */ /* 0x000fe20003f2e870 */
[----:B------:R-:W-:Y:S01]  /*06b0*/  LOP3.LUT R46, R24, UR13, RZ, 0x3c, !PT ;  /* 0x0000000d182e7c12 */ /* 0x000fe2000f8e3cff */
[----:B------:R-:W-:Y:S01]  /*06c0*/  IMAD.MOV.U32 R50, RZ, RZ, R25 ;  /* 0x000000ffff327224 */ /* 0x000fe200078e0019 */
[----:B------:R-:W-:Y:S01]  /*06d0*/  LOP3.LUT R44, R86, UR12, R29, 0x96, !PT ;  /* 0x0000000c562c7c12 */ /* 0x000fe2000f8e961d */
[----:B------:R-:W-:Y:S01]  /*06e0*/  IMAD.MOV.U32 R42, RZ, RZ, R32 ;  /* 0x000000ffff2a7224 */ /* 0x000fe200078e0020 */
[----:B------:R-:W-:Y:S01]  /*06f0*/  SHF.R.U32.HI R63, RZ, 0x10, R25 ;  /* 0x00000010ff3f7819 */ /* 0x000fe20000011619 */
[----:B------:R-:W-:Y:S01]  /*0700*/  IMAD.MOV.U32 R80, RZ, RZ, R22 ;  /* 0x000000ffff507224 */ /* 0x000fe200078e0016 */
[----:B------:R-:W-:Y:S01]  /*0710*/  MOV R109, R28 ;  /* 0x0000001c006d7202 */ /* 0x000fe20000000f00 */
[----:B------:R-:W-:Y:S01]  /*0720*/  IMAD.MOV.U32 R25, RZ, RZ, R27 ;  /* 0x000000ffff197224 */ /* 0x000fe200078e001b */
[----:B------:R-:W-:Y:S01]  /*0730*/  MOV R45, R31 ;  /* 0x0000001f002d7202 */ /* 0x000fe20000000f00 */
[----:B------:R-:W-:Y:S01]  /*0740*/  IMAD.MOV.U32 R111, RZ, RZ, R30 ;  /* 0x000000ffff6f7224 */ /* 0x000fe200078e001e */
[----:B------:R-:W-:Y:S01]  /*0750*/  SHF.R.U64 R112, R30, 0x10, R31 ;  /* 0x000000101e707819 */ /* 0x000fe2000000121f */
[----:B0-----:R-:W-:Y:S01]  /*0760*/  IMAD.MOV.U32 R35, RZ, RZ, R47 ;  /* 0x000000ffff237224 */ /* 0x001fe200078e002f */
[----:B------:R-:W-:Y:S01]  /*0770*/  SHF.R.U32.HI R43, RZ, 0x10, R31 ;  /* 0x00000010ff2b7819 */ /* 0x000fe2000001161f */
[----:B------:R-:W-:Y:S01]  /*0780*/  IMAD.MOV.U32 R31, RZ, RZ, R23 ;  /* 0x000000ffff1f7224 */ /* 0x000fe200078e0017 */
[----:B------:R-:W-:Y:S01]  /*0790*/  SHF.R.U64 R114, R32, 0x10, R33 ;  /* 0x0000001020727819 */ /* 0x000fe20000001221 */
[----:B------:R-:W-:Y:S01]  /*07a0*/  IMAD.HI.U32 R30, R44, -0x2daee0ad, RZ ;  /* 0xd2511f532c1e7827 */ /* 0x000fe200078e00ff */
[--C-:B------:R-:W-:Y:S01]  /*07b0*/  SHF.R.U64 R15, R22, 0x10, R23.reuse ;  /* 0x00000010160f7819 */ /* 0x100fe20000001217 */
[----:B-1----:R-:W-:Y:S01]  /*07c0*/  UISETP.NE.U32.AND UP0, UPT, UR4, URZ, UPT ;  /* 0x000000ff0400728c */ /* 0x002fe2000bf05070 */
[----:B------:R-:W-:Y:S01]  /*07d0*/  SHF.R.U32.HI R32, RZ, 0x10, R23 ;  /* 0x00000010ff207819 */ /* 0x000fe20000011617 */
[----:B------:R-:W-:Y:S01]  /*07e0*/  IMAD.MOV.U32 R56, RZ, RZ, R19 ;  /* 0x000000ffff387224 */ /* 0x000fe200078e0013 */
[----:B------:R-:W-:Y:S01]  /*07f0*/  MOV R28, R26 ;  /* 0x0000001a001c7202 */ /* 0x000fe20000000f00 */
[----:B------:R-:W-:Y:S01]  /*0800*/  IMAD.MOV.U32 R52, RZ, RZ, R21 ;  /* 0x000000ffff347224 */ /* 0x000fe200078e0015 */
[--C-:B------:R-:W-:Y:S01]  /*0810*/  SHF.R.U64 R22, R26, 0x10, R27.reuse ;  /* 0x000000101a167819 */ /* 0x100fe2000000121b */
[----:B------:R-:W-:Y:S01]  /*0820*/  IMAD.MOV.U32 R26, RZ, RZ, R40 ;  /* 0x000000ffff1a7224 */ /* 0x000fe200078e0028 */
[----:B------:R-:W-:Y:S01]  /*0830*/  SHF.R.U32.HI R29, RZ, 0x10, R27 ;  /* 0x00000010ff1d7819 */ /* 0x000fe2000001161b */
[----:B------:R-:W-:Y:S01]  /*0840*/  IMAD.MOV.U32 R59, RZ, RZ, R16 ;  /* 0x000000ffff3b7224 */ /* 0x000fe200078e0010 */
[----:B------:R-:W-:Y:S01]  /*0850*/  MOV R23, R41 ;  /* 0x0000002900177202 */ /* 0x000fe20000000f00 */
[----:B------:R-:W0:Y:S01]  /*0860*/  LDCU.U8 UR4, c[0x0][0x410] ;  /* 0x00008200ff0477ac */ /* 0x000e220008000000 */
[--C-:B------:R-:W-:Y:S01]  /*0870*/  SHF.R.U64 R24, R40, 0x10, R41.reuse ;  /* 0x0000001028187819 */ /* 0x100fe20000001229 */
[----:B------:R-:W-:Y:S01]  /*0880*/  IMAD.HI.U32 R40, R46, -0x326172a9, RZ ;  /* 0xcd9e8d572e287827 */ /* 0x000fe200078e00ff */
[----:B------:R-:W-:Y:S01]  /*0890*/  SHF.R.U32.HI R27, RZ, 0x10, R41 ;  /* 0x00000010ff1b7819 */ /* 0x000fe20000011629 */
[----:B------:R-:W-:Y:S01]  /*08a0*/  UISETP.NE.AND.EX UP0, UPT, UR5, URZ, UPT, UP0 ;  /* 0x000000ff0500728c */ /* 0x000fe2000bf05300 */
[----:B------:R-:W-:Y:S01]  /*08b0*/  SHF.R.U32.HI R36, RZ, 0x10, R47 ;  /* 0x00000010ff247819 */ /* 0x000fe2000001162f */
[----:B------:R-:W-:Y:S01]  /*08c0*/  IMAD R41, R88, -0x326172a9, RZ ;  /* 0xcd9e8d5758297824 */ /* 0x000fe200078e02ff */
[----:B------:R-:W-:Y:S01]  /*08d0*/  MOV R55, R18 ;  /* 0x0000001200377202 */ /* 0x000fe20000000f00 */
[----:B------:R-:W-:Y:S01]  /*08e0*/  IMAD R47, R87, -0x2daee0ad, RZ ;  /* 0xd2511f53572f7824 */ /* 0x000fe200078e02ff */
[----:B------:R-:W-:Y:S01]  /*08f0*/  SHF.R.U64 R57, R18, 0x10, R19 ;  /* 0x0000001012397819 */ /* 0x000fe20000001213 */
[----:B------:R-:W-:Y:S01]  /*0900*/  IMAD.MOV.U32 R39, RZ, RZ, R33 ;  /* 0x000000ffff277224 */ /* 0x000fe200078e0021 */
[----:B------:R-:W-:Y:S01]  /*0910*/  LOP3.LUT R40, R41, UR21, R40, 0x96, !PT ;  /* 0x0000001529287c12 */ /* 0x000fe2000f8e9628 */
[----:B------:R-:W-:Y:S01]  /*0920*/  IMAD.MOV.U32 R34, RZ, RZ, R48 ;  /* 0x000000ffff227224 */ /* 0x000fe200078e0030 */
[----:B------:R-:W-:Y:S01]  /*0930*/  LOP3.LUT R47, R47, UR22, R30, 0x96, !PT ;  /* 0x000000162f2f7c12 */ /* 0x000fe2000f8e961e */
[----:B------:R-:W-:Y:S01]  /*0940*/  IMAD.MOV.U32 R30, RZ, RZ, R20 ;  /* 0x000000ffff1e7224 */ /* 0x000fe200078e0014 */
[----:B------:R-:W-:Y:S01]  /*0950*/  SHF.R.U32.HI R58, RZ, 0x10, R19 ;  /* 0x00000010ff3a7819 */ /* 0x000fe20000011613 */
[----:B------:R-:W-:Y:S01]  /*0960*/  IMAD R19, R44, -0x2daee0ad, RZ ;  /* 0xd2511f532c137824 */ /* 0x000fe200078e02ff */
[--C-:B------:R-:W-:Y:S01]  /*0970*/  SHF.R.U64 R53, R20, 0x10, R21.reuse ;  /* 0x0000001014357819 */ /* 0x100fe20000001215 */
[----:B------:R-:W-:Y:S01]  /*0980*/  IMAD.HI.U32 R18, R40, -0x2daee0ad, RZ ;  /* 0xd2511f5328127827 */ /* 0x000fe200078e00ff */
[----:B------:R-:W-:Y:S01]  /*0990*/  SHF.R.U32.HI R54, RZ, 0x10, R21 ;  /* 0x00000010ff367819 */ /* 0x000fe20000011615 */
[----:B------:R-:W1:Y:S01]  /*09a0*/  LDCU UR8, c[0x0][0x404] ;  /* 0x00008080ff0877ac */ /* 0x000e620008000800 */
[--C-:B------:R-:W-:Y:S01]  /*09b0*/  SHF.R.U64 R61, R16, 0x10, R17.reuse ;  /* 0x00000010103d7819 */ /* 0x100fe20000001211 */
[----:B------:R-:W-:Y:S01]  /*09c0*/  IMAD R21, R46, -0x326172a9, RZ ;  /* 0xcd9e8d572e157824 */ /* 0x000fe200078e02ff */
[----:B------:R-:W-:Y:S01]  /*09d0*/  LOP3.LUT R18, R19, UR24, R18, 0x96, !PT ;  /* 0x0000001813127c12 */ /* 0x000fe2000f8e9612 */
[C---:B------:R-:W-:Y:S01]  /*09e0*/  IMAD.HI.U32 R20, R47.reuse, -0x326172a9, RZ ;  /* 0xcd9e8d572f147827 */ /* 0x040fe200078e00ff */
[----:B------:R-:W-:Y:S01]  /*09f0*/  MOV R60, R17 ;  /* 0x00000011003c7202 */ /* 0x000fe20000000f00 */
[----:B------:R-:W2:Y:S01]  /*0a00*/  LDCU UR9, c[0x0][0x408] ;  /* 0x00008100ff0977ac */ /* 0x000ea20008000800 */
[----:B------:R-:W-:Y:S01]  /*0a10*/  SHF.R.U32.HI R62, RZ, 0x10, R17 ;  /* 0x00000010ff3e7819 */ /* 0x000fe20000011611 */
[----:B------:R-:W-:Y:S01]  /*0a20*/  IMAD R47, R47, -0x326172a9, RZ ;  /* 0xcd9e8d572f2f7824 */ /* 0x000fe200078e02ff */
[----:B------:R-:W-:Y:S01]  /*0a30*/  LOP3.LUT R20, R21, UR23, R20, 0x96, !PT ;  /* 0x0000001715147c12 */ /* 0x000fe2000f8e9614 */
[----:B------:R-:W-:Y:S01]  /*0a40*/  IMAD.HI.U32 R16, R18, -0x326172a9, RZ ;  /* 0xcd9e8d5712107827 */ /* 0x000fe200078e00ff */
[--C-:B------:R-:W-:Y:S01]  /*0a50*/  SHF.R.U64 R118, R48, 0x10, R49.reuse ;  /* 0x0000001030767819 */ /* 0x100fe20000001231 */
[----:B------:R-:W3:Y:S01]  /*0a60*/  LDCU UR19, c[0x0][0x388] ;  /* 0x00007100ff1377ac */ /* 0x000ee20008000800 */
[----:B------:R-:W-:Y:S01]  /*0a70*/  SHF.R.U32.HI R0, RZ, 0x10, R49 ;  /* 0x00000010ff007819 */ /* 0x000fe20000011631 */
        /* <DEDUP_REMOVED lines=9> */
[----:B------:R-:W-:Y:S01]  /*0b10*/  SHF.R.U32.HI R37, RZ, 0x10, R33 ;  /* 0x00000010ff257819 */ /* 0x000fe20000011621 */
[----:B------:R-:W-:Y:S01]  /*0b20*/  IMAD.HI.U32 R20, R16, -0x2daee0ad, RZ ;  /* 0xd2511f5310147827 */ /* 0x000fe200078e00ff */
[--C-:B------:R-:W-:Y:S01]  /*0b30*/  SHF.R.U64 R63, R12, 0x10, R13.reuse ;  /* 0x000000100c3f7819 */ /* 0x100fe2000000120d */
[----:B------:R-:W1:Y:S01]  /*0b40*/  LDCU.64 UR14, c[0x0][0x3a0] ;  /* 0x00007400ff0e77ac */ /* 0x000e620008000a00 */
[----:B------:R-:W-:Y:S01]  /*0b50*/  SHF.R.U32.HI R64, RZ, 0x10, R13 ;  /* 0x00000010ff407819 */ /* 0x000fe2000001160d */
[----:B------:R-:W-:Y:S01]  /*0b60*/  IMAD.HI.U32 R18, R17, -0x326172a9, RZ ;  /* 0xcd9e8d5711127827 */ /* 0x000fe200078e00ff */
[----:B------:R-:W-:Y:S01]  /*0b70*/  LOP3.LUT R20, R21, UR28, R20, 0x96, !PT ;  /* 0x0000001c15147c12 */ /* 0x000fe2000f8e9614 */
[----:B------:R-:W1:Y:S01]  /*0b80*/  LDCU.64 UR16, c[0x0][0x380] ;  /* 0x00007000ff1077ac */ /* 0x000e620008000a00 */
[--C-:B------:R-:W-:Y:S01]  /*0b90*/  SHF.R.U64 R65, R2, 0x10, R3.reuse ;  /* 0x0000001002417819 */ /* 0x100fe20000001203 */
[----:B------:R-:W-:Y:S01]  /*0ba0*/  IMAD R40, R16, -0x2daee0ad, RZ ;  /* 0xd2511f5310287824 */ /* 0x000fe200078e02ff */
[----:B------:R-:W-:Y:S01]  /*0bb0*/  LOP3.LUT R18, R19, UR27, R18, 0x96, !PT ;  /* 0x0000001b13127c12 */ /* 0x000fe2000f8e9612 */
[----:B------:R-:W-:Y:S01]  /*0bc0*/  IMAD R17, R17, -0x326172a9, RZ ;  /* 0xcd9e8d5711117824 */ /* 0x000fe200078e02ff */
[----:B------:R-:W-:Y:S01]  /*0bd0*/  SHF.R.U32.HI R66, RZ, 0x10, R3 ;  /* 0x00000010ff427819 */ /* 0x000fe20000011603 */
[----:B------:R-:W-:Y:S01]  /*0be0*/  IMAD.HI.U32 R16, R20, -0x326172a9, RZ ;  /* 0xcd9e8d5714107827 */ /* 0x000fe200078e00ff */
[--C-:B------:R-:W-:Y:S01]  /*0bf0*/  SHF.R.U64 R67, R4, 0x10, R5.reuse ;  /* 0x0000001004437819 */ /* 0x100fe20000001205 */
[----:B0-----:R-:W-:Y:S01]  /*0c00*/  UISETP.NE.AND UP2, UPT, UR4, URZ, UPT ;  /* 0x000000ff0400728c */ /* 0x001fe2000bf45270 */
[----:B------:R-:W-:Y:S01]  /*0c10*/  SHF.R.U32.HI R68, RZ, 0x10, R5 ;  /* 0x00000010ff447819 */ /* 0x000fe20000011605 */
[----:B------:R-:W-:Y:S01]  /*0c20*/  IMAD.HI.U32 R19, R18, -0x2daee0ad, RZ ;  /* 0xd2511f5312137827 */ /* 0x000fe200078e00ff */
[----:B------:R-:W-:-:S02]  /*0c30*/  LOP3.LUT R16, R17, UR29, R16, 0x96, !PT ;  /* 0x0000001d11107c12 */ /* 0x000fc4000f8e9610 */
[----:B------:R-:W-:Y:S01]  /*0c40*/  SHF.R.U64 R69, R6, 0x10, R7 ;  /* 0x0000001006457819 */ /* 0x000fe20000001207 */
[----:B------:R-:W-:Y:S01]  /*0c50*/  IMAD R21, R18, -0x2daee0ad, RZ ;  /* 0xd2511f5312157824 */ /* 0x000fe200078e02ff */
[----:B------:R-:W-:Y:S01]  /*0c60*/  LOP3.LUT R19, R40, UR30, R19, 0x96, !PT ;  /* 0x0000001e28137c12 */ /* 0x000fe2000f8e9613 */
[----:B------:R-:W-:Y:S01]  /*0c70*/  IMAD.HI.U32 R18, R16, -0x2daee0ad, RZ ;  /* 0xd2511f5310127827 */ /* 0x000fe200078e00ff */
[----:B------:R-:W-:Y:S02]  /*0c80*/  SHF.R.U32.HI R70, RZ, 0x10, R7 ;  /* 0x00000010ff467819 */ /* 0x000fe40000011607 */
[--C-:B------:R-:W-:Y:S01]  /*0c90*/  SHF.R.U64 R71, R8, 0x10, R9.reuse ;  /* 0x0000001008477819 */ /* 0x100fe20000001209 */
[----:B------:R-:W-:Y:S01]  /*0ca0*/  IMAD R20, R20, -0x326172a9, RZ ;  /* 0xcd9e8d5714147824 */ /* 0x000fe200078e02ff */
[----:B------:R-:W-:Y:S01]  /*0cb0*/  LOP3.LUT R18, R21, UR32, R18, 0x96, !PT ;  /* 0x0000002015127c12 */ /* 0x000fe2000f8e9612 */
[----:B------:R-:W-:Y:S01]  /*0cc0*/  IMAD.HI.U32 R17, R19, -0x326172a9, RZ ;  /* 0xcd9e8d5713117827 */ /* 0x000fe200078e00ff */
[----:B------:R-:W-:-:S02]  /*0cd0*/  SHF.R.U32.HI R72, RZ, 0x10, R9 ;  /* 0x00000010ff487819 */ /* 0x000fc40000011609 */
[----:B------:R-:W-:Y:S01]  /*0ce0*/  SHF.R.U64 R73, R10, 0x10, R11 ;  /* 0x000000100a497819 */ /* 0x000fe2000000120b */
[----:B------:R-:W-:Y:S01]  /*0cf0*/  IMAD R21, R16, -0x2daee0ad, RZ ;  /* 0xd2511f5310157824 */ /* 0x000fe200078e02ff */
[----:B------:R-:W-:Y:S01]  /*0d00*/  LOP3.LUT R17, R20, UR31, R17, 0x96, !PT ;  /* 0x0000001f14117c12 */ /* 0x000fe2000f8e9611 */
[----:B------:R-:W-:Y:S01]  /*0d10*/  IMAD R19, R19, -0x326172a9, RZ ;  /* 0xcd9e8d5713137824 */ /* 0x000fe200078e02ff */
[----:B------:R-:W-:Y:S01]  /*0d20*/  SHF.R.U32.HI R74, RZ, 0x10, R11 ;  /* 0x00000010ff4a7819 */ /* 0x000fe2000001160b */
[----:B------:R-:W-:Y:S01]  /*0d30*/  IMAD.HI.U32 R16, R18, -0x326172a9, RZ ;  /* 0xcd9e8d5712107827 */ /* 0x000fe200078e00ff */
[----:B------:R-:W-:Y:S02]  /*0d40*/  MOV R33, R49 ;  /* 0x0000003100217202 */ /* 0x000fe40000000f00 */
[----:B------:R-:W-:Y:S01]  /*0d50*/  PRMT R118, R118, 0x5410, R0 ;  /* 0x0000541076767816 */ /* 0x000fe20000000000 */
[----:B------:R-:W-:Y:S01]  /*0d60*/  IMAD.HI.U32 R20, R17, -0x2daee0ad, RZ ;  /* 0xd2511f5311147827 */ /* 0x000fe200078e00ff */
[----:B------:R-:W-:-:S02]  /*0d70*/  LOP3.LUT R16, R19, UR33, R16, 0x96, !PT ;  /* 0x0000002113107c12 */ /* 0x000fc4000f8e9610 */
[----:B------:R-:W-:Y:S01]  /*0d80*/  LOP3.LUT R91, R14, 0x3, RZ, 0xc0, !PT ;  /* 0x000000030e5b7812 */ /* 0x000fe200078ec0ff */
        /* <DEDUP_REMOVED lines=20> */
[----:B------:R-:W-:Y:S01]  /*0ed0*/  HADD2.F32 R0, -RZ, R13.H0_H0 ;  /* 0x2000000dff007230 */ /* 0x000fe20000004100 */
[----:B------:R-:W-:Y:S01]  /*0ee0*/  LOP3.LUT R85, R16, UR38, R85, 0x96, !PT ;  /* 0x0000002610557c12 */ /* 0x000fe2000f8e9655 */
[----:B------:R-:W-:Y:S01]  /*0ef0*/  HADD2.F32 R75, -RZ, R12.H0_H0 ;  /* 0x2000000cff4b7230 */ /* 0x000fe20000004100 */
[----:B------:R-:W-:Y:S01]  /*0f00*/  PRMT R117, R34, 0x5410, R33 ;  /* 0x0000541022757816 */ /* 0x000fe20000000021 */
        /* <DEDUP_REMOVED lines=13> */
[----:B------:R-:W-:Y:S02]  /*0fe0*/  IMAD.MOV.U32 R82, RZ, RZ, RZ ;  /* 0x000000ffff527224 */ /* 0x000fe400078e00ff */
        /* <DEDUP_REMOVED lines=33> */
[----:B------:R-:W-:Y:S02]  /*1200*/  IMAD R90, R90, -0x2daee0ad, RZ ;  /* 0xd2511f535a5a7824 */ /* 0x000fe400078e02ff */
[----:B-1234-:R-:W-:-:S07]  /*1210*/  IMAD R83, R83, -0x326172a9, RZ ;  /* 0xcd9e8d5753537824 */ /* 0x01efce00078e02ff */
.L_x_17889:
[----:B0-----:R-:W0:Y:S01]  /*1220*/  @UP0 LDCU.64 UR4, c[0x0][0x3e0] ;  /* 0x00007c00ff0407ac */ /* 0x001e220008000a00 */
[----:B------:R-:W-:Y:S01]  /*1230*/  PLOP3.LUT P0, PT, PT, PT, UP0, 0x80, 0x8 ;  /* 0x000000000008781c */ /* 0x000fe20003f0f008 */
[----:B------:R-:W1:Y:S01]  /*1240*/  LDC.64 R48, c[0x0][0x390] ;  /* 0x0000e400ff307b82 */ /* 0x000e620000000a00 */
[----:B------:R-:W-:Y:S01]  /*1250*/  LOP3.LUT R24, R81, 0x60, RZ, 0xc0, !PT ;  /* 0x0000006051187812 */ /* 0x000fe200078ec0ff */
[----:B------:R-:W-:-:S04]  /*1260*/  UIMAD UR6, UR18, UR19, URZ ;  /* 0x00000013120672a4 */ /* 0x000fc8000f8e02ff */
[----:B------:R-:W-:-:S04]  /*1270*/  USHF.R.S32.HI UR7, URZ, 0x1f, UR6 ;  /* 0x0000001fff077899 */ /* 0x000fc80008011406 */
[----:B------:R-:W-:Y:S02]  /*1280*/  ULEA.HI UR7, UR7, UR6, URZ, 0x2 ;  /* 0x0000000607077291 */ /* 0x000fe4000f8f10ff */
[----:B0-----:R-:W-:-:S06]  /*1290*/  @UP0 UIMAD.WIDE UR4, UR18, 0x4, UR4 ;  /* 0x00000004120408a5 */ /* 0x001fcc000f8e0204 */
[----:B------:R-:W-:Y:S01]  /*12a0*/  IMAD.U32 R28, RZ, RZ, UR4 ;  /* 0x00000004ff1c7e24 */ /* 0x000fe2000f8e00ff */
[----:B------:R-:W-:-:S05]  /*12b0*/  MOV R29, UR5 ;  /* 0x00000005001d7c02 */ /* 0x000fca0008000f00 */
[----:B------:R-:W2:Y:S01]  /*12c0*/  @P0 LDG.E R28, desc[UR10][R28.64] ;  /* 0x0000000a1c1c0981 */ /* 0x000ea2000c1e1900 */
[----:B------:R-:W-:Y:S01]  /*12d0*/  IMAD.U32 R93, RZ, RZ, UR7 ;  /* 0x00000007ff5d7e24 */ /* 0x000fe2000f8e00ff */
[----:B------:R-:W-:Y:S02]  /*12e0*/  ISETP.NE.U32.AND P0, PT, RZ, UR14, PT ;  /* 0x0000000eff007c0c */ /* 0x000fe4000bf05070 */
[----:B------:R-:W-:Y:S02]  /*12f0*/  LOP3.LUT R24, R24, 0x1f, R81, 0xf8, !PT ;  /* 0x0000001f18187812 */ /* 0x000fe400078ef851 */
[----:B------:R-:W-:Y:S02]  /*1300*/  PLOP3.LUT P1, PT, PT, PT, UP0, 0x80, 0x8 ;  /* 0x000000000008781c */ /* 0x000fe40003f2f008 */
[----:B------:R-:W-:Y:S02]  /*1310*/  ISETP.NE.AND.EX P0, PT, RZ, UR15, PT, P0 ;  /* 0x0000000fff007c0c */ /* 0x000fe4000bf05300 */
[----:B------:R-:W-:-:S05]  /*1320*/  LEA.HI.SX32 R93, R93, R24, 0x1e ;  /* 0x000000185d5d7211 */ /* 0x000fca00078ff2ff */
[----:B-1----:R-:W-:Y:S01]  /*1330*/  IMAD.WIDE.U32 R24, R93, 0x10, R48 ;  /* 0x000000105d187825 */ /* 0x002fe200078e0030 */
[----:B------:R-:W-:-:S05]  /*1340*/  UMOV UR6, 0x3f800000 ;  /* 0x3f80000000067882 */ /* 0x000fca0000000000 */
[----:B------:R-:W5:Y:S01]  /*1350*/  LDG.E.128 R24, desc[UR10][R24.64] ;  /* 0x0000000a18187981 */ /* 0x000f62000c1e1d00 */
[----:B------:R-:W-:Y:S01]  /*1360*/  IMAD.MOV.U32 R76, RZ, RZ, 0x2f800000 ;  /* 0x2f800000ff4c7424 */ /* 0x000fe200078e00ff */
[----:B--2---:R-:W-:Y:S01]  /*1370*/  @P1 R2UR UR6, R28 ;  /* 0x000000001c0612ca */ /* 0x004fe200000e0000 */
[----:B------:R-:W-:-:S14]  /*1380*/  @!P0 BRA `(.L_x_17734) ;  /* 0x0000001000f08947 */ /* 0x000fdc0003800000 */
[----:B------:R-:W0:Y:S01]  /*1390*/  LDC.64 R28, c[0x0][0x3a0] ;  /* 0x0000e800ff1c7b82 */ /* 0x000e220000000a00 */
[----:B------:R-:W-:Y:S01]  /*13a0*/  ISETP.NE.AND P1, PT, R91, 0x1, PT ;  /* 0x000000015b00780c */ /* 0x000fe20003f25270 */
[----:B------:R-:W-:Y:S02]  /*13b0*/  HFMA2 R30, -RZ, RZ, 0, 1.1920928955078125e-07 ;  /* 0x00000002ff1e7431 */ /* 0x000fe400000001ff */
[----:B------:R-:W-:Y:S02]  /*13c0*/  IMAD.MOV.U32 R31, RZ, RZ, R83 ;  /* 0x000000ffff1f7224 */ /* 0x000fe400078e0053 */
[----:B------:R-:W-:Y:S02]  /*13d0*/  IMAD.MOV.U32 R34, RZ, RZ, R90 ;  /* 0x000000ffff227224 */ /* 0x000fe400078e005a */
[----:B0-----:R-:W-:-:S05]  /*13e0*/  IMAD.WIDE.U32 R28, R93, 0x10, R28 ;  /* 0x000000105d1c7825 */ /* 0x001fca00078e001c */
[----:B------:R0:W5:Y:S01]  /*13f0*/  LDG.E.128 R44, desc[UR10][R28.64] ;  /* 0x0000000a1c2c7981 */ /* 0x000162000c1e1d00 */
[----:B------:R-:W-:Y:S05]  /*1400*/  @!P1 BRA `(.L_x_17735) ;  /* 0x0000000400109947 */ /* 0x000fea0003800000 */
[----:B0-----:R-:W-:-:S04]  /*1410*/  MOV R28, 0x2 ;  /* 0x00000002001c7802 */ /* 0x001fc80000000f00 */
[----:B------:R-:W-:-:S05]  /*1420*/  VIADDMNMX.U32 R28, R91, 0xfffffffe, R28, PT ;  /* 0xfffffffe5b1c7846 */ /* 0x000fca000380001c */
[----:B------:R-:W-:-:S04]  /*1430*/  IMAD.SHL.U32 R30, R28, 0x4, RZ ;  /* 0x000000041c1e7824 */ /* 0x000fc800078e00ff */
[----:B------:R-:W0:Y:S02]  /*1440*/  LDC R28, c[0x2][R30] ;  /* 0x008000001e1c7b82 */ /* 0x000e240000000800 */
[----:B0-----:R-:W-:-:S04]  /*1450*/  SHF.R.S32.HI R29, RZ, 0x1f, R28 ;  /* 0x0000001fff1d7819 */ /* 0x001fc8000001141c */
.L_x_20711:
[----:B------:R-:W-:Y:S05]  /*1460*/  BRX R28 -0x1470                                        (*"BRANCH_TARGETS .L_x_20712,.L_x_20713,.L_x_20714"*) ;  /* 0xffffffe81ce47949 */ /* 0x000fea000383ffff */
.L_x_20714:
[----:B------:R-:W-:Y:S01]  /*1470*/  VIADD R30, R91, 0x1 ;  /* 0x000000015b1e7836 */ /* 0x000fe20000000000 */
[----:B------:R-:W-:Y:S01]  /*1480*/  MOV R34, R90 ;  /* 0x0000005a00227202 */ /* 0x000fe20000000f00 */
[----:B------:R-:W-:Y:S01]  /*1490*/  IMAD.MOV.U32 R31, RZ, RZ, R84 ;  /* 0x000000ffff1f7224 */ /* 0x000fe200078e0054 */
[----:B------:R-:W-:Y:S06]  /*14a0*/  BRA `(.L_x_17735) ;  /* 0x0000000000e87947 */ /* 0x000fec0003800000 */
.L_x_20712:
[----:B------:R-:W-:Y:S02]  /*14b0*/  HFMA2 R30, -RZ, RZ, 0, 1.78813934326171875e-07 ;  /* 0x00000003ff1e7431 */ /* 0x000fe400000001ff */
[----:B------:R-:W-:Y:S02]  /*14c0*/  IMAD.MOV.U32 R34, RZ, RZ, R90 ;  /* 0x000000ffff227224 */ /* 0x000fe400078e005a */
[----:B------:R-:W-:Y:S01]  /*14d0*/  IMAD.MOV.U32 R31, RZ, RZ, R85 ;  /* 0x000000ffff1f7224 */ /* 0x000fe200078e0055 */
[----:B------:R-:W-:Y:S06]  /*14e0*/  BRA `(.L_x_17735) ;  /* 0x0000000000d87947 */ /* 0x000fec0003800000 */
.L_x_20713:
        /* <DEDUP_REMOVED lines=12> */
.L_x_17736:
        /* <DEDUP_REMOVED lines=42> */
.L_x_17735:
[----:B0-----:R-:W-:Y:S01]  /*1850*/  I2FP.F32.U32 R29, R31 ;  /* 0x0000001f001d7245 */ /* 0x001fe20000201000 */
[----:B-----5:R-:W-:Y:S01]  /*1860*/  FMUL.FTZ R24, R24, UR6 ;  /* 0x0000000618187c20 */ /* 0x020fe20008410000 */
[----:B------:R-:W-:Y:S01]  /*1870*/  ISETP.NE.AND P2, PT, R30, 0x1, PT ;  /* 0x000000011e00780c */ /* 0x000fe20003f45270 */
[----:B------:R-:W-:Y:S01]  /*1880*/  UMOV UR5, UR9 ;  /* 0x0000000900057c82 */ /* 0x000fe20008000000 */
[----:B------:R-:W-:Y:S01]  /*1890*/  UMOV UR4, UR8 ;  /* 0x0000000800047c82 */ /* 0x000fe20008000000 */
[----:B------:R-:W-:Y:S01]  /*18a0*/  FFMA.FTZ R29, R29, R76, 1.1641532182693481445e-10 ;  /* 0x2f0000001d1d7423 */ /* 0x000fe2000001004c */
[----:B------:R-:W-:Y:S01]  /*18b0*/  FMUL.FTZ R24, R24, UR5 ;  /* 0x0000000518187c20 */ /* 0x000fe20008410000 */
[----:B------:R-:W-:Y:S01]  /*18c0*/  HADD2.F32 R40, -RZ, R92.H0_H0 ;  /* 0x2000005cff287230 */ /* 0x000fe20000004100 */
[----:B------:R-:W-:Y:S02]  /*18d0*/  MOV R28, 0x2 ;  /* 0x00000002001c7802 */ /* 0x000fe40000000f00 */
        /* <DEDUP_REMOVED lines=14> */
.L_x_17738:
        /* <DEDUP_REMOVED lines=12> */
.L_x_17739:
        /* <DEDUP_REMOVED lines=43> */
.L_x_17737:
[----:B------:R-:W-:Y:S01]  /*1d30*/  I2FP.F32.U32 R29, R24 ;  /* 0x00000018001d7245 */ /* 0x000fe20000201000 */
[----:B------:R-:W-:Y:S01]  /*1d40*/  FMUL.FTZ R25, R25, UR6 ;  /* 0x0000000619197c20 */ /* 0x000fe20008410000 */
[----:B------:R-:W-:Y:S01]  /*1d50*/  ISETP.NE.AND P3, PT, R28, 0x1, PT ;  /* 0x000000011c00780c */ /* 0x000fe20003f65270 */
[----:B------:R-:W-:Y:S02]  /*1d60*/  HADD2.F32 R41, -RZ, R108.H0_H0 ;  /* 0x2000006cff297230 */ /* 0x000fe40000004100 */
[----:B------:R-:W-:Y:S01]  /*1d70*/  FFMA.FTZ R29, R29, R76, 1.1641532182693481445e-10 ;  /* 0x2f0000001d1d7423 */ /* 0x000fe2000001004c */
[----:B------:R-:W-:-:S04]  /*1d80*/  FMUL.FTZ R25, R25, UR5 ;  /* 0x0000000519197c20 */ /* 0x000fc80008410000 */
        /* <DEDUP_REMOVED lines=15> */
.L_x_17741:
        /* <DEDUP_REMOVED lines=12> */
.L_x_17742:
        /* <DEDUP_REMOVED lines=43> */
.L_x_17740:
[----:B------:R-:W-:Y:S01]  /*21f0*/  I2FP.F32.U32 R25, R25 ;  /* 0x0000001900197245 */ /* 0x000fe20000201000 */
[----:B------:R-:W-:Y:S01]  /*2200*/  FMUL.FTZ R26, R26, UR6 ;  /* 0x000000061a1a7c20 */ /* 0x000fe20008410000 */
[----:B------:R-:W-:Y:S01]  /*2210*/  ISETP.NE.AND P4, PT, R24, 0x1, PT ;  /* 0x000000011800780c */ /* 0x000fe20003f85270 */
[----:B------:R-:W-:Y:S02]  /*2220*/  HADD2.F32 R42, -RZ, R92.H1_H1 ;  /* 0x3000005cff2a7230 */ /* 0x000fe40000004100 */
[----:B------:R-:W-:Y:S01]  /*2230*/  FFMA.FTZ R25, R25, R76, 1.1641532182693481445e-10 ;  /* 0x2f00000019197423 */ /* 0x000fe2000001004c */
[----:B------:R-:W-:Y:S01]  /*2240*/  FMUL.FTZ R26, R26, UR5 ;  /* 0x000000051a1a7c20 */ /* 0x000fe20008410000 */
[----:B------:R-:W-:-:S03]  /*2250*/  IMAD.MOV.U32 R33, RZ, RZ, 0x2 ;  /* 0x00000002ff217424 */ /* 0x000fc600078e00ff */
        /* <DEDUP_REMOVED lines=14> */
.L_x_17744:
        /* <DEDUP_REMOVED lines=12> */
.L_x_17745:
        /* <DEDUP_REMOVED lines=43> */
.L_x_17743:
[----:B------:R-:W-:Y:S01]  /*26b0*/  I2FP.F32.U32 R25, R25 ;  /* 0x0000001900197245 */ /* 0x000fe20000201000 */
[----:B------:R-:W-:Y:S01]  /*26c0*/  FMUL.FTZ R27, R27, UR6 ;  /* 0x000000061b1b7c20 */ /* 0x000fe20008410000 */
[----:B------:R-:W-:-:S03]  /*26d0*/  HADD2.F32 R43, -RZ, R108.H1_H1 ;  /* 0x3000006cff2b7230 */ /* 0x000fc60000004100 */
[----:B------:R-:W-:Y:S01]  /*26e0*/  FFMA.FTZ R25, R25, R76, 1.1641532182693481445e-10 ;  /* 0x2f00000019197423 */ /* 0x000fe2000001004c */
[----:B------:R-:W-:-:S04]  /*26f0*/  FMUL.FTZ R27, R27, UR5 ;  /* 0x000000051b1b7c20 */ /* 0x000fc80008410000 */
[----:B------:R-:W-:-:S04]  /*2700*/  FSETP.GTU.FTZ.AND P5, PT, R25, UR4, PT ;  /* 0x0000000419007c0b */ /* 0x000fc8000bfbc000 */
[----:B------:R-:W-:Y:S02]  /*2710*/  FSEL R24, R27, RZ, !P5 ;  /* 0x000000ff1b187208 */ /* 0x000fe40006800000 */
[----:B------:R-:W-:-:S03]  /*2720*/  PLOP3.LUT P4, PT, P5, PT, PT, 0x8, 0x80 ;  /* 0x000000000080781c */ /* 0x000fc60002f8e170 */
[----:B------:R-:W-:Y:S01]  /*2730*/  FFMA.FTZ R43, R24, R43, R47 ;  /* 0x0000002b182b7223 */ /* 0x000fe2000001002f */
[----:B------:R-:W-:Y:S09]  /*2740*/  BRA `(.L_x_17746) ;  /* 0x0000001000d07947 */ /* 0x000ff20003800000 */
.L_x_17734:
        /* <DEDUP_REMOVED lines=15> */
.L_x_17748:
        /* <DEDUP_REMOVED lines=12> */
.L_x_17749:
        /* <DEDUP_REMOVED lines=42> */
.L_x_17747:
        /* <DEDUP_REMOVED lines=23> */
.L_x_17751:
        /* <DEDUP_REMOVED lines=12> */
.L_x_17752:
        /* <DEDUP_REMOVED lines=43> */
.L_x_17750:
[----:B------:R-:W-:Y:S01]  /*3080*/  I2FP.F32.U32 R29, R24 ;  /* 0x00000018001d7245 */ /* 0x000fe20000201000 */
[----:B------:R-:W-:Y:S01]  /*3090*/  FMUL.FTZ R25, R25, UR6 ;  /* 0x0000000619197c20 */ /* 0x000fe20008410000 */
[----:B------:R-:W-:Y:S01]  /*30a0*/  ISETP.NE.AND P3, PT, R28, 0x1, PT ;  /* 0x000000011c00780c */ /* 0x000fe20003f65270 */
[----:B------:R-:W-:Y:S02]  /*30b0*/  HADD2.F32 R24, -RZ, R108.H0_H0 ;  /* 0x2000006cff187230 */ /* 0x000fe40000004100 */
[----:B------:R-:W-:Y:S01]  /*30c0*/  FFMA.FTZ R29, R29, R76, 1.1641532182693481445e-10 ;  /* 0x2f0000001d1d7423 */ /* 0x000fe2000001004c */
[----:B------:R-:W-:-:S04]  /*30d0*/  FMUL.FTZ R25, R25, UR5 ;  /* 0x0000000519197c20 */ /* 0x000fc80008410000 */
[----:B------:R-:W-:-:S04]  /*30e0*/  FSETP.GTU.FTZ.AND P2, PT, R29, UR4, PT ;  /* 0x000000041d007c0b */ /* 0x000fc8000bf5c000 */
        /* <DEDUP_REMOVED lines=14> */
.L_x_17754:
        /* <DEDUP_REMOVED lines=12> */
.L_x_17755:
        /* <DEDUP_REMOVED lines=43> */
.L_x_17753:
[----:B------:R-:W-:Y:S01]  /*3540*/  I2FP.F32.U32 R25, R25 ;  /* 0x0000001900197245 */ /* 0x000fe20000201000 */
[----:B------:R-:W-:Y:S01]  /*3550*/  FMUL.FTZ R26, R26, UR6 ;  /* 0x000000061a1a7c20 */ /* 0x000fe20008410000 */
[----:B------:R-:W-:Y:S01]  /*3560*/  ISETP.NE.AND P4, PT, R24, 0x1, PT ;  /* 0x000000011800780c */ /* 0x000fe20003f85270 */
[----:B------:R-:W-:Y:S02]  /*3570*/  IMAD.MOV.U32 R33, RZ, RZ, 0x2 ;  /* 0x00000002ff217424 */ /* 0x000fe400078e00ff */
[----:B------:R-:W-:Y:S01]  /*3580*/  FFMA.FTZ R25, R25, R76, 1.1641532182693481445e-10 ;  /* 0x2f00000019197423 */ /* 0x000fe2000001004c */
[----:B------:R-:W-:-:S04]  /*3590*/  FMUL.FTZ R26, R26, UR5 ;  /* 0x000000051a1a7c20 */ /* 0x000fc80008410000 */
[----:B------:R-:W-:Y:S01]  /*35a0*/  FSETP.GTU.FTZ.AND P3, PT, R25, UR4, PT ;  /* 0x0000000419007c0b */ /* 0x000fe2000bf7c000 */
[----:B------:R-:W-:-:S03]  /*35b0*/  HADD2.F32 R25, -RZ, R92.H1_H1 ;  /* 0x3000005cff197230 */ /* 0x000fc60000004100 */
        /* <DEDUP_REMOVED lines=13> */
.L_x_17757:
        /* <DEDUP_REMOVED lines=12> */
.L_x_17758:
        /* <DEDUP_REMOVED lines=43> */
.L_x_17756:
        /* <DEDUP_REMOVED lines=8> */
[----:B------:R-:W-:-:S10]  /*3a80*/  FMUL.FTZ R43, R43, R24 ;  /* 0x000000182b2b7220 */ /* 0x000fd40000410000 */
.L_x_17746:
[----:B------:R-:W0:Y:S01]  /*3a90*/  LDC.64 R102, c[0x0][0x3a8] ;  /* 0x0000ea00ff667b82 */ /* 0x000e220000000a00 */
[----:B------:R-:W-:Y:S01]  /*3aa0*/  SEL R26, RZ, 0x1000000, !P4 ;  /* 0x01000000ff1a7807 */ /* 0x000fe20006000000 */
[----:B------:R-:W-:Y:S01]  /*3ab0*/  VIADD R95, R93, 0x80 ;  /* 0x000000805d5f7836 */ /* 0x000fe20000000000 */
[----:B------:R-:W-:Y:S02]  /*3ac0*/  SEL R27, RZ, 0x10000, !P3 ;  /* 0x00010000ff1b7807 */ /* 0x000fe40005800000 */
[----:B------:R-:W-:-:S03]  /*3ad0*/  SEL R28, RZ, 0x100, !P2 ;  /* 0x00000100ff1c7807 */ /* 0x000fc60005000000 */
[----:B------:R-:W1:Y:S01]  /*3ae0*/  LDC.64 R78, c[0x0][0x3b0] ;  /* 0x0000ec00ff4e7b82 */ /* 0x000e620000000a00 */
[----:B------:R-:W-:Y:S02]  /*3af0*/  IADD3 R26, PT, PT, R28, R26, R27 ;  /* 0x0000001a1c1a7210 */ /* 0x000fe40007ffe01b */
[----:B------:R-:W-:-:S05]  /*3b00*/  SEL R27, RZ, 0x1, !P1 ;  /* 0x00000001ff1b7807 */ /* 0x000fca0004800000 */
[----:B------:R-:W2:Y:S01]  /*3b10*/  @P0 LDC.64 R24, c[0x0][0x3a0] ;  /* 0x0000e800ff180b82 */ /* 0x000ea20000000a00 */
[----:B------:R-:W-:Y:S02]  /*3b20*/  IMAD.IADD R35, R26, 0x1, R27 ;  /* 0x000000011a237824 */ /* 0x000fe400078e021b */
[----:B------:R-:W-:-:S04]  /*3b30*/  IMAD.WIDE.U32 R26, R95, 0x10, R48 ;  /* 0x000000105f1a7825 */ /* 0x000fc800078e0030 */
[----:B0-----:R-:W-:-:S05]  /*3b40*/  IMAD.WIDE.U32 R30, R93, 0x10, R102 ;  /* 0x000000105d1e7825 */ /* 0x001fca00078e0066 */
[----:B------:R0:W-:Y:S01]  /*3b50*/  STG.E.128 desc[UR10][R30.64], R40 ;  /* 0x000000281e007986 */ /* 0x0001e2000c101d0a */
[----:B-1----:R-:W-:-:S05]  /*3b60*/  IMAD.WIDE.U32 R28, R93, 0x4, R78 ;  /* 0x000000045d1c7825 */ /* 0x002fca00078e004e */
[----:B------:R0:W-:Y:S01]  /*3b70*/  STG.E desc[UR10][R28.64], R35 ;  /* 0x000000231c007986 */ /* 0x0001e2000c10190a */
[----:B--2---:R-:W-:-:S05]  /*3b80*/  @P0 IMAD.WIDE.U32 R24, R95, 0x10, R24 ;  /* 0x000000105f180825 */ /* 0x004fca00078e0018 */
[----:B------:R0:W5:Y:S04]  /*3b90*/  @P0 LDG.E.128 R44, desc[UR10][R24.64] ;  /* 0x0000000a182c0981 */ /* 0x000168000c1e1d00 */
[----:B------:R-:W5:Y:S01]  /*3ba0*/  LDG.E.128 R24, desc[UR10][R26.64] ;  /* 0x0000000a1a187981 */ /* 0x000f62000c1e1d00 */
[----:B0-----:R-:W-:Y:S05]  /*3bb0*/  @!P0 BRA `(.L_x_17759) ;  /* 0x0000001000cc8947 */ /* 0x001fea0003800000 */
        /* <DEDUP_REMOVED lines=15> */
.L_x_17761:
        /* <DEDUP_REMOVED lines=12> */
.L_x_17762:
        /* <DEDUP_REMOVED lines=42> */
.L_x_17760:
[----:B------:R-:W-:Y:S01]  /*4010*/  I2FP.F32.U32 R29, R28 ;  /* 0x0000001c001d7245 */ /* 0x000fe20000201000 */
[----:B-----5:R-:W-:Y:S01]  /*4020*/  FMUL.FTZ R24, R24, UR6 ;  /* 0x0000000618187c20 */ /* 0x020fe20008410000 */
[----:B------:R-:W-:Y:S01]  /*4030*/  ISETP.NE.AND P2, PT, R30, 0x1, PT ;  /* 0x000000011e00780c */ /* 0x000fe20003f45270 */
[----:B------:R-:W-:Y:S02]  /*4040*/  HADD2.F32 R36, -RZ, R109.H0_H0 ;  /* 0x2000006dff247230 */ /* 0x000fe40000004100 */
[----:B------:R-:W-:Y:S01]  /*4050*/  FFMA.FTZ R29, R29, R76, 1.1641532182693481445e-10 ;  /* 0x2f0000001d1d7423 */ /* 0x000fe2000001004c */
[----:B------:R-:W-:Y:S01]  /*4060*/  FMUL.FTZ R24, R24, UR5 ;  /* 0x0000000518187c20 */ /* 0x000fe20008410000 */
[----:B------:R-:W-:-:S03]  /*4070*/  IMAD.MOV.U32 R28, RZ, RZ, 0x2 ;  /* 0x00000002ff1c7424 */ /* 0x000fc600078e00ff */
        /* <DEDUP_REMOVED lines=14> */
.L_x_17764:
        /* <DEDUP_REMOVED lines=12> */
.L_x_17765:
        /* <DEDUP_REMOVED lines=43> */
.L_x_17763:
        /* <DEDUP_REMOVED lines=21> */
.L_x_17767:
        /* <DEDUP_REMOVED lines=12> */
.L_x_17768:
        /* <DEDUP_REMOVED lines=43> */
.L_x_17766:
[----:B------:R-:W-:Y:S01]  /*4990*/  I2FP.F32.U32 R25, R25 ;  /* 0x0000001900197245 */ /* 0x000fe20000201000 */
[----:B------:R-:W-:Y:S01]  /*49a0*/  FMUL.FTZ R26, R26, UR6 ;  /* 0x000000061a1a7c20 */ /* 0x000fe20008410000 */
[----:B------:R-:W-:Y:S01]  /*49b0*/  ISETP.NE.AND P4, PT, R24, 0x1, PT ;  /* 0x000000011800780c */ /* 0x000fe20003f85270 */
[----:B------:R-:W-:Y:S01]  /*49c0*/  HADD2.F32 R38, -RZ, R109.H1_H1 ;  /* 0x3000006dff267230 */ /* 0x000fe20000004100 */
[----:B------:R-:W-:Y:S01]  /*49d0*/  MOV R33, 0x2 ;  /* 0x0000000200217802 */ /* 0x000fe20000000f00 */
[----:B------:R-:W-:Y:S01]  /*49e0*/  FFMA.FTZ R25, R25, R76, 1.1641532182693481445e-10 ;  /* 0x2f00000019197423 */ /* 0x000fe2000001004c */
[----:B------:R-:W-:-:S04]  /*49f0*/  FMUL.FTZ R26, R26, UR5 ;  /* 0x000000051a1a7c20 */ /* 0x000fc80008410000 */
        /* <DEDUP_REMOVED lines=14> */
.L_x_17770:
        /* <DEDUP_REMOVED lines=12> */
.L_x_17771:
        /* <DEDUP_REMOVED lines=43> */
.L_x_17769:
        /* <DEDUP_REMOVED lines=10> */
.L_x_17759:
        /* <DEDUP_REMOVED lines=15> */
.L_x_17774:
        /* <DEDUP_REMOVED lines=12> */
.L_x_17775:
        /* <DEDUP_REMOVED lines=42> */
.L_x_17773:
[----:B------:R-:W-:Y:S01]  /*5340*/  I2FP.F32.U32 R29, R28 ;  /* 0x0000001c001d7245 */ /* 0x000fe20000201000 */
[----:B-----5:R-:W-:Y:S01]  /*5350*/  FMUL.FTZ R24, R24, UR6 ;  /* 0x0000000618187c20 */ /* 0x020fe20008410000 */
[----:B------:R-:W-:Y:S01]  /*5360*/  ISETP.NE.AND P2, PT, R30, 0x1, PT ;  /* 0x000000011e00780c */ /* 0x000fe20003f45270 */
[----:B------:R-:W-:Y:S02]  /*5370*/  HFMA2 R28, -RZ, RZ, 0, 1.1920928955078125e-07 ;  /* 0x00000002ff1c7431 */ /* 0x000fe400000001ff */
[----:B------:R-:W-:Y:S01]  /*5380*/  FFMA.FTZ R29, R29, R76, 1.1641532182693481445e-10 ;  /* 0x2f0000001d1d7423 */ /* 0x000fe2000001004c */
[----:B------:R-:W-:-:S04]  /*5390*/  FMUL.FTZ R24, R24, UR5 ;  /* 0x0000000518187c20 */ /* 0x000fc80008410000 */
        /* <DEDUP_REMOVED lines=15> */
.L_x_17777:
        /* <DEDUP_REMOVED lines=12> */
.L_x_17778:
        /* <DEDUP_REMOVED lines=43> */
.L_x_17776:
        /* <DEDUP_REMOVED lines=21> */
.L_x_17780:
        /* <DEDUP_REMOVED lines=12> */
.L_x_17781:
        /* <DEDUP_REMOVED lines=43> */
.L_x_17779:
[----:B------:R-:W-:Y:S01]  /*5cc0*/  I2FP.F32.U32 R25, R25 ;  /* 0x0000001900197245 */ /* 0x000fe20000201000 */
[----:B------:R-:W-:Y:S01]  /*5cd0*/  FMUL.FTZ R26, R26, UR6 ;  /* 0x000000061a1a7c20 */ /* 0x000fe20008410000 */
[----:B------:R-:W-:Y:S01]  /*5ce0*/  ISETP.NE.AND P4, PT, R24, 0x1, PT ;  /* 0x000000011800780c */ /* 0x000fe20003f85270 */
[----:B------:R-:W-:Y:S02]  /*5cf0*/  HFMA2 R33, -RZ, RZ, 0, 1.1920928955078125e-07 ;  /* 0x00000002ff217431 */ /* 0x000fe400000001ff */
[----:B------:R-:W-:Y:S01]  /*5d00*/  FFMA.FTZ R25, R25, R76, 1.1641532182693481445e-10 ;  /* 0x2f00000019197423 */ /* 0x000fe2000001004c */
[----:B------:R-:W-:-:S04]  /*5d10*/  FMUL.FTZ R26, R26, UR5 ;  /* 0x000000051a1a7c20 */ /* 0x000fc80008410000 */
[----:B------:R-:W-:Y:S01]  /*5d20*/  FSETP.GTU.FTZ.AND P3, PT, R25, UR4, PT ;  /* 0x0000000419007c0b */ /* 0x000fe2000bf7c000 */
        /* <DEDUP_REMOVED lines=14> */
.L_x_17783:
        /* <DEDUP_REMOVED lines=12> */
.L_x_17784:
        /* <DEDUP_REMOVED lines=43> */
.L_x_17782:
        /* <DEDUP_REMOVED lines=9> */
.L_x_17772:
[----:B------:R-:W0:Y:S01]  /*6210*/  @P0 LDC.64 R24, c[0x0][0x3a0] ;  /* 0x0000e800ff180b82 */ /* 0x000e220000000a00 */
[----:B------:R-:W-:Y:S01]  /*6220*/  SEL R26, RZ, 0x1000000, !P4 ;  /* 0x01000000ff1a7807 */ /* 0x000fe20006000000 */
[----:B------:R-:W-:Y:S01]  /*6230*/  VIADD R94, R93, 0x100 ;  /* 0x000001005d5e7836 */ /* 0x000fe20000000000 */
[----:B------:R-:W-:Y:S01]  /*6240*/  SEL R27, RZ, 0x10000, !P3 ;  /* 0x00010000ff1b7807 */ /* 0x000fe20005800000 */
[C---:B------:R-:W-:Y:S01]  /*6250*/  IMAD.WIDE.U32 R30, R95.reuse, 0x10, R102 ;  /* 0x000000105f1e7825 */ /* 0x040fe200078e0066 */
[----:B------:R-:W-:Y:S02]  /*6260*/  SEL R28, RZ, 0x100, !P2 ;  /* 0x00000100ff1c7807 */ /* 0x000fe40005000000 */
[----:B------:R-:W-:Y:S02]  /*6270*/  SEL R29, RZ, 0x1, !P1 ;  /* 0x00000001ff1d7807 */ /* 0x000fe40004800000 */
[----:B------:R-:W-:Y:S01]  /*6280*/  IADD3 R26, PT, PT, R28, R26, R27 ;  /* 0x0000001a1c1a7210 */ /* 0x000fe20007ffe01b */
[----:B------:R1:W-:Y:S03]  /*6290*/  STG.E.128 desc[UR10][R30.64], R36 ;  /* 0x000000241e007986 */ /* 0x0003e6000c101d0a */
[----:B------:R-:W-:Y:S01]  /*62a0*/  IADD3 R35, PT, PT, R26, R29, RZ ;  /* 0x0000001d1a237210 */ /* 0x000fe20007ffe0ff */
[----:B------:R-:W-:-:S04]  /*62b0*/  IMAD.WIDE.U32 R28, R95, 0x4, R78 ;  /* 0x000000045f1c7825 */ /* 0x000fc800078e004e */
[C---:B------:R-:W-:Y:S01]  /*62c0*/  IMAD.WIDE.U32 R26, R94.reuse, 0x10, R48 ;  /* 0x000000105e1a7825 */ /* 0x040fe200078e0030 */
[----:B------:R1:W-:Y:S03]  /*62d0*/  STG.E desc[UR10][R28.64], R35 ;  /* 0x000000231c007986 */ /* 0x0003e6000c10190a */
[----:B0-----:R-:W-:-:S05]  /*62e0*/  @P0 IMAD.WIDE.U32 R24, R94, 0x10, R24 ;  /* 0x000000105e180825 */ /* 0x001fca00078e0018 */
[----:B------:R1:W5:Y:S04]  /*62f0*/  @P0 LDG.E.128 R44, desc[UR10][R24.64] ;  /* 0x0000000a182c0981 */ /* 0x000368000c1e1d00 */
[----:B------:R-:W5:Y:S01]  /*6300*/  LDG.E.128 R24, desc[UR10][R26.64] ;  /* 0x0000000a1a187981 */ /* 0x000f62000c1e1d00 */
[----:B-1----:R-:W-:Y:S05]  /*6310*/  @!P0 BRA `(.L_x_17785) ;  /* 0x0000001000cc8947 */ /* 0x002fea0003800000 */
        /* <DEDUP_REMOVED lines=15> */
.L_x_17787:
        /* <DEDUP_REMOVED lines=12> */
.L_x_17788:
        /* <DEDUP_REMOVED lines=42> */
.L_x_17786:
[----:B------:R-:W-:Y:S01]  /*6770*/  I2FP.F32.U32 R29, R28 ;  /* 0x0000001c001d7245 */ /* 0x000fe20000201000 */
[----:B-----5:R-:W-:Y:S01]  /*6780*/  FMUL.FTZ R24, R24, UR6 ;  /* 0x0000000618187c20 */ /* 0x020fe20008410000 */
[----:B------:R-:W-:Y:S01]  /*6790*/  ISETP.NE.AND P2, PT, R31, 0x1, PT ;  /* 0x000000011f00780c */ /* 0x000fe20003f45270 */
[----:B------:R-:W-:Y:S02]  /*67a0*/  HADD2.F32 R32, -RZ, R111.H0_H0 ;  /* 0x2000006fff207230 */ /* 0x000fe40000004100 */
[----:B------:R-:W-:Y:S02]  /*67b0*/  HFMA2 R28, -RZ, RZ, 0, 1.1920928955078125e-07 ;  /* 0x00000002ff1c7431 */ /* 0x000fe400000001ff */
[----:B------:R-:W-:Y:S01]  /*67c0*/  FFMA.FTZ R29, R29, R76, 1.1641532182693481445e-10 ;  /* 0x2f0000001d1d7423 */ /* 0x000fe2000001004c */
[----:B------:R-:W-:-:S04]  /*67d0*/  FMUL.FTZ R24, R24, UR5 ;  /* 0x0000000518187c20 */ /* 0x000fc80008410000 */
        /* <DEDUP_REMOVED lines=14> */
.L_x_17790:
        /* <DEDUP_REMOVED lines=12> */
.L_x_17791:
        /* <DEDUP_REMOVED lines=43> */
.L_x_17789:
        /* <DEDUP_REMOVED lines=21> */
.L_x_17793:
        /* <DEDUP_REMOVED lines=12> */
.L_x_17794:
        /* <DEDUP_REMOVED lines=43> */
.L_x_17792:
[----:B------:R-:W-:Y:S01]  /*70f0*/  I2FP.F32.U32 R25, R25 ;  /* 0x0000001900197245 */ /* 0x000fe20000201000 */
[----:B------:R-:W-:Y:S01]  /*7100*/  FMUL.FTZ R26, R26, UR6 ;  /* 0x000000061a1a7c20 */ /* 0x000fe20008410000 */
[----:B------:R-:W-:Y:S01]  /*7110*/  ISETP.NE.AND P4, PT, R24, 0x1, PT ;  /* 0x000000011800780c */ /* 0x000fe20003f85270 */
[----:B------:R-:W-:Y:S02]  /*7120*/  HADD2.F32 R34, -RZ, R111.H1_H1 ;  /* 0x3000006fff227230 */ /* 0x000fe40000004100 */
[----:B------:R-:W-:Y:S02]  /*7130*/  HFMA2 R31, -RZ, RZ, 0, 1.1920928955078125e-07 ;  /* 0x00000002ff1f7431 */ /* 0x000fe400000001ff */
        /* <DEDUP_REMOVED lines=16> */
.L_x_17796:
        /* <DEDUP_REMOVED lines=12> */
.L_x_17797:
        /* <DEDUP_REMOVED lines=43> */
.L_x_17795:
        /* <DEDUP_REMOVED lines=10> */
.L_x_17785:
        /* <DEDUP_REMOVED lines=15> */
.L_x_17800:
        /* <DEDUP_REMOVED lines=12> */
.L_x_17801:
        /* <DEDUP_REMOVED lines=42> */
.L_x_17799:
        /* <DEDUP_REMOVED lines=21> */
.L_x_17803:
        /* <DEDUP_REMOVED lines=12> */
.L_x_17804:
        /* <DEDUP_REMOVED lines=43> */
.L_x_17802:
        /* <DEDUP_REMOVED lines=21> */
.L_x_17806:
        /* <DEDUP_REMOVED lines=12> */
.L_x_17807:
        /* <DEDUP_REMOVED lines=43> */
.L_x_17805:
        /* <DEDUP_REMOVED lines=21> */
.L_x_17809:
        /* <DEDUP_REMOVED lines=12> */
.L_x_17810:
        /* <DEDUP_REMOVED lines=43> */
.L_x_17808:
        /* <DEDUP_REMOVED lines=9> */
.L_x_17798:
[----:B------:R-:W0:Y:S01]  /*8970*/  @P0 LDC.64 R24, c[0x0][0x3a0] ;  /* 0x0000e800ff180b82 */ /* 0x000e220000000a00 */
[----:B------:R-:W-:Y:S01]  /*8980*/  SEL R26, RZ, 0x1000000, !P4 ;  /* 0x01000000ff1a7807 */ /* 0x000fe20006000000 */
[----:B------:R-:W-:Y:S01]  /*8990*/  VIADD R96, R93, 0x180 ;  /* 0x000001805d607836 */ /* 0x000fe20000000000 */
[----:B------:R-:W-:Y:S01]  /*89a0*/  SEL R27, RZ, 0x10000, !P3 ;  /* 0x00010000ff1b7807 */ /* 0x000fe20005800000 */
[----:B------:R-:W-:Y:S01]  /*89b0*/  IMAD.WIDE.U32 R50, R94, 0x10, R102 ;  /* 0x000000105e327825 */ /* 0x000fe200078e0066 */
        /* <DEDUP_REMOVED lines=27> */
.L_x_17813:
        /* <DEDUP_REMOVED lines=12> */
.L_x_17814:
        /* <DEDUP_REMOVED lines=42> */
.L_x_17812:
        /* <DEDUP_REMOVED lines=21> */
.L_x_17816:
        /* <DEDUP_REMOVED lines=12> */
.L_x_17817:
        /* <DEDUP_REMOVED lines=43> */
.L_x_17815:
[----:B------:R-:W-:Y:S01]  /*9390*/  I2FP.F32.U32 R29, R24 ;  /* 0x00000018001d7245 */ /* 0x000fe20000201000 */
[----:B------:R-:W-:Y:S01]  /*93a0*/  FMUL.FTZ R25, R25, UR6 ;  /* 0x0000000619197c20 */ /* 0x000fe20008410000 */
[----:B------:R-:W-:-:S03]  /*93b0*/  ISETP.NE.AND P3, PT, R30, 0x1, PT ;  /* 0x000000011e00780c */ /* 0x000fc60003f65270 */
[----:B------:R-:W-:Y:S01]  /*93c0*/  FFMA.FTZ R29, R29, R76, 1.1641532182693481445e-10 ;  /* 0x2f0000001d1d7423 */ /* 0x000fe2000001004c */
[----:B------:R-:W-:-:S04]  /*93d0*/  FMUL.FTZ R25, R25, UR5 ;  /* 0x0000000519197c20 */ /* 0x000fc80008410000 */
[----:B------:R-:W-:Y:S01]  /*93e0*/  FSETP.GTU.FTZ.AND P2, PT, R29, UR4, PT ;  /* 0x000000041d007c0b */ /* 0x000fe2000bf5c000 */
[----:B------:R-:W-:-:S03]  /*93f0*/  HADD2.F32 R29, -RZ, R114.H0_H0 ;  /* 0x20000072ff1d7230 */ /* 0x000fc60000004100 */
        /* <DEDUP_REMOVED lines=14> */
.L_x_17819:
        /* <DEDUP_REMOVED lines=12> */
.L_x_17820:
        /* <DEDUP_REMOVED lines=43> */
.L_x_17818:
        /* <DEDUP_REMOVED lines=21> */
.L_x_17822:
        /* <DEDUP_REMOVED lines=12> */
.L_x_17823:
        /* <DEDUP_REMOVED lines=43> */
.L_x_17821:
        /* <DEDUP_REMOVED lines=10> */
.L_x_17811:
        /* <DEDUP_REMOVED lines=15> */
.L_x_17826:
        /* <DEDUP_REMOVED lines=12> */
.L_x_17827:
        /* <DEDUP_REMOVED lines=42> */
.L_x_17825:
        /* <DEDUP_REMOVED lines=21> */
.L_x_17829:
        /* <DEDUP_REMOVED lines=12> */
.L_x_17830:
        /* <DEDUP_REMOVED lines=43> */
.L_x_17828:
        /* <DEDUP_REMOVED lines=21> */
.L_x_17832:
        /* <DEDUP_REMOVED lines=12> */
.L_x_17833:
        /* <DEDUP_REMOVED lines=43> */
.L_x_17831:
        /* <DEDUP_REMOVED lines=21> */
.L_x_17835:
        /* <DEDUP_REMOVED lines=12> */
.L_x_17836:
        /* <DEDUP_REMOVED lines=43> */
.L_x_17834:
        /* <DEDUP_REMOVED lines=9> */
.L_x_17824:
        /* <DEDUP_REMOVED lines=8> */
[----:B------:R-:W-:Y:S01]  /*b150*/  IMAD.WIDE.U32 R26, R97, 0x10, R48 ;  /* 0x00000010611a7825 */ /* 0x000fe200078e0030 */
[----:B------:R1:W-:Y:S02]  /*b160*/  STG.E.128 desc[UR10][R98.64], R28 ;  /* 0x0000001c62007986 */ /* 0x0003e4000c101d0a */
[----:B------:R-:W-:Y:S01]  /*b170*/  IADD3 R77, PT, PT, R77, R90, RZ ;  /* 0x0000005a4d4d7210 */ /* 0x000fe20007ffe0ff */
[----:B------:R-:W-:-:S05]  /*b180*/  IMAD.WIDE.U32 R90, R96, 0x4, R78 ;  /* 0x00000004605a7825 */ /* 0x000fca00078e004e */
[----:B------:R1:W-:Y:S01]  /*b190*/  STG.E desc[UR10][R90.64], R77 ;  /* 0x0000004d5a007986 */ /* 0x0003e2000c10190a */
        /* <DEDUP_REMOVED lines=19> */
.L_x_17839:
        /* <DEDUP_REMOVED lines=12> */
.L_x_17840:
        /* <DEDUP_REMOVED lines=43> */
.L_x_17838:
[----:B------:R-:W-:Y:S01]  /*b640*/  I2FP.F32.U32 R51, R90 ;  /* 0x0000005a00337245 */ /* 0x000fe20000201000 */
[----:B-----5:R-:W-:Y:S01]  /*b650*/  FMUL.FTZ R24, R24, UR6 ;  /* 0x0000000618187c20 */ /* 0x020fe20008410000 */
[----:B------:R-:W-:Y:S01]  /*b660*/  ISETP.NE.AND P2, PT, R91, 0x1, PT ;  /* 0x000000015b00780c */ /* 0x000fe20003f45270 */
[----:B------:R-:W-:Y:S02]  /*b670*/  HADD2.F32 R50, -RZ, R115.H0_H0 ;  /* 0x20000073ff327230 */ /* 0x000fe40000004100 */
[----:B------:R-:W-:Y:S01]  /*b680*/  FFMA.FTZ R51, R51, R76, 1.1641532182693481445e-10 ;  /* 0x2f00000033337423 */ /* 0x000fe2000001004c */
[----:B------:R-:W-:-:S04]  /*b690*/  FMUL.FTZ R24, R24, UR5 ;  /* 0x0000000518187c20 */ /* 0x000fc80008410000 */
        /* <DEDUP_REMOVED lines=15> */
.L_x_17842:
        /* <DEDUP_REMOVED lines=12> */
.L_x_17843:
        /* <DEDUP_REMOVED lines=43> */
.L_x_17841:
        /* <DEDUP_REMOVED lines=21> */
.L_x_17845:
        /* <DEDUP_REMOVED lines=12> */
.L_x_17846:
        /* <DEDUP_REMOVED lines=43> */
.L_x_17844:
        /* <DEDUP_REMOVED lines=21> */
.L_x_17848:
        /* <DEDUP_REMOVED lines=12> */
.L_x_17849:
        /* <DEDUP_REMOVED lines=43> */
.L_x_17847:
[----:B------:R-:W-:Y:S01]  /*c480*/  I2FP.F32.U32 R51, R51 ;  /* 0x0000003300337245 */ /* 0x000fe20000201000 */
[----:B------:R-:W-:-:S04]  /*c490*/  FMUL.FTZ R27, R27, UR6 ;  /* 0x000000061b1b7c20 */ /* 0x000fc80008410000 */
[----:B------:R-:W-:Y:S01]  /*c4a0*/  FFMA.FTZ R51, R51, R76, 1.1641532182693481445e-10 ;  /* 0x2f00000033337423 */ /* 0x000fe2000001004c */
[----:B------:R-:W-:-:S04]  /*c4b0*/  FMUL.FTZ R27, R27, UR5 ;  /* 0x000000051b1b7c20 */ /* 0x000fc80008410000 */
[----:B------:R-:W-:Y:S01]  /*c4c0*/  FSETP.GTU.FTZ.AND P5, PT, R51, UR4, PT ;  /* 0x0000000433007c0b */ /* 0x000fe2000bfbc000 */
[----:B------:R-:W-:-:S03]  /*c4d0*/  HADD2.F32 R51, -RZ, R116.H1_H1 ;  /* 0x30000074ff337230 */ /* 0x000fc60000004100 */
[----:B------:R-:W-:Y:S02]  /*c4e0*/  FSEL R50, R27, RZ, !P5 ;  /* 0x000000ff1b327208 */ /* 0x000fe40006800000 */
[----:B------:R-:W-:-:S03]  /*c4f0*/  PLOP3.LUT P4, PT, P5, PT, PT, 0x8, 0x80 ;  /* 0x000000000080781c */ /* 0x000fc60002f8e170 */
[----:B------:R-:W-:Y:S01]  /*c500*/  FFMA.FTZ R27, R50, R51, R47 ;  /* 0x00000033321b7223 */ /* 0x000fe2000001002f */
[----:B------:R-:W-:Y:S09]  /*c510*/  BRA `(.L_x_17850) ;  /* 0x0000001000cc7947 */ /* 0x000ff20003800000 */
.L_x_17837:
        /* <DEDUP_REMOVED lines=15> */
.L_x_17852:
        /* <DEDUP_REMOVED lines=12> */
.L_x_17853:
        /* <DEDUP_REMOVED lines=43> */
.L_x_17851:
[----:B------:R-:W-:Y:S01]  /*c980*/  I2FP.F32.U32 R51, R90 ;  /* 0x0000005a00337245 */ /* 0x000fe20000201000 */
[----:B-----5:R-:W-:Y:S01]  /*c990*/  FMUL.FTZ R24, R24, UR6 ;  /* 0x0000000618187c20 */ /* 0x020fe20008410000 */
[----:B------:R-:W-:Y:S02]  /*c9a0*/  ISETP.NE.AND P2, PT, R91, 0x1, PT ;  /* 0x000000015b00780c */ /* 0x000fe40003f45270 */
[----:B------:R-:W-:Y:S01]  /*c9b0*/  MOV R50, 0x2 ;  /* 0x0000000200327802 */ /* 0x000fe20000000f00 */
[----:B------:R-:W-:Y:S01]  /*c9c0*/  FFMA.FTZ R51, R51, R76, 1.1641532182693481445e-10 ;  /* 0x2f00000033337423 */ /* 0x000fe2000001004c */
[----:B------:R-:W-:-:S04]  /*c9d0*/  FMUL.FTZ R24, R24, UR5 ;  /* 0x0000000518187c20 */ /* 0x000fc80008410000 */
        /* <DEDUP_REMOVED lines=15> */
.L_x_17855:
        /* <DEDUP_REMOVED lines=12> */
.L_x_17856:
        /* <DEDUP_REMOVED lines=43> */
.L_x_17854:
[----:B------:R-:W-:Y:S01]  /*ce40*/  I2FP.F32.U32 R51, R51 ;  /* 0x0000003300337245 */ /* 0x000fe20000201000 */
[----:B------:R-:W-:Y:S01]  /*ce50*/  FMUL.FTZ R25, R25, UR6 ;  /* 0x0000000619197c20 */ /* 0x000fe20008410000 */
[----:B------:R-:W-:Y:S01]  /*ce60*/  ISETP.NE.AND P3, PT, R50, 0x1, PT ;  /* 0x000000013200780c */ /* 0x000fe20003f65270 */
[----:B------:R-:W-:Y:S02]  /*ce70*/  HADD2.F32 R90, -RZ, R116.H0_H0 ;  /* 0x20000074ff5a7230 */ /* 0x000fe40000004100 */
[----:B------:R-:W-:Y:S01]  /*ce80*/  FFMA.FTZ R51, R51, R76, 1.1641532182693481445e-10 ;  /* 0x2f00000033337423 */ /* 0x000fe2000001004c */
[----:B------:R-:W-:-:S04]  /*ce90*/  FMUL.FTZ R25, R25, UR5 ;  /* 0x0000000519197c20 */ /* 0x000fc80008410000 */
[----:B------:R-:W-:Y:S02]  /*cea0*/  FSETP.GTU.FTZ.AND P2, PT, R51, UR4, PT ;  /* 0x0000000433007c0b */ /* 0x000fe4000bf5c000 */
[----:B------:R-:W-:Y:S02]  /*ceb0*/  MOV R51, R83 ;  /* 0x0000005300337202 */ /* 0x000fe40000000f00 */
        /* <DEDUP_REMOVED lines=13> */
.L_x_17858:
        /* <DEDUP_REMOVED lines=12> */
.L_x_17859:
        /* <DEDUP_REMOVED lines=43> */
.L_x_17857:
        /* <DEDUP_REMOVED lines=21> */
.L_x_17861:
        /* <DEDUP_REMOVED lines=12> */
.L_x_17862:
        /* <DEDUP_REMOVED lines=43> */
.L_x_17860:
        /* <DEDUP_REMOVED lines=9> */
.L_x_17850:
[----:B------:R-:W0:Y:S01]  /*d850*/  @P0 LDC.64 R50, c[0x0][0x3a0] ;  /* 0x0000e800ff320b82 */ /* 0x000e220000000a00 */
[----:B------:R-:W-:Y:S01]  /*d860*/  SEL R98, RZ, 0x1000000, !P4 ;  /* 0x01000000ff627807 */ /* 0x000fe20006000000 */
[----:B------:R-:W-:Y:S01]  /*d870*/  IMAD.WIDE.U32 R100, R97, 0x10, R102 ;  /* 0x0000001061647825 */ /* 0x000fe200078e0066 */
[----:B------:R-:W-:Y:S02]  /*d880*/  SEL R99, RZ, 0x10000, !P3 ;  /* 0x00010000ff637807 */ /* 0x000fe40005800000 */
[----:B------:R-:W-:Y:S02]  /*d890*/  SEL R90, RZ, 0x100, !P2 ;  /* 0x00000100ff5a7807 */ /* 0x000fe40005000000 */
[----:B------:R1:W-:Y:S02]  /*d8a0*/  STG.E.128 desc[UR10][R100.64], R24 ;  /* 0x0000001864007986 */ /* 0x0003e4000c101d0a */
[----:B------:R-:W-:Y:S01]  /*d8b0*/  IADD3 R90, PT, PT, R90, R98, R99 ;  /* 0x000000625a5a7210 */ /* 0x000fe20007ffe063 */
[----:B------:R-:W-:Y:S01]  /*d8c0*/  VIADD R98, R93, 0x280 ;  /* 0x000002805d627836 */ /* 0x000fe20000000000 */
[----:B------:R-:W-:-:S03]  /*d8d0*/  SEL R99, RZ, 0x1, !P1 ;  /* 0x00000001ff637807 */ /* 0x000fc60004800000 */
[----:B------:R-:W-:Y:S01]  /*d8e0*/  IMAD.WIDE.U32 R48, R98, 0x10, R48 ;  /* 0x0000001062307825 */ /* 0x000fe200078e0030 */
[----:B------:R-:W-:-:S03]  /*d8f0*/  IADD3 R90, PT, PT, R90, R99, RZ ;  /* 0x000000635a5a7210 */ /* 0x000fc60007ffe0ff */
[----:B0-----:R-:W-:-:S04]  /*d900*/  @P0 IMAD.WIDE.U32 R50, R98, 0x10, R50 ;  /* 0x0000001062320825 */ /* 0x001fc800078e0032 */
[----:B-1----:R-:W-:-:S05]  /*d910*/  IMAD.WIDE.U32 R100, R97, 0x4, R78 ;  /* 0x0000000461647825 */ /* 0x002fca00078e004e */
[----:B------:R0:W-:Y:S04]  /*d920*/  STG.E desc[UR10][R100.64], R90 ;  /* 0x0000005a64007986 */ /* 0x0001e8000c10190a */
[----:B------:R0:W5:Y:S04]  /*d930*/  @P0 LDG.E.128 R44, desc[UR10][R50.64] ;  /* 0x0000000a322c0981 */ /* 0x000168000c1e1d00 */
[----:B------:R-:W5:Y:S01]  /*d940*/  LDG.E.128 R48, desc[UR10][R48.64] ;  /* 0x0000000a30307981 */ /* 0x000f62000c1e1d00 */
[----:B0-----:R-:W-:Y:S05]  /*d950*/  @!P0 BRA `(.L_x_17863) ;  /* 0x0000001000cc8947 */ /* 0x001fea0003800000 */
        /* <DEDUP_REMOVED lines=15> */
.L_x_17865:
        /* <DEDUP_REMOVED lines=12> */
.L_x_17866:
        /* <DEDUP_REMOVED lines=42> */
.L_x_17864:
        /* <DEDUP_REMOVED lines=21> */
.L_x_17868:
        /* <DEDUP_REMOVED lines=12> */
.L_x_17869:
        /* <DEDUP_REMOVED lines=43> */
.L_x_17867:
[----:B------:R-:W-:Y:S01]  /*e270*/  I2FP.F32.U32 R91, R91 ;  /* 0x0000005b005b7245 */ /* 0x000fe20000201000 */
[----:B------:R-:W-:Y:S01]  /*e280*/  FMUL.FTZ R49, R49, UR6 ;  /* 0x0000000631317c20 */ /* 0x000fe20008410000 */
[----:B------:R-:W-:Y:S01]  /*e290*/  ISETP.NE.AND P2, PT, R77, 0x1, PT ;  /* 0x000000014d00780c */ /* 0x000fe20003f45270 */
[----:B------:R-:W-:Y:S02]  /*e2a0*/  IMAD.MOV.U32 R99, RZ, RZ, 0x2 ;  /* 0x00000002ff637424 */ /* 0x000fe400078e00ff */
[----:B------:R-:W-:Y:S01]  /*e2b0*/  FFMA.FTZ R91, R91, R76, 1.1641532182693481445e-10 ;  /* 0x2f0000005b5b7423 */ /* 0x000fe2000001004c */
[----:B------:R-:W-:-:S04]  /*e2c0*/  FMUL.FTZ R49, R49, UR5 ;  /* 0x0000000531317c20 */ /* 0x000fc80008410000 */
        /* <DEDUP_REMOVED lines=15> */
.L_x_17871:
        /* <DEDUP_REMOVED lines=12> */
.L_x_17872:
        /* <DEDUP_REMOVED lines=43> */
.L_x_17870:
[----:B------:R-:W-:Y:S01]  /*e730*/  I2FP.F32.U32 R77, R91 ;  /* 0x0000005b004d7245 */ /* 0x000fe20000201000 */
[----:B------:R-:W-:Y:S01]  /*e740*/  FMUL.FTZ R50, R50, UR6 ;  /* 0x0000000632327c20 */ /* 0x000fe20008410000 */
[----:B------:R-:W-:Y:S01]  /*e750*/  ISETP.NE.AND P3, PT, R99, 0x1, PT ;  /* 0x000000016300780c */ /* 0x000fe20003f65270 */
[----:B------:R-:W-:Y:S02]  /*e760*/  HADD2.F32 R91, -RZ, R117.H1_H1 ;  /* 0x30000075ff5b7230 */ /* 0x000fe40000004100 */
        /* <DEDUP_REMOVED lines=17> */
.L_x_17874:
        /* <DEDUP_REMOVED lines=12> */
.L_x_17875:
        /* <DEDUP_REMOVED lines=43> */
.L_x_17873:
        /* <DEDUP_REMOVED lines=10> */
.L_x_17863:
        /* <DEDUP_REMOVED lines=15> */
.L_x_17878:
        /* <DEDUP_REMOVED lines=12> */
.L_x_17879:
        /* <DEDUP_REMOVED lines=42> */
.L_x_17877:
[----:B------:R-:W-:Y:S01]  /*f0e0*/  I2FP.F32.U32 R77, R100 ;  /* 0x00000064004d7245 */ /* 0x000fe20000201000 */
[----:B-----5:R-:W-:Y:S01]  /*f0f0*/  FMUL.FTZ R48, R48, UR6 ;  /* 0x0000000630307c20 */ /* 0x020fe20008410000 */
[----:B------:R-:W-:Y:S01]  /*f100*/  ISETP.NE.AND P1, PT, R99, 0x1, PT ;  /* 0x000000016300780c */ /* 0x000fe20003f25270 */
[----:B------:R-:W-:Y:S02]  /*f110*/  IMAD.MOV.U32 R91, RZ, RZ, R83 ;  /* 0x000000ffff5b7224 */ /* 0x000fe400078e0053 */
[----:B------:R-:W-:Y:S01]  /*f120*/  FFMA.FTZ R77, R77, R76, 1.1641532182693481445e-10 ;  /* 0x2f0000004d4d7423 */ /* 0x000fe2000001004c */
[----:B------:R-:W-:-:S04]  /*f130*/  FMUL.FTZ R48, R48, UR5 ;  /* 0x0000000530307c20 */ /* 0x000fc80008410000 */
[----:B------:R-:W-:Y:S01]  /*f140*/  FSETP.GTU.FTZ.AND P0, PT, R77, UR4, PT ;  /* 0x000000044d007c0b */ /* 0x000fe2000bf1c000 */
[----:B------:R-:W-:-:S03]  /*f150*/  HADD2.F32 R77, -RZ, R117.H0_H0 ;  /* 0x20000075ff4d7230 */ /* 0x000fc60000004100 */
        /* <DEDUP_REMOVED lines=13> */
.L_x_17881:
        /* <DEDUP_REMOVED lines=12> */
.L_x_17882:
        /* <DEDUP_REMOVED lines=43> */
.L_x_17880:
[----:B------:R-:W-:Y:S01]  /*f5a0*/  I2FP.F32.U32 R91, R91 ;  /* 0x0000005b005b7245 */ /* 0x000fe20000201000 */
[----:B------:R-:W-:Y:S01]  /*f5b0*/  FMUL.FTZ R49, R49, UR6 ;  /* 0x0000000631317c20 */ /* 0x000fe20008410000 */
[----:B------:R-:W-:Y:S01]  /*f5c0*/  ISETP.NE.AND P2, PT, R77, 0x1, PT ;  /* 0x000000014d00780c */ /* 0x000fe20003f45270 */
[----:B------:R-:W-:Y:S02]  /*f5d0*/  HADD2.F32 R100, -RZ, R118.H0_H0 ;  /* 0x20000076ff647230 */ /* 0x000fe40000004100 */
[----:B------:R-:W-:Y:S01]  /*f5e0*/  FFMA.FTZ R91, R91, R76, 1.1641532182693481445e-10 ;  /* 0x2f0000005b5b7423 */ /* 0x000fe2000001004c */
[----:B------:R-:W-:Y:S01]  /*f5f0*/  FMUL.FTZ R49, R49, UR5 ;  /* 0x0000000531317c20 */ /* 0x000fe20008410000 */
[----:B------:R-:W-:-:S03]  /*f600*/  IMAD.MOV.U32 R99, RZ, RZ, 0x2 ;  /* 0x00000002ff637424 */ /* 0x000fc600078e00ff */
        /* <DEDUP_REMOVED lines=14> */
.L_x_17884:
        /* <DEDUP_REMOVED lines=12> */
.L_x_17885:
        /* <DEDUP_REMOVED lines=43> */
.L_x_17883:
        /* <DEDUP_REMOVED lines=21> */
.L_x_17887:
        /* <DEDUP_REMOVED lines=12> */
.L_x_17888:
        /* <DEDUP_REMOVED lines=43> */
.L_x_17886:
[----:B------:R-:W-:Y:S01]  /*ff20*/  I2FP.F32.U32 R77, R77 ;  /* 0x0000004d004d7245 */ /* 0x000fe20000201000 */
[----:B------:R-:W-:-:S04]  /*ff30*/  FMUL.FTZ R51, R51, UR6 ;  /* 0x0000000633337c20 */ /* 0x000fc80008410000 */
[----:B------:R-:W-:Y:S01]  /*ff40*/  FFMA.FTZ R77, R77, R76, 1.1641532182693481445e-10 ;  /* 0x2f0000004d4d7423 */ /* 0x000fe2000001004c */
[----:B------:R-:W-:Y:S01]  /*ff50*/  FMUL.FTZ R51, R51, UR5 ;  /* 0x0000000533337c20 */ /* 0x000fe20008410000 */
[----:B------:R-:W-:-:S03]  /*ff60*/  HADD2.F32 R76, -RZ, R118.H1_H1 ;  /* 0x30000076ff4c7230 */ /* 0x000fc60000004100 */
[----:B------:R-:W-:-:S04]  /*ff70*/  FSETP.GTU.FTZ.AND P4, PT, R77, UR4, PT ;  /* 0x000000044d007c0b */ /* 0x000fc8000bf9c000 */
[----:B------:R-:W-:Y:S02]  /*ff80*/  FSEL R51, R51, RZ, !P4 ;  /* 0x000000ff33337208 */ /* 0x000fe40006000000 */
[----:B------:R-:W-:-:S03]  /*ff90*/  PLOP3.LUT P3, PT, P4, PT, PT, 0x8, 0x80 ;  /* 0x000000000080781c */ /* 0x000fc6000276e170 */
[----:B------:R-:W-:-:S10]  /*ffa0*/  FMUL.FTZ R51, R76, R51 ;  /* 0x000000334c337220 */ /* 0x000fd40000410000 */
.L_x_17876:
[----:B------:R-:W-:Y:S01]  /*ffb0*/  FADD.FTZ R76, RZ, R40 ;  /* 0x00000028ff4c7221 */ /* 0x000fe20000010000 */
[----:B------:R-:W0:Y:S01]  /*ffc0*/  S2UR UR5, SR_CgaCtaId ;  /* 0x00000000000579c3 */ /* 0x000e220000008800 */
[----:B------:R-:W-:Y:S01]  /*ffd0*/  ISETP.NE.AND P4, PT, R89, RZ, PT ;  /* 0x000000ff5900720c */ /* 0x000fe20003f85270 */
[----:B------:R-:W-:Y:S01]  /*ffe0*/  UMOV UR4, 0x400 ;  /* 0x0000040000047882 */ /* 0x000fe20000000000 */
[----:B------:R-:W-:Y:S01]  /*fff0*/  FADD.FTZ R77, R76, R41 ;  /* 0x000000294c4d7221 */ /* 0x000fe20000010000 */
[----:B------:R-:W-:-:S04]  /*10000*/  IMAD.WIDE.U32 R102, R98, 0x10, R102 ;  /* 0x0000001062667825 */ /* 0x000fc800078e0066 */
[----:B------:R-:W-:Y:S01]  /*10010*/  FADD.FTZ R76, R77, R42 ;  /* 0x0000002a4d4c7221 */ /* 0x000fe20000010000 */
[----:B------:R1:W-:Y:S03]  /*10020*/  STG.E.128 desc[UR10][R102.64], R48 ;  /* 0x0000003066007986 */ /* 0x0003e6000c101d0a */
[----:B------:R-:W-:-:S04]  /*10030*/  FADD.FTZ R77, R76, R43 ;  /* 0x0000002b4c4d7221 */ /* 0x000fc80000010000 */
[----:B------:R-:W-:-:S04]  /*10040*/  FADD.FTZ R76, R77, R36 ;  /* 0x000000244d4c7221 */ /* 0x000fc80000010000 */
[----:B------:R-:W-:-:S04]  /*10050*/  FADD.FTZ R77, R76, R37 ;  /* 0x000000254c4d7221 */ /* 0x000fc80000010000 */
[----:B------:R-:W-:Y:S01]  /*10060*/  FADD.FTZ R76, R77, R38 ;  /* 0x000000264d4c7221 */ /* 0x000fe20000010000 */
[----:B0-----:R-:W-:-:S03]  /*10070*/  ULEA UR4, UR5, UR4, 0x18 ;  /* 0x0000000405047291 */ /* 0x001fc6000f8ec0ff */
[----:B------:R-:W-:Y:S01]  /*10080*/  FADD.FTZ R77, R76, R39 ;  /* 0x000000274c4d7221 */ /* 0x000fe20000010000 */
[----:B------:R-:W-:Y:S01]  /*10090*/  @UP1 UIADD3 UR4, UPT, UPT, UR4, 0x20, URZ ;  /* 0x0000002004041890 */ /* 0x000fe2000fffe0ff */
[----:B-1----:R-:W-:Y:S01]  /*100a0*/  IMAD.WIDE.U32 R102, R98, 0x4, R78 ;  /* 0x0000000462667825 */ /* 0x002fe200078e004e */
[----:B------:R-:W-:-:S03]  /*100b0*/  CS2R R78, SRZ ;  /* 0x00000000004e7805 */ /* 0x000fc6000001ff00 */
        /* <DEDUP_REMOVED lines=30> */
[----:B------:R-:W-:Y:S01]  /*102a0*/  FFMA.FTZ R100, R77, R77, RZ ;  /* 0x0000004d4d647223 */ /* 0x000fe200000100ff */
        /* <DEDUP_REMOVED lines=48> */
[----:B------:R-:W0:Y:S02]  /*105b0*/  SHFL.BFLY PT, R104, R99, 0x2, 0x1f ;  /* 0x0c401f0063687f89 */ /* 0x000e2400000e0000 */
[----:B0-----:R-:W-:Y:S01]  /*105c0*/  FADD.FTZ R104, R99, R104 ;  /* 0x0000006863687221 */ /* 0x001fe20000010000 */
[----:B------:R-:W-:-:S04]  /*105d0*/  SEL R99, RZ, 0x1000000, !P3 ;  /* 0x01000000ff637807 */ /* 0x000fc80005800000 */
[----:B------:R-:W0:Y:S02]  /*105e0*/  SHFL.BFLY PT, R77, R104, 0x4, 0x1f ;  /* 0x0c801f00684d7f89 */ /* 0x000e2400000e0000 */
[----:B0-----:R-:W-:Y:S01]  /*105f0*/  FADD.FTZ R105, R104, R77 ;  /* 0x0000004d68697221 */ /* 0x001fe20000010000 */
[----:B------:R-:W-:Y:S02]  /*10600*/  SEL R104, RZ, 0x100, !P1 ;  /* 0x00000100ff687807 */ /* 0x000fe40004800000 */
[----:B------:R-:W-:Y:S02]  /*10610*/  ISETP.GT.U32.AND P1, PT, R89, 0x3, PT ;  /* 0x000000035900780c */ /* 0x000fe40003f24070 */
[----:B------:R-:W0:Y:S01]  /*10620*/  SHFL.BFLY PT, R106, R105, 0x8, 0x1f ;  /* 0x0d001f00696a7f89 */ /* 0x000e2200000e0000 */
[----:B------:R-:W-:Y:S02]  /*10630*/  IADD3 R99, PT, PT, R104, R99, R100 ;  /* 0x0000006368637210 */ /* 0x000fe40007ffe064 */
[----:B------:R-:W-:-:S02]  /*10640*/  SEL R100, RZ, 0x1, !P0 ;  /* 0x00000001ff647807 */ /* 0x000fc40004000000 */
[----:B------:R-:W-:-:S03]  /*10650*/  ISETP.NE.AND P0, PT, R81, RZ, PT ;  /* 0x000000ff5100720c */ /* 0x000fc60003f05270 */
[----:B------:R-:W-:Y:S01]  /*10660*/  IMAD.IADD R99, R99, 0x1, R100 ;  /* 0x0000000163637824 */ /* 0x000fe200078e0264 */
[----:B------:R-:W-:-:S04]  /*10670*/  @!P4 SHF.R.U32.HI R100, RZ, 0x2, R81 ;  /* 0x00000002ff64c819 */ /* 0x000fc80000011651 */
[----:B------:R-:W-:Y:S01]  /*10680*/  @!P4 LOP3.LUT R100, R100, 0x18, RZ, 0xc0, !PT ;  /* 0x000000186464c812 */ /* 0x000fe200078ec0ff */
[----:B------:R1:W-:Y:S01]  /*10690*/  STG.E desc[UR10][R102.64], R99 ;  /* 0x0000006366007986 */ /* 0x0003e2000c10190a */
[----:B0-----:R-:W-:Y:S01]  /*106a0*/  FADD.FTZ R77, R105, R106 ;  /* 0x0000006a694d7221 */ /* 0x001fe20000010000 */
[----:B-1----:R-:W-:Y:S01]  /*106b0*/  MOV R103, RZ ;  /* 0x000000ff00677202 */ /* 0x002fe20000000f00 */
[----:B------:R-:W-:-:S03]  /*106c0*/  @!P1 IMAD.MOV.U32 R103, RZ, RZ, 0x300 ;  /* 0x00000300ff679424 */ /* 0x000fc600078e00ff */
[----:B------:R-:W0:Y:S02]  /*106d0*/  SHFL.BFLY PT, R101, R77, 0x10, 0x1f ;  /* 0x0e001f004d657f89 */ /* 0x000e2400000e0000 */
[----:B0-----:R-:W-:Y:S01]  /*106e0*/  FADD.FTZ R77, R77, R101 ;  /* 0x000000654d4d7221 */ /* 0x001fe20000010000 */
[----:B------:R-:W-:-:S04]  /*106f0*/  @!P1 LEA R101, R89, UR4, 0x3 ;  /* 0x0000000459659c11 */ /* 0x000fc8000f8e18ff */
[----:B------:R-:W-:Y:S01]  /*10700*/  @!P4 STS.64 [R100+UR4], R76 ;  /* 0x0000004c6400c988 */ /* 0x000fe20008000a04 */
[----:B------:R-:W-:Y:S06]  /*10710*/  BAR.SYNC.DEFER_BLOCKING 0x0 ;  /* 0x0000000000007b1d */ /* 0x000fec0000010000 */
[----:B------:R-:W0:Y:S04]  /*10720*/  SHFL.DOWN PT, R76, R103, 0x2, 0x1f ;  /* 0x08401f00674c7f89 */ /* 0x000e2800000e0000 */
[----:B------:R1:W-:Y:S01]  /*10730*/  @!P1 LDS.64 R78, [R101] ;  /* 0x00000000654e9984 */ /* 0x0003e20000000a00 */
[----:B------:R-:W-:-:S02]  /*10740*/  PLOP3.LUT P1, PT, PT, PT, UP2, 0x40, 0x4 ;  /* 0x000000000004781c */ /* 0x000fc40003f2e828 */
[-C--:B0-----:R-:W-:Y:S02]  /*10750*/  IADD3 R100, PT, PT, R76, R103.reuse, RZ ;  /* 0x000000674c647210 */ /* 0x081fe40007ffe0ff */
[----:B------:R-:W-:Y:S02]  /*10760*/  I2FP.F32.S32 R76, R76 ;  /* 0x0000004c004c7245 */ /* 0x000fe40000201400 */
[----:B------:R-:W-:Y:S01]  /*10770*/  I2FP.F32.S32 R99, R100 ;  /* 0x0000006400637245 */ /* 0x000fe20000201400 */
[----:B------:R-:W0:Y:S01]  /*10780*/  SHFL.DOWN PT, R77, R100, 0x1, 0x1f ;  /* 0x08201f00644d7f89 */ /* 0x000e2200000e0000 */
[----:B------:R-:W-:Y:S02]  /*10790*/  I2FP.F32.U32 R103, R103 ;  /* 0x0000006700677245 */ /* 0x000fe40000201000 */
[----:B-1----:R-:W1:Y:S01]  /*107a0*/  MUFU.RCP R101, R99 ;  /* 0x0000006300657308 */ /* 0x002e620000001000 */
[----:B0-----:R-:W-:Y:S01]  /*107b0*/  IMAD.IADD R100, R100, 0x1, R77 ;  /* 0x0000000164647824 */ /* 0x001fe200078e024d */
[----:B------:R-:W-:Y:S01]  /*107c0*/  I2FP.F32.S32 R77, R77 ;  /* 0x0000004d004d7245 */ /* 0x000fe20000201400 */
[----:B------:R-:W0:Y:S04]  /*107d0*/  SHFL.DOWN PT, R105, R78, 0x2, 0x1f ;  /* 0x08401f004e697f89 */ /* 0x000e2800000e0000 */
[----:B------:R-:W2:Y:S01]  /*107e0*/  SHFL.DOWN PT, R102, R79, 0x2, 0x1f ;  /* 0x08401f004f667f89 */ /* 0x000ea200000e0000 */
[C---:B0-----:R-:W-:Y:S01]  /*107f0*/  FMUL.FTZ R104, R105.reuse, R76 ;  /* 0x0000004c69687220 */ /* 0x041fe20000410000 */
[----:B------:R-:W-:-:S03]  /*10800*/  FADD.FTZ R105, -R105, R78 ;  /* 0x0000004e69697221 */ /* 0x000fc60000010100 */
[----:B------:R-:W-:Y:S01]  /*10810*/  FFMA.FTZ R104, R103, R78, R104 ;  /* 0x0000004e67687223 */ /* 0x000fe20000010068 */
[----:B------:R-:W-:Y:S01]  /*10820*/  FMUL.FTZ R105, R105, R105 ;  /* 0x0000006969697220 */ /* 0x000fe20000410000 */
[----:B------:R-:W-:Y:S01]  /*10830*/  I2FP.F32.S32 R78, R100 ;  /* 0x00000064004e7245 */ /* 0x000fe20000201400 */
[----:B--2---:R-:W-:Y:S01]  /*10840*/  FADD.FTZ R102, R102, R79 ;  /* 0x0000004f66667221 */ /* 0x004fe20000010000 */
[----:B-1----:R-:W-:Y:S01]  /*10850*/  FMUL.FTZ R104, R101, R104 ;  /* 0x0000006865687220 */ /* 0x002fe20000410000 */
[----:B------:R-:W-:-:S03]  /*10860*/  FMUL.FTZ R105, R105, R103 ;  /* 0x0000006769697220 */ /* 0x000fc60000410000 */
[----:B------:R-:W0:Y:S01]  /*10870*/  MUFU.RCP R78, R78 ;  /* 0x0000004e004e7308 */ /* 0x000e220000001000 */
[----:B------:R-:W-:Y:S02]  /*10880*/  FMUL.FTZ R105, R105, R76 ;  /* 0x0000004c69697220 */ /* 0x000fe40000410000 */
[----:B------:R-:W1:Y:S02]  /*10890*/  SHFL.DOWN PT, R76, R104, 0x1, 0x1f ;  /* 0x08201f00684c7f89 */ /* 0x000e6400000e0000 */
[----:B------:R-:W-:-:S05]  /*108a0*/  FFMA.FTZ R102, R101, R105, R102 ;  /* 0x0000006965667223 */ /* 0x000fca0000010066 */
[----:B------:R-:W2:Y:S01]  /*108b0*/  SHFL.DOWN PT, R79, R102, 0x1, 0x1f ;  /* 0x08201f00664f7f89 */ /* 0x000ea200000e0000 */
[----:B-1----:R-:W-:Y:S01]  /*108c0*/  FADD.FTZ R100, R104, -R76 ;  /* 0x8000004c68647221 */ /* 0x002fe20000010000 */
[----:B------:R-:W-:-:S03]  /*108d0*/  FMUL.FTZ R76, R76, R77 ;  /* 0x0000004d4c4c7220 */ /* 0x000fc60000410000 */
[----:B------:R-:W-:Y:S01]  /*108e0*/  FMUL.FTZ R100, R100, R100 ;  /* 0x0000006464647220 */ /* 0x000fe20000410000 */
[C---:B------:R-:W-:Y:S01]  /*108f0*/  FFMA.FTZ R101, R99.reuse, R104, R76 ;  /* 0x0000006863657223 */ /* 0x040fe2000001004c */
[----:B--2---:R-:W-:Y:S02]  /*10900*/  FADD.FTZ R79, R102, R79 ;  /* 0x0000004f664f7221 */ /* 0x004fe40000010000 */
[----:B------:R-:W-:Y:S01]  /*10910*/  FMUL.FTZ R100, R99, R100 ;  /* 0x0000006463647220 */ /* 0x000fe20000410000 */
[----:B0-----:R-:W-:Y:S01]  /*10920*/  FMUL.FTZ R99, R78, R101 ;  /* 0x000000654e637220 */ /* 0x001fe20000410000 */
[----:B------:R-:W0:Y:S02]  /*10930*/  LDC R102, c[0x0][0x448] ;  /* 0x00011200ff667b82 */ /* 0x000e240000000800 */
[----:B------:R-:W-:-:S03]  /*10940*/  FMUL.FTZ R100, R100, R77 ;  /* 0x0000004d64647220 */ /* 0x000fc60000410000 */
[----:B------:R-:W1:Y:S01]  /*10950*/  SHFL.IDX PT, R99, R99, RZ, 0x1f ;  /* 0x00001fff63637589 */ /* 0x000e6200000e0000 */
[----:B------:R-:W-:Y:S02]  /*10960*/  FFMA.FTZ R101, R78, R100, R79 ;  /* 0x000000644e657223 */ /* 0x000fe4000001004f */
[----:B------:R-:W2:Y:S04]  /*10970*/  @!P0 LDC.64 R76, c[0x0][0x3c0] ;  /* 0x0000f000ff4c8b82 */ /* 0x000ea80000000a00 */
[----:B------:R-:W0:Y:S01]  /*10980*/  SHFL.IDX PT, R101, R101, RZ, 0x1f ;  /* 0x00001fff65657589 */ /* 0x000e2200000e0000 */
[C---:B-1----:R-:W-:Y:S01]  /*10990*/  FSEL R103, R99.reuse, RZ, P1 ;  /* 0x000000ff63677208 */ /* 0x042fe20000800000 */
[----:B------:R-:W-:Y:S01]  /*109a0*/  FMUL.FTZ R100, R99, R99 ;  /* 0x0000006363647220 */ /* 0x000fe20000410000 */
[----:B------:R-:W-:-:S03]  /*109b0*/  PLOP3.LUT P1, PT, PT, PT, UP2, 0x40, 0x4 ;  /* 0x000000000004781c */ /* 0x000fc60003f2e828 */
[C---:B------:R-:W-:Y:S01]  /*109c0*/  FADD.FTZ R78, -R103.reuse, R40 ;  /* 0x00000028674e7221 */ /* 0x040fe20000010100 */
[----:B------:R-:W-:Y:S01]  /*109d0*/  FADD.FTZ R79, -R103, R41 ;  /* 0x00000029674f7221 */ /* 0x000fe20000010100 */
[----:B------:R-:W-:Y:S01]  /*109e0*/  FSEL R100, R100, RZ, !P1 ;  /* 0x000000ff64647208 */ /* 0x000fe20004800000 */
[----:B------:R-:W1:Y:S01]  /*109f0*/  @!P0 LDC.64 R40, c[0x0][0x3c8] ;  /* 0x0000f200ff288b82 */ /* 0x000e620000000a00 */
[----:B0-----:R-:W-:Y:S01]  /*10a00*/  FFMA.FTZ R102, R101, UR20, R102 ;  /* 0x0000001465667c23 */ /* 0x001fe20008010066 */
[C---:B------:R-:W-:Y:S01]  /*10a10*/  FADD.FTZ R101, -R103.reuse, R29 ;  /* 0x0000001d67657221 */ /* 0x040fe20000010100 */
[C---:B------:R-:W-:Y:S01]  /*10a20*/  FADD.FTZ R42, -R103.reuse, R42 ;  /* 0x0000002a672a7221 */ /* 0x040fe20000010100 */
[C---:B------:R-:W-:Y:S01]  /*10a30*/  FADD.FTZ R43, -R103.reuse, R43 ;  /* 0x0000002b672b7221 */ /* 0x040fe20000010100 */
[----:B------:R-:W-:Y:S01]  /*10a40*/  FADD.FTZ R102, R102, R100 ;  /* 0x0000006466667221 */ /* 0x000fe20000010000 */
[C---:B------:R-:W-:Y:S01]  /*10a50*/  FADD.FTZ R100, -R103.reuse, R28 ;  /* 0x0000001c67647221 */ /* 0x040fe20000010100 */
[----:B------:R-:W-:Y:S01]  /*10a60*/  MOV R28, UR18 ;  /* 0x00000012001c7c02 */ /* 0x000fe20008000f00 */
[C---:B------:R-:W-:Y:S01]  /*10a70*/  FADD.FTZ R30, -R103.reuse, R30 ;  /* 0x0000001e671e7221 */ /* 0x040fe20000010100 */
[C---:B------:R-:W-:Y:S01]  /*10a80*/  FADD.FTZ R31, -R103.reuse, R31 ;  /* 0x0000001f671f7221 */ /* 0x040fe20000010100 */
[----:B------:R-:W-:Y:S01]  /*10a90*/  FADD.FTZ R24, -R103, R24 ;  /* 0x0000001867187221 */ /* 0x000fe20000010100 */
[----:B------:R-:W0:Y:S01]  /*10aa0*/  MUFU.RSQ R102, R102 ;  /* 0x0000006600667308 */ /* 0x000e220000001400 */
        /* <DEDUP_REMOVED lines=12> */
[----:B-1----:R-:W-:-:S04]  /*10b70*/  @!P0 IMAD.WIDE R40, R28, 0x4, R40 ;  /* 0x000000041c288825 */ /* 0x002fc800078e0228 */
[C---:B------:R-:W-:Y:S01]  /*10b80*/  FADD.FTZ R48, -R103.reuse, R48 ;  /* 0x0000003067307221 */ /* 0x040fe20000010100 */
[----:B------:R-:W1:Y:S01]  /*10b90*/  LDC.64 R28, c[0x0][0x428] ;  /* 0x00010a00ff1c7b82 */ /* 0x000e620000000a00 */
[C---:B------:R-:W-:Y:S01]  /*10ba0*/  FADD.FTZ R49, -R103.reuse, R49 ;  /* 0x0000003167317221 */ /* 0x040fe20000010100 */
[C---:B0-----:R-:W-:Y:S01]  /*10bb0*/  FMUL.FTZ R78, R102.reuse, R78 ;  /* 0x0000004e664e7220 */ /* 0x041fe20000410000 */
[C---:B------:R-:W-:Y:S01]  /*10bc0*/  FMUL.FTZ R79, R102.reuse, R79 ;  /* 0x0000004f664f7220 */ /* 0x040fe20000410000 */
[C---:B------:R-:W-:Y:S01]  /*10bd0*/  FMUL.FTZ R42, R102.reuse, R42 ;  /* 0x0000002a662a7220 */ /* 0x040fe20000410000 */
[C---:B------:R-:W-:Y:S01]  /*10be0*/  FMUL.FTZ R43, R102.reuse, R43 ;  /* 0x0000002b662b7220 */ /* 0x040fe20000410000 */
[C---:B------:R-:W-:Y:S01]  /*10bf0*/  FADD.FTZ R50, -R103.reuse, R50 ;  /* 0x0000003267327221 */ /* 0x040fe20000010100 */
[----:B------:R-:W-:Y:S01]  /*10c00*/  FADD.FTZ R51, -R103, R51 ;  /* 0x0000003367337221 */ /* 0x000fe20000010100 */
[----:B------:R0:W-:Y:S01]  /*10c10*/  @!P0 STG.E desc[UR10][R76.64], R99 ;  /* 0x000000634c008986 */ /* 0x0001e2000c10190a */
        /* <DEDUP_REMOVED lines=11> */
[C---:B0-----:R-:W-:Y:S01]  /*10cd0*/  FMUL.FTZ R76, R102.reuse, R30 ;  /* 0x0000001e664c7220 */ /* 0x041fe20000410000 */
[C---:B------:R-:W-:Y:S01]  /*10ce0*/  FMUL.FTZ R77, R102.reuse, R31 ;  /* 0x0000001f664d7220 */ /* 0x040fe20000410000 */
[----:B------:R-:W-:Y:S01]  /*10cf0*/  FMUL.FTZ R99, R102, R24 ;  /* 0x0000001866637220 */ /* 0x000fe20000410000 */
[----:B------:R-:W-:Y:S01]  /*10d00*/  FFMA.FTZ R24, R78, R80, R75 ;  /* 0x000000504e187223 */ /* 0x000fe2000001004b */
[----:B-1----:R-:W-:-:S04]  /*10d10*/  IMAD.WIDE.U32 R30, R93, 0x10, R28 ;  /* 0x000000105d1e7825 */ /* 0x002fc800078e001c */
[C---:B------:R-:W-:Y:S01]  /*10d20*/  FMUL.FTZ R33, R102.reuse, R33 ;  /* 0x0000002166217220 */ /* 0x040fe20000410000 */
[C---:B------:R-:W-:Y:S01]  /*10d30*/  FMUL.FTZ R34, R102.reuse, R34 ;  /* 0x0000002266227220 */ /* 0x040fe20000410000 */
[C---:B------:R-:W-:Y:S01]  /*10d40*/  FMUL.FTZ R35, R102.reuse, R35 ;  /* 0x0000002366237220 */ /* 0x040fe20000410000 */
[C---:B------:R-:W-:Y:S01]  /*10d50*/  FMUL.FTZ R100, R102.reuse, R100 ;  /* 0x0000006466647220 */ /* 0x040fe20000410000 */
[C---:B------:R-:W-:Y:S01]  /*10d60*/  FMUL.FTZ R101, R102.reuse, R101 ;  /* 0x0000006566657220 */ /* 0x040fe20000410000 */
[C---:B------:R-:W-:Y:S01]  /*10d70*/  FMUL.FTZ R106, R102.reuse, R48 ;  /* 0x00000030666a7220 */ /* 0x040fe20000410000 */
[----:B------:R-:W-:Y:S01]  /*10d80*/  FMUL.FTZ R107, R102, R49 ;  /* 0x00000031666b7220 */ /* 0x000fe20000410000 */
[----:B------:R0:W-:Y:S01]  /*10d90*/  @!P0 STG.E desc[UR10][R40.64], R102 ;  /* 0x0000006628008986 */ /* 0x0001e2000c10190a */
[----:B------:R-:W-:-:S04]  /*10da0*/  IMAD.WIDE.U32 R48, R95, 0x10, R28 ;  /* 0x000000105f307825 */ /* 0x000fc800078e001c */
[C---:B------:R-:W-:Y:S01]  /*10db0*/  FMUL.FTZ R50, R102.reuse, R50 ;  /* 0x0000003266327220 */ /* 0x040fe20000410000 */
[----:B------:R-:W-:Y:S01]  /*10dc0*/  FMUL.FTZ R51, R102, R51 ;  /* 0x0000003366337220 */ /* 0x000fe20000410000 */
[----:B------:R1:W-:Y:S01]  /*10dd0*/  STG.E.128 desc[UR10][R30.64], R24 ;  /* 0x000000181e007986 */ /* 0x0003e2000c101d0a */
[----:B------:R-:W-:-:S04]  /*10de0*/  IMAD.WIDE.U32 R78, R96, 0x10, R28 ;  /* 0x00000010604e7825 */ /* 0x000fc800078e001c */
[----:B------:R-:W-:Y:S01]  /*10df0*/  FFMA.FTZ R42, R50, R60, R11 ;  /* 0x0000003c322a7223 */ /* 0x000fe2000001000b */
[----:B------:R-:W-:Y:S01]  /*10e00*/  FFMA.FTZ R43, R51, R62, R74 ;  /* 0x0000003e332b7223 */ /* 0x000fe2000001004a */
[----:B------:R-:W-:Y:S01]  /*10e10*/  UIADD3 UR18, UPT, UPT, UR18, UR16, URZ ;  /* 0x0000001012127290 */ /* 0x000fe2000fffe0ff */
[----:B------:R-:W-:-:S04]  /*10e20*/  IMAD.WIDE.U32 R94, R94, 0x10, R28 ;  /* 0x000000105e5e7825 */ /* 0x000fc800078e001c */
[----:B0-----:R-:W-:Y:S01]  /*10e30*/  FFMA.FTZ R40, R106, R59, R10 ;  /* 0x0000003b6a287223 */ /* 0x001fe2000001000a */
[----:B------:R-:W-:-:S04]  /*10e40*/  IMAD.WIDE.U32 R96, R97, 0x10, R28 ;  /* 0x0000001061607825 */ /* 0x000fc800078e001c */
[----:B------:R-:W-:Y:S01]  /*10e50*/  FFMA.FTZ R41, R107, R61, R73 ;  /* 0x0000003d6b297223 */ /* 0x000fe20000010049 */
[----:B------:R-:W-:Y:S01]  /*10e60*/  UISETP.GE.AND UP3, UPT, UR18, UR17, UPT ;  /* 0x000000111200728c */ /* 0x000fe2000bf66270 */
[----:B------:R-:W-:-:S04]  /*10e70*/  IMAD.WIDE.U32 R120, R98, 0x10, R28 ;  /* 0x0000001062787825 */ /* 0x000fc800078e001c */
[----:B------:R-:W-:Y:S01]  /*10e80*/  FFMA.FTZ R28, R32, R19, R4 ;  /* 0x00000013201c7223 */ /* 0x000fe20000010004 */
        /* <DEDUP_REMOVED lines=15> */
[----:B------:R0:W-:Y:S04]  /*10f80*/  STG.E.128 desc[UR10][R48.64], R24 ;  /* 0x0000001830007986 */ /* 0x0001e8000c101d0a */
[----:B------:R0:W-:Y:S04]  /*10f90*/  STG.E.128 desc[UR10][R94.64], R28 ;  /* 0x0000001c5e007986 */ /* 0x0001e8000c101d0a */
[----:B------:R0:W-:Y:S04]  /*10fa0*/  STG.E.128 desc[UR10][R78.64], R32 ;  /* 0x000000204e007986 */ /* 0x0001e8000c101d0a */
[----:B------:R0:W-:Y:S04]  /*10fb0*/  STG.E.128 desc[UR10][R96.64], R36 ;  /* 0x0000002460007986 */ /* 0x0001e8000c101d0a */
[----:B------:R0:W-:Y:S01]  /*10fc0*/  STG.E.128 desc[UR10][R120.64], R40 ;  /* 0x0000002878007986 */ /* 0x0001e2000c101d0a */
[----:B------:R-:W-:Y:S05]  /*10fd0*/  BRA.U !UP3, `(.L_x_17889) ;  /* 0xffffff010b907547 */ /* 0x000fea000b83ffff */
[----:B------:R-:W-:Y:S05]  /*10fe0*/  EXIT ;  /* 0x000000000000794d */ /* 0x000fea0003800000 */
.L_x_17890:
        /* <DEDUP_REMOVED lines=9> */
.L_x_20872:


//--------------------- .text._ZN10layer_norm13ln_fwd_kernelINS_13Kernel_traitsI6__halfffffjLj3072ELj1ELj1ELj4ELj16ENS_18Kernel_traits_baseILj3072ES2_ffffjLj128EEEEELb1ELb1ELb1ELb0EEEvNS_9FwdParamsE --------------------------
	.section	.text._ZN10layer_norm13ln_fwd_kernelINS_13Kernel_traitsI6__halfffffjLj3072ELj1ELj1ELj4ELj16ENS_18Kernel_traits_baseILj3072ES2_ffffjLj128EEEEELb1ELb1ELb1ELb0EEEvNS_9FwdParamsE,"ax",@progbits
	.align	128
        .global         _ZN10layer_norm13ln_fwd_kernelINS_13Kernel_traitsI6__halfffffjLj3072ELj1ELj1ELj4ELj16ENS_18Kernel_traits_baseILj3072ES2_ffffjLj128EEEEELb1ELb1ELb1ELb0EEEvNS_9FwdParamsE
        .type           _ZN10layer_norm13ln_fwd_kernelINS_13Kernel_traitsI6__halfffffjLj3072ELj1ELj1ELj4ELj16ENS_18Kernel_traits_baseILj3072ES2_ffffjLj128EEEEELb1ELb1ELb1ELb0EEEvNS_9FwdParamsE,@function
        .size           _ZN10layer_norm13ln_fwd_kernelINS_13Kernel_traitsI6__halfffffjLj3072ELj1ELj1ELj4ELj16ENS_18Kernel_traits_baseILj3072ES2_ffffjLj128EEEEELb1ELb1ELb1ELb0EEEvNS_9FwdParamsE,(.L_x_20873 - _ZN10layer_norm13ln_fwd_kernelINS_13Kernel_traitsI6__halfffffjLj3072ELj1ELj1ELj4ELj16ENS_18Kernel_traits_baseILj3072ES2_ffffjLj128EEEEELb1ELb1ELb1ELb0EEEvNS_9FwdParamsE)
        .other          _ZN10layer_norm13ln_fwd_kernelINS_13Kernel_traitsI6__halfffffjLj3072ELj1ELj1ELj4ELj16ENS_18Kernel_traits_baseILj3072ES2_ffffjLj128EEEEELb1ELb1ELb1ELb0EEEvNS_9FwdParamsE,@"STO_CUDA_ENTRY STV_DEFAULT"
_ZN10layer_norm13ln_fwd_kernelINS_13Kernel_traitsI6__halfffffjLj3072ELj1ELj1ELj4ELj16ENS_18Kernel_traits_baseILj3072ES2_ffffjLj128EEEEELb1ELb1ELb1ELb0EEEvNS_9FwdParamsE:
.text._ZN10layer_norm13ln_fwd_kernelINS_13Kernel_traitsI6__halfffffjLj3072ELj1ELj1ELj4ELj16ENS_18Kernel_traits_baseILj3072ES2_ffffjLj128EEEEELb1ELb1ELb1ELb0EEEvNS_9FwdParamsE:
        /* <DEDUP_REMOVED lines=18> */
[----:B-----5:R-:W-:Y:S01]  /*0120*/  SHF.R.S32.HI R0, RZ, 0x1f, R9 ;  /* 0x0000001fff007819 */ /* 0x020fe20000011409 */
[----:B------:R-:W-:-:S03]  /*0130*/  UISETP.NE.AND.EX UP0, UPT, UR5, URZ, UPT, UP0 ;  /* 0x000000ff0500728c */ /* 0x000fc6000bf05300 */
[----:B------:R-:W-:Y:S02]  /*0140*/  LEA.HI R0, R0, R9, RZ, 0x2 ;  /* 0x0000000900007211 */ /* 0x000fe400078f10ff */
[----:B--2---:R-:W-:Y:S02]  /*0150*/  @P0 R2UR UR15, R3 ;  /* 0x00000000030f02ca */ /* 0x004fe400000e0000 */
[----:B------:R-:W0:Y:S01]  /*0160*/  LDC R3, c[0x0][0x360] ;  /* 0x0000d800ff037b82 */ /* 0x000e220000000800 */
[----:B------:R-:W-:Y:S02]  /*0170*/  @P0 R2UR UR14, R2 ;  /* 0x00000000020e02ca */ /* 0x000fe400000e0000 */
[----:B---3--:R-:W-:Y:S02]  /*0180*/  @P0 IADD3 R56, P1, PT, R4, R7, RZ ;  /* 0x0000000704380210 */ /* 0x008fe40007f3e0ff */
[----:B------:R-:W-:Y:S02]  /*0190*/  SHF.R.S32.HI R4, RZ, 0x2, R0 ;  /* 0x00000002ff047819 */ /* 0x000fe40000011400 */
[----:B------:R-:W-:-:S02]  /*01a0*/  @P0 IADD3.X R57, PT, PT, RZ, R5, RZ, P1, !PT ;  /* 0x00000005ff390210 */ /* 0x000fc40000ffe4ff */
[----:B----4-:R-:W-:Y:S02]  /*01b0*/  LOP3.LUT R5, R10, 0x60, RZ, 0xc0, !PT ;  /* 0x000000600a057812 */ /* 0x010fe400078ec0ff */
[--C-:B------:R-:W-:Y:S01]  /*01c0*/  SHF.R.U64 R48, R56, 0x2, R57.reuse ;  /* 0x0000000238307819 */ /* 0x100fe20000001239 */
[----:B------:R-:W-:Y:S01]  /*01d0*/  UIADD3 UR26, UPT, UPT, UR15, -0x4498517b, URZ ;  /* 0xbb67ae850f1a7890 */ /* 0x000fe2000fffe0ff */
[----:B------:R-:W-:Y:S01]  /*01e0*/  LOP3.LUT R11, R5, 0x1f, R10, 0xf8, !PT ;  /* 0x0000001f050b7812 */ /* 0x000fe200078ef80a */
[----:B------:R-:W-:Y:S01]  /*01f0*/  UIADD3 UR25, UPT, UPT, UR14, -0x61c88647, URZ ;  /* 0x9e3779b90e197890 */ /* 0x000fe2000fffe0ff */
[----:B------:R-:W-:Y:S01]  /*0200*/  SHF.R.U32.HI R0, RZ, 0x2, R57 ;  /* 0x00000002ff007819 */ /* 0x000fe20000011639 */
[----:B------:R-:W-:Y:S01]  /*0210*/  UIADD3 UR27, UPT, UPT, UR14, 0x3c6ef372, URZ ;  /* 0x3c6ef3720e1b7890 */ /* 0x000fe2000fffe0ff */
[----:B------:R-:W-:Y:S01]  /*0220*/  LOP3.LUT R49, R11, 0x7f, RZ, 0x3c, !PT ;  /* 0x0000007f0b317812 */ /* 0x000fe200078e3cff */
[----:B------:R-:W-:Y:S02]  /*0230*/  UIADD3 UR28, UPT, UPT, UR15, 0x76cf5d0a, URZ ;  /* 0x76cf5d0a0f1c7890 */ /* 0x000fe4000fffe0ff */
[----:B------:R-:W-:-:S02]  /*0240*/  UIADD3 UR29, UPT, UPT, UR14, -0x255992d5, URZ ;  /* 0xdaa66d2b0e1d7890 */ /* 0x000fc4000fffe0ff */
[----:B------:R-:W-:Y:S01]  /*0250*/  IMAD.IADD R49, R4, 0x1, R49 ;  /* 0x0000000104317824 */ /* 0x000fe200078e0231 */
[----:B------:R-:W-:Y:S01]  /*0260*/  UIADD3 UR30, UPT, UPT, UR15, 0x32370b8f, URZ ;  /* 0x32370b8f0f1e7890 */ /* 0x000fe2000fffe0ff */
[----:B0-----:R-:W-:Y:S01]  /*0270*/  IMAD R50, R3, UR7, R10 ;  /* 0x0000000703327c24 */ /* 0x001fe2000f8e020a */
[----:B------:R-:W-:Y:S01]  /*0280*/  LOP3.LUT R10, R10, 0x1f, RZ, 0xc0, !PT ;  /* 0x0000001f0a0a7812 */ /* 0x000fe200078ec0ff */
        /* <DEDUP_REMOVED lines=38> */
[----:B-1----:R-:W-:-:S04]  /*04f0*/  @P1 IMAD.WIDE.U32 R38, R11, 0x8, R38 ;  /* 0x000000080b261825 */ /* 0x002fc800078e0026 */
[----:B------:R-:W-:Y:S01]  /*0500*/  @P1 VIADD R11, R11, 0x80 ;  /* 0x000000800b0b1836 */ /* 0x000fe20000000000 */
        /* <DEDUP_REMOVED lines=18> */
[----:B------:R1:W5:Y:S03]  /*0630*/  @P3 LD.E.64 R40, desc[UR12][R62.64] ;  /* 0x0000000c3e283980 */ /* 0x000366000c101b00 */
[----:B------:R-:W-:Y:S01]  /*0640*/  @P3 VIADD R11, R11, 0x80 ;  /* 0x000000800b0b3836 */ /* 0x000fe20000000000 */
[----:B------:R1:W5:Y:S03]  /*0650*/  @P3 LDG.E.64 R24, desc[UR12][R64.64] ;  /* 0x0000000c40183981 */ /* 0x000366000c1e1b00 */
[----:B----4-:R-:W-:-:S04]  /*0660*/  @P4 IMAD.WIDE.U32 R66, R11, 0x8, R66 ;  /* 0x000000080b424825 */ /* 0x010fc800078e0042 */
[C---:B0-----:R-:W-:Y:S01]  /*0670*/  @P4 IMAD.WIDE.U32 R70, R11.reuse, 0x8, R70 ;  /* 0x000000080b464825 */ /* 0x041fe200078e0046 */
[----:B------:R1:W5:Y:S03]  /*0680*/  @P4 LDG.E.64 R6, desc[UR12][R66.64] ;  /* 0x0000000c42064981 */ /* 0x000366000c1e1b00 */
[----:B------:R-:W-:Y:S01]  /*0690*/  @P4 IMAD.WIDE.U32 R68, R11, 0x8, R68 ;  /* 0x000000080b444825 */ /* 0x000fe200078e0044 */
[----:B------:R1:W5:Y:S04]  /*06a0*/  @P4 LDG.E.64 R26, desc[UR12][R70.64] ;  /* 0x0000000c461a4981 */ /* 0x000368000c1e1b00 */
[----:B------:R1:W5:Y:S01]  /*06b0*/  @P4 LD.E.64 R2, desc[UR12][R68.64] ;  /* 0x0000000c44024980 */ /* 0x000362000c101b00 */
[----:B------:R-:W-:Y:S01]  /*06c0*/  ISETP.GE.U32.AND P0, PT, R49, 0x300, PT ;  /* 0x000003003100780c */ /* 0x000fe20003f06070 */
[----:B------:R-:W-:-:S12]  /*06d0*/  @P4 VIADD R11, R11, 0x80 ;  /* 0x000000800b0b4836 */ /* 0x000fd80000000000 */
        /* <DEDUP_REMOVED lines=11> */
.L_x_17892:
        /* <DEDUP_REMOVED lines=53> */
.L_x_17893:
[----:B------:R-:W-:Y:S05]  /*0ae0*/  BSYNC.RECONVERGENT B0 ;  /* 0x0000000000007941 */ /* 0x000fea0003800200 */
.L_x_17891:
[----:B------:R-:W0:Y:S02]  /*0af0*/  LDCU UR4, c[0x0][0x384] ;  /* 0x00007080ff0477ac */ /* 0x000e240008000800 */
[----:B0-----:R-:W-:-:S06]  /*0b00*/  UISETP.GE.AND UP0, UPT, UR7, UR4, UPT ;  /* 0x000000040700728c */ /* 0x001fcc000bf06270 */
[----:B------:R-:W-:-:S13]  /*0b10*/  PLOP3.LUT P0, PT, PT, PT, UP0, 0x80, 0x8 ;  /* 0x000000000008781c */ /* 0x000fda0003f0f008 */
[----:B------:R-:W-:Y:S05]  /*0b20*/  @P0 EXIT ;  /* 0x000000000000094d */ /* 0x000fea0003800000 */
[----:B-----5:R-:W-:Y:S01]  /*0b30*/  IMAD.MOV.U32 R90, RZ, RZ, R8 ;  /* 0x000000ffff5a7224 */ /* 0x020fe200078e0008 */
[----:B------:R-:W-:Y:S01]  /*0b40*/  SHF.R.U64 R91, R8, 0x10, R9 ;  /* 0x00000010085b7819 */ /* 0x000fe20000001209 */
[--C-:B------:R-:W-:Y:S01]  /*0b50*/  IMAD.MOV.U32 R8, RZ, RZ, R7.reuse ;  /* 0x000000ffff087224 */ /* 0x100fe200078e0007 */
[----:B------:R-:W-:Y:S01]  /*0b60*/  MOV R93, R6 ;  /* 0x00000006005d7202 */ /* 0x000fe20000000f00 */
[----:B------:R-:W-:Y:S01]  /*0b70*/  IMAD.MOV.U32 R72, RZ, RZ, R14 ;  /* 0x000000ffff487224 */ /* 0x000fe200078e000e */
[--C-:B------:R-:W-:Y:S01]  /*0b80*/  SHF.R.U64 R105, R6, 0x10, R7.reuse ;  /* 0x0000001006697819 */ /* 0x100fe20000001207 */
[----:B------:R-:W-:Y:S01]  /*0b90*/  IMAD.MOV.U32 R85, RZ, RZ, R12 ;  /* 0x000000ffff557224 */ /* 0x000fe200078e000c */
[----:B------:R-:W-:Y:S01]  /*0ba0*/  SHF.R.U32.HI R6, RZ, 0x10, R7 ;  /* 0x00000010ff067819 */ /* 0x000fe20000011607 */
[----:B------:R-:W-:Y:S01]  /*0bb0*/  IMAD.MOV.U32 R84, RZ, RZ, R16 ;  /* 0x000000ffff547224 */ /* 0x000fe200078e0010 */
[----:B------:R-:W-:Y:S01]  /*0bc0*/  LOP3.LUT R7, R4, 0x7f, RZ, 0xc0, !PT ;  /* 0x0000007f04077812 */ /* 0x000fe200078ec0ff */
[----:B------:R-:W-:Y:S01]  /*0bd0*/  IMAD.MOV.U32 R32, RZ, RZ, R17 ;  /* 0x000000ffff207224 */ /* 0x000fe200078e0011 */
[----:B------:R-:W-:Y:S01]  /*0be0*/  SHF.R.U64 R71, R14, 0x10, R15 ;  /* 0x000000100e477819 */ /* 0x000fe2000000120f */
[----:B------:R-:W-:Y:S01]  /*0bf0*/  IMAD.MOV.U32 R11, RZ, RZ, R9 ;  /* 0x000000ffff0b7224 */ /* 0x000fe200078e0009 */
[----:B------:R-:W-:Y:S01]  /*0c00*/  SHF.R.U64 R86, R12, 0x10, R13 ;  /* 0x000000100c567819 */ /* 0x000fe2000000120d */
[----:B------:R-:W-:Y:S01]  /*0c10*/  IMAD R10, R10, -0x20, R7 ;  /* 0xffffffe00a0a7824 */ /* 0x000fe200078e0207 */
[----:B------:R-:W-:Y:S01]  /*0c20*/  MOV R14, R13 ;  /* 0x0000000d000e7202 */ /* 0x000fe20000000f00 */
[----:B------:R-:W-:Y:S01]  /*0c30*/  IMAD.MOV.U32 R80, RZ, RZ, R22 ;  /* 0x000000ffff507224 */ /* 0x000fe200078e0016 */
[----:B------:R-:W-:Y:S01]  /*0c40*/  SHF.R.U32.HI R12, RZ, 0x10, R13 ;  /* 0x00000010ff0c7819 */ /* 0x000fe2000001160d */
[----:B------:R-:W-:Y:S01]  /*0c50*/  IMAD.HI.U32 R13, R48, -0x2daee0ad, RZ ;  /* 0xd2511f53300d7827 */ /* 0x000fe200078e00ff */
[----:B------:R-:W-:-:S03]  /*0c60*/  VIADDMNMX R5, R7, -R5, RZ, !PT ;  /* 0x8000000507057246 */ /* 0x000fc600078001ff */
[----:B------:R-:W-:Y:S01]  /*0c70*/  HFMA2 R58, -RZ, RZ, 0, 0 ;  /* 0x00000000ff3a7431 */ /* 0x000fe200000001ff */
[--C-:B------:R-:W-:Y:S01]  /*0c80*/  SHF.R.U64 R83, R16, 0x10, R17.reuse ;  /* 0x0000001010537819 */ /* 0x100fe20000001211 */
[----:B------:R-:W-:Y:S01]  /*0c90*/  IMAD.HI.U32 R7, R50, -0x326172a9, RZ ;  /* 0xcd9e8d5732077827 */ /* 0x000fe200078e00ff */
[----:B------:R-:W-:Y:S01]  /*0ca0*/  SHF.R.U32.HI R33, RZ, 0x10, R17 ;  /* 0x00000010ff217819 */ /* 0x000fe20000011611 */
[----:B------:R-:W0:Y:S01]  /*0cb0*/  LDCU UR22, c[0x0][0x404] ;  /* 0x00008080ff1677ac */ /* 0x000e220008000800 */
[----:B------:R-:W-:Y:S01]  /*0cc0*/  MOV R82, R20 ;  /* 0x0000001400527202 */ /* 0x000fe20000000f00 */
[----:B------:R-:W-:Y:S01]  /*0cd0*/  IMAD.MOV.U32 R17, RZ, RZ, R21 ;  /* 0x000000ffff117224 */ /* 0x000fe200078e0015 */
[----:B------:R-:W-:Y:S01]  /*0ce0*/  LOP3.LUT R7, R0, UR14, R7, 0x96, !PT ;  /* 0x0000000e00077c12 */ /* 0x000fe2000f8e9607 */
[--C-:B------:R-:W-:Y:S01]  /*0cf0*/  IMAD.MOV.U32 R16, RZ, RZ, R15.reuse ;  /* 0x000000ffff107224 */ /* 0x100fe200078e000f */
[----:B------:R-:W-:Y:S01]  /*0d00*/  SHF.R.U32.HI R15, RZ, 0x10, R15 ;  /* 0x00000010ff0f7819 */ /* 0x000fe2000001160f */
[----:B------:R-:W-:Y:S01]  /*0d10*/  IMAD.MOV.U32 R78, RZ, RZ, R24 ;  /* 0x000000ffff4e7224 */ /* 0x000fe200078e0018 */
[----:B------:R-:W-:Y:S01]  /*0d20*/  LOP3.LUT R13, R13, UR15, RZ, 0x3c, !PT ;  /* 0x0000000f0d0d7c12 */ /* 0x000fe2000f8e3cff */
[----:B------:R-:W-:Y:S01]  /*0d30*/  IMAD.MOV.U32 R74, RZ, RZ, R30 ;  /* 0x000000ffff4a7224 */ /* 0x000fe200078e001e */
[----:B------:R-:W-:Y:S01]  /*0d40*/  MOV R70, R18 ;  /* 0x0000001200467202 */ /* 0x000fe20000000f00 */
[--C-:B------:R-:W-:Y:S01]  /*0d50*/  IMAD.MOV.U32 R69, RZ, RZ, R19.reuse ;  /* 0x000000ffff457224 */ /* 0x100fe200078e0013 */
[----:B------:R-:W-:Y:S01]  /*0d60*/  SHF.R.U64 R67, R18, 0x10, R19 ;  /* 0x0000001012437819 */ /* 0x000fe20000001213 */
[----:B------:R-:W-:Y:S01]  /*0d70*/  IMAD R18, R48, -0x2daee0ad, RZ ;  /* 0xd2511f5330127824 */ /* 0x000fe200078e02ff */
[----:B------:R-:W-:Y:S01]  /*0d80*/  PRMT R82, R17, 0x5410, R82 ;  /* 0x0000541011527816 */ /* 0x000fe20000000052 */
        /* <DEDUP_REMOVED lines=13> */
[----:B------:R-:W-:Y:S01]  /*0e60*/  SHF.R.U32.HI R9, RZ, 0x10, R9 ;  /* 0x00000010ff097819 */ /* 0x000fe20000011609 */
        /* <DEDUP_REMOVED lines=13> */
[----:B------:R-:W-:Y:S01]  /*0f40*/  SHF.R.U64 R108, R44, 0x10, R45 ;  /* 0x000000102c6c7819 */ /* 0x000fe2000000122d */
[----:B------:R-:W0:Y:S01]  /*0f50*/  LDCU.64 UR18, c[0x0][0x3a0] ;  /* 0x00007400ff1277ac */ /* 0x000e220008000a00 */
[----:B------:R-:W-:Y:S01]  /*0f60*/  LOP3.LUT R4, R4, 0xffffff80, RZ, 0xc0, !PT ;  /* 0xffffff8004047812 */ /* 0x000fe200078ec0ff */
[----:B------:R-:W-:Y:S01]  /*0f70*/  IMAD.HI.U32 R12, R13, -0x326172a9, RZ ;  /* 0xcd9e8d570d0c7827 */ /* 0x000fe200078e00ff */
[----:B------:R-:W-:Y:S01]  /*0f80*/  LOP3.LUT R14, R15, UR30, R14, 0x96, !PT ;  /* 0x0000001e0f0e7c12 */ /* 0x000fe2000f8e960e */
[----:B------:R-:W0:Y:S01]  /*0f90*/  LDCU.128 UR8, c[0x0][0x3f0] ;  /* 0x00007e00ff0877ac */ /* 0x000e220008000c00 */
[----:B------:R-:W-:Y:S01]  /*0fa0*/  VIMNMX R5, PT, PT, R5, 0x20, PT ;  /* 0x0000002005057848 */ /* 0x000fe20003fe0100 */
[----:B------:R-:W-:Y:S01]  /*0fb0*/  IMAD R18, R7, -0x2daee0ad, RZ ;  /* 0xd2511f5307127824 */ /* 0x000fe200078e02ff */
[----:B------:R-:W-:Y:S01]  /*0fc0*/  LOP3.LUT R12, R17, UR29, R12, 0x96, !PT ;  /* 0x0000001d110c7c12 */ /* 0x000fe2000f8e960c */
[----:B------:R-:W-:Y:S01]  /*0fd0*/  IMAD R16, R13, -0x326172a9, RZ ;  /* 0xcd9e8d570d107824 */ /* 0x000fe200078e02ff */
[----:B------:R-:W-:Y:S01]  /*0fe0*/  VIMNMX R10, PT, PT, RZ, R10, !PT ;  /* 0x0000000aff0a7248 */ /* 0x000fe20007fe0100 */
[----:B------:R-:W-:Y:S01]  /*0ff0*/  IMAD.HI.U32 R7, R14, -0x326172a9, RZ ;  /* 0xcd9e8d570e077827 */ /* 0x000fe200078e00ff */
[----:B------:R-:W-:Y:S01]  /*1000*/  SHF.R.U64 R109, R42, 0x10, R43 ;  /* 0x000000102a6d7819 */ /* 0x000fe2000000122b */
[----:B------:R-:W0:Y:S01]  /*1010*/  LDCU.64 UR20, c[0x0][0x380] ;  /* 0x00007000ff1477ac */ /* 0x000e220008000a00 */
[----:B------:R-:W-:Y:S01]  /*1020*/  SHF.R.U64 R81, R20, 0x10, R21 ;  /* 0x0000001014517819 */ /* 0x000fe20000001215 */
[----:B------:R-:W-:Y:S01]  /*1030*/  IMAD.HI.U32 R9, R12, -0x2daee0ad, RZ ;  /* 0xd2511f530c097827 */ /* 0x000fe200078e00ff */
[----:B------:R-:W-:Y:S01]  /*1040*/  LOP3.LUT R7, R16, UR31, R7, 0x96, !PT ;  /* 0x0000001f10077c12 */ /* 0x000fe2000f8e9607 */
[----:B------:R-:W-:Y:S01]  /*1050*/  UPLOP3.LUT UP1, UPT, UPT, UPT, UPT, 0x40, 0x4 ;  /* 0x000000000004789c */ /* 0x000fe20003f2e870 */
[----:B------:R-:W-:Y:S01]  /*1060*/  SHF.R.U32.HI R34, RZ, 0x10, R21 ;  /* 0x00000010ff227819 */ /* 0x000fe20000011615 */
[----:B------:R-:W-:Y:S01]  /*1070*/  IMAD R13, R12, -0x2daee0ad, RZ ;  /* 0xd2511f530c0d7824 */ /* 0x000fe200078e02ff */
[----:B------:R-:W-:Y:S01]  /*1080*/  LOP3.LUT R9, R18, UR32, R9, 0x96, !PT ;  /* 0x0000002012097c12 */ /* 0x000fe2000f8e9609 */
[----:B------:R-:W-:Y:S01]  /*1090*/  IMAD R11, R14, -0x326172a9, RZ ;  /* 0xcd9e8d570e0b7824 */ /* 0x000fe200078e02ff */
[----:B------:R-:W-:Y:S01]  /*10a0*/  SHF.R.U64 R79, R22, 0x10, R23 ;  /* 0x00000010164f7819 */ /* 0x000fe20000001217 */
[----:B------:R-:W-:Y:S01]  /*10b0*/  IMAD.HI.U32 R12, R7, -0x2daee0ad, RZ ;  /* 0xd2511f53070c7827 */ /* 0x000fe200078e00ff */
[----:B------:R-:W-:-:S02]  /*10c0*/  SHF.R.U64 R77, R24, 0x10, R25 ;  /* 0x00000010184d7819 */ /* 0x000fc40000001219 */
[----:B------:R-:W-:Y:S01]  /*10d0*/  VIMNMX R51, PT, PT, R10, 0x20, PT ;  /* 0x000000200a337848 */ /* 0x000fe20003fe0100 */
[----:B------:R-:W-:Y:S01]  /*10e0*/  IMAD.HI.U32 R8, R9, -0x326172a9, RZ ;  /* 0xcd9e8d5709087827 */ /* 0x000fe200078e00ff */
[----:B------:R-:W-:Y:S02]  /*10f0*/  LOP3.LUT R12, R13, UR34, R12, 0x96, !PT ;  /* 0x000000220d0c7c12 */ /* 0x000fe4000f8e960c */
[----:B------:R-:W-:Y:S01]  /*1100*/  SHF.R.U32.HI R13, RZ, 0x10, R43 ;  /* 0x00000010ff0d7819 */ /* 0x000fe2000001162b */
[----:B------:R-:W-:Y:S01]  /*1110*/  IMAD R14, R7, -0x2daee0ad, RZ ;  /* 0xd2511f53070e7824 */ /* 0x000fe200078e02ff */
[----:B------:R-:W-:Y:S01]  /*1120*/  LOP3.LUT R8, R11, UR33, R8, 0x96, !PT ;  /* 0x000000210b087c12 */ /* 0x000fe2000f8e9608 */
[----:B------:R-:W-:Y:S01]  /*1130*/  IMAD R9, R9, -0x326172a9, RZ ;  /* 0xcd9e8d5709097824 */ /* 0x000fe200078e02ff */
[----:B------:R-:W-:Y:S01]  /*1140*/  SHF.R.U32.HI R11, RZ, 0x10, R45 ;  /* 0x00000010ff0b7819 */ /* 0x000fe2000001162d */
[----:B------:R-:W-:Y:S01]  /*1150*/  IMAD.HI.U32 R6, R12, -0x326172a9, RZ ;  /* 0xcd9e8d570c067827 */ /* 0x000fe200078e00ff */
[----:B------:R-:W-:-:S02]  /*1160*/  MOV R20, R23 ;  /* 0x0000001700147202 */ /* 0x000fc40000000f00 */
[----:B------:R-:W-:Y:S01]  /*1170*/  PRMT R108, R108, 0x5410, R11 ;  /* 0x000054106c6c7816 */ /* 0x000fe2000000000b */
        /* <DEDUP_REMOVED lines=9> */
[----:B------:R-:W-:Y:S01]  /*1210*/  SHF.R.U64 R75, R26, 0x10, R27 ;  /* 0x000000101a4b7819 */ /* 0x000fe2000000121b */
[----:B------:R-:W-:Y:S01]  /*1220*/  IMAD.HI.U32 R8, R7, -0x326172a9, RZ ;  /* 0xcd9e8d5707087827 */ /* 0x000fe200078e00ff */
[----:B------:R-:W-:Y:S02]  /*1230*/  LOP3.LUT R11, R12, UR38, R11, 0x96, !PT ;  /* 0x000000260c0b7c12 */ /* 0x000fe4000f8e960b */
[----:B------:R-:W-:Y:S01]  /*1240*/  MOV R60, R29 ;  /* 0x0000001d003c7202 */ /* 0x000fe20000000f00 */
[----:B------:R-:W-:Y:S01]  /*1250*/  IMAD R5, R5, 0x4, R4 ;  /* 0x0000000405057824 */ /* 0x000fe200078e0204 */
[----:B------:R-:W-:Y:S01]  /*1260*/  LOP3.LUT R8, R9, UR37, R8, 0x96, !PT ;  /* 0x0000002509087c12 */ /* 0x000fe2000f8e9608 */
[----:B------:R-:W-:Y:S01]  /*1270*/  IMAD R12, R7, -0x326172a9, RZ ;  /* 0xcd9e8d57070c7824 */ /* 0x000fe200078e02ff */
[--C-:B------:R-:W-:Y:S01]  /*1280*/  SHF.R.U64 R61, R28, 0x10, R29.reuse ;  /* 0x000000101c3d7819 */ /* 0x100fe2000000121d */
[----:B------:R-:W-:Y:S01]  /*1290*/  IMAD R9, R6, -0x2daee0ad, RZ ;  /* 0xd2511f5306097824 */ /* 0x000fe200078e02ff */
[----:B------:R-:W-:Y:S01]  /*12a0*/  I2FP.F32.U32 R5, R5 ;  /* 0x0000000500057245 */ /* 0x000fe20000201000 */
[----:B------:R-:W-:Y:S01]  /*12b0*/  IMAD.HI.U32 R7, R11, -0x326172a9, RZ ;  /* 0xcd9e8d570b077827 */ /* 0x000fe200078e00ff */
[----:B------:R-:W-:-:S02]  /*12c0*/  SHF.R.U32.HI R62, RZ, 0x10, R29 ;  /* 0x00000010ff3e7819 */ /* 0x000fc4000001161d */
[----:B------:R0:W0:Y:S01]  /*12d0*/  MUFU.RCP R57, R5 ;  /* 0x0000000500397308 */ /* 0x0000220000001000 */
[----:B------:R-:W-:Y:S01]  /*12e0*/  IMAD.HI.U32 R6, R8, -0x2daee0ad, RZ ;  /* 0xd2511f5308067827 */ /* 0x000fe200078e00ff */
[----:B------:R-:W-:Y:S02]  /*12f0*/  LOP3.LUT R7, R12, UR39, R7, 0x96, !PT ;  /* 0x000000270c077c12 */ /* 0x000fe4000f8e9607 */
[----:B------:R-:W-:Y:S01]  /*1300*/  PRMT R109, R109, 0x5410, R13 ;  /* 0x000054106d6d7816 */ /* 0x000fe2000000000d */
[----:B------:R-:W-:Y:S01]  /*1310*/  IMAD.MOV.U32 R21, RZ, RZ, R25 ;  /* 0x000000ffff157224 */ /* 0x000fe200078e0019 */
[----:B------:R-:W-:Y:S01]  /*1320*/  LOP3.LUT R6, R9, UR40, R6, 0x96, !PT ;  /* 0x0000002809067c12 */ /* 0x000fe2000f8e9606 */
[----:B------:R-:W-:Y:S01]  /*1330*/  IMAD.MOV.U32 R22, RZ, RZ, R27 ;  /* 0x000000ffff167224 */ /* 0x000fe200078e001b */
[--C-:B------:R-:W-:Y:S01]  /*1340*/  SHF.R.U64 R64, R54, 0x10, R55.reuse ;  /* 0x0000001036407819 */ /* 0x100fe20000001237 */
[----:B------:R-:W-:Y:S01]  /*1350*/  IMAD.MOV.U32 R59, RZ, RZ, R28 ;  /* 0x000000ffff3b7224 */ /* 0x000fe200078e001c */
[----:B------:R-:W-:Y:S01]  /*1360*/  SHF.R.U32.HI R63, RZ, 0x10, R55 ;  /* 0x00000010ff3f7819 */ /* 0x000fe20000011637 */
[----:B------:R-:W-:Y:S01]  /*1370*/  IMAD R10, R11, -0x326172a9, RZ ;  /* 0xcd9e8d570b0a7824 */ /* 0x000fe200078e02ff */
[----:B------:R-:W-:Y:S01]  /*1380*/  SHF.R.U32.HI R25, RZ, 0x10, R27 ;  /* 0x00000010ff197819 */ /* 0x000fe2000001161b */
[----:B------:R-:W-:Y:S01]  /*1390*/  IMAD R9, R8, -0x2daee0ad, RZ ;  /* 0xd2511f5308097824 */ /* 0x000fe200078e02ff */
[----:B------:R-:W-:Y:S01]  /*13a0*/  MOV R23, R31 ;  /* 0x0000001f00177202 */ /* 0x000fe20000000f00 */
[----:B------:R-:W-:Y:S01]  /*13b0*/  IMAD.HI.U32 R52, R7, -0x2daee0ad, RZ ;  /* 0xd2511f5307347827 */ /* 0x000fe200078e00ff */
[----:B------:R-:W-:-:S02]  /*13c0*/  SHF.R.U64 R73, R30, 0x10, R31 ;  /* 0x000000101e497819 */ /* 0x000fc4000000121f */
[----:B------:R-:W-:Y:S01]  /*13d0*/  SHF.R.U32.HI R26, RZ, 0x10, R31 ;  /* 0x00000010ff1a7819 */ /* 0x000fe2000001161f */
[----:B------:R-:W-:Y:S01]  /*13e0*/  IMAD.HI.U32 R53, R6, -0x326172a9, RZ ;  /* 0xcd9e8d5706357827 */ /* 0x000fe200078e00ff */
[----:B------:R-:W-:Y:S02]  /*13f0*/  SHF.R.U32.HI R65, RZ, 0x10, R19 ;  /* 0x00000010ff417819 */ /* 0x000fe40000011613 */
[--C-:B------:R-:W-:Y:S01]  /*1400*/  SHF.R.U64 R107, R46, 0x10, R47.reuse ;  /* 0x000000102e6b7819 */ /* 0x100fe2000000122f */
[----:B------:R-:W-:Y:S01]  /*1410*/  IMAD R51, R51, 0x4, R4 ;  /* 0x0000000433337824 */ /* 0x000fe200078e0204 */
        /* <DEDUP_REMOVED lines=33> */
[----:B------:R-:W-:Y:S02]  /*1630*/  LOP3.LUT R52, R9, UR42, R52, 0x96, !PT ;  /* 0x0000002a09347c12 */ /* 0x000fe4000f8e9634 */
[----:B------:R-:W-:Y:S02]  /*1640*/  LOP3.LUT R53, R10, UR41, R53, 0x96, !PT ;  /* 0x000000290a357c12 */ /* 0x000fe4000f8e9635 */
[----:B01234-:R-:W-:-:S07]  /*1650*/  LOP3.LUT R56, R56, 0x3, RZ, 0xc0, !PT ;  /* 0x0000000338387812 */ /* 0x01ffce00078ec0ff */
.L_x_18212:
[----:B------:R-:W-:-:S06]  /*1660*/  UIMAD.WIDE UR4, UR7, 0x4, UR8 ;  /* 0x00000004070478a5 */ /* 0x000fcc000f8e0208 */
[----:B01234-:R-:W-:Y:S02]  /*1670*/  IMAD.U32 R39, RZ, RZ, UR5 ;  /* 0x00000005ff277e24 */ /* 0x01ffe4000f8e00ff */
        /* <DEDUP_REMOVED lines=10> */
[----:B------:R-:W-:-:S04]  /*1720*/  USHF.R.S32.HI UR5, URZ, 0x1f, UR4 ;  /* 0x0000001fff057899 */ /* 0x000fc80008011404 */
[----:B------:R-:W-:Y:S01]  /*1730*/  ULEA.HI UR5, UR5, UR4, URZ, 0x2 ;  /* 0x0000000405057291 */ /* 0x000fe2000f8f10ff */
[----:B--2---:R-:W-:-:S13]  /*1740*/  ISETP.GE.AND P3, PT, R39, 0x1, PT ;  /* 0x000000012700780c */ /* 0x004fda0003f66270 */
[----:B------:R-:W-:Y:S01]  /*1750*/  @P3 VIADD R87, R39, 0xffffffff ;  /* 0xffffffff27573836 */ /* 0x000fe20000000000 */
[----:B---3--:R-:W-:Y:S01]  /*1760*/  R2UR UR6, R36 ;  /* 0x00000000240672ca */ /* 0x008fe200000e0000 */
[----:B------:R-:W-:Y:S02]  /*1770*/  IMAD.U32 R36, RZ, RZ, UR5 ;  /* 0x00000005ff247e24 */ /* 0x000fe4000f8e00ff */
[----:B------:R-:W-:-:S05]  /*1780*/  @P3 IMAD R87, R87, UR43, RZ ;  /* 0x0000002b57573c24 */ /* 0x000fca000f8e02ff */
[----:B------:R-:W-:-:S04]  /*1790*/  @P3 SHF.R.S32.HI R88, RZ, 0x1f, R87 ;  /* 0x0000001fff583819 */ /* 0x000fc80000011457 */
[----:B------:R-:W-:Y:S02]  /*17a0*/  @P3 LEA.HI R88, R88, R87, RZ, 0x2 ;  /* 0x0000005758583211 */ /* 0x000fe400078f10ff */
[----:B------:R-:W-:Y:S02]  /*17b0*/  MOV R87, RZ ;  /* 0x000000ff00577202 */ /* 0x000fe40000000f00 */
[-C--:B0-----:R-:W-:Y:S02]  /*17c0*/  @P3 LEA.HI.SX32 R87, R88, R89.reuse, 0x1e ;  /* 0x0000005958573211 */ /* 0x081fe400078ff2ff */
[----:B------:R-:W-:Y:S01]  /*17d0*/  LEA.HI.SX32 R88, R36, R89, 0x1e ;  /* 0x0000005924587211 */ /* 0x000fe200078ff2ff */
[----:B-----5:R-:W-:Y:S06]  /*17e0*/  @!P0 BRA `(.L_x_17895) ;  /* 0x0000002c00308947 */ /* 0x020fec0003800000 */
[----:B------:R-:W-:-:S04]  /*17f0*/  UISETP.NE.U32.AND UP0, UPT, UR18, URZ, UPT ;  /* 0x000000ff1200728c */ /* 0x000fc8000bf05070 */
[----:B------:R-:W-:Y:S01]  /*1800*/  UISETP.NE.AND.EX UP0, UPT, UR19, URZ, UPT, UP0 ;  /* 0x000000ff1300728c */ /* 0x000fe2000bf05300 */
[----:B------:R-:W-:Y:S10]  /*1810*/  @!P3 BRA `(.L_x_17896) ;  /* 0x00000000000cb947 */ /* 0x000ff40003800000 */
[----:B------:R-:W0:Y:S02]  /*1820*/  LDC.64 R4, c[0x0][0x390] ;  /* 0x0000e400ff047b82 */ /* 0x000e240000000a00 */
[----:B0-----:R-:W-:-:S06]  /*1830*/  IMAD.WIDE.U32 R4, R87, 0x10, R4 ;  /* 0x0000001057047825 */ /* 0x001fcc00078e0004 */
[----:B------:R-:W5:Y:S02]  /*1840*/  LDG.E.128 R4, desc[UR12][R4.64] ;  /* 0x0000000c04047981 */ /* 0x000f64000c1e1d00 */
.L_x_17896:
[----:B------:R-:W-:Y:S05]  /*1850*/  BRA.U !UP0, `(.L_x_17897) ;  /* 0x0000001508707547 */ /* 0x000fea000b800000 */
[----:B------:R-:W0:Y:S02]  /*1860*/  LDC.64 R8, c[0x0][0x3a0] ;  /* 0x0000e800ff087b82 */ /* 0x000e240000000a00 */
[----:B0-----:R-:W-:-:S06]  /*1870*/  IMAD.WIDE.U32 R8, R88, 0x10, R8 ;  /* 0x0000001058087825 */ /* 0x001fcc00078e0008 */
[----:B------:R-:W2:Y:S01]  /*1880*/  LDG.E.128 R8, desc[UR12][R8.64] ;  /* 0x0000000c08087981 */ /* 0x000ea2000c1e1d00 */
[----:B------:R-:W-:-:S13]  /*1890*/  ISETP.GT.AND P1, PT, R39, RZ, PT ;  /* 0x000000ff2700720c */ /* 0x000fda0003f24270 */
[----:B------:R-:W-:Y:S01]  /*18a0*/  @!P1 IMAD.MOV.U32 R14, RZ, RZ, R56 ;  /* 0x000000ffff0e9224 */ /* 0x000fe200078e0038 */
[----:B------:R-:W-:Y:S01]  /*18b0*/  @!P1 MOV R36, R66 ;  /* 0x0000004200249202 */ /* 0x000fe20000000f00 */
[----:B--2---:R-:W-:Y:S01]  /*18c0*/  @!P1 IMAD.MOV.U32 R12, RZ, RZ, R8 ;  /* 0x000000ffff0c9224 */ /* 0x004fe200078e0008 */
        /* <DEDUP_REMOVED lines=17> */
.L_x_17901:
        /* <DEDUP_REMOVED lines=13> */
.L_x_17903:
[----:B------:R-:W-:Y:S05]  /*1ab0*/  BSYNC.RECONVERGENT B2 ;  /* 0x0000000000027941 */ /* 0x000fea0003800200 */
.L_x_17902:
        /* <DEDUP_REMOVED lines=42> */
.L_x_17900:
[----:B------:R-:W-:Y:S05]  /*1d60*/  BSYNC.RECONVERGENT B1 ;  /* 0x0000000000017941 */ /* 0x000fea0003800200 */
.L_x_17899:
[----:B------:R-:W-:Y:S01]  /*1d70*/  HFMA2 R15, -RZ, RZ, 0.1171875, 0 ;  /* 0x2f800000ff0f7431 */ /* 0x000fe200000001ff */
[----:B------:R-:W-:Y:S01]  /*1d80*/  I2FP.F32.U32 R12, R12 ;  /* 0x0000000c000c7245 */ /* 0x000fe20000201000 */
[----:B-----5:R-:W-:-:S04]  /*1d90*/  FMUL.FTZ R13, R4, UR17 ;  /* 0x00000011040d7c20 */ /* 0x020fc80008410000 */
[----:B------:R-:W-:Y:S01]  /*1da0*/  FMUL.FTZ R13, R13, UR16 ;  /* 0x000000100d0d7c20 */ /* 0x000fe20008410000 */
[----:B------:R-:W-:-:S05]  /*1db0*/  FFMA.FTZ R12, R12, R15, 1.1641532182693481445e-10 ;  /* 0x2f0000000c0c7423 */ /* 0x000fca000001000f */
[----:B------:R-:W-:Y:S01]  /*1dc0*/  FSETP.GTU.FTZ.AND P2, PT, R12, UR22, PT ;  /* 0x000000160c007c0b */ /* 0x000fe2000bf5c000 */
[----:B------:R-:W-:-:S03]  /*1dd0*/  HADD2.F32 R12, -RZ, R84.H1_H1 ;  /* 0x30000054ff0c7230 */ /* 0x000fc60000004100 */
[----:B------:R-:W-:Y:S02]  /*1de0*/  FSEL R15, R13, RZ, !P2 ;  /* 0x000000ff0d0f7208 */ /* 0x000fe40005000000 */
[----:B------:R-:W-:-:S03]  /*1df0*/  SEL R13, RZ, 0x1, P2 ;  /* 0x00000001ff0d7807 */ /* 0x000fc60001000000 */
[----:B------:R-:W-:Y:S01]  /*1e00*/  FFMA.FTZ R12, R15, R12, R8 ;  /* 0x0000000c0f0c7223 */ /* 0x000fe20000010008 */
[----:B------:R-:W-:-:S07]  /*1e10*/  PRMT R65, R13, 0x7610, R65 ;  /* 0x000076100d417816 */ /* 0x000fce0000000041 */
.L_x_17898:
        /* <DEDUP_REMOVED lines=16> */
.L_x_17907:
        /* <DEDUP_REMOVED lines=13> */
.L_x_17909:
[----:B------:R-:W-:Y:S05]  /*1ff0*/  BSYNC.RECONVERGENT B2 ;  /* 0x0000000000027941 */ /* 0x000fea0003800200 */
.L_x_17908:
        /* <DEDUP_REMOVED lines=43> */
.L_x_17906:
[----:B------:R-:W-:Y:S05]  /*22b0*/  BSYNC.RECONVERGENT B1 ;  /* 0x0000000000017941 */ /* 0x000fea0003800200 */
.L_x_17905:
[----:B------:R-:W-:Y:S01]  /*22c0*/  I2FP.F32.U32 R13, R13 ;  /* 0x0000000d000d7245 */ /* 0x000fe20000201000 */
[----:B------:R-:W-:Y:S02]  /*22d0*/  IMAD.MOV.U32 R38, RZ, RZ, 0x2f800000 ;  /* 0x2f800000ff267424 */ /* 0x000fe400078e00ff */
[----:B-----5:R-:W-:Y:S02]  /*22e0*/  FMUL.FTZ R14, R5, UR17 ;  /* 0x00000011050e7c20 */ /* 0x020fe40008410000 */
[----:B------:R-:W-:Y:S02]  /*22f0*/  FFMA.FTZ R13, R13, R38, 1.1641532182693481445e-10 ;  /* 0x2f0000000d0d7423 */ /* 0x000fe40000010026 */
[----:B------:R-:W-:-:S03]  /*2300*/  FMUL.FTZ R14, R14, UR16 ;  /* 0x000000100e0e7c20 */ /* 0x000fc60008410000 */
[----:B------:R-:W-:Y:S01]  /*2310*/  FSETP.GTU.FTZ.AND P2, PT, R13, UR22, PT ;  /* 0x000000160d007c0b */ /* 0x000fe2000bf5c000 */
[----:B------:R-:W-:-:S03]  /*2320*/  HADD2.F32 R13, -RZ, R83.H1_H1 ;  /* 0x30000053ff0d7230 */ /* 0x000fc60000004100 */
[----:B------:R-:W-:Y:S02]  /*2330*/  FSEL R38, R14, RZ, !P2 ;  /* 0x000000ff0e267208 */ /* 0x000fe40005000000 */
[----:B------:R-:W-:-:S03]  /*2340*/  SEL R14, RZ, 0x1, P2 ;  /* 0x00000001ff0e7807 */ /* 0x000fc60001000000 */
[----:B------:R-:W-:Y:S01]  /*2350*/  FFMA.FTZ R13, R38, R13, R9 ;  /* 0x0000000d260d7223 */ /* 0x000fe20000010009 */
[----:B------:R-:W-:-:S07]  /*2360*/  PRMT R67, R14, 0x7610, R67 ;  /* 0x000076100e437816 */ /* 0x000fce0000000043 */
.L_x_17904:
        /* <DEDUP_REMOVED lines=16> */
.L_x_17913:
        /* <DEDUP_REMOVED lines=13> */
.L_x_17915:
[----:B------:R-:W-:Y:S05]  /*2540*/  BSYNC.RECONVERGENT B2 ;  /* 0x0000000000027941 */ /* 0x000fea0003800200 */
.L_x_17914:
        /* <DEDUP_REMOVED lines=43> */
.L_x_17912:
[----:B------:R-:W-:Y:S05]  /*2800*/  BSYNC.RECONVERGENT B1 ;  /* 0x0000000000017941 */ /* 0x000fea0003800200 */
.L_x_17911:
[----:B------:R-:W-:Y:S01]  /*2810*/  I2FP.F32.U32 R14, R38 ;  /* 0x00000026000e7245 */ /* 0x000fe20000201000 */
[----:B------:R-:W-:Y:S02]  /*2820*/  IMAD.MOV.U32 R95, RZ, RZ, 0x2f800000 ;  /* 0x2f800000ff5f7424 */ /* 0x000fe400078e00ff */
[----:B-----5:R-:W-:Y:S02]  /*2830*/  FMUL.FTZ R15, R6, UR17 ;  /* 0x00000011060f7c20 */ /* 0x020fe40008410000 */
[----:B------:R-:W-:Y:S02]  /*2840*/  FFMA.FTZ R14, R14, R95, 1.1641532182693481445e-10 ;  /* 0x2f0000000e0e7423 */ /* 0x000fe4000001005f */
[----:B------:R-:W-:-:S03]  /*2850*/  FMUL.FTZ R15, R15, UR16 ;  /* 0x000000100f0f7c20 */ /* 0x000fc60008410000 */
[----:B------:R-:W-:Y:S01]  /*2860*/  FSETP.GTU.FTZ.AND P2, PT, R14, UR22, PT ;  /* 0x000000160e007c0b */ /* 0x000fe2000bf5c000 */
[----:B------:R-:W-:-:S03]  /*2870*/  HADD2.F32 R14, -RZ, R84.H0_H0 ;  /* 0x20000054ff0e7230 */ /* 0x000fc60000004100 */
[----:B------:R-:W-:Y:S02]  /*2880*/  FSEL R95, R15, RZ, !P2 ;  /* 0x000000ff0f5f7208 */ /* 0x000fe40005000000 */
[----:B------:R-:W-:-:S03]  /*2890*/  SEL R15, RZ, 0x1, P2 ;  /* 0x00000001ff0f7807 */ /* 0x000fc60001000000 */
[----:B------:R-:W-:Y:S01]  /*28a0*/  FFMA.FTZ R14, R95, R14, R10 ;  /* 0x0000000e5f0e7223 */ /* 0x000fe2000001000a */
[----:B------:R-:W-:-:S07]  /*28b0*/  PRMT R69, R15, 0x7610, R69 ;  /* 0x000076100f457816 */ /* 0x000fce0000000045 */
.L_x_17910:
        /* <DEDUP_REMOVED lines=16> */
.L_x_17919:
        /* <DEDUP_REMOVED lines=13> */
.L_x_17921:
[----:B------:R-:W-:Y:S05]  /*2a90*/  BSYNC.RECONVERGENT B2 ;  /* 0x0000000000027941 */ /* 0x000fea0003800200 */
.L_x_17920:
        /* <DEDUP_REMOVED lines=43> */
.L_x_17918:
[----:B------:R-:W-:Y:S05]  /*2d50*/  BSYNC.RECONVERGENT B1 ;  /* 0x0000000000017941 */ /* 0x000fea0003800200 */
.L_x_17917:
[----:B------:R-:W-:Y:S01]  /*2d60*/  HFMA2 R38, -RZ, RZ, 0.1171875, 0 ;  /* 0x2f800000ff267431 */ /* 0x000fe200000001ff */
[----:B------:R-:W-:Y:S01]  /*2d70*/  I2FP.F32.U32 R37, R15 ;  /* 0x0000000f00257245 */ /* 0x000fe20000201000 */
[----:B-----5:R-:W-:-:S04]  /*2d80*/  FMUL.FTZ R15, R7, UR17 ;  /* 0x00000011070f7c20 */ /* 0x020fc80008410000 */
[----:B------:R-:W-:Y:S01]  /*2d90*/  FMUL.FTZ R15, R15, UR16 ;  /* 0x000000100f0f7c20 */ /* 0x000fe20008410000 */
[----:B------:R-:W-:Y:S01]  /*2da0*/  FFMA.FTZ R37, R37, R38, 1.1641532182693481445e-10 ;  /* 0x2f00000025257423 */ /* 0x000fe20000010026 */
[----:B------:R-:W-:-:S04]  /*2db0*/  HADD2.F32 R38, -RZ, R83.H0_H0 ;  /* 0x20000053ff267230 */ /* 0x000fc80000004100 */
[----:B------:R-:W-:-:S04]  /*2dc0*/  FSETP.GTU.FTZ.AND P1, PT, R37, UR22, PT ;  /* 0x0000001625007c0b */ /* 0x000fc8000bf3c000 */
[----:B------:R-:W-:Y:S02]  /*2dd0*/  FSEL R66, R15, RZ, !P1 ;  /* 0x000000ff0f427208 */ /* 0x000fe40004800000 */
[----:B------:R-:W-:-:S03]  /*2de0*/  SEL R37, RZ, 0x1, P1 ;  /* 0x00000001ff257807 */ /* 0x000fc60000800000 */
[----:B------:R-:W-:Y:S01]  /*2df0*/  FFMA.FTZ R15, R66, R38, R11 ;  /* 0x00000026420f7223 */ /* 0x000fe2000001000b */
[----:B------:R-:W-:Y:S01]  /*2e00*/  PRMT R70, R37, 0x7610, R70 ;  /* 0x0000761025467816 */ /* 0x000fe20000000046 */
[----:B------:R-:W-:Y:S06]  /*2e10*/  BRA `(.L_x_17916) ;  /* 0x00000014005c7947 */ /* 0x000fec0003800000 */
.L_x_17897:
[----:B------:R-:W-:Y:S01]  /*2e20*/  IMAD.MOV.U32 R14, RZ, RZ, R56 ;  /* 0x000000ffff0e7224 */ /* 0x000fe200078e0038 */
[----:B------:R-:W-:Y:S01]  /*2e30*/  MOV R12, RZ ;  /* 0x000000ff000c7202 */ /* 0x000fe20000000f00 */
[----:B------:R-:W-:Y:S01]  /*2e40*/  IMAD.MOV.U32 R36, RZ, RZ, R66 ;  /* 0x000000ffff247224 */ /* 0x000fe200078e0042 */
        /* <DEDUP_REMOVED lines=17> */
.L_x_17925:
        /* <DEDUP_REMOVED lines=13> */
.L_x_17927:
[----:B------:R-:W-:Y:S05]  /*3030*/  BSYNC.RECONVERGENT B2 ;  /* 0x0000000000027941 */ /* 0x000fea0003800200 */
.L_x_17926:
        /* <DEDUP_REMOVED lines=42> */
.L_x_17924:
[----:B------:R-:W-:Y:S05]  /*32e0*/  BSYNC.RECONVERGENT B1 ;  /* 0x0000000000017941 */ /* 0x000fea0003800200 */
.L_x_17923:
[----:B------:R-:W-:Y:S01]  /*32f0*/  I2FP.F32.U32 R12, R12 ;  /* 0x0000000c000c7245 */ /* 0x000fe20000201000 */
[----:B------:R-:W-:Y:S02]  /*3300*/  IMAD.MOV.U32 R13, RZ, RZ, 0x2f800000 ;  /* 0x2f800000ff0d7424 */ /* 0x000fe400078e00ff */
[----:B-----5:R-:W-:Y:S01]  /*3310*/  FMUL.FTZ R15, R4, UR17 ;  /* 0x00000011040f7c20 */ /* 0x020fe20008410000 */
[----:B------:R-:W-:Y:S02]  /*3320*/  HADD2.F32 R37, -RZ, R84.H1_H1 ;  /* 0x30000054ff257230 */ /* 0x000fe40000004100 */
[----:B------:R-:W-:Y:S01]  /*3330*/  FFMA.FTZ R12, R12, R13, 1.1641532182693481445e-10 ;  /* 0x2f0000000c0c7423 */ /* 0x000fe2000001000d */
[----:B------:R-:W-:-:S04]  /*3340*/  FMUL.FTZ R15, R15, UR16 ;  /* 0x000000100f0f7c20 */ /* 0x000fc80008410000 */
[----:B------:R-:W-:-:S04]  /*3350*/  FSETP.GTU.FTZ.AND P1, PT, R12, UR22, PT ;  /* 0x000000160c007c0b */ /* 0x000fc8000bf3c000 */
[----:B------:R-:W-:Y:S02]  /*3360*/  FSEL R12, R15, RZ, !P1 ;  /* 0x000000ff0f0c7208 */ /* 0x000fe40004800000 */
[----:B------:R-:W-:-:S03]  /*3370*/  SEL R13, RZ, 0x1, P1 ;  /* 0x00000001ff0d7807 */ /* 0x000fc60000800000 */
[----:B------:R-:W-:Y:S01]  /*3380*/  FMUL.FTZ R12, R12, R37 ;  /* 0x000000250c0c7220 */ /* 0x000fe20000410000 */
[----:B------:R-:W-:-:S07]  /*3390*/  PRMT R65, R13, 0x7610, R65 ;  /* 0x000076100d417816 */ /* 0x000fce0000000041 */
.L_x_17922:
[----:B------:R-:W-:Y:S01]  /*33a0*/  MOV R15, R14 ;  /* 0x0000000e000f7202 */ /* 0x000fe20000000f00 */
[----:B------:R-:W-:Y:S01]  /*33b0*/  IMAD.MOV.U32 R13, RZ, RZ, RZ ;  /* 0x000000ffff0d7224 */ /* 0x000fe200078e00ff */
        /* <DEDUP_REMOVED lines=14> */
.L_x_17931:
        /* <DEDUP_REMOVED lines=13> */
.L_x_17933:
[----:B------:R-:W-:Y:S05]  /*3570*/  BSYNC.RECONVERGENT B2 ;  /* 0x0000000000027941 */ /* 0x000fea0003800200 */
.L_x_17932:
        /* <DEDUP_REMOVED lines=43> */
.L_x_17930:
[----:B------:R-:W-:Y:S05]  /*3830*/  BSYNC.RECONVERGENT B1 ;  /* 0x0000000000017941 */ /* 0x000fea0003800200 */
.L_x_17929:
        /* <DEDUP_REMOVED lines=11> */
.L_x_17928:
[----:B------:R-:W-:Y:S01]  /*38f0*/  IMAD.MOV.U32 R37, RZ, RZ, R15 ;  /* 0x000000ffff257224 */ /* 0x000fe200078e000f */
[----:B------:R-:W-:Y:S01]  /*3900*/  MOV R14, RZ ;  /* 0x000000ff000e7202 */ /* 0x000fe20000000f00 */
        /* <DEDUP_REMOVED lines=14> */
.L_x_17937:
        /* <DEDUP_REMOVED lines=13> */
.L_x_17939:
[----:B------:R-:W-:Y:S05]  /*3ac0*/  BSYNC.RECONVERGENT B2 ;  /* 0x0000000000027941 */ /* 0x000fea0003800200 */
.L_x_17938:
        /* <DEDUP_REMOVED lines=43> */
.L_x_17936:
[----:B------:R-:W-:Y:S05]  /*3d80*/  BSYNC.RECONVERGENT B1 ;  /* 0x0000000000017941 */ /* 0x000fea0003800200 */
.L_x_17935:
[----:B------:R-:W-:Y:S01]  /*3d90*/  HFMA2 R15, -RZ, RZ, 0.1171875, 0 ;  /* 0x2f800000ff0f7431 */ /* 0x000fe200000001ff */
[----:B------:R-:W-:Y:S01]  /*3da0*/  I2FP.F32.U32 R14, R38 ;  /* 0x00000026000e7245 */ /* 0x000fe20000201000 */
[----:B-----5:R-:W-:Y:S01]  /*3db0*/  FMUL.FTZ R38, R6, UR17 ;  /* 0x0000001106267c20 */ /* 0x020fe20008410000 */
[----:B------:R-:W-:-:S03]  /*3dc0*/  HADD2.F32 R95, -RZ, R84.H0_H0 ;  /* 0x20000054ff5f7230 */ /* 0x000fc60000004100 */
[----:B------:R-:W-:Y:S01]  /*3dd0*/  FMUL.FTZ R38, R38, UR16 ;  /* 0x0000001026267c20 */ /* 0x000fe20008410000 */
[----:B------:R-:W-:-:S05]  /*3de0*/  FFMA.FTZ R14, R14, R15, 1.1641532182693481445e-10 ;  /* 0x2f0000000e0e7423 */ /* 0x000fca000001000f */
[----:B------:R-:W-:-:S04]  /*3df0*/  FSETP.GTU.FTZ.AND P1, PT, R14, UR22, PT ;  /* 0x000000160e007c0b */ /* 0x000fc8000bf3c000 */
[----:B------:R-:W-:Y:S02]  /*3e00*/  FSEL R14, R38, RZ, !P1 ;  /* 0x000000ff260e7208 */ /* 0x000fe40004800000 */
[----:B------:R-:W-:-:S03]  /*3e10*/  SEL R15, RZ, 0x1, P1 ;  /* 0x00000001ff0f7807 */ /* 0x000fc60000800000 */
[----:B------:R-:W-:Y:S01]  /*3e20*/  FMUL.FTZ R14, R14, R95 ;  /* 0x0000005f0e0e7220 */ /* 0x000fe20000410000 */
[----:B------:R-:W-:-:S07]  /*3e30*/  PRMT R69, R15, 0x7610, R69 ;  /* 0x000076100f457816 */ /* 0x000fce0000000045 */
.L_x_17934:
[----:B------:R-:W-:Y:S02]  /*3e40*/  IMAD.MOV.U32 R56, RZ, RZ, R37 ;  /* 0x000000ffff387224 */ /* 0x000fe400078e0025 */
[----:B------:R-:W-:Y:S01]  /*3e50*/  IMAD.MOV.U32 R15, RZ, RZ, RZ ;  /* 0x000000ffff0f7224 */ /* 0x000fe200078e00ff */
        /* <DEDUP_REMOVED lines=14> */
.L_x_17942:
        /* <DEDUP_REMOVED lines=13> */
.L_x_17944:
[----:B------:R-:W-:Y:S05]  /*4010*/  BSYNC.RECONVERGENT B2 ;  /* 0x0000000000027941 */ /* 0x000fea0003800200 */
.L_x_17943:
        /* <DEDUP_REMOVED lines=43> */
.L_x_17941:
[----:B------:R-:W-:Y:S05]  /*42d0*/  BSYNC.RECONVERGENT B1 ;  /* 0x0000000000017941 */ /* 0x000fea0003800200 */
.L_x_17940:
[----:B------:R-:W-:Y:S01]  /*42e0*/  I2FP.F32.U32 R37, R15 ;  /* 0x0000000f00257245 */ /* 0x000fe20000201000 */
[----:B------:R-:W-:Y:S02]  /*42f0*/  IMAD.MOV.U32 R38, RZ, RZ, 0x2f800000 ;  /* 0x2f800000ff267424 */ /* 0x000fe400078e00ff */
[----:B-----5:R-:W-:Y:S02]  /*4300*/  FMUL.FTZ R15, R7, UR17 ;  /* 0x00000011070f7c20 */ /* 0x020fe40008410000 */
[----:B------:R-:W-:Y:S02]  /*4310*/  FFMA.FTZ R37, R37, R38, 1.1641532182693481445e-10 ;  /* 0x2f00000025257423 */ /* 0x000fe40000010026 */
[----:B------:R-:W-:Y:S01]  /*4320*/  FMUL.FTZ R38, R15, UR16 ;  /* 0x000000100f267c20 */ /* 0x000fe20008410000 */
[----:B------:R-:W-:Y:S02]  /*4330*/  HADD2.F32 R15, -RZ, R83.H0_H0 ;  /* 0x20000053ff0f7230 */ /* 0x000fe40000004100 */
[----:B------:R-:W-:-:S04]  /*4340*/  FSETP.GTU.FTZ.AND P1, PT, R37, UR22, PT ;  /* 0x0000001625007c0b */ /* 0x000fc8000bf3c000 */
[----:B------:R-:W-:Y:S02]  /*4350*/  FSEL R38, R38, RZ, !P1 ;  /* 0x000000ff26267208 */ /* 0x000fe40004800000 */
[----:B------:R-:W-:-:S03]  /*4360*/  SEL R37, RZ, 0x1, P1 ;  /* 0x00000001ff257807 */ /* 0x000fc60000800000 */
[----:B------:R-:W-:Y:S01]  /*4370*/  FMUL.FTZ R15, R38, R15 ;  /* 0x0000000f260f7220 */ /* 0x000fe20000410000 */
[----:B------:R-:W-:-:S07]  /*4380*/  PRMT R70, R37, 0x7610, R70 ;  /* 0x0000761025467816 */ /* 0x000fce0000000046 */
.L_x_17916:
[----:B------:R-:W0:Y:S01]  /*4390*/  LDC.64 R94, c[0x0][0x3a8] ;  /* 0x0000ea00ff5e7b82 */ /* 0x000e220000000a00 */
[----:B------:R-:W-:Y:S01]  /*43a0*/  MOV R66, R36 ;  /* 0x0000002400427202 */ /* 0x000fe20000000f00 */
[----:B0-----:R-:W-:-:S05]  /*43b0*/  IMAD.WIDE.U32 R94, R88, 0x10, R94 ;  /* 0x00000010585e7825 */ /* 0x001fca00078e005e */
[----:B------:R0:W-:Y:S01]  /*43c0*/  STG.E.128 desc[UR12][R94.64], R12 ;  /* 0x0000000c5e007986 */ /* 0x0001e2000c101d0c */
[----:B------:R-:W-:Y:S05]  /*43d0*/  @!P3 BRA `(.L_x_17945) ;  /* 0x00000000002cb947 */ /* 0x000fea0003800000 */
[----:B------:R-:W1:Y:S01]  /*43e0*/  LDC.64 R96, c[0x0][0x3b0] ;  /* 0x0000ec00ff607b82 */ /* 0x000e620000000a00 */
[----:B------:R-:W-:Y:S01]  /*43f0*/  IMAD.U32 R38, R69, 0x10000, RZ ;  /* 0x0001000045267824 */ /* 0x000fe200078e00ff */
[----:B0-----:R-:W-:Y:S02]  /*4400*/  LOP3.LUT R95, R70, 0xffff, RZ, 0xc0, !PT ;  /* 0x0000ffff465f7812 */ /* 0x001fe400078ec0ff */
[----:B------:R-:W-:Y:S02]  /*4410*/  LOP3.LUT R37, R67, 0xff, RZ, 0xc0, !PT ;  /* 0x000000ff43257812 */ /* 0x000fe400078ec0ff */
[----:B------:R-:W-:Y:S02]  /*4420*/  LOP3.LUT R38, R38, 0xff0000, RZ, 0xc0, !PT ;  /* 0x00ff000026267812 */ /* 0x000fe400078ec0ff */
[----:B------:R-:W-:-:S03]  /*4430*/  LOP3.LUT R36, R65, 0xff, RZ, 0xc0, !PT ;  /* 0x000000ff41247812 */ /* 0x000fc600078ec0ff */
[----:B------:R-:W-:-:S05]  /*4440*/  IMAD R38, R95, 0x1000000, R38 ;  /* 0x010000005f267824 */ /* 0x000fca00078e0226 */
[----:B------:R-:W-:-:S05]  /*4450*/  LEA R37, R37, R38, 0x8 ;  /* 0x0000002625257211 */ /* 0x000fca00078e40ff */
[----:B------:R-:W-:Y:S02]  /*4460*/  IMAD.IADD R36, R37, 0x1, R36 ;  /* 0x0000000125247824 */ /* 0x000fe400078e0224 */
[----:B-1----:R-:W-:-:S05]  /*4470*/  IMAD.WIDE.U32 R96, R87, 0x4, R96 ;  /* 0x0000000457607825 */ /* 0x002fca00078e0060 */
[----:B------:R1:W-:Y:S02]  /*4480*/  STG.E desc[UR12][R96.64], R36 ;  /* 0x0000002460007986 */ /* 0x0003e4000c10190c */
.L_x_17945:
[----:B------:R-:W-:Y:S01]  /*4490*/  VIADD R88, R88, 0x80 ;  /* 0x0000008058587836 */ /* 0x000fe20000000000 */
[----:B------:R-:W-:-:S07]  /*44a0*/  IADD3 R87, PT, PT, R87, 0x80, RZ ;  /* 0x0000008057577810 */ /* 0x000fce0007ffe0ff */
.L_x_17895:
[----:B------:R-:W-:Y:S05]  /*44b0*/  BSYNC.RECONVERGENT B0 ;  /* 0x0000000000007941 */ /* 0x000fea0003800200 */
.L_x_17894:
[----:B------:R-:W-:Y:S01]  /*44c0*/  ISETP.GE.U32.AND P1, PT, R49, 0x100, PT ;  /* 0x000001003100780c */ /* 0x000fe20003f26070 */
[----:B------:R-:W-:Y:S03]  /*44d0*/  BSSY.RECONVERGENT B0, `(.L_x_17946) ;  /* 0x00002ce000007945 */ /* 0x000fe60003800200 */
[----:B0-----:R-:W-:-:S09]  /*44e0*/  P2R R95, PR, RZ, 0x2 ;  /* 0x00000002ff5f7803 */ /* 0x001fd20000000000 */
[----:B------:R-:W-:Y:S05]  /*44f0*/  @!P1 BRA `(.L_x_17947) ;  /* 0x0000002c002c9947 */ /* 0x000fea0003800000 */
[----:B------:R-:W-:Y:S01]  /*4500*/  ISETP.NE.U32.AND P1, PT, RZ, UR18, PT ;  /* 0x00000012ff007c0c */ /* 0x000fe2000bf25070 */
[----:B------:R-:W0:Y:S03]  /*4510*/  @P3 LDC.64 R18, c[0x0][0x390] ;  /* 0x0000e400ff123b82 */ /* 0x000e260000000a00 */
[----:B------:R-:W-:-:S13]  /*4520*/  ISETP.NE.AND.EX P1, PT, RZ, UR19, PT, P1 ;  /* 0x00000013ff007c0c */ /* 0x000fda000bf25310 */
[----:B------:R-:W2:Y:S01]  /*4530*/  @P1 LDC.64 R16, c[0x0][0x3a0] ;  /* 0x0000e800ff101b82 */ /* 0x000ea20000000a00 */
[----:B0-----:R-:W-:-:S05]  /*4540*/  @P3 IMAD.WIDE.U32 R18, R87, 0x10, R18 ;  /* 0x0000001057123825 */ /* 0x001fca00078e0012 */
[----:B-----5:R0:W5:Y:S01]  /*4550*/  @P3 LDG.E.128 R4, desc[UR12][R18.64] ;  /* 0x0000000c12043981 */ /* 0x020162000c1e1d00 */
[----:B--2---:R-:W-:-:S05]  /*4560*/  @P1 IMAD.WIDE.U32 R16, R88, 0x10, R16 ;  /* 0x0000001058101825 */ /* 0x004fca00078e0010 */
[----:B------:R0:W5:Y:S01]  /*4570*/  @P1 LDG.E.128 R8, desc[UR12][R16.64] ;  /* 0x0000000c10081981 */ /* 0x000162000c1e1d00 */
[----:B------:R-:W-:Y:S05]  /*4580*/  @!P1 BRA `(.L_x_17948) ;  /* 0x0000001400649947 */ /* 0x000fea0003800000 */
[----:B------:R-:W-:Y:S01]  /*4590*/  ISETP.GT.AND P1, PT, R39, RZ, PT ;  /* 0x000000ff2700720c */ /* 0x000fe20003f24270 */
[----:B0-----:R-:W-:Y:S01]  /*45a0*/  IMAD.MOV.U32 R18, RZ, RZ, R56 ;  /* 0x000000ffff127224 */ /* 0x001fe200078e0038 */
        /* <DEDUP_REMOVED lines=19> */
.L_x_17952:
        /* <DEDUP_REMOVED lines=13> */
.L_x_17954:
[----:B------:R-:W-:Y:S05]  /*47b0*/  BSYNC.RECONVERGENT B2 ;  /* 0x0000000000027941 */ /* 0x000fea0003800200 */
.L_x_17953:
        /* <DEDUP_REMOVED lines=42> */
.L_x_17951:
[----:B------:R-:W-:Y:S05]  /*4a60*/  BSYNC.RECONVERGENT B1 ;  /* 0x0000000000017941 */ /* 0x000fea0003800200 */
.L_x_17950:
[----:B------:R-:W-:Y:S01]  /*4a70*/  I2FP.F32.U32 R16, R16 ;  /* 0x0000001000107245 */ /* 0x000fe20000201000 */
[----:B------:R-:W-:Y:S02]  /*4a80*/  IMAD.MOV.U32 R17, RZ, RZ, 0x2f800000 ;  /* 0x2f800000ff117424 */ /* 0x000fe400078e00ff */
[----:B------:R-:W-:Y:S02]  /*4a90*/  FMUL.FTZ R19, R4, UR17 ;  /* 0x0000001104137c20 */ /* 0x000fe40008410000 */
        /* <DEDUP_REMOVED lines=8> */
.L_x_17949:
        /* <DEDUP_REMOVED lines=16> */
.L_x_17958:
        /* <DEDUP_REMOVED lines=13> */
.L_x_17960:
[----:B------:R-:W-:Y:S05]  /*4cf0*/  BSYNC.RECONVERGENT B2 ;  /* 0x0000000000027941 */ /* 0x000fea0003800200 */
.L_x_17959:
        /* <DEDUP_REMOVED lines=43> */
.L_x_17957:
[----:B------:R-:W-:Y:S05]  /*4fb0*/  BSYNC.RECONVERGENT B1 ;  /* 0x0000000000017941 */ /* 0x000fea0003800200 */
.L_x_17956:
        /* <DEDUP_REMOVED lines=11> */
.L_x_17955:
        /* <DEDUP_REMOVED lines=16> */
.L_x_17964:
        /* <DEDUP_REMOVED lines=13> */
.L_x_17966:
[----:B------:R-:W-:Y:S05]  /*5240*/  BSYNC.RECONVERGENT B2 ;  /* 0x0000000000027941 */ /* 0x000fea0003800200 */
.L_x_17965:
        /* <DEDUP_REMOVED lines=43> */
.L_x_17963:
[----:B------:R-:W-:Y:S05]  /*5500*/  BSYNC.RECONVERGENT B1 ;  /* 0x0000000000017941 */ /* 0x000fea0003800200 */
.L_x_17962:
[----:B------:R-:W-:Y:S01]  /*5510*/  HFMA2 R38, -RZ, RZ, 0.1171875, 0 ;  /* 0x2f800000ff267431 */ /* 0x000fe200000001ff */
[----:B------:R-:W-:Y:S01]  /*5520*/  I2FP.F32.U32 R19, R18 ;  /* 0x0000001200137245 */ /* 0x000fe20000201000 */
[----:B------:R-:W-:Y:S01]  /*5530*/  FMUL.FTZ R18, R6, UR17 ;  /* 0x0000001106127c20 */ /* 0x000fe20008410000 */
[----:B------:R-:W-:-:S03]  /*5540*/  HADD2.F32 R97, -RZ, R82.H0_H0 ;  /* 0x20000052ff617230 */ /* 0x000fc60000004100 */
[----:B------:R-:W-:Y:S01]  /*5550*/  FMUL.FTZ R18, R18, UR16 ;  /* 0x0000001012127c20 */ /* 0x000fe20008410000 */
[----:B------:R-:W-:-:S05]  /*5560*/  FFMA.FTZ R19, R19, R38, 1.1641532182693481445e-10 ;  /* 0x2f00000013137423 */ /* 0x000fca0000010026 */
[----:B------:R-:W-:-:S04]  /*5570*/  FSETP.GTU.FTZ.AND P2, PT, R19, UR22, PT ;  /* 0x0000001613007c0b */ /* 0x000fc8000bf5c000 */
[----:B------:R-:W-:Y:S02]  /*5580*/  FSEL R99, R18, RZ, !P2 ;  /* 0x000000ff12637208 */ /* 0x000fe40005000000 */
[----:B------:R-:W-:-:S03]  /*5590*/  SEL R19, RZ, 0x1, P2 ;  /* 0x00000001ff137807 */ /* 0x000fc60001000000 */
[----:B------:R-:W-:Y:S01]  /*55a0*/  FFMA.FTZ R18, R99, R97, R10 ;  /* 0x0000006163127223 */ /* 0x000fe2000001000a */
[----:B------:R-:W-:-:S07]  /*55b0*/  PRMT R69, R19, 0x7610, R69 ;  /* 0x0000761013457816 */ /* 0x000fce0000000045 */
.L_x_17961:
        /* <DEDUP_REMOVED lines=16> */
.L_x_17970:
        /* <DEDUP_REMOVED lines=13> */
.L_x_17972:
[----:B------:R-:W-:Y:S05]  /*5790*/  BSYNC.RECONVERGENT B2 ;  /* 0x0000000000027941 */ /* 0x000fea0003800200 */
.L_x_17971:
        /* <DEDUP_REMOVED lines=43> */
.L_x_17969:
[----:B------:R-:W-:Y:S05]  /*5a50*/  BSYNC.RECONVERGENT B1 ;  /* 0x0000000000017941 */ /* 0x000fea0003800200 */
.L_x_17968:
[----:B------:R-:W-:Y:S01]  /*5a60*/  I2FP.F32.U32 R38, R19 ;  /* 0x0000001300267245 */ /* 0x000fe20000201000 */
[----:B------:R-:W-:Y:S02]  /*5a70*/  IMAD.MOV.U32 R19, RZ, RZ, 0x2f800000 ;  /* 0x2f800000ff137424 */ /* 0x000fe400078e00ff */
[----:B------:R-:W-:Y:S02]  /*5a80*/  FMUL.FTZ R66, R7, UR17 ;  /* 0x0000001107427c20 */ /* 0x000fe40008410000 */
[----:B------:R-:W-:Y:S02]  /*5a90*/  FFMA.FTZ R19, R38, R19, 1.1641532182693481445e-10 ;  /* 0x2f00000026137423 */ /* 0x000fe40000010013 */
[----:B------:R-:W-:Y:S01]  /*5aa0*/  FMUL.FTZ R66, R66, UR16 ;  /* 0x0000001042427c20 */ /* 0x000fe20008410000 */
[----:B------:R-:W-:Y:S02]  /*5ab0*/  HADD2.F32 R38, -RZ, R81.H0_H0 ;  /* 0x20000051ff267230 */ /* 0x000fe40000004100 */
[----:B------:R-:W-:-:S04]  /*5ac0*/  FSETP.GTU.FTZ.AND P1, PT, R19, UR22, PT ;  /* 0x0000001613007c0b */ /* 0x000fc8000bf3c000 */
[----:B------:R-:W-:Y:S02]  /*5ad0*/  FSEL R66, R66, RZ, !P1 ;  /* 0x000000ff42427208 */ /* 0x000fe40004800000 */
[----:B------:R-:W-:-:S03]  /*5ae0*/  SEL R37, RZ, 0x1, P1 ;  /* 0x00000001ff257807 */ /* 0x000fc60000800000 */
[----:B------:R-:W-:Y:S01]  /*5af0*/  FFMA.FTZ R19, R66, R38, R11 ;  /* 0x0000002642137223 */ /* 0x000fe2000001000b */
[----:B------:R-:W-:Y:S01]  /*5b00*/  PRMT R70, R37, 0x7610, R70 ;  /* 0x0000761025467816 */ /* 0x000fe20000000046 */
[----:B------:R-:W-:Y:S06]  /*5b10*/  BRA `(.L_x_17967) ;  /* 0x00000014005c7947 */ /* 0x000fec0003800000 */
.L_x_17948:
[----:B0-----:R-:W-:Y:S01]  /*5b20*/  MOV R18, R56 ;  /* 0x0000003800127202 */ /* 0x001fe20000000f00 */
[----:B-1----:R-:W-:Y:S02]  /*5b30*/  IMAD.MOV.U32 R36, RZ, RZ, R66 ;  /* 0x000000ffff247224 */ /* 0x002fe400078e0042 */
[----:B------:R-:W-:Y:S01]  /*5b40*/  IMAD.MOV.U32 R16, RZ, RZ, RZ ;  /* 0x000000ffff107224 */ /* 0x000fe200078e00ff */
        /* <DEDUP_REMOVED lines=17> */
.L_x_17976:
        /* <DEDUP_REMOVED lines=13> */
.L_x_17978:
[----:B------:R-:W-:Y:S05]  /*5d30*/  BSYNC.RECONVERGENT B2 ;  /* 0x0000000000027941 */ /* 0x000fea0003800200 */
.L_x_17977:
        /* <DEDUP_REMOVED lines=42> */
.L_x_17975:
[----:B------:R-:W-:Y:S05]  /*5fe0*/  BSYNC.RECONVERGENT B1 ;  /* 0x0000000000017941 */ /* 0x000fea0003800200 */
.L_x_17974:
        /* <DEDUP_REMOVED lines=11> */
.L_x_17973:
        /* <DEDUP_REMOVED lines=16> */
.L_x_17982:
        /* <DEDUP_REMOVED lines=13> */
.L_x_17984:
[----:B------:R-:W-:Y:S05]  /*6270*/  BSYNC.RECONVERGENT B2 ;  /* 0x0000000000027941 */ /* 0x000fea0003800200 */
.L_x_17983:
        /* <DEDUP_REMOVED lines=43> */
.L_x_17981:
[----:B------:R-:W-:Y:S05]  /*6530*/  BSYNC.RECONVERGENT B1 ;  /* 0x0000000000017941 */ /* 0x000fea0003800200 */
.L_x_17980:
[----:B------:R-:W-:Y:S01]  /*6540*/  HFMA2 R18, -RZ, RZ, 0.1171875, 0 ;  /* 0x2f800000ff127431 */ /* 0x000fe200000001ff */
[----:B------:R-:W-:Y:S01]  /*6550*/  I2FP.F32.U32 R17, R17 ;  /* 0x0000001100117245 */ /* 0x000fe20000201000 */
[----:B-----5:R-:W-:Y:S01]  /*6560*/  FMUL.FTZ R37, R5, UR17 ;  /* 0x0000001105257c20 */ /* 0x020fe20008410000 */
[----:B------:R-:W-:-:S03]  /*6570*/  HADD2.F32 R38, -RZ, R81.H1_H1 ;  /* 0x30000051ff267230 */ /* 0x000fc60000004100 */
[----:B------:R-:W-:Y:S01]  /*6580*/  FMUL.FTZ R37, R37, UR16 ;  /* 0x0000001025257c20 */ /* 0x000fe20008410000 */
[----:B------:R-:W-:-:S05]  /*6590*/  FFMA.FTZ R17, R17, R18, 1.1641532182693481445e-10 ;  /* 0x2f00000011117423 */ /* 0x000fca0000010012 */
[----:B------:R-:W-:-:S04]  /*65a0*/  FSETP.GTU.FTZ.AND P1, PT, R17, UR22, PT ;  /* 0x0000001611007c0b */ /* 0x000fc8000bf3c000 */
[----:B------:R-:W-:Y:S02]  /*65b0*/  FSEL R17, R37, RZ, !P1 ;  /* 0x000000ff25117208 */ /* 0x000fe40004800000 */
[----:B------:R-:W-:-:S03]  /*65c0*/  SEL R18, RZ, 0x1, P1 ;  /* 0x00000001ff127807 */ /* 0x000fc60000800000 */
[----:B------:R-:W-:Y:S01]  /*65d0*/  FMUL.FTZ R17, R38, R17 ;  /* 0x0000001126117220 */ /* 0x000fe20000410000 */
[----:B------:R-:W-:-:S07]  /*65e0*/  PRMT R67, R18, 0x7610, R67 ;  /* 0x0000761012437816 */ /* 0x000fce0000000043 */
.L_x_17979:
        /* <DEDUP_REMOVED lines=16> */
.L_x_17988:
        /* <DEDUP_REMOVED lines=13> */
.L_x_17990:
[----:B------:R-:W-:Y:S05]  /*67c0*/  BSYNC.RECONVERGENT B2 ;  /* 0x0000000000027941 */ /* 0x000fea0003800200 */
.L_x_17989:
        /* <DEDUP_REMOVED lines=43> */
.L_x_17987:
[----:B------:R-:W-:Y:S05]  /*6a80*/  BSYNC.RECONVERGENT B1 ;  /* 0x0000000000017941 */ /* 0x000fea0003800200 */
.L_x_17986:
        /* <DEDUP_REMOVED lines=11> */
.L_x_17985:
        /* <DEDUP_REMOVED lines=16> */
.L_x_17993:
        /* <DEDUP_REMOVED lines=13> */
.L_x_17995:
[----:B------:R-:W-:Y:S05]  /*6d10*/  BSYNC.RECONVERGENT B2 ;  /* 0x0000000000027941 */ /* 0x000fea0003800200 */
.L_x_17994:
        /* <DEDUP_REMOVED lines=43> */
.L_x_17992:
[----:B------:R-:W-:Y:S05]  /*6fd0*/  BSYNC.RECONVERGENT B1 ;  /* 0x0000000000017941 */ /* 0x000fea0003800200 */
.L_x_17991:
        /* <DEDUP_REMOVED lines=9> */
[----:B------:R-:W-:Y:S01]  /*7070*/  FMUL.FTZ R19, R19, R38 ;  /* 0x0000002613137220 */ /* 0x000fe20000410000 */
[----:B------:R-:W-:-:S07]  /*7080*/  PRMT R70, R37, 0x7610, R70 ;  /* 0x0000761025467816 */ /* 0x000fce0000000046 */
.L_x_17967:
[----:B------:R-:W0:Y:S01]  /*7090*/  LDC.64 R96, c[0x0][0x3a8] ;  /* 0x0000ea00ff607b82 */ /* 0x000e220000000a00 */
[----:B------:R-:W-:Y:S02]  /*70a0*/  IMAD.MOV.U32 R66, RZ, RZ, R36 ;  /* 0x000000ffff427224 */ /* 0x000fe400078e0024 */
[----:B0-----:R-:W-:-:S05]  /*70b0*/  IMAD.WIDE.U32 R96, R88, 0x10, R96 ;  /* 0x0000001058607825 */ /* 0x001fca00078e0060 */
[----:B------:R0:W-:Y:S01]  /*70c0*/  STG.E.128 desc[UR12][R96.64], R16 ;  /* 0x0000001060007986 */ /* 0x0001e2000c101d0c */
[----:B------:R-:W-:Y:S05]  /*70d0*/  @!P3 BRA `(.L_x_17996) ;  /* 0x00000000002cb947 */ /* 0x000fea0003800000 */
[----:B------:R-:W1:Y:S01]  /*70e0*/  LDC.64 R98, c[0x0][0x3b0] ;  /* 0x0000ec00ff627b82 */ /* 0x000e620000000a00 */
[----:B------:R-:W-:Y:S02]  /*70f0*/  SHF.L.U32 R38, R69, 0x10, RZ ;  /* 0x0000001045267819 */ /* 0x000fe400000006ff */
[----:B0-----:R-:W-:Y:S02]  /*7100*/  LOP3.LUT R97, R70, 0xffff, RZ, 0xc0, !PT ;  /* 0x0000ffff46617812 */ /* 0x001fe400078ec0ff */
[----:B------:R-:W-:Y:S02]  /*7110*/  LOP3.LUT R38, R38, 0xff0000, RZ, 0xc0, !PT ;  /* 0x00ff000026267812 */ /* 0x000fe400078ec0ff */
[----:B------:R-:W-:Y:S02]  /*7120*/  LOP3.LUT R37, R67, 0xff, RZ, 0xc0, !PT ;  /* 0x000000ff43257812 */ /* 0x000fe400078ec0ff */
[----:B------:R-:W-:Y:S01]  /*7130*/  LOP3.LUT R36, R65, 0xff, RZ, 0xc0, !PT ;  /* 0x000000ff41247812 */ /* 0x000fe200078ec0ff */
[----:B------:R-:W-:-:S04]  /*7140*/  IMAD R38, R97, 0x1000000, R38 ;  /* 0x0100000061267824 */ /* 0x000fc800078e0226 */
[----:B------:R-:W-:-:S05]  /*7150*/  IMAD R37, R37, 0x100, R38 ;  /* 0x0000010025257824 */ /* 0x000fca00078e0226 */
[----:B------:R-:W-:Y:S01]  /*7160*/  IADD3 R36, PT, PT, R37, R36, RZ ;  /* 0x0000002425247210 */ /* 0x000fe20007ffe0ff */
[----:B-1----:R-:W-:-:S05]  /*7170*/  IMAD.WIDE.U32 R98, R87, 0x4, R98 ;  /* 0x0000000457627825 */ /* 0x002fca00078e0062 */
[----:B------:R1:W-:Y:S02]  /*7180*/  STG.E desc[UR12][R98.64], R36 ;  /* 0x0000002462007986 */ /* 0x0003e4000c10190c */
.L_x_17996:
[----:B------:R-:W-:Y:S02]  /*7190*/  VIADD R88, R88, 0x80 ;  /* 0x0000008058587836 */ /* 0x000fe40000000000 */
[----:B------:R-:W-:-:S07]  /*71a0*/  VIADD R87, R87, 0x80 ;  /* 0x0000008057577836 */ /* 0x000fce0000000000 */
.L_x_17947:
[----:B------:R-:W-:Y:S05]  /*71b0*/  BSYNC.RECONVERGENT B0 ;  /* 0x0000000000007941 */ /* 0x000fea0003800200 */
.L_x_17946:
[----:B------:R-:W-:Y:S01]  /*71c0*/  ISETP.GE.U32.AND P1, PT, R49, 0x180, PT ;  /* 0x000001803100780c */ /* 0x000fe20003f26070 */
[----:B------:R-:W-:Y:S03]  /*71d0*/  BSSY.RECONVERGENT B0, `(.L_x_17997) ;  /* 0x00002ce000007945 */ /* 0x000fe60003800200 */
[----:B------:R-:W-:-:S09]  /*71e0*/  P2R R94, PR, RZ, 0x2 ;  /* 0x00000002ff5e7803 */ /* 0x000fd20000000000 */
[----:B------:R-:W-:Y:S05]  /*71f0*/  @!P1 BRA `(.L_x_17998) ;  /* 0x0000002c002c9947 */ /* 0x000fea0003800000 */
[----:B------:R-:W-:Y:S01]  /*7200*/  ISETP.NE.U32.AND P1, PT, RZ, UR18, PT ;  /* 0x00000012ff007c0c */ /* 0x000fe2000bf25070 */
[----:B------:R-:W2:Y:S03]  /*7210*/  @P3 LDC.64 R22, c[0x0][0x390] ;  /* 0x0000e400ff163b82 */ /* 0x000ea60000000a00 */
[----:B------:R-:W-:-:S13]  /*7220*/  ISETP.NE.AND.EX P1, PT, RZ, UR19, PT, P1 ;  /* 0x00000013ff007c0c */ /* 0x000fda000bf25310 */
[----:B------:R-:W3:Y:S01]  /*7230*/  @P1 LDC.64 R20, c[0x0][0x3a0] ;  /* 0x0000e800ff141b82 */ /* 0x000ee20000000a00 */
[----:B--2---:R-:W-:-:S05]  /*7240*/  @P3 IMAD.WIDE.U32 R22, R87, 0x10, R22 ;  /* 0x0000001057163825 */ /* 0x004fca00078e0016 */
[----:B-----5:R2:W5:Y:S01]  /*7250*/  @P3 LDG.E.128 R4, desc[UR12][R22.64] ;  /* 0x0000000c16043981 */ /* 0x020562000c1e1d00 */
[----:B---3--:R-:W-:-:S05]  /*7260*/  @P1 IMAD.WIDE.U32 R20, R88, 0x10, R20 ;  /* 0x0000001058141825 */ /* 0x008fca00078e0014 */
[----:B------:R2:W5:Y:S01]  /*7270*/  @P1 LDG.E.128 R8, desc[UR12][R20.64] ;  /* 0x0000000c14081981 */ /* 0x000562000c1e1d00 */
[----:B------:R-:W-:Y:S05]  /*7280*/  @!P1 BRA `(.L_x_17999) ;  /* 0x0000001400649947 */ /* 0x000fea0003800000 */
[----:B------:R-:W-:Y:S01]  /*7290*/  ISETP.GT.AND P1, PT, R39, RZ, PT ;  /* 0x000000ff2700720c */ /* 0x000fe20003f24270 */
[----:B-1----:R-:W-:Y:S01]  /*72a0*/  IMAD.MOV.U32 R36, RZ, RZ, R66 ;  /* 0x000000ffff247224 */ /* 0x002fe200078e0042 */
        /* <DEDUP_REMOVED lines=19> */
.L_x_18003:
        /* <DEDUP_REMOVED lines=13> */
.L_x_18005:
[----:B------:R-:W-:Y:S05]  /*74b0*/  BSYNC.RECONVERGENT B2 ;  /* 0x0000000000027941 */ /* 0x000fea0003800200 */
.L_x_18004:
        /* <DEDUP_REMOVED lines=42> */
.L_x_18002:
[----:B------:R-:W-:Y:S05]  /*7760*/  BSYNC.RECONVERGENT B1 ;  /* 0x0000000000017941 */ /* 0x000fea0003800200 */
.L_x_18001:
        /* <DEDUP_REMOVED lines=11> */
.L_x_18000:
        /* <DEDUP_REMOVED lines=16> */
.L_x_18009:
        /* <DEDUP_REMOVED lines=13> */
.L_x_18011:
[----:B------:R-:W-:Y:S05]  /*79f0*/  BSYNC.RECONVERGENT B2 ;  /* 0x0000000000027941 */ /* 0x000fea0003800200 */
.L_x_18010:
        /* <DEDUP_REMOVED lines=43> */
.L_x_18008:
[----:B------:R-:W-:Y:S05]  /*7cb0*/  BSYNC.RECONVERGENT B1 ;  /* 0x0000000000017941 */ /* 0x000fea0003800200 */
.L_x_18007:
[----:B------:R-:W-:Y:S01]  /*7cc0*/  HFMA2 R37, -RZ, RZ, 0.1171875, 0 ;  /* 0x2f800000ff257431 */ /* 0x000fe200000001ff */
[----:B------:R-:W-:Y:S01]  /*7cd0*/  I2FP.F32.U32 R22, R21 ;  /* 0x0000001500167245 */ /* 0x000fe20000201000 */
[----:B------:R-:W-:Y:S01]  /*7ce0*/  FMUL.FTZ R21, R5, UR17 ;  /* 0x0000001105157c20 */ /* 0x000fe20008410000 */
[----:B------:R-:W-:-:S03]  /*7cf0*/  HADD2.F32 R38, -RZ, R79.H1_H1 ;  /* 0x3000004fff267230 */ /* 0x000fc60000004100 */
[----:B------:R-:W-:Y:S01]  /*7d00*/  FMUL.FTZ R21, R21, UR16 ;  /* 0x0000001015157c20 */ /* 0x000fe20008410000 */
[----:B------:R-:W-:-:S05]  /*7d10*/  FFMA.FTZ R22, R22, R37, 1.1641532182693481445e-10 ;  /* 0x2f00000016167423 */ /* 0x000fca0000010025 */
[----:B------:R-:W-:-:S04]  /*7d20*/  FSETP.GTU.FTZ.AND P2, PT, R22, UR22, PT ;  /* 0x0000001616007c0b */ /* 0x000fc8000bf5c000 */
[----:B------:R-:W-:Y:S02]  /*7d30*/  FSEL R56, R21, RZ, !P2 ;  /* 0x000000ff15387208 */ /* 0x000fe40005000000 */
[----:B------:R-:W-:-:S03]  /*7d40*/  SEL R22, RZ, 0x1, P2 ;  /* 0x00000001ff167807 */ /* 0x000fc60001000000 */
[----:B------:R-:W-:Y:S01]  /*7d50*/  FFMA.FTZ R21, R56, R38, R9 ;  /* 0x0000002638157223 */ /* 0x000fe20000010009 */
[----:B------:R-:W-:-:S07]  /*7d60*/  PRMT R67, R22, 0x7610, R67 ;  /* 0x0000761016437816 */ /* 0x000fce0000000043 */
.L_x_18006:
        /* <DEDUP_REMOVED lines=16> */
.L_x_18015:
        /* <DEDUP_REMOVED lines=13> */
.L_x_18017:
[----:B------:R-:W-:Y:S05]  /*7f40*/  BSYNC.RECONVERGENT B2 ;  /* 0x0000000000027941 */ /* 0x000fea0003800200 */
.L_x_18016:
        /* <DEDUP_REMOVED lines=43> */
.L_x_18014:
[----:B------:R-:W-:Y:S05]  /*8200*/  BSYNC.RECONVERGENT B1 ;  /* 0x0000000000017941 */ /* 0x000fea0003800200 */
.L_x_18013:
[----:B------:R-:W-:Y:S01]  /*8210*/  I2FP.F32.U32 R23, R22 ;  /* 0x0000001600177245 */ /* 0x000fe20000201000 */
[----:B------:R-:W-:Y:S02]  /*8220*/  IMAD.MOV.U32 R22, RZ, RZ, 0x2f800000 ;  /* 0x2f800000ff167424 */ /* 0x000fe400078e00ff */
[----:B------:R-:W-:Y:S01]  /*8230*/  FMUL.FTZ R99, R6, UR17 ;  /* 0x0000001106637c20 */ /* 0x000fe20008410000 */
[----:B0-----:R-:W-:Y:S02]  /*8240*/  HADD2.F32 R97, -RZ, R80.H0_H0 ;  /* 0x20000050ff617230 */ /* 0x001fe40000004100 */
[----:B------:R-:W-:Y:S01]  /*8250*/  FFMA.FTZ R22, R23, R22, 1.1641532182693481445e-10 ;  /* 0x2f00000017167423 */ /* 0x000fe20000010016 */
[----:B------:R-:W-:-:S04]  /*8260*/  FMUL.FTZ R99, R99, UR16 ;  /* 0x0000001063637c20 */ /* 0x000fc80008410000 */
[----:B------:R-:W-:-:S04]  /*8270*/  FSETP.GTU.FTZ.AND P2, PT, R22, UR22, PT ;  /* 0x0000001616007c0b */ /* 0x000fc8000bf5c000 */
[----:B------:R-:W-:Y:S02]  /*8280*/  FSEL R99, R99, RZ, !P2 ;  /* 0x000000ff63637208 */ /* 0x000fe40005000000 */
[----:B------:R-:W-:-:S03]  /*8290*/  SEL R23, RZ, 0x1, P2 ;  /* 0x00000001ff177807 */ /* 0x000fc60001000000 */
[----:B------:R-:W-:Y:S01]  /*82a0*/  FFMA.FTZ R22, R99, R97, R10 ;  /* 0x0000006163167223 */ /* 0x000fe2000001000a */
[----:B------:R-:W-:-:S07]  /*82b0*/  PRMT R69, R23, 0x7610, R69 ;  /* 0x0000761017457816 */ /* 0x000fce0000000045 */
.L_x_18012:
        /* <DEDUP_REMOVED lines=16> */
.L_x_18021:
        /* <DEDUP_REMOVED lines=13> */
.L_x_18023:
[----:B------:R-:W-:Y:S05]  /*8490*/  BSYNC.RECONVERGENT B2 ;  /* 0x0000000000027941 */ /* 0x000fea0003800200 */
.L_x_18022:
        /* <DEDUP_REMOVED lines=43> */
.L_x_18020:
[----:B------:R-:W-:Y:S05]  /*8750*/  BSYNC.RECONVERGENT B1 ;  /* 0x0000000000017941 */ /* 0x000fea0003800200 */
.L_x_18019:
        /* <DEDUP_REMOVED lines=12> */
.L_x_17999:
[----:B--2---:R-:W-:Y:S01]  /*8820*/  IMAD.MOV.U32 R22, RZ, RZ, R56 ;  /* 0x000000ffff167224 */ /* 0x004fe200078e0038 */
[----:B-1----:R-:W-:Y:S01]  /*8830*/  MOV R36, R66 ;  /* 0x0000004200247202 */ /* 0x002fe20000000f00 */
[----:B------:R-:W-:Y:S01]  /*8840*/  IMAD.MOV.U32 R20, RZ, RZ, RZ ;  /* 0x000000ffff147224 */ /* 0x000fe200078e00ff */
        /* <DEDUP_REMOVED lines=17> */
.L_x_18027:
        /* <DEDUP_REMOVED lines=13> */
.L_x_18029:
[----:B------:R-:W-:Y:S05]  /*8a30*/  BSYNC.RECONVERGENT B2 ;  /* 0x0000000000027941 */ /* 0x000fea0003800200 */
.L_x_18028:
        /* <DEDUP_REMOVED lines=42> */
.L_x_18026:
[----:B------:R-:W-:Y:S05]  /*8ce0*/  BSYNC.RECONVERGENT B1 ;  /* 0x0000000000017941 */ /* 0x000fea0003800200 */
.L_x_18025:
        /* <DEDUP_REMOVED lines=11> */
.L_x_18024:
        /* <DEDUP_REMOVED lines=16> */
.L_x_18033:
        /* <DEDUP_REMOVED lines=13> */
.L_x_18035:
[----:B------:R-:W-:Y:S05]  /*8f70*/  BSYNC.RECONVERGENT B2 ;  /* 0x0000000000027941 */ /* 0x000fea0003800200 */
.L_x_18034:
        /* <DEDUP_REMOVED lines=43> */
.L_x_18032:
[----:B------:R-:W-:Y:S05]  /*9230*/  BSYNC.RECONVERGENT B1 ;  /* 0x0000000000017941 */ /* 0x000fea0003800200 */
.L_x_18031:
[----:B------:R-:W-:Y:S01]  /*9240*/  HFMA2 R37, -RZ, RZ, 0.1171875, 0 ;  /* 0x2f800000ff257431 */ /* 0x000fe200000001ff */
[----:B------:R-:W-:Y:S01]  /*9250*/  I2FP.F32.U32 R22, R21 ;  /* 0x0000001500167245 */ /* 0x000fe20000201000 */
[----:B-----5:R-:W-:-:S04]  /*9260*/  FMUL.FTZ R21, R5, UR17 ;  /* 0x0000001105157c20 */ /* 0x020fc80008410000 */
[----:B------:R-:W-:Y:S01]  /*9270*/  FMUL.FTZ R38, R21, UR16 ;  /* 0x0000001015267c20 */ /* 0x000fe20008410000 */
[----:B------:R-:W-:Y:S02]  /*9280*/  HADD2.F32 R21, -RZ, R79.H1_H1 ;  /* 0x3000004fff157230 */ /* 0x000fe40000004100 */
[----:B------:R-:W-:-:S05]  /*9290*/  FFMA.FTZ R22, R22, R37, 1.1641532182693481445e-10 ;  /* 0x2f00000016167423 */ /* 0x000fca0000010025 */
[----:B------:R-:W-:-:S04]  /*92a0*/  FSETP.GTU.FTZ.AND P1, PT, R22, UR22, PT ;  /* 0x0000001616007c0b */ /* 0x000fc8000bf3c000 */
[----:B------:R-:W-:Y:S02]  /*92b0*/  FSEL R38, R38, RZ, !P1 ;  /* 0x000000ff26267208 */ /* 0x000fe40004800000 */
[----:B------:R-:W-:-:S03]  /*92c0*/  SEL R22, RZ, 0x1, P1 ;  /* 0x00000001ff167807 */ /* 0x000fc60000800000 */
[----:B------:R-:W-:Y:S01]  /*92d0*/  FMUL.FTZ R21, R21, R38 ;  /* 0x0000002615157220 */ /* 0x000fe20000410000 */
[----:B------:R-:W-:-:S07]  /*92e0*/  PRMT R67, R22, 0x7610, R67 ;  /* 0x0000761016437816 */ /* 0x000fce0000000043 */
.L_x_18030:
[----:B------:R-:W-:Y:S01]  /*92f0*/  IMAD.MOV.U32 R37, RZ, RZ, R23 ;  /* 0x000000ffff257224 */ /* 0x000fe200078e0017 */
[----:B------:R-:W-:Y:S01]  /*9300*/  MOV R22, RZ ;  /* 0x000000ff00167202 */ /* 0x000fe20000000f00 */
        /* <DEDUP_REMOVED lines=14> */
.L_x_18039:
        /* <DEDUP_REMOVED lines=13> */
.L_x_18041:
[----:B------:R-:W-:Y:S05]  /*94c0*/  BSYNC.RECONVERGENT B2 ;  /* 0x0000000000027941 */ /* 0x000fea0003800200 */
.L_x_18040:
        /* <DEDUP_REMOVED lines=43> */
.L_x_18038:
[----:B------:R-:W-:Y:S05]  /*9780*/  BSYNC.RECONVERGENT B1 ;  /* 0x0000000000017941 */ /* 0x000fea0003800200 */
.L_x_18037:
[----:B------:R-:W-:Y:S01]  /*9790*/  I2FP.F32.U32 R23, R22 ;  /* 0x0000001600177245 */ /* 0x000fe20000201000 */
[----:B------:R-:W-:Y:S02]  /*97a0*/  HFMA2 R22, -RZ, RZ, 0.1171875, 0 ;  /* 0x2f800000ff167431 */ /* 0x000fe400000001ff */
[----:B0----5:R-:W-:-:S04]  /*97b0*/  FMUL.FTZ R97, R6, UR17 ;  /* 0x0000001106617c20 */ /* 0x021fc80008410000 */
[----:B------:R-:W-:Y:S01]  /*97c0*/  FMUL.FTZ R97, R97, UR16 ;  /* 0x0000001061617c20 */ /* 0x000fe20008410000 */
[----:B------:R-:W-:-:S05]  /*97d0*/  FFMA.FTZ R22, R23, R22, 1.1641532182693481445e-10 ;  /* 0x2f00000017167423 */ /* 0x000fca0000010016 */
[----:B------:R-:W-:Y:S01]  /*97e0*/  FSETP.GTU.FTZ.AND P1, PT, R22, UR22, PT ;  /* 0x0000001616007c0b */ /* 0x000fe2000bf3c000 */
[----:B------:R-:W-:-:S03]  /*97f0*/  HADD2.F32 R22, -RZ, R80.H0_H0 ;  /* 0x20000050ff167230 */ /* 0x000fc60000004100 */
[----:B------:R-:W-:Y:S02]  /*9800*/  FSEL R97, R97, RZ, !P1 ;  /* 0x000000ff61617208 */ /* 0x000fe40004800000 */
[----:B------:R-:W-:-:S03]  /*9810*/  SEL R23, RZ, 0x1, P1 ;  /* 0x00000001ff177807 */ /* 0x000fc60000800000 */
[----:B------:R-:W-:Y:S01]  /*9820*/  FMUL.FTZ R22, R22, R97 ;  /* 0x0000006116167220 */ /* 0x000fe20000410000 */
[----:B------:R-:W-:-:S07]  /*9830*/  PRMT R69, R23, 0x7610, R69 ;  /* 0x0000761017457816 */ /* 0x000fce0000000045 */
.L_x_18036:
        /* <DEDUP_REMOVED lines=16> */
.L_x_18044:
        /* <DEDUP_REMOVED lines=13> */
.L_x_18046:
[----:B------:R-:W-:Y:S05]  /*9a10*/  BSYNC.RECONVERGENT B2 ;  /* 0x0000000000027941 */ /* 0x000fea0003800200 */
.L_x_18045:
        /* <DEDUP_REMOVED lines=43> */
.L_x_18043:
[----:B------:R-:W-:Y:S05]  /*9cd0*/  BSYNC.RECONVERGENT B1 ;  /* 0x0000000000017941 */ /* 0x000fea0003800200 */
.L_x_18042:
[----:B------:R-:W-:Y:S01]  /*9ce0*/  I2FP.F32.U32 R66, R23 ;  /* 0x0000001700427245 */ /* 0x000fe20000201000 */
[----:B------:R-:W-:Y:S02]  /*9cf0*/  HFMA2 R23, -RZ, RZ, 0.1171875, 0 ;  /* 0x2f800000ff177431 */ /* 0x000fe400000001ff */
[----:B-----5:R-:W-:-:S04]  /*9d00*/  FMUL.FTZ R38, R7, UR17 ;  /* 0x0000001107267c20 */ /* 0x020fc80008410000 */
        /* <DEDUP_REMOVED lines=8> */
.L_x_18018:
[----:B0-----:R-:W0:Y:S01]  /*9d90*/  LDC.64 R96, c[0x0][0x3a8] ;  /* 0x0000ea00ff607b82 */ /* 0x001e220000000a00 */
        /* <DEDUP_REMOVED lines=10> */
[----:B------:R-:W-:-:S05]  /*9e40*/  IMAD R38, R97, 0x1000000, R38 ;  /* 0x0100000061267824 */ /* 0x000fca00078e0226 */
[----:B------:R-:W-:-:S05]  /*9e50*/  LEA R37, R37, R38, 0x8 ;  /* 0x0000002625257211 */ /* 0x000fca00078e40ff */
[----:B------:R-:W-:Y:S02]  /*9e60*/  IMAD.IADD R36, R37, 0x1, R36 ;  /* 0x0000000125247824 */ /* 0x000fe400078e0224 */
[----:B-1----:R-:W-:-:S05]  /*9e70*/  IMAD.WIDE.U32 R98, R87, 0x4, R98 ;  /* 0x0000000457627825 */ /* 0x002fca00078e0062 */
[----:B------:R1:W-:Y:S02]  /*9e80*/  STG.E desc[UR12][R98.64], R36 ;  /* 0x0000002462007986 */ /* 0x0003e4000c10190c */
.L_x_18047:
[----:B------:R-:W-:Y:S01]  /*9e90*/  IADD3 R88, PT, PT, R88, 0x80, RZ ;  /* 0x0000008058587810 */ /* 0x000fe20007ffe0ff */
[----:B------:R-:W-:-:S07]  /*9ea0*/  VIADD R87, R87, 0x80 ;  /* 0x0000008057577836 */ /* 0x000fce0000000000 */
.L_x_17998:
[----:B------:R-:W-:Y:S05]  /*9eb0*/  BSYNC.RECONVERGENT B0 ;  /* 0x0000000000007941 */ /* 0x000fea0003800200 */
.L_x_17997:
        /* <DEDUP_REMOVED lines=34> */
.L_x_18054:
        /* <DEDUP_REMOVED lines=13> */
.L_x_18056:
[----:B------:R-:W-:Y:S05]  /*a1b0*/  BSYNC.RECONVERGENT B2 ;  /* 0x0000000000027941 */ /* 0x000fea0003800200 */
.L_x_18055:
        /* <DEDUP_REMOVED lines=42> */
.L_x_18053:
[----:B------:R-:W-:Y:S05]  /*a460*/  BSYNC.RECONVERGENT B1 ;  /* 0x0000000000017941 */ /* 0x000fea0003800200 */
.L_x_18052:
        /* <DEDUP_REMOVED lines=11> */
.L_x_18051:
        /* <DEDUP_REMOVED lines=16> */
.L_x_18060:
        /* <DEDUP_REMOVED lines=13> */
.L_x_18062:
[----:B------:R-:W-:Y:S05]  /*a6f0*/  BSYNC.RECONVERGENT B2 ;  /* 0x0000000000027941 */ /* 0x000fea0003800200 */
.L_x_18061:
        /* <DEDUP_REMOVED lines=43> */
.L_x_18059:
[----:B------:R-:W-:Y:S05]  /*a9b0*/  BSYNC.RECONVERGENT B1 ;  /* 0x0000000000017941 */ /* 0x000fea0003800200 */
.L_x_18058:
[----:B------:R-:W-:Y:S01]  /*a9c0*/  I2FP.F32.U32 R26, R25 ;  /* 0x00000019001a7245 */ /* 0x000fe20000201000 */
[----:B------:R-:W-:Y:S02]  /*a9d0*/  HFMA2 R25, -RZ, RZ, 0.1171875, 0 ;  /* 0x2f800000ff197431 */ /* 0x000fe400000001ff */
        /* <DEDUP_REMOVED lines=9> */
.L_x_18057:
        /* <DEDUP_REMOVED lines=16> */
.L_x_18066:
        /* <DEDUP_REMOVED lines=13> */
.L_x_18068:
[----:B------:R-:W-:Y:S05]  /*ac40*/  BSYNC.RECONVERGENT B2 ;  /* 0x0000000000027941 */ /* 0x000fea0003800200 */
.L_x_18067:
        /* <DEDUP_REMOVED lines=43> */
.L_x_18065:
[----:B------:R-:W-:Y:S05]  /*af00*/  BSYNC.RECONVERGENT B1 ;  /* 0x0000000000017941 */ /* 0x000fea0003800200 */
.L_x_18064:
[----:B------:R-:W-:Y:S01]  /*af10*/  I2FP.F32.U32 R27, R26 ;  /* 0x0000001a001b7245 */ /* 0x000fe20000201000 */
[----:B------:R-:W-:Y:S02]  /*af20*/  HFMA2 R26, -RZ, RZ, 0.1171875, 0 ;  /* 0x2f800000ff1a7431 */ /* 0x000fe400000001ff */
[----:B------:R-:W-:Y:S01]  /*af30*/  FMUL.FTZ R99, R6, UR17 ;  /* 0x0000001106637c20 */ /* 0x000fe20008410000 */
[----:B0-----:R-:W-:-:S03]  /*af40*/  HADD2.F32 R97, -RZ, R78.H0_H0 ;  /* 0x2000004eff617230 */ /* 0x001fc60000004100 */
[----:B------:R-:W-:Y:S01]  /*af50*/  FMUL.FTZ R99, R99, UR16 ;  /* 0x0000001063637c20 */ /* 0x000fe20008410000 */
[----:B------:R-:W-:-:S05]  /*af60*/  FFMA.FTZ R26, R27, R26, 1.1641532182693481445e-10 ;  /* 0x2f0000001b1a7423 */ /* 0x000fca000001001a */
[----:B------:R-:W-:-:S04]  /*af70*/  FSETP.GTU.FTZ.AND P2, PT, R26, UR22, PT ;  /* 0x000000161a007c0b */ /* 0x000fc8000bf5c000 */
[----:B------:R-:W-:Y:S02]  /*af80*/  FSEL R99, R99, RZ, !P2 ;  /* 0x000000ff63637208 */ /* 0x000fe40005000000 */
[----:B------:R-:W-:-:S03]  /*af90*/  SEL R27, RZ, 0x1, P2 ;  /* 0x00000001ff1b7807 */ /* 0x000fc60001000000 */
[----:B------:R-:W-:Y:S01]  /*afa0*/  FFMA.FTZ R26, R99, R97, R10 ;  /* 0x00000061631a7223 */ /* 0x000fe2000001000a */
[----:B------:R-:W-:-:S07]  /*afb0*/  PRMT R69, R27, 0x7610, R69 ;  /* 0x000076101b457816 */ /* 0x000fce0000000045 */
.L_x_18063:
        /* <DEDUP_REMOVED lines=16> */
.L_x_18072:
        /* <DEDUP_REMOVED lines=13> */
.L_x_18074:
[----:B------:R-:W-:Y:S05]  /*b190*/  BSYNC.RECONVERGENT B2 ;  /* 0x0000000000027941 */ /* 0x000fea0003800200 */
.L_x_18073:
        /* <DEDUP_REMOVED lines=43> */
.L_x_18071:
[----:B------:R-:W-:Y:S05]  /*b450*/  BSYNC.RECONVERGENT B1 ;  /* 0x0000000000017941 */ /* 0x000fea0003800200 */
.L_x_18070:
[----:B------:R-:W-:Y:S01]  /*b460*/  I2FP.F32.U32 R38, R27 ;  /* 0x0000001b00267245 */ /* 0x000fe20000201000 */
[----:B------:R-:W-:Y:S02]  /*b470*/  HFMA2 R27, -RZ, RZ, 0.1171875, 0 ;  /* 0x2f800000ff1b7431 */ /* 0x000fe400000001ff */
[----:B------:R-:W-:-:S04]  /*b480*/  FMUL.FTZ R66, R7, UR17 ;  /* 0x0000001107427c20 */ /* 0x000fc80008410000 */
        /* <DEDUP_REMOVED lines=9> */
.L_x_18050:
[----:B--2---:R-:W-:Y:S01]  /*b520*/  IMAD.MOV.U32 R26, RZ, RZ, R56 ;  /* 0x000000ffff1a7224 */ /* 0x004fe200078e0038 */
[----:B-1----:R-:W-:Y:S01]  /*b530*/  MOV R36, R66 ;  /* 0x0000004200247202 */ /* 0x002fe20000000f00 */
[----:B------:R-:W-:Y:S01]  /*b540*/  IMAD.MOV.U32 R24, RZ, RZ, RZ ;  /* 0x000000ffff187224 */ /* 0x000fe200078e00ff */
        /* <DEDUP_REMOVED lines=17> */
.L_x_18078:
        /* <DEDUP_REMOVED lines=13> */
.L_x_18080:
[----:B------:R-:W-:Y:S05]  /*b730*/  BSYNC.RECONVERGENT B2 ;  /* 0x0000000000027941 */ /* 0x000fea0003800200 */
.L_x_18079:
        /* <DEDUP_REMOVED lines=42> */
.L_x_18077:
[----:B------:R-:W-:Y:S05]  /*b9e0*/  BSYNC.RECONVERGENT B1 ;  /* 0x0000000000017941 */ /* 0x000fea0003800200 */
.L_x_18076:
[----:B------:R-:W-:Y:S01]  /*b9f0*/  I2FP.F32.U32 R25, R24 ;  /* 0x0000001800197245 */ /* 0x000fe20000201000 */
[----:B------:R-:W-:Y:S02]  /*ba00*/  IMAD.MOV.U32 R38, RZ, RZ, 0x2f800000 ;  /* 0x2f800000ff267424 */ /* 0x000fe400078e00ff */
[----:B-----5:R-:W-:Y:S02]  /*ba10*/  FMUL.FTZ R24, R4, UR17 ;  /* 0x0000001104187c20 */ /* 0x020fe40008410000 */
[----:B------:R-:W-:Y:S02]  /*ba20*/  FFMA.FTZ R25, R25, R38, 1.1641532182693481445e-10 ;  /* 0x2f00000019197423 */ /* 0x000fe40000010026 */
[----:B------:R-:W-:Y:S01]  /*ba30*/  FMUL.FTZ R27, R24, UR16 ;  /* 0x00000010181b7c20 */ /* 0x000fe20008410000 */
[----:B------:R-:W-:Y:S02]  /*ba40*/  HADD2.F32 R24, -RZ, R78.H1_H1 ;  /* 0x3000004eff187230 */ /* 0x000fe40000004100 */
[----:B------:R-:W-:-:S04]  /*ba50*/  FSETP.GTU.FTZ.AND P1, PT, R25, UR22, PT ;  /* 0x0000001619007c0b */ /* 0x000fc8000bf3c000 */
[----:B------:R-:W-:Y:S02]  /*ba60*/  FSEL R27, R27, RZ, !P1 ;  /* 0x000000ff1b1b7208 */ /* 0x000fe40004800000 */
[----:B------:R-:W-:-:S03]  /*ba70*/  SEL R25, RZ, 0x1, P1 ;  /* 0x00000001ff197807 */ /* 0x000fc60000800000 */
[----:B------:R-:W-:Y:S01]  /*ba80*/  FMUL.FTZ R24, R24, R27 ;  /* 0x0000001b18187220 */ /* 0x000fe20000410000 */
[----:B------:R-:W-:-:S07]  /*ba90*/  PRMT R65, R25, 0x7610, R65 ;  /* 0x0000761019417816 */ /* 0x000fce0000000041 */
.L_x_18075:
[----:B------:R-:W-:Y:S01]  /*baa0*/  MOV R27, R26 ;  /* 0x0000001a001b7202 */ /* 0x000fe20000000f00 */
[----:B------:R-:W-:Y:S01]  /*bab0*/  IMAD.MOV.U32 R25, RZ, RZ, RZ ;  /* 0x000000ffff197224 */ /* 0x000fe200078e00ff */
        /* <DEDUP_REMOVED lines=14> */
.L_x_18084:
        /* <DEDUP_REMOVED lines=13> */
.L_x_18086:
[----:B------:R-:W-:Y:S05]  /*bc70*/  BSYNC.RECONVERGENT B2 ;  /* 0x0000000000027941 */ /* 0x000fea0003800200 */
.L_x_18085:
        /* <DEDUP_REMOVED lines=43> */
.L_x_18083:
[----:B------:R-:W-:Y:S05]  /*bf30*/  BSYNC.RECONVERGENT B1 ;  /* 0x0000000000017941 */ /* 0x000fea0003800200 */
.L_x_18082:
        /* <DEDUP_REMOVED lines=9> */
[----:B------:R-:W-:Y:S01]  /*bfd0*/  FMUL.FTZ R25, R25, R38 ;  /* 0x0000002619197220 */ /* 0x000fe20000410000 */
[----:B------:R-:W-:-:S07]  /*bfe0*/  PRMT R67, R26, 0x7610, R67 ;  /* 0x000076101a437816 */ /* 0x000fce0000000043 */
.L_x_18081:
        /* <DEDUP_REMOVED lines=16> */
.L_x_18090:
        /* <DEDUP_REMOVED lines=13> */
.L_x_18092:
[----:B------:R-:W-:Y:S05]  /*c1c0*/  BSYNC.RECONVERGENT B2 ;  /* 0x0000000000027941 */ /* 0x000fea0003800200 */
.L_x_18091:
        /* <DEDUP_REMOVED lines=43> */
.L_x_18089:
[----:B------:R-:W-:Y:S05]  /*c480*/  BSYNC.RECONVERGENT B1 ;  /* 0x0000000000017941 */ /* 0x000fea0003800200 */
.L_x_18088:
[----:B------:R-:W-:Y:S01]  /*c490*/  I2FP.F32.U32 R27, R26 ;  /* 0x0000001a001b7245 */ /* 0x000fe20000201000 */
[----:B------:R-:W-:Y:S02]  /*c4a0*/  IMAD.MOV.U32 R26, RZ, RZ, 0x2f800000 ;  /* 0x2f800000ff1a7424 */ /* 0x000fe400078e00ff */
[----:B0----5:R-:W-:Y:S02]  /*c4b0*/  FMUL.FTZ R97, R6, UR17 ;  /* 0x0000001106617c20 */ /* 0x021fe40008410000 */
        /* <DEDUP_REMOVED lines=8> */
.L_x_18087:
        /* <DEDUP_REMOVED lines=16> */
.L_x_18095:
        /* <DEDUP_REMOVED lines=13> */
.L_x_18097:
[----:B------:R-:W-:Y:S05]  /*c710*/  BSYNC.RECONVERGENT B2 ;  /* 0x0000000000027941 */ /* 0x000fea0003800200 */
.L_x_18096:
        /* <DEDUP_REMOVED lines=43> */
.L_x_18094:
[----:B------:R-:W-:Y:S05]  /*c9d0*/  BSYNC.RECONVERGENT B1 ;  /* 0x0000000000017941 */ /* 0x000fea0003800200 */
.L_x_18093:
        /* <DEDUP_REMOVED lines=11> */
.L_x_18069:
[----:B0-----:R-:W0:Y:S01]  /*ca90*/  LDC.64 R96, c[0x0][0x3a8] ;  /* 0x0000ea00ff607b82 */ /* 0x001e220000000a00 */
        /* <DEDUP_REMOVED lines=9> */
[----:B------:R-:W-:Y:S02]  /*cb30*/  LOP3.LUT R36, R65, 0xff, RZ, 0xc0, !PT ;  /* 0x000000ff41247812 */ /* 0x000fe400078ec0ff */
[----:B------:R-:W-:-:S05]  /*cb40*/  LEA R38, R97, R38, 0x18 ;  /* 0x0000002661267211 */ /* 0x000fca00078ec0ff */
[----:B------:R-:W-:-:S05]  /*cb50*/  IMAD R37, R37, 0x100, R38 ;  /* 0x0000010025257824 */ /* 0x000fca00078e0226 */
[----:B------:R-:W-:Y:S01]  /*cb60*/  IADD3 R36, PT, PT, R37, R36, RZ ;  /* 0x0000002425247210 */ /* 0x000fe20007ffe0ff */
[----:B-1----:R-:W-:-:S05]  /*cb70*/  IMAD.WIDE.U32 R98, R87, 0x4, R98 ;  /* 0x0000000457627825 */ /* 0x002fca00078e0062 */
[----:B------:R1:W-:Y:S02]  /*cb80*/  STG.E desc[UR12][R98.64], R36 ;  /* 0x0000002462007986 */ /* 0x0003e4000c10190c */
.L_x_18098:
[----:B------:R-:W-:Y:S01]  /*cb90*/  VIADD R88, R88, 0x80 ;  /* 0x0000008058587836 */ /* 0x000fe20000000000 */
[----:B------:R-:W-:-:S07]  /*cba0*/  IADD3 R87, PT, PT, R87, 0x80, RZ ;  /* 0x0000008057577810 */ /* 0x000fce0007ffe0ff */
.L_x_18049:
[----:B------:R-:W-:Y:S05]  /*cbb0*/  BSYNC.RECONVERGENT B0 ;  /* 0x0000000000007941 */ /* 0x000fea0003800200 */
.L_x_18048:
[----:B------:R-:W-:Y:S01]  /*cbc0*/  ISETP.GE.U32.AND P1, PT, R49, 0x280, PT ;  /* 0x000002803100780c */ /* 0x000fe20003f26070 */
[----:B------:R-:W-:-:S12]  /*cbd0*/  BSSY.RECONVERGENT B0, `(.L_x_18099) ;  /* 0x00002cd000007945 */ /* 0x000fd80003800200 */
        /* <DEDUP_REMOVED lines=31> */
.L_x_18105:
        /* <DEDUP_REMOVED lines=13> */
.L_x_18107:
[----:B------:R-:W-:Y:S05]  /*cea0*/  BSYNC.RECONVERGENT B2 ;  /* 0x0000000000027941 */ /* 0x000fea0003800200 */
.L_x_18106:
        /* <DEDUP_REMOVED lines=42> */
.L_x_18104:
[----:B------:R-:W-:Y:S05]  /*d150*/  BSYNC.RECONVERGENT B1 ;  /* 0x0000000000017941 */ /* 0x000fea0003800200 */
.L_x_18103:
[----:B------:R-:W-:Y:S01]  /*d160*/  I2FP.F32.U32 R29, R28 ;  /* 0x0000001c001d7245 */ /* 0x000fe20000201000 */
[----:B------:R-:W-:Y:S02]  /*d170*/  IMAD.MOV.U32 R38, RZ, RZ, 0x2f800000 ;  /* 0x2f800000ff267424 */ /* 0x000fe400078e00ff */
[----:B------:R-:W-:Y:S02]  /*d180*/  FMUL.FTZ R28, R4, UR17 ;  /* 0x00000011041c7c20 */ /* 0x000fe40008410000 */
[----:B------:R-:W-:Y:S02]  /*d190*/  FFMA.FTZ R29, R29, R38, 1.1641532182693481445e-10 ;  /* 0x2f0000001d1d7423 */ /* 0x000fe40000010026 */
[----:B------:R-:W-:-:S03]  /*d1a0*/  FMUL.FTZ R28, R28, UR16 ;  /* 0x000000101c1c7c20 */ /* 0x000fc60008410000 */
[----:B------:R-:W-:-:S04]  /*d1b0*/  FSETP.GTU.FTZ.AND P4, PT, R29, UR22, PT ;  /* 0x000000161d007c0b */ /* 0x000fc8000bf9c000 */
[----:B------:R-:W-:Y:S01]  /*d1c0*/  FSEL R31, R28, RZ, !P4 ;  /* 0x000000ff1c1f7208 */ /* 0x000fe20006000000 */
[----:B------:R-:W-:Y:S01]  /*d1d0*/  HADD2.F32 R28, -RZ, R76.H1_H1 ;  /* 0x3000004cff1c7230 */ /* 0x000fe20000004100 */
[----:B------:R-:W-:-:S04]  /*d1e0*/  SEL R29, RZ, 0x1, P4 ;  /* 0x00000001ff1d7807 */ /* 0x000fc80002000000 */
[----:B------:R-:W-:Y:S01]  /*d1f0*/  FFMA.FTZ R28, R31, R28, R8 ;  /* 0x0000001c1f1c7223 */ /* 0x000fe20000010008 */
[----:B------:R-:W-:-:S07]  /*d200*/  PRMT R65, R29, 0x7610, R65 ;  /* 0x000076101d417816 */ /* 0x000fce0000000041 */
.L_x_18102:
        /* <DEDUP_REMOVED lines=16> */
.L_x_18111:
        /* <DEDUP_REMOVED lines=13> */
.L_x_18113:
[----:B------:R-:W-:Y:S05]  /*d3e0*/  BSYNC.RECONVERGENT B2 ;  /* 0x0000000000027941 */ /* 0x000fea0003800200 */
.L_x_18112:
        /* <DEDUP_REMOVED lines=43> */
.L_x_18110:
[----:B------:R-:W-:Y:S05]  /*d6a0*/  BSYNC.RECONVERGENT B1 ;  /* 0x0000000000017941 */ /* 0x000fea0003800200 */
.L_x_18109:
[----:B------:R-:W-:Y:S01]  /*d6b0*/  I2FP.F32.U32 R38, R29 ;  /* 0x0000001d00267245 */ /* 0x000fe20000201000 */
[----:B------:R-:W-:Y:S02]  /*d6c0*/  IMAD.MOV.U32 R29, RZ, RZ, 0x2f800000 ;  /* 0x2f800000ff1d7424 */ /* 0x000fe400078e00ff */
[----:B------:R-:W-:Y:S02]  /*d6d0*/  FMUL.FTZ R30, R5, UR17 ;  /* 0x00000011051e7c20 */ /* 0x000fe40008410000 */
[----:B------:R-:W-:Y:S02]  /*d6e0*/  FFMA.FTZ R29, R38, R29, 1.1641532182693481445e-10 ;  /* 0x2f000000261d7423 */ /* 0x000fe4000001001d */
[----:B------:R-:W-:Y:S01]  /*d6f0*/  FMUL.FTZ R30, R30, UR16 ;  /* 0x000000101e1e7c20 */ /* 0x000fe20008410000 */
[----:B------:R-:W-:Y:S02]  /*d700*/  HADD2.F32 R38, -RZ, R75.H1_H1 ;  /* 0x3000004bff267230 */ /* 0x000fe40000004100 */
[----:B------:R-:W-:-:S04]  /*d710*/  FSETP.GTU.FTZ.AND P4, PT, R29, UR22, PT ;  /* 0x000000161d007c0b */ /* 0x000fc8000bf9c000 */
[----:B------:R-:W-:Y:S02]  /*d720*/  FSEL R56, R30, RZ, !P4 ;  /* 0x000000ff1e387208 */ /* 0x000fe40006000000 */
[----:B------:R-:W-:-:S03]  /*d730*/  SEL R30, RZ, 0x1, P4 ;  /* 0x00000001ff1e7807 */ /* 0x000fc60002000000 */
[----:B------:R-:W-:Y:S01]  /*d740*/  FFMA.FTZ R29, R56, R38, R9 ;  /* 0x00000026381d7223 */ /* 0x000fe20000010009 */
[----:B------:R-:W-:-:S07]  /*d750*/  PRMT R67, R30, 0x7610, R67 ;  /* 0x000076101e437816 */ /* 0x000fce0000000043 */
.L_x_18108:
        /* <DEDUP_REMOVED lines=16> */
.L_x_18117:
        /* <DEDUP_REMOVED lines=13> */
.L_x_18119:
[----:B------:R-:W-:Y:S05]  /*d930*/  BSYNC.RECONVERGENT B2 ;  /* 0x0000000000027941 */ /* 0x000fea0003800200 */
.L_x_18118:
        /* <DEDUP_REMOVED lines=43> */
.L_x_18116:
[----:B------:R-:W-:Y:S05]  /*dbf0*/  BSYNC.RECONVERGENT B1 ;  /* 0x0000000000017941 */ /* 0x000fea0003800200 */
.L_x_18115:
        /* <DEDUP_REMOVED lines=11> */
.L_x_18114:
        /* <DEDUP_REMOVED lines=16> */
.L_x_18123:
        /* <DEDUP_REMOVED lines=13> */
.L_x_18125:
[----:B------:R-:W-:Y:S05]  /*de80*/  BSYNC.RECONVERGENT B2 ;  /* 0x0000000000027941 */ /* 0x000fea0003800200 */
.L_x_18124:
        /* <DEDUP_REMOVED lines=43> */
.L_x_18122:
[----:B------:R-:W-:Y:S05]  /*e140*/  BSYNC.RECONVERGENT B1 ;  /* 0x0000000000017941 */ /* 0x000fea0003800200 */
.L_x_18121:
        /* <DEDUP_REMOVED lines=12> */
.L_x_18101:
[----:B--2---:R-:W-:Y:S01]  /*e210*/  HFMA2 R28, -RZ, RZ, 0, 0 ;  /* 0x00000000ff1c7431 */ /* 0x004fe200000001ff */
[----:B------:R-:W-:Y:S01]  /*e220*/  MOV R30, R56 ;  /* 0x00000038001e7202 */ /* 0x000fe20000000f00 */
[----:B-1----:R-:W-:Y:S01]  /*e230*/  IMAD.MOV.U32 R36, RZ, RZ, R66 ;  /* 0x000000ffff247224 */ /* 0x002fe200078e0042 */
        /* <DEDUP_REMOVED lines=17> */
.L_x_18129:
        /* <DEDUP_REMOVED lines=13> */
.L_x_18131:
[----:B------:R-:W-:Y:S05]  /*e420*/  BSYNC.RECONVERGENT B2 ;  /* 0x0000000000027941 */ /* 0x000fea0003800200 */
.L_x_18130:
        /* <DEDUP_REMOVED lines=42> */
.L_x_18128:
[----:B------:R-:W-:Y:S05]  /*e6d0*/  BSYNC.RECONVERGENT B1 ;  /* 0x0000000000017941 */ /* 0x000fea0003800200 */
.L_x_18127:
        /* <DEDUP_REMOVED lines=11> */
.L_x_18126:
        /* <DEDUP_REMOVED lines=16> */
.L_x_18135:
        /* <DEDUP_REMOVED lines=13> */
.L_x_18137:
[----:B------:R-:W-:Y:S05]  /*e960*/  BSYNC.RECONVERGENT B2 ;  /* 0x0000000000027941 */ /* 0x000fea0003800200 */
.L_x_18136:
        /* <DEDUP_REMOVED lines=43> */
.L_x_18134:
[----:B------:R-:W-:Y:S05]  /*ec20*/  BSYNC.RECONVERGENT B1 ;  /* 0x0000000000017941 */ /* 0x000fea0003800200 */
.L_x_18133:
[----:B------:R-:W-:Y:S01]  /*ec30*/  I2FP.F32.U32 R30, R29 ;  /* 0x0000001d001e7245 */ /* 0x000fe20000201000 */
[----:B------:R-:W-:Y:S02]  /*ec40*/  HFMA2 R29, -RZ, RZ, 0.1171875, 0 ;  /* 0x2f800000ff1d7431 */ /* 0x000fe400000001ff */
[----:B-----5:R-:W-:-:S04]  /*ec50*/  FMUL.FTZ R38, R5, UR17 ;  /* 0x0000001105267c20 */ /* 0x020fc80008410000 */
[----:B------:R-:W-:Y:S01]  /*ec60*/  FMUL.FTZ R38, R38, UR16 ;  /* 0x0000001026267c20 */ /* 0x000fe20008410000 */
[----:B------:R-:W-:-:S05]  /*ec70*/  FFMA.FTZ R29, R30, R29, 1.1641532182693481445e-10 ;  /* 0x2f0000001e1d7423 */ /* 0x000fca000001001d */
[----:B------:R-:W-:Y:S01]  /*ec80*/  FSETP.GTU.FTZ.AND P2, PT, R29, UR22, PT ;  /* 0x000000161d007c0b */ /* 0x000fe2000bf5c000 */
[----:B------:R-:W-:-:S03]  /*ec90*/  HADD2.F32 R29, -RZ, R75.H1_H1 ;  /* 0x3000004bff1d7230 */ /* 0x000fc60000004100 */
[----:B------:R-:W-:Y:S02]  /*eca0*/  FSEL R38, R38, RZ, !P2 ;  /* 0x000000ff26267208 */ /* 0x000fe40005000000 */
[----:B------:R-:W-:-:S03]  /*ecb0*/  SEL R30, RZ, 0x1, P2 ;  /* 0x00000001ff1e7807 */ /* 0x000fc60001000000 */
[----:B------:R-:W-:Y:S01]  /*ecc0*/  FMUL.FTZ R29, R29, R38 ;  /* 0x000000261d1d7220 */ /* 0x000fe20000410000 */
[----:B------:R-:W-:-:S07]  /*ecd0*/  PRMT R67, R30, 0x7610, R67 ;  /* 0x000076101e437816 */ /* 0x000fce0000000043 */
.L_x_18132:
        /* <DEDUP_REMOVED lines=16> */
.L_x_18141:
        /* <DEDUP_REMOVED lines=13> */
.L_x_18143:
[----:B------:R-:W-:Y:S05]  /*eeb0*/  BSYNC.RECONVERGENT B2 ;  /* 0x0000000000027941 */ /* 0x000fea0003800200 */
.L_x_18142:
        /* <DEDUP_REMOVED lines=43> */
.L_x_18140:
[----:B------:R-:W-:Y:S05]  /*f170*/  BSYNC.RECONVERGENT B1 ;  /* 0x0000000000017941 */ /* 0x000fea0003800200 */
.L_x_18139:
        /* <DEDUP_REMOVED lines=11> */
.L_x_18138:
        /* <DEDUP_REMOVED lines=16> */
.L_x_18146:
        /* <DEDUP_REMOVED lines=13> */
.L_x_18148:
[----:B------:R-:W-:Y:S05]  /*f400*/  BSYNC.RECONVERGENT B2 ;  /* 0x0000000000027941 */ /* 0x000fea0003800200 */
.L_x_18147:
        /* <DEDUP_REMOVED lines=43> */
.L_x_18145:
[----:B------:R-:W-:Y:S05]  /*f6c0*/  BSYNC.RECONVERGENT B1 ;  /* 0x0000000000017941 */ /* 0x000fea0003800200 */
.L_x_18144:
        /* <DEDUP_REMOVED lines=11> */
.L_x_18120:
        /* <DEDUP_REMOVED lines=16> */
.L_x_18149:
[----:B------:R-:W-:Y:S01]  /*f880*/  IADD3 R88, PT, PT, R88, 0x80, RZ ;  /* 0x0000008058587810 */ /* 0x000fe20007ffe0ff */
[----:B------:R-:W-:-:S07]  /*f890*/  VIADD R87, R87, 0x80 ;  /* 0x0000008057577836 */ /* 0x000fce0000000000 */
.L_x_18100:
[----:B------:R-:W-:Y:S05]  /*f8a0*/  BSYNC.RECONVERGENT B0 ;  /* 0x0000000000007941 */ /* 0x000fea0003800200 */
.L_x_18099:
        /* <DEDUP_REMOVED lines=33> */
.L_x_18156:
        /* <DEDUP_REMOVED lines=13> */
.L_x_18158:
[----:B------:R-:W-:Y:S05]  /*fb90*/  BSYNC.RECONVERGENT B2 ;  /* 0x0000000000027941 */ /* 0x000fea0003800200 */
.L_x_18157:
        /* <DEDUP_REMOVED lines=42> */
.L_x_18155:
[----:B------:R-:W-:Y:S05]  /*fe40*/  BSYNC.RECONVERGENT B1 ;  /* 0x0000000000017941 */ /* 0x000fea0003800200 */
.L_x_18154:
[----:B------:R-:W-:Y:S01]  /*fe50*/  HFMA2 R33, -RZ, RZ, 0.1171875, 0 ;  /* 0x2f800000ff217431 */ /* 0x000fe200000001ff */
[----:B------:R-:W-:Y:S01]  /*fe60*/  I2FP.F32.U32 R32, R32 ;  /* 0x0000002000207245 */ /* 0x000fe20000201000 */
[----:B------:R-:W-:-:S04]  /*fe70*/  FMUL.FTZ R35, R4, UR17 ;  /* 0x0000001104237c20 */ /* 0x000fc80008410000 */
        /* <DEDUP_REMOVED lines=8> */
.L_x_18153:
        /* <DEDUP_REMOVED lines=16> */
.L_x_18162:
        /* <DEDUP_REMOVED lines=13> */
.L_x_18164:
[----:B------:R-:W-:Y:S05]  /*100d0*/  BSYNC.RECONVERGENT B2 ;  /* 0x0000000000027941 */ /* 0x000fea0003800200 */
.L_x_18163:
        /* <DEDUP_REMOVED lines=43> */
.L_x_18161:
[----:B------:R-:W-:Y:S05]  /*10390*/  BSYNC.RECONVERGENT B1 ;  /* 0x0000000000017941 */ /* 0x000fea0003800200 */
.L_x_18160:
[----:B------:R-:W-:Y:S01]  /*103a0*/  HFMA2 R37, -RZ, RZ, 0.1171875, 0 ;  /* 0x2f800000ff257431 */ /* 0x000fe200000001ff */
[----:B------:R-:W-:Y:S01]  /*103b0*/  I2FP.F32.U32 R34, R33 ;  /* 0x0000002100227245 */ /* 0x000fe20000201000 */
[----:B------:R-:W-:-:S04]  /*103c0*/  FMUL.FTZ R33, R5, UR17 ;  /* 0x0000001105217c20 */ /* 0x000fc80008410000 */
[----:B------:R-:W-:Y:S01]  /*103d0*/  FMUL.FTZ R33, R33, UR16 ;  /* 0x0000001021217c20 */ /* 0x000fe20008410000 */
[----:B------:R-:W-:-:S05]  /*103e0*/  FFMA.FTZ R34, R34, R37, 1.1641532182693481445e-10 ;  /* 0x2f00000022227423 */ /* 0x000fca0000010025 */
[----:B------:R-:W-:-:S04]  /*103f0*/  FSETP.GTU.FTZ.AND P5, PT, R34, UR22, PT ;  /* 0x0000001622007c0b */ /* 0x000fc8000bfbc000 */
[----:B------:R-:W-:Y:S01]  /*10400*/  FSEL R38, R33, RZ, !P5 ;  /* 0x000000ff21267208 */ /* 0x000fe20006800000 */
[----:B------:R-:W-:Y:S01]  /*10410*/  HADD2.F32 R33, -RZ, R73.H1_H1 ;  /* 0x30000049ff217230 */ /* 0x000fe20000004100 */
[----:B------:R-:W-:-:S04]  /*10420*/  SEL R34, RZ, 0x1, P5 ;  /* 0x00000001ff227807 */ /* 0x000fc80002800000 */
[----:B------:R-:W-:Y:S01]  /*10430*/  FFMA.FTZ R33, R38, R33, R9 ;  /* 0x0000002126217223 */ /* 0x000fe20000010009 */
[----:B------:R-:W-:-:S07]  /*10440*/  PRMT R67, R34, 0x7610, R67 ;  /* 0x0000761022437816 */ /* 0x000fce0000000043 */
.L_x_18159:
        /* <DEDUP_REMOVED lines=16> */
.L_x_18168:
        /* <DEDUP_REMOVED lines=13> */
.L_x_18170:
[----:B------:R-:W-:Y:S05]  /*10620*/  BSYNC.RECONVERGENT B2 ;  /* 0x0000000000027941 */ /* 0x000fea0003800200 */
.L_x_18169:
        /* <DEDUP_REMOVED lines=43> */
.L_x_18167:
[----:B------:R-:W-:Y:S05]  /*108e0*/  BSYNC.RECONVERGENT B1 ;  /* 0x0000000000017941 */ /* 0x000fea0003800200 */
.L_x_18166:
[----:B------:R-:W-:Y:S01]  /*108f0*/  I2FP.F32.U32 R39, R34 ;  /* 0x0000002200277245 */ /* 0x000fe20000201000 */
[----:B------:R-:W-:Y:S02]  /*10900*/  HFMA2 R34, -RZ, RZ, 0.1171875, 0 ;  /* 0x2f800000ff227431 */ /* 0x000fe400000001ff */
[----:B------:R-:W-:-:S04]  /*10910*/  FMUL.FTZ R35, R6, UR17 ;  /* 0x0000001106237c20 */ /* 0x000fc80008410000 */
[----:B------:R-:W-:Y:S01]  /*10920*/  FMUL.FTZ R35, R35, UR16 ;  /* 0x0000001023237c20 */ /* 0x000fe20008410000 */
[----:B------:R-:W-:Y:S01]  /*10930*/  FFMA.FTZ R34, R39, R34, 1.1641532182693481445e-10 ;  /* 0x2f00000027227423 */ /* 0x000fe20000010022 */
[----:B------:R-:W-:-:S04]  /*10940*/  HADD2.F32 R39, -RZ, R74.H0_H0 ;  /* 0x2000004aff277230 */ /* 0x000fc80000004100 */
[----:B------:R-:W-:-:S04]  /*10950*/  FSETP.GTU.FTZ.AND P5, PT, R34, UR22, PT ;  /* 0x0000001622007c0b */ /* 0x000fc8000bfbc000 */
[----:B0-----:R-:W-:Y:S02]  /*10960*/  FSEL R97, R35, RZ, !P5 ;  /* 0x000000ff23617208 */ /* 0x001fe40006800000 */
[----:B------:R-:W-:-:S03]  /*10970*/  SEL R35, RZ, 0x1, P5 ;  /* 0x00000001ff237807 */ /* 0x000fc60002800000 */
[----:B------:R-:W-:Y:S01]  /*10980*/  FFMA.FTZ R34, R97, R39, R10 ;  /* 0x0000002761227223 */ /* 0x000fe2000001000a */
[----:B------:R-:W-:-:S07]  /*10990*/  PRMT R69, R35, 0x7610, R69 ;  /* 0x0000761023457816 */ /* 0x000fce0000000045 */
.L_x_18165:
        /* <DEDUP_REMOVED lines=20> */
.L_x_18174:
        /* <DEDUP_REMOVED lines=13> */
.L_x_18176:
[----:B------:R-:W-:Y:S05]  /*10bb0*/  BSYNC.RECONVERGENT B2 ;  /* 0x0000000000027941 */ /* 0x000fea0003800200 */
.L_x_18175:
[----:B------:R-:W-:Y:S01]  /*10bc0*/  IMAD.WIDE.U32 R98, R50, -0x326172a9, RZ ;  /* 0xcd9e8d5732627825 */ /* 0x000fe200078e00ff */
[----:B0-----:R-:W-:Y:S02]  /*10bd0*/  LOP3.LUT R96, R58, UR15, R53, 0x96, !PT ;  /* 0x0000000f3a607c12 */ /* 0x001fe4000f8e9635 */
        /* <DEDUP_REMOVED lines=41> */
.L_x_18173:
[----:B------:R-:W-:Y:S05]  /*10e70*/  BSYNC.RECONVERGENT B1 ;  /* 0x0000000000017941 */ /* 0x000fea0003800200 */
.L_x_18172:
[----:B------:R-:W-:Y:S01]  /*10e80*/  HFMA2 R36, -RZ, RZ, 0.1171875, 0 ;  /* 0x2f800000ff247431 */ /* 0x000fe200000001ff */
[----:B------:R-:W-:Y:S01]  /*10e90*/  I2FP.F32.U32 R37, R35 ;  /* 0x0000002300257245 */ /* 0x000fe20000201000 */
[----:B------:R-:W-:Y:S01]  /*10ea0*/  FMUL.FTZ R35, R7, UR17 ;  /* 0x0000001107237c20 */ /* 0x000fe20008410000 */
[----:B------:R-:W-:-:S03]  /*10eb0*/  HADD2.F32 R38, -RZ, R73.H0_H0 ;  /* 0x20000049ff267230 */ /* 0x000fc60000004100 */
[----:B------:R-:W-:Y:S01]  /*10ec0*/  FMUL.FTZ R35, R35, UR16 ;  /* 0x0000001023237c20 */ /* 0x000fe20008410000 */
[----:B------:R-:W-:-:S05]  /*10ed0*/  FFMA.FTZ R36, R37, R36, 1.1641532182693481445e-10 ;  /* 0x2f00000025247423 */ /* 0x000fca0000010024 */
[----:B------:R-:W-:-:S04]  /*10ee0*/  FSETP.GTU.FTZ.AND P4, PT, R36, UR22, PT ;  /* 0x0000001624007c0b */ /* 0x000fc8000bf9c000 */
[----:B0-----:R-:W-:Y:S02]  /*10ef0*/  FSEL R96, R35, RZ, !P4 ;  /* 0x000000ff23607208 */ /* 0x001fe40006000000 */
[----:B------:R-:W-:-:S03]  /*10f00*/  SEL R36, RZ, 0x1, P4 ;  /* 0x00000001ff247807 */ /* 0x000fc60002000000 */
[----:B------:R-:W-:Y:S01]  /*10f10*/  FFMA.FTZ R35, R96, R38, R11 ;  /* 0x0000002660237223 */ /* 0x000fe2000001000b */
[----:B------:R-:W-:Y:S01]  /*10f20*/  PRMT R70, R36, 0x7610, R70 ;  /* 0x0000761024467816 */ /* 0x000fe20000000046 */
[----:B------:R-:W-:Y:S06]  /*10f30*/  BRA `(.L_x_18171) ;  /* 0x00000014006c7947 */ /* 0x000fec0003800000 */
.L_x_18152:
[----:B--2---:R-:W-:Y:S01]  /*10f40*/  IMAD.MOV.U32 R34, RZ, RZ, R56 ;  /* 0x000000ffff227224 */ /* 0x004fe200078e0038 */
[----:B------:R-:W-:Y:S01]  /*10f50*/  MOV R38, R66 ;  /* 0x0000004200267202 */ /* 0x000fe20000000f00 */
        /* <DEDUP_REMOVED lines=18> */
.L_x_18180:
        /* <DEDUP_REMOVED lines=13> */
.L_x_18182:
[----:B------:R-:W-:Y:S05]  /*11150*/  BSYNC.RECONVERGENT B2 ;  /* 0x0000000000027941 */ /* 0x000fea0003800200 */
.L_x_18181:
        /* <DEDUP_REMOVED lines=42> */
.L_x_18179:
[----:B------:R-:W-:Y:S05]  /*11400*/  BSYNC.RECONVERGENT B1 ;  /* 0x0000000000017941 */ /* 0x000fea0003800200 */
.L_x_18178:
[----:B------:R-:W-:Y:S01]  /*11410*/  I2FP.F32.U32 R32, R32 ;  /* 0x0000002000207245 */ /* 0x000fe20000201000 */
[----:B------:R-:W-:Y:S02]  /*11420*/  IMAD.MOV.U32 R33, RZ, RZ, 0x2f800000 ;  /* 0x2f800000ff217424 */ /* 0x000fe400078e00ff */
[----:B-----5:R-:W-:Y:S02]  /*11430*/  FMUL.FTZ R35, R4, UR17 ;  /* 0x0000001104237c20 */ /* 0x020fe40008410000 */
[----:B------:R-:W-:Y:S02]  /*11440*/  FFMA.FTZ R32, R32, R33, 1.1641532182693481445e-10 ;  /* 0x2f00000020207423 */ /* 0x000fe40000010021 */
[----:B------:R-:W-:-:S03]  /*11450*/  FMUL.FTZ R35, R35, UR16 ;  /* 0x0000001023237c20 */ /* 0x000fc60008410000 */
[----:B------:R-:W-:-:S04]  /*11460*/  FSETP.GTU.FTZ.AND P4, PT, R32, UR22, PT ;  /* 0x0000001620007c0b */ /* 0x000fc8000bf9c000 */
[----:B------:R-:W-:Y:S01]  /*11470*/  FSEL R32, R35, RZ, !P4 ;  /* 0x000000ff23207208 */ /* 0x000fe20006000000 */
[----:B------:R-:W-:Y:S01]  /*11480*/  HADD2.F32 R35, -RZ, R74.H1_H1 ;  /* 0x3000004aff237230 */ /* 0x000fe20000004100 */
[----:B------:R-:W-:-:S04]  /*11490*/  SEL R33, RZ, 0x1, P4 ;  /* 0x00000001ff217807 */ /* 0x000fc80002000000 */
[----:B------:R-:W-:Y:S01]  /*114a0*/  FMUL.FTZ R32, R35, R32 ;  /* 0x0000002023207220 */ /* 0x000fe20000410000 */
[----:B------:R-:W-:-:S07]  /*114b0*/  PRMT R65, R33, 0x7610, R65 ;  /* 0x0000761021417816 */ /* 0x000fce0000000041 */
.L_x_18177:
        /* <DEDUP_REMOVED lines=16> */
.L_x_18186:
        /* <DEDUP_REMOVED lines=13> */
.L_x_18188:
[----:B------:R-:W-:Y:S05]  /*11690*/  BSYNC.RECONVERGENT B2 ;  /* 0x0000000000027941 */ /* 0x000fea0003800200 */
.L_x_18187:
[----:B01----:R-:W-:Y:S01]  /*116a0*/  IMAD.WIDE.U32 R96, R50, -0x326172a9, RZ ;  /* 0xcd9e8d5732607825 */ /* 0x003fe200078e00ff */
        /* <DEDUP_REMOVED lines=42> */
.L_x_18185:
[----:B------:R-:W-:Y:S05]  /*11950*/  BSYNC.RECONVERGENT B1 ;  /* 0x0000000000017941 */ /* 0x000fea0003800200 */
.L_x_18184:
[----:B------:R-:W-:Y:S01]  /*11960*/  I2FP.F32.U32 R34, R33 ;  /* 0x0000002100227245 */ /* 0x000fe20000201000 */
[----:B------:R-:W-:Y:S02]  /*11970*/  IMAD.MOV.U32 R37, RZ, RZ, 0x2f800000 ;  /* 0x2f800000ff257424 */ /* 0x000fe400078e00ff */
[----:B-----5:R-:W-:Y:S01]  /*11980*/  FMUL.FTZ R33, R5, UR17 ;  /* 0x0000001105217c20 */ /* 0x020fe20008410000 */
[----:B-1----:R-:W-:Y:S02]  /*11990*/  HADD2.F32 R36, -RZ, R73.H1_H1 ;  /* 0x30000049ff247230 */ /* 0x002fe40000004100 */
[----:B------:R-:W-:Y:S01]  /*119a0*/  FFMA.FTZ R34, R34, R37, 1.1641532182693481445e-10 ;  /* 0x2f00000022227423 */ /* 0x000fe20000010025 */
[----:B------:R-:W-:-:S04]  /*119b0*/  FMUL.FTZ R33, R33, UR16 ;  /* 0x0000001021217c20 */ /* 0x000fc80008410000 */
[----:B------:R-:W-:-:S04]  /*119c0*/  FSETP.GTU.FTZ.AND P4, PT, R34, UR22, PT ;  /* 0x0000001622007c0b */ /* 0x000fc8000bf9c000 */
[----:B------:R-:W-:Y:S02]  /*119d0*/  FSEL R33, R33, RZ, !P4 ;  /* 0x000000ff21217208 */ /* 0x000fe40006000000 */
[----:B------:R-:W-:-:S03]  /*119e0*/  SEL R34, RZ, 0x1, P4 ;  /* 0x00000001ff227807 */ /* 0x000fc60002000000 */
[----:B------:R-:W-:Y:S01]  /*119f0*/  FMUL.FTZ R33, R36, R33 ;  /* 0x0000002124217220 */ /* 0x000fe20000410000 */
[----:B------:R-:W-:-:S07]  /*11a00*/  PRMT R67, R34, 0x7610, R67 ;  /* 0x0000761022437816 */ /* 0x000fce0000000043 */
.L_x_18183:
[----:B-1----:R-:W-:Y:S01]  /*11a10*/  MOV R36, R35 ;  /* 0x0000002300247202 */ /* 0x002fe20000000f00 */
        /* <DEDUP_REMOVED lines=15> */
.L_x_18192:
        /* <DEDUP_REMOVED lines=13> */
.L_x_18194:
[----:B------:R-:W-:Y:S05]  /*11be0*/  BSYNC.RECONVERGENT B2 ;  /* 0x0000000000027941 */ /* 0x000fea0003800200 */
.L_x_18193:
        /* <DEDUP_REMOVED lines=43> */
.L_x_18191:
[----:B------:R-:W-:Y:S05]  /*11ea0*/  BSYNC.RECONVERGENT B1 ;  /* 0x0000000000017941 */ /* 0x000fea0003800200 */
.L_x_18190:
        /* <DEDUP_REMOVED lines=11> */
.L_x_18189:
[----:B------:R-:W-:Y:S01]  /*11f60*/  HFMA2 R35, -RZ, RZ, 0, 0 ;  /* 0x00000000ff237431 */ /* 0x000fe200000001ff */
[----:B------:R-:W-:Y:S01]  /*11f70*/  MOV R56, R36 ;  /* 0x0000002400387202 */ /* 0x000fe20000000f00 */
        /* <DEDUP_REMOVED lines=18> */
.L_x_18197:
        /* <DEDUP_REMOVED lines=13> */
.L_x_18199:
[----:B------:R-:W-:Y:S05]  /*12170*/  BSYNC.RECONVERGENT B2 ;  /* 0x0000000000027941 */ /* 0x000fea0003800200 */
.L_x_18198:
        /* <DEDUP_REMOVED lines=43> */
.L_x_18196:
[----:B------:R-:W-:Y:S05]  /*12430*/  BSYNC.RECONVERGENT B1 ;  /* 0x0000000000017941 */ /* 0x000fea0003800200 */
.L_x_18195:
[----:B------:R-:W-:Y:S01]  /*12440*/  I2FP.F32.U32 R37, R35 ;  /* 0x0000002300257245 */ /* 0x000fe20000201000 */
[----:B------:R-:W-:Y:S02]  /*12450*/  IMAD.MOV.U32 R36, RZ, RZ, 0x2f800000 ;  /* 0x2f800000ff247424 */ /* 0x000fe400078e00ff */
[----:B-----5:R-:W-:Y:S02]  /*12460*/  FMUL.FTZ R35, R7, UR17 ;  /* 0x0000001107237c20 */ /* 0x020fe40008410000 */
[----:B------:R-:W-:Y:S02]  /*12470*/  FFMA.FTZ R36, R37, R36, 1.1641532182693481445e-10 ;  /* 0x2f00000025247423 */ /* 0x000fe40000010024 */
[----:B------:R-:W-:-:S03]  /*12480*/  FMUL.FTZ R35, R35, UR16 ;  /* 0x0000001023237c20 */ /* 0x000fc60008410000 */
[----:B------:R-:W-:-:S04]  /*12490*/  FSETP.GTU.FTZ.AND P4, PT, R36, UR22, PT ;  /* 0x0000001624007c0b */ /* 0x000fc8000bf9c000 */
[----:B------:R-:W-:Y:S01]  /*124a0*/  FSEL R38, R35, RZ, !P4 ;  /* 0x000000ff23267208 */ /* 0x000fe20006000000 */
[----:B------:R-:W-:Y:S01]  /*124b0*/  HADD2.F32 R35, -RZ, R73.H0_H0 ;  /* 0x20000049ff237230 */ /* 0x000fe20000004100 */
[----:B------:R-:W-:-:S04]  /*124c0*/  SEL R36, RZ, 0x1, P4 ;  /* 0x00000001ff247807 */ /* 0x000fc80002000000 */
[----:B------:R-:W-:Y:S01]  /*124d0*/  FMUL.FTZ R35, R35, R38 ;  /* 0x0000002623237220 */ /* 0x000fe20000410000 */
[----:B------:R-:W-:-:S07]  /*124e0*/  PRMT R70, R36, 0x7610, R70 ;  /* 0x0000761024467816 */ /* 0x000fce0000000046 */
.L_x_18171:
[----:B------:R-:W1:Y:S02]  /*124f0*/  LDC.64 R36, c[0x0][0x3a8] ;  /* 0x0000ea00ff247b82 */ /* 0x000e640000000a00 */
[----:B-1----:R-:W-:-:S05]  /*12500*/  IMAD.WIDE.U32 R36, R88, 0x10, R36 ;  /* 0x0000001058247825 */ /* 0x002fca00078e0024 */
[----:B------:R2:W-:Y:S01]  /*12510*/  STG.E.128 desc[UR12][R36.64], R32 ;  /* 0x0000002024007986 */ /* 0x0005e2000c101d0c */
[----:B------:R-:W-:Y:S05]  /*12520*/  @!P3 BRA `(.L_x_18151) ;  /* 0x00000000002cb947 */ /* 0x000fea0003800000 */
[----:B0-----:R-:W0:Y:S01]  /*12530*/  LDC.64 R96, c[0x0][0x3b0] ;  /* 0x0000ec00ff607b82 */ /* 0x001e220000000a00 */
[----:B------:R-:W-:Y:S02]  /*12540*/  SHF.L.U32 R38, R69, 0x10, RZ ;  /* 0x0000001045267819 */ /* 0x000fe400000006ff */
[----:B------:R-:W-:Y:S02]  /*12550*/  LOP3.LUT R39, R70, 0xffff, RZ, 0xc0, !PT ;  /* 0x0000ffff46277812 */ /* 0x000fe400078ec0ff */
[----:B------:R-:W-:Y:S02]  /*12560*/  LOP3.LUT R38, R38, 0xff0000, RZ, 0xc0, !PT ;  /* 0x00ff000026267812 */ /* 0x000fe400078ec0ff */
[----:B--2---:R-:W-:Y:S02]  /*12570*/  LOP3.LUT R37, R67, 0xff, RZ, 0xc0, !PT ;  /* 0x000000ff43257812 */ /* 0x004fe400078ec0ff */
[----:B------:R-:W-:Y:S01]  /*12580*/  LOP3.LUT R36, R65, 0xff, RZ, 0xc0, !PT ;  /* 0x000000ff41247812 */ /* 0x000fe200078ec0ff */
[----:B------:R-:W-:-:S05]  /*12590*/  IMAD R38, R39, 0x1000000, R38 ;  /* 0x0100000027267824 */ /* 0x000fca00078e0226 */
[----:B------:R-:W-:-:S05]  /*125a0*/  LEA R37, R37, R38, 0x8 ;  /* 0x0000002625257211 */ /* 0x000fca00078e40ff */
[----:B------:R-:W-:Y:S02]  /*125b0*/  IMAD.IADD R36, R37, 0x1, R36 ;  /* 0x0000000125247824 */ /* 0x000fe400078e0224 */
[----:B0-----:R-:W-:-:S05]  /*125c0*/  IMAD.WIDE.U32 R96, R87, 0x4, R96 ;  /* 0x0000000457607825 */ /* 0x001fca00078e0060 */
[----:B------:R3:W-:Y:S02]  /*125d0*/  STG.E desc[UR12][R96.64], R36 ;  /* 0x0000002460007986 */ /* 0x0007e4000c10190c */
.L_x_18151:
[----:B------:R-:W-:Y:S05]  /*125e0*/  BSYNC.RECONVERGENT B0 ;  /* 0x0000000000007941 */ /* 0x000fea0003800200 */
.L_x_18150:
[----:B-123--:R-:W-:Y:S01]  /*125f0*/  FADD.FTZ R36, RZ, R12 ;  /* 0x0000000cff247221 */ /* 0x00efe20000010000 */
[C---:B------:R-:W-:Y:S01]  /*12600*/  ISETP.GT.U32.AND P6, PT, R49.reuse, 0xff, PT ;  /* 0x000000ff3100780c */ /* 0x040fe20003fc4070 */
[----:B------:R-:W1:Y:S01]  /*12610*/  S2UR UR5, SR_CgaCtaId ;  /* 0x00000000000579c3 */ /* 0x000e620000008800 */
[----:B------:R-:W-:Y:S01]  /*12620*/  ISETP.GT.U32.AND P5, PT, R49, 0x17f, PT ;  /* 0x0000017f3100780c */ /* 0x000fe20003fa4070 */
[----:B------:R-:W-:Y:S01]  /*12630*/  FADD.FTZ R37, R13, R36 ;  /* 0x000000240d257221 */ /* 0x000fe20000010000 */
[C---:B------:R-:W-:Y:S01]  /*12640*/  ISETP.GT.U32.AND P4, PT, R49.reuse, 0x1ff, PT ;  /* 0x000001ff3100780c */ /* 0x040fe20003f84070 */
[----:B------:R-:W-:Y:S01]  /*12650*/  UMOV UR4, 0x400 ;  /* 0x0000040000047882 */ /* 0x000fe20000000000 */
[C---:B------:R-:W-:Y:S01]  /*12660*/  ISETP.GT.U32.AND P3, PT, R49.reuse, 0x27f, PT ;  /* 0x0000027f3100780c */ /* 0x040fe20003f64070 */
[----:B------:R-:W-:Y:S01]  /*12670*/  FADD.FTZ R36, R14, R37 ;  /* 0x000000250e247221 */ /* 0x000fe20000010000 */
[----:B------:R-:W-:Y:S01]  /*12680*/  P2R R38, PR, RZ, 0x2 ;  /* 0x00000002ff267803 */ /* 0x000fe20000000000 */
[----:B------:R-:W-:Y:S01]  /*12690*/  IMAD.MOV.U32 R101, RZ, RZ, RZ ;  /* 0x000000ffff657224 */ /* 0x000fe200078e00ff */
[----:B------:R-:W-:Y:S01]  /*126a0*/  ISETP.GT.U32.AND P1, PT, R49, 0x2ff, PT ;  /* 0x000002ff3100780c */ /* 0x000fe20003f24070 */
[----:B------:R-:W-:Y:S01]  /*126b0*/  FADD.FTZ R37, R15, R36 ;  /* 0x000000240f257221 */ /* 0x000fe20000010000 */
[----:B------:R-:W-:-:S04]  /*126c0*/  UISETP.GE.AND UP0, UPT, UR6, 0x1, UPT ;  /* 0x000000010600788c */ /* 0x000fc8000bf06270 */
[----:B------:R-:W-:-:S05]  /*126d0*/  FSEL R37, R37, RZ, P0 ;  /* 0x000000ff25257208 */ /* 0x000fca0000000000 */
[----:B------:R-:W-:-:S04]  /*126e0*/  FADD.FTZ R36, R16, R37 ;  /* 0x0000002510247221 */ /* 0x000fc80000010000 */
[----:B------:R-:W-:Y:S01]  /*126f0*/  FADD.FTZ R39, R17, R36 ;  /* 0x0000002411277221 */ /* 0x000fe20000010000 */
        /* <DEDUP_REMOVED lines=20> */
[----:B------:R-:W-:-:S04]  /*12840*/  ISETP.NE.AND P1, PT, R38, RZ, PT ;  /* 0x000000ff2600720c */ /* 0x000fc80003f25270 */
[----:B------:R-:W1:Y:S02]  /*12850*/  SHFL.BFLY PT, R38, R37, 0x1, 0x1f ;  /* 0x0c201f0025267f89 */ /* 0x000e6400000e0000 */
[----:B-1----:R-:W-:-:S05]  /*12860*/  FADD.FTZ R38, R37, R38 ;  /* 0x0000002625267221 */ /* 0x002fca0000010000 */
[----:B0-----:R-:W0:Y:S02]  /*12870*/  SHFL.BFLY PT, R97, R38, 0x2, 0x1f ;  /* 0x0c401f0026617f89 */ /* 0x001e2400000e0000 */
        /* <DEDUP_REMOVED lines=46> */
[----:B------:R-:W-:Y:S01]  /*12b60*/  ISETP.NE.AND P4, PT, R89, RZ, PT ;  /* 0x000000ff5900720c */ /* 0x000fe20003f85270 */
        /* <DEDUP_REMOVED lines=9> */
[----:B------:R-:W-:-:S04]  /*12c00*/  FFMA.FTZ R39, R39, R39, R88 ;  /* 0x0000002727277223 */ /* 0x000fc80000010058 */
[----:B------:R-:W-:-:S04]  /*12c10*/  FFMA.FTZ R38, R38, R38, R39 ;  /* 0x0000002626267223 */ /* 0x000fc80000010027 */
[----:B------:R-:W-:-:S05]  /*12c20*/  @P6 FFMA.FTZ R87, R37, R37, R38 ;  /* 0x0000002525576223 */ /* 0x000fca0000010026 */
[----:B------:R-:W0:Y:S02]  /*12c30*/  SHFL.BFLY PT, R38, R87, 0x1, 0x1f ;  /* 0x0c201f0057267f89 */ /* 0x000e2400000e0000 */
[----:B0-----:R-:W-:Y:S01]  /*12c40*/  FADD.FTZ R97, R87, R38 ;  /* 0x0000002657617221 */ /* 0x001fe20000010000 */
[----:B------:R-:W-:-:S04]  /*12c50*/  LOP3.LUT P3, R38, R89, 0x1f, RZ, 0xc0, !PT ;  /* 0x0000001f59267812 */ /* 0x000fc8000786c0ff */
[----:B------:R-:W0:Y:S09]  /*12c60*/  SHFL.BFLY PT, R96, R97, 0x2, 0x1f ;  /* 0x0c401f0061607f89 */ /* 0x000e3200000e0000 */
[----:B------:R-:W-:-:S04]  /*12c70*/  @!P3 SHF.R.U32.HI R87, RZ, 0x2, R89 ;  /* 0x00000002ff57b819 */ /* 0x000fc80000011659 */
[----:B------:R-:W-:Y:S01]  /*12c80*/  @!P3 LOP3.LUT R87, R87, 0x18, RZ, 0xc0, !PT ;  /* 0x000000185757b812 */ /* 0x000fe200078ec0ff */
[----:B0-----:R-:W-:-:S05]  /*12c90*/  FADD.FTZ R96, R97, R96 ;  /* 0x0000006061607221 */ /* 0x001fca0000010000 */
[----:B------:R-:W0:Y:S02]  /*12ca0*/  SHFL.BFLY PT, R39, R96, 0x4, 0x1f ;  /* 0x0c801f0060277f89 */ /* 0x000e2400000e0000 */
[----:B0-----:R-:W-:-:S05]  /*12cb0*/  FADD.FTZ R39, R96, R39 ;  /* 0x0000002760277221 */ /* 0x001fca0000010000 */
[----:B------:R-:W0:Y:S02]  /*12cc0*/  SHFL.BFLY PT, R88, R39, 0x8, 0x1f ;  /* 0x0d001f0027587f89 */ /* 0x000e2400000e0000 */
[----:B0-----:R-:W-:-:S05]  /*12cd0*/  FADD.FTZ R88, R39, R88 ;  /* 0x0000005827587221 */ /* 0x001fca0000010000 */
[----:B------:R-:W0:Y:S02]  /*12ce0*/  SHFL.BFLY PT, R37, R88, 0x10, 0x1f ;  /* 0x0e001f0058257f89 */ /* 0x000e2400000e0000 */
[----:B0-----:R-:W-:-:S05]  /*12cf0*/  FADD.FTZ R37, R88, R37 ;  /* 0x0000002558257221 */ /* 0x001fca0000010000 */
[----:B------:R0:W-:Y:S01]  /*12d00*/  @!P3 STS.64 [R87+UR4], R36 ;  /* 0x000000245700b988 */ /* 0x0001e20008000a04 */
[----:B------:R-:W-:Y:S01]  /*12d10*/  BAR.SYNC.DEFER_BLOCKING 0x0 ;  /* 0x0000000000007b1d */ /* 0x000fe20000010000 */
[----:B------:R-:W-:Y:S02]  /*12d20*/  ISETP.GT.U32.AND P3, PT, R38, 0x3, PT ;  /* 0x000000032600780c */ /* 0x000fe40003f64070 */
[----:B------:R-:W-:-:S11]  /*12d30*/  CS2R R38, SRZ ;  /* 0x0000000000267805 */ /* 0x000fd6000001ff00 */
[----:B------:R-:W-:Y:S02]  /*12d40*/  @!P3 SHF.L.U32 R100, R89, 0x3, RZ ;  /* 0x000000035964b819 */ /* 0x000fe400000006ff */
[----:B------:R-:W-:Y:S02]  /*12d50*/  @!P3 MOV R101, R51 ;  /* 0x000000330065b202 */ /* 0x000fe40000000f00 */
[----:B------:R-:W-:Y:S02]  /*12d60*/  @!P3 LOP3.LUT R100, R100, 0xf8, RZ, 0xc0, !PT ;  /* 0x000000f86464b812 */ /* 0x000fe400078ec0ff */
[----:B0-----:R-:W-:Y:S01]  /*12d70*/  I2FP.F32.S32 R37, R101 ;  /* 0x0000006500257245 */ /* 0x001fe20000201400 */
[----:B------:R-:W0:Y:S04]  /*12d80*/  SHFL.DOWN PT, R96, R101, 0x2, 0x1f ;  /* 0x08401f0065607f89 */ /* 0x000e2800000e0000 */
[----:B------:R-:W1:Y:S01]  /*12d90*/  @!P3 LDS.64 R38, [R100+UR4] ;  /* 0x000000046426b984 */ /* 0x000e620008000a00 */
[----:B------:R-:W-:Y:S01]  /*12da0*/  ISETP.NE.AND P3, PT, RZ, UR23, PT ;  /* 0x00000017ff007c0c */ /* 0x000fe2000bf65270 */
[----:B0-----:R-:W-:Y:S01]  /*12db0*/  IMAD.IADD R97, R96, 0x1, R101 ;  /* 0x0000000160617824 */ /* 0x001fe200078e0265 */
[----:B------:R-:W-:-:S04]  /*12dc0*/  I2FP.F32.S32 R96, R96 ;  /* 0x0000006000607245 */ /* 0x000fc80000201400 */
        /* <DEDUP_REMOVED lines=24> */
[----:B------:R-:W0:Y:S01]  /*12f50*/  @!P4 LDC.64 R98, c[0x0][0x3c0] ;  /* 0x0000f000ff62cb82 */ /* 0x000e220000000a00 */
[----:B------:R-:W-:Y:S01]  /*12f60*/  FMUL.FTZ R87, R87, R96 ;  /* 0x0000006057577220 */ /* 0x000fe20000410000 */
[----:B-1----:R-:W-:Y:S01]  /*12f70*/  FMUL.FTZ R37, R38, R37 ;  /* 0x0000002526257220 */ /* 0x002fe20000410000 */
[----:B--2---:R-:W-:Y:S02]  /*12f80*/  FADD.FTZ R97, R39, R88 ;  /* 0x0000005827617221 */ /* 0x004fe40000010000 */
[----:B------:R-:W-:-:S03]  /*12f90*/  FMUL.FTZ R87, R87, R36 ;  /* 0x0000002457577220 */ /* 0x000fc60000410000 */
[----:B------:R-:W1:Y:S01]  /*12fa0*/  SHFL.IDX PT, R37, R37, RZ, 0x1f ;  /* 0x00001fff25257589 */ /* 0x000e6200000e0000 */
[----:B------:R-:W-:Y:S01]  /*12fb0*/  FFMA.FTZ R36, R38, R87, R97 ;  /* 0x0000005726247223 */ /* 0x000fe20000010061 */
[----:B------:R-:W2:Y:S05]  /*12fc0*/  LDC R39, c[0x0][0x448] ;  /* 0x00011200ff277b82 */ /* 0x000eaa0000000800 */
[----:B------:R-:W2:Y:S03]  /*12fd0*/  SHFL.IDX PT, R36, R36, RZ, 0x1f ;  /* 0x00001fff24247589 */ /* 0x000ea600000e0000 */
[----:B------:R-:W3:Y:S01]  /*12fe0*/  @!P4 LDC.64 R96, c[0x0][0x3c8] ;  /* 0x0000f200ff60cb82 */ /* 0x000ee20000000a00 */
[----:B-1----:R-:W-:-:S05]  /*12ff0*/  FMUL.FTZ R38, R37, R37 ;  /* 0x0000002525267220 */ /* 0x002fca0000410000 */
[----:B------:R-:W-:Y:S01]  /*13000*/  FSEL R38, R38, RZ, P3 ;  /* 0x000000ff26267208 */ /* 0x000fe20001800000 */
[----:B--2---:R-:W-:Y:S01]  /*13010*/  FFMA.FTZ R39, R36, UR24, R39 ;  /* 0x0000001824277c23 */ /* 0x004fe20008010027 */
[----:B------:R-:W-:-:S03]  /*13020*/  MOV R36, UR7 ;  /* 0x0000000700247c02 */ /* 0x000fc60008000f00 */
[----:B------:R-:W-:Y:S01]  /*13030*/  FADD.FTZ R39, R39, R38 ;  /* 0x0000002627277221 */ /* 0x000fe20000010000 */
[----:B------:R-:W-:Y:S02]  /*13040*/  IMAD.U32 R38, RZ, RZ, UR7 ;  /* 0x00000007ff267e24 */ /* 0x000fe4000f8e00ff */
[----:B---3--:R-:W-:Y:S01]  /*13050*/  @!P4 IMAD.WIDE R96, R36, 0x4, R96 ;  /* 0x000000042460c825 */ /* 0x008fe200078e0260 */
[----:B------:R-:W1:Y:S03]  /*13060*/  MUFU.RSQ R87, R39 ;  /* 0x0000002700577308 */ /* 0x000e660000001400 */
        /* <DEDUP_REMOVED lines=13> */
[----:B------:R-:W1:Y:S01]  /*13140*/  LDC.64 R112, c[0x0][0x428] ;  /* 0x00010a00ff707b82 */ /* 0x000e620000000a00 */
[--C-:B------:R-:W-:Y:S01]  /*13150*/  FADD.FTZ R106, R12, -R88.reuse ;  /* 0x800000580c6a7221 */ /* 0x100fe20000010000 */
[--C-:B------:R-:W-:Y:S01]  /*13160*/  FADD.FTZ R102, R13, -R88.reuse ;  /* 0x800000580d667221 */ /* 0x100fe20000010000 */
[--C-:B0-----:R-:W-:Y:S01]  /*13170*/  FADD.FTZ R98, R14, -R88.reuse ;  /* 0x800000580e627221 */ /* 0x101fe20000010000 */
[----:B------:R-:W-:Y:S01]  /*13180*/  FADD.FTZ R104, R15, -R88 ;  /* 0x800000580f687221 */ /* 0x000fe20000010000 */
[----:B------:R-:W-:Y:S02]  /*13190*/  HADD2.F32 R101, -RZ, R72.H1_H1 ;  /* 0x30000048ff657230 */ /* 0x000fe40000004100 */
[C---:B------:R-:W-:Y:S01]  /*131a0*/  FMUL.FTZ R103, R87.reuse, R106 ;  /* 0x0000006a57677220 */ /* 0x040fe20000410000 */
[----:B------:R-:W-:Y:S02]  /*131b0*/  HADD2.F32 R36, -RZ, R46.H0_H0 ;  /* 0x2000002eff247230 */ /* 0x000fe40000004100 */
[----:B------:R-:W-:Y:S01]  /*131c0*/  FMUL.FTZ R102, R87, R102 ;  /* 0x0000006657667220 */ /* 0x000fe20000410000 */
[----:B------:R-:W-:-:S02]  /*131d0*/  HADD2.F32 R100, -RZ, R71.H1_H1 ;  /* 0x30000047ff647230 */ /* 0x000fc40000004100 */
[C---:B------:R-:W-:Y:S01]  /*131e0*/  FMUL.FTZ R98, R87.reuse, R98 ;  /* 0x0000006257627220 */ /* 0x040fe20000410000 */
[----:B------:R-:W-:Y:S02]  /*131f0*/  HADD2.F32 R37, -RZ, R107.H0_H0 ;  /* 0x2000006bff257230 */ /* 0x000fe40000004100 */
[----:B------:R-:W-:Y:S01]  /*13200*/  FMUL.FTZ R97, R87, R104 ;  /* 0x0000006857617220 */ /* 0x000fe20000410000 */
[----:B------:R-:W-:Y:S02]  /*13210*/  HADD2.F32 R38, -RZ, R72.H0_H0 ;  /* 0x20000048ff267230 */ /* 0x000fe40000004100 */
[----:B------:R-:W-:Y:S01]  /*13220*/  FFMA.FTZ R36, R103, R101, R36 ;  /* 0x0000006567247223 */ /* 0x000fe20000010024 */
[----:B------:R-:W-:Y:S02]  /*13230*/  HADD2.F32 R99, -RZ, R47.H0_H0 ;  /* 0x2000002fff637230 */ /* 0x000fe40000004100 */
[----:B------:R-:W-:Y:S01]  /*13240*/  FFMA.FTZ R37, R102, R100, R37 ;  /* 0x0000006466257223 */ /* 0x000fe20000010025 */
[----:B------:R-:W-:-:S02]  /*13250*/  HADD2.F32 R39, -RZ, R71.H0_H0 ;  /* 0x20000047ff277230 */ /* 0x000fc40000004100 */
[----:B------:R-:W-:Y:S02]  /*13260*/  HADD2.F32 R96, -RZ, R107.H1_H1 ;  /* 0x3000006bff607230 */ /* 0x000fe40000004100 */
[----:B------:R-:W-:-:S03]  /*13270*/  FFMA.FTZ R38, R98, R38, R99 ;  /* 0x0000002662267223 */ /* 0x000fc60000010063 */
[----:B------:R-:W-:Y:S01]  /*13280*/  FFMA.FTZ R39, R97, R39, R96 ;  /* 0x0000002761277223 */ /* 0x000fe20000010060 */
[C---:B-1----:R-:W-:Y:S01]  /*13290*/  IMAD.WIDE.U32 R112, R89.reuse, 0x10, R112 ;  /* 0x0000001059707825 */ /* 0x042fe200078e0070 */
[----:B------:R-:W-:-:S04]  /*132a0*/  IADD3 R89, PT, PT, R89, 0x80, RZ ;  /* 0x0000008059597810 */ /* 0x000fc80007ffe0ff */
[----:B------:R1:W-:Y:S03]  /*132b0*/  STG.E.128 desc[UR12][R112.64], R36 ;  /* 0x0000002470007986 */ /* 0x0003e6000c101d0c */
.L_x_18202:
[----:B------:R-:W-:Y:S05]  /*132c0*/  BSYNC.RECONVERGENT B0 ;  /* 0x0000000000007941 */ /* 0x000fea0003800200 */
.L_x_18201:
[----:B------:R-:W-:Y:S01]  /*132d0*/  ISETP.NE.AND P0, PT, R95, RZ, PT ;  /* 0x000000ff5f00720c */ /* 0x000fe20003f05270 */
[----:B------:R-:W-:-:S12]  /*132e0*/  BSSY.RECONVERGENT B0, `(.L_x_18203) ;  /* 0x000001a000007945 */ /* 0x000fd80003800200 */
[----:B------:R-:W-:Y:S05]  /*132f0*/  @!P0 BRA `(.L_x_18204) ;  /* 0x0000000000608947 */ /* 0x000fea0003800000 */
[----:B-1----:R-:W1:Y:S01]  /*13300*/  LDC.64 R112, c[0x0][0x428] ;  /* 0x00010a00ff707b82 */ /* 0x002e620000000a00 */
        /* <DEDUP_REMOVED lines=23> */
.L_x_18204:
[----:B------:R-:W-:Y:S05]  /*13480*/  BSYNC.RECONVERGENT B0 ;  /* 0x0000000000007941 */ /* 0x000fea0003800200 */
.L_x_18203:
[----:B------:R-:W-:Y:S01]  /*13490*/  ISETP.NE.AND P0, PT, R94, RZ, PT ;  /* 0x000000ff5e00720c */ /* 0x000fe20003f05270 */
[----:B------:R-:W-:-:S12]  /*134a0*/  BSSY.RECONVERGENT B0, `(.L_x_18205) ;  /* 0x000001a000007945 */ /* 0x000fd80003800200 */
[----:B------:R-:W-:Y:S05]  /*134b0*/  @!P0 BRA `(.L_x_18206) ;  /* 0x0000000000608947 */ /* 0x000fea0003800000 */
[----:B-12---:R-:W1:Y:S01]  /*134c0*/  LDC.64 R112, c[0x0][0x428] ;  /* 0x00010a00ff707b82 */ /* 0x006e620000000a00 */
[--C-:B------:R-:W-:Y:S01]  /*134d0*/  FADD.FTZ R104, R20, -R88.reuse ;  /* 0x8000005814687221 */ /* 0x100fe20000010000 */
[--C-:B------:R-:W-:Y:S01]  /*134e0*/  FADD.FTZ R100, R21, -R88.reuse ;  /* 0x8000005815647221 */ /* 0x100fe20000010000 */
[--C-:B0-----:R-:W-:Y:S01]  /*134f0*/  FADD.FTZ R96, R22, -R88.reuse ;  /* 0x8000005816607221 */ /* 0x101fe20000010000 */
[----:B------:R-:W-:Y:S01]  /*13500*/  FADD.FTZ R102, R23, -R88 ;  /* 0x8000005817667221 */ /* 0x000fe20000010000 */
        /* <DEDUP_REMOVED lines=19> */
.L_x_18206:
[----:B------:R-:W-:Y:S05]  /*13640*/  BSYNC.RECONVERGENT B0 ;  /* 0x0000000000007941 */ /* 0x000fea0003800200 */
.L_x_18205:
[----:B------:R-:W-:Y:S01]  /*13650*/  ISETP.NE.AND P0, PT, R92, RZ, PT ;  /* 0x000000ff5c00720c */ /* 0x000fe20003f05270 */
[----:B------:R-:W-:-:S12]  /*13660*/  BSSY.RECONVERGENT B0, `(.L_x_18207) ;  /* 0x000001a000007945 */ /* 0x000fd80003800200 */
[----:B------:R-:W-:Y:S05]  /*13670*/  @!P0 BRA `(.L_x_18208) ;  /* 0x0000000000608947 */ /* 0x000fea0003800000 */
[----:B-123--:R-:W1:Y:S01]  /*13680*/  LDC.64 R112, c[0x0][0x428] ;  /* 0x00010a00ff707b82 */ /* 0x00ee620000000a00 */
[--C-:B------:R-:W-:Y:S01]  /*13690*/  FADD.FTZ R102, R24, -R88.reuse ;  /* 0x8000005818667221 */ /* 0x100fe20000010000 */
[--C-:B0-----:R-:W-:Y:S01]  /*136a0*/  FADD.FTZ R98, R25, -R88.reuse ;  /* 0x8000005819627221 */ /* 0x101fe20000010000 */
[--C-:B------:R-:W-:Y:S01]  /*136b0*/  FADD.FTZ R94, R26, -R88.reuse ;  /* 0x800000581a5e7221 */ /* 0x100fe20000010000 */
        /* <DEDUP_REMOVED lines=20> */
.L_x_18208:
[----:B------:R-:W-:Y:S05]  /*13800*/  BSYNC.RECONVERGENT B0 ;  /* 0x0000000000007941 */ /* 0x000fea0003800200 */
.L_x_18207:
[----:B------:R-:W-:Y:S04]  /*13810*/  BSSY.RECONVERGENT B0, `(.L_x_18209) ;  /* 0x000001a000007945 */ /* 0x000fe80003800200 */
[----:B------:R-:W-:Y:S05]  /*13820*/  @!P1 BRA `(.L_x_18210) ;  /* 0x0000000000609947 */ /* 0x000fea0003800000 */
[----:B-1234-:R-:W1:Y:S01]  /*13830*/  LDC.64 R112, c[0x0][0x428] ;  /* 0x00010a00ff707b82 */ /* 0x01ee620000000a00 */
        /* <DEDUP_REMOVED lines=23> */
.L_x_18210:
[----:B------:R-:W-:Y:S05]  /*139b0*/  BSYNC.RECONVERGENT B0 ;  /* 0x0000000000007941 */ /* 0x000fea0003800200 */
.L_x_18209:
[----:B------:R-:W-:Y:S04]  /*139c0*/  BSSY.RECONVERGENT B0, `(.L_x_18200) ;  /* 0x0000011000007945 */ /* 0x000fe80003800200 */
[----:B------:R-:W-:Y:S05]  /*139d0*/  @!P2 BRA `(.L_x_18211) ;  /* 0x00000000003ca947 */ /* 0x000fea0003800000 */
[----:B------:R-:W0:Y:S01]  /*139e0*/  LDC.64 R94, c[0x0][0x428] ;  /* 0x00010a00ff5e7b82 */ /* 0x000e220000000a00 */
[--C-:B------:R-:W-:Y:S01]  /*139f0*/  FADD.FTZ R92, R32, -R88.reuse ;  /* 0x80000058205c7221 */ /* 0x100fe20000010000 */
[--C-:B01234-:R-:W-:Y:S01]  /*13a00*/  FADD.FTZ R36, R33, -R88.reuse ;  /* 0x8000005821247221 */ /* 0x11ffe20000010000 */
        /* <DEDUP_REMOVED lines=10> */
[----:B------:R-:W-:-:S05]  /*13ab0*/  IMAD.WIDE.U32 R94, R89, 0x10, R94 ;  /* 0x00000010595e7825 */ /* 0x000fca00078e005e */
[----:B------:R0:W-:Y:S02]  /*13ac0*/  STG.E.128 desc[UR12][R94.64], R36 ;  /* 0x000000245e007986 */ /* 0x0001e4000c101d0c */
.L_x_18211:
[----:B------:R-:W-:Y:S05]  /*13ad0*/  BSYNC.RECONVERGENT B0 ;  /* 0x0000000000007941 */ /* 0x000fea0003800200 */
.L_x_18200:
[----:B------:R-:W-:Y:S02]  /*13ae0*/  UIADD3 UR7, UPT, UPT, UR7, UR20, URZ ;  /* 0x0000001407077290 */ /* 0x000fe4000fffe0ff */
[----:B------:R-:W-:Y:S02]  /*13af0*/  UPLOP3.LUT UP1, UPT, UPT, UPT, UP1, 0x40, 0x4 ;  /* 0x000000000004789c */ /* 0x000fe40003f2e810 */
[----:B------:R-:W-:-:S09]  /*13b00*/  UISETP.GE.AND UP0, UPT, UR7, UR21, UPT ;  /* 0x000000150700728c */ /* 0x000fd2000bf06270 */
[----:B------:R-:W-:Y:S05]  /*13b10*/  BRA.U !UP0, `(.L_x_18212) ;  /* 0xfffffed908d07547 */ /* 0x000fea000b83ffff */
[----:B------:R-:W-:Y:S05]  /*13b20*/  EXIT ;  /* 0x000000000000794d */ /* 0x000fea0003800000 */
.L_x_18213:
        /* <DEDUP_REMOVED lines=13> */
.L_x_20873:


//--------------------- .text._ZN10layer_norm13ln_fwd_kernelINS_13Kernel_traitsI6__halfffffjLj3072ELj1ELj1ELj4ELj16ENS_18Kernel_traits_baseILj3072ES2_ffffjLj128EEEEELb1ELb1ELb1ELb1EEEvNS_9FwdParamsE --------------------------
	.section	.text._ZN10layer_norm13ln_fwd_kernelINS_13Kernel_traitsI6__halfffffjLj3072ELj1ELj1ELj4ELj16ENS_18Kernel_traits_baseILj3072ES2_ffffjLj128EEEEELb1ELb1ELb1ELb1EEEvNS_9FwdParamsE,"ax",@progbits
	.align	128
        .global         _ZN10layer_norm13ln_fwd_kernelINS_13Kernel_traitsI6__halfffffjLj3072ELj1ELj1ELj4ELj16ENS_18Kernel_traits_baseILj3072ES2_ffffjLj128EEEEELb1ELb1ELb1ELb1EEEvNS_9FwdParamsE
        .type           _ZN10layer_norm13ln_fwd_kernelINS_13Kernel_traitsI6__halfffffjLj3072ELj1ELj1ELj4ELj16ENS_18Kernel_traits_baseILj3072ES2_ffffjLj128EEEEELb1ELb1ELb1ELb1EEEvNS_9FwdParamsE,@function
        .size           _ZN10layer_norm13ln_fwd_kernelINS_13Kernel_traitsI6__halfffffjLj3072ELj1ELj1ELj4ELj16ENS_18Kernel_traits_baseILj3072ES2_ffffjLj128EEEEELb1ELb1ELb1ELb1EEEvNS_9FwdParamsE,(.L_x_20874 - _ZN10layer_norm13ln_fwd_kernelINS_13Kernel_traitsI6__halfffffjLj3072ELj1ELj1ELj4ELj16ENS_18Kernel_traits_baseILj3072ES2_ffffjLj128EEEEELb1ELb1ELb1ELb1EEEvNS_9FwdParamsE)
        .other          _ZN10layer_norm13ln_fwd_kernelINS_13Kernel_traitsI6__halfffffjLj3072ELj1ELj1ELj4ELj16ENS_18Kernel_traits_baseILj3072ES2_ffffjLj128EEEEELb1ELb1ELb1ELb1EEEvNS_9FwdParamsE,@"STO_CUDA_ENTRY STV_DEFAULT"
_ZN10layer_norm13ln_fwd_kernelINS_13Kernel_traitsI6__halfffffjLj3072ELj1ELj1ELj4ELj16ENS_18Kernel_traits_baseILj3072ES2_ffffjLj128EEEEELb1ELb1ELb1ELb1EEEvNS_9FwdParamsE:
.text._ZN10layer_norm13ln_fwd_kernelINS_13Kernel_traitsI6__halfffffjLj3072ELj1ELj1ELj4ELj16ENS_18Kernel_traits_baseILj3072ES2_ffffjLj128EEEEELb1ELb1ELb1ELb1EEEvNS_9FwdParamsE:
        /* <DEDUP_REMOVED lines=70> */
.L_x_18214:
[----:B------:R-:W0:Y:S08]  /*0460*/  LDC.64 R2, c[0x0][0x3d0] ;  /* 0x0000f400ff027b82 */ /* 0x000e300000000a00 */
[----:B------:R-:W1:Y:S01]  /*0470*/  LDC.64 R4, c[0x0][0x3e8] ;  /* 0x0000fa00ff047b82 */ /* 0x000e620000000a00 */
[----:B0-----:R-:W-:-:S05]  /*0480*/  IMAD.WIDE.U32 R28, R55, 0x8, R2 ;  /* 0x00000008371c7825 */ /* 0x001fca00078e0002 */
[----:B------:R0:W5:Y:S01]  /*0490*/  LDG.E.64 R12, desc[UR12][R28.64] ;  /* 0x0000000c1c0c7981 */ /* 0x000162000c1e1b00 */
[----:B-1----:R-:W-:-:S03]  /*04a0*/  IMAD.WIDE.U32 R30, R55, 0x8, R4 ;  /* 0x00000008371e7825 */ /* 0x002fc600078e0004 */
        /* <DEDUP_REMOVED lines=16> */
[----:B0-----:R-:W-:-:S07]  /*05b0*/  CS2R R44, SRZ ;  /* 0x00000000002c7805 */ /* 0x001fce000001ff00 */
.L_x_18215:
[----:B------:R-:W1:Y:S02]  /*05c0*/  LDCU UR4, c[0x0][0x384] ;  /* 0x00007080ff0477ac */ /* 0x000e640008000800 */
[----:B-1----:R-:W-:-:S06]  /*05d0*/  UISETP.GE.AND UP0, UPT, UR7, UR4, UPT ;  /* 0x000000040700728c */ /* 0x002fcc000bf06270 */
[----:B------:R-:W-:-:S13]  /*05e0*/  PLOP3.LUT P0, PT, PT, PT, UP0, 0x80, 0x8 ;  /* 0x000000000008781c */ /* 0x000fda0003f0f008 */
[----:B------:R-:W-:Y:S05]  /*05f0*/  @P0 EXIT ;  /* 0x000000000000094d */ /* 0x000fea0003800000 */
[----:B-----5:R-:W-:Y:S01]  /*0600*/  MOV R84, R6 ;  /* 0x0000000600547202 */ /* 0x020fe20000000f00 */
[----:B------:R-:W-:Y:S01]  /*0610*/  IMAD.MOV.U32 R92, RZ, RZ, R4 ;  /* 0x000000ffff5c7224 */ /* 0x000fe200078e0004 */
[----:B------:R-:W-:Y:S01]  /*0620*/  SHF.R.U64 R90, R6, 0x10, R7 ;  /* 0x00000010065a7819 */ /* 0x000fe20000001207 */
[----:B------:R-:W-:Y:S01]  /*0630*/  IMAD.MOV.U32 R82, RZ, RZ, R8 ;  /* 0x000000ffff527224 */ /* 0x000fe200078e0008 */
[----:B------:R-:W-:Y:S01]  /*0640*/  SHF.R.U64 R94, R4, 0x10, R5 ;  /* 0x00000010045e7819 */ /* 0x000fe20000001205 */
[----:B------:R-:W-:Y:S01]  /*0650*/  IMAD.MOV.U32 R66, RZ, RZ, R12 ;  /* 0x000000ffff427224 */ /* 0x000fe200078e000c */
[----:B------:R-:W-:Y:S01]  /*0660*/  SHF.R.U64 R83, R8, 0x10, R9 ;  /* 0x0000001008537819 */ /* 0x000fe20000001209 */
[----:B------:R-:W-:Y:S01]  /*0670*/  IMAD.HI.U32 R8, R52, -0x2daee0ad, RZ ;  /* 0xd2511f5334087827 */ /* 0x000fe200078e00ff */
[----:B------:R-:W-:Y:S01]  /*0680*/  MOV R6, R5 ;  /* 0x0000000500067202 */ /* 0x000fe20000000f00 */
[----:B------:R-:W1:Y:S01]  /*0690*/  LDCU.U8 UR4, c[0x0][0x410] ;  /* 0x00008200ff0477ac */ /* 0x000e620008000000 */
[----:B------:R-:W-:Y:S01]  /*06a0*/  SHF.R.U32.HI R4, RZ, 0x10, R5 ;  /* 0x00000010ff047819 */ /* 0x000fe20000011605 */
[----:B------:R-:W-:Y:S01]  /*06b0*/  IMAD.HI.U32 R5, R54, -0x326172a9, RZ ;  /* 0xcd9e8d5736057827 */ /* 0x000fe200078e00ff */
[----:B------:R-:W-:Y:S01]  /*06c0*/  SHF.R.U64 R64, R12, 0x10, R13 ;  /* 0x000000100c407819 */ /* 0x000fe2000000120d */
[----:B------:R-:W2:Y:S01]  /*06d0*/  LDCU UR23, c[0x0][0x404] ;  /* 0x00008080ff1777ac */ /* 0x000ea20008000800 */
[----:B------:R-:W-:Y:S01]  /*06e0*/  SHF.R.U64 R81, R10, 0x10, R11 ;  /* 0x000000100a517819 */ /* 0x000fe2000000120b */
[----:B------:R-:W-:Y:S01]  /*06f0*/  IMAD.MOV.U32 R78, RZ, RZ, R14 ;  /* 0x000000ffff4e7224 */ /* 0x000fe200078e000e */
        /* <DEDUP_REMOVED lines=8> */
[----:B------:R-:W-:Y:S01]  /*0780*/  SHF.R.U64 R79, R16, 0x10, R17 ;  /* 0x00000010104f7819 */ /* 0x000fe20000001211 */
[----:B------:R-:W-:Y:S01]  /*0790*/  IMAD.MOV.U32 R74, RZ, RZ, R20 ;  /* 0x000000ffff4a7224 */ /* 0x000fe200078e0014 */
[----:B0-----:R-:W-:Y:S01]  /*07a0*/  SHF.R.U64 R28, R14, 0x10, R15 ;  /* 0x000000100e1c7819 */ /* 0x001fe2000000120f */
[----:B------:R-:W-:Y:S01]  /*07b0*/  IMAD.MOV.U32 R14, RZ, RZ, R9 ;  /* 0x000000ffff0e7224 */ /* 0x000fe200078e0009 */
[----:B------:R-:W-:Y:S01]  /*07c0*/  SHF.R.U32.HI R63, RZ, 0x10, R13 ;  /* 0x00000010ff3f7819 */ /* 0x000fe2000001160d */
[----:B------:R-:W-:Y:S01]  /*07d0*/  IMAD.MOV.U32 R72, RZ, RZ, R22 ;  /* 0x000000ffff487224 */ /* 0x000fe200078e0016 */
[----:B------:R-:W-:Y:S01]  /*07e0*/  SHF.R.U32.HI R16, RZ, 0x10, R17 ;  /* 0x00000010ff107819 */ /* 0x000fe20000011611 */
[----:B------:R-:W-:Y:S01]  /*07f0*/  IMAD.MOV.U32 R68, RZ, RZ, R26 ;  /* 0x000000ffff447224 */ /* 0x000fe200078e001a */
[----:B------:R-:W-:Y:S01]  /*0800*/  MOV R13, R11 ;  /* 0x0000000b000d7202 */ /* 0x000fe20000000f00 */
[----:B------:R-:W-:Y:S01]  /*0810*/  IMAD.HI.U32 R11, R5, -0x2daee0ad, RZ ;  /* 0xd2511f53050b7827 */ /* 0x000fe200078e00ff */
[----:B------:R-:W-:Y:S01]  /*0820*/  SHF.R.U32.HI R17, RZ, 0x10, R9 ;  /* 0x00000010ff117819 */ /* 0x000fe20000011609 */
[----:B------:R-:W0:Y:S01]  /*0830*/  LDCU UR22, c[0x0][0x388] ;  /* 0x00007100ff1677ac */ /* 0x000e220008000800 */
[----:B------:R-:W-:Y:S01]  /*0840*/  PRMT R78, R78, 0x5410, R12 ;  /* 0x000054104e4e7816 */ /* 0x000fe2000000000c */
[----:B------:R-:W-:Y:S01]  /*0850*/  IMAD R12, R52, -0x2daee0ad, RZ ;  /* 0xd2511f53340c7824 */ /* 0x000fe200078e02ff */
[----:B------:R-:W-:Y:S01]  /*0860*/  PRMT R81, R81, 0x5410, R10 ;  /* 0x0000541051517816 */ /* 0x000fe2000000000a */
[----:B------:R-:W-:Y:S01]  /*0870*/  IMAD R10, R54, -0x326172a9, RZ ;  /* 0xcd9e8d57360a7824 */ /* 0x000fe200078e02ff */
[----:B------:R-:W-:Y:S01]  /*0880*/  PRMT R80, R80, 0x5410, R13 ;  /* 0x0000541050507816 */ /* 0x000fe2000000000d */
[----:B------:R-:W-:Y:S01]  /*0890*/  IMAD.HI.U32 R9, R8, -0x326172a9, RZ ;  /* 0xcd9e8d5708097827 */ /* 0x000fe200078e00ff */
[----:B------:R-:W-:Y:S01]  /*08a0*/  LOP3.LUT R11, R12, UR26, R11, 0x96, !PT ;  /* 0x0000001a0c0b7c12 */ /* 0x000fe2000f8e960b */
[----:B------:R-:W3:Y:S01]  /*08b0*/  LDCU UR24, c[0x0][0x400] ;  /* 0x00008000ff1877ac */ /* 0x000ee20008000800 */
[----:B------:R-:W-:Y:S01]  /*08c0*/  SHF.R.U32.HI R29, RZ, 0x10, R15 ;  /* 0x00000010ff1d7819 */ /* 0x000fe2000001160f */
[----:B------:R-:W-:Y:S01]  /*08d0*/  IMAD R13, R5, -0x2daee0ad, RZ ;  /* 0xd2511f53050d7824 */ /* 0x000fe200078e02ff */
[----:B------:R-:W-:Y:S01]  /*08e0*/  LOP3.LUT R9, R10, UR25, R9, 0x96, !PT ;  /* 0x000000190a097c12 */ /* 0x000fe2000f8e9609 */
[----:B------:R-:W-:Y:S01]  /*08f0*/  IMAD R8, R8, -0x326172a9, RZ ;  /* 0xcd9e8d5708087824 */ /* 0x000fe200078e02ff */
[----:B------:R-:W-:Y:S01]  /*0900*/  PRMT R92, R92, 0x5410, R6 ;  /* 0x000054105c5c7816 */ /* 0x000fe20000000006 */
[----:B------:R-:W-:Y:S01]  /*0910*/  IMAD.HI.U32 R5, R11, -0x326172a9, RZ ;  /* 0xcd9e8d570b057827 */ /* 0x000fe200078e00ff */
[----:B------:R-:W-:Y:S01]  /*0920*/  SHF.R.U64 R96, R44, 0x10, R45 ;  /* 0x000000102c607819 */ /* 0x000fe2000000122d */
[----:B------:R-:W4:Y:S01]  /*0930*/  LDCU.64 UR16, c[0x0][0x408] ;  /* 0x00008100ff1077ac */ /* 0x000f220008000a00 */
[----:B------:R-:W-:Y:S01]  /*0940*/  PRMT R94, R94, 0x5410, R4 ;  /* 0x000054105e5e7816 */ /* 0x000fe20000000004 */
[C---:B------:R-:W-:Y:S01]  /*0950*/  IMAD.HI.U32 R10, R9.reuse, -0x2daee0ad, RZ ;  /* 0xd2511f53090a7827 */ /* 0x040fe200078e00ff */
[----:B------:R-:W-:Y:S01]  /*0960*/  LOP3.LUT R5, R8, UR27, R5, 0x96, !PT ;  /* 0x0000001b08057c12 */ /* 0x000fe2000f8e9605 */
[----:B------:R-:W0:Y:S01]  /*0970*/  LDCU.128 UR8, c[0x0][0x3f0] ;  /* 0x00007e00ff0877ac */ /* 0x000e220008000c00 */
[----:B------:R-:W-:Y:S01]  /*0980*/  SHF.R.U64 R103, R42, 0x10, R43 ;  /* 0x000000102a677819 */ /* 0x000fe2000000122b */
[--C-:B------:R-:W-:Y:S01]  /*0990*/  IMAD.MOV.U32 R15, RZ, RZ, R7.reuse ;  /* 0x000000ffff0f7224 */ /* 0x100fe200078e0007 */
[----:B------:R-:W-:Y:S01]  /*09a0*/  SHF.R.U32.HI R7, RZ, 0x10, R7 ;  /* 0x00000010ff077819 */ /* 0x000fe20000011607 */
[----:B------:R-:W-:Y:S01]  /*09b0*/  IMAD R12, R9, -0x2daee0ad, RZ ;  /* 0xd2511f53090c7824 */ /* 0x000fe200078e02ff */
[----:B------:R-:W-:Y:S01]  /*09c0*/  LOP3.LUT R10, R13, UR28, R10, 0x96, !PT ;  /* 0x0000001c0d0a7c12 */ /* 0x000fe2000f8e960a */
[----:B------:R-:W-:Y:S01]  /*09d0*/  IMAD R8, R11, -0x326172a9, RZ ;  /* 0xcd9e8d570b087824 */ /* 0x000fe200078e02ff */
[----:B------:R-:W-:Y:S01]  /*09e0*/  PRMT R90, R90, 0x5410, R7 ;  /* 0x000054105a5a7816 */ /* 0x000fe20000000007 */
[C---:B------:R-:W-:Y:S01]  /*09f0*/  IMAD.HI.U32 R9, R5.reuse, -0x2daee0ad, RZ ;  /* 0xd2511f5305097827 */ /* 0x040fe200078e00ff */
[----:B------:R-:W-:Y:S01]  /*0a00*/  SHF.R.U64 R105, R40, 0x10, R41 ;  /* 0x0000001028697819 */ /* 0x000fe20000001229 */
[----:B------:R-:W0:Y:S01]  /*0a10*/  LDCU.64 UR18, c[0x0][0x3a0] ;  /* 0x00007400ff1277ac */ /* 0x000e220008000a00 */
[----:B------:R-:W-:Y:S01]  /*0a20*/  SHF.R.U64 R106, R38, 0x10, R39 ;  /* 0x00000010266a7819 */ /* 0x000fe20000001227 */
[----:B------:R-:W-:Y:S01]  /*0a30*/  IMAD.HI.U32 R7, R10, -0x326172a9, RZ ;  /* 0xcd9e8d570a077827 */ /* 0x000fe200078e00ff */
[----:B------:R-:W-:Y:S01]  /*0a40*/  LOP3.LUT R9, R12, UR30, R9, 0x96, !PT ;  /* 0x0000001e0c097c12 */ /* 0x000fe2000f8e9609 */
[----:B------:R-:W0:Y:S01]  /*0a50*/  LDCU.64 UR20, c[0x0][0x380] ;  /* 0x00007000ff1477ac */ /* 0x000e220008000a00 */
[----:B------:R-:W-:Y:S01]  /*0a60*/  SHF.R.U64 R107, R36, 0x10, R37 ;  /* 0x00000010246b7819 */ /* 0x000fe20000001225 */
[----:B------:R-:W-:Y:S01]  /*0a70*/  IMAD R11, R5, -0x2daee0ad, RZ ;  /* 0xd2511f53050b7824 */ /* 0x000fe200078e02ff */
[----:B------:R-:W-:Y:S01]  /*0a80*/  LOP3.LUT R7, R8, UR29, R7, 0x96, !PT ;  /* 0x0000001d08077c12 */ /* 0x000fe2000f8e9607 */
[----:B------:R-:W-:Y:S01]  /*0a90*/  IMAD R10, R10, -0x326172a9, RZ ;  /* 0xcd9e8d570a0a7824 */ /* 0x000fe200078e02ff */
[----:B------:R-:W-:Y:S01]  /*0aa0*/  SHF.R.U32.HI R8, RZ, 0x10, R45 ;  /* 0x00000010ff087819 */ /* 0x000fe2000001162d */
[----:B------:R-:W-:Y:S01]  /*0ab0*/  IMAD.HI.U32 R5, R9, -0x326172a9, RZ ;  /* 0xcd9e8d5709057827 */ /* 0x000fe200078e00ff */
[----:B------:R-:W-:Y:S01]  /*0ac0*/  MOV R76, R18 ;  /* 0x00000012004c7202 */ /* 0x000fe20000000f00 */
[----:B------:R-:W-:Y:S01]  /*0ad0*/  UPLOP3.LUT UP0, UPT, UPT, UPT, UPT, 0x40, 0x4 ;  /* 0x000000000004789c */ /* 0x000fe20003f0e870 */
[----:B------:R-:W-:Y:S01]  /*0ae0*/  PRMT R96, R96, 0x5410, R8 ;  /* 0x0000541060607816 */ /* 0x000fe20000000008 */
[----:B------:R-:W-:Y:S01]  /*0af0*/  IMAD.HI.U32 R6, R7, -0x2daee0ad, RZ ;  /* 0xd2511f5307067827 */ /* 0x000fe200078e00ff */
[----:B------:R-:W-:-:S02]  /*0b00*/  LOP3.LUT R5, R10, UR31, R5, 0x96, !PT ;  /* 0x0000001f0a057c12 */ /* 0x000fc4000f8e9605 */
[----:B------:R-:W-:Y:S01]  /*0b10*/  SHF.R.U32.HI R10, RZ, 0x10, R43 ;  /* 0x00000010ff0a7819 */ /* 0x000fe2000001162b */
[----:B------:R-:W-:Y:S01]  /*0b20*/  IMAD R8, R7, -0x2daee0ad, RZ ;  /* 0xd2511f5307087824 */ /* 0x000fe200078e02ff */
[----:B------:R-:W-:Y:S01]  /*0b30*/  LOP3.LUT R6, R11, UR32, R6, 0x96, !PT ;  /* 0x000000200b067c12 */ /* 0x000fe2000f8e9606 */
[----:B------:R-:W-:Y:S01]  /*0b40*/  IMAD R9, R9, -0x326172a9, RZ ;  /* 0xcd9e8d5709097824 */ /* 0x000fe200078e02ff */
[----:B------:R-:W-:Y:S01]  /*0b50*/  PRMT R103, R103, 0x5410, R10 ;  /* 0x0000541067677816 */ /* 0x000fe2000000000a */
[----:B------:R-:W-:Y:S01]  /*0b60*/  IMAD.HI.U32 R7, R5, -0x2daee0ad, RZ ;  /* 0xd2511f5305077827 */ /* 0x000fe200078e00ff */
[----:B------:R-:W-:Y:S02]  /*0b70*/  SHF.R.U32.HI R10, RZ, 0x10, R41 ;  /* 0x00000010ff0a7819 */ /* 0x000fe40000011629 */
[----:B------:R-:W-:Y:S01]  /*0b80*/  MOV R70, R24 ;  /* 0x0000001800467202 */ /* 0x000fe20000000f00 */
[----:B------:R-:W-:Y:S01]  /*0b90*/  IMAD.HI.U32 R4, R6, -0x326172a9, RZ ;  /* 0xcd9e8d5706047827 */ /* 0x000fe200078e00ff */
[----:B------:R-:W-:-:S02]  /*0ba0*/  LOP3.LUT R7, R8, UR34, R7, 0x96, !PT ;  /* 0x0000002208077c12 */ /* 0x000fc4000f8e9607 */
[----:B------:R-:W-:Y:S01]  /*0bb0*/  PRMT R105, R105, 0x5410, R10 ;  /* 0x0000541069697816 */ /* 0x000fe2000000000a */
[----:B------:R-:W-:Y:S01]  /*0bc0*/  IMAD R6, R6, -0x326172a9, RZ ;  /* 0xcd9e8d5706067824 */ /* 0x000fe200078e02ff */
[----:B------:R-:W-:Y:S01]  /*0bd0*/  LOP3.LUT R4, R9, UR33, R4, 0x96, !PT ;  /* 0x0000002109047c12 */ /* 0x000fe2000f8e9604 */
[----:B------:R-:W-:Y:S01]  /*0be0*/  IMAD R9, R5, -0x2daee0ad, RZ ;  /* 0xd2511f5305097824 */ /* 0x000fe200078e02ff */
[----:B------:R-:W-:Y:S01]  /*0bf0*/  SHF.R.U32.HI R10, RZ, 0x10, R39 ;  /* 0x00000010ff0a7819 */ /* 0x000fe20000011627 */
[----:B------:R-:W-:Y:S01]  /*0c00*/  IMAD.HI.U32 R5, R7, -0x326172a9, RZ ;  /* 0xcd9e8d5707057827 */ /* 0x000fe200078e00ff */
[----:B------:R-:W-:Y:S02]  /*0c10*/  SHF.R.U64 R18, R18, 0x10, R19 ;  /* 0x0000001012127819 */ /* 0x000fe40000001213 */
[----:B------:R-:W-:Y:S01]  /*0c20*/  PRMT R106, R106, 0x5410, R10 ;  /* 0x000054106a6a7816 */ /* 0x000fe2000000000a */
[----:B------:R-:W-:Y:S01]  /*0c30*/  IMAD.HI.U32 R8, R4, -0x2daee0ad, RZ ;  /* 0xd2511f5304087827 */ /* 0x000fe200078e00ff */
[----:B------:R-:W-:-:S02]  /*0c40*/  LOP3.LUT R5, R6, UR35, R5, 0x96, !PT ;  /* 0x0000002306057c12 */ /* 0x000fc4000f8e9605 */
[----:B------:R-:W-:Y:S01]  /*0c50*/  MOV R73, R21 ;  /* 0x0000001500497202 */ /* 0x000fe20000000f00 */
[----:B------:R-:W-:Y:S01]  /*0c60*/  IMAD R7, R7, -0x326172a9, RZ ;  /* 0xcd9e8d5707077824 */ /* 0x000fe200078e02ff */
[----:B------:R-:W-:Y:S01]  /*0c70*/  LOP3.LUT R8, R9, UR36, R8, 0x96, !PT ;  /* 0x0000002409087c12 */ /* 0x000fe2000f8e9608 */
[----:B------:R-:W-:Y:S01]  /*0c80*/  IMAD R9, R4, -0x2daee0ad, RZ ;  /* 0xd2511f5304097824 */ /* 0x000fe200078e02ff */
[----:B------:R-:W-:Y:S01]  /*0c90*/  SHF.R.U64 R20, R20, 0x10, R21 ;  /* 0x0000001014147819 */ /* 0x000fe20000001215 */
[----:B------:R-:W-:Y:S01]  /*0ca0*/  IMAD.HI.U32 R4, R5, -0x2daee0ad, RZ ;  /* 0xd2511f5305047827 */ /* 0x000fe200078e00ff */
[----:B------:R-:W-:Y:S02]  /*0cb0*/  SHF.R.U64 R22, R22, 0x10, R23 ;  /* 0x0000001016167819 */ /* 0x000fe40000001217 */
[----:B------:R-:W-:Y:S01]  /*0cc0*/  SHF.R.U64 R24, R24, 0x10, R25 ;  /* 0x0000001018187819 */ /* 0x000fe20000001219 */
        /* <DEDUP_REMOVED lines=8> */
[----:B------:R-:W-:Y:S02]  /*0d50*/  MOV R67, R27 ;  /* 0x0000001b00437202 */ /* 0x000fe40000000f00 */
[----:B------:R-:W-:Y:S01]  /*0d60*/  SHF.R.U64 R26, R26, 0x10, R27 ;  /* 0x000000101a1a7819 */ /* 0x000fe2000000121b */
[----:B------:R-:W-:Y:S01]  /*0d70*/  IMAD.HI.U32 R5, R6, -0x2daee0ad, RZ ;  /* 0xd2511f5306057827 */ /* 0x000fe200078e00ff */
[----:B------:R-:W-:-:S02]  /*0d80*/  LOP3.LUT R7, R8, UR39, R7, 0x96, !PT ;  /* 0x0000002708077c12 */ /* 0x000fc4000f8e9607 */
[----:B------:R-:W-:Y:S01]  /*0d90*/  SHF.R.U32.HI R21, RZ, 0x10, R21 ;  /* 0x00000010ff157819 */ /* 0x000fe20000011615 */
[----:B------:R-:W-:Y:S01]  /*0da0*/  IMAD.MOV.U32 R75, RZ, RZ, R19 ;  /* 0x000000ffff4b7224 */ /* 0x000fe200078e0013 */
[----:B------:R-:W-:Y:S01]  /*0db0*/  LOP3.LUT R5, R10, UR40, R5, 0x96, !PT ;  /* 0x000000280a057c12 */ /* 0x000fe2000f8e9605 */
[----:B------:R-:W-:Y:S01]  /*0dc0*/  IMAD.MOV.U32 R71, RZ, RZ, R23 ;  /* 0x000000ffff477224 */ /* 0x000fe200078e0017 */
[----:B------:R-:W-:Y:S01]  /*0dd0*/  SHF.R.U32.HI R19, RZ, 0x10, R19 ;  /* 0x00000010ff137819 */ /* 0x000fe20000011613 */
[----:B------:R-:W-:Y:S01]  /*0de0*/  IMAD.MOV.U32 R69, RZ, RZ, R25 ;  /* 0x000000ffff457224 */ /* 0x000fe200078e0019 */
[----:B------:R-:W-:Y:S01]  /*0df0*/  SHF.R.U32.HI R23, RZ, 0x10, R23 ;  /* 0x00000010ff177819 */ /* 0x000fe20000011617 */
[----:B------:R-:W-:Y:S01]  /*0e00*/  IMAD R9, R6, -0x2daee0ad, RZ ;  /* 0xd2511f5306097824 */ /* 0x000fe200078e02ff */
[----:B------:R-:W-:Y:S01]  /*0e10*/  SHF.R.U32.HI R25, RZ, 0x10, R25 ;  /* 0x00000010ff197819 */ /* 0x000fe20000011619 */
[----:B------:R-:W-:Y:S01]  /*0e20*/  IMAD.HI.U32 R56, R7, -0x2daee0ad, RZ ;  /* 0xd2511f5307387827 */ /* 0x000fe200078e00ff */
[----:B------:R-:W-:-:S02]  /*0e30*/  SHF.R.U32.HI R27, RZ, 0x10, R27 ;  /* 0x00000010ff1b7819 */ /* 0x000fc4000001161b */
[--C-:B------:R-:W-:Y:S01]  /*0e40*/  SHF.R.U64 R108, R2, 0x10, R3.reuse ;  /* 0x00000010026c7819 */ /* 0x100fe20000001203 */
[----:B------:R-:W-:Y:S01]  /*0e50*/  IMAD R4, R4, -0x326172a9, RZ ;  /* 0xcd9e8d5704047824 */ /* 0x000fe200078e02ff */
[----:B------:R-:W-:Y:S01]  /*0e60*/  SHF.R.U32.HI R8, RZ, 0x10, R3 ;  /* 0x00000010ff087819 */ /* 0x000fe20000011603 */
[----:B------:R-:W-:Y:S01]  /*0e70*/  IMAD.HI.U32 R57, R5, -0x326172a9, RZ ;  /* 0xcd9e8d5705397827 */ /* 0x000fe200078e00ff */
[----:B------:R-:W-:Y:S02]  /*0e80*/  PRMT R77, R28, 0x5410, R77 ;  /* 0x000054101c4d7816 */ /* 0x000fe4000000004d */
        /* <DEDUP_REMOVED lines=23> */
[----:B------:R-:W-:Y:S02]  /*1000*/  LOP3.LUT R56, R9, UR42, R56, 0x96, !PT ;  /* 0x0000002a09387c12 */ /* 0x000fe4000f8e9638 */
[----:B-1----:R-:W-:-:S02]  /*1010*/  ISETP.NE.AND P2, PT, RZ, UR4, PT ;  /* 0x00000004ff007c0c */ /* 0x002fc4000bf45270 */
[----:B------:R-:W-:Y:S02]  /*1020*/  LOP3.LUT R57, R4, UR41, R57, 0x96, !PT ;  /* 0x0000002904397c12 */ /* 0x000fe4000f8e9639 */
[----:B0-234-:R-:W-:-:S09]  /*1030*/  LOP3.LUT R58, R58, 0x3, RZ, 0xc0, !PT ;  /* 0x000000033a3a7812 */ /* 0x01dfd200078ec0ff */
.L_x_18415:
[----:B------:R-:W-:-:S06]  /*1040*/  UIMAD.WIDE UR4, UR7, 0x4, UR8 ;  /* 0x00000004070478a5 */ /* 0x000fcc000f8e0208 */
[----:B0-----:R-:W-:Y:S01]  /*1050*/  IMAD.U32 R32, RZ, RZ, UR4 ;  /* 0x00000004ff207e24 */ /* 0x001fe2000f8e00ff */
[----:B------:R-:W-:-:S05]  /*1060*/  MOV R33, UR5 ;  /* 0x0000000500217c02 */ /* 0x000fca0008000f00 */
[----:B------:R-:W2:Y:S01]  /*1070*/  LDG.E R32, desc[UR12][R32.64] ;  /* 0x0000000c20207981 */ /* 0x000ea2000c1e1900 */
[----:B------:R-:W-:-:S06]  /*1080*/  UIMAD.WIDE UR4, UR7, 0x4, UR10 ;  /* 0x00000004070478a5 */ /* 0x000fcc000f8e020a */
[----:B------:R-:W-:Y:S02]  /*1090*/  MOV R15, UR5 ;  /* 0x00000005000f7c02 */ /* 0x000fe40008000f00 */
        /* <DEDUP_REMOVED lines=15> */
[----:B0-----:R-:W-:-:S05]  /*1190*/  @P1 IMAD.WIDE.U32 R12, R35, 0x10, R12 ;  /* 0x00000010230c1825 */ /* 0x001fca00078e000c */
[----:B-----5:R0:W5:Y:S01]  /*11a0*/  @P1 LDG.E.128 R4, desc[UR12][R12.64] ;  /* 0x0000000c0c041981 */ /* 0x020162000c1e1d00 */
[----:B--2---:R-:W-:Y:S01]  /*11b0*/  R2UR UR6, R14 ;  /* 0x000000000e0672ca */ /* 0x004fe200000e0000 */
[----:B------:R-:W-:-:S05]  /*11c0*/  IMAD.U32 R14, RZ, RZ, UR5 ;  /* 0x00000005ff0e7e24 */ /* 0x000fca000f8e00ff */
[----:B-1----:R-:W-:Y:S01]  /*11d0*/  LEA.HI.SX32 R49, R14, R55, 0x1e ;  /* 0x000000370e317211 */ /* 0x002fe200078ff2ff */
[----:B0-----:R-:W-:Y:S08]  /*11e0*/  @!P0 BRA `(.L_x_18216) ;  /* 0x0000001400308947 */ /* 0x001ff00003800000 */
[----:B------:R-:W0:Y:S02]  /*11f0*/  LDC.64 R8, c[0x0][0x3a0] ;  /* 0x0000e800ff087b82 */ /* 0x000e240000000a00 */
[----:B0-----:R-:W-:-:S06]  /*1200*/  IMAD.WIDE.U32 R8, R49, 0x10, R8 ;  /* 0x0000001031087825 */ /* 0x001fcc00078e0008 */
[----:B------:R-:W2:Y:S01]  /*1210*/  LDG.E.128 R8, desc[UR12][R8.64] ;  /* 0x0000000c08087981 */ /* 0x000ea2000c1e1d00 */
[----:B------:R-:W-:-:S13]  /*1220*/  ISETP.GT.AND P3, PT, R32, RZ, PT ;  /* 0x000000ff2000720c */ /* 0x000fda0003f64270 */
[----:B------:R-:W-:Y:S01]  /*1230*/  @!P3 MOV R14, R58 ;  /* 0x0000003a000eb202 */ /* 0x000fe20000000f00 */
[----:B------:R-:W-:Y:S02]  /*1240*/  @!P3 IMAD.MOV.U32 R22, RZ, RZ, R60 ;  /* 0x000000ffff16b224 */ /* 0x000fe400078e003c */
[----:B--2---:R-:W-:Y:S01]  /*1250*/  @!P3 IMAD.MOV.U32 R12, RZ, RZ, R8 ;  /* 0x000000ffff0cb224 */ /* 0x004fe200078e0008 */
        /* <DEDUP_REMOVED lines=16> */
.L_x_18219:
        /* <DEDUP_REMOVED lines=12> */
.L_x_18220:
        /* <DEDUP_REMOVED lines=42> */
.L_x_18218:
        /* <DEDUP_REMOVED lines=11> */
.L_x_18217:
        /* <DEDUP_REMOVED lines=15> */
.L_x_18223:
        /* <DEDUP_REMOVED lines=12> */
.L_x_18224:
        /* <DEDUP_REMOVED lines=43> */
.L_x_18222:
[----:B------:R-:W-:Y:S01]  /*1bd0*/  HFMA2 R16, -RZ, RZ, 0.1171875, 0 ;  /* 0x2f800000ff107431 */ /* 0x000fe200000001ff */
[----:B------:R-:W-:Y:S01]  /*1be0*/  I2FP.F32.U32 R13, R13 ;  /* 0x0000000d000d7245 */ /* 0x000fe20000201000 */
[----:B-----5:R-:W-:-:S04]  /*1bf0*/  FMUL.FTZ R14, R5, UR17 ;  /* 0x00000011050e7c20 */ /* 0x020fc80008410000 */
[----:B------:R-:W-:Y:S01]  /*1c00*/  FMUL.FTZ R14, R14, UR16 ;  /* 0x000000100e0e7c20 */ /* 0x000fe20008410000 */
[----:B------:R-:W-:-:S05]  /*1c10*/  FFMA.FTZ R13, R13, R16, 1.1641532182693481445e-10 ;  /* 0x2f0000000d0d7423 */ /* 0x000fca0000010010 */
[----:B------:R-:W-:Y:S01]  /*1c20*/  FSETP.GTU.FTZ.AND P4, PT, R13, UR23, PT ;  /* 0x000000170d007c0b */ /* 0x000fe2000bf9c000 */
[----:B------:R-:W-:-:S03]  /*1c30*/  HADD2.F32 R13, -RZ, R77.H0_H0 ;  /* 0x2000004dff0d7230 */ /* 0x000fc60000004100 */
[----:B------:R-:W-:Y:S02]  /*1c40*/  FSEL R16, R14, RZ, !P4 ;  /* 0x000000ff0e107208 */ /* 0x000fe40006000000 */
[----:B------:R-:W-:-:S03]  /*1c50*/  SEL R14, RZ, 0x1, P4 ;  /* 0x00000001ff0e7807 */ /* 0x000fc60002000000 */
[----:B------:R-:W-:Y:S01]  /*1c60*/  FFMA.FTZ R13, R16, R13, R9 ;  /* 0x0000000d100d7223 */ /* 0x000fe20000010009 */
[----:B------:R-:W-:-:S07]  /*1c70*/  PRMT R63, R14, 0x7610, R63 ;  /* 0x000076100e3f7816 */ /* 0x000fce000000003f */
.L_x_18221:
        /* <DEDUP_REMOVED lines=15> */
.L_x_18227:
        /* <DEDUP_REMOVED lines=12> */
.L_x_18228:
        /* <DEDUP_REMOVED lines=43> */
.L_x_18226:
        /* <DEDUP_REMOVED lines=11> */
.L_x_18225:
        /* <DEDUP_REMOVED lines=15> */
.L_x_18231:
        /* <DEDUP_REMOVED lines=12> */
.L_x_18232:
        /* <DEDUP_REMOVED lines=43> */
.L_x_18230:
        /* <DEDUP_REMOVED lines=10> */
[----:B------:R-:W-:Y:S01]  /*2690*/  PRMT R65, R16, 0x7610, R65 ;  /* 0x0000761010417816 */ /* 0x000fe20000000041 */
[----:B------:R-:W-:Y:S06]  /*26a0*/  BRA `(.L_x_18229) ;  /* 0x00000014001c7947 */ /* 0x000fec0003800000 */
.L_x_18216:
        /* <DEDUP_REMOVED lines=19> */
.L_x_18235:
        /* <DEDUP_REMOVED lines=12> */
.L_x_18236:
        /* <DEDUP_REMOVED lines=42> */
.L_x_18234:
        /* <DEDUP_REMOVED lines=11> */
.L_x_18233:
        /* <DEDUP_REMOVED lines=15> */
.L_x_18239:
        /* <DEDUP_REMOVED lines=12> */
.L_x_18240:
        /* <DEDUP_REMOVED lines=43> */
.L_x_18238:
[----:B------:R-:W-:Y:S01]  /*3050*/  I2FP.F32.U32 R13, R13 ;  /* 0x0000000d000d7245 */ /* 0x000fe20000201000 */
[----:B------:R-:W-:Y:S02]  /*3060*/  IMAD.MOV.U32 R14, RZ, RZ, 0x2f800000 ;  /* 0x2f800000ff0e7424 */ /* 0x000fe400078e00ff */
[----:B-----5:R-:W-:Y:S01]  /*3070*/  FMUL.FTZ R16, R5, UR17 ;  /* 0x0000001105107c20 */ /* 0x020fe20008410000 */
[----:B------:R-:W-:Y:S02]  /*3080*/  HADD2.F32 R18, -RZ, R77.H0_H0 ;  /* 0x2000004dff127230 */ /* 0x000fe40000004100 */
[----:B------:R-:W-:Y:S01]  /*3090*/  FFMA.FTZ R13, R13, R14, 1.1641532182693481445e-10 ;  /* 0x2f0000000d0d7423 */ /* 0x000fe2000001000e */
[----:B------:R-:W-:-:S04]  /*30a0*/  FMUL.FTZ R16, R16, UR16 ;  /* 0x0000001010107c20 */ /* 0x000fc80008410000 */
[----:B------:R-:W-:-:S04]  /*30b0*/  FSETP.GTU.FTZ.AND P3, PT, R13, UR23, PT ;  /* 0x000000170d007c0b */ /* 0x000fc8000bf7c000 */
[----:B------:R-:W-:Y:S02]  /*30c0*/  FSEL R13, R16, RZ, !P3 ;  /* 0x000000ff100d7208 */ /* 0x000fe40005800000 */
[----:B------:R-:W-:-:S03]  /*30d0*/  SEL R14, RZ, 0x1, P3 ;  /* 0x00000001ff0e7807 */ /* 0x000fc60001800000 */
[----:B------:R-:W-:Y:S01]  /*30e0*/  FMUL.FTZ R13, R13, R18 ;  /* 0x000000120d0d7220 */ /* 0x000fe20000410000 */
[----:B------:R-:W-:-:S07]  /*30f0*/  PRMT R63, R14, 0x7610, R63 ;  /* 0x000076100e3f7816 */ /* 0x000fce000000003f */
.L_x_18237:
        /* <DEDUP_REMOVED lines=15> */
.L_x_18243:
        /* <DEDUP_REMOVED lines=12> */
.L_x_18244:
        /* <DEDUP_REMOVED lines=41> */
[----:B------:R-:W-:Y:S01]  /*3540*/  LOP3.LUT R56, R56, UR42, R15, 0x96, !PT ;  /* 0x0000002a38387c12 */ /* 0x000fe2000f8e960f */
[----:B------:R-:W-:-:S07]  /*3550*/  IMAD.MOV.U32 R22, RZ, RZ, R14 ;  /* 0x000000ffff167224 */ /* 0x000fce00078e000e */
.L_x_18242:
        /* <DEDUP_REMOVED lines=11> */
.L_x_18241:
        /* <DEDUP_REMOVED lines=15> */
.L_x_18246:
        /* <DEDUP_REMOVED lines=12> */
.L_x_18247:
        /* <DEDUP_REMOVED lines=43> */
.L_x_18245:
        /* <DEDUP_REMOVED lines=11> */
.L_x_18229:
[----:B------:R-:W0:Y:S01]  /*3b20*/  LDC.64 R46, c[0x0][0x3a8] ;  /* 0x0000ea00ff2e7b82 */ /* 0x000e220000000a00 */
[----:B------:R-:W-:Y:S02]  /*3b30*/  VIADD R29, R35, 0x80 ;  /* 0x00000080231d7836 */ /* 0x000fe40000000000 */
        /* <DEDUP_REMOVED lines=19> */
.L_x_18248:
[----:B-----5:R2:W5:Y:S04]  /*3c70*/  @P1 LDG.E.128 R4, desc[UR12][R18.64] ;  /* 0x0000000c12041981 */ /* 0x020568000c1e1d00 */
[----:B------:R2:W5:Y:S01]  /*3c80*/  @P0 LDG.E.128 R8, desc[UR12][R16.64] ;  /* 0x0000000c10080981 */ /* 0x000562000c1e1d00 */
[----:B------:R-:W-:Y:S05]  /*3c90*/  @!P0 BRA `(.L_x_18249) ;  /* 0x0000001400248947 */ /* 0x000fea0003800000 */
[----:B------:R-:W-:Y:S01]  /*3ca0*/  ISETP.GT.AND P3, PT, R32, RZ, PT ;  /* 0x000000ff2000720c */ /* 0x000fe20003f64270 */
[----:B--2---:R-:W-:Y:S01]  /*3cb0*/  IMAD.MOV.U32 R18, RZ, RZ, R23 ;  /* 0x000000ffff127224 */ /* 0x004fe200078e0017 */
[----:B-----5:R-:W-:Y:S01]  /*3cc0*/  MOV R16, R8 ;  /* 0x0000000800107202 */ /* 0x020fe20000000f00 */
[----:B------:R-:W-:-:S10]  /*3cd0*/  IMAD.MOV.U32 R26, RZ, RZ, R22 ;  /* 0x000000ffff1a7224 */ /* 0x000fd400078e0016 */
        /* <DEDUP_REMOVED lines=16> */
.L_x_18252:
        /* <DEDUP_REMOVED lines=12> */
.L_x_18253:
        /* <DEDUP_REMOVED lines=42> */
.L_x_18251:
[----:B------:R-:W-:Y:S01]  /*4140*/  I2FP.F32.U32 R16, R16 ;  /* 0x0000001000107245 */ /* 0x000fe20000201000 */
[----:B------:R-:W-:Y:S02]  /*4150*/  IMAD.MOV.U32 R17, RZ, RZ, 0x2f800000 ;  /* 0x2f800000ff117424 */ /* 0x000fe400078e00ff */
[----:B------:R-:W-:Y:S02]  /*4160*/  FMUL.FTZ R19, R4, UR17 ;  /* 0x0000001104137c20 */ /* 0x000fe40008410000 */
        /* <DEDUP_REMOVED lines=8> */
.L_x_18250:
        /* <DEDUP_REMOVED lines=15> */
.L_x_18256:
[----:B------:R-:W-:-:S04]  /*42e0*/  VIADD R52, R52, 0x1 ;  /* 0x0000000134347836 */ /* 0x000fc80000000000 */
[C---:B-1----:R-:W-:Y:S01]  /*42f0*/  IMAD.WIDE.U32 R24, R52.reuse, -0x2daee0ad, RZ ;  /* 0xd2511f5334187825 */ /* 0x042fe200078e00ff */
        /* <DEDUP_REMOVED lines=10> */
.L_x_18257:
        /* <DEDUP_REMOVED lines=43> */
.L_x_18255:
[----:B------:R-:W-:Y:S01]  /*4650*/  I2FP.F32.U32 R17, R17 ;  /* 0x0000001100117245 */ /* 0x000fe20000201000 */
[----:B------:R-:W-:Y:S02]  /*4660*/  IMAD.MOV.U32 R18, RZ, RZ, 0x2f800000 ;  /* 0x2f800000ff127424 */ /* 0x000fe400078e00ff */
[----:B01----:R-:W-:Y:S02]  /*4670*/  FMUL.FTZ R20, R5, UR17 ;  /* 0x0000001105147c20 */ /* 0x003fe40008410000 */
        /* <DEDUP_REMOVED lines=8> */
.L_x_18254:
[----:B01----:R-:W-:Y:S01]  /*4700*/  IMAD.MOV.U32 R20, RZ, RZ, R19 ;  /* 0x000000ffff147224 */ /* 0x003fe200078e0013 */
        /* <DEDUP_REMOVED lines=14> */
.L_x_18260:
        /* <DEDUP_REMOVED lines=12> */
.L_x_18261:
        /* <DEDUP_REMOVED lines=41> */
[----:B------:R-:W-:Y:S02]  /*4b40*/  IMAD.MOV.U32 R26, RZ, RZ, R18 ;  /* 0x000000ffff1a7224 */ /* 0x000fe400078e0012 */
[----:B------:R-:W-:-:S07]  /*4b50*/  IMAD.MOV.U32 R20, RZ, RZ, RZ ;  /* 0x000000ffff147224 */ /* 0x000fce00078e00ff */
.L_x_18259:
        /* <DEDUP_REMOVED lines=11> */
.L_x_18258:
        /* <DEDUP_REMOVED lines=15> */
.L_x_18264:
        /* <DEDUP_REMOVED lines=12> */
.L_x_18265:
        /* <DEDUP_REMOVED lines=43> */
.L_x_18263:
        /* <DEDUP_REMOVED lines=12> */
.L_x_18249:
[----:B--2---:R-:W-:Y:S01]  /*5130*/  MOV R18, R23 ;  /* 0x0000001700127202 */ /* 0x004fe20000000f00 */
        /* <DEDUP_REMOVED lines=18> */
.L_x_18268:
        /* <DEDUP_REMOVED lines=12> */
.L_x_18269:
        /* <DEDUP_REMOVED lines=42> */
.L_x_18267:
[----:B------:R-:W-:Y:S01]  /*55c0*/  I2FP.F32.U32 R16, R16 ;  /* 0x0000001000107245 */ /* 0x000fe20000201000 */
[----:B------:R-:W-:Y:S02]  /*55d0*/  IMAD.MOV.U32 R17, RZ, RZ, 0x2f800000 ;  /* 0x2f800000ff117424 */ /* 0x000fe400078e00ff */
[----:B-----5:R-:W-:Y:S01]  /*55e0*/  FMUL.FTZ R19, R4, UR17 ;  /* 0x0000001104137c20 */ /* 0x020fe20008410000 */
[----:B01----:R-:W-:Y:S02]  /*55f0*/  HADD2.F32 R21, -RZ, R76.H0_H0 ;  /* 0x2000004cff157230 */ /* 0x003fe40000004100 */
[----:B------:R-:W-:Y:S01]  /*5600*/  FFMA.FTZ R16, R16, R17, 1.1641532182693481445e-10 ;  /* 0x2f00000010107423 */ /* 0x000fe20000010011 */
[----:B------:R-:W-:-:S04]  /*5610*/  FMUL.FTZ R19, R19, UR16 ;  /* 0x0000001013137c20 */ /* 0x000fc80008410000 */
[----:B------:R-:W-:-:S04]  /*5620*/  FSETP.GTU.FTZ.AND P3, PT, R16, UR23, PT ;  /* 0x0000001710007c0b */ /* 0x000fc8000bf7c000 */
[----:B------:R-:W-:Y:S02]  /*5630*/  FSEL R16, R19, RZ, !P3 ;  /* 0x000000ff13107208 */ /* 0x000fe40005800000 */
[----:B------:R-:W-:-:S03]  /*5640*/  SEL R17, RZ, 0x1, P3 ;  /* 0x00000001ff117807 */ /* 0x000fc60001800000 */
[----:B------:R-:W-:Y:S01]  /*5650*/  FMUL.FTZ R16, R21, R16 ;  /* 0x0000001015107220 */ /* 0x000fe20000410000 */
[----:B------:R-:W-:-:S07]  /*5660*/  PRMT R61, R17, 0x7610, R61 ;  /* 0x00007610113d7816 */ /* 0x000fce000000003d */
.L_x_18266:
        /* <DEDUP_REMOVED lines=15> */
.L_x_18272:
        /* <DEDUP_REMOVED lines=12> */
.L_x_18273:
        /* <DEDUP_REMOVED lines=43> */
.L_x_18271:
[----:B------:R-:W-:Y:S01]  /*5ad0*/  HFMA2 R18, -RZ, RZ, 0.1171875, 0 ;  /* 0x2f800000ff127431 */ /* 0x000fe200000001ff */
[----:B------:R-:W-:Y:S01]  /*5ae0*/  I2FP.F32.U32 R17, R17 ;  /* 0x0000001100117245 */ /* 0x000fe20000201000 */
[----:B01---5:R-:W-:Y:S01]  /*5af0*/  FMUL.FTZ R20, R5, UR17 ;  /* 0x0000001105147c20 */ /* 0x023fe20008410000 */
        /* <DEDUP_REMOVED lines=8> */
.L_x_18270:
[----:B01----:R-:W-:Y:S02]  /*5b80*/  IMAD.MOV.U32 R20, RZ, RZ, R19 ;  /* 0x000000ffff147224 */ /* 0x003fe400078e0013 */
        /* <DEDUP_REMOVED lines=14> */
.L_x_18276:
        /* <DEDUP_REMOVED lines=12> */
.L_x_18277:
        /* <DEDUP_REMOVED lines=43> */
.L_x_18275:
        /* <DEDUP_REMOVED lines=11> */
.L_x_18274:
        /* <DEDUP_REMOVED lines=15> */
.L_x_18279:
        /* <DEDUP_REMOVED lines=12> */
.L_x_18280:
        /* <DEDUP_REMOVED lines=43> */
.L_x_18278:
        /* <DEDUP_REMOVED lines=11> */
.L_x_18262:
[----:B------:R-:W0:Y:S01]  /*65a0*/  @P1 LDC.64 R22, c[0x0][0x390] ;  /* 0x0000e400ff161b82 */ /* 0x000e220000000a00 */
[----:B------:R-:W-:Y:S01]  /*65b0*/  IMAD.WIDE.U32 R24, R51, 0x10, R46 ;  /* 0x0000001033187825 */ /* 0x000fe200078e002e */
[----:B------:R-:W-:-:S03]  /*65c0*/  IADD3 R31, PT, PT, R49, 0x100, RZ ;  /* 0x00000100311f7810 */ /* 0x000fc60007ffe0ff */
[----:B------:R-:W-:Y:S01]  /*65d0*/  VIADD R33, R35, 0x100 ;  /* 0x0000010023217836 */ /* 0x000fe20000000000 */
[----:B------:R1:W-:Y:S02]  /*65e0*/  STG.E.128 desc[UR12][R24.64], R16 ;  /* 0x0000001018007986 */ /* 0x0003e4000c101d0c */
[----:B------:R-:W2:Y:S01]  /*65f0*/  @P0 LDC.64 R20, c[0x0][0x3a0] ;  /* 0x0000e800ff140b82 */ /* 0x000ea20000000a00 */
[----:B0-----:R-:W-:-:S04]  /*6600*/  @P1 IMAD.WIDE.U32 R22, R33, 0x10, R22 ;  /* 0x0000001021161825 */ /* 0x001fc800078e0016 */
[----:B--2---:R-:W-:Y:S01]  /*6610*/  @P0 IMAD.WIDE.U32 R20, R31, 0x10, R20 ;  /* 0x000000101f140825 */ /* 0x004fe200078e0014 */
[----:B-1----:R-:W-:Y:S06]  /*6620*/  @!P1 BRA `(.L_x_18281) ;  /* 0x00000000002c9947 */ /* 0x002fec0003800000 */
[----:B------:R-:W0:Y:S01]  /*6630*/  LDC.64 R24, c[0x0][0x3b0] ;  /* 0x0000ec00ff187b82 */ /* 0x000e220000000a00 */
[----:B------:R-:W-:Y:S01]  /*6640*/  IMAD.U32 R30, R64, 0x10000, RZ ;  /* 0x00010000401e7824 */ /* 0x000fe200078e00ff */
[----:B------:R-:W-:Y:S02]  /*6650*/  LOP3.LUT R28, R65, 0xffff, RZ, 0xc0, !PT ;  /* 0x0000ffff411c7812 */ /* 0x000fe400078ec0ff */
[----:B------:R-:W-:Y:S02]  /*6660*/  LOP3.LUT R85, R63, 0xff, RZ, 0xc0, !PT ;  /* 0x000000ff3f557812 */ /* 0x000fe400078ec0ff */
[----:B------:R-:W-:-:S05]  /*6670*/  LOP3.LUT R51, R30, 0xff0000, RZ, 0xc0, !PT ;  /* 0x00ff00001e337812 */ /* 0x000fca00078ec0ff */
[----:B------:R-:W-:Y:S01]  /*6680*/  IMAD R28, R28, 0x1000000, R51 ;  /* 0x010000001c1c7824 */ /* 0x000fe200078e0233 */
[----:B------:R-:W-:-:S04]  /*6690*/  LOP3.LUT R51, R61, 0xff, RZ, 0xc0, !PT ;  /* 0x000000ff3d337812 */ /* 0x000fc800078ec0ff */
[----:B------:R-:W-:-:S05]  /*66a0*/  LEA R28, R85, R28, 0x8 ;  /* 0x0000001c551c7211 */ /* 0x000fca00078e40ff */
[----:B------:R-:W-:Y:S02]  /*66b0*/  IMAD.IADD R51, R28, 0x1, R51 ;  /* 0x000000011c337824 */ /* 0x000fe400078e0233 */
[----:B0-----:R-:W-:-:S05]  /*66c0*/  IMAD.WIDE.U32 R24, R29, 0x4, R24 ;  /* 0x000000041d187825 */ /* 0x001fca00078e0018 */
[----:B------:R0:W-:Y:S02]  /*66d0*/  STG.E desc[UR12][R24.64], R51 ;  /* 0x0000003318007986 */ /* 0x0001e4000c10190c */
.L_x_18281:
[----:B-----5:R1:W5:Y:S04]  /*66e0*/  @P1 LDG.E.128 R4, desc[UR12][R22.64] ;  /* 0x0000000c16041981 */ /* 0x020368000c1e1d00 */
[----:B------:R1:W5:Y:S01]  /*66f0*/  @P0 LDG.E.128 R8, desc[UR12][R20.64] ;  /* 0x0000000c14080981 */ /* 0x000362000c1e1d00 */
[----:B------:R-:W-:Y:S05]  /*6700*/  @!P0 BRA `(.L_x_18282) ;  /* 0x0000001400288947 */ /* 0x000fea0003800000 */
[----:B------:R-:W-:Y:S01]  /*6710*/  ISETP.GT.AND P3, PT, R32, RZ, PT ;  /* 0x000000ff2000720c */ /* 0x000fe20003f64270 */
[----:B-1----:R-:W-:Y:S01]  /*6720*/  IMAD.MOV.U32 R22, RZ, RZ, R27 ;  /* 0x000000ffff167224 */ /* 0x002fe200078e001b */
[----:B------:R-:W-:Y:S01]  /*6730*/  MOV R34, R26 ;  /* 0x0000001a00227202 */ /* 0x000fe20000000f00 */
[----:B-----5:R-:W-:-:S10]  /*6740*/  IMAD.MOV.U32 R20, RZ, RZ, R8 ;  /* 0x000000ffff147224 */ /* 0x020fd400078e0008 */
        /* <DEDUP_REMOVED lines=16> */
.L_x_18285:
        /* <DEDUP_REMOVED lines=12> */
.L_x_18286:
        /* <DEDUP_REMOVED lines=43> */
.L_x_18284:
        /* <DEDUP_REMOVED lines=11> */
.L_x_18283:
        /* <DEDUP_REMOVED lines=15> */
.L_x_18289:
        /* <DEDUP_REMOVED lines=12> */
.L_x_18290:
        /* <DEDUP_REMOVED lines=43> */
.L_x_18288:
[----:B------:R-:W-:Y:S01]  /*70d0*/  HFMA2 R22, -RZ, RZ, 0.1171875, 0 ;  /* 0x2f800000ff167431 */ /* 0x000fe200000001ff */
[----:B------:R-:W-:Y:S01]  /*70e0*/  I2FP.F32.U32 R21, R21 ;  /* 0x0000001500157245 */ /* 0x000fe20000201000 */
[----:B0-----:R-:W-:-:S04]  /*70f0*/  FMUL.FTZ R24, R5, UR17 ;  /* 0x0000001105187c20 */ /* 0x001fc80008410000 */
        /* <DEDUP_REMOVED lines=8> */
.L_x_18287:
        /* <DEDUP_REMOVED lines=15> */
.L_x_18293:
        /* <DEDUP_REMOVED lines=12> */
.L_x_18294:
        /* <DEDUP_REMOVED lines=43> */
.L_x_18292:
        /* <DEDUP_REMOVED lines=11> */
.L_x_18291:
        /* <DEDUP_REMOVED lines=15> */
.L_x_18297:
        /* <DEDUP_REMOVED lines=12> */
.L_x_18298:
        /* <DEDUP_REMOVED lines=43> */
.L_x_18296:
        /* <DEDUP_REMOVED lines=10> */
[----:B------:R-:W-:Y:S01]  /*7b90*/  PRMT R65, R24, 0x7610, R65 ;  /* 0x0000761018417816 */ /* 0x000fe20000000041 */
[----:B------:R-:W-:Y:S06]  /*7ba0*/  BRA `(.L_x_18295) ;  /* 0x0000001400207947 */ /* 0x000fec0003800000 */
.L_x_18282:
[----:B-1----:R-:W-:Y:S01]  /*7bb0*/  IMAD.MOV.U32 R22, RZ, RZ, R27 ;  /* 0x000000ffff167224 */ /* 0x002fe200078e001b */
        /* <DEDUP_REMOVED lines=18> */
.L_x_18301:
        /* <DEDUP_REMOVED lines=12> */
.L_x_18302:
        /* <DEDUP_REMOVED lines=43> */
.L_x_18300:
[----:B------:R-:W-:Y:S01]  /*8050*/  I2FP.F32.U32 R20, R20 ;  /* 0x0000001400147245 */ /* 0x000fe20000201000 */
[----:B-----5:R-:W-:Y:S01]  /*8060*/  FMUL.FTZ R23, R4, UR17 ;  /* 0x0000001104177c20 */ /* 0x020fe20008410000 */
[----:B------:R-:W-:Y:S01]  /*8070*/  MOV R21, 0x2f800000 ;  /* 0x2f80000000157802 */ /* 0x000fe20000000f00 */
[----:B0-----:R-:W-:Y:S02]  /*8080*/  HADD2.F32 R25, -RZ, R74.H0_H0 ;  /* 0x2000004aff197230 */ /* 0x001fe40000004100 */
[----:B------:R-:W-:Y:S02]  /*8090*/  FMUL.FTZ R23, R23, UR16 ;  /* 0x0000001017177c20 */ /* 0x000fe40008410000 */
[----:B------:R-:W-:-:S05]  /*80a0*/  FFMA.FTZ R20, R20, R21, 1.1641532182693481445e-10 ;  /* 0x2f00000014147423 */ /* 0x000fca0000010015 */
[----:B------:R-:W-:-:S04]  /*80b0*/  FSETP.GTU.FTZ.AND P3, PT, R20, UR23, PT ;  /* 0x0000001714007c0b */ /* 0x000fc8000bf7c000 */
[----:B------:R-:W-:Y:S02]  /*80c0*/  FSEL R20, R23, RZ, !P3 ;  /* 0x000000ff17147208 */ /* 0x000fe40005800000 */
[----:B------:R-:W-:-:S03]  /*80d0*/  SEL R21, RZ, 0x1, P3 ;  /* 0x00000001ff157807 */ /* 0x000fc60001800000 */
[----:B------:R-:W-:Y:S01]  /*80e0*/  FMUL.FTZ R20, R25, R20 ;  /* 0x0000001419147220 */ /* 0x000fe20000410000 */
[----:B------:R-:W-:-:S07]  /*80f0*/  PRMT R61, R21, 0x7610, R61 ;  /* 0x00007610153d7816 */ /* 0x000fce000000003d */
.L_x_18299:
        /* <DEDUP_REMOVED lines=15> */
.L_x_18305:
        /* <DEDUP_REMOVED lines=12> */
.L_x_18306:
        /* <DEDUP_REMOVED lines=43> */
.L_x_18304:
[----:B------:R-:W-:Y:S01]  /*8560*/  HFMA2 R22, -RZ, RZ, 0.1171875, 0 ;  /* 0x2f800000ff167431 */ /* 0x000fe200000001ff */
[----:B------:R-:W-:Y:S01]  /*8570*/  I2FP.F32.U32 R21, R21 ;  /* 0x0000001500157245 */ /* 0x000fe20000201000 */
[----:B0----5:R-:W-:Y:S01]  /*8580*/  FMUL.FTZ R24, R5, UR17 ;  /* 0x0000001105187c20 */ /* 0x021fe20008410000 */
        /* <DEDUP_REMOVED lines=8> */
.L_x_18303:
        /* <DEDUP_REMOVED lines=15> */
.L_x_18309:
        /* <DEDUP_REMOVED lines=12> */
.L_x_18310:
        /* <DEDUP_REMOVED lines=43> */
.L_x_18308:
        /* <DEDUP_REMOVED lines=11> */
.L_x_18307:
        /* <DEDUP_REMOVED lines=15> */
.L_x_18312:
        /* <DEDUP_REMOVED lines=12> */
.L_x_18313:
        /* <DEDUP_REMOVED lines=43> */
.L_x_18311:
        /* <DEDUP_REMOVED lines=11> */
.L_x_18295:
        /* <DEDUP_REMOVED lines=11> */
[----:B------:R-:W-:-:S04]  /*90e0*/  LOP3.LUT R50, R65, 0xffff, RZ, 0xc0, !PT ;  /* 0x0000ffff41327812 */ /* 0x000fc800078ec0ff */
[----:B------:R-:W-:Y:S02]  /*90f0*/  LOP3.LUT R85, R48, 0xff0000, RZ, 0xc0, !PT ;  /* 0x00ff000030557812 */ /* 0x000fe400078ec0ff */
[----:B------:R-:W-:Y:S02]  /*9100*/  LOP3.LUT R48, R63, 0xff, RZ, 0xc0, !PT ;  /* 0x000000ff3f307812 */ /* 0x000fe400078ec0ff */
[----:B------:R-:W-:Y:S02]  /*9110*/  LEA R85, R50, R85, 0x18 ;  /* 0x0000005532557211 */ /* 0x000fe400078ec0ff */
[----:B------:R-:W-:-:S03]  /*9120*/  LOP3.LUT R50, R61, 0xff, RZ, 0xc0, !PT ;  /* 0x000000ff3d327812 */ /* 0x000fc600078ec0ff */
[----:B------:R-:W-:-:S05]  /*9130*/  IMAD R85, R48, 0x100, R85 ;  /* 0x0000010030557824 */ /* 0x000fca00078e0255 */
[----:B------:R-:W-:Y:S01]  /*9140*/  IADD3 R85, PT, PT, R85, R50, RZ ;  /* 0x0000003255557210 */ /* 0x000fe20007ffe0ff */
[----:B0-----:R-:W-:-:S05]  /*9150*/  IMAD.WIDE.U32 R30, R33, 0x4, R30 ;  /* 0x00000004211e7825 */ /* 0x001fca00078e001e */
[----:B------:R0:W-:Y:S02]  /*9160*/  STG.E desc[UR12][R30.64], R85 ;  /* 0x000000551e007986 */ /* 0x0001e4000c10190c */
.L_x_18314:
        /* <DEDUP_REMOVED lines=23> */
.L_x_18318:
        /* <DEDUP_REMOVED lines=12> */
.L_x_18319:
        /* <DEDUP_REMOVED lines=43> */
.L_x_18317:
[----:B------:R-:W-:Y:S01]  /*9650*/  I2FP.F32.U32 R24, R24 ;  /* 0x0000001800187245 */ /* 0x000fe20000201000 */
[----:B------:R-:W-:Y:S01]  /*9660*/  FMUL.FTZ R27, R4, UR17 ;  /* 0x00000011041b7c20 */ /* 0x000fe20008410000 */
[----:B------:R-:W-:-:S03]  /*9670*/  MOV R25, 0x2f800000 ;  /* 0x2f80000000197802 */ /* 0x000fc60000000f00 */
[----:B------:R-:W-:Y:S02]  /*9680*/  FMUL.FTZ R27, R27, UR16 ;  /* 0x000000101b1b7c20 */ /* 0x000fe40008410000 */
[----:B------:R-:W-:-:S05]  /*9690*/  FFMA.FTZ R24, R24, R25, 1.1641532182693481445e-10 ;  /* 0x2f00000018187423 */ /* 0x000fca0000010019 */
[----:B------:R-:W-:Y:S01]  /*96a0*/  FSETP.GTU.FTZ.AND P4, PT, R24, UR23, PT ;  /* 0x0000001718007c0b */ /* 0x000fe2000bf9c000 */
[----:B------:R-:W-:-:S03]  /*96b0*/  HADD2.F32 R24, -RZ, R72.H0_H0 ;  /* 0x20000048ff187230 */ /* 0x000fc60000004100 */
[----:B------:R-:W-:Y:S02]  /*96c0*/  FSEL R27, R27, RZ, !P4 ;  /* 0x000000ff1b1b7208 */ /* 0x000fe40006000000 */
[----:B------:R-:W-:-:S03]  /*96d0*/  SEL R25, RZ, 0x1, P4 ;  /* 0x00000001ff197807 */ /* 0x000fc60002000000 */
[----:B------:R-:W-:Y:S01]  /*96e0*/  FFMA.FTZ R24, R27, R24, R8 ;  /* 0x000000181b187223 */ /* 0x000fe20000010008 */
[----:B------:R-:W-:-:S07]  /*96f0*/  PRMT R61, R25, 0x7610, R61 ;  /* 0x00007610193d7816 */ /* 0x000fce000000003d */
.L_x_18316:
        /* <DEDUP_REMOVED lines=15> */
.L_x_18322:
        /* <DEDUP_REMOVED lines=12> */
.L_x_18323:
        /* <DEDUP_REMOVED lines=43> */
.L_x_18321:
[----:B------:R-:W-:Y:S01]  /*9b60*/  HFMA2 R26, -RZ, RZ, 0.1171875, 0 ;  /* 0x2f800000ff1a7431 */ /* 0x000fe200000001ff */
[----:B------:R-:W-:Y:S01]  /*9b70*/  I2FP.F32.U32 R25, R25 ;  /* 0x0000001900197245 */ /* 0x000fe20000201000 */
[----:B------:R-:W-:-:S04]  /*9b80*/  FMUL.FTZ R28, R5, UR17 ;  /* 0x00000011051c7c20 */ /* 0x000fc80008410000 */
        /* <DEDUP_REMOVED lines=8> */
.L_x_18320:
[----:B------:R-:W-:Y:S01]  /*9c10*/  IMAD.MOV.U32 R28, RZ, RZ, R27 ;  /* 0x000000ffff1c7224 */ /* 0x000fe200078e001b */
[----:B------:R-:W-:Y:S01]  /*9c20*/  MOV R26, R10 ;  /* 0x0000000a001a7202 */ /* 0x000fe20000000f00 */
[----:B------:R-:W-:Y:S06]  /*9c30*/  @!P3 BRA `(.L_x_18324) ;  /* 0x000000040038b947 */ /* 0x000fec0003800000 */
[----:B------:R-:W-:Y:S01]  /*9c40*/  ISETP.NE.AND P4, PT, R27, 0x1, PT ;  /* 0x000000011b00780c */ /* 0x000fe20003f85270 */
[----:B------:R-:W-:Y:S01]  /*9c50*/  IMAD.MOV.U32 R28, RZ, RZ, 0x2 ;  /* 0x00000002ff1c7424 */ /* 0x000fe200078e00ff */
[----:B0-----:R-:W-:-:S11]  /*9c60*/  MOV R30, R62 ;  /* 0x0000003e001e7202 */ /* 0x001fd60000000f00 */
        /* <DEDUP_REMOVED lines=9> */
.L_x_18326:
        /* <DEDUP_REMOVED lines=12> */
.L_x_18327:
        /* <DEDUP_REMOVED lines=43> */
.L_x_18325:
        /* <DEDUP_REMOVED lines=11> */
.L_x_18324:
        /* <DEDUP_REMOVED lines=15> */
.L_x_18330:
        /* <DEDUP_REMOVED lines=12> */
.L_x_18331:
        /* <DEDUP_REMOVED lines=43> */
.L_x_18329:
[----:B------:R-:W-:Y:S01]  /*a580*/  HFMA2 R28, -RZ, RZ, 0.1171875, 0 ;  /* 0x2f800000ff1c7431 */ /* 0x000fe200000001ff */
[----:B------:R-:W-:Y:S01]  /*a590*/  I2FP.F32.U32 R27, R27 ;  /* 0x0000001b001b7245 */ /* 0x000fe20000201000 */
[----:B0-----:R-:W-:-:S04]  /*a5a0*/  FMUL.FTZ R30, R7, UR17 ;  /* 0x00000011071e7c20 */ /* 0x001fc80008410000 */
        /* <DEDUP_REMOVED lines=9> */
.L_x_18315:
        /* <DEDUP_REMOVED lines=19> */
.L_x_18334:
        /* <DEDUP_REMOVED lines=12> */
.L_x_18335:
        /* <DEDUP_REMOVED lines=43> */
.L_x_18333:
        /* <DEDUP_REMOVED lines=11> */
.L_x_18332:
        /* <DEDUP_REMOVED lines=15> */
.L_x_18338:
        /* <DEDUP_REMOVED lines=12> */
.L_x_18339:
        /* <DEDUP_REMOVED lines=43> */
.L_x_18337:
[----:B------:R-:W-:Y:S01]  /*aff0*/  HFMA2 R26, -RZ, RZ, 0.1171875, 0 ;  /* 0x2f800000ff1a7431 */ /* 0x000fe200000001ff */
[----:B------:R-:W-:Y:S01]  /*b000*/  I2FP.F32.U32 R25, R25 ;  /* 0x0000001900197245 */ /* 0x000fe20000201000 */
[----:B-----5:R-:W-:Y:S01]  /*b010*/  FMUL.FTZ R28, R5, UR17 ;  /* 0x00000011051c7c20 */ /* 0x020fe20008410000 */
[----:B0-----:R-:W-:-:S03]  /*b020*/  HADD2.F32 R30, -RZ, R71.H0_H0 ;  /* 0x20000047ff1e7230 */ /* 0x001fc60000004100 */
[----:B------:R-:W-:Y:S01]  /*b030*/  FMUL.FTZ R28, R28, UR16 ;  /* 0x000000101c1c7c20 */ /* 0x000fe20008410000 */
[----:B------:R-:W-:-:S05]  /*b040*/  FFMA.FTZ R25, R25, R26, 1.1641532182693481445e-10 ;  /* 0x2f00000019197423 */ /* 0x000fca000001001a */
[----:B------:R-:W-:-:S04]  /*b050*/  FSETP.GTU.FTZ.AND P3, PT, R25, UR23, PT ;  /* 0x0000001719007c0b */ /* 0x000fc8000bf7c000 */
[----:B------:R-:W-:Y:S02]  /*b060*/  FSEL R25, R28, RZ, !P3 ;  /* 0x000000ff1c197208 */ /* 0x000fe40005800000 */
[----:B------:R-:W-:-:S03]  /*b070*/  SEL R26, RZ, 0x1, P3 ;  /* 0x00000001ff1a7807 */ /* 0x000fc60001800000 */
[----:B------:R-:W-:Y:S01]  /*b080*/  FMUL.FTZ R25, R30, R25 ;  /* 0x000000191e197220 */ /* 0x000fe20000410000 */
[----:B------:R-:W-:-:S07]  /*b090*/  PRMT R63, R26, 0x7610, R63 ;  /* 0x000076101a3f7816 */ /* 0x000fce000000003f */
.L_x_18336:
[----:B------:R-:W-:Y:S01]  /*b0a0*/  IMAD.MOV.U32 R28, RZ, RZ, R27 ;  /* 0x000000ffff1c7224 */ /* 0x000fe200078e001b */
[----:B------:R-:W-:Y:S01]  /*b0b0*/  MOV R26, RZ ;  /* 0x000000ff001a7202 */ /* 0x000fe20000000f00 */
        /* <DEDUP_REMOVED lines=13> */
.L_x_18342:
        /* <DEDUP_REMOVED lines=12> */
.L_x_18343:
        /* <DEDUP_REMOVED lines=43> */
.L_x_18341:
        /* <DEDUP_REMOVED lines=11> */
.L_x_18340:
        /* <DEDUP_REMOVED lines=15> */
.L_x_18345:
        /* <DEDUP_REMOVED lines=12> */
.L_x_18346:
        /* <DEDUP_REMOVED lines=43> */
.L_x_18344:
[----:B------:R-:W-:Y:S01]  /*ba10*/  HFMA2 R28, -RZ, RZ, 0.1171875, 0 ;  /* 0x2f800000ff1c7431 */ /* 0x000fe200000001ff */
[----:B------:R-:W-:Y:S01]  /*ba20*/  I2FP.F32.U32 R27, R27 ;  /* 0x0000001b001b7245 */ /* 0x000fe20000201000 */
[----:B0----5:R-:W-:Y:S01]  /*ba30*/  FMUL.FTZ R30, R7, UR17 ;  /* 0x00000011071e7c20 */ /* 0x021fe20008410000 */
        /* <DEDUP_REMOVED lines=8> */
.L_x_18328:
[----:B------:R-:W1:Y:S01]  /*bac0*/  @P1 LDC.64 R86, c[0x0][0x390] ;  /* 0x0000e400ff561b82 */ /* 0x000e620000000a00 */
[----:B------:R-:W-:Y:S01]  /*bad0*/  IMAD.WIDE.U32 R28, R29, 0x10, R46 ;  /* 0x000000101d1c7825 */ /* 0x000fe200078e002e */
[----:B0-----:R-:W-:-:S03]  /*bae0*/  @P0 IADD3 R85, PT, PT, R49, 0x200, RZ ;  /* 0x0000020031550810 */ /* 0x001fc60007ffe0ff */
[----:B------:R-:W-:Y:S01]  /*baf0*/  @P1 VIADD R89, R35, 0x200 ;  /* 0x0000020023591836 */ /* 0x000fe20000000000 */
[----:B------:R0:W-:Y:S02]  /*bb00*/  STG.E.128 desc[UR12][R28.64], R24 ;  /* 0x000000181c007986 */ /* 0x0001e4000c101d0c */
[----:B------:R-:W2:Y:S01]  /*bb10*/  @P0 LDC.64 R30, c[0x0][0x3a0] ;  /* 0x0000e800ff1e0b82 */ /* 0x000ea20000000a00 */
[----:B-1----:R-:W-:-:S04]  /*bb20*/  @P1 IMAD.WIDE.U32 R86, R89, 0x10, R86 ;  /* 0x0000001059561825 */ /* 0x002fc800078e0056 */
[----:B--2---:R-:W-:Y:S01]  /*bb30*/  @P0 IMAD.WIDE.U32 R30, R85, 0x10, R30 ;  /* 0x00000010551e0825 */ /* 0x004fe200078e001e */
[----:B0-----:R-:W-:Y:S06]  /*bb40*/  @!P1 BRA `(.L_x_18347) ;  /* 0x00000000002c9947 */ /* 0x001fec0003800000 */
[----:B------:R-:W0:Y:S01]  /*bb50*/  LDC.64 R28, c[0x0][0x3b0] ;  /* 0x0000ec00ff1c7b82 */ /* 0x000e220000000a00 */
[----:B------:R-:W-:Y:S01]  /*bb60*/  IMAD.U32 R85, R64, 0x10000, RZ ;  /* 0x0001000040557824 */ /* 0x000fe200078e00ff */
[----:B------:R-:W-:Y:S02]  /*bb70*/  LOP3.LUT R50, R65, 0xffff, RZ, 0xc0, !PT ;  /* 0x0000ffff41327812 */ /* 0x000fe400078ec0ff */
[----:B------:R-:W-:Y:S02]  /*bb80*/  LOP3.LUT R34, R63, 0xff, RZ, 0xc0, !PT ;  /* 0x000000ff3f227812 */ /* 0x000fe400078ec0ff */
[----:B------:R-:W-:-:S04]  /*bb90*/  LOP3.LUT R85, R85, 0xff0000, RZ, 0xc0, !PT ;  /* 0x00ff000055557812 */ /* 0x000fc800078ec0ff */
[----:B------:R-:W-:Y:S02]  /*bba0*/  LEA R85, R50, R85, 0x18 ;  /* 0x0000005532557211 */ /* 0x000fe400078ec0ff */
[----:B------:R-:W-:-:S03]  /*bbb0*/  LOP3.LUT R50, R61, 0xff, RZ, 0xc0, !PT ;  /* 0x000000ff3d327812 */ /* 0x000fc600078ec0ff */
[----:B------:R-:W-:-:S05]  /*bbc0*/  IMAD R85, R34, 0x100, R85 ;  /* 0x0000010022557824 */ /* 0x000fca00078e0255 */
[----:B------:R-:W-:Y:S01]  /*bbd0*/  IADD3 R85, PT, PT, R85, R50, RZ ;  /* 0x0000003255557210 */ /* 0x000fe20007ffe0ff */
[----:B0-----:R-:W-:-:S05]  /*bbe0*/  IMAD.WIDE.U32 R28, R51, 0x4, R28 ;  /* 0x00000004331c7825 */ /* 0x001fca00078e001c */
[----:B------:R0:W-:Y:S02]  /*bbf0*/  STG.E desc[UR12][R28.64], R85 ;  /* 0x000000551c007986 */ /* 0x0001e4000c10190c */
.L_x_18347:
[----:B-----5:R1:W5:Y:S04]  /*bc00*/  @P1 LDG.E.128 R4, desc[UR12][R86.64] ;  /* 0x0000000c56041981 */ /* 0x020368000c1e1d00 */
[----:B------:R1:W5:Y:S01]  /*bc10*/  @P0 LDG.E.128 R8, desc[UR12][R30.64] ;  /* 0x0000000c1e080981 */ /* 0x000362000c1e1d00 */
[----:B------:R-:W-:Y:S05]  /*bc20*/  @!P0 BRA `(.L_x_18348) ;  /* 0x0000001400288947 */ /* 0x000fea0003800000 */
[----:B------:R-:W-:Y:S01]  /*bc30*/  ISETP.GT.AND P3, PT, R32, RZ, PT ;  /* 0x000000ff2000720c */ /* 0x000fe20003f64270 */
[----:B-1----:R-:W-:Y:S01]  /*bc40*/  IMAD.MOV.U32 R30, RZ, RZ, R33 ;  /* 0x000000ffff1e7224 */ /* 0x002fe200078e0021 */
[----:B------:R-:W-:Y:S01]  /*bc50*/  MOV R34, R48 ;  /* 0x0000003000227202 */ /* 0x000fe20000000f00 */
[----:B0----5:R-:W-:-:S10]  /*bc60*/  IMAD.MOV.U32 R28, RZ, RZ, R8 ;  /* 0x000000ffff1c7224 */ /* 0x021fd400078e0008 */
        /* <DEDUP_REMOVED lines=16> */
.L_x_18351:
        /* <DEDUP_REMOVED lines=12> */
.L_x_18352:
        /* <DEDUP_REMOVED lines=43> */
.L_x_18350:
        /* <DEDUP_REMOVED lines=11> */
.L_x_18349:
        /* <DEDUP_REMOVED lines=15> */
.L_x_18355:
        /* <DEDUP_REMOVED lines=12> */
.L_x_18356:
        /* <DEDUP_REMOVED lines=43> */
.L_x_18354:
        /* <DEDUP_REMOVED lines=11> */
.L_x_18353:
        /* <DEDUP_REMOVED lines=15> */
.L_x_18359:
        /* <DEDUP_REMOVED lines=12> */
.L_x_18360:
        /* <DEDUP_REMOVED lines=43> */
.L_x_18358:
        /* <DEDUP_REMOVED lines=11> */
.L_x_18357:
        /* <DEDUP_REMOVED lines=15> */
.L_x_18363:
        /* <DEDUP_REMOVED lines=12> */
.L_x_18364:
        /* <DEDUP_REMOVED lines=43> */
.L_x_18362:
        /* <DEDUP_REMOVED lines=12> */
.L_x_18348:
[----:B-1----:R-:W-:Y:S01]  /*d0d0*/  IMAD.MOV.U32 R30, RZ, RZ, R33 ;  /* 0x000000ffff1e7224 */ /* 0x002fe200078e0021 */
[----:B------:R-:W-:Y:S01]  /*d0e0*/  MOV R34, R48 ;  /* 0x0000003000227202 */ /* 0x000fe20000000f00 */
[----:B0-----:R-:W-:Y:S01]  /*d0f0*/  IMAD.MOV.U32 R28, RZ, RZ, RZ ;  /* 0x000000ffff1c7224 */ /* 0x001fe200078e00ff */
        /* <DEDUP_REMOVED lines=16> */
.L_x_18367:
        /* <DEDUP_REMOVED lines=12> */
.L_x_18368:
        /* <DEDUP_REMOVED lines=43> */
.L_x_18366:
[----:B------:R-:W-:Y:S01]  /*d570*/  I2FP.F32.U32 R28, R28 ;  /* 0x0000001c001c7245 */ /* 0x000fe20000201000 */
[----:B-----5:R-:W-:Y:S01]  /*d580*/  FMUL.FTZ R31, R4, UR17 ;  /* 0x00000011041f7c20 */ /* 0x020fe20008410000 */
[----:B------:R-:W-:Y:S01]  /*d590*/  MOV R29, 0x2f800000 ;  /* 0x2f800000001d7802 */ /* 0x000fe20000000f00 */
[----:B------:R-:W-:Y:S02]  /*d5a0*/  HADD2.F32 R33, -RZ, R70.H0_H0 ;  /* 0x20000046ff217230 */ /* 0x000fe40000004100 */
[----:B------:R-:W-:Y:S02]  /*d5b0*/  FMUL.FTZ R31, R31, UR16 ;  /* 0x000000101f1f7c20 */ /* 0x000fe40008410000 */
[----:B------:R-:W-:-:S05]  /*d5c0*/  FFMA.FTZ R28, R28, R29, 1.1641532182693481445e-10 ;  /* 0x2f0000001c1c7423 */ /* 0x000fca000001001d */
[----:B------:R-:W-:-:S04]  /*d5d0*/  FSETP.GTU.FTZ.AND P3, PT, R28, UR23, PT ;  /* 0x000000171c007c0b */ /* 0x000fc8000bf7c000 */
[----:B------:R-:W-:Y:S02]  /*d5e0*/  FSEL R28, R31, RZ, !P3 ;  /* 0x000000ff1f1c7208 */ /* 0x000fe40005800000 */
[----:B------:R-:W-:-:S03]  /*d5f0*/  SEL R29, RZ, 0x1, P3 ;  /* 0x00000001ff1d7807 */ /* 0x000fc60001800000 */
[----:B------:R-:W-:Y:S01]  /*d600*/  FMUL.FTZ R28, R33, R28 ;  /* 0x0000001c211c7220 */ /* 0x000fe20000410000 */
[----:B------:R-:W-:-:S07]  /*d610*/  PRMT R61, R29, 0x7610, R61 ;  /* 0x000076101d3d7816 */ /* 0x000fce000000003d */
.L_x_18365:
        /* <DEDUP_REMOVED lines=15> */
.L_x_18371:
        /* <DEDUP_REMOVED lines=12> */
.L_x_18372:
        /* <DEDUP_REMOVED lines=43> */
.L_x_18370:
        /* <DEDUP_REMOVED lines=11> */
.L_x_18369:
        /* <DEDUP_REMOVED lines=15> */
.L_x_18375:
        /* <DEDUP_REMOVED lines=12> */
.L_x_18376:
        /* <DEDUP_REMOVED lines=43> */
.L_x_18374:
        /* <DEDUP_REMOVED lines=11> */
.L_x_18373:
        /* <DEDUP_REMOVED lines=15> */
.L_x_18378:
        /* <DEDUP_REMOVED lines=12> */
.L_x_18379:
        /* <DEDUP_REMOVED lines=43> */
.L_x_18377:
        /* <DEDUP_REMOVED lines=11> */
.L_x_18361:
[----:B------:R-:W0:Y:S01]  /*e550*/  @P1 LDC.64 R98, c[0x0][0x390] ;  /* 0x0000e400ff621b82 */ /* 0x000e220000000a00 */
[----:B------:R-:W-:Y:S01]  /*e560*/  VIADD R51, R49, 0x200 ;  /* 0x0000020031337836 */ /* 0x000fe20000000000 */
        /* <DEDUP_REMOVED lines=8> */
[----:B------:R-:W0:Y:S01]  /*e5f0*/  LDC.64 R86, c[0x0][0x3b0] ;  /* 0x0000ec00ff567b82 */ /* 0x000e220000000a00 */
[----:B------:R-:W-:Y:S02]  /*e600*/  SHF.L.U32 R51, R64, 0x10, RZ ;  /* 0x0000001040337819 */ /* 0x000fe400000006ff */
[----:B------:R-:W-:Y:S02]  /*e610*/  LOP3.LUT R50, R65, 0xffff, RZ, 0xc0, !PT ;  /* 0x0000ffff41327812 */ /* 0x000fe400078ec0ff */
[----:B------:R-:W-:Y:S02]  /*e620*/  LOP3.LUT R51, R51, 0xff0000, RZ, 0xc0, !PT ;  /* 0x00ff000033337812 */ /* 0x000fe400078ec0ff */
[----:B------:R-:W-:Y:S02]  /*e630*/  LOP3.LUT R58, R63, 0xff, RZ, 0xc0, !PT ;  /* 0x000000ff3f3a7812 */ /* 0x000fe400078ec0ff */
[----:B------:R-:W-:Y:S01]  /*e640*/  IADD3 R35, PT, PT, R35, 0x200, RZ ;  /* 0x0000020023237810 */ /* 0x000fe20007ffe0ff */
[----:B------:R-:W-:Y:S01]  /*e650*/  IMAD R51, R50, 0x1000000, R51 ;  /* 0x0100000032337824 */ /* 0x000fe200078e0233 */
[----:B------:R-:W-:-:S03]  /*e660*/  LOP3.LUT R50, R61, 0xff, RZ, 0xc0, !PT ;  /* 0x000000ff3d327812 */ /* 0x000fc600078ec0ff */
[----:B------:R-:W-:-:S05]  /*e670*/  IMAD R51, R58, 0x100, R51 ;  /* 0x000001003a337824 */ /* 0x000fca00078e0233 */
[----:B------:R-:W-:Y:S01]  /*e680*/  IADD3 R50, PT, PT, R51, R50, RZ ;  /* 0x0000003233327210 */ /* 0x000fe20007ffe0ff */
[----:B0-----:R-:W-:-:S05]  /*e690*/  IMAD.WIDE.U32 R86, R35, 0x4, R86 ;  /* 0x0000000423567825 */ /* 0x001fca00078e0056 */
[----:B------:R0:W-:Y:S02]  /*e6a0*/  STG.E desc[UR12][R86.64], R50 ;  /* 0x0000003256007986 */ /* 0x0001e4000c10190c */
.L_x_18380:
[----:B-----5:R1:W5:Y:S04]  /*e6b0*/  @P1 LDG.E.128 R4, desc[UR12][R98.64] ;  /* 0x0000000c62041981 */ /* 0x020368000c1e1d00 */
[----:B------:R1:W5:Y:S01]  /*e6c0*/  @P0 LDG.E.128 R8, desc[UR12][R88.64] ;  /* 0x0000000c58080981 */ /* 0x000362000c1e1d00 */
[----:B------:R-:W-:Y:S05]  /*e6d0*/  @!P0 BRA `(.L_x_18381) ;  /* 0x0000001400288947 */ /* 0x000fea0003800000 */
[----:B------:R-:W-:Y:S01]  /*e6e0*/  ISETP.GT.AND P0, PT, R32, RZ, PT ;  /* 0x000000ff2000720c */ /* 0x000fe20003f04270 */
[----:B------:R-:W-:Y:S01]  /*e6f0*/  IMAD.MOV.U32 R35, RZ, RZ, R33 ;  /* 0x000000ffff237224 */ /* 0x000fe200078e0021 */
        /* <DEDUP_REMOVED lines=18> */
.L_x_18384:
        /* <DEDUP_REMOVED lines=12> */
.L_x_18385:
        /* <DEDUP_REMOVED lines=43> */
.L_x_18383:
        /* <DEDUP_REMOVED lines=11> */
.L_x_18382:
        /* <DEDUP_REMOVED lines=15> */
.L_x_18388:
        /* <DEDUP_REMOVED lines=12> */
.L_x_18389:
        /* <DEDUP_REMOVED lines=43> */
.L_x_18387:
        /* <DEDUP_REMOVED lines=11> */
.L_x_18386:
        /* <DEDUP_REMOVED lines=15> */
.L_x_18392:
        /* <DEDUP_REMOVED lines=12> */
.L_x_18393:
        /* <DEDUP_REMOVED lines=43> */
.L_x_18391:
[----:B------:R-:W-:Y:S01]  /*f5b0*/  I2FP.F32.U32 R34, R35 ;  /* 0x0000002300227245 */ /* 0x000fe20000201000 */
[----:B------:R-:W-:Y:S02]  /*f5c0*/  HFMA2 R35, -RZ, RZ, 0.1171875, 0 ;  /* 0x2f800000ff237431 */ /* 0x000fe400000001ff */
        /* <DEDUP_REMOVED lines=9> */
.L_x_18390:
        /* <DEDUP_REMOVED lines=15> */
.L_x_18396:
        /* <DEDUP_REMOVED lines=12> */
.L_x_18397:
        /* <DEDUP_REMOVED lines=43> */
.L_x_18395:
        /* <DEDUP_REMOVED lines=12> */
.L_x_18381:
        /* <DEDUP_REMOVED lines=19> */
.L_x_18400:
        /* <DEDUP_REMOVED lines=12> */
.L_x_18401:
        /* <DEDUP_REMOVED lines=43> */
.L_x_18399:
        /* <DEDUP_REMOVED lines=11> */
.L_x_18398:
[----:B------:R-:W-:Y:S02]  /*100d0*/  HFMA2 R33, -RZ, RZ, 0, 0 ;  /* 0x00000000ff217431 */ /* 0x000fe400000001ff */
[----:B0-----:R-:W-:Y:S01]  /*100e0*/  IMAD.MOV.U32 R50, RZ, RZ, R35 ;  /* 0x000000ffff327224 */ /* 0x001fe200078e0023 */
        /* <DEDUP_REMOVED lines=13> */
.L_x_18404:
        /* <DEDUP_REMOVED lines=12> */
.L_x_18405:
        /* <DEDUP_REMOVED lines=43> */
.L_x_18403:
        /* <DEDUP_REMOVED lines=11> */
.L_x_18402:
        /* <DEDUP_REMOVED lines=15> */
.L_x_18408:
        /* <DEDUP_REMOVED lines=12> */
.L_x_18409:
        /* <DEDUP_REMOVED lines=43> */
.L_x_18407:
[----:B------:R-:W-:Y:S01]  /*10a40*/  I2FP.F32.U32 R34, R35 ;  /* 0x0000002300227245 */ /* 0x000fe20000201000 */
[----:B------:R-:W-:Y:S02]  /*10a50*/  HFMA2 R35, -RZ, RZ, 0.1171875, 0 ;  /* 0x2f800000ff237431 */ /* 0x000fe400000001ff */
        /* <DEDUP_REMOVED lines=9> */
.L_x_18406:
        /* <DEDUP_REMOVED lines=15> */
.L_x_18411:
        /* <DEDUP_REMOVED lines=12> */
.L_x_18412:
        /* <DEDUP_REMOVED lines=43> */
.L_x_18410:
        /* <DEDUP_REMOVED lines=11> */
.L_x_18394:
        /* <DEDUP_REMOVED lines=38> */
.L_x_18413:
[----:B------:R-:W2:Y:S01]  /*11260*/  SHFL.BFLY PT, R46, R47, 0x1, 0x1f ;  /* 0x0c201f002f2e7f89 */ /* 0x000ea200000e0000 */
[----:B------:R-:W3:Y:S01]  /*11270*/  S2UR UR5, SR_CgaCtaId ;  /* 0x00000000000579c3 */ /* 0x000ee20000008800 */
[C---:B------:R-:W-:Y:S01]  /*11280*/  ISETP.NE.AND P0, PT, R53.reuse, RZ, PT ;  /* 0x000000ff3500720c */ /* 0x040fe20003f05270 */
[----:B------:R-:W-:Y:S01]  /*11290*/  UMOV UR4, 0x400 ;  /* 0x0000040000047882 */ /* 0x000fe20000000000 */
[----:B------:R-:W-:Y:S01]  /*112a0*/  ISETP.GT.U32.AND P1, PT, R53, 0x3, PT ;  /* 0x000000033500780c */ /* 0x000fe20003f24070 */
[----:B------:R-:W-:Y:S01]  /*112b0*/  IMAD.MOV.U32 R91, RZ, RZ, RZ ;  /* 0x000000ffff5b7224 */ /* 0x000fe200078e00ff */
[----:B------:R-:W-:-:S11]  /*112c0*/  UISETP.GE.AND UP1, UPT, UR6, 0x1, UPT ;  /* 0x000000010600788c */ /* 0x000fd6000bf26270 */
[----:B------:R-:W-:Y:S01]  /*112d0*/  @!P1 MOV R91, 0x300 ;  /* 0x00000300005b9802 */ /* 0x000fe20000000f00 */
[----:B--2---:R-:W-:Y:S01]  /*112e0*/  FADD.FTZ R48, R47, R46 ;  /* 0x0000002e2f307221 */ /* 0x004fe20000010000 */
[----:B---3--:R-:W-:-:S04]  /*112f0*/  ULEA UR4, UR5, UR4, 0x18 ;  /* 0x0000000405047291 */ /* 0x008fc8000f8ec0ff */
[----:B0-----:R-:W0:Y:S01]  /*11300*/  SHFL.BFLY PT, R49, R48, 0x2, 0x1f ;  /* 0x0c401f0030317f89 */ /* 0x001e2200000e0000 */
[----:B------:R-:W-:-:S06]  /*11310*/  @UP0 UIADD3 UR4, UPT, UPT, UR4, 0x20, URZ ;  /* 0x0000002004040890 */ /* 0x000fcc000fffe0ff */
[----:B------:R-:W-:Y:S01]  /*11320*/  @!P1 LEA R93, R53, UR4, 0x3 ;  /* 0x00000004355d9c11 */ /* 0x000fe2000f8e18ff */
        /* <DEDUP_REMOVED lines=64> */
[----:B0-----:R-:W-:Y:S02]  /*11730*/  FADD.FTZ R51, R50, R51 ;  /* 0x0000003332337221 */ /* 0x001fe40000010000 */
[----:B------:R-:W1:Y:S04]  /*11740*/  SHFL.DOWN PT, R50, R91, 0x2, 0x1f ;  /* 0x08401f005b327f89 */ /* 0x000e6800000e0000 */
[----:B------:R-:W0:Y:S01]  /*11750*/  SHFL.BFLY PT, R86, R51, 0x10, 0x1f ;  /* 0x0e001f0033567f89 */ /* 0x000e2200000e0000 */
[----:B-1----:R-:W-:Y:S01]  /*11760*/  IMAD.IADD R89, R50, 0x1, R91 ;  /* 0x0000000132597824 */ /* 0x002fe200078e025b */
[----:B------:R-:W-:Y:S01]  /*11770*/  I2FP.F32.S32 R50, R50 ;  /* 0x0000003200327245 */ /* 0x000fe20000201400 */
[----:B0-----:R-:W-:Y:S01]  /*11780*/  FADD.FTZ R47, R51, R86 ;  /* 0x00000056332f7221 */ /* 0x001fe20000010000 */
[----:B------:R-:W-:-:S02]  /*11790*/  @!P0 LOP3.LUT R86, R48, 0x18, RZ, 0xc0, !PT ;  /* 0x0000001830568812 */ /* 0x000fc400078ec0ff */
[----:B------:R-:W-:Y:S02]  /*117a0*/  CS2R R48, SRZ ;  /* 0x0000000000307805 */ /* 0x000fe4000001ff00 */
[----:B------:R-:W-:Y:S01]  /*117b0*/  I2FP.F32.S32 R87, R89 ;  /* 0x0000005900577245 */ /* 0x000fe20000201400 */
[----:B------:R0:W-:Y:S03]  /*117c0*/  @!P0 STS.64 [R86+UR4], R46 ;  /* 0x0000002e56008988 */ /* 0x0001e60008000a04 */
[----:B------:R-:W1:Y:S01]  /*117d0*/  MUFU.RCP R85, R87 ;  /* 0x0000005700557308 */ /* 0x000e620000001000 */
[----:B------:R-:W-:Y:S01]  /*117e0*/  BAR.SYNC.DEFER_BLOCKING 0x0 ;  /* 0x0000000000007b1d */ /* 0x000fe20000010000 */
[----:B------:R-:W-:-:S05]  /*117f0*/  ISETP.NE.AND P0, PT, R55, RZ, PT ;  /* 0x000000ff3700720c */ /* 0x000fca0003f05270 */
[----:B------:R-:W-:Y:S01]  /*11800*/  SHFL.DOWN PT, R46, R89, 0x1, 0x1f ;  /* 0x08201f00592e7f89 */ /* 0x000fe200000e0000 */
[----:B0-----:R-:W-:-:S03]  /*11810*/  I2FP.F32.U32 R47, R91 ;  /* 0x0000005b002f7245 */ /* 0x001fc60000201000 */
[----:B------:R-:W0:Y:S04]  /*11820*/  @!P1 LDS.64 R48, [R93] ;  /* 0x000000005d309984 */ /* 0x000e280000000a00 */
[----:B0-----:R-:W0:Y:S04]  /*11830*/  SHFL.DOWN PT, R51, R48, 0x2, 0x1f ;  /* 0x08401f0030337f89 */ /* 0x001e2800000e0000 */
[----:B------:R-:W2:Y:S01]  /*11840*/  SHFL.DOWN PT, R88, R49, 0x2, 0x1f ;  /* 0x08401f0031587f89 */ /* 0x000ea200000e0000 */
[C---:B0-----:R-:W-:Y:S01]  /*11850*/  FMUL.FTZ R86, R51.reuse, R50 ;  /* 0x0000003233567220 */ /* 0x041fe20000410000 */
[----:B------:R-:W-:-:S03]  /*11860*/  FADD.FTZ R51, -R51, R48 ;  /* 0x0000003033337221 */ /* 0x000fc60000010100 */
[----:B------:R-:W-:Y:S01]  /*11870*/  FFMA.FTZ R86, R47, R48, R86 ;  /* 0x000000302f567223 */ /* 0x000fe20000010056 */
[----:B------:R-:W-:Y:S01]  /*11880*/  FMUL.FTZ R48, R51, R51 ;  /* 0x0000003333307220 */ /* 0x000fe20000410000 */
[----:B--2---:R-:W-:Y:S02]  /*11890*/  FADD.FTZ R88, R88, R49 ;  /* 0x0000003158587221 */ /* 0x004fe40000010000 */
[----:B-1----:R-:W-:Y:S01]  /*118a0*/  FMUL.FTZ R86, R85, R86 ;  /* 0x0000005655567220 */ /* 0x002fe20000410000 */
[----:B------:R-:W-:Y:S01]  /*118b0*/  FMUL.FTZ R51, R48, R47 ;  /* 0x0000002f30337220 */ /* 0x000fe20000410000 */
[-C--:B------:R-:W-:Y:S02]  /*118c0*/  IADD3 R48, PT, PT, R89, R46.reuse, RZ ;  /* 0x0000002e59307210 */ /* 0x080fe40007ffe0ff */
[----:B------:R-:W-:Y:S01]  /*118d0*/  I2FP.F32.S32 R46, R46 ;  /* 0x0000002e002e7245 */ /* 0x000fe20000201400 */
[----:B------:R-:W0:Y:S01]  /*118e0*/  SHFL.DOWN PT, R47, R86, 0x1, 0x1f ;  /* 0x08201f00562f7f89 */ /* 0x000e2200000e0000 */
[----:B------:R-:W-:Y:S01]  /*118f0*/  FMUL.FTZ R51, R51, R50 ;  /* 0x0000003233337220 */ /* 0x000fe20000410000 */
[----:B------:R-:W-:-:S03]  /*11900*/  I2FP.F32.S32 R48, R48 ;  /* 0x0000003000307245 */ /* 0x000fc60000201400 */
[----:B------:R-:W-:Y:S02]  /*11910*/  FFMA.FTZ R88, R85, R51, R88 ;  /* 0x0000003355587223 */ /* 0x000fe40000010058 */
[----:B------:R-:W1:Y:S01]  /*11920*/  LDC R51, c[0x0][0x448] ;  /* 0x00011200ff337b82 */ /* 0x000e620000000800 */
[----:B------:R-:W2:Y:S02]  /*11930*/  MUFU.RCP R48, R48 ;  /* 0x0000003000307308 */ /* 0x000ea40000001000 */
        /* <DEDUP_REMOVED lines=8> */
[----:B------:R-:W-:-:S03]  /*119c0*/  FMUL.FTZ R87, R87, R46 ;  /* 0x0000002e57577220 */ /* 0x000fc60000410000 */
[----:B------:R-:W0:Y:S01]  /*119d0*/  SHFL.IDX PT, R47, R47, RZ, 0x1f ;  /* 0x00001fff2f2f7589 */ /* 0x000e2200000e0000 */
[----:B------:R-:W-:Y:S02]  /*119e0*/  FFMA.FTZ R85, R48, R87, R49 ;  /* 0x0000005730557223 */ /* 0x000fe40000010031 */
[----:B------:R-:W2:Y:S03]  /*119f0*/  @!P0 LDC.64 R86, c[0x0][0x3c0] ;  /* 0x0000f000ff568b82 */ /* 0x000ea60000000a00 */
[----:B------:R-:W1:Y:S05]  /*11a00*/  SHFL.IDX PT, R46, R85, RZ, 0x1f ;  /* 0x00001fff552e7589 */ /* 0x000e6a00000e0000 */
[----:B------:R-:W3:Y:S01]  /*11a10*/  @!P0 LDC.64 R48, c[0x0][0x3c8] ;  /* 0x0000f200ff308b82 */ /* 0x000ee20000000a00 */
[----:B0-----:R-:W-:-:S05]  /*11a20*/  FMUL.FTZ R50, R47, R47 ;  /* 0x0000002f2f327220 */ /* 0x001fca0000410000 */
[----:B------:R-:W-:Y:S01]  /*11a30*/  FSEL R50, R50, RZ, P2 ;  /* 0x000000ff32327208 */ /* 0x000fe20001000000 */
[----:B-1----:R-:W-:-:S04]  /*11a40*/  FFMA.FTZ R51, R46, UR24, R51 ;  /* 0x000000182e337c23 */ /* 0x002fc80008010033 */
[----:B------:R-:W-:Y:S01]  /*11a50*/  FADD.FTZ R46, R51, R50 ;  /* 0x00000032332e7221 */ /* 0x000fe20000010000 */
[----:B------:R-:W-:Y:S01]  /*11a60*/  IMAD.U32 R50, RZ, RZ, UR7 ;  /* 0x00000007ff327e24 */ /* 0x000fe2000f8e00ff */
[----:B------:R-:W-:-:S03]  /*11a70*/  MOV R51, UR7 ;  /* 0x0000000700337c02 */ /* 0x000fc60008000f00 */
[----:B--2---:R-:W-:Y:S01]  /*11a80*/  @!P0 IMAD.WIDE R86, R50, 0x4, R86 ;  /* 0x0000000432568825 */ /* 0x004fe200078e0256 */
[----:B------:R-:W0:Y:S03]  /*11a90*/  MUFU.RSQ R46, R46 ;  /* 0x0000002e002e7308 */ /* 0x000e260000001400 */
[----:B---3--:R-:W-:Y:S01]  /*11aa0*/  @!P0 IMAD.WIDE R48, R51, 0x4, R48 ;  /* 0x0000000433308825 */ /* 0x008fe200078e0230 */
[----:B------:R1:W-:Y:S04]  /*11ab0*/  @!P0 STG.E desc[UR12][R86.64], R47 ;  /* 0x0000002f56008986 */ /* 0x0003e8000c10190c */
[----:B0-----:R1:W-:Y:S01]  /*11ac0*/  @!P0 STG.E desc[UR12][R48.64], R46 ;  /* 0x0000002e30008986 */ /* 0x0013e2000c10190c */
[----:B------:R-:W-:Y:S05]  /*11ad0*/  BRA.U !UP1, `(.L_x_18414) ;  /* 0x0000000909447547 */ /* 0x000fea000b800000 */
[----:B-1----:R-:W-:Y:S01]  /*11ae0*/  FSEL R48, R47, RZ, !P2 ;  /* 0x000000ff2f307208 */ /* 0x002fe20005000000 */
[----:B------:R-:W-:Y:S01]  /*11af0*/  HADD2.F32 R109, -RZ, R66.H0_H0 ;  /* 0x20000042ff6d7230 */ /* 0x000fe20000004100 */
[----:B------:R-:W-:Y:S01]  /*11b00*/  UIADD3 UR4, UPT, UPT, UR6, -0x1, URZ ;  /* 0xffffffff06047890 */ /* 0x000fe2000fffe0ff */
[----:B------:R-:W-:Y:S02]  /*11b10*/  HADD2.F32 R113, -RZ, R64.H1_H1 ;  /* 0x30000040ff717230 */ /* 0x000fe40000004100 */
[C---:B------:R-:W-:Y:S01]  /*11b20*/  FADD.FTZ R51, -R48.reuse, R12 ;  /* 0x0000000c30337221 */ /* 0x040fe20000010100 */
[----:B------:R-:W-:Y:S01]  /*11b30*/  HADD2.F32 R12, -RZ, R44.H0_H0 ;  /* 0x2000002cff0c7230 */ /* 0x000fe20000004100 */
[----:B------:R-:W-:Y:S01]  /*11b40*/  UIMAD UR4, UR4, UR22, URZ ;  /* 0x00000016040472a4 */ /* 0x000fe2000f8e02ff */
[----:B------:R-:W-:Y:S01]  /*11b50*/  FADD.FTZ R15, -R48, R15 ;  /* 0x0000000f300f7221 */ /* 0x000fe20000010100 */
[----:B------:R-:W-:Y:S01]  /*11b60*/  FMUL.FTZ R51, R46, R51 ;  /* 0x000000332e337220 */ /* 0x000fe20000410000 */
[C---:B------:R-:W-:Y:S01]  /*11b70*/  FADD.FTZ R47, -R48.reuse, R16 ;  /* 0x00000010302f7221 */ /* 0x040fe20000010100 */
[----:B------:R-:W-:Y:S01]  /*11b80*/  USHF.R.S32.HI UR5, URZ, 0x1f, UR4 ;  /* 0x0000001fff057899 */ /* 0x000fe20008011404 */
[----:B------:R-:W-:Y:S01]  /*11b90*/  FADD.FTZ R85, -R48, R20 ;  /* 0x0000001430557221 */ /* 0x000fe20000010100 */
[----:B------:R-:W-:Y:S01]  /*11ba0*/  FFMA.FTZ R12, R51, R109, R12 ;  /* 0x0000006d330c7223 */ /* 0x000fe2000001000c */
[----:B------:R-:W-:Y:S01]  /*11bb0*/  HADD2.F32 R16, -RZ, R63.H1_H1 ;  /* 0x3000003fff107230 */ /* 0x000fe20000004100 */
[----:B------:R-:W0:Y:S01]  /*11bc0*/  LDC.64 R50, c[0x0][0x428] ;  /* 0x00010a00ff327b82 */ /* 0x000e220000000a00 */
[----:B------:R-:W-:Y:S01]  /*11bd0*/  ULEA.HI UR5, UR5, UR4, URZ, 0x2 ;  /* 0x0000000405057291 */ /* 0x000fe2000f8f10ff */
[----:B------:R-:W-:-:S02]  /*11be0*/  HADD2.F32 R109, -RZ, R96.H1_H1 ;  /* 0x30000060ff6d7230 */ /* 0x000fc40000004100 */
[----:B------:R-:W-:Y:S01]  /*11bf0*/  FADD.FTZ R89, -R48, R24 ;  /* 0x0000001830597221 */ /* 0x000fe20000010100 */
[----:B------:R-:W-:Y:S01]  /*11c00*/  FMUL.FTZ R20, R46, R15 ;  /* 0x0000000f2e147220 */ /* 0x000fe20000410000 */
[C---:B------:R-:W-:Y:S01]  /*11c10*/  FADD.FTZ R13, -R48.reuse, R13 ;  /* 0x0000000d300d7221 */ /* 0x040fe20000010100 */
[----:B------:R-:W-:Y:S01]  /*11c20*/  FADD.FTZ R101, -R48, R14 ;  /* 0x0000000e30657221 */ /* 0x000fe20000010100 */
[----:B------:R-:W-:Y:S02]  /*11c30*/  IMAD.U32 R24, RZ, RZ, UR5 ;  /* 0x00000005ff187e24 */ /* 0x000fe4000f8e00ff */
[----:B------:R-:W-:Y:S01]  /*11c40*/  FFMA.FTZ R15, R20, R16, R109 ;  /* 0x00000010140f7223 */ /* 0x000fe2000001006d */
[----:B------:R-:W-:Y:S01]  /*11c50*/  FADD.FTZ R49, -R48, R18 ;  /* 0x0000001230317221 */ /* 0x000fe20000010100 */
[----:B------:R-:W-:Y:S01]  /*11c60*/  FMUL.FTZ R16, R46, R47 ;  /* 0x0000002f2e107220 */ /* 0x000fe20000410000 */
[----:B------:R-:W-:Y:S01]  /*11c70*/  FADD.FTZ R87, -R48, R22 ;  /* 0x0000001630577221 */ /* 0x000fe20000010100 */
[----:B------:R-:W-:Y:S01]  /*11c80*/  HADD2.F32 R18, -RZ, R96.H0_H0 ;  /* 0x20000060ff127230 */ /* 0x000fe20000004100 */
[----:B------:R-:W-:Y:S01]  /*11c90*/  LEA.HI.SX32 R47, R24, R55, 0x1e ;  /* 0x00000037182f7211 */ /* 0x000fe200078ff2ff */
[----:B------:R-:W-:-:S02]  /*11ca0*/  HADD2.F32 R14, -RZ, R65.H1_H1 ;  /* 0x30000041ff0e7230 */ /* 0x000fc40000004100 */
[----:B------:R-:W-:Y:S01]  /*11cb0*/  FADD.FTZ R25, -R48, R25 ;  /* 0x0000001930197221 */ /* 0x000fe20000010100 */
[----:B------:R-:W-:Y:S02]  /*11cc0*/  HADD2.F32 R111, -RZ, R45.H0_H0 ;  /* 0x2000002dff6f7230 */ /* 0x000fe40000004100 */
[C---:B------:R-:W-:Y:S01]  /*11cd0*/  FMUL.FTZ R13, R46.reuse, R13 ;  /* 0x0000000d2e0d7220 */ /* 0x040fe20000410000 */
[----:B------:R-:W-:Y:S01]  /*11ce0*/  FMUL.FTZ R22, R46, R101 ;  /* 0x000000652e167220 */ /* 0x000fe20000410000 */
        /* <DEDUP_REMOVED lines=9> */
[----:B0-----:R-:W-:-:S04]  /*11d80*/  IMAD.WIDE.U32 R100, R47, 0x10, R50 ;  /* 0x000000102f647825 */ /* 0x001fc800078e0032 */
        /* <DEDUP_REMOVED lines=18> */
[C---:B------:R-:W-:Y:S01]  /*11eb0*/  IADD3 R33, PT, PT, R47.reuse, 0x80, RZ ;  /* 0x000000802f217810 */ /* 0x040fe20007ffe0ff */
[C---:B------:R-:W-:Y:S01]  /*11ec0*/  VIADD R35, R47.reuse, 0x100 ;  /* 0x000001002f237836 */ /* 0x040fe20000000000 */
[C---:B------:R-:W-:Y:S01]  /*11ed0*/  IADD3 R91, PT, PT, R47.reuse, 0x180, RZ ;  /* 0x000001802f5b7810 */ /* 0x040fe20007ffe0ff */
[C---:B------:R-:W-:Y:S01]  /*11ee0*/  VIADD R49, R47.reuse, 0x200 ;  /* 0x000002002f317836 */ /* 0x040fe20000000000 */
[----:B------:R-:W-:Y:S01]  /*11ef0*/  IADD3 R89, PT, PT, R47, 0x280, RZ ;  /* 0x000002802f597810 */ /* 0x000fe20007ffe0ff */
[----:B------:R-:W-:Y:S01]  /*11f00*/  FMUL.FTZ R26, R46, R95 ;  /* 0x0000005f2e1a7220 */ /* 0x000fe20000410000 */
[----:B------:R0:W-:Y:S01]  /*11f10*/  STG.E.128 desc[UR12][R100.64], R12 ;  /* 0x0000000c64007986 */ /* 0x0001e2000c101d0c */
[----:B------:R-:W-:-:S02]  /*11f20*/  HADD2.F32 R95, -RZ, R42.H0_H0 ;  /* 0x2000002aff5f7230 */ /* 0x000fc40000004100 */
[C---:B------:R-:W-:Y:S01]  /*11f30*/  FMUL.FTZ R17, R46.reuse, R17 ;  /* 0x000000112e117220 */ /* 0x040fe20000410000 */
[C---:B------:R-:W-:Y:S01]  /*11f40*/  FMUL.FTZ R19, R46.reuse, R19 ;  /* 0x000000132e137220 */ /* 0x040fe20000410000 */
[C---:B------:R-:W-:Y:S01]  /*11f50*/  FMUL.FTZ R21, R46.reuse, R21 ;  /* 0x000000152e157220 */ /* 0x040fe20000410000 */
[C---:B------:R-:W-:Y:S01]  /*11f60*/  FMUL.FTZ R23, R46.reuse, R23 ;  /* 0x000000172e177220 */ /* 0x040fe20000410000 */
[C---:B------:R-:W-:Y:S01]  /*11f70*/  FMUL.FTZ R24, R46.reuse, R93 ;  /* 0x0000005d2e187220 */ /* 0x040fe20000410000 */
[C---:B------:R-:W-:Y:S01]  /*11f80*/  FMUL.FTZ R28, R46.reuse, R97 ;  /* 0x000000612e1c7220 */ /* 0x040fe20000410000 */
[----:B------:R-:W-:Y:S01]  /*11f90*/  FMUL.FTZ R30, R46, R99 ;  /* 0x000000632e1e7220 */ /* 0x000fe20000410000 */
[----:B------:R-:W-:Y:S02]  /*11fa0*/  HADD2.F32 R102, -RZ, R103.H0_H0 ;  /* 0x20000067ff667230 */ /* 0x000fe40000004100 */
[----:B------:R-:W-:-:S04]  /*11fb0*/  IMAD.WIDE.U32 R32, R33, 0x10, R50 ;  /* 0x0000001021207825 */ /* 0x000fc800078e0032 */
[----:B------:R-:W-:-:S04]  /*11fc0*/  IMAD.WIDE.U32 R34, R35, 0x10, R50 ;  /* 0x0000001023227825 */ /* 0x000fc800078e0032 */
[----:B0-----:R-:W-:Y:S02]  /*11fd0*/  HADD2.F32 R13, -RZ, R61.H1_H1 ;  /* 0x3000003dff0d7230 */ /* 0x001fe40000004100 */
[----:B------:R-:W-:Y:S02]  /*11fe0*/  HADD2.F32 R14, -RZ, R79.H0_H0 ;  /* 0x2000004fff0e7230 */ /* 0x000fe40000004100 */
[----:B------:R-:W-:-:S04]  /*11ff0*/  IMAD.WIDE.U32 R46, R91, 0x10, R50 ;  /* 0x000000105b2e7825 */ /* 0x000fc800078e0032 */
[----:B------:R-:W-:Y:S01]  /*12000*/  FFMA.FTZ R12, R16, R13, R95 ;  /* 0x0000000d100c7223 */ /* 0x000fe2000001005f */
[----:B------:R-:W-:Y:S01]  /*12010*/  FFMA.FTZ R13, R17, R14, R102 ;  /* 0x0000000e110d7223 */ /* 0x000fe20000010066 */
[----:B------:R-:W-:-:S04]  /*12020*/  IMAD.WIDE.U32 R48, R49, 0x10, R50 ;  /* 0x0000001031307825 */ /* 0x000fc800078e0032 */
[----:B------:R-:W-:Y:S02]  /*12030*/  HADD2.F32 R15, -RZ, R78.H1_H1 ;  /* 0x3000004eff0f7230 */ /* 0x000fe40000004100 */
[----:B------:R-:W-:Y:S02]  /*12040*/  HADD2.F32 R93, -RZ, R43.H0_H0 ;  /* 0x2000002bff5d7230 */ /* 0x000fe40000004100 */
[----:B------:R-:W-:-:S04]  /*12050*/  IMAD.WIDE.U32 R50, R89, 0x10, R50 ;  /* 0x0000001059327825 */ /* 0x000fc800078e0032 */
[----:B------:R-:W-:Y:S01]  /*12060*/  FFMA.FTZ R14, R18, R15, R93 ;  /* 0x0000000f120e7223 */ /* 0x000fe2000001005d */
[----:B------:R-:W-:Y:S02]  /*12070*/  HADD2.F32 R98, -RZ, R79.H1_H1 ;  /* 0x3000004fff627230 */ /* 0x000fe40000004100 */
[----:B------:R-:W-:Y:S02]  /*12080*/  HADD2.F32 R100, -RZ, R103.H1_H1 ;  /* 0x30000067ff647230 */ /* 0x000fe40000004100 */
[----:B------:R-:W-:Y:S02]  /*12090*/  HADD2.F32 R89, -RZ, R80.H0_H0 ;  /* 0x20000050ff597230 */ /* 0x000fe40000004100 */
[----:B------:R-:W-:Y:S02]  /*120a0*/  HADD2.F32 R91, -RZ, R40.H0_H0 ;  /* 0x20000028ff5b7230 */ /* 0x000fe40000004100 */
[----:B------:R-:W-:Y:S01]  /*120b0*/  FFMA.FTZ R15, R19, R98, R100 ;  /* 0x00000062130f7223 */ /* 0x000fe20000010064 */
[----:B------:R-:W-:-:S02]  /*120c0*/  HADD2.F32 R18, -RZ, R81.H0_H0 ;  /* 0x20000051ff127230 */ /* 0x000fc40000004100 */
[----:B------:R-:W-:Y:S02]  /*120d0*/  HADD2.F32 R104, -RZ, R105.H0_H0 ;  /* 0x20000069ff687230 */ /* 0x000fe40000004100 */
[----:B------:R-:W-:Y:S01]  /*120e0*/  FFMA.FTZ R16, R20, R89, R91 ;  /* 0x0000005914107223 */ /* 0x000fe2000001005b */
[----:B------:R-:W-:Y:S01]  /*120f0*/  HADD2.F32 R19, -RZ, R80.H1_H1 ;  /* 0x30000050ff137230 */ /* 0x000fe20000004100 */
[----:B------:R0:W-:Y:S01]  /*12100*/  STG.E.128 desc[UR12][R32.64], R12 ;  /* 0x0000000c20007986 */ /* 0x0001e2000c101d0c */
[----:B------:R-:W-:Y:S02]  /*12110*/  HADD2.F32 R93, -RZ, R41.H0_H0 ;  /* 0x20000029ff5d7230 */ /* 0x000fe40000004100 */
[----:B------:R-:W-:Y:S01]  /*12120*/  FFMA.FTZ R17, R21, R18, R104 ;  /* 0x0000001215117223 */ /* 0x000fe20000010068 */
[----:B------:R-:W-:Y:S02]  /*12130*/  HADD2.F32 R100, -RZ, R81.H1_H1 ;  /* 0x30000051ff647230 */ /* 0x000fe40000004100 */
[----:B------:R-:W-:-:S02]  /*12140*/  HADD2.F32 R102, -RZ, R105.H1_H1 ;  /* 0x30000069ff667230 */ /* 0x000fc40000004100 */
[----:B------:R-:W-:Y:S01]  /*12150*/  FFMA.FTZ R18, R22, R19, R93 ;  /* 0x0000001316127223 */ /* 0x000fe2000001005d */
[----:B------:R-:W-:Y:S02]  /*12160*/  HADD2.F32 R20, -RZ, R82.H0_H0 ;  /* 0x20000052ff147230 */ /* 0x000fe40000004100 */
[----:B------:R-:W-:Y:S02]  /*12170*/  HADD2.F32 R98, -RZ, R38.H0_H0 ;  /* 0x20000026ff627230 */ /* 0x000fe40000004100 */
[----:B------:R-:W-:Y:S01]  /*12180*/  FFMA.FTZ R19, R23, R100, R102 ;  /* 0x0000006417137223 */ /* 0x000fe20000010066 */
[----:B------:R-:W-:Y:S02]  /*12190*/  HADD2.F32 R89, -RZ, R83.H0_H0 ;  /* 0x20000053ff597230 */ /* 0x000fe40000004100 */
[----:B------:R-:W-:Y:S02]  /*121a0*/  HADD2.F32 R91, -RZ, R106.H0_H0 ;  /* 0x2000006aff5b7230 */ /* 0x000fe40000004100 */
[----:B------:R-:W-:Y:S01]  /*121b0*/  FFMA.FTZ R20, R85, R20, R98 ;  /* 0x0000001455147223 */ /* 0x000fe20000010062 */
[----:B------:R-:W-:Y:S01]  /*121c0*/  HADD2.F32 R22, -RZ, R82.H1_H1 ;  /* 0x30000052ff167230 */ /* 0x000fe20000004100 */
[----:B------:R0:W-:Y:S01]  /*121d0*/  STG.E.128 desc[UR12][R34.64], R16 ;  /* 0x0000001022007986 */ /* 0x0001e2000c101d0c */
        /* <DEDUP_REMOVED lines=30> */
[----:B------:R-:W-:-:S03]  /*123c0*/  FFMA.FTZ R30, R30, R85, R87 ;  /* 0x000000551e1e7223 */ /* 0x000fc60000010057 */
[----:B------:R-:W-:-:S05]  /*123d0*/  FFMA.FTZ R31, R31, R86, R88 ;  /* 0x000000561f1f7223 */ /* 0x000fca0000010058 */
[----:B------:R0:W-:Y:S02]  /*123e0*/  STG.E.128 desc[UR12][R50.64], R28 ;  /* 0x0000001c32007986 */ /* 0x0001e4000c101d0c */
.L_x_18414:
[----:B------:R-:W-:Y:S02]  /*123f0*/  UIADD3 UR7, UPT, UPT, UR7, UR20, URZ ;  /* 0x0000001407077290 */ /* 0x000fe4000fffe0ff */
[----:B------:R-:W-:Y:S02]  /*12400*/  UPLOP3.LUT UP0, UPT, UPT, UPT, UP0, 0x40, 0x4 ;  /* 0x000000000004789c */ /* 0x000fe40003f0e800 */
[----:B------:R-:W-:-:S09]  /*12410*/  UISETP.GE.AND UP1, UPT, UR7, UR21, UPT ;  /* 0x000000150700728c */ /* 0x000fd2000bf26270 */
[----:B------:R-:W-:Y:S05]  /*12420*/  BRA.U !UP1, `(.L_x_18415) ;  /* 0xfffffeed09047547 */ /* 0x000fea000b83ffff */
[----:B------:R-:W-:Y:S05]  /*12430*/  EXIT ;  /* 0x000000000000794d */ /* 0x000fea0003800000 */
.L_x_18416:
        /* <DEDUP_REMOVED lines=12> */
.L_x_20874:


//--------------------- .text._ZN10layer_norm13ln_fwd_kernelINS_13Kernel_traitsIfffffjLj3072ELj1ELj1ELj4ELj16ENS_18Kernel_traits_baseILj3072EfffffjLj128EEEEELb0ELb0ELb0ELb0EEEvNS_9FwdParamsE --------------------------
	.section	.text._ZN10layer_norm13ln_fwd_kernelINS_13Kernel_traitsIfffffjLj3072ELj1ELj1ELj4ELj16ENS_18Kernel_traits_baseILj3072EfffffjLj128EEEEELb0ELb0ELb0ELb0EEEvNS_9FwdParamsE,"ax",@progbits
	.align	128
        .global         _ZN10layer_norm13ln_fwd_kernelINS_13Kernel_traitsIfffffjLj3072ELj1ELj1ELj4ELj16ENS_18Kernel_traits_baseILj3072EfffffjLj128EEEEELb0ELb0ELb0ELb0EEEvNS_9FwdParamsE
        .type           _ZN10layer_norm13ln_fwd_kernelINS_13Kernel_traitsIfffffjLj3072ELj1ELj1ELj4ELj16ENS_18Kernel_traits_baseILj3072EfffffjLj128EEEEELb0ELb0ELb0ELb0EEEvNS_9FwdParamsE,@function
        .size           _ZN10layer_norm13ln_fwd_kernelINS_13Kernel_traitsIfffffjLj3072ELj1ELj1ELj4ELj16ENS_18Kernel_traits_baseILj3072EfffffjLj128EEEEELb0ELb0ELb0ELb0EEEvNS_9FwdParamsE,(.L_x_20875 - _ZN10layer_norm13ln_fwd_kernelINS_13Kernel_traitsIfffffjLj3072ELj1ELj1ELj4ELj16ENS_18Kernel_traits_baseILj3072EfffffjLj128EEEEELb0ELb0ELb0ELb0EEEvNS_9FwdParamsE)
        .other          _ZN10layer_norm13ln_fwd_kernelINS_13Kernel_traitsIfffffjLj3072ELj1ELj1ELj4ELj16ENS_18Kernel_traits_baseILj3072EfffffjLj128EEEEELb0ELb0ELb0ELb0EEEvNS_9FwdParamsE,@"STO_CUDA_ENTRY STV_DEFAULT"
_ZN10layer_norm13ln_fwd_kernelINS_13Kernel_traitsIfffffjLj3072ELj1ELj1ELj4ELj16ENS_18Kernel_traits_baseILj3072EfffffjLj128EEEEELb0ELb0ELb0ELb0EEEvNS_9FwdParamsE:
.text._ZN10layer_norm13ln_fwd_kernelINS_13Kernel_traitsIfffffjLj3072ELj1ELj1ELj4ELj16ENS_18Kernel_traits_baseILj3072EfffffjLj128EEEEELb0ELb0ELb0ELb0EEEvNS_9FwdParamsE:
        /* <DEDUP_REMOVED lines=34> */
[----:B------:R0:W5:Y:S02]  /*0220*/  @P1 LDG.E.128 R84, desc[UR8][R10.64] ;  /* 0x000000080a541981 */ /* 0x000164000c1e1d00 */
[----:B------:R-:W2:Y:S01]  /*0230*/  @P3 LDC.64 R18, c[0x0][0x3d0] ;  /* 0x0000f400ff123b82 */ /* 0x000ea20000000a00 */
[C---:B---3--:R-:W-:Y:S01]  /*0240*/  @P1 IMAD.WIDE.U32 R12, R5.reuse, 0x10, R12 ;  /* 0x00000010050c1825 */ /* 0x048fe200078e000c */
[----:B------:R-:W-:-:S04]  /*0250*/  @P1 IADD3 R5, PT, PT, R5, 0x80, RZ ;  /* 0x0000008005051810 */ /* 0x000fc80007ffe0ff */
[----:B------:R0:W5:Y:S02]  /*0260*/  @P1 LDG.E.128 R52, desc[UR8][R12.64] ;  /* 0x000000080c341981 */ /* 0x000164000c1e1d00 */
[----:B------:R-:W3:Y:S01]  /*0270*/  @P3 LDC.64 R20, c[0x0][0x438] ;  /* 0x00010e00ff143b82 */ /* 0x000ee20000000a00 */
[----:B----4-:R-:W-:-:S05]  /*0280*/  @P2 IMAD.WIDE.U32 R14, R5, 0x10, R14 ;  /* 0x00000010050e2825 */ /* 0x010fca00078e000e */
        /* <DEDUP_REMOVED lines=23> */
[----:B------:R-:W5:Y:S01]  /*0400*/  LDG.E.128 R40, desc[UR8][R40.64] ;  /* 0x0000000828287981 */ /* 0x000f62000c1e1d00 */
[----:B------:R-:W-:Y:S05]  /*0410*/  BRA `(.L_x_18419) ;  /* 0x0000000000a47947 */ /* 0x000fea0003800000 */
.L_x_18418:
        /* <DEDUP_REMOVED lines=12> */
[----:B------:R0:W5:Y:S02]  /*04e0*/  @P0 LDG.E.128 R88, desc[UR8][R8.64] ;  /* 0x0000000808580981 */ /* 0x000164000c1e1d00 */
[----:B------:R-:W4:Y:S01]  /*04f0*/  @P4 LDC.64 R16, c[0x0][0x3d0] ;  /* 0x0000f400ff104b82 */ /* 0x000f220000000a00 */
[C---:B-1----:R-:W-:Y:S01]  /*0500*/  @P1 IMAD.WIDE.U32 R10, R5.reuse, 0x10, R10 ;  /* 0x00000010050a1825 */ /* 0x042fe200078e000a */
[----:B------:R-:W-:-:S04]  /*0510*/  @P1 IADD3 R5, PT, PT, R5, 0x80, RZ ;  /* 0x0000008005051810 */ /* 0x000fc80007ffe0ff */
[----:B------:R0:W5:Y:S02]  /*0520*/  @P1 LDG.E.128 R84, desc[UR8][R10.64] ;  /* 0x000000080a541981 */ /* 0x000164000c1e1d00 */
[----:B------:R-:W1:Y:S01]  /*0530*/  @P5 LDC.64 R6, c[0x0][0x3d0] ;  /* 0x0000f400ff065b82 */ /* 0x000e620000000a00 */
[C---:B--2---:R-:W-:Y:S01]  /*0540*/  @P2 IMAD.WIDE.U32 R12, R5.reuse, 0x10, R12 ;  /* 0x00000010050c2825 */ /* 0x044fe200078e000c */
[----:B------:R-:W-:-:S04]  /*0550*/  @P2 IADD3 R5, PT, PT, R5, 0x80, RZ ;  /* 0x0000008005052810 */ /* 0x000fc80007ffe0ff */
[----:B------:R0:W5:Y:S01]  /*0560*/  @P2 LDG.E.128 R80, desc[UR8][R12.64] ;  /* 0x000000080c502981 */ /* 0x000162000c1e1d00 */
[C---:B---3--:R-:W-:Y:S01]  /*0570*/  @P3 IMAD.WIDE.U32 R14, R5.reuse, 0x10, R14 ;  /* 0x00000010050e3825 */ /* 0x048fe200078e000e */
[----:B------:R-:W-:-:S04]  /*0580*/  @P3 IADD3 R5, PT, PT, R5, 0x80, RZ ;  /* 0x0000008005053810 */ /* 0x000fc80007ffe0ff */
[----:B------:R0:W5:Y:S01]  /*0590*/  @P3 LDG.E.128 R76, desc[UR8][R14.64] ;  /* 0x000000080e4c3981 */ /* 0x000162000c1e1d00 */
[C---:B----4-:R-:W-:Y:S01]  /*05a0*/  @P4 IMAD.WIDE.U32 R16, R5.reuse, 0x10, R16 ;  /* 0x0000001005104825 */ /* 0x050fe200078e0010 */
[----:B------:R-:W-:-:S04]  /*05b0*/  @P4 IADD3 R5, PT, PT, R5, 0x80, RZ ;  /* 0x0000008005054810 */ /* 0x000fc80007ffe0ff */
[----:B------:R0:W5:Y:S01]  /*05c0*/  @P4 LDG.E.128 R72, desc[UR8][R16.64] ;  /* 0x0000000810484981 */ /* 0x000162000c1e1d00 */
[----:B-1----:R-:W-:-:S05]  /*05d0*/  @P5 IMAD.WIDE.U32 R6, R5, 0x10, R6 ;  /* 0x0000001005065825 */ /* 0x002fca00078e0006 */
[----:B------:R0:W5:Y:S01]  /*05e0*/  @P5 LDG.E.128 R44, desc[UR8][R6.64] ;  /* 0x00000008062c5981 */ /* 0x000162000c1e1d00 */
        /* <DEDUP_REMOVED lines=10> */
[----:B------:R-:W-:Y:S02]  /*0690*/  @P5 CS2R R42, SRZ ;  /* 0x00000000002a5805 */ /* 0x000fe4000001ff00 */
[----:B0-----:R-:W-:-:S07]  /*06a0*/  @P5 CS2R R40, SRZ ;  /* 0x0000000000285805 */ /* 0x001fce000001ff00 */
.L_x_18419:
[----:B------:R-:W-:Y:S05]  /*06b0*/  BSYNC.RECONVERGENT B0 ;  /* 0x0000000000007941 */ /* 0x000fea0003800200 */
.L_x_18417:
        /* <DEDUP_REMOVED lines=8> */
[----:B------:R-:W-:Y:S02]  /*0740*/  LOP3.LUT R3, R3, 0xffffff80, RZ, 0xc0, !PT ;  /* 0xffffff8003037812 */ /* 0x000fe400078ec0ff */
[----:B------:R-:W-:Y:S01]  /*0750*/  VIADDMNMX R2, R5, -R2, RZ, !PT ;  /* 0x8000000205027246 */ /* 0x000fe200078001ff */
[----:B------:R-:W-:Y:S01]  /*0760*/  IMAD R4, R4, -0x20, R5 ;  /* 0xffffffe004047824 */ /* 0x000fe200078e0205 */
[----:B------:R-:W2:Y:S02]  /*0770*/  LDCU.U8 UR7, c[0x0][0x410] ;  /* 0x00008200ff0777ac */ /* 0x000ea40008000000 */
        /* <DEDUP_REMOVED lines=10> */
[----:B------:R-:W-:Y:S01]  /*0820*/  UISETP.NE.AND.EX UP0, UPT, UR5, URZ, UPT, UP0 ;  /* 0x000000ff0500728c */ /* 0x000fe2000bf05300 */
[----:B------:R-:W0:Y:S05]  /*0830*/  LDCU.64 UR10, c[0x0][0x3a0] ;  /* 0x00007400ff0a77ac */ /* 0x000e2a0008000a00 */
[----:B------:R-:W-:Y:S01]  /*0840*/  PLOP3.LUT P0, PT, PT, PT, UP0, 0x80, 0x8 ;  /* 0x000000000008781c */ /* 0x000fe20003f0f008 */
[----:B------:R-:W0:Y:S01]  /*0850*/  LDCU.64 UR14, c[0x0][0x380] ;  /* 0x00007000ff0e77ac */ /* 0x000e220008000a00 */
[----:B-1234-:R-:W-:-:S11]  /*0860*/  UPLOP3.LUT UP1, UPT, UPT, UPT, UPT, 0x40, 0x4 ;  /* 0x000000000004789c */ /* 0x01efd60003f2e870 */
.L_x_18454:
[----:B01234-:R-:W1:Y:S01]  /*0870*/  @P0 LDC.64 R20, c[0x0][0x3e0] ;  /* 0x0000f800ff140b82 */ /* 0x01fe620000000a00 */
[----:B------:R-:W-:Y:S01]  /*0880*/  MOV R23, UR6 ;  /* 0x0000000600177c02 */ /* 0x000fe20008000f00 */
[----:B------:R-:W-:-:S04]  /*0890*/  HFMA2 R39, -RZ, RZ, 1.875, 0 ;  /* 0x3f800000ff277431 */ /* 0x000fc800000001ff */
[----:B-1----:R-:W-:-:S05]  /*08a0*/  @P0 IMAD.WIDE R20, R23, 0x4, R20 ;  /* 0x0000000417140825 */ /* 0x002fca00078e0214 */
[----:B-----5:R1:W5:Y:S01]  /*08b0*/  @P0 LDG.E R39, desc[UR8][R20.64] ;  /* 0x0000000814270981 */ /* 0x020362000c1e1900 */
        /* <DEDUP_REMOVED lines=20> */
[----:B------:R-:W-:-:S13]  /*0a00*/  PLOP3.LUT P3, PT, PT, PT, UP0, 0x80, 0x8 ;  /* 0x000000000008781c */ /* 0x000fda0003f6f008 */
[----:B------:R-:W0:Y:S01]  /*0a10*/  @P3 LDC.64 R68, c[0x0][0x3a8] ;  /* 0x0000ea00ff443b82 */ /* 0x000e220000000a00 */
        /* <DEDUP_REMOVED lines=8> */
[----:B0-----:R-:W-:Y:S06]  /*0aa0*/  @P2 BRA `(.L_x_18422) ;  /* 0x00000000003c2947 */ /* 0x001fec0003800000 */
[----:B------:R-:W-:-:S04]  /*0ab0*/  UISETP.NE.U32.AND UP2, UPT, UR16, URZ, UPT ;  /* 0x000000ff1000728c */ /* 0x000fc8000bf45070 */
[----:B------:R-:W-:-:S06]  /*0ac0*/  UISETP.NE.AND.EX UP2, UPT, UR17, URZ, UPT, UP2 ;  /* 0x000000ff1100728c */ /* 0x000fcc000bf45320 */
[----:B------:R-:W-:-:S13]  /*0ad0*/  PLOP3.LUT P0, PT, PT, PT, UP2, 0x80, 0x8 ;  /* 0x000000000008781c */ /* 0x000fda0003f0f028 */
[-C--:B------:R-:W-:Y:S01]  /*0ae0*/  @P0 FMUL.FTZ R24, R20, R39.reuse ;  /* 0x0000002714180220 */ /* 0x080fe20000410000 */
[-C--:B------:R-:W-:Y:S01]  /*0af0*/  @P0 FMUL.FTZ R25, R21, R39.reuse ;  /* 0x0000002715190220 */ /* 0x080fe20000410000 */
[-C--:B------:R-:W-:Y:S01]  /*0b00*/  @P0 FMUL.FTZ R26, R22, R39.reuse ;  /* 0x00000027161a0220 */ /* 0x080fe20000410000 */
[-C--:B------:R-:W-:Y:S02]  /*0b10*/  @P0 FMUL.FTZ R27, R23, R39.reuse ;  /* 0x00000027171b0220 */ /* 0x080fe40000410000 */
[----:B------:R-:W-:Y:S01]  /*0b20*/  @P0 MOV R2, R24 ;  /* 0x0000001800020202 */ /* 0x000fe20000000f00 */
[----:B------:R-:W-:Y:S01]  /*0b30*/  @!P0 FMUL.FTZ R2, R20, R39 ;  /* 0x0000002714028220 */ /* 0x000fe20000410000 */
[----:B------:R-:W-:Y:S01]  /*0b40*/  @P0 MOV R4, R25 ;  /* 0x0000001900040202 */ /* 0x000fe20000000f00 */
[-C--:B------:R-:W-:Y:S01]  /*0b50*/  @!P0 FMUL.FTZ R4, R21, R39.reuse ;  /* 0x0000002715048220 */ /* 0x080fe20000410000 */
[----:B------:R-:W-:Y:S01]  /*0b60*/  @P0 MOV R9, R26 ;  /* 0x0000001a00090202 */ /* 0x000fe20000000f00 */
[----:B------:R-:W-:Y:S01]  /*0b70*/  @!P0 FMUL.FTZ R9, R22, R39 ;  /* 0x0000002716098220 */ /* 0x000fe20000410000 */
[----:B------:R-:W-:Y:S01]  /*0b80*/  @P0 MOV R15, R27 ;  /* 0x0000001b000f0202 */ /* 0x000fe20000000f00 */
[----:B------:R-:W-:-:S07]  /*0b90*/  @!P0 FMUL.FTZ R15, R23, R39 ;  /* 0x00000027170f8220 */ /* 0x000fce0000410000 */
.L_x_18422:
[----:B------:R-:W-:Y:S02]  /*0ba0*/  PLOP3.LUT P2, PT, PT, PT, UP0, 0x80, 0x8 ;  /* 0x000000000008781c */ /* 0x000fe40003f4f008 */
[----:B------:R-:W-:-:S11]  /*0bb0*/  PLOP3.LUT P3, PT, PT, PT, UP0, 0x80, 0x8 ;  /* 0x000000000008781c */ /* 0x000fd60003f6f008 */
[C---:B------:R-:W-:Y:S01]  /*0bc0*/  @P2 IMAD.WIDE.U32 R20, R16.reuse, 0x10, R68 ;  /* 0x0000001010142825 */ /* 0x040fe200078e0044 */
[----:B------:R-:W-:-:S04]  /*0bd0*/  IADD3 R68, PT, PT, R16, 0x80, RZ ;  /* 0x0000008010447810 */ /* 0x000fc80007ffe0ff */
[----:B------:R0:W-:Y:S03]  /*0be0*/  @P3 STG.E.128 desc[UR8][R20.64], R24 ;  /* 0x0000001814003986 */ /* 0x0001e6000c101d08 */
.L_x_18421:
[----:B------:R-:W-:Y:S05]  /*0bf0*/  BSYNC.RECONVERGENT B0 ;  /* 0x0000000000007941 */ /* 0x000fea0003800200 */
.L_x_18420:
        /* <DEDUP_REMOVED lines=32> */
.L_x_18425:
[----:B------:R-:W0:Y:S01]  /*0e00*/  @P3 LDC.64 R20, c[0x0][0x3a8] ;  /* 0x0000ea00ff143b82 */ /* 0x000e220000000a00 */
[----:B------:R-:W-:Y:S02]  /*0e10*/  PLOP3.LUT P2, PT, PT, PT, UP0, 0x80, 0x8 ;  /* 0x000000000008781c */ /* 0x000fe40003f4f008 */
[----:B------:R-:W-:-:S11]  /*0e20*/  PLOP3.LUT P3, PT, PT, PT, UP0, 0x80, 0x8 ;  /* 0x000000000008781c */ /* 0x000fd60003f6f008 */
[C---:B0-----:R-:W-:Y:S01]  /*0e30*/  @P2 IMAD.WIDE.U32 R20, R68.reuse, 0x10, R20 ;  /* 0x0000001044142825 */ /* 0x041fe200078e0014 */
[----:B------:R-:W-:-:S04]  /*0e40*/  IADD3 R68, PT, PT, R68, 0x80, RZ ;  /* 0x0000008044447810 */ /* 0x000fc80007ffe0ff */
[----:B------:R1:W-:Y:S03]  /*0e50*/  @P3 STG.E.128 desc[UR8][R20.64], R24 ;  /* 0x0000001814003986 */ /* 0x0003e6000c101d08 */
.L_x_18424:
[----:B------:R-:W-:Y:S05]  /*0e60*/  BSYNC.RECONVERGENT B0 ;  /* 0x0000000000007941 */ /* 0x000fea0003800200 */
.L_x_18423:
        /* <DEDUP_REMOVED lines=31> */
.L_x_18428:
[----:B------:R-:W0:Y:S01]  /*1060*/  @P4 LDC.64 R20, c[0x0][0x3a8] ;  /* 0x0000ea00ff144b82 */ /* 0x000e220000000a00 */
[----:B------:R-:W-:Y:S02]  /*1070*/  PLOP3.LUT P3, PT, PT, PT, UP0, 0x80, 0x8 ;  /* 0x000000000008781c */ /* 0x000fe40003f6f008 */
[----:B------:R-:W-:-:S11]  /*1080*/  PLOP3.LUT P4, PT, PT, PT, UP0, 0x80, 0x8 ;  /* 0x000000000008781c */ /* 0x000fd60003f8f008 */
[C---:B0-----:R-:W-:Y:S01]  /*1090*/  @P3 IMAD.WIDE.U32 R20, R68.reuse, 0x10, R20 ;  /* 0x0000001044143825 */ /* 0x041fe200078e0014 */
[----:B------:R-:W-:-:S04]  /*10a0*/  IADD3 R68, PT, PT, R68, 0x80, RZ ;  /* 0x0000008044447810 */ /* 0x000fc80007ffe0ff */
[----:B------:R2:W-:Y:S03]  /*10b0*/  @P4 STG.E.128 desc[UR8][R20.64], R24 ;  /* 0x0000001814004986 */ /* 0x0005e6000c101d08 */
.L_x_18427:
[----:B------:R-:W-:Y:S05]  /*10c0*/  BSYNC.RECONVERGENT B0 ;  /* 0x0000000000007941 */ /* 0x000fea0003800200 */
.L_x_18426:
        /* <DEDUP_REMOVED lines=31> */
.L_x_18431:
[----:B------:R-:W0:Y:S01]  /*12c0*/  @P5 LDC.64 R20, c[0x0][0x3a8] ;  /* 0x0000ea00ff145b82 */ /* 0x000e220000000a00 */
[----:B------:R-:W-:Y:S02]  /*12d0*/  PLOP3.LUT P4, PT, PT, PT, UP0, 0x80, 0x8 ;  /* 0x000000000008781c */ /* 0x000fe40003f8f008 */
[----:B------:R-:W-:-:S11]  /*12e0*/  PLOP3.LUT P5, PT, PT, PT, UP0, 0x80, 0x8 ;  /* 0x000000000008781c */ /* 0x000fd60003faf008 */
[C---:B0-----:R-:W-:Y:S01]  /*12f0*/  @P4 IMAD.WIDE.U32 R20, R68.reuse, 0x10, R20 ;  /* 0x0000001044144825 */ /* 0x041fe200078e0014 */
[----:B------:R-:W-:-:S04]  /*1300*/  IADD3 R68, PT, PT, R68, 0x80, RZ ;  /* 0x0000008044447810 */ /* 0x000fc80007ffe0ff */
[----:B------:R3:W-:Y:S03]  /*1310*/  @P5 STG.E.128 desc[UR8][R20.64], R24 ;  /* 0x0000001814005986 */ /* 0x0007e6000c101d08 */
.L_x_18430:
[----:B------:R-:W-:Y:S05]  /*1320*/  BSYNC.RECONVERGENT B0 ;  /* 0x0000000000007941 */ /* 0x000fea0003800200 */
.L_x_18429:
        /* <DEDUP_REMOVED lines=30> */
.L_x_18434:
[----:B------:R-:W-:-:S13]  /*1510*/  PLOP3.LUT P5, PT, PT, PT, UP0, 0x80, 0x8 ;  /* 0x000000000008781c */ /* 0x000fda0003faf008 */
[----:B------:R-:W0:Y:S01]  /*1520*/  @P5 LDC.64 R20, c[0x0][0x3a8] ;  /* 0x0000ea00ff145b82 */ /* 0x000e220000000a00 */
[----:B------:R-:W-:-:S13]  /*1530*/  PLOP3.LUT P5, PT, PT, PT, UP0, 0x80, 0x8 ;  /* 0x000000000008781c */ /* 0x000fda0003faf008 */
[C---:B0-----:R-:W-:Y:S01]  /*1540*/  @P5 IMAD.WIDE.U32 R20, R68.reuse, 0x10, R20 ;  /* 0x0000001044145825 */ /* 0x041fe200078e0014 */
[----:B------:R-:W-:Y:S02]  /*1550*/  PLOP3.LUT P5, PT, PT, PT, UP0, 0x80, 0x8 ;  /* 0x000000000008781c */ /* 0x000fe40003faf008 */
[----:B------:R-:W-:-:S11]  /*1560*/  IADD3 R68, PT, PT, R68, 0x80, RZ ;  /* 0x0000008044447810 */ /* 0x000fd60007ffe0ff */
[----:B------:R4:W-:Y:S02]  /*1570*/  @P5 STG.E.128 desc[UR8][R20.64], R24 ;  /* 0x0000001814005986 */ /* 0x0009e4000c101d08 */
.L_x_18433:
[----:B------:R-:W-:Y:S05]  /*1580*/  BSYNC.RECONVERGENT B0 ;  /* 0x0000000000007941 */ /* 0x000fea0003800200 */
.L_x_18432:
[----:B------:R-:W-:Y:S01]  /*1590*/  ISETP.GE.U32.AND P5, PT, R0, 0x300, PT ;  /* 0x000003000000780c */ /* 0x000fe20003fa6070 */
[----:B------:R-:W-:-:S12]  /*15a0*/  BSSY.RECONVERGENT B0, `(.L_x_18435) ;  /* 0x000002f000007945 */ /* 0x000fd80003800200 */
[----:B------:R-:W-:Y:S05]  /*15b0*/  @!P5 BRA `(.L_x_18436) ;  /* 0x0000000000b4d947 */ /* 0x000fea0003800000 */
[----:B------:R-:W-:-:S13]  /*15c0*/  PLOP3.LUT P6, PT, PT, PT, UP0, 0x80, 0x8 ;  /* 0x000000000008781c */ /* 0x000fda0003fcf008 */
[----:B01234-:R-:W0:Y:S01]  /*15d0*/  @P6 LDC.64 R20, c[0x0][0x3a8] ;  /* 0x0000ea00ff146b82 */ /* 0x01fe220000000a00 */
[----:B------:R-:W-:-:S13]  /*15e0*/  PLOP3.LUT P6, PT, PT, PT, UP0, 0x80, 0x8 ;  /* 0x000000000008781c */ /* 0x000fda0003fcf008 */
[----:B0-----:R-:W-:Y:S01]  /*15f0*/  @P6 IMAD.WIDE.U32 R32, R68, 0x10, R20 ;  /* 0x0000001044206825 */ /* 0x001fe200078e0014 */
[----:B------:R-:W-:Y:S01]  /*1600*/  ISETP.NE.U32.AND P6, PT, RZ, UR10, PT ;  /* 0x0000000aff007c0c */ /* 0x000fe2000bfc5070 */
[----:B------:R-:W0:Y:S03]  /*1610*/  LDC.64 R20, c[0x0][0x390] ;  /* 0x0000e400ff147b82 */ /* 0x000e260000000a00 */
        /* <DEDUP_REMOVED lines=37> */
.L_x_18437:
[----:B------:R-:W-:-:S13]  /*1870*/  PLOP3.LUT P6, PT, PT, PT, UP0, 0x80, 0x8 ;  /* 0x000000000008781c */ /* 0x000fda0003fcf008 */
[----:B------:R0:W-:Y:S02]  /*1880*/  @P6 STG.E.128 desc[UR8][R32.64], R24 ;  /* 0x0000001820006986 */ /* 0x0001e4000c101d08 */
.L_x_18436:
[----:B------:R-:W-:Y:S05]  /*1890*/  BSYNC.RECONVERGENT B0 ;  /* 0x0000000000007941 */ /* 0x000fea0003800200 */
.L_x_18435:
[----:B01234-:R-:W-:Y:S01]  /*18a0*/  FADD.FTZ R21, RZ, R2 ;  /* 0x00000002ff157221 */ /* 0x01ffe20000010000 */
[----:B------:R-:W-:Y:S01]  /*18b0*/  ISETP.GT.U32.AND P6, PT, R0, 0xff, PT ;  /* 0x000000ff0000780c */ /* 0x000fe20003fc4070 */
[----:B------:R-:W-:Y:S01]  /*18c0*/  BSSY.RECONVERGENT B0, `(.L_x_18438) ;  /* 0x0000072000007945 */ /* 0x000fe20003800200 */
[----:B------:R-:W-:Y:S01]  /*18d0*/  P2R R22, PR, RZ, 0x1 ;  /* 0x00000001ff167803 */ /* 0x000fe20000000000 */
        /* <DEDUP_REMOVED lines=48> */
[----:B------:R-:W-:-:S05]  /*1be0*/  FFMA.FTZ R21, R22, R22, R21 ;  /* 0x0000001616157223 */ /* 0x000fca0000010015 */
        /* <DEDUP_REMOVED lines=44> */
[----:B------:R-:W-:-:S04]  /*1eb0*/  LOP3.LUT P6, R23, R92, 0x1f, RZ, 0xc0, !PT ;  /* 0x0000001f5c177812 */ /* 0x000fc800078cc0ff */
        /* <DEDUP_REMOVED lines=18> */
.L_x_18439:
[----:B------:R-:W-:Y:S05]  /*1fe0*/  BSYNC.RECONVERGENT B0 ;  /* 0x0000000000007941 */ /* 0x000fea0003800200 */
.L_x_18438:
        /* <DEDUP_REMOVED lines=14> */
.L_x_18441:
[----:B------:R-:W-:Y:S05]  /*20d0*/  BSYNC.RECONVERGENT B0 ;  /* 0x0000000000007941 */ /* 0x000fea0003800200 */
.L_x_18440:
[----:B------:R-:W1:Y:S01]  /*20e0*/  SHFL.DOWN PT, R22, R33, 0x2, 0x1f ;  /* 0x08401f0021167f89 */ /* 0x000e6200000e0000 */
[-C--:B-----5:R-:W-:Y:S01]  /*20f0*/  I2FP.F32.S32 R39, R33.reuse ;  /* 0x0000002100277245 */ /* 0x0a0fe20000201400 */
[----:B------:R-:W-:Y:S01]  /*2100*/  BSSY.RECONVERGENT B0, `(.L_x_18442) ;  /* 0x0000045000007945 */ /* 0x000fe20003800200 */
[----:B------:R-:W-:Y:S01]  /*2110*/  ISETP.NE.AND P6, PT, RZ, UR7, PT ;  /* 0x00000007ff007c0c */ /* 0x000fe2000bfc5270 */
[----:B0-----:R-:W0:Y:S01]  /*2120*/  SHFL.DOWN PT, R23, R20, 0x2, 0x1f ;  /* 0x08401f0014177f89 */ /* 0x001e2200000e0000 */
[----:B-1----:R-:W-:Y:S02]  /*2130*/  I2FP.F32.S32 R32, R22 ;  /* 0x0000001600207245 */ /* 0x002fe40000201400 */
[----:B------:R-:W-:Y:S01]  /*2140*/  IADD3 R22, PT, PT, R22, R33, RZ ;  /* 0x0000002116167210 */ /* 0x000fe20007ffe0ff */
[C---:B0-----:R-:W-:Y:S02]  /*2150*/  FADD.FTZ R34, -R23.reuse, R20 ;  /* 0x0000001417227221 */ /* 0x041fe40000010100 */
[----:B------:R-:W-:Y:S01]  /*2160*/  FMUL.FTZ R68, R23, R32 ;  /* 0x0000002017447220 */ /* 0x000fe20000410000 */
[----:B------:R-:W-:Y:S01]  /*2170*/  I2FP.F32.S32 R23, R22 ;  /* 0x0000001600177245 */ /* 0x000fe20000201400 */
[----:B------:R-:W-:Y:S01]  /*2180*/  SHFL.DOWN PT, R33, R22, 0x1, 0x1f ;  /* 0x08201f0016217f89 */ /* 0x000fe200000e0000 */
[----:B------:R-:W-:Y:S01]  /*2190*/  FMUL.FTZ R34, R34, R34 ;  /* 0x0000002222227220 */ /* 0x000fe20000410000 */
[----:B------:R-:W-:-:S02]  /*21a0*/  FFMA.FTZ R35, R39, R20, R68 ;  /* 0x0000001427237223 */ /* 0x000fc40000010044 */
[----:B------:R-:W0:Y:S01]  /*21b0*/  SHFL.DOWN PT, R68, R21, 0x2, 0x1f ;  /* 0x08401f0015447f89 */ /* 0x000e2200000e0000 */
[----:B------:R-:W-:Y:S02]  /*21c0*/  FMUL.FTZ R39, R34, R39 ;  /* 0x0000002722277220 */ /* 0x000fe40000410000 */
[----:B------:R-:W1:Y:S02]  /*21d0*/  MUFU.RCP R34, R23 ;  /* 0x0000001700227308 */ /* 0x000e640000001000 */
[----:B------:R-:W-:Y:S01]  /*21e0*/  FMUL.FTZ R32, R39, R32 ;  /* 0x0000002027207220 */ /* 0x000fe20000410000 */
[----:B-1----:R-:W-:Y:S01]  /*21f0*/  FMUL.FTZ R20, R34, R35 ;  /* 0x0000002322147220 */ /* 0x002fe20000410000 */
[----:B0-----:R-:W-:-:S04]  /*2200*/  FADD.FTZ R39, R68, R21 ;  /* 0x0000001544277221 */ /* 0x001fc80000010000 */
[----:B------:R-:W0:Y:S01]  /*2210*/  SHFL.DOWN PT, R35, R20, 0x1, 0x1f ;  /* 0x08201f0014237f89 */ /* 0x000e2200000e0000 */
[----:B------:R-:W-:Y:S01]  /*2220*/  FFMA.FTZ R39, R34, R32, R39 ;  /* 0x0000002022277223 */ /* 0x000fe20000010027 */
[----:B------:R-:W-:-:S04]  /*2230*/  IADD3 R34, PT, PT, R22, R33, RZ ;  /* 0x0000002116227210 */ /* 0x000fc80007ffe0ff */
[----:B------:R-:W-:Y:S01]  /*2240*/  I2FP.F32.S32 R68, R34 ;  /* 0x0000002200447245 */ /* 0x000fe20000201400 */
[----:B------:R-:W1:Y:S01]  /*2250*/  SHFL.DOWN PT, R32, R39, 0x1, 0x1f ;  /* 0x08201f0027207f89 */ /* 0x000e6200000e0000 */
[----:B------:R-:W-:Y:S02]  /*2260*/  I2FP.F32.S32 R34, R33 ;  /* 0x0000002100227245 */ /* 0x000fe40000201400 */
[----:B------:R-:W2:Y:S01]  /*2270*/  MUFU.RCP R21, R68 ;  /* 0x0000004400157308 */ /* 0x000ea20000001000 */
[----:B0-----:R-:W-:Y:S02]  /*2280*/  FADD.FTZ R93, R20, -R35 ;  /* 0x80000023145d7221 */ /* 0x001fe40000010000 */
[----:B------:R-:W-:Y:S02]  /*2290*/  FMUL.FTZ R35, R35, R34 ;  /* 0x0000002223237220 */ /* 0x000fe40000410000 */
[----:B------:R-:W-:Y:S02]  /*22a0*/  FMUL.FTZ R22, R93, R93 ;  /* 0x0000005d5d167220 */ /* 0x000fe40000410000 */
[----:B------:R-:W-:-:S02]  /*22b0*/  FFMA.FTZ R20, R23, R20, R35 ;  /* 0x0000001417147223 */ /* 0x000fc40000010023 */
[----:B------:R-:W-:Y:S02]  /*22c0*/  FMUL.FTZ R33, R23, R22 ;  /* 0x0000001617217220 */ /* 0x000fe40000410000 */
[----:B--2---:R-:W-:Y:S01]  /*22d0*/  FMUL.FTZ R35, R21, R20 ;  /* 0x0000001415237220 */ /* 0x004fe20000410000 */
[----:B-1----:R-:W-:Y:S01]  /*22e0*/  FADD.FTZ R32, R39, R32 ;  /* 0x0000002027207221 */ /* 0x002fe20000010000 */
[----:B------:R-:W-:Y:S01]  /*22f0*/  MOV R39, UR6 ;  /* 0x0000000600277c02 */ /* 0x000fe20008000f00 */
[----:B------:R-:W-:-:S03]  /*2300*/  FMUL.FTZ R33, R33, R34 ;  /* 0x0000002221217220 */ /* 0x000fc60000410000 */
[----:B------:R-:W0:Y:S01]  /*2310*/  SHFL.IDX PT, R35, R35, RZ, 0x1f ;  /* 0x00001fff23237589 */ /* 0x000e2200000e0000 */
[----:B------:R-:W-:Y:S02]  /*2320*/  FFMA.FTZ R32, R21, R33, R32 ;  /* 0x0000002115207223 */ /* 0x000fe40000010020 */
[----:B------:R-:W1:Y:S04]  /*2330*/  LDC R33, c[0x0][0x448] ;  /* 0x00011200ff217b82 */ /* 0x000e680000000800 */
[----:B------:R-:W1:Y:S01]  /*2340*/  SHFL.IDX PT, R32, R32, RZ, 0x1f ;  /* 0x00001fff20207589 */ /* 0x000e6200000e0000 */
[----:B0-----:R-:W-:-:S05]  /*2350*/  FMUL.FTZ R20, R35, R35 ;  /* 0x0000002323147220 */ /* 0x001fca0000410000 */
[----:B------:R-:W-:Y:S02]  /*2360*/  FSEL R34, R20, RZ, P6 ;  /* 0x000000ff14227208 */ /* 0x000fe40003000000 */
[----:B------:R-:W-:Y:S01]  /*2370*/  ISETP.NE.AND P6, PT, R92, RZ, PT ;  /* 0x000000ff5c00720c */ /* 0x000fe20003fc5270 */
[----:B-1----:R-:W-:-:S04]  /*2380*/  FFMA.FTZ R33, R32, UR12, R33 ;  /* 0x0000000c20217c23 */ /* 0x002fc80008010021 */
[----:B------:R-:W-:Y:S01]  /*2390*/  FADD.FTZ R34, R33, R34 ;  /* 0x0000002221227221 */ /* 0x000fe20000010000 */
[----:B------:R-:W-:-:S03]  /*23a0*/  MOV R33, UR6 ;  /* 0x0000000600217c02 */ /* 0x000fc60008000f00 */
[----:B------:R-:W0:Y:S04]  /*23b0*/  MUFU.RSQ R32, R34 ;  /* 0x0000002200207308 */ /* 0x000e280000001400 */
[----:B------:R-:W1:Y:S08]  /*23c0*/  @!P6 LDC.64 R20, c[0x0][0x3c0] ;  /* 0x0000f000ff14eb82 */ /* 0x000e700000000a00 */
[----:B------:R-:W2:Y:S01]  /*23d0*/  @!P6 LDC.64 R22, c[0x0][0x3c8] ;  /* 0x0000f200ff16eb82 */ /* 0x000ea20000000a00 */
[----:B-1----:R-:W-:-:S05]  /*23e0*/  @!P6 IMAD.WIDE R20, R33, 0x4, R20 ;  /* 0x000000042114e825 */ /* 0x002fca00078e0214 */
[----:B------:R1:W-:Y:S01]  /*23f0*/  @!P6 STG.E desc[UR8][R20.64], R35 ;  /* 0x000000231400e986 */ /* 0x0003e2000c101908 */
[----:B--2---:R-:W-:-:S05]  /*2400*/  @!P6 IMAD.WIDE R22, R39, 0x4, R22 ;  /* 0x000000042716e825 */ /* 0x004fca00078e0216 */
[----:B0-----:R1:W-:Y:S01]  /*2410*/  @!P6 STG.E desc[UR8][R22.64], R32 ;  /* 0x000000201600e986 */ /* 0x0013e2000c101908 */
[----:B------:R-:W-:-:S04]  /*2420*/  ISETP.NE.AND P6, PT, RZ, UR7, PT ;  /* 0x00000007ff007c0c */ /* 0x000fc8000bfc5270 */
[----:B------:R-:W-:Y:S01]  /*2430*/  FSEL R33, R35, RZ, !P6 ;  /* 0x000000ff23217208 */ /* 0x000fe20007000000 */
[----:B------:R-:W-:Y:S08]  /*2440*/  @!P1 BRA `(.L_x_18443) ;  /* 0x0000000000409947 */ /* 0x000ff00003800000 */
[----:B-1----:R-:W0:Y:S01]  /*2450*/  LDC.64 R34, c[0x0][0x428] ;  /* 0x00010a00ff227b82 */ /* 0x002e220000000a00 */
        /* <DEDUP_REMOVED lines=12> */
[C---:B0-----:R-:W-:Y:S01]  /*2520*/  IMAD.WIDE.U32 R34, R16.reuse, 0x10, R34 ;  /* 0x0000001010227825 */ /* 0x041fe200078e0022 */
[----:B------:R-:W-:-:S04]  /*2530*/  IADD3 R16, PT, PT, R16, 0x80, RZ ;  /* 0x0000008010107810 */ /* 0x000fc80007ffe0ff */
[----:B------:R0:W-:Y:S03]  /*2540*/  STG.E.128 desc[UR8][R34.64], R20 ;  /* 0x0000001422007986 */ /* 0x0001e6000c101d08 */
.L_x_18443:
[----:B------:R-:W-:Y:S05]  /*2550*/  BSYNC.RECONVERGENT B0 ;  /* 0x0000000000007941 */ /* 0x000fea0003800200 */
.L_x_18442:
[----:B------:R-:W-:Y:S01]  /*2560*/  ISETP.NE.AND P1, PT, R69, RZ, PT ;  /* 0x000000ff4500720c */ /* 0x000fe20003f25270 */
[----:B------:R-:W-:-:S12]  /*2570*/  BSSY.RECONVERGENT B0, `(.L_x_18444) ;  /* 0x0000012000007945 */ /* 0x000fd80003800200 */
[----:B------:R-:W-:Y:S05]  /*2580*/  @!P1 BRA `(.L_x_18445) ;  /* 0x0000000000409947 */ /* 0x000fea0003800000 */
[----:B01----:R-:W0:Y:S01]  /*2590*/  LDC.64 R34, c[0x0][0x428] ;  /* 0x00010a00ff227b82 */ /* 0x003e220000000a00 */
        /* <DEDUP_REMOVED lines=15> */
.L_x_18445:
[----:B------:R-:W-:Y:S05]  /*2690*/  BSYNC.RECONVERGENT B0 ;  /* 0x0000000000007941 */ /* 0x000fea0003800200 */
.L_x_18444:
[----:B------:R-:W-:Y:S04]  /*26a0*/  BSSY.RECONVERGENT B0, `(.L_x_18446) ;  /* 0x0000012000007945 */ /* 0x000fe80003800200 */
[----:B------:R-:W-:Y:S05]  /*26b0*/  @!P2 BRA `(.L_x_18447) ;  /* 0x000000000040a947 */ /* 0x000fea0003800000 */
[----:B012---:R-:W0:Y:S01]  /*26c0*/  LDC.64 R34, c[0x0][0x428] ;  /* 0x00010a00ff227b82 */ /* 0x007e220000000a00 */
        /* <DEDUP_REMOVED lines=15> */
.L_x_18447:
[----:B------:R-:W-:Y:S05]  /*27c0*/  BSYNC.RECONVERGENT B0 ;  /* 0x0000000000007941 */ /* 0x000fea0003800200 */
.L_x_18446:
[----:B------:R-:W-:Y:S04]  /*27d0*/  BSSY.RECONVERGENT B0, `(.L_x_18448) ;  /* 0x0000012000007945 */ /* 0x000fe80003800200 */
[----:B------:R-:W-:Y:S05]  /*27e0*/  @!P3 BRA `(.L_x_18449) ;  /* 0x000000000040b947 */ /* 0x000fea0003800000 */
[----:B0123--:R-:W0:Y:S01]  /*27f0*/  LDC.64 R34, c[0x0][0x428] ;  /* 0x00010a00ff227b82 */ /* 0x00fe220000000a00 */
        /* <DEDUP_REMOVED lines=15> */
.L_x_18449:
[----:B------:R-:W-:Y:S05]  /*28f0*/  BSYNC.RECONVERGENT B0 ;  /* 0x0000000000007941 */ /* 0x000fea0003800200 */
.L_x_18448:
        /* <DEDUP_REMOVED lines=18> */
.L_x_18451:
[----:B------:R-:W-:Y:S05]  /*2a20*/  BSYNC.RECONVERGENT B0 ;  /* 0x0000000000007941 */ /* 0x000fea0003800200 */
.L_x_18450:
        /* <DEDUP_REMOVED lines=17> */
.L_x_18453:
[----:B------:R-:W-:Y:S05]  /*2b40*/  BSYNC.RECONVERGENT B0 ;  /* 0x0000000000007941 */ /* 0x000fea0003800200 */
.L_x_18452:
[----:B------:R-:W-:Y:S02]  /*2b50*/  UIADD3 UR6, UPT, UPT, UR6, UR14, URZ ;  /* 0x0000000e06067290 */ /* 0x000fe4000fffe0ff */
[----:B------:R-:W-:Y:S02]  /*2b60*/  UPLOP3.LUT UP1, UPT, UPT, UPT, UP1, 0x40, 0x4 ;  /* 0x000000000004789c */ /* 0x000fe40003f2e810 */
[----:B------:R-:W-:-:S09]  /*2b70*/  UISETP.GE.AND UP0, UPT, UR6, UR15, UPT ;  /* 0x0000000f0600728c */ /* 0x000fd2000bf06270 */
[----:B------:R-:W-:Y:S05]  /*2b80*/  BRA.U !UP0, `(.L_x_18454) ;  /* 0xffffffdd08387547 */ /* 0x000fea000b83ffff */
[----:B------:R-:W-:Y:S05]  /*2b90*/  EXIT ;  /* 0x000000000000794d */ /* 0x000fea0003800000 */
.L_x_18455:
        /* <DEDUP_REMOVED lines=14> */
.L_x_20875:


//--------------------- .text._ZN10layer_norm13ln_fwd_kernelINS_13Kernel_traitsIfffffjLj3072ELj1ELj1ELj4ELj16ENS_18Kernel_traits_baseILj3072EfffffjLj128EEEEELb0ELb0ELb0ELb1EEEvNS_9FwdParamsE --------------------------
	.section	.text._ZN10layer_norm13ln_fwd_kernelINS_13Kernel_traitsIfffffjLj3072ELj1ELj1ELj4ELj16ENS_18Kernel_traits_baseILj3072EfffffjLj128EEEEELb0ELb0ELb0ELb1EEEvNS_9FwdParamsE,"ax",@progbits
	.align	128
        .global         _ZN10layer_norm13ln_fwd_kernelINS_13Kernel_traitsIfffffjLj3072ELj1ELj1ELj4ELj16ENS_18Kernel_traits_baseILj3072EfffffjLj128EEEEELb0ELb0ELb0ELb1EEEvNS_9FwdParamsE
        .type           _ZN10layer_norm13ln_fwd_kernelINS_13Kernel_traitsIfffffjLj3072ELj1ELj1ELj4ELj16ENS_18Kernel_traits_baseILj3072EfffffjLj128EEEEELb0ELb0ELb0ELb1EEEvNS_9FwdParamsE,@function
        .size           _ZN10layer_norm13ln_fwd_kernelINS_13Kernel_traitsIfffffjLj3072ELj1ELj1ELj4ELj16ENS_18Kernel_traits_baseILj3072EfffffjLj128EEEEELb0ELb0ELb0ELb1EEEvNS_9FwdParamsE,(.L_x_20876 - _ZN10layer_norm13ln_fwd_kernelINS_13Kernel_traitsIfffffjLj3072ELj1ELj1ELj4ELj16ENS_18Kernel_traits_baseILj3072EfffffjLj128EEEEELb0ELb0ELb0ELb1EEEvNS_9FwdParamsE)
        .other          _ZN10layer_norm13ln_fwd_kernelINS_13Kernel_traitsIfffffjLj3072ELj1ELj1ELj4ELj16ENS_18Kernel_traits_baseILj3072EfffffjLj128EEEEELb0ELb0ELb0ELb1EEEvNS_9FwdParamsE,@"STO_CUDA_ENTRY STV_DEFAULT"
_ZN10layer_norm13ln_fwd_kernelINS_13Kernel_traitsIfffffjLj3072ELj1ELj1ELj4ELj16ENS_18Kernel_traits_baseILj3072EfffffjLj128EEEEELb0ELb0ELb0ELb1EEEvNS_9FwdParamsE:
.text._ZN10layer_norm13ln_fwd_kernelINS_13Kernel_traitsIfffffjLj3072ELj1ELj1ELj4ELj16ENS_18Kernel_traits_baseILj3072EfffffjLj128EEEEELb0ELb0ELb0ELb1EEEvNS_9FwdParamsE:
        /* <DEDUP_REMOVED lines=49> */
.L_x_18456:
        /* <DEDUP_REMOVED lines=12> */
.L_x_18467:
[----:B0-----:R-:W-:Y:S01]  /*03d0*/  ISETP.NE.U32.AND P1, PT, RZ, UR14, PT ;  /* 0x0000000eff007c0c */ /* 0x001fe2000bf25070 */
[----:B------:R-:W0:Y:S01]  /*03e0*/  @UP1 LDCU.64 UR4, c[0x0][0x3e0] ;  /* 0x00007c00ff0417ac */ /* 0x000e220008000a00 */
[----:B------:R-:W2:Y:S01]  /*03f0*/  LDC.64 R94, c[0x0][0x390] ;  /* 0x0000e400ff5e7b82 */ /* 0x000ea20000000a00 */
[----:B------:R-:W-:Y:S02]  /*0400*/  PLOP3.LUT P2, PT, PT, PT, UP1, 0x80, 0x8 ;  /* 0x000000000008781c */ /* 0x000fe40003f4f018 */
[----:B------:R-:W-:Y:S01]  /*0410*/  ISETP.NE.AND.EX P1, PT, RZ, UR15, PT, P1 ;  /* 0x0000000fff007c0c */ /* 0x000fe2000bf25310 */
[----:B------:R-:W-:-:S04]  /*0420*/  UIMAD UR7, UR6, UR9, URZ ;  /* 0x00000009060772a4 */ /* 0x000fc8000f8e02ff */
[----:B------:R-:W-:Y:S01]  /*0430*/  USHF.R.S32.HI UR8, URZ, 0x1f, UR7 ;  /* 0x0000001fff087899 */ /* 0x000fe20008011407 */
[----:B------:R-:W3:Y:S05]  /*0440*/  @P0 LDC.64 R80, c[0x0][0x3a8] ;  /* 0x0000ea00ff500b82 */ /* 0x000eea0000000a00 */
[----:B-1----:R-:W-:-:S03]  /*0450*/  MOV R3, UR8 ;  /* 0x0000000800037c02 */ /* 0x002fc60008000f00 */
[----:B------:R-:W1:Y:S01]  /*0460*/  @P1 LDC.64 R64, c[0x0][0x3a0] ;  /* 0x0000e800ff401b82 */ /* 0x000e620000000a00 */
[----:B0-----:R-:W-:Y:S01]  /*0470*/  @UP1 UIMAD.WIDE UR4, UR6, 0x4, UR4 ;  /* 0x00000004060418a5 */ /* 0x001fe2000f8e0204 */
[----:B------:R-:W-:-:S05]  /*0480*/  LEA.HI R3, R3, UR7, RZ, 0x2 ;  /* 0x0000000703037c11 */ /* 0x000fca000f8f10ff */
[----:B------:R-:W-:Y:S01]  /*0490*/  MOV R68, UR4 ;  /* 0x0000000400447c02 */ /* 0x000fe20008000f00 */
[----:B------:R-:W0:Y:S01]  /*04a0*/  @P1 LDC.64 R70, c[0x0][0x3a0] ;  /* 0x0000e800ff461b82 */ /* 0x000e220000000a00 */
[----:B------:R-:W-:Y:S02]  /*04b0*/  MOV R69, UR5 ;  /* 0x0000000500457c02 */ /* 0x000fe40008000f00 */
[----:B------:R-:W-:-:S03]  /*04c0*/  LEA.HI.SX32 R4, R3, R6, 0x1e ;  /* 0x0000000603047211 */ /* 0x000fc600078ff2ff */
[----:B------:R-:W4:Y:S02]  /*04d0*/  @P2 LDG.E R68, desc[UR10][R68.64] ;  /* 0x0000000a44442981 */ /* 0x000f24000c1e1900 */
[----:B--2---:R-:W-:-:S06]  /*04e0*/  IMAD.WIDE.U32 R60, R4, 0x10, R94 ;  /* 0x00000010043c7825 */ /* 0x004fcc00078e005e */
[----:B------:R-:W2:Y:S01]  /*04f0*/  LDG.E.128 R60, desc[UR10][R60.64] ;  /* 0x0000000a3c3c7981 */ /* 0x000ea2000c1e1d00 */
[----:B-1----:R-:W-:-:S06]  /*0500*/  @P1 IMAD.WIDE.U32 R64, R4, 0x10, R64 ;  /* 0x0000001004401825 */ /* 0x002fcc00078e0040 */
[----:B------:R-:W2:Y:S01]  /*0510*/  @P1 LDG.E.128 R64, desc[UR10][R64.64] ;  /* 0x0000000a40401981 */ /* 0x000ea2000c1e1d00 */
[----:B------:R-:W-:Y:S01]  /*0520*/  UMOV UR4, 0x3f800000 ;  /* 0x3f80000000047882 */ /* 0x000fe20000000000 */
[C---:B------:R-:W-:Y:S01]  /*0530*/  IADD3 R2, PT, PT, R4.reuse, 0x80, RZ ;  /* 0x0000008004027810 */ /* 0x040fe20007ffe0ff */
[----:B---3--:R-:W-:-:S04]  /*0540*/  @P0 IMAD.WIDE.U32 R80, R4, 0x10, R80 ;  /* 0x0000001004500825 */ /* 0x008fc800078e0050 */
[----:B------:R-:W-:Y:S01]  /*0550*/  IMAD.WIDE.U32 R82, R2, 0x10, R94 ;  /* 0x0000001002527825 */ /* 0x000fe200078e005e */
[----:B----4-:R-:W-:-:S13]  /*0560*/  @P2 R2UR UR4, R68 ;  /* 0x00000000440422ca */ /* 0x010fda00000e0000 */
[----:B--2---:R-:W-:Y:S01]  /*0570*/  @P1 FFMA.FTZ R69, R60, UR4, R64 ;  /* 0x000000043c451c23 */ /* 0x004fe20008010040 */
        /* <DEDUP_REMOVED lines=22> */
.L_x_18457:
[----:B------:R0:W-:Y:S01]  /*06e0*/  @P0 STG.E.128 desc[UR10][R80.64], R8 ;  /* 0x0000000850000986 */ /* 0x0001e2000c101d0a */
[----:B------:R-:W1:Y:S03]  /*06f0*/  @P0 LDC.64 R92, c[0x0][0x3a8] ;  /* 0x0000ea00ff5c0b82 */ /* 0x000e660000000a00 */
[----:B------:R-:W2:Y:S04]  /*0700*/  LDG.E.128 R60, desc[UR10][R82.64] ;  /* 0x0000000a523c7981 */ /* 0x000ea8000c1e1d00 */
[----:B------:R-:W2:Y:S01]  /*0710*/  @P1 LDG.E.128 R64, desc[UR10][R64.64] ;  /* 0x0000000a40401981 */ /* 0x000ea2000c1e1d00 */
[----:B------:R-:W3:Y:S01]  /*0720*/  @P1 LDC.64 R78, c[0x0][0x3a0] ;  /* 0x0000e800ff4e1b82 */ /* 0x000ee20000000a00 */
[----:B------:R-:W-:-:S05]  /*0730*/  IADD3 R0, PT, PT, R4, 0x100, RZ ;  /* 0x0000010004007810 */ /* 0x000fca0007ffe0ff */
[----:B------:R-:W-:-:S04]  /*0740*/  IMAD.WIDE.U32 R90, R0, 0x10, R94 ;  /* 0x00000010005a7825 */ /* 0x000fc800078e005e */
[----:B-1----:R-:W-:-:S04]  /*0750*/  @P0 IMAD.WIDE.U32 R92, R2, 0x10, R92 ;  /* 0x00000010025c0825 */ /* 0x002fc800078e005c */
[----:B--2---:R-:W-:Y:S01]  /*0760*/  @P1 FFMA.FTZ R71, R60, UR4, R64 ;  /* 0x000000043c471c23 */ /* 0x004fe20008010040 */
[----:B------:R-:W-:Y:S01]  /*0770*/  @P1 FFMA.FTZ R73, R61, UR4, R65 ;  /* 0x000000043d491c23 */ /* 0x000fe20008010041 */
[----:B------:R-:W-:Y:S01]  /*0780*/  @P1 FFMA.FTZ R75, R62, UR4, R66 ;  /* 0x000000043e4b1c23 */ /* 0x000fe20008010042 */
[----:B------:R-:W-:Y:S01]  /*0790*/  @P1 FFMA.FTZ R77, R63, UR4, R67 ;  /* 0x000000043f4d1c23 */ /* 0x000fe20008010043 */
[----:B---3--:R-:W-:Y:S01]  /*07a0*/  @P1 IMAD.WIDE.U32 R66, R0, 0x10, R78 ;  /* 0x0000001000421825 */ /* 0x008fe200078e004e */
        /* <DEDUP_REMOVED lines=15> */
.L_x_18458:
        /* <DEDUP_REMOVED lines=28> */
.L_x_18459:
[----:B------:R0:W-:Y:S01]  /*0a60*/  @P0 STG.E.128 desc[UR10][R102.64], R8 ;  /* 0x0000000866000986 */ /* 0x0001e2000c101d0a */
[----:B------:R-:W1:Y:S03]  /*0a70*/  @P0 LDC.64 R98, c[0x0][0x3a8] ;  /* 0x0000ea00ff620b82 */ /* 0x000e660000000a00 */
[----:B------:R-:W2:Y:S04]  /*0a80*/  LDG.E.128 R60, desc[UR10][R100.64] ;  /* 0x0000000a643c7981 */ /* 0x000ea8000c1e1d00 */
[----:B------:R-:W2:Y:S01]  /*0a90*/  @P1 LDG.E.128 R64, desc[UR10][R64.64] ;  /* 0x0000000a40401981 */ /* 0x000ea2000c1e1d00 */
[----:B------:R-:W3:Y:S01]  /*0aa0*/  @P1 LDC.64 R96, c[0x0][0x3a0] ;  /* 0x0000e800ff601b82 */ /* 0x000ee20000000a00 */
[----:B------:R-:W-:Y:S01]  /*0ab0*/  IADD3 R70, PT, PT, R4, 0x200, RZ ;  /* 0x0000020004467810 */ /* 0x000fe20007ffe0ff */
        /* <DEDUP_REMOVED lines=19> */
.L_x_18460:
[----:B------:R-:W-:Y:S02]  /*0bf0*/  @P0 IMAD.WIDE.U32 R100, R68, 0x10, R98 ;  /* 0x0000001044640825 */ /* 0x000fe400078e0062 */
[----:B------:R-:W0:Y:S02]  /*0c00*/  @P0 LDC.64 R98, c[0x0][0x3a8] ;  /* 0x0000ea00ff620b82 */ /* 0x000e240000000a00 */
[C---:B------:R-:W-:Y:S01]  /*0c10*/  IMAD.WIDE.U32 R60, R70.reuse, 0x10, R94 ;  /* 0x00000010463c7825 */ /* 0x040fe200078e005e */
[----:B------:R1:W-:Y:S03]  /*0c20*/  @P0 STG.E.128 desc[UR10][R100.64], R8 ;  /* 0x0000000864000986 */ /* 0x0003e6000c101d0a */
[----:B------:R-:W-:Y:S02]  /*0c30*/  @P1 IMAD.WIDE.U32 R64, R70, 0x10, R96 ;  /* 0x0000001046401825 */ /* 0x000fe400078e0060 */
[----:B------:R-:W2:Y:S01]  /*0c40*/  LDG.E.128 R60, desc[UR10][R60.64] ;  /* 0x0000000a3c3c7981 */ /* 0x000ea2000c1e1d00 */
[----:B------:R-:W3:Y:S03]  /*0c50*/  @P1 LDC.64 R96, c[0x0][0x3a0] ;  /* 0x0000e800ff601b82 */ /* 0x000ee60000000a00 */
[----:B------:R-:W2:Y:S02]  /*0c60*/  @P1 LDG.E.128 R64, desc[UR10][R64.64] ;  /* 0x0000000a40401981 */ /* 0x000ea4000c1e1d00 */
[----:B--2---:R-:W-:Y:S01]  /*0c70*/  @P1 FFMA.FTZ R72, R60, UR4, R64 ;  /* 0x000000043c481c23 */ /* 0x004fe20008010040 */
[----:B------:R-:W-:Y:S01]  /*0c80*/  @P1 FFMA.FTZ R74, R61, UR4, R65 ;  /* 0x000000043d4a1c23 */ /* 0x000fe20008010041 */
[----:B------:R-:W-:Y:S01]  /*0c90*/  @P1 FFMA.FTZ R76, R62, UR4, R66 ;  /* 0x000000043e4c1c23 */ /* 0x000fe20008010042 */
[----:B------:R-:W-:-:S02]  /*0ca0*/  @P1 FFMA.FTZ R78, R63, UR4, R67 ;  /* 0x000000043f4e1c23 */ /* 0x000fc40008010043 */
[----:B-1----:R-:W-:Y:S02]  /*0cb0*/  @P1 MOV R8, R72 ;  /* 0x0000004800081202 */ /* 0x002fe40000000f00 */
[----:B------:R-:W-:Y:S02]  /*0cc0*/  @P1 MOV R9, R74 ;  /* 0x0000004a00091202 */ /* 0x000fe40000000f00 */
[----:B------:R-:W-:Y:S02]  /*0cd0*/  @P1 MOV R10, R76 ;  /* 0x0000004c000a1202 */ /* 0x000fe40000000f00 */
[----:B------:R-:W-:Y:S01]  /*0ce0*/  @P1 MOV R11, R78 ;  /* 0x0000004e000b1202 */ /* 0x000fe20000000f00 */
[----:B0--3--:R-:W-:Y:S06]  /*0cf0*/  @P1 BRA `(.L_x_18461) ;  /* 0x0000000000281947 */ /* 0x009fec0003800000 */
        /* <DEDUP_REMOVED lines=10> */
.L_x_18461:
        /* <DEDUP_REMOVED lines=26> */
.L_x_18462:
        /* <DEDUP_REMOVED lines=106> */
.L_x_18464:
[----:B------:R-:W-:Y:S05]  /*15e0*/  BSYNC.RECONVERGENT B0 ;  /* 0x0000000000007941 */ /* 0x000fea0003800200 */
.L_x_18463:
        /* <DEDUP_REMOVED lines=14> */
.L_x_18466:
[----:B------:R-:W-:Y:S05]  /*16d0*/  BSYNC.RECONVERGENT B0 ;  /* 0x0000000000007941 */ /* 0x000fea0003800200 */
.L_x_18465:
        /* <DEDUP_REMOVED lines=14> */
[----:B------:R-:W0:Y:S01]  /*17c0*/  SHFL.DOWN PT, R60, R61, 0x2, 0x1f ;  /* 0x08401f003d3c7f89 */ /* 0x000e2200000e0000 */
[----:B------:R-:W1:Y:S01]  /*17d0*/  LDC R86, c[0x0][0x448] ;  /* 0x00011200ff567b82 */ /* 0x000e620000000800 */
        /* <DEDUP_REMOVED lines=13> */
[----:B------:R-:W-:-:S04]  /*18b0*/  FMUL.FTZ R97, R84, R97 ;  /* 0x0000006154617220 */ /* 0x000fc80000410000 */
[----:B------:R-:W-:Y:S01]  /*18c0*/  FFMA.FTZ R99, R60, R95, R97 ;  /* 0x0000005f3c637223 */ /* 0x000fe20000010061 */
[----:B------:R-:W-:Y:S01]  /*18d0*/  I2FP.F32.S32 R60, R63 ;  /* 0x0000003f003c7245 */ /* 0x000fe20000201400 */
[----:B------:R-:W0:Y:S01]  /*18e0*/  SHFL.DOWN PT, R97, R82, 0x1, 0x1f ;  /* 0x08201f0052617f89 */ /* 0x000e2200000e0000 */
[----:B------:R-:W2:Y:S04]  /*18f0*/  @!P1 LDC.64 R62, c[0x0][0x3c0] ;  /* 0x0000f000ff3e9b82 */ /* 0x000ea80000000a00 */
[----:B------:R-:W3:Y:S02]  /*1900*/  MUFU.RCP R60, R60 ;  /* 0x0000003c003c7308 */ /* 0x000ee40000001000 */
[----:B---3--:R-:W-:Y:S01]  /*1910*/  FMUL.FTZ R99, R60, R99 ;  /* 0x000000633c637220 */ /* 0x008fe20000410000 */
[----:B0-----:R-:W-:-:S04]  /*1920*/  FADD.FTZ R97, R82, R97 ;  /* 0x0000006152617221 */ /* 0x001fc80000010000 */
[----:B------:R-:W-:Y:S02]  /*1930*/  FFMA.FTZ R84, R60, R61, R97 ;  /* 0x0000003d3c547223 */ /* 0x000fe40000010061 */
[----:B------:R-:W0:Y:S04]  /*1940*/  SHFL.IDX PT, R97, R99, RZ, 0x1f ;  /* 0x00001fff63617589 */ /* 0x000e2800000e0000 */
[----:B------:R3:W1:Y:S01]  /*1950*/  SHFL.IDX PT, R95, R84, RZ, 0x1f ;  /* 0x00001fff545f7589 */ /* 0x00066200000e0000 */
[C---:B0-----:R-:W-:Y:S01]  /*1960*/  FMUL.FTZ R61, R97.reuse, R97 ;  /* 0x00000061613d7220 */ /* 0x041fe20000410000 */
[----:B---3--:R-:W-:Y:S01]  /*1970*/  FSEL R84, R97, RZ, !P2 ;  /* 0x000000ff61547208 */ /* 0x008fe20005000000 */
[----:B-1----:R-:W-:-:S03]  /*1980*/  FFMA.FTZ R60, R95, UR12, R86 ;  /* 0x0000000c5f3c7c23 */ /* 0x002fc60008010056 */
[----:B------:R-:W-:Y:S01]  /*1990*/  FSEL R61, R61, RZ, P2 ;  /* 0x000000ff3d3d7208 */ /* 0x000fe20001000000 */
[C---:B------:R-:W-:Y:S01]  /*19a0*/  FADD.FTZ R7, -R84.reuse, R7 ;  /* 0x0000000754077221 */ /* 0x040fe20000010100 */
[----:B------:R-:W-:Y:S01]  /*19b0*/  MOV R95, UR6 ;  /* 0x00000006005f7c02 */ /* 0x000fe20008000f00 */
[C---:B------:R-:W-:Y:S01]  /*19c0*/  FADD.FTZ R5, -R84.reuse, R5 ;  /* 0x0000000554057221 */ /* 0x040fe20000010100 */
[----:B------:R-:W-:Y:S01]  /*19d0*/  FADD.FTZ R69, -R84, R69 ;  /* 0x0000004554457221 */ /* 0x000fe20000010100 */
[----:B------:R-:W-:Y:S01]  /*19e0*/  FADD.FTZ R82, R60, R61 ;  /* 0x0000003d3c527221 */ /* 0x000fe20000010000 */
[----:B------:R-:W-:Y:S01]  /*19f0*/  MOV R61, UR6 ;  /* 0x00000006003d7c02 */ /* 0x000fe20008000f00 */
[C---:B------:R-:W-:Y:S01]  /*1a00*/  FADD.FTZ R3, -R84.reuse, R3 ;  /* 0x0000000354037221 */ /* 0x040fe20000010100 */
[C---:B------:R-:W-:Y:S01]  /*1a10*/  FADD.FTZ R73, -R84.reuse, R73 ;  /* 0x0000004954497221 */ /* 0x040fe20000010100 */
[C---:B------:R-:W-:Y:S01]  /*1a20*/  FADD.FTZ R71, -R84.reuse, R71 ;  /* 0x0000004754477221 */ /* 0x040fe20000010100 */
[C---:B------:R-:W-:Y:S01]  /*1a30*/  FADD.FTZ R75, -R84.reuse, R75 ;  /* 0x0000004b544b7221 */ /* 0x040fe20000010100 */
[----:B--2---:R-:W-:Y:S01]  /*1a40*/  @!P1 IMAD.WIDE R62, R61, 0x4, R62 ;  /* 0x000000043d3e9825 */ /* 0x004fe200078e023e */
[----:B------:R-:W0:Y:S01]  /*1a50*/  MUFU.RSQ R82, R82 ;  /* 0x0000005200527308 */ /* 0x000e220000001400 */
[----:B------:R-:W1:Y:S02]  /*1a60*/  @!P1 LDC.64 R60, c[0x0][0x3c8] ;  /* 0x0000f200ff3c9b82 */ /* 0x000e640000000a00 */
[C---:B------:R-:W-:Y:S01]  /*1a70*/  FADD.FTZ R77, -R84.reuse, R77 ;  /* 0x0000004d544d7221 */ /* 0x040fe20000010100 */
[C---:B------:R-:W-:Y:S01]  /*1a80*/  FADD.FTZ R81, -R84.reuse, R81 ;  /* 0x0000005154517221 */ /* 0x040fe20000010100 */
[----:B------:R2:W-:Y:S01]  /*1a90*/  @!P1 STG.E desc[UR10][R62.64], R97 ;  /* 0x000000613e009986 */ /* 0x0005e2000c10190a */
        /* <DEDUP_REMOVED lines=9> */
[----:B--2---:R-:W-:Y:S01]  /*1b30*/  FADD.FTZ R97, -R84, R78 ;  /* 0x0000004e54617221 */ /* 0x004fe20000010100 */
[C---:B0-----:R-:W-:Y:S01]  /*1b40*/  FMUL.FTZ R62, R82.reuse, R7 ;  /* 0x00000007523e7220 */ /* 0x041fe20000410000 */
[C---:B------:R-:W-:Y:S01]  /*1b50*/  FMUL.FTZ R5, R82.reuse, R5 ;  /* 0x0000000552057220 */ /* 0x040fe20000410000 */
[C---:B------:R-:W-:Y:S01]  /*1b60*/  FMUL.FTZ R69, R82.reuse, R69 ;  /* 0x0000004552457220 */ /* 0x040fe20000410000 */
[----:B------:R-:W-:Y:S01]  /*1b70*/  FMUL.FTZ R86, R82, R3 ;  /* 0x0000000352567220 */ /* 0x000fe20000410000 */
[----:B------:R-:W-:Y:S01]  /*1b80*/  FADD.FTZ R3, -R84, R64 ;  /* 0x0000004054037221 */ /* 0x000fe20000010100 */
[C---:B------:R-:W-:Y:S01]  /*1b90*/  FMUL.FTZ R71, R82.reuse, R71 ;  /* 0x0000004752477220 */ /* 0x040fe20000410000 */
[----:B------:R-:W-:Y:S01]  /*1ba0*/  FMUL.FTZ R75, R82, R75 ;  /* 0x0000004b524b7220 */ /* 0x000fe20000410000 */
[----:B-----5:R-:W-:Y:S01]  /*1bb0*/  FFMA.FTZ R63, R86, R59, R35 ;  /* 0x0000003b563f7223 */ /* 0x020fe20000010023 */
[----:B-1----:R-:W-:-:S04]  /*1bc0*/  @!P1 IMAD.WIDE R60, R95, 0x4, R60 ;  /* 0x000000045f3c9825 */ /* 0x002fc800078e023c */
[----:B------:R-:W-:Y:S01]  /*1bd0*/  FMUL.FTZ R64, R82, R77 ;  /* 0x0000004d52407220 */ /* 0x000fe20000410000 */
[----:B------:R-:W0:Y:S01]  /*1be0*/  LDC.64 R94, c[0x0][0x428] ;  /* 0x00010a00ff5e7b82 */ /* 0x000e220000000a00 */
[----:B------:R-:W-:Y:S01]  /*1bf0*/  FADD.FTZ R7, -R84, R72 ;  /* 0x0000004854077221 */ /* 0x000fe20000010100 */
[C---:B------:R-:W-:Y:S01]  /*1c00*/  FMUL.FTZ R79, R82.reuse, R79 ;  /* 0x0000004f524f7220 */ /* 0x040fe20000410000 */
[----:B------:R1:W-:Y:S01]  /*1c10*/  @!P1 STG.E desc[UR10][R60.64], R82 ;  /* 0x000000523c009986 */ /* 0x0003e2000c10190a */
[C---:B------:R-:W-:Y:S01]  /*1c20*/  FMUL.FTZ R83, R82.reuse, R83 ;  /* 0x0000005352537220 */ /* 0x040fe20000410000 */
[C---:B------:R-:W-:Y:S01]  /*1c30*/  FMUL.FTZ R72, R82.reuse, R85 ;  /* 0x0000005552487220 */ /* 0x040fe20000410000 */
[C---:B------:R-:W-:Y:S01]  /*1c40*/  FMUL.FTZ R87, R82.reuse, R87 ;  /* 0x0000005752577220 */ /* 0x040fe20000410000 */
[C---:B------:R-:W-:Y:S01]  /*1c50*/  FMUL.FTZ R91, R82.reuse, R91 ;  /* 0x0000005b525b7220 */ /* 0x040fe20000410000 */
[C---:B------:R-:W-:Y:S01]  /*1c60*/  FMUL.FTZ R7, R82.reuse, R7 ;  /* 0x0000000752077220 */ /* 0x040fe20000410000 */
[----:B------:R-:W-:Y:S01]  /*1c70*/  FMUL.FTZ R3, R82, R3 ;  /* 0x0000000352037220 */ /* 0x000fe20000410000 */
[----:B-1----:R-:W-:Y:S01]  /*1c80*/  FFMA.FTZ R61, R62, R57, R33 ;  /* 0x000000393e3d7223 */ /* 0x002fe20000010021 */
[----:B------:R-:W-:Y:S01]  /*1c90*/  FFMA.FTZ R62, R5, R58, R34 ;  /* 0x0000003a053e7223 */ /* 0x000fe20000010022 */
[----:B------:R-:W-:Y:S01]  /*1ca0*/  FFMA.FTZ R60, R69, R56, R32 ;  /* 0x00000038453c7223 */ /* 0x000fe20000010020 */
[----:B------:R-:W-:Y:S01]  /*1cb0*/  FADD.FTZ R69, -R84, R66 ;  /* 0x0000004254457221 */ /* 0x000fe20000010100 */
[----:B------:R-:W-:Y:S01]  /*1cc0*/  FMUL.FTZ R66, R82, R81 ;  /* 0x0000005152427220 */ /* 0x000fe20000410000 */
[----:B0-----:R-:W-:-:S04]  /*1cd0*/  IMAD.WIDE.U32 R4, R4, 0x10, R94 ;  /* 0x0000001004047825 */ /* 0x001fc800078e005e */
[----:B------:R-:W-:Y:S01]  /*1ce0*/  IMAD.WIDE.U32 R98, R2, 0x10, R94 ;  /* 0x0000001002627825 */ /* 0x000fe200078e005e */
[----:B------:R0:W-:Y:S03]  /*1cf0*/  STG.E.128 desc[UR10][R4.64], R60 ;  /* 0x0000003c04007986 */ /* 0x0001e6000c101d0a */
[----:B------:R-:W-:Y:S01]  /*1d00*/  FMUL.FTZ R2, R82, R65 ;  /* 0x0000004152027220 */ /* 0x000fe20000410000 */
[----:B------:R-:W-:Y:S01]  /*1d10*/  FFMA.FTZ R65, R66, R49, R25 ;  /* 0x0000003142417223 */ /* 0x000fe20000010019 */
[----:B------:R-:W-:Y:S01]  /*1d20*/  FFMA.FTZ R66, R83, R50, R26 ;  /* 0x0000003253427223 */ /* 0x000fe2000001001a */
[----:B------:R-:W-:Y:S01]  /*1d30*/  IMAD.WIDE.U32 R80, R80, 0x10, R94 ;  /* 0x0000001050507825 */ /* 0x000fe200078e005e */
[----:B0-----:R-:W0:Y:S03]  /*1d40*/  LDC.64 R4, c[0x0][0x380] ;  /* 0x0000e000ff047b82 */ /* 0x001e260000000a00 */
[C---:B------:R-:W-:Y:S01]  /*1d50*/  FADD.FTZ R61, -R84.reuse, R74 ;  /* 0x0000004a543d7221 */ /* 0x040fe20000010100 */
[----:B------:R-:W-:Y:S01]  /*1d60*/  FADD.FTZ R63, -R84, R76 ;  /* 0x0000004c543f7221 */ /* 0x000fe20000010100 */
[C---:B------:R-:W-:Y:S01]  /*1d70*/  FMUL.FTZ R62, R82.reuse, R73 ;  /* 0x00000049523e7220 */ /* 0x040fe20000410000 */
[----:B------:R-:W-:Y:S01]  /*1d80*/  FFMA.FTZ R60, R71, R52, R28 ;  /* 0x00000034473c7223 */ /* 0x000fe2000001001c */
        /* <DEDUP_REMOVED lines=18> */
[----:B------:R-:W-:Y:S01]  /*1eb0*/  IMAD.WIDE.U32 R96, R70, 0x10, R94 ;  /* 0x0000001046607825 */ /* 0x000fe200078e005e */
[----:B0-----:R-:W-:-:S03]  /*1ec0*/  R2UR UR4, R4 ;  /* 0x00000000040472ca */ /* 0x001fc600000e0000 */
[----:B------:R-:W-:Y:S01]  /*1ed0*/  FFMA.FTZ R70, R91, R46, R22 ;  /* 0x0000002e5b467223 */ /* 0x000fe20000010016 */
[----:B------:R-:W-:Y:S01]  /*1ee0*/  FFMA.FTZ R74, R75, R38, R14 ;  /* 0x000000264b4a7223 */ /* 0x000fe2000001000e */
[----:B------:R-:W-:Y:S01]  /*1ef0*/  FFMA.FTZ R72, R3, R36, R12 ;  /* 0x0000002403487223 */ /* 0x000fe2000001000c */
[----:B------:R-:W-:Y:S01]  /*1f00*/  FFMA.FTZ R75, R82, R39, R15 ;  /* 0x00000027524b7223 */ /* 0x000fe2000001000f */
[----:B------:R0:W-:Y:S04]  /*1f10*/  STG.E.128 desc[UR10][R88.64], R64 ;  /* 0x0000004058007986 */ /* 0x0001e8000c101d0a */
[----:B------:R0:W-:Y:S01]  /*1f20*/  STG.E.128 desc[UR10][R92.64], R68 ;  /* 0x000000445c007986 */ /* 0x0001e2000c101d0a */
[----:B-1----:R-:W-:Y:S01]  /*1f30*/  FFMA.FTZ R60, R7, R40, R16 ;  /* 0x00000028073c7223 */ /* 0x002fe20000010010 */
[----:B------:R-:W-:Y:S01]  /*1f40*/  FFMA.FTZ R61, R78, R41, R17 ;  /* 0x000000294e3d7223 */ /* 0x000fe20000010011 */
[----:B------:R-:W-:Y:S01]  /*1f50*/  FFMA.FTZ R62, R73, R42, R18 ;  /* 0x0000002a493e7223 */ /* 0x000fe20000010012 */
[----:B------:R-:W-:Y:S01]  /*1f60*/  FFMA.FTZ R63, R84, R43, R19 ;  /* 0x0000002b543f7223 */ /* 0x000fe20000010013 */
[----:B------:R-:W-:Y:S01]  /*1f70*/  FFMA.FTZ R73, R2, R37, R13 ;  /* 0x0000002502497223 */ /* 0x000fe2000001000d */
[----:B------:R-:W-:-:S03]  /*1f80*/  UIADD3 UR6, UPT, UPT, UR6, UR4, URZ ;  /* 0x0000000406067290 */ /* 0x000fc6000fffe0ff */
[----:B------:R0:W-:Y:S03]  /*1f90*/  STG.E.128 desc[UR10][R96.64], R60 ;  /* 0x0000003c60007986 */ /* 0x0001e6000c101d0a */
[----:B------:R-:W-:Y:S01]  /*1fa0*/  ISETP.LE.AND P1, PT, R5, UR6, PT ;  /* 0x0000000605007c0c */ /* 0x000fe2000bf23270 */
[----:B------:R0:W-:-:S12]  /*1fb0*/  STG.E.128 desc[UR10][R80.64], R72 ;  /* 0x0000004850007986 */ /* 0x0001d8000c101d0a */
[----:B------:R-:W-:Y:S05]  /*1fc0*/  @!P1 BRA `(.L_x_18467) ;  /* 0xffffffe400009947 */ /* 0x000fea000383ffff */
[----:B------:R-:W-:Y:S05]  /*1fd0*/  EXIT ;  /* 0x000000000000794d */ /* 0x000fea0003800000 */
.L_x_18468:
        /* <DEDUP_REMOVED lines=10> */
.L_x_20876:


//--------------------- .text._ZN10layer_norm13ln_fwd_kernelINS_13Kernel_traitsIfffffjLj3072ELj1ELj1ELj4ELj16ENS_18Kernel_traits_baseILj3072EfffffjLj128EEEEELb0ELb0ELb1ELb0EEEvNS_9FwdParamsE --------------------------
	.section	.text._ZN10layer_norm13ln_fwd_kernelINS_13Kernel_traitsIfffffjLj3072ELj1ELj1ELj4ELj16ENS_18Kernel_traits_baseILj3072EfffffjLj128EEEEELb0ELb0ELb1ELb0EEEvNS_9FwdParamsE,"ax",@progbits
	.align	128
        .global         _ZN10layer_norm13ln_fwd_kernelINS_13Kernel_traitsIfffffjLj3072ELj1ELj1ELj4ELj16ENS_18Kernel_traits_baseILj3072EfffffjLj128EEEEELb0ELb0ELb1ELb0EEEvNS_9FwdParamsE
        .type           _ZN10layer_norm13ln_fwd_kernelINS_13Kernel_traitsIfffffjLj3072ELj1ELj1ELj4ELj16ENS_18Kernel_traits_baseILj3072EfffffjLj128EEEEELb0ELb0ELb1ELb0EEEvNS_9FwdParamsE,@function
        .size           _ZN10layer_norm13ln_fwd_kernelINS_13Kernel_traitsIfffffjLj3072ELj1ELj1ELj4ELj16ENS_18Kernel_traits_baseILj3072EfffffjLj128EEEEELb0ELb0ELb1ELb0EEEvNS_9FwdParamsE,(.L_x_20877 - _ZN10layer_norm13ln_fwd_kernelINS_13Kernel_traitsIfffffjLj3072ELj1ELj1ELj4ELj16ENS_18Kernel_traits_baseILj3072EfffffjLj128EEEEELb0ELb0ELb1ELb0EEEvNS_9FwdParamsE)
        .other          _ZN10layer_norm13ln_fwd_kernelINS_13Kernel_traitsIfffffjLj3072ELj1ELj1ELj4ELj16ENS_18Kernel_traits_baseILj3072EfffffjLj128EEEEELb0ELb0ELb1ELb0EEEvNS_9FwdParamsE,@"STO_CUDA_ENTRY STV_DEFAULT"
_ZN10layer_norm13ln_fwd_kernelINS_13Kernel_traitsIfffffjLj3072ELj1ELj1ELj4ELj16ENS_18Kernel_traits_baseILj3072EfffffjLj128EEEEELb0ELb0ELb1ELb0EEEvNS_9FwdParamsE:
.text._ZN10layer_norm13ln_fwd_kernelINS_13Kernel_traitsIfffffjLj3072ELj1ELj1ELj4ELj16ENS_18Kernel_traits_baseILj3072EfffffjLj128EEEEELb0ELb0ELb1ELb0EEEvNS_9FwdParamsE:
        /* <DEDUP_REMOVED lines=66> */
.L_x_18470:
        /* <DEDUP_REMOVED lines=11> */
[----:B------:R-:W-:-:S06]  /*04d0*/  @P0 LOP3.LUT R52, R52, 0x80, RZ, 0xfc, !PT ;  /* 0x0000008034340812 */ /* 0x000fcc00078efcff */
[----:B------:R-:W0:Y:S01]  /*04e0*/  @P4 LDC.64 R26, c[0x0][0x3d0] ;  /* 0x0000f400ff1a4b82 */ /* 0x000e220000000a00 */
[C---:B-1----:R-:W-:Y:S01]  /*04f0*/  @P1 IMAD.WIDE.U32 R16, R52.reuse, 0x10, R16 ;  /* 0x0000001034101825 */ /* 0x042fe200078e0010 */
[----:B------:R-:W-:Y:S01]  /*0500*/  @P1 IADD3 R52, PT, PT, R52, 0x80, RZ ;  /* 0x0000008034341810 */ /* 0x000fe20007ffe0ff */
[----:B------:R-:W5:Y:S01]  /*0510*/  @P0 LDG.E.128 R4, desc[UR14][R10.64] ;  /* 0x0000000e0a040981 */ /* 0x000f62000c1e1d00 */
[----:B------:R-:W-:Y:S02]  /*0520*/  CS2R R42, SRZ ;  /* 0x00000000002a7805 */ /* 0x000fe4000001ff00 */
[----:B------:R-:W-:Y:S02]  /*0530*/  CS2R R40, SRZ ;  /* 0x0000000000287805 */ /* 0x000fe4000001ff00 */
[----:B------:R-:W-:Y:S01]  /*0540*/  CS2R R34, SRZ ;  /* 0x0000000000227805 */ /* 0x000fe2000001ff00 */
[----:B------:R1:W5:Y:S01]  /*0550*/  @P1 LDG.E.128 R12, desc[UR14][R16.64] ;  /* 0x0000000e100c1981 */ /* 0x000362000c1e1d00 */
[C---:B--2---:R-:W-:Y:S01]  /*0560*/  @P2 IMAD.WIDE.U32 R18, R52.reuse, 0x10, R18 ;  /* 0x0000001034122825 */ /* 0x044fe200078e0012 */
[----:B------:R-:W-:Y:S01]  /*0570*/  @P2 IADD3 R52, PT, PT, R52, 0x80, RZ ;  /* 0x0000008034342810 */ /* 0x000fe20007ffe0ff */
[----:B------:R-:W2:Y:S01]  /*0580*/  @P5 LDC.64 R8, c[0x0][0x3d0] ;  /* 0x0000f400ff085b82 */ /* 0x000ea20000000a00 */
[----:B------:R-:W-:-:S02]  /*0590*/  CS2R R32, SRZ ;  /* 0x0000000000207805 */ /* 0x000fc4000001ff00 */
[----:B------:R-:W-:Y:S01]  /*05a0*/  @P5 CS2R R50, SRZ ;  /* 0x0000000000325805 */ /* 0x000fe2000001ff00 */
[----:B------:R-:W5:Y:S01]  /*05b0*/  @P2 LDG.E.128 R20, desc[UR14][R18.64] ;  /* 0x0000000e12142981 */ /* 0x000f62000c1e1d00 */
[C---:B---3--:R-:W-:Y:S01]  /*05c0*/  @P3 IMAD.WIDE.U32 R24, R52.reuse, 0x10, R24 ;  /* 0x0000001034183825 */ /* 0x048fe200078e0018 */
[----:B------:R-:W-:Y:S02]  /*05d0*/  @P3 IADD3 R52, PT, PT, R52, 0x80, RZ ;  /* 0x0000008034343810 */ /* 0x000fe40007ffe0ff */
[----:B-1----:R-:W-:Y:S02]  /*05e0*/  CS2R R16, SRZ ;  /* 0x0000000000107805 */ /* 0x002fe4000001ff00 */
[----:B------:R-:W-:Y:S02]  /*05f0*/  CS2R R10, SRZ ;  /* 0x00000000000a7805 */ /* 0x000fe4000001ff00 */
[----:B------:R-:W-:Y:S01]  /*0600*/  @P5 CS2R R48, SRZ ;  /* 0x0000000000305805 */ /* 0x000fe2000001ff00 */
[----:B------:R1:W5:Y:S01]  /*0610*/  @P3 LDG.E.128 R28, desc[UR14][R24.64] ;  /* 0x0000000e181c3981 */ /* 0x000362000c1e1d00 */
[C---:B0-----:R-:W-:Y:S01]  /*0620*/  @P4 IMAD.WIDE.U32 R54, R52.reuse, 0x10, R26 ;  /* 0x0000001034364825 */ /* 0x041fe200078e001a */
[----:B------:R-:W-:-:S04]  /*0630*/  @P4 IADD3 R52, PT, PT, R52, 0x80, RZ ;  /* 0x0000008034344810 */ /* 0x000fc80007ffe0ff */
[----:B------:R-:W5:Y:S01]  /*0640*/  @P4 LDG.E.128 R36, desc[UR14][R54.64] ;  /* 0x0000000e36244981 */ /* 0x000f62000c1e1d00 */
[----:B--2---:R-:W-:Y:S01]  /*0650*/  @P5 IMAD.WIDE.U32 R8, R52, 0x10, R8 ;  /* 0x0000001034085825 */ /* 0x004fe200078e0008 */
[----:B------:R-:W-:Y:S02]  /*0660*/  CS2R R26, SRZ ;  /* 0x00000000001a7805 */ /* 0x000fe4000001ff00 */
[----:B-1----:R-:W-:Y:S02]  /*0670*/  CS2R R24, SRZ ;  /* 0x0000000000187805 */ /* 0x002fe4000001ff00 */
[----:B------:R-:W-:Y:S01]  /*0680*/  CS2R R18, SRZ ;  /* 0x0000000000127805 */ /* 0x000fe2000001ff00 */
[----:B------:R0:W5:Y:S02]  /*0690*/  @P5 LDG.E.128 R44, desc[UR14][R8.64] ;  /* 0x0000000e082c5981 */ /* 0x000164000c1e1d00 */
[----:B0-----:R-:W-:-:S07]  /*06a0*/  CS2R R8, SRZ ;  /* 0x0000000000087805 */ /* 0x001fce000001ff00 */
.L_x_18471:
[----:B------:R-:W-:Y:S05]  /*06b0*/  BSYNC.RECONVERGENT B0 ;  /* 0x0000000000007941 */ /* 0x000fea0003800200 */
.L_x_18469:
        /* <DEDUP_REMOVED lines=24> */
.L_x_18500:
[----:B0-----:R-:W-:-:S06]  /*0840*/  UIMAD.WIDE UR4, UR6, 0x4, UR8 ;  /* 0x00000004060478a5 */ /* 0x001fcc000f8e0208 */
[----:B-1234-:R-:W-:Y:S02]  /*0850*/  MOV R81, UR5 ;  /* 0x0000000500517c02 */ /* 0x01efe40008000f00 */
[----:B------:R-:W-:-:S05]  /*0860*/  MOV R80, UR4 ;  /* 0x0000000400507c02 */ /* 0x000fca0008000f00 */
[----:B------:R0:W2:Y:S01]  /*0870*/  LDG.E R81, desc[UR14][R80.64] ;  /* 0x0000000e50517981 */ /* 0x0000a2000c1e1900 */
[----:B------:R-:W-:Y:S01]  /*0880*/  UIMAD.WIDE UR12, UR6, 0x4, UR10 ;  /* 0x00000004060c78a5 */ /* 0x000fe2000f8e020a */
[C---:B------:R-:W-:Y:S01]  /*0890*/  ISETP.GE.U32.AND P6, PT, R3.reuse, 0x100, PT ;  /* 0x000001000300780c */ /* 0x040fe20003fc6070 */
[----:B------:R-:W-:Y:S01]  /*08a0*/  UIMAD UR4, UR6, UR22, URZ ;  /* 0x00000016060472a4 */ /* 0x000fe2000f8e02ff */
[C---:B------:R-:W-:Y:S02]  /*08b0*/  ISETP.GE.U32.AND P0, PT, R3.reuse, 0x80, PT ;  /* 0x000000800300780c */ /* 0x040fe40003f06070 */
[----:B------:R-:W-:Y:S01]  /*08c0*/  ISETP.GE.U32.AND P1, PT, R3, 0x180, PT ;  /* 0x000001800300780c */ /* 0x000fe20003f26070 */
[----:B------:R-:W-:Y:S01]  /*08d0*/  USHF.R.S32.HI UR5, URZ, 0x1f, UR4 ;  /* 0x0000001fff057899 */ /* 0x000fe20008011404 */
[----:B------:R-:W-:Y:S02]  /*08e0*/  MOV R86, UR12 ;  /* 0x0000000c00567c02 */ /* 0x000fe40008000f00 */
[----:B0-----:R-:W-:Y:S01]  /*08f0*/  P2R R80, PR, RZ, 0x40 ;  /* 0x00000040ff507803 */ /* 0x001fe20000000000 */
[----:B------:R-:W-:Y:S01]  /*0900*/  ULEA.HI UR5, UR5, UR4, URZ, 0x2 ;  /* 0x0000000405057291 */ /* 0x000fe2000f8f10ff */
[----:B------:R-:W-:-:S05]  /*0910*/  MOV R87, UR13 ;  /* 0x0000000d00577c02 */ /* 0x000fca0008000f00 */
[----:B-----5:R0:W5:Y:S01]  /*0920*/  LDG.E R80, desc[UR14][R86.64] ;  /* 0x0000000e56507981 */ /* 0x020162000c1e1900 */
[----:B------:R-:W-:Y:S01]  /*0930*/  BSSY.RECONVERGENT B0, `(.L_x_18472) ;  /* 0x0000026000007945 */ /* 0x000fe20003800200 */
[----:B--2---:R-:W-:-:S13]  /*0940*/  ISETP.GE.AND P5, PT, R81, 0x1, PT ;  /* 0x000000015100780c */ /* 0x004fda0003fa6270 */
[----:B------:R-:W-:-:S05]  /*0950*/  @P5 IADD3 R82, PT, PT, R81, -0x1, RZ ;  /* 0xffffffff51525810 */ /* 0x000fca0007ffe0ff */
[----:B------:R-:W-:-:S05]  /*0960*/  @P5 IMAD R82, R82, UR22, RZ ;  /* 0x0000001652525c24 */ /* 0x000fca000f8e02ff */
[----:B------:R-:W-:-:S04]  /*0970*/  @P5 SHF.R.S32.HI R83, RZ, 0x1f, R82 ;  /* 0x0000001fff535819 */ /* 0x000fc80000011452 */
[----:B------:R-:W-:Y:S01]  /*0980*/  @P5 LEA.HI R83, R83, R82, RZ, 0x2 ;  /* 0x0000005253535211 */ /* 0x000fe200078f10ff */
[----:B------:R-:W-:-:S03]  /*0990*/  HFMA2 R82, -RZ, RZ, 0, 0 ;  /* 0x00000000ff527431 */ /* 0x000fc600000001ff */
[----:B------:R-:W-:Y:S02]  /*09a0*/  @P5 LEA.HI.SX32 R82, R83, R84, 0x1e ;  /* 0x0000005453525211 */ /* 0x000fe400078ff2ff */
[----:B------:R-:W-:-:S04]  /*09b0*/  MOV R83, UR5 ;  /* 0x0000000500537c02 */ /* 0x000fc80008000f00 */
[----:B------:R-:W-:Y:S01]  /*09c0*/  LEA.HI.SX32 R84, R83, R84, 0x1e ;  /* 0x0000005453547211 */ /* 0x000fe200078ff2ff */
[----:B0-----:R-:W-:Y:S06]  /*09d0*/  @!P0 BRA `(.L_x_18473) ;  /* 0x00000000006c8947 */ /* 0x001fec0003800000 */
[----:B----4-:R-:W-:Y:S01]  /*09e0*/  ISETP.NE.U32.AND P2, PT, RZ, UR16, PT ;  /* 0x00000010ff007c0c */ /* 0x010fe2000bf45070 */
[----:B------:R-:W0:Y:S03]  /*09f0*/  @P5 LDC.64 R88, c[0x0][0x390] ;  /* 0x0000e400ff585b82 */ /* 0x000e260000000a00 */
[----:B------:R-:W-:-:S05]  /*0a00*/  ISETP.NE.AND.EX P2, PT, RZ, UR17, PT, P2 ;  /* 0x00000011ff007c0c */ /* 0x000fca000bf45320 */
[----:B------:R-:W1:Y:S08]  /*0a10*/  LDC.64 R86, c[0x0][0x3a8] ;  /* 0x0000ea00ff567b82 */ /* 0x000e700000000a00 */
[----:B------:R-:W2:Y:S01]  /*0a20*/  @P2 LDC.64 R90, c[0x0][0x3a0] ;  /* 0x0000e800ff5a2b82 */ /* 0x000ea20000000a00 */
[----:B0-----:R-:W-:-:S05]  /*0a30*/  @P5 IMAD.WIDE.U32 R88, R82, 0x10, R88 ;  /* 0x0000001052585825 */ /* 0x001fca00078e0058 */
[----:B------:R-:W4:Y:S01]  /*0a40*/  @P5 LDG.E.128 R52, desc[UR14][R88.64] ;  /* 0x0000000e58345981 */ /* 0x000f22000c1e1d00 */
[----:B--2---:R-:W-:-:S05]  /*0a50*/  @P2 IMAD.WIDE.U32 R90, R84, 0x10, R90 ;  /* 0x00000010545a2825 */ /* 0x004fca00078e005a */
[----:B------:R-:W2:Y:S01]  /*0a60*/  @P2 LDG.E.128 R56, desc[UR14][R90.64] ;  /* 0x0000000e5a382981 */ /* 0x000ea2000c1e1d00 */
[C---:B------:R-:W-:Y:S02]  /*0a70*/  ISETP.GT.AND P4, PT, R81.reuse, RZ, P2 ;  /* 0x000000ff5100720c */ /* 0x040fe40001784270 */
[----:B------:R-:W-:Y:S01]  /*0a80*/  ISETP.GT.AND P3, PT, R81, RZ, PT ;  /* 0x000000ff5100720c */ /* 0x000fe20003f64270 */
[----:B-1----:R-:W-:Y:S01]  /*0a90*/  IMAD.WIDE.U32 R86, R84, 0x10, R86 ;  /* 0x0000001054567825 */ /* 0x002fe200078e0056 */
[----:B------:R-:W-:Y:S02]  /*0aa0*/  IADD3 R82, PT, PT, R82, 0x80, RZ ;  /* 0x0000008052527810 */ /* 0x000fe40007ffe0ff */
[----:B------:R-:W-:Y:S01]  /*0ab0*/  IADD3 R84, PT, PT, R84, 0x80, RZ ;  /* 0x0000008054547810 */ /* 0x000fe20007ffe0ff */
[----:B----4-:R-:W-:Y:S01]  /*0ac0*/  @!P2 FMUL.FTZ R83, R52, UR7 ;  /* 0x000000073453ac20 */ /* 0x010fe20008410000 */
[----:B------:R-:W-:-:S05]  /*0ad0*/  @!P2 FMUL.FTZ R85, R53, UR7 ;  /* 0x000000073555ac20 */ /* 0x000fca0008410000 */
[----:B--2---:R-:W-:Y:S01]  /*0ae0*/  @P4 FFMA.FTZ R56, R52, UR7, R56 ;  /* 0x0000000734384c23 */ /* 0x004fe20008010038 */
[----:B------:R-:W-:Y:S01]  /*0af0*/  @P4 FFMA.FTZ R57, R53, UR7, R57 ;  /* 0x0000000735394c23 */ /* 0x000fe20008010039 */
[----:B------:R-:W-:Y:S01]  /*0b00*/  @!P2 FSEL R56, R83, RZ, P3 ;  /* 0x000000ff5338a208 */ /* 0x000fe20001800000 */
[C---:B------:R-:W-:Y:S01]  /*0b10*/  @!P2 FMUL.FTZ R83, R54.reuse, UR7 ;  /* 0x000000073653ac20 */ /* 0x040fe20008410000 */
[----:B------:R-:W-:Y:S01]  /*0b20*/  @!P2 FSEL R57, R85, RZ, P3 ;  /* 0x000000ff5539a208 */ /* 0x000fe20001800000 */
[C---:B------:R-:W-:Y:S01]  /*0b30*/  @!P2 FMUL.FTZ R85, R55.reuse, UR7 ;  /* 0x000000073755ac20 */ /* 0x040fe20008410000 */
[----:B------:R-:W-:Y:S01]  /*0b40*/  @P4 FFMA.FTZ R58, R54, UR7, R58 ;  /* 0x00000007363a4c23 */ /* 0x000fe2000801003a */
[----:B------:R-:W-:Y:S01]  /*0b50*/  @P4 FFMA.FTZ R59, R55, UR7, R59 ;  /* 0x00000007373b4c23 */ /* 0x000fe2000801003b */
[----:B------:R-:W-:Y:S02]  /*0b60*/  @!P2 FSEL R58, R83, RZ, P3 ;  /* 0x000000ff533aa208 */ /* 0x000fe40001800000 */
[----:B------:R-:W-:-:S05]  /*0b70*/  @!P2 FSEL R59, R85, RZ, P3 ;  /* 0x000000ff553ba208 */ /* 0x000fca0001800000 */
[----:B------:R0:W-:Y:S02]  /*0b80*/  STG.E.128 desc[UR14][R86.64], R56 ;  /* 0x0000003856007986 */ /* 0x0001e4000c101d0e */
.L_x_18473:
[----:B---34-:R-:W-:Y:S05]  /*0b90*/  BSYNC.RECONVERGENT B0 ;  /* 0x0000000000007941 */ /* 0x018fea0003800200 */
.L_x_18472:
[----:B------:R-:W-:Y:S04]  /*0ba0*/  BSSY.RECONVERGENT B0, `(.L_x_18474) ;  /* 0x000001d000007945 */ /* 0x000fe80003800200 */
[----:B------:R-:W-:Y:S05]  /*0bb0*/  @!P6 BRA `(.L_x_18475) ;  /* 0x00000000006ce947 */ /* 0x000fea0003800000 */
[----:B------:R-:W-:Y:S01]  /*0bc0*/  ISETP.NE.U32.AND P2, PT, RZ, UR16, PT ;  /* 0x00000010ff007c0c */ /* 0x000fe2000bf45070 */
[----:B------:R-:W1:Y:S03]  /*0bd0*/  @P5 LDC.64 R60, c[0x0][0x390] ;  /* 0x0000e400ff3c5b82 */ /* 0x000e660000000a00 */
[----:B------:R-:W-:-:S05]  /*0be0*/  ISETP.NE.AND.EX P2, PT, RZ, UR17, PT, P2 ;  /* 0x00000011ff007c0c */ /* 0x000fca000bf45320 */
[----:B0-----:R-:W0:Y:S08]  /*0bf0*/  LDC.64 R86, c[0x0][0x3a8] ;  /* 0x0000ea00ff567b82 */ /* 0x001e300000000a00 */
[----:B------:R-:W2:Y:S01]  /*0c00*/  @P2 LDC.64 R62, c[0x0][0x3a0] ;  /* 0x0000e800ff3e2b82 */ /* 0x000ea20000000a00 */
[----:B-1----:R-:W-:-:S05]  /*0c10*/  @P5 IMAD.WIDE.U32 R88, R82, 0x10, R60 ;  /* 0x0000001052585825 */ /* 0x002fca00078e003c */
[----:B------:R-:W3:Y:S01]  /*0c20*/  @P5 LDG.E.128 R52, desc[UR14][R88.64] ;  /* 0x0000000e58345981 */ /* 0x000ee2000c1e1d00 */
[----:B--2---:R-:W-:-:S05]  /*0c30*/  @P2 IMAD.WIDE.U32 R90, R84, 0x10, R62 ;  /* 0x00000010545a2825 */ /* 0x004fca00078e003e */
[----:B------:R-:W2:Y:S01]  /*0c40*/  @P2 LDG.E.128 R60, desc[UR14][R90.64] ;  /* 0x0000000e5a3c2981 */ /* 0x000ea2000c1e1d00 */
[C---:B------:R-:W-:Y:S02]  /*0c50*/  ISETP.GT.AND P4, PT, R81.reuse, RZ, P2 ;  /* 0x000000ff5100720c */ /* 0x040fe40001784270 */
[----:B------:R-:W-:Y:S01]  /*0c60*/  ISETP.GT.AND P3, PT, R81, RZ, PT ;  /* 0x000000ff5100720c */ /* 0x000fe20003f64270 */
[----:B0-----:R-:W-:Y:S01]  /*0c70*/  IMAD.WIDE.U32 R86, R84, 0x10, R86 ;  /* 0x0000001054567825 */ /* 0x001fe200078e0056 */
[----:B------:R-:W-:Y:S02]  /*0c80*/  IADD3 R82, PT, PT, R82, 0x80, RZ ;  /* 0x0000008052527810 */ /* 0x000fe40007ffe0ff */
[----:B------:R-:W-:Y:S01]  /*0c90*/  IADD3 R84, PT, PT, R84, 0x80, RZ ;  /* 0x0000008054547810 */ /* 0x000fe20007ffe0ff */
[----:B---3--:R-:W-:Y:S01]  /*0ca0*/  @!P2 FMUL.FTZ R83, R52, UR7 ;  /* 0x000000073453ac20 */ /* 0x008fe20008410000 */
        /* <DEDUP_REMOVED lines=12> */
.L_x_18475:
[----:B------:R-:W-:Y:S05]  /*0d70*/  BSYNC.RECONVERGENT B0 ;  /* 0x0000000000007941 */ /* 0x000fea0003800200 */
.L_x_18474:
[----:B------:R-:W-:Y:S04]  /*0d80*/  BSSY.RECONVERGENT B0, `(.L_x_18476) ;  /* 0x000001d000007945 */ /* 0x000fe80003800200 */
[----:B------:R-:W-:Y:S05]  /*0d90*/  @!P1 BRA `(.L_x_18477) ;  /* 0x00000000006c9947 */ /* 0x000fea0003800000 */
[----:B------:R-:W-:Y:S01]  /*0da0*/  ISETP.NE.U32.AND P2, PT, RZ, UR16, PT ;  /* 0x00000010ff007c0c */ /* 0x000fe2000bf45070 */
[----:B------:R-:W2:Y:S03]  /*0db0*/  @P5 LDC.64 R64, c[0x0][0x390] ;  /* 0x0000e400ff405b82 */ /* 0x000ea60000000a00 */
[----:B------:R-:W-:-:S05]  /*0dc0*/  ISETP.NE.AND.EX P2, PT, RZ, UR17, PT, P2 ;  /* 0x00000011ff007c0c */ /* 0x000fca000bf45320 */
[----:B01----:R-:W0:Y:S08]  /*0dd0*/  LDC.64 R86, c[0x0][0x3a8] ;  /* 0x0000ea00ff567b82 */ /* 0x003e300000000a00 */
[----:B------:R-:W1:Y:S01]  /*0de0*/  @P2 LDC.64 R66, c[0x0][0x3a0] ;  /* 0x0000e800ff422b82 */ /* 0x000e620000000a00 */
[----:B--2---:R-:W-:-:S05]  /*0df0*/  @P5 IMAD.WIDE.U32 R88, R82, 0x10, R64 ;  /* 0x0000001052585825 */ /* 0x004fca00078e0040 */
[----:B------:R-:W2:Y:S01]  /*0e00*/  @P5 LDG.E.128 R52, desc[UR14][R88.64] ;  /* 0x0000000e58345981 */ /* 0x000ea2000c1e1d00 */
[----:B-1----:R-:W-:-:S05]  /*0e10*/  @P2 IMAD.WIDE.U32 R90, R84, 0x10, R66 ;  /* 0x00000010545a2825 */ /* 0x002fca00078e0042 */
[----:B------:R-:W3:Y:S01]  /*0e20*/  @P2 LDG.E.128 R64, desc[UR14][R90.64] ;  /* 0x0000000e5a402981 */ /* 0x000ee2000c1e1d00 */
[C---:B------:R-:W-:Y:S02]  /*0e30*/  ISETP.GT.AND P4, PT, R81.reuse, RZ, P2 ;  /* 0x000000ff5100720c */ /* 0x040fe40001784270 */
[----:B------:R-:W-:Y:S01]  /*0e40*/  ISETP.GT.AND P3, PT, R81, RZ, PT ;  /* 0x000000ff5100720c */ /* 0x000fe20003f64270 */
[----:B0-----:R-:W-:Y:S01]  /*0e50*/  IMAD.WIDE.U32 R86, R84, 0x10, R86 ;  /* 0x0000001054567825 */ /* 0x001fe200078e0056 */
[----:B------:R-:W-:Y:S02]  /*0e60*/  IADD3 R82, PT, PT, R82, 0x80, RZ ;  /* 0x0000008052527810 */ /* 0x000fe40007ffe0ff */
[----:B------:R-:W-:Y:S01]  /*0e70*/  IADD3 R84, PT, PT, R84, 0x80, RZ ;  /* 0x0000008054547810 */ /* 0x000fe20007ffe0ff */
[----:B--2---:R-:W-:Y:S01]  /*0e80*/  @!P2 FMUL.FTZ R83, R52, UR7 ;  /* 0x000000073453ac20 */ /* 0x004fe20008410000 */
[----:B------:R-:W-:-:S05]  /*0e90*/  @!P2 FMUL.FTZ R85, R53, UR7 ;  /* 0x000000073555ac20 */ /* 0x000fca0008410000 */
[----:B---3--:R-:W-:Y:S01]  /*0ea0*/  @P4 FFMA.FTZ R64, R52, UR7, R64 ;  /* 0x0000000734404c23 */ /* 0x008fe20008010040 */
        /* <DEDUP_REMOVED lines=10> */
.L_x_18477:
[----:B------:R-:W-:Y:S05]  /*0f50*/  BSYNC.RECONVERGENT B0 ;  /* 0x0000000000007941 */ /* 0x000fea0003800200 */
.L_x_18476:
[----:B------:R-:W-:Y:S01]  /*0f60*/  ISETP.GE.U32.AND P2, PT, R3, 0x200, PT ;  /* 0x000002000300780c */ /* 0x000fe20003f46070 */
[----:B------:R-:W-:-:S12]  /*0f70*/  BSSY.RECONVERGENT B0, `(.L_x_18478) ;  /* 0x000001d000007945 */ /* 0x000fd80003800200 */
[----:B------:R-:W-:Y:S05]  /*0f80*/  @!P2 BRA `(.L_x_18479) ;  /* 0x00000000006ca947 */ /* 0x000fea0003800000 */
[----:B------:R-:W-:Y:S01]  /*0f90*/  ISETP.NE.U32.AND P3, PT, RZ, UR16, PT ;  /* 0x00000010ff007c0c */ /* 0x000fe2000bf65070 */
[----:B------:R-:W3:Y:S03]  /*0fa0*/  @P5 LDC.64 R68, c[0x0][0x390] ;  /* 0x0000e400ff445b82 */ /* 0x000ee60000000a00 */
[----:B------:R-:W-:-:S05]  /*0fb0*/  ISETP.NE.AND.EX P3, PT, RZ, UR17, PT, P3 ;  /* 0x00000011ff007c0c */ /* 0x000fca000bf65330 */
[----:B012---:R-:W0:Y:S08]  /*0fc0*/  LDC.64 R86, c[0x0][0x3a8] ;  /* 0x0000ea00ff567b82 */ /* 0x007e300000000a00 */
[----:B------:R-:W1:Y:S01]  /*0fd0*/  @P3 LDC.64 R70, c[0x0][0x3a0] ;  /* 0x0000e800ff463b82 */ /* 0x000e620000000a00 */
[----:B---3--:R-:W-:-:S05]  /*0fe0*/  @P5 IMAD.WIDE.U32 R88, R82, 0x10, R68 ;  /* 0x0000001052585825 */ /* 0x008fca00078e0044 */
[----:B------:R-:W2:Y:S01]  /*0ff0*/  @P5 LDG.E.128 R52, desc[UR14][R88.64] ;  /* 0x0000000e58345981 */ /* 0x000ea2000c1e1d00 */
[----:B-1----:R-:W-:-:S05]  /*1000*/  @P3 IMAD.WIDE.U32 R90, R84, 0x10, R70 ;  /* 0x00000010545a3825 */ /* 0x002fca00078e0046 */
[----:B------:R-:W3:Y:S01]  /*1010*/  @P3 LDG.E.128 R68, desc[UR14][R90.64] ;  /* 0x0000000e5a443981 */ /* 0x000ee2000c1e1d00 */
[----:B------:R-:W-:Y:S01]  /*1020*/  ISETP.GT.AND P4, PT, R81, RZ, P3 ;  /* 0x000000ff5100720c */ /* 0x000fe20001f84270 */
[----:B0-----:R-:W-:Y:S01]  /*1030*/  IMAD.WIDE.U32 R86, R84, 0x10, R86 ;  /* 0x0000001054567825 */ /* 0x001fe200078e0056 */
[----:B------:R-:W-:Y:S02]  /*1040*/  IADD3 R82, PT, PT, R82, 0x80, RZ ;  /* 0x0000008052527810 */ /* 0x000fe40007ffe0ff */
[----:B------:R-:W-:Y:S01]  /*1050*/  IADD3 R84, PT, PT, R84, 0x80, RZ ;  /* 0x0000008054547810 */ /* 0x000fe20007ffe0ff */
[----:B--2---:R-:W-:Y:S01]  /*1060*/  @!P3 FMUL.FTZ R83, R52, UR7 ;  /* 0x000000073453bc20 */ /* 0x004fe20008410000 */
[----:B------:R-:W-:-:S07]  /*1070*/  @!P3 FMUL.FTZ R85, R53, UR7 ;  /* 0x000000073555bc20 */ /* 0x000fce0008410000 */
[----:B---3--:R-:W-:Y:S01]  /*1080*/  @P4 FFMA.FTZ R68, R52, UR7, R68 ;  /* 0x0000000734444c23 */ /* 0x008fe20008010044 */
        /* <DEDUP_REMOVED lines=8> */
[----:B------:R-:W-:Y:S02]  /*1110*/  @!P3 FSEL R70, R83, RZ, P4 ;  /* 0x000000ff5346b208 */ /* 0x000fe40002000000 */
[----:B------:R-:W-:-:S05]  /*1120*/  @!P3 FSEL R71, R85, RZ, P4 ;  /* 0x000000ff5547b208 */ /* 0x000fca0002000000 */
[----:B------:R3:W-:Y:S02]  /*1130*/  STG.E.128 desc[UR14][R86.64], R68 ;  /* 0x0000004456007986 */ /* 0x0007e4000c101d0e */
.L_x_18479:
[----:B------:R-:W-:Y:S05]  /*1140*/  BSYNC.RECONVERGENT B0 ;  /* 0x0000000000007941 */ /* 0x000fea0003800200 */
.L_x_18478:
[----:B------:R-:W-:Y:S01]  /*1150*/  ISETP.GE.U32.AND P3, PT, R3, 0x280, PT ;  /* 0x000002800300780c */ /* 0x000fe20003f66070 */
[----:B------:R-:W-:-:S12]  /*1160*/  BSSY.RECONVERGENT B0, `(.L_x_18480) ;  /* 0x000001d000007945 */ /* 0x000fd80003800200 */
[----:B------:R-:W-:Y:S05]  /*1170*/  @!P3 BRA `(.L_x_18481) ;  /* 0x00000000006cb947 */ /* 0x000fea0003800000 */
[----:B------:R-:W-:Y:S01]  /*1180*/  ISETP.NE.U32.AND P4, PT, RZ, UR16, PT ;  /* 0x00000010ff007c0c */ /* 0x000fe2000bf85070 */
[----:B------:R-:W0:Y:S03]  /*1190*/  @P5 LDC.64 R72, c[0x0][0x390] ;  /* 0x0000e400ff485b82 */ /* 0x000e260000000a00 */
[----:B------:R-:W-:-:S13]  /*11a0*/  ISETP.NE.AND.EX P4, PT, RZ, UR17, PT, P4 ;  /* 0x00000011ff007c0c */ /* 0x000fda000bf85340 */
[----:B------:R-:W4:Y:S01]  /*11b0*/  @P4 LDC.64 R74, c[0x0][0x3a0] ;  /* 0x0000e800ff4a4b82 */ /* 0x000f220000000a00 */
[----:B0123--:R-:W-:-:S05]  /*11c0*/  @P5 IMAD.WIDE.U32 R86, R82, 0x10, R72 ;  /* 0x0000001052565825 */ /* 0x00ffca00078e0048 */
[----:B------:R0:W2:Y:S01]  /*11d0*/  @P5 LDG.E.128 R52, desc[UR14][R86.64] ;  /* 0x0000000e56345981 */ /* 0x0000a2000c1e1d00 */
[----:B------:R-:W-:Y:S01]  /*11e0*/  ISETP.GT.AND P6, PT, R81, RZ, P4 ;  /* 0x000000ff5100720c */ /* 0x000fe200027c4270 */
[----:B0-----:R-:W0:Y:S01]  /*11f0*/  LDC.64 R86, c[0x0][0x3a8] ;  /* 0x0000ea00ff567b82 */ /* 0x001e220000000a00 */
[----:B----4-:R-:W-:-:S05]  /*1200*/  @P4 IMAD.WIDE.U32 R88, R84, 0x10, R74 ;  /* 0x0000001054584825 */ /* 0x010fca00078e004a */
[----:B------:R-:W3:Y:S01]  /*1210*/  @P4 LDG.E.128 R72, desc[UR14][R88.64] ;  /* 0x0000000e58484981 */ /* 0x000ee2000c1e1d00 */
[----:B0-----:R-:W-:Y:S01]  /*1220*/  IMAD.WIDE.U32 R86, R84, 0x10, R86 ;  /* 0x0000001054567825 */ /* 0x001fe200078e0056 */
[----:B------:R-:W-:Y:S02]  /*1230*/  IADD3 R82, PT, PT, R82, 0x80, RZ ;  /* 0x0000008052527810 */ /* 0x000fe40007ffe0ff */
[----:B------:R-:W-:Y:S01]  /*1240*/  IADD3 R84, PT, PT, R84, 0x80, RZ ;  /* 0x0000008054547810 */ /* 0x000fe20007ffe0ff */
[C---:B--2---:R-:W-:Y:S01]  /*1250*/  @!P4 FMUL.FTZ R83, R52.reuse, UR7 ;  /* 0x000000073453cc20 */ /* 0x044fe20008410000 */
[C---:B------:R-:W-:Y:S01]  /*1260*/  @!P4 FMUL.FTZ R85, R53.reuse, UR7 ;  /* 0x000000073555cc20 */ /* 0x040fe20008410000 */
        /* <DEDUP_REMOVED lines=12> */
.L_x_18481:
[----:B------:R-:W-:Y:S05]  /*1330*/  BSYNC.RECONVERGENT B0 ;  /* 0x0000000000007941 */ /* 0x000fea0003800200 */
.L_x_18480:
[----:B------:R-:W-:Y:S01]  /*1340*/  ISETP.GE.U32.AND P4, PT, R3, 0x300, PT ;  /* 0x000003000300780c */ /* 0x000fe20003f86070 */
[----:B------:R-:W-:-:S12]  /*1350*/  BSSY.RECONVERGENT B0, `(.L_x_18482) ;  /* 0x000001b000007945 */ /* 0x000fd80003800200 */
[----:B------:R-:W-:Y:S05]  /*1360*/  @!P4 BRA `(.L_x_18483) ;  /* 0x000000000064c947 */ /* 0x000fea0003800000 */
[----:B------:R-:W0:Y:S02]  /*1370*/  @P5 LDC.64 R76, c[0x0][0x390] ;  /* 0x0000e400ff4c5b82 */ /* 0x000e240000000a00 */
[----:B0-----:R-:W-:-:S05]  /*1380*/  @P5 IMAD.WIDE.U32 R82, R82, 0x10, R76 ;  /* 0x0000001052525825 */ /* 0x001fca00078e004c */
[----:B------:R-:W2:Y:S01]  /*1390*/  @P5 LDG.E.128 R52, desc[UR14][R82.64] ;  /* 0x0000000e52345981 */ /* 0x000ea2000c1e1d00 */
[----:B------:R-:W-:-:S04]  /*13a0*/  ISETP.NE.U32.AND P5, PT, RZ, UR16, PT ;  /* 0x00000010ff007c0c */ /* 0x000fc8000bfa5070 */
[----:B------:R-:W-:-:S13]  /*13b0*/  ISETP.NE.AND.EX P5, PT, RZ, UR17, PT, P5 ;  /* 0x00000011ff007c0c */ /* 0x000fda000bfa5350 */
[----:B-1234-:R-:W0:Y:S02]  /*13c0*/  @P5 LDC.64 R86, c[0x0][0x3a0] ;  /* 0x0000e800ff565b82 */ /* 0x01ee240000000a00 */
[----:B0-----:R-:W-:-:S05]  /*13d0*/  @P5 IMAD.WIDE.U32 R86, R84, 0x10, R86 ;  /* 0x0000001054565825 */ /* 0x001fca00078e0056 */
[----:B------:R-:W2:Y:S01]  /*13e0*/  @P5 LDG.E.128 R76, desc[UR14][R86.64] ;  /* 0x0000000e564c5981 */ /* 0x000ea2000c1e1d00 */
[----:B------:R-:W-:Y:S01]  /*13f0*/  ISETP.GT.AND P6, PT, R81, RZ, P5 ;  /* 0x000000ff5100720c */ /* 0x000fe20002fc4270 */
[----:B------:R-:W-:Y:S01]  /*1400*/  @!P5 FMUL.FTZ R82, R52, UR7 ;  /* 0x000000073452dc20 */ /* 0x000fe20008410000 */
[----:B------:R-:W-:-:S11]  /*1410*/  @!P5 FMUL.FTZ R83, R55, UR7 ;  /* 0x000000073753dc20 */ /* 0x000fd60008410000 */
[----:B--2---:R-:W-:Y:S01]  /*1420*/  @P6 FFMA.FTZ R76, R52, UR7, R76 ;  /* 0x00000007344c6c23 */ /* 0x004fe2000801004c */
        /* <DEDUP_REMOVED lines=9> */
[----:B------:R-:W-:Y:S02]  /*14c0*/  @!P5 FSEL R78, R82, RZ, P6 ;  /* 0x000000ff524ed208 */ /* 0x000fe40003000000 */
[----:B------:R-:W0:Y:S02]  /*14d0*/  LDC.64 R82, c[0x0][0x3a8] ;  /* 0x0000ea00ff527b82 */ /* 0x000e240000000a00 */
[----:B0-----:R-:W-:-:S05]  /*14e0*/  IMAD.WIDE.U32 R84, R84, 0x10, R82 ;  /* 0x0000001054547825 */ /* 0x001fca00078e0052 */
[----:B------:R0:W-:Y:S02]  /*14f0*/  STG.E.128 desc[UR14][R84.64], R76 ;  /* 0x0000004c54007986 */ /* 0x0001e4000c101d0e */
.L_x_18483:
[----:B------:R-:W-:Y:S05]  /*1500*/  BSYNC.RECONVERGENT B0 ;  /* 0x0000000000007941 */ /* 0x000fea0003800200 */
.L_x_18482:
[----:B------:R-:W-:Y:S01]  /*1510*/  FADD.FTZ R82, RZ, R56 ;  /* 0x00000038ff527221 */ /* 0x000fe20000010000 */
[C---:B------:R-:W-:Y:S01]  /*1520*/  ISETP.GT.U32.AND P5, PT, R3.reuse, 0xff, PT ;  /* 0x000000ff0300780c */ /* 0x040fe20003fa4070 */
[----:B------:R-:W-:Y:S01]  /*1530*/  BSSY.RECONVERGENT B0, `(.L_x_18484) ;  /* 0x0000073000007945 */ /* 0x000fe20003800200 */
[----:B------:R-:W-:Y:S01]  /*1540*/  ISETP.GT.U32.AND P6, PT, R3, 0x17f, PT ;  /* 0x0000017f0300780c */ /* 0x000fe20003fc4070 */
[----:B------:R-:W-:Y:S01]  /*1550*/  FADD.FTZ R81, R57, R82 ;  /* 0x0000005239517221 */ /* 0x000fe20000010000 */
[----:B0-----:R-:W-:Y:S02]  /*1560*/  P2R R84, PR, RZ, 0x2 ;  /* 0x00000002ff547803 */ /* 0x001fe40000000000 */
        /* <DEDUP_REMOVED lines=33> */
[----:B------:R-:W1:Y:S02]  /*1780*/  SHFL.BFLY PT, R82, R85, 0x8, 0x1f ;  /* 0x0d001f0055527f89 */ /* 0x000e6400000e0000 */
[----:B-1234-:R-:W-:-:S05]  /*1790*/  FADD.FTZ R86, R85, R82 ;  /* 0x0000005255567221 */ /* 0x01efca0000010000 */
        /* <DEDUP_REMOVED lines=8> */
[----:B------:R-:W-:-:S04]  /*1820*/  FFMA.FTZ R81, R88, R88, R81 ;  /* 0x0000005858517223 */ /* 0x000fc80000010051 */
        /* <DEDUP_REMOVED lines=67> */
.L_x_18485:
[----:B------:R-:W-:Y:S05]  /*1c60*/  BSYNC.RECONVERGENT B0 ;  /* 0x0000000000007941 */ /* 0x000fea0003800200 */
.L_x_18484:
        /* <DEDUP_REMOVED lines=13> */
.L_x_18487:
[----:B------:R-:W-:Y:S05]  /*1d40*/  BSYNC.RECONVERGENT B0 ;  /* 0x0000000000007941 */ /* 0x000fea0003800200 */
.L_x_18486:
[----:B------:R-:W2:Y:S01]  /*1d50*/  SHFL.DOWN PT, R88, R87, 0x2, 0x1f ;  /* 0x08401f0057587f89 */ /* 0x000ea200000e0000 */
[----:B------:R-:W-:Y:S02]  /*1d60*/  I2FP.F32.S32 R89, R87 ;  /* 0x0000005700597245 */ /* 0x000fe40000201400 */
[----:B------:R-:W-:Y:S01]  /*1d70*/  ISETP.NE.AND P6, PT, R84, RZ, PT ;  /* 0x000000ff5400720c */ /* 0x000fe20003fc5270 */
[----:B-1----:R-:W1:Y:S01]  /*1d80*/  SHFL.DOWN PT, R85, R82, 0x2, 0x1f ;  /* 0x08401f0052557f89 */ /* 0x002e6200000e0000 */
[----:B------:R-:W-:Y:S02]  /*1d90*/  ISETP.NE.AND P5, PT, RZ, UR18, PT ;  /* 0x00000012ff007c0c */ /* 0x000fe4000bfa5270 */
[----:B-----5:R-:W-:-:S13]  /*1da0*/  R2UR UR4, R80 ;  /* 0x00000000500472ca */ /* 0x020fda00000e0000 */
[----:B------:R-:W-:Y:S01]  /*1db0*/  UISETP.GE.AND UP1, UPT, UR4, 0x1, UPT ;  /* 0x000000010400788c */ /* 0x000fe2000bf26270 */
[----:B--2---:R-:W-:Y:S02]  /*1dc0*/  I2FP.F32.S32 R86, R88 ;  /* 0x0000005800567245 */ /* 0x004fe40000201400 */
[----:B0-----:R-:W-:Y:S01]  /*1dd0*/  IADD3 R81, PT, PT, R88, R87, RZ ;  /* 0x0000005758517210 */ /* 0x001fe20007ffe0ff */
[C---:B-1----:R-:W-:Y:S02]  /*1de0*/  FADD.FTZ R88, -R85.reuse, R82 ;  /* 0x0000005255587221 */ /* 0x042fe40000010100 */
        /* <DEDUP_REMOVED lines=19> */
[----:B------:R-:W-:Y:S01]  /*1f20*/  FMUL.FTZ R92, R89, R91 ;  /* 0x0000005b595c7220 */ /* 0x000fe20000410000 */
[----:B------:R-:W-:Y:S02]  /*1f30*/  MOV R89, UR6 ;  /* 0x0000000600597c02 */ /* 0x000fe40008000f00 */
[----:B------:R-:W-:Y:S01]  /*1f40*/  FMUL.FTZ R82, R82, R82 ;  /* 0x0000005252527220 */ /* 0x000fe20000410000 */
[----:B------:R-:W-:-:S03]  /*1f50*/  FFMA.FTZ R92, R85, R86, R92 ;  /* 0x00000056555c7223 */ /* 0x000fc6000001005c */
[----:B------:R-:W-:Y:S02]  /*1f60*/  FMUL.FTZ R82, R85, R82 ;  /* 0x0000005255527220 */ /* 0x000fe40000410000 */
[----:B------:R-:W0:Y:S02]  /*1f70*/  LDC R85, c[0x0][0x448] ;  /* 0x00011200ff557b82 */ /* 0x000e240000000800 */
[----:B------:R-:W-:Y:S01]  /*1f80*/  FMUL.FTZ R82, R82, R91 ;  /* 0x0000005b52527220 */ /* 0x000fe20000410000 */
[----:B--2---:R-:W-:Y:S01]  /*1f90*/  FMUL.FTZ R81, R83, R92 ;  /* 0x0000005c53517220 */ /* 0x004fe20000410000 */
[----:B------:R-:W-:Y:S01]  /*1fa0*/  MOV R91, UR6 ;  /* 0x00000006005b7c02 */ /* 0x000fe20008000f00 */
[----:B-1----:R-:W-:-:S04]  /*1fb0*/  FADD.FTZ R88, R87, R88 ;  /* 0x0000005857587221 */ /* 0x002fc80000010000 */
        /* <DEDUP_REMOVED lines=24> */
[----:B------:R-:W0:Y:S01]  /*2140*/  LDC.64 R88, c[0x0][0x428] ;  /* 0x00010a00ff587b82 */ /* 0x000e220000000a00 */
[--C-:B------:R-:W-:Y:S01]  /*2150*/  FADD.FTZ R80, R56, -R86.reuse ;  /* 0x8000005638507221 */ /* 0x100fe20000010000 */
[--C-:B------:R-:W-:Y:S01]  /*2160*/  FADD.FTZ R82, R57, -R86.reuse ;  /* 0x8000005639527221 */ /* 0x100fe20000010000 */
[--C-:B------:R-:W-:Y:S02]  /*2170*/  FADD.FTZ R90, R59, -R86.reuse ;  /* 0x800000563b5a7221 */ /* 0x100fe40000010000 */
[C---:B------:R-:W-:Y:S01]  /*2180*/  FMUL.FTZ R81, R85.reuse, R80 ;  /* 0x0000005055517220 */ /* 0x040fe20000410000 */
[----:B------:R-:W-:Y:S01]  /*2190*/  FADD.FTZ R80, R58, -R86 ;  /* 0x800000563a507221 */ /* 0x000fe20000010000 */
[C---:B------:R-:W-:Y:S01]  /*21a0*/  FMUL.FTZ R82, R85.reuse, R82 ;  /* 0x0000005255527220 */ /* 0x040fe20000410000 */
[C---:B------:R-:W-:Y:S02]  /*21b0*/  FMUL.FTZ R90, R85.reuse, R90 ;  /* 0x0000005a555a7220 */ /* 0x040fe40000410000 */
[----:B------:R-:W-:Y:S01]  /*21c0*/  FMUL.FTZ R83, R85, R80 ;  /* 0x0000005055537220 */ /* 0x000fe20000410000 */
[----:B------:R-:W-:Y:S01]  /*21d0*/  FFMA.FTZ R80, R81, R4, R8 ;  /* 0x0000000451507223 */ /* 0x000fe20000010008 */
[----:B------:R-:W-:-:S02]  /*21e0*/  FFMA.FTZ R81, R82, R5, R9 ;  /* 0x0000000552517223 */ /* 0x000fc40000010009 */
[----:B------:R-:W-:Y:S01]  /*21f0*/  FFMA.FTZ R82, R83, R6, R10 ;  /* 0x0000000653527223 */ /* 0x000fe2000001000a */
[----:B------:R-:W-:Y:S01]  /*2200*/  FFMA.FTZ R83, R90, R7, R11 ;  /* 0x000000075a537223 */ /* 0x000fe2000001000b */
[C---:B0-----:R-:W-:Y:S01]  /*2210*/  IMAD.WIDE.U32 R88, R87.reuse, 0x10, R88 ;  /* 0x0000001057587825 */ /* 0x041fe200078e0058 */
[----:B------:R-:W-:-:S04]  /*2220*/  IADD3 R87, PT, PT, R87, 0x80, RZ ;  /* 0x0000008057577810 */ /* 0x000fc80007ffe0ff */
[----:B------:R0:W-:Y:S03]  /*2230*/  STG.E.128 desc[UR14][R88.64], R80 ;  /* 0x0000005058007986 */ /* 0x0001e6000c101d0e */
.L_x_18490:
[----:B------:R-:W-:Y:S05]  /*2240*/  BSYNC.RECONVERGENT B0 ;  /* 0x0000000000007941 */ /* 0x000fea0003800200 */
.L_x_18489:
[----:B------:R-:W-:Y:S01]  /*2250*/  ISETP.GE.U32.AND P0, PT, R3, 0x100, PT ;  /* 0x000001000300780c */ /* 0x000fe20003f06070 */
[----:B------:R-:W-:-:S12]  /*2260*/  BSSY.RECONVERGENT B0, `(.L_x_18491) ;  /* 0x0000012000007945 */ /* 0x000fd80003800200 */
[----:B------:R-:W-:Y:S05]  /*2270*/  @!P0 BRA `(.L_x_18492) ;  /* 0x0000000000408947 */ /* 0x000fea0003800000 */
[----:B0-----:R-:W0:Y:S01]  /*2280*/  LDC.64 R88, c[0x0][0x428] ;  /* 0x00010a00ff587b82 */ /* 0x001e220000000a00 */
        /* <DEDUP_REMOVED lines=15> */
.L_x_18492:
[----:B------:R-:W-:Y:S05]  /*2380*/  BSYNC.RECONVERGENT B0 ;  /* 0x0000000000007941 */ /* 0x000fea0003800200 */
.L_x_18491:
[----:B------:R-:W-:Y:S04]  /*2390*/  BSSY.RECONVERGENT B0, `(.L_x_18493) ;  /* 0x0000012000007945 */ /* 0x000fe80003800200 */
[----:B------:R-:W-:Y:S05]  /*23a0*/  @!P1 BRA `(.L_x_18494) ;  /* 0x0000000000409947 */ /* 0x000fea0003800000 */
[----:B01----:R-:W0:Y:S01]  /*23b0*/  LDC.64 R88, c[0x0][0x428] ;  /* 0x00010a00ff587b82 */ /* 0x003e220000000a00 */
        /* <DEDUP_REMOVED lines=15> */
.L_x_18494:
[----:B------:R-:W-:Y:S05]  /*24b0*/  BSYNC.RECONVERGENT B0 ;  /* 0x0000000000007941 */ /* 0x000fea0003800200 */
.L_x_18493:
[----:B------:R-:W-:Y:S04]  /*24c0*/  BSSY.RECONVERGENT B0, `(.L_x_18495) ;  /* 0x0000012000007945 */ /* 0x000fe80003800200 */
[----:B------:R-:W-:Y:S05]  /*24d0*/  @!P2 BRA `(.L_x_18496) ;  /* 0x000000000040a947 */ /* 0x000fea0003800000 */
[----:B012---:R-:W0:Y:S01]  /*24e0*/  LDC.64 R88, c[0x0][0x428] ;  /* 0x00010a00ff587b82 */ /* 0x007e220000000a00 */
        /* <DEDUP_REMOVED lines=15> */
.L_x_18496:
[----:B------:R-:W-:Y:S05]  /*25e0*/  BSYNC.RECONVERGENT B0 ;  /* 0x0000000000007941 */ /* 0x000fea0003800200 */
.L_x_18495:
[----:B------:R-:W-:Y:S04]  /*25f0*/  BSSY.RECONVERGENT B0, `(.L_x_18497) ;  /* 0x0000012000007945 */ /* 0x000fe80003800200 */
[----:B------:R-:W-:Y:S05]  /*2600*/  @!P3 BRA `(.L_x_18498) ;  /* 0x000000000040b947 */ /* 0x000fea0003800000 */
[----:B0123--:R-:W0:Y:S01]  /*2610*/  LDC.64 R88, c[0x0][0x428] ;  /* 0x00010a00ff587b82 */ /* 0x00fe220000000a00 */
        /* <DEDUP_REMOVED lines=15> */
.L_x_18498:
[----:B------:R-:W-:Y:S05]  /*2710*/  BSYNC.RECONVERGENT B0 ;  /* 0x0000000000007941 */ /* 0x000fea0003800200 */
.L_x_18497:
        /* <DEDUP_REMOVED lines=17> */
.L_x_18499:
[----:B------:R-:W-:Y:S05]  /*2830*/  BSYNC.RECONVERGENT B0 ;  /* 0x0000000000007941 */ /* 0x000fea0003800200 */
.L_x_18488:
[----:B------:R-:W-:Y:S02]  /*2840*/  UIADD3 UR6, UPT, UPT, UR6, UR20, URZ ;  /* 0x0000001406067290 */ /* 0x000fe4000fffe0ff */
[----:B------:R-:W-:Y:S02]  /*2850*/  UPLOP3.LUT UP0, UPT, UPT, UPT, UP0, 0x40, 0x4 ;  /* 0x000000000004789c */ /* 0x000fe40003f0e800 */
[----:B------:R-:W-:-:S09]  /*2860*/  UISETP.GE.AND UP1, UPT, UR6, UR21, UPT ;  /* 0x000000150600728c */ /* 0x000fd2000bf26270 */
[----:B------:R-:W-:Y:S05]  /*2870*/  BRA.U !UP1, `(.L_x_18500) ;  /* 0xffffffdd09f07547 */ /* 0x000fea000b83ffff */
[----:B------:R-:W-:Y:S05]  /*2880*/  EXIT ;  /* 0x000000000000794d */ /* 0x000fea0003800000 */
.L_x_18501:
        /* <DEDUP_REMOVED lines=15> */
.L_x_20877:


//--------------------- .text._ZN10layer_norm13ln_fwd_kernelINS_13Kernel_traitsIfffffjLj3072ELj1ELj1ELj4ELj16ENS_18Kernel_traits_baseILj3072EfffffjLj128EEEEELb0ELb0ELb1ELb1EEEvNS_9FwdParamsE --------------------------
	.section	.text._ZN10layer_norm13ln_fwd_kernelINS_13Kernel_traitsIfffffjLj3072ELj1ELj1ELj4ELj16ENS_18Kernel_traits_baseILj3072EfffffjLj128EEEEELb0ELb0ELb1ELb1EEEvNS_9FwdParamsE,"ax",@progbits
	.align	128
        .global         _ZN10layer_norm13ln_fwd_kernelINS_13Kernel_traitsIfffffjLj3072ELj1ELj1ELj4ELj16ENS_18Kernel_traits_baseILj3072EfffffjLj128EEEEELb0ELb0ELb1ELb1EEEvNS_9FwdParamsE
        .type           _ZN10layer_norm13ln_fwd_kernelINS_13Kernel_traitsIfffffjLj3072ELj1ELj1ELj4ELj16ENS_18Kernel_traits_baseILj3072EfffffjLj128EEEEELb0ELb0ELb1ELb1EEEvNS_9FwdParamsE,@function
        .size           _ZN10layer_norm13ln_fwd_kernelINS_13Kernel_traitsIfffffjLj3072ELj1ELj1ELj4ELj16ENS_18Kernel_traits_baseILj3072EfffffjLj128EEEEELb0ELb0ELb1ELb1EEEvNS_9FwdParamsE,(.L_x_20878 - _ZN10layer_norm13ln_fwd_kernelINS_13Kernel_traitsIfffffjLj3072ELj1ELj1ELj4ELj16ENS_18Kernel_traits_baseILj3072EfffffjLj128EEEEELb0ELb0ELb1ELb1EEEvNS_9FwdParamsE)
        .other          _ZN10layer_norm13ln_fwd_kernelINS_13Kernel_traitsIfffffjLj3072ELj1ELj1ELj4ELj16ENS_18Kernel_traits_baseILj3072EfffffjLj128EEEEELb0ELb0ELb1ELb1EEEvNS_9FwdParamsE,@"STO_CUDA_ENTRY STV_DEFAULT"
_ZN10layer_norm13ln_fwd_kernelINS_13Kernel_traitsIfffffjLj3072ELj1ELj1ELj4ELj16ENS_18Kernel_traits_baseILj3072EfffffjLj128EEEEELb0ELb0ELb1ELb1EEEvNS_9FwdParamsE:
.text._ZN10layer_norm13ln_fwd_kernelINS_13Kernel_traitsIfffffjLj3072ELj1ELj1ELj4ELj16ENS_18Kernel_traits_baseILj3072EfffffjLj128EEEEELb0ELb0ELb1ELb1EEEvNS_9FwdParamsE:
        /* <DEDUP_REMOVED lines=25> */
.L_x_18502:
        /* <DEDUP_REMOVED lines=20> */
.L_x_18503:
[----:B------:R-:W0:Y:S02]  /*02d0*/  LDCU UR4, c[0x0][0x384] ;  /* 0x00007080ff0477ac */ /* 0x000e240008000800 */
[----:B0-----:R-:W-:-:S06]  /*02e0*/  UISETP.GE.AND UP0, UPT, UR7, UR4, UPT ;  /* 0x000000040700728c */ /* 0x001fcc000bf06270 */
[----:B------:R-:W-:-:S13]  /*02f0*/  PLOP3.LUT P0, PT, PT, PT, UP0, 0x80, 0x8 ;  /* 0x000000000008781c */ /* 0x000fda0003f0f008 */
[----:B------:R-:W-:Y:S05]  /*0300*/  @P0 EXIT ;  /* 0x000000000000094d */ /* 0x000fea0003800000 */
[----:B------:R-:W0:Y:S01]  /*0310*/  LDCU UR16, c[0x0][0x388] ;  /* 0x00007100ff1077ac */ /* 0x000e220008000800 */
[----:B------:R-:W2:Y:S01]  /*0320*/  LDCU.U8 UR17, c[0x0][0x410] ;  /* 0x00008200ff1177ac */ /* 0x000ea20008000000 */
[----:B------:R-:W3:Y:S01]  /*0330*/  LDCU UR20, c[0x0][0x400] ;  /* 0x00008000ff1477ac */ /* 0x000ee20008000800 */
[----:B------:R-:W4:Y:S01]  /*0340*/  LDCU UR6, c[0x0][0x40c] ;  /* 0x00008180ff0677ac */ /* 0x000f220008000800 */
[----:B------:R-:W0:Y:S01]  /*0350*/  LDCU.128 UR8, c[0x0][0x3f0] ;  /* 0x00007e00ff0877ac */ /* 0x000e220008000c00 */
[----:B------:R-:W0:Y:S01]  /*0360*/  LDCU.64 UR18, c[0x0][0x3a0] ;  /* 0x00007400ff1277ac */ /* 0x000e220008000a00 */
[----:B------:R-:W0:Y:S01]  /*0370*/  LDCU.64 UR22, c[0x0][0x380] ;  /* 0x00007000ff1677ac */ /* 0x000e220008000a00 */
[----:B------:R-:W-:-:S11]  /*0380*/  UPLOP3.LUT UP0, UPT, UPT, UPT, UPT, 0x40, 0x4 ;  /* 0x000000000004789c */ /* 0x000fd60003f0e870 */
.L_x_18509:
[----:B0-----:R-:W-:Y:S01]  /*0390*/  UIMAD.WIDE UR4, UR7, 0x4, UR8 ;  /* 0x00000004070478a5 */ /* 0x001fe2000f8e0208 */
[----:B------:R-:W-:Y:S01]  /*03a0*/  ISETP.NE.U32.AND P0, PT, RZ, UR18, PT ;  /* 0x00000012ff007c0c */ /* 0x000fe2000bf05070 */
[----:B-12---:R-:W0:Y:S04]  /*03b0*/  LDC.64 R80, c[0x0][0x3a8] ;  /* 0x0000ea00ff507b82 */ /* 0x006e280000000a00 */
[----:B-1----:R-:W-:Y:S02]  /*03c0*/  MOV R2, UR4 ;  /* 0x0000000400027c02 */ /* 0x002fe40008000f00 */
[----:B------:R-:W-:-:S05]  /*03d0*/  MOV R3, UR5 ;  /* 0x0000000500037c02 */ /* 0x000fca0008000f00 */
[----:B------:R-:W2:Y:S01]  /*03e0*/  LDG.E R2, desc[UR14][R2.64] ;  /* 0x0000000e02027981 */ /* 0x000ea2000c1e1900 */
[----:B------:R-:W-:Y:S01]  /*03f0*/  ISETP.NE.AND.EX P0, PT, RZ, UR19, PT, P0 ;  /* 0x00000013ff007c0c */ /* 0x000fe2000bf05300 */
[----:B------:R-:W-:Y:S01]  /*0400*/  UIMAD UR4, UR7, UR16, URZ ;  /* 0x00000010070472a4 */ /* 0x000fe2000f8e02ff */
[----:B------:R-:W-:Y:S02]  /*0410*/  PLOP3.LUT P6, PT, PT, PT, PT, 0x8, 0x80 ;  /* 0x000000000080781c */ /* 0x000fe40003fce170 */
[----:B------:R-:W-:Y:S01]  /*0420*/  PLOP3.LUT P5, PT, PT, PT, PT, 0x8, 0x80 ;  /* 0x000000000080781c */ /* 0x000fe20003fae170 */
[----:B------:R-:W-:Y:S01]  /*0430*/  USHF.R.S32.HI UR5, URZ, 0x1f, UR4 ;  /* 0x0000001fff057899 */ /* 0x000fe20008011404 */
[----:B------:R-:W-:Y:S02]  /*0440*/  PLOP3.LUT P4, PT, PT, PT, PT, 0x8, 0x80 ;  /* 0x000000000080781c */ /* 0x000fe40003f8e170 */
[----:B------:R-:W-:Y:S01]  /*0450*/  PLOP3.LUT P3, PT, PT, PT, PT, 0x8, 0x80 ;  /* 0x000000000080781c */ /* 0x000fe20003f6e170 */
        /* <DEDUP_REMOVED lines=8> */
[----:B----4-:R-:W-:-:S05]  /*04e0*/  @UP1 UMOV UR4, UR6 ;  /* 0x0000000600041c82 */ /* 0x010fca0008000000 */
[----:B------:R-:W1:Y:S01]  /*04f0*/  @P2 LDC.64 R72, c[0x0][0x3a0] ;  /* 0x0000e800ff482b82 */ /* 0x000e620000000a00 */
[----:B------:R-:W-:Y:S01]  /*0500*/  @P2 PLOP3.LUT P0, PT, P1, PT, PT, 0x80, 0x8 ;  /* 0x000000000008281c */ /* 0x000fe20000f0f070 */
[----:B------:R0:W2:Y:S03]  /*0510*/  @P2 LDG.E.128 R76, desc[UR14][R60.64] ;  /* 0x0000000e3c4c2981 */ /* 0x0000a6000c1e1d00 */
[----:B------:R-:W-:Y:S02]  /*0520*/  @P2 PLOP3.LUT P6, PT, P0, PT, PT, 0x80, 0x8 ;  /* 0x000000000008281c */ /* 0x000fe400007cf070 */
[----:B------:R-:W-:Y:S02]  /*0530*/  @P2 PLOP3.LUT P5, PT, P0, PT, PT, 0x80, 0x8 ;  /* 0x000000000008281c */ /* 0x000fe400007af070 */
[----:B------:R-:W-:Y:S02]  /*0540*/  @P2 PLOP3.LUT P4, PT, P0, PT, PT, 0x80, 0x8 ;  /* 0x000000000008281c */ /* 0x000fe4000078f070 */
[----:B------:R-:W-:-:S02]  /*0550*/  @P2 PLOP3.LUT P3, PT, P0, PT, PT, 0x80, 0x8 ;  /* 0x000000000008281c */ /* 0x000fc4000076f070 */
[----:B------:R-:W-:Y:S02]  /*0560*/  @!P2 PLOP3.LUT P0, PT, P1, PT, PT, 0x80, 0x8 ;  /* 0x000000000008a81c */ /* 0x000fe40000f0f070 */
[----:B------:R-:W-:-:S13]  /*0570*/  ISETP.GE.AND P1, PT, R2, 0x1, PT ;  /* 0x000000010200780c */ /* 0x000fda0003f26270 */
[----:B------:R-:W-:Y:S01]  /*0580*/  @P1 IADD3 R2, PT, PT, R2, -0x1, RZ ;  /* 0xffffffff02021810 */ /* 0x000fe20007ffe0ff */
[----:B------:R-:W4:Y:S04]  /*0590*/  @P1 LDC.64 R58, c[0x0][0x390] ;  /* 0x0000e400ff3a1b82 */ /* 0x000f280000000a00 */
[----:B------:R-:W-:-:S04]  /*05a0*/  @P1 IMAD R2, R2, UR16, RZ ;  /* 0x0000001002021c24 */ /* 0x000fc8000f8e02ff */
[----:B------:R-:W3:Y:S01]  /*05b0*/  @P1 LDC.64 R62, c[0x0][0x390] ;  /* 0x0000e400ff3e1b82 */ /* 0x000ee20000000a00 */
[----:B------:R-:W-:-:S04]  /*05c0*/  @P1 SHF.R.S32.HI R3, RZ, 0x1f, R2 ;  /* 0x0000001fff031819 */ /* 0x000fc80000011402 */
[----:B------:R-:W-:Y:S01]  /*05d0*/  @P1 LEA.HI R3, R3, R2, RZ, 0x2 ;  /* 0x0000000203031211 */ /* 0x000fe200078f10ff */
[----:B------:R-:W-:Y:S01]  /*05e0*/  HFMA2 R2, -RZ, RZ, 0, 0 ;  /* 0x00000000ff027431 */ /* 0x000fe200000001ff */
[----:B------:R-:W-:Y:S01]  /*05f0*/  UIMAD.WIDE UR12, UR7, 0x4, UR10 ;  /* 0x00000004070c78a5 */ /* 0x000fe2000f8e020a */
[----:B0-----:R-:W-:Y:S01]  /*0600*/  IMAD.WIDE.U32 R60, R57, 0x10, R80 ;  /* 0x00000010393c7825 */ /* 0x001fe200078e0050 */
[----:B------:R-:W0:Y:S01]  /*0610*/  @P1 LDC.64 R64, c[0x0][0x390] ;  /* 0x0000e400ff401b82 */ /* 0x000e220000000a00 */
[----:B------:R-:W-:-:S05]  /*0620*/  @P1 LEA.HI.SX32 R2, R3, R0, 0x1e ;  /* 0x0000000003021211 */ /* 0x000fca00078ff2ff */
[----:B----4-:R-:W-:-:S05]  /*0630*/  @P1 IMAD.WIDE.U32 R58, R2, 0x10, R58 ;  /* 0x00000010023a1825 */ /* 0x010fca00078e003a */
[----:B------:R4:W2:Y:S01]  /*0640*/  @P1 LDG.E.128 R52, desc[UR14][R58.64] ;  /* 0x0000000e3a341981 */ /* 0x0008a2000c1e1d00 */
[----:B------:R-:W-:Y:S02]  /*0650*/  MOV R66, UR12 ;  /* 0x0000000c00427c02 */ /* 0x000fe40008000f00 */
[----:B------:R-:W-:Y:S02]  /*0660*/  MOV R67, UR13 ;  /* 0x0000000d00437c02 */ /* 0x000fe40008000f00 */
[----:B----4-:R-:W-:-:S05]  /*0670*/  IADD3 R59, PT, PT, R57, 0x80, RZ ;  /* 0x00000080393b7810 */ /* 0x010fca0007ffe0ff */
[----:B-1----:R-:W-:-:S04]  /*0680*/  @P2 IMAD.WIDE.U32 R72, R59, 0x10, R72 ;  /* 0x000000103b482825 */ /* 0x002fc800078e0048 */
[----:B--2---:R-:W-:Y:S01]  /*0690*/  @P6 FFMA.FTZ R76, R52, UR4, R76 ;  /* 0x00000004344c6c23 */ /* 0x004fe2000801004c */
[----:B------:R-:W-:Y:S01]  /*06a0*/  @P5 FFMA.FTZ R77, R53, UR4, R77 ;  /* 0x00000004354d5c23 */ /* 0x000fe2000801004d */
[----:B------:R-:W-:Y:S01]  /*06b0*/  @P4 FFMA.FTZ R78, R54, UR4, R78 ;  /* 0x00000004364e4c23 */ /* 0x000fe2000801004e */
[----:B------:R-:W-:Y:S01]  /*06c0*/  @P3 FFMA.FTZ R79, R55, UR4, R79 ;  /* 0x00000004374f3c23 */ /* 0x000fe2000801004f */
[----:B------:R-:W-:Y:S02]  /*06d0*/  @!UP1 UMOV UR4, UR6 ;  /* 0x0000000600049c82 */ /* 0x000fe40008000000 */
[----:B------:R-:W-:Y:S01]  /*06e0*/  @!P2 FMUL.FTZ R3, R52, UR4 ;  /* 0x000000043403ac20 */ /* 0x000fe20008410000 */
[----:B------:R-:W-:-:S04]  /*06f0*/  @!P2 FMUL.FTZ R56, R53, UR4 ;  /* 0x000000043538ac20 */ /* 0x000fc80008410000 */
[----:B------:R-:W-:Y:S01]  /*0700*/  @!P2 FSEL R76, R3, RZ, P0 ;  /* 0x000000ff034ca208 */ /* 0x000fe20000000000 */
[----:B------:R-:W-:Y:S01]  /*0710*/  @!P2 FMUL.FTZ R3, R54, UR4 ;  /* 0x000000043603ac20 */ /* 0x000fe20008410000 */
[----:B------:R-:W-:Y:S01]  /*0720*/  @!P2 FSEL R77, R56, RZ, P0 ;  /* 0x000000ff384da208 */ /* 0x000fe20000000000 */
[----:B------:R-:W-:-:S03]  /*0730*/  @!P2 FMUL.FTZ R56, R55, UR4 ;  /* 0x000000043738ac20 */ /* 0x000fc60008410000 */
[----:B------:R-:W-:Y:S02]  /*0740*/  @!P2 FSEL R78, R3, RZ, P0 ;  /* 0x000000ff034ea208 */ /* 0x000fe40000000000 */
[----:B------:R-:W-:Y:S02]  /*0750*/  @P1 IADD3 R3, PT, PT, R2, 0x80, RZ ;  /* 0x0000008002031810 */ /* 0x000fe40007ffe0ff */
[----:B------:R-:W-:-:S03]  /*0760*/  @!P2 FSEL R79, R56, RZ, P0 ;  /* 0x000000ff384fa208 */ /* 0x000fc60000000000 */
[----:B---3--:R-:W-:Y:S02]  /*0770*/  @P1 IMAD.WIDE.U32 R62, R3, 0x10, R62 ;  /* 0x00000010033e1825 */ /* 0x008fe400078e003e */
[----:B-----5:R1:W5:Y:S04]  /*0780*/  LDG.E R3, desc[UR14][R66.64] ;  /* 0x0000000e42037981 */ /* 0x020368000c1e1900 */
[----:B------:R2:W-:Y:S04]  /*0790*/  STG.E.128 desc[UR14][R60.64], R76 ;  /* 0x0000004c3c007986 */ /* 0x0005e8000c101d0e */
[----:B------:R3:W4:Y:S04]  /*07a0*/  @P1 LDG.E.128 R52, desc[UR14][R62.64] ;  /* 0x0000000e3e341981 */ /* 0x000728000c1e1d00 */
[----:B------:R-:W4:Y:S01]  /*07b0*/  @P2 LDG.E.128 R72, desc[UR14][R72.64] ;  /* 0x0000000e48482981 */ /* 0x000f22000c1e1d00 */
[----:B------:R-:W-:-:S02]  /*07c0*/  PLOP3.LUT P4, PT, PT, PT, PT, 0x8, 0x80 ;  /* 0x000000000080781c */ /* 0x000fc40003f8e170 */
[----:B------:R-:W-:Y:S02]  /*07d0*/  PLOP3.LUT P3, PT, PT, PT, PT, 0x8, 0x80 ;  /* 0x000000000080781c */ /* 0x000fe40003f6e170 */
[----:B------:R-:W-:Y:S02]  /*07e0*/  @P2 PLOP3.LUT P4, PT, P0, PT, PT, 0x80, 0x8 ;  /* 0x000000000008281c */ /* 0x000fe4000078f070 */
[----:B------:R-:W-:Y:S01]  /*07f0*/  @P2 PLOP3.LUT P3, PT, P0, PT, PT, 0x80, 0x8 ;  /* 0x000000000008281c */ /* 0x000fe2000076f070 */
[----:B--2---:R-:W2:Y:S01]  /*0800*/  @P2 LDC.64 R60, c[0x0][0x3a0] ;  /* 0x0000e800ff3c2b82 */ /* 0x004ea20000000a00 */
[----:B------:R-:W-:Y:S02]  /*0810*/  PLOP3.LUT P6, PT, PT, PT, PT, 0x8, 0x80 ;  /* 0x000000000080781c */ /* 0x000fe40003fce170 */
[----:B------:R-:W-:Y:S02]  /*0820*/  PLOP3.LUT P5, PT, PT, PT, PT, 0x8, 0x80 ;  /* 0x000000000080781c */ /* 0x000fe40003fae170 */
[----:B------:R-:W-:-:S02]  /*0830*/  @P2 PLOP3.LUT P6, PT, P0, PT, PT, 0x80, 0x8 ;  /* 0x000000000008281c */ /* 0x000fc400007cf070 */
[----:B------:R-:W-:Y:S02]  /*0840*/  @P2 PLOP3.LUT P5, PT, P0, PT, PT, 0x80, 0x8 ;  /* 0x000000000008281c */ /* 0x000fe400007af070 */
[----:B-1----:R-:W-:Y:S02]  /*0850*/  @P1 IADD3 R67, PT, PT, R2, 0x100, RZ ;  /* 0x0000010002431810 */ /* 0x002fe40007ffe0ff */
[----:B---3--:R-:W-:-:S03]  /*0860*/  IADD3 R63, PT, PT, R57, 0x100, RZ ;  /* 0x00000100393f7810 */ /* 0x008fc60007ffe0ff */
[----:B0-----:R-:W-:Y:S02]  /*0870*/  @P1 IMAD.WIDE.U32 R66, R67, 0x10, R64 ;  /* 0x0000001043421825 */ /* 0x001fe400078e0040 */
[----:B------:R-:W0:Y:S02]  /*0880*/  @P1 LDC.64 R64, c[0x0][0x390] ;  /* 0x0000e400ff401b82 */ /* 0x000e240000000a00 */
[----:B--2---:R-:W-:-:S06]  /*0890*/  @P2 IMAD.WIDE.U32 R68, R63, 0x10, R60 ;  /* 0x000000103f442825 */ /* 0x004fcc00078e003c */
[----:B------:R-:W1:Y:S01]  /*08a0*/  @P2 LDC.64 R60, c[0x0][0x3a0] ;  /* 0x0000e800ff3c2b82 */ /* 0x000e620000000a00 */
[C---:B----4-:R-:W-:Y:S01]  /*08b0*/  @!P2 FMUL.FTZ R58, R53.reuse, UR4 ;  /* 0x00000004353aac20 */ /* 0x050fe20008410000 */
[C---:B------:R-:W-:Y:S01]  /*08c0*/  @!P2 FMUL.FTZ R56, R52.reuse, UR4 ;  /* 0x000000043438ac20 */ /* 0x040fe20008410000 */
[----:B------:R-:W-:Y:S01]  /*08d0*/  @P4 FFMA.FTZ R73, R53, UR4, R73 ;  /* 0x0000000435494c23 */ /* 0x000fe20008010049 */
[----:B------:R-:W-:Y:S02]  /*08e0*/  @P3 FFMA.FTZ R72, R52, UR4, R72 ;  /* 0x0000000434483c23 */ /* 0x000fe40008010048 */
[----:B------:R-:W-:Y:S01]  /*08f0*/  @!P2 FSEL R73, R58, RZ, P0 ;  /* 0x000000ff3a49a208 */ /* 0x000fe20000000000 */
[C---:B------:R-:W-:Y:S01]  /*0900*/  @!P2 FMUL.FTZ R58, R55.reuse, UR4 ;  /* 0x00000004373aac20 */ /* 0x040fe20008410000 */
[----:B------:R-:W-:Y:S01]  /*0910*/  @!P2 FSEL R72, R56, RZ, P0 ;  /* 0x000000ff3848a208 */ /* 0x000fe20000000000 */
[C---:B------:R-:W-:Y:S01]  /*0920*/  @!P2 FMUL.FTZ R56, R54.reuse, UR4 ;  /* 0x000000043638ac20 */ /* 0x040fe20008410000 */
[----:B------:R-:W-:Y:S01]  /*0930*/  @P6 FFMA.FTZ R75, R55, UR4, R75 ;  /* 0x00000004374b6c23 */ /* 0x000fe2000801004b */
[----:B------:R-:W-:Y:S01]  /*0940*/  @P5 FFMA.FTZ R74, R54, UR4, R74 ;  /* 0x00000004364a5c23 */ /* 0x000fe2000801004a */
[----:B------:R-:W-:Y:S01]  /*0950*/  @!P2 FSEL R75, R58, RZ, P0 ;  /* 0x000000ff3a4ba208 */ /* 0x000fe20000000000 */
[----:B------:R-:W-:Y:S01]  /*0960*/  IMAD.WIDE.U32 R58, R59, 0x10, R80 ;  /* 0x000000103b3a7825 */ /* 0x000fe200078e0050 */
[----:B------:R-:W-:-:S05]  /*0970*/  @!P2 FSEL R74, R56, RZ, P0 ;  /* 0x000000ff384aa208 */ /* 0x000fca0000000000 */
[----:B------:R2:W-:Y:S04]  /*0980*/  STG.E.128 desc[UR14][R58.64], R72 ;  /* 0x000000483a007986 */ /* 0x0005e8000c101d0e */
[----:B------:R-:W3:Y:S04]  /*0990*/  @P1 LDG.E.128 R52, desc[UR14][R66.64] ;  /* 0x0000000e42341981 */ /* 0x000ee8000c1e1d00 */
[----:B------:R-:W4:Y:S01]  /*09a0*/  @P2 LDG.E.128 R68, desc[UR14][R68.64] ;  /* 0x0000000e44442981 */ /* 0x000f22000c1e1d00 */
[----:B------:R-:W-:Y:S02]  /*09b0*/  PLOP3.LUT P3, PT, PT, PT, PT, 0x8, 0x80 ;  /* 0x000000000080781c */ /* 0x000fe40003f6e170 */
[----:B------:R-:W-:-:S02]  /*09c0*/  PLOP3.LUT P4, PT, PT, PT, PT, 0x8, 0x80 ;  /* 0x000000000080781c */ /* 0x000fc40003f8e170 */
[----:B------:R-:W-:Y:S02]  /*09d0*/  @P2 PLOP3.LUT P3, PT, P0, PT, PT, 0x80, 0x8 ;  /* 0x000000000008281c */ /* 0x000fe4000076f070 */
[----:B------:R-:W-:Y:S02]  /*09e0*/  @P2 PLOP3.LUT P4, PT, P0, PT, PT, 0x80, 0x8 ;  /* 0x000000000008281c */ /* 0x000fe4000078f070 */
[----:B------:R-:W-:Y:S02]  /*09f0*/  PLOP3.LUT P5, PT, PT, PT, PT, 0x8, 0x80 ;  /* 0x000000000080781c */ /* 0x000fe40003fae170 */
[----:B------:R-:W-:Y:S02]  /*0a00*/  PLOP3.LUT P6, PT, PT, PT, PT, 0x8, 0x80 ;  /* 0x000000000080781c */ /* 0x000fe40003fce170 */
[----:B------:R-:W-:Y:S02]  /*0a10*/  @P2 PLOP3.LUT P5, PT, P0, PT, PT, 0x80, 0x8 ;  /* 0x000000000008281c */ /* 0x000fe400007af070 */
[----:B------:R-:W-:-:S02]  /*0a20*/  @P2 PLOP3.LUT P6, PT, P0, PT, PT, 0x80, 0x8 ;  /* 0x000000000008281c */ /* 0x000fc400007cf070 */
[----:B------:R-:W-:Y:S01]  /*0a30*/  @P1 IADD3 R85, PT, PT, R2, 0x180, RZ ;  /* 0x0000018002551810 */ /* 0x000fe20007ffe0ff */
[----:B------:R-:W-:Y:S01]  /*0a40*/  IMAD.WIDE.U32 R82, R63, 0x10, R80 ;  /* 0x000000103f527825 */ /* 0x000fe200078e0050 */
[----:B--2---:R-:W-:Y:S01]  /*0a50*/  IADD3 R59, PT, PT, R57, 0x180, RZ ;  /* 0x00000180393b7810 */ /* 0x004fe20007ffe0ff */
[----:B------:R-:W2:Y:S02]  /*0a60*/  @P1 LDC.64 R62, c[0x0][0x390] ;  /* 0x0000e400ff3e1b82 */ /* 0x000ea40000000a00 */
[----:B0-----:R-:W-:-:S04]  /*0a70*/  @P1 IMAD.WIDE.U32 R84, R85, 0x10, R64 ;  /* 0x0000001055541825 */ /* 0x001fc800078e0040 */
[----:B-1----:R-:W-:Y:S02]  /*0a80*/  @P2 IMAD.WIDE.U32 R64, R59, 0x10, R60 ;  /* 0x000000103b402825 */ /* 0x002fe400078e003c */
[----:B------:R-:W0:Y:S02]  /*0a90*/  @P2 LDC.64 R60, c[0x0][0x3a0] ;  /* 0x0000e800ff3c2b82 */ /* 0x000e240000000a00 */
[C---:B---3--:R-:W-:Y:S01]  /*0aa0*/  @!P2 FMUL.FTZ R56, R52.reuse, UR4 ;  /* 0x000000043438ac20 */ /* 0x048fe20008410000 */
[C---:B------:R-:W-:Y:S01]  /*0ab0*/  @!P2 FMUL.FTZ R58, R53.reuse, UR4 ;  /* 0x00000004353aac20 */ /* 0x040fe20008410000 */
[----:B----4-:R-:W-:Y:S01]  /*0ac0*/  @P3 FFMA.FTZ R68, R52, UR4, R68 ;  /* 0x0000000434443c23 */ /* 0x010fe20008010044 */
        /* <DEDUP_REMOVED lines=8> */
[----:B------:R-:W-:-:S05]  /*0b50*/  @!P2 FSEL R71, R58, RZ, P0 ;  /* 0x000000ff3a47a208 */ /* 0x000fca0000000000 */
[----:B------:R1:W-:Y:S04]  /*0b60*/  STG.E.128 desc[UR14][R82.64], R68 ;  /* 0x0000004452007986 */ /* 0x0003e8000c101d0e */
[----:B------:R3:W4:Y:S04]  /*0b70*/  @P1 LDG.E.128 R52, desc[UR14][R84.64] ;  /* 0x0000000e54341981 */ /* 0x000728000c1e1d00 */
[----:B------:R-:W4:Y:S01]  /*0b80*/  @P2 LDG.E.128 R64, desc[UR14][R64.64] ;  /* 0x0000000e40402981 */ /* 0x000f22000c1e1d00 */
[----:B------:R-:W-:Y:S02]  /*0b90*/  PLOP3.LUT P4, PT, PT, PT, PT, 0x8, 0x80 ;  /* 0x000000000080781c */ /* 0x000fe40003f8e170 */
[----:B------:R-:W-:-:S02]  /*0ba0*/  PLOP3.LUT P3, PT, PT, PT, PT, 0x8, 0x80 ;  /* 0x000000000080781c */ /* 0x000fc40003f6e170 */
[----:B------:R-:W-:Y:S02]  /*0bb0*/  @P2 PLOP3.LUT P4, PT, P0, PT, PT, 0x80, 0x8 ;  /* 0x000000000008281c */ /* 0x000fe4000078f070 */
[----:B------:R-:W-:Y:S02]  /*0bc0*/  @P2 PLOP3.LUT P3, PT, P0, PT, PT, 0x80, 0x8 ;  /* 0x000000000008281c */ /* 0x000fe4000076f070 */
[----:B------:R-:W-:Y:S01]  /*0bd0*/  PLOP3.LUT P6, PT, PT, PT, PT, 0x8, 0x80 ;  /* 0x000000000080781c */ /* 0x000fe20003fce170 */
[----:B-1----:R-:W1:Y:S01]  /*0be0*/  @P2 LDC.64 R82, c[0x0][0x3a0] ;  /* 0x0000e800ff522b82 */ /* 0x002e620000000a00 */
[----:B------:R-:W-:Y:S02]  /*0bf0*/  PLOP3.LUT P5, PT, PT, PT, PT, 0x8, 0x80 ;  /* 0x000000000080781c */ /* 0x000fe40003fae170 */
[----:B------:R-:W-:Y:S02]  /*0c00*/  @P2 PLOP3.LUT P6, PT, P0, PT, PT, 0x80, 0x8 ;  /* 0x000000000008281c */ /* 0x000fe400007cf070 */
[----:B------:R-:W-:-:S02]  /*0c10*/  @P2 PLOP3.LUT P5, PT, P0, PT, PT, 0x80, 0x8 ;  /* 0x000000000008281c */ /* 0x000fc400007af070 */
[----:B------:R-:W-:Y:S02]  /*0c20*/  @P1 IADD3 R87, PT, PT, R2, 0x200, RZ ;  /* 0x0000020002571810 */ /* 0x000fe40007ffe0ff */
[----:B---3--:R-:W-:-:S03]  /*0c30*/  IADD3 R85, PT, PT, R57, 0x200, RZ ;  /* 0x0000020039557810 */ /* 0x008fc60007ffe0ff */
[----:B--2---:R-:W-:-:S04]  /*0c40*/  @P1 IMAD.WIDE.U32 R86, R87, 0x10, R62 ;  /* 0x0000001057561825 */ /* 0x004fc800078e003e */
[----:B0-----:R-:W-:-:S04]  /*0c50*/  @P2 IMAD.WIDE.U32 R62, R85, 0x10, R60 ;  /* 0x00000010553e2825 */ /* 0x001fc800078e003c */
        /* <DEDUP_REMOVED lines=14> */
[----:B------:R2:W3:Y:S04]  /*0d40*/  @P1 LDG.E.128 R52, desc[UR14][R86.64] ;  /* 0x0000000e56341981 */ /* 0x0004e8000c1e1d00 */
[----:B------:R-:W4:Y:S01]  /*0d50*/  @P2 LDG.E.128 R60, desc[UR14][R62.64] ;  /* 0x0000000e3e3c2981 */ /* 0x000f22000c1e1d00 */
[----:B------:R-:W-:Y:S02]  /*0d60*/  PLOP3.LUT P3, PT, PT, PT, PT, 0x8, 0x80 ;  /* 0x000000000080781c */ /* 0x000fe40003f6e170 */
[----:B------:R-:W-:-:S02]  /*0d70*/  @P2 PLOP3.LUT P3, PT, P0, PT, PT, 0x80, 0x8 ;  /* 0x000000000008281c */ /* 0x000fc4000076f070 */
[----:B------:R-:W-:Y:S02]  /*0d80*/  PLOP3.LUT P4, PT, PT, PT, PT, 0x8, 0x80 ;  /* 0x000000000080781c */ /* 0x000fe40003f8e170 */
[----:B------:R-:W-:Y:S01]  /*0d90*/  @P2 PLOP3.LUT P4, PT, P0, PT, PT, 0x80, 0x8 ;  /* 0x000000000008281c */ /* 0x000fe2000078f070 */
[----:B0-----:R-:W0:Y:S01]  /*0da0*/  @P1 LDC.64 R58, c[0x0][0x390] ;  /* 0x0000e400ff3a1b82 */ /* 0x001e220000000a00 */
[----:B------:R-:W-:Y:S02]  /*0db0*/  PLOP3.LUT P5, PT, PT, PT, PT, 0x8, 0x80 ;  /* 0x000000000080781c */ /* 0x000fe40003fae170 */
[----:B------:R-:W-:Y:S02]  /*0dc0*/  @P2 PLOP3.LUT P5, PT, P0, PT, PT, 0x80, 0x8 ;  /* 0x000000000008281c */ /* 0x000fe400007af070 */
[----:B------:R-:W-:Y:S02]  /*0dd0*/  PLOP3.LUT P6, PT, PT, PT, PT, 0x8, 0x80 ;  /* 0x000000000080781c */ /* 0x000fe40003fce170 */
[----:B------:R-:W-:-:S02]  /*0de0*/  @P2 PLOP3.LUT P6, PT, P0, PT, PT, 0x80, 0x8 ;  /* 0x000000000008281c */ /* 0x000fc400007cf070 */
[----:B------:R-:W-:Y:S02]  /*0df0*/  @P1 IADD3 R89, PT, PT, R2, 0x280, RZ ;  /* 0x0000028002591810 */ /* 0x000fe40007ffe0ff */
[----:B--2---:R-:W-:-:S05]  /*0e00*/  IADD3 R87, PT, PT, R57, 0x280, RZ ;  /* 0x0000028039577810 */ /* 0x004fca0007ffe0ff */
[----:B-1----:R-:W-:-:S04]  /*0e10*/  @P2 IMAD.WIDE.U32 R82, R87, 0x10, R82 ;  /* 0x0000001057522825 */ /* 0x002fc800078e0052 */
[----:B0-----:R-:W-:-:S04]  /*0e20*/  @P1 IMAD.WIDE.U32 R88, R89, 0x10, R58 ;  /* 0x0000001059581825 */ /* 0x001fc800078e003a */
[----:B------:R-:W-:Y:S01]  /*0e30*/  FADD.FTZ R2, RZ, R76 ;  /* 0x0000004cff027221 */ /* 0x000fe20000010000 */
[C---:B---3--:R-:W-:Y:S01]  /*0e40*/  @!P2 FMUL.FTZ R56, R52.reuse, UR4 ;  /* 0x000000043438ac20 */ /* 0x048fe20008410000 */
[----:B----4-:R-:W-:-:S04]  /*0e50*/  @P3 FFMA.FTZ R60, R52, UR4, R60 ;  /* 0x00000004343c3c23 */ /* 0x010fc8000801003c */
[----:B------:R-:W-:Y:S01]  /*0e60*/  @!P2 FSEL R60, R56, RZ, P0 ;  /* 0x000000ff383ca208 */ /* 0x000fe20000000000 */
[C---:B------:R-:W-:Y:S01]  /*0e70*/  @!P2 FMUL.FTZ R56, R53.reuse, UR4 ;  /* 0x000000043538ac20 */ /* 0x040fe20008410000 */
[----:B------:R-:W-:Y:S01]  /*0e80*/  @P4 FFMA.FTZ R61, R53, UR4, R61 ;  /* 0x00000004353d4c23 */ /* 0x000fe2000801003d */
[----:B------:R-:W-:-:S03]  /*0e90*/  @!P2 FMUL.FTZ R84, R54, UR4 ;  /* 0x000000043654ac20 */ /* 0x000fc60008410000 */
        /* <DEDUP_REMOVED lines=8> */
[----:B------:R-:W2:Y:S04]  /*0f20*/  @P1 LDG.E.128 R52, desc[UR14][R88.64] ;  /* 0x0000000e58341981 */ /* 0x000ea8000c1e1d00 */
[----:B------:R1:W3:Y:S01]  /*0f30*/  @P2 LDG.E.128 R56, desc[UR14][R82.64] ;  /* 0x0000000e52382981 */ /* 0x0002e2000c1e1d00 */
        /* <DEDUP_REMOVED lines=10> */
[----:B-1----:R-:W-:-:S04]  /*0fe0*/  FADD.FTZ R83, R2, R71 ;  /* 0x0000004702537221 */ /* 0x002fc80000010000 */
[----:B------:R-:W-:-:S04]  /*0ff0*/  FADD.FTZ R2, R83, R64 ;  /* 0x0000004053027221 */ /* 0x000fc80000010000 */
[----:B------:R-:W-:Y:S01]  /*1000*/  FADD.FTZ R83, R2, R65 ;  /* 0x0000004102537221 */ /* 0x000fe20000010000 */
[----:B------:R-:W-:-:S03]  /*1010*/  PLOP3.LUT P1, PT, PT, PT, PT, 0x8, 0x80 ;  /* 0x000000000080781c */ /* 0x000fc60003f2e170 */
[----:B------:R-:W-:Y:S01]  /*1020*/  FADD.FTZ R2, R83, R66 ;  /* 0x0000004253027221 */ /* 0x000fe20000010000 */
[----:B------:R-:W-:-:S03]  /*1030*/  @P2 PLOP3.LUT P1, PT, P0, PT, PT, 0x80, 0x8 ;  /* 0x000000000008281c */ /* 0x000fc6000072f070 */
[----:B------:R-:W-:Y:S01]  /*1040*/  FADD.FTZ R83, R2, R67 ;  /* 0x0000004302537221 */ /* 0x000fe20000010000 */
[----:B------:R-:W-:Y:S02]  /*1050*/  PLOP3.LUT P3, PT, PT, PT, PT, 0x8, 0x80 ;  /* 0x000000000080781c */ /* 0x000fe40003f6e170 */
[----:B------:R-:W-:Y:S01]  /*1060*/  @P2 PLOP3.LUT P3, PT, P0, PT, PT, 0x80, 0x8 ;  /* 0x000000000008281c */ /* 0x000fe2000076f070 */
[----:B------:R-:W-:Y:S01]  /*1070*/  FADD.FTZ R2, R83, R60 ;  /* 0x0000003c53027221 */ /* 0x000fe20000010000 */
[----:B------:R-:W-:Y:S02]  /*1080*/  PLOP3.LUT P4, PT, PT, PT, PT, 0x8, 0x80 ;  /* 0x000000000080781c */ /* 0x000fe40003f8e170 */
[----:B------:R-:W-:Y:S01]  /*1090*/  @P2 PLOP3.LUT P4, PT, P0, PT, PT, 0x80, 0x8 ;  /* 0x000000000008281c */ /* 0x000fe2000078f070 */
[----:B------:R-:W-:-:S04]  /*10a0*/  FADD.FTZ R83, R2, R61 ;  /* 0x0000003d02537221 */ /* 0x000fc80000010000 */
[----:B------:R-:W-:-:S04]  /*10b0*/  FADD.FTZ R2, R83, R62 ;  /* 0x0000003e53027221 */ /* 0x000fc80000010000 */
[----:B------:R-:W-:Y:S01]  /*10c0*/  FADD.FTZ R83, R2, R63 ;  /* 0x0000003f02537221 */ /* 0x000fe20000010000 */
[C---:B--2---:R-:W-:Y:S01]  /*10d0*/  @!P2 FMUL.FTZ R82, R52.reuse, UR4 ;  /* 0x000000043452ac20 */ /* 0x044fe20008410000 */
[----:B---3--:R-:W-:Y:S01]  /*10e0*/  @P1 FFMA.FTZ R56, R52, UR4, R56 ;  /* 0x0000000434381c23 */ /* 0x008fe20008010038 */
[----:B------:R-:W-:Y:S02]  /*10f0*/  PLOP3.LUT P1, PT, PT, PT, PT, 0x8, 0x80 ;  /* 0x000000000080781c */ /* 0x000fe40003f2e170 */
[----:B------:R-:W-:Y:S02]  /*1100*/  @P2 PLOP3.LUT P1, PT, P0, PT, PT, 0x80, 0x8 ;  /* 0x000000000008281c */ /* 0x000fe4000072f070 */
[----:B------:R-:W-:Y:S01]  /*1110*/  @!P2 FSEL R56, R82, RZ, P0 ;  /* 0x000000ff5238a208 */ /* 0x000fe20000000000 */
[C---:B------:R-:W-:Y:S01]  /*1120*/  @!P2 FMUL.FTZ R82, R53.reuse, UR4 ;  /* 0x000000043552ac20 */ /* 0x040fe20008410000 */
[----:B------:R-:W-:Y:S01]  /*1130*/  @P3 FFMA.FTZ R57, R53, UR4, R57 ;  /* 0x0000000435393c23 */ /* 0x000fe20008010039 */
[----:B------:R-:W-:-:S02]  /*1140*/  @!P2 FMUL.FTZ R84, R54, UR4 ;  /* 0x000000043654ac20 */ /* 0x000fc40008410000 */
[----:B------:R-:W-:Y:S01]  /*1150*/  FADD.FTZ R2, R83, R56 ;  /* 0x0000003853027221 */ /* 0x000fe20000010000 */
[----:B------:R-:W-:Y:S01]  /*1160*/  @!P2 FSEL R57, R82, RZ, P0 ;  /* 0x000000ff5239a208 */ /* 0x000fe20000000000 */
[----:B------:R-:W-:Y:S01]  /*1170*/  @P4 FFMA.FTZ R58, R54, UR4, R58 ;  /* 0x00000004363a4c23 */ /* 0x000fe2000801003a */
[C---:B------:R-:W-:Y:S01]  /*1180*/  @!P2 FMUL.FTZ R82, R55.reuse, UR4 ;  /* 0x000000043752ac20 */ /* 0x040fe20008410000 */
[----:B------:R-:W-:Y:S02]  /*1190*/  @!P2 FSEL R58, R84, RZ, P0 ;  /* 0x000000ff543aa208 */ /* 0x000fe40000000000 */
        /* <DEDUP_REMOVED lines=70> */
[----:B------:R-:W0:Y:S01]  /*1600*/  SHFL.BFLY PT, R86, R85, 0x8, 0x1f ;  /* 0x0d001f0055567f89 */ /* 0x000e2200000e0000 */
[----:B------:R-:W-:-:S05]  /*1610*/  IMAD.WIDE.U32 R80, R87, 0x10, R80 ;  /* 0x0000001057507825 */ /* 0x000fca00078e0050 */
        /* <DEDUP_REMOVED lines=16> */
.L_x_18505:
[----:B------:R-:W-:Y:S05]  /*1720*/  BSYNC.RECONVERGENT B0 ;  /* 0x0000000000007941 */ /* 0x000fea0003800200 */
.L_x_18504:
[----:B------:R-:W-:Y:S01]  /*1730*/  BAR.SYNC.DEFER_BLOCKING 0x0 ;  /* 0x0000000000007b1d */ /* 0x000fe20000010000 */
[----:B------:R-:W-:Y:S01]  /*1740*/  HFMA2 R86, -RZ, RZ, 0, 0 ;  /* 0x00000000ff567431 */ /* 0x000fe200000001ff */
[----:B------:R-:W-:-:S04]  /*1750*/  CS2R R80, SRZ ;  /* 0x0000000000507805 */ /* 0x000fc8000001ff00 */
[----:B------:R-:W-:Y:S04]  /*1760*/  BSSY.RECONVERGENT B0, `(.L_x_18506) ;  /* 0x000000a000007945 */ /* 0x000fe80003800200 */
[----:B------:R-:W-:Y:S05]  /*1770*/  @P1 BRA `(.L_x_18507) ;  /* 0x0000000000201947 */ /* 0x000fea0003800000 */
[----:B------:R-:W1:Y:S01]  /*1780*/  S2UR UR5, SR_CgaCtaId ;  /* 0x00000000000579c3 */ /* 0x000e620000008800 */
[----:B------:R-:W-:Y:S01]  /*1790*/  UMOV UR4, 0x400 ;  /* 0x0000040000047882 */ /* 0x000fe20000000000 */
[----:B0-----:R-:W-:Y:S02]  /*17a0*/  SHF.L.U32 R2, R0, 0x3, RZ ;  /* 0x0000000300027819 */ /* 0x001fe400000006ff */
[----:B------:R-:W-:Y:S02]  /*17b0*/  MOV R86, 0x300 ;  /* 0x0000030000567802 */ /* 0x000fe40000000f00 */
[----:B------:R-:W-:Y:S01]  /*17c0*/  LOP3.LUT R2, R2, 0xf8, RZ, 0xc0, !PT ;  /* 0x000000f802027812 */ /* 0x000fe200078ec0ff */
[----:B-1----:R-:W-:-:S04]  /*17d0*/  ULEA UR4, UR5, UR4, 0x18 ;  /* 0x0000000405047291 */ /* 0x002fc8000f8ec0ff */
[----:B------:R-:W-:-:S09]  /*17e0*/  @UP0 UIADD3 UR4, UPT, UPT, UR4, 0x20, URZ ;  /* 0x0000002004040890 */ /* 0x000fd2000fffe0ff */
[----:B------:R1:W2:Y:S03]  /*17f0*/  LDS.64 R80, [R2+UR4] ;  /* 0x0000000402507984 */ /* 0x0002a60008000a00 */
.L_x_18507:
[----:B------:R-:W-:Y:S05]  /*1800*/  BSYNC.RECONVERGENT B0 ;  /* 0x0000000000007941 */ /* 0x000fea0003800200 */
.L_x_18506:
[----:B------:R-:W0:Y:S01]  /*1810*/  SHFL.DOWN PT, R85, R86, 0x2, 0x1f ;  /* 0x08401f0056557f89 */ /* 0x000e2200000e0000 */
[----:B------:R-:W-:Y:S02]  /*1820*/  I2FP.F32.U32 R89, R86 ;  /* 0x0000005600597245 */ /* 0x000fe40000201000 */
[----:B------:R-:W-:Y:S01]  /*1830*/  ISETP.NE.AND P1, PT, R0, RZ, PT ;  /* 0x000000ff0000720c */ /* 0x000fe20003f25270 */
[----:B--2---:R-:W2:Y:S01]  /*1840*/  SHFL.DOWN PT, R87, R80, 0x2, 0x1f ;  /* 0x08401f0050577f89 */ /* 0x004ea200000e0000 */
[----:B------:R-:W-:Y:S02]  /*1850*/  ISETP.NE.AND P0, PT, RZ, UR17, PT ;  /* 0x00000011ff007c0c */ /* 0x000fe4000bf05270 */
[----:B-----5:R-:W-:Y:S01]  /*1860*/  R2UR UR4, R3 ;  /* 0x00000000030472ca */ /* 0x020fe200000e0000 */
[----:B------:R-:W3:-:S12]  /*1870*/  SHFL.DOWN PT, R84, R81, 0x2, 0x1f ;  /* 0x08401f0051547f89 */ /* 0x000ed800000e0000 */
[----:B------:R-:W-:Y:S01]  /*1880*/  UISETP.GE.AND UP1, UPT, UR4, 0x1, UPT ;  /* 0x000000010400788c */ /* 0x000fe2000bf26270 */
[----:B0-----:R-:W-:Y:S02]  /*1890*/  IADD3 R82, PT, PT, R85, R86, RZ ;  /* 0x0000005655527210 */ /* 0x001fe40007ffe0ff */
[----:B------:R-:W-:Y:S02]  /*18a0*/  I2FP.F32.S32 R85, R85 ;  /* 0x0000005500557245 */ /* 0x000fe40000201400 */
[----:B-1----:R-:W-:Y:S01]  /*18b0*/  I2FP.F32.S32 R2, R82 ;  /* 0x0000005200027245 */ /* 0x002fe20000201400 */
[C---:B--2---:R-:W-:Y:S02]  /*18c0*/  FADD.FTZ R88, -R87.reuse, R80 ;  /* 0x0000005057587221 */ /* 0x044fe40000010100 */
[----:B------:R-:W-:Y:S01]  /*18d0*/  FMUL.FTZ R90, R87, R85 ;  /* 0x00000055575a7220 */ /* 0x000fe20000410000 */
[----:B------:R-:W0:Y:S01]  /*18e0*/  MUFU.RCP R83, R2 ;  /* 0x0000000200537308 */ /* 0x000e220000001000 */
[----:B------:R-:W1:Y:S01]  /*18f0*/  SHFL.DOWN PT, R87, R82, 0x1, 0x1f ;  /* 0x08201f0052577f89 */ /* 0x000e6200000e0000 */
[----:B------:R-:W-:Y:S01]  /*1900*/  FMUL.FTZ R88, R88, R88 ;  /* 0x0000005858587220 */ /* 0x000fe20000410000 */
[----:B------:R-:W-:Y:S01]  /*1910*/  FFMA.FTZ R90, R89, R80, R90 ;  /* 0x00000050595a7223 */ /* 0x000fe2000001005a */
[----:B---3--:R-:W-:-:S02]  /*1920*/  FADD.FTZ R84, R84, R81 ;  /* 0x0000005154547221 */ /* 0x008fc40000010000 */
[----:B------:R-:W-:-:S04]  /*1930*/  FMUL.FTZ R88, R88, R89 ;  /* 0x0000005958587220 */ /* 0x000fc80000410000 */
[----:B------:R-:W-:Y:S01]  /*1940*/  FMUL.FTZ R88, R88, R85 ;  /* 0x0000005558587220 */ /* 0x000fe20000410000 */
[----:B0-----:R-:W-:-:S03]  /*1950*/  FMUL.FTZ R89, R83, R90 ;  /* 0x0000005a53597220 */ /* 0x001fc60000410000 */
[----:B------:R-:W-:Y:S02]  /*1960*/  FFMA.FTZ R84, R83, R88, R84 ;  /* 0x0000005853547223 */ /* 0x000fe40000010054 */
[----:B------:R-:W0:Y:S01]  /*1970*/  SHFL.DOWN PT, R80, R89, 0x1, 0x1f ;  /* 0x08201f0059507f89 */ /* 0x000e2200000e0000 */
[----:B-1----:R-:W-:-:S03]  /*1980*/  IADD3 R83, PT, PT, R82, R87, RZ ;  /* 0x0000005752537210 */ /* 0x002fc60007ffe0ff */
        /* <DEDUP_REMOVED lines=9> */
[----:B------:R-:W-:-:S03]  /*1a20*/  FFMA.FTZ R2, R2, R89, R91 ;  /* 0x0000005902027223 */ /* 0x000fc6000001005b */
[----:B------:R-:W-:Y:S01]  /*1a30*/  FMUL.FTZ R85, R85, R87 ;  /* 0x0000005755557220 */ /* 0x000fe20000410000 */
[C---:B--2---:R-:W-:Y:S02]  /*1a40*/  FMUL.FTZ R84, R83.reuse, R2 ;  /* 0x0000000253547220 */ /* 0x044fe40000410000 */
[----:B------:R-:W0:Y:S01]  /*1a50*/  LDC R2, c[0x0][0x448] ;  /* 0x00011200ff027b82 */ /* 0x000e220000000800 */
[----:B------:R-:W-:-:S03]  /*1a60*/  FFMA.FTZ R85, R83, R85, R80 ;  /* 0x0000005553557223 */ /* 0x000fc60000010050 */
[----:B------:R-:W1:Y:S04]  /*1a70*/  SHFL.IDX PT, R84, R84, RZ, 0x1f ;  /* 0x00001fff54547589 */ /* 0x000e6800000e0000 */
[----:B------:R-:W0:Y:S01]  /*1a80*/  SHFL.IDX PT, R85, R85, RZ, 0x1f ;  /* 0x00001fff55557589 */ /* 0x000e2200000e0000 */
[----:B------:R-:W2:Y:S08]  /*1a90*/  @!P1 LDC.64 R82, c[0x0][0x3c0] ;  /* 0x0000f000ff529b82 */ /* 0x000eb00000000a00 */
[----:B------:R-:W3:Y:S01]  /*1aa0*/  @!P1 LDC.64 R80, c[0x0][0x3c8] ;  /* 0x0000f200ff509b82 */ /* 0x000ee20000000a00 */
[----:B-1----:R-:W-:Y:S01]  /*1ab0*/  FMUL.FTZ R86, R84, R84 ;  /* 0x0000005454567220 */ /* 0x002fe20000410000 */
[----:B0-----:R-:W-:-:S04]  /*1ac0*/  FFMA.FTZ R2, R85, UR20, R2 ;  /* 0x0000001455027c23 */ /* 0x001fc80008010002 */
[----:B------:R-:W-:Y:S02]  /*1ad0*/  FSEL R87, R86, RZ, P0 ;  /* 0x000000ff56577208 */ /* 0x000fe40000000000 */
[----:B------:R-:W-:-:S03]  /*1ae0*/  MOV R85, UR7 ;  /* 0x0000000700557c02 */ /* 0x000fc60008000f00 */
[----:B------:R-:W-:Y:S01]  /*1af0*/  FADD.FTZ R2, R2, R87 ;  /* 0x0000005702027221 */ /* 0x000fe20000010000 */
[----:B------:R-:W-:Y:S01]  /*1b00*/  MOV R87, UR7 ;  /* 0x0000000700577c02 */ /* 0x000fe20008000f00 */
[----:B--2---:R-:W-:-:S04]  /*1b10*/  @!P1 IMAD.WIDE R82, R85, 0x4, R82 ;  /* 0x0000000455529825 */ /* 0x004fc800078e0252 */
[----:B------:R-:W0:Y:S01]  /*1b20*/  MUFU.RSQ R2, R2 ;  /* 0x0000000200027308 */ /* 0x000e220000001400 */
[----:B---3--:R-:W-:Y:S01]  /*1b30*/  @!P1 IMAD.WIDE R80, R87, 0x4, R80 ;  /* 0x0000000457509825 */ /* 0x008fe200078e0250 */
[----:B------:R1:W-:Y:S04]  /*1b40*/  @!P1 STG.E desc[UR14][R82.64], R84 ;  /* 0x0000005452009986 */ /* 0x0003e8000c10190e */
[----:B0-----:R1:W-:Y:S01]  /*1b50*/  @!P1 STG.E desc[UR14][R80.64], R2 ;  /* 0x0000000250009986 */ /* 0x0013e2000c10190e */
[----:B------:R-:W-:Y:S05]  /*1b60*/  BRA.U !UP1, `(.L_x_18508) ;  /* 0x0000000509847547 */ /* 0x000fea000b800000 */
[----:B------:R-:W-:Y:S01]  /*1b70*/  UIADD3 UR4, UPT, UPT, UR4, -0x1, URZ ;  /* 0xffffffff04047890 */ /* 0x000fe2000fffe0ff */
[----:B-1----:R-:W0:Y:S01]  /*1b80*/  LDC.64 R80, c[0x0][0x428] ;  /* 0x00010a00ff507b82 */ /* 0x002e220000000a00 */
[----:B------:R-:W-:Y:S02]  /*1b90*/  FSEL R3, R84, RZ, !P0 ;  /* 0x000000ff54037208 */ /* 0x000fe40004000000 */
[----:B------:R-:W-:-:S03]  /*1ba0*/  UIMAD UR4, UR4, UR16, URZ ;  /* 0x00000010040472a4 */ /* 0x000fc6000f8e02ff */
[C---:B------:R-:W-:Y:S01]  /*1bb0*/  FADD.FTZ R76, -R3.reuse, R76 ;  /* 0x0000004c034c7221 */ /* 0x040fe20000010100 */
        /* <DEDUP_REMOVED lines=25> */
[----:B------:R-:W-:Y:S01]  /*1d50*/  MOV R59, UR5 ;  /* 0x00000005003b7c02 */ /* 0x000fe20008000f00 */
[C---:B------:R-:W-:Y:S01]  /*1d60*/  FMUL.FTZ R76, R2.reuse, R76 ;  /* 0x0000004c024c7220 */ /* 0x040fe20000410000 */
[C---:B------:R-:W-:Y:S01]  /*1d70*/  FMUL.FTZ R77, R2.reuse, R77 ;  /* 0x0000004d024d7220 */ /* 0x040fe20000410000 */
[C---:B------:R-:W-:Y:S01]  /*1d80*/  FMUL.FTZ R78, R2.reuse, R78 ;  /* 0x0000004e024e7220 */ /* 0x040fe20000410000 */
[----:B------:R-:W-:Y:S01]  /*1d90*/  LEA.HI.SX32 R59, R59, R0, 0x1e ;  /* 0x000000003b3b7211 */ /* 0x000fe200078ff2ff */
[C---:B------:R-:W-:Y:S01]  /*1da0*/  FMUL.FTZ R79, R2.reuse, R79 ;  /* 0x0000004f024f7220 */ /* 0x040fe20000410000 */
[C---:B------:R-:W-:Y:S01]  /*1db0*/  FMUL.FTZ R72, R2.reuse, R72 ;  /* 0x0000004802487220 */ /* 0x040fe20000410000 */
[C---:B------:R-:W-:Y:S01]  /*1dc0*/  FMUL.FTZ R73, R2.reuse, R73 ;  /* 0x0000004902497220 */ /* 0x040fe20000410000 */
[----:B------:R-:W-:Y:S01]  /*1dd0*/  IADD3 R85, PT, PT, R59, 0x80, RZ ;  /* 0x000000803b557810 */ /* 0x000fe20007ffe0ff */
[C---:B------:R-:W-:Y:S01]  /*1de0*/  FMUL.FTZ R74, R2.reuse, R74 ;  /* 0x0000004a024a7220 */ /* 0x040fe20000410000 */
[----:B------:R-:W-:Y:S01]  /*1df0*/  FMUL.FTZ R75, R2, R75 ;  /* 0x0000004b024b7220 */ /* 0x000fe20000410000 */
[----:B------:R-:W-:Y:S01]  /*1e00*/  FFMA.FTZ R76, R76, R4, R28 ;  /* 0x000000044c4c7223 */ /* 0x000fe2000001001c */
[----:B------:R-:W-:Y:S01]  /*1e10*/  FFMA.FTZ R77, R77, R5, R29 ;  /* 0x000000054d4d7223 */ /* 0x000fe2000001001d */
[----:B------:R-:W-:Y:S01]  /*1e20*/  FFMA.FTZ R78, R78, R6, R30 ;  /* 0x000000064e4e7223 */ /* 0x000fe2000001001e */
[----:B------:R-:W-:Y:S01]  /*1e30*/  FFMA.FTZ R79, R79, R7, R31 ;  /* 0x000000074f4f7223 */ /* 0x000fe2000001001f */
[C---:B0-----:R-:W-:Y:S01]  /*1e40*/  IMAD.WIDE.U32 R86, R59.reuse, 0x10, R80 ;  /* 0x000000103b567825 */ /* 0x041fe200078e0050 */
[----:B------:R-:W-:-:S03]  /*1e50*/  IADD3 R83, PT, PT, R59, 0x100, RZ ;  /* 0x000001003b537810 */ /* 0x000fc60007ffe0ff */
[C---:B------:R-:W-:Y:S01]  /*1e60*/  FMUL.FTZ R68, R2.reuse, R68 ;  /* 0x0000004402447220 */ /* 0x040fe20000410000 */
[C---:B------:R-:W-:Y:S01]  /*1e70*/  FMUL.FTZ R69, R2.reuse, R69 ;  /* 0x0000004502457220 */ /* 0x040fe20000410000 */
[C---:B------:R-:W-:Y:S01]  /*1e80*/  FMUL.FTZ R70, R2.reuse, R70 ;  /* 0x0000004602467220 */ /* 0x040fe20000410000 */
[C---:B------:R-:W-:Y:S01]  /*1e90*/  FMUL.FTZ R71, R2.reuse, R71 ;  /* 0x0000004702477220 */ /* 0x040fe20000410000 */
[C---:B------:R-:W-:Y:S01]  /*1ea0*/  IADD3 R89, PT, PT, R59.reuse, 0x180, RZ ;  /* 0x000001803b597810 */ /* 0x040fe20007ffe0ff */
[C---:B------:R-:W-:Y:S01]  /*1eb0*/  FMUL.FTZ R64, R2.reuse, R64 ;  /* 0x0000004002407220 */ /* 0x040fe20000410000 */
[C---:B------:R-:W-:Y:S01]  /*1ec0*/  IADD3 R91, PT, PT, R59.reuse, 0x200, RZ ;  /* 0x000002003b5b7810 */ /* 0x040fe20007ffe0ff */
[C---:B------:R-:W-:Y:S01]  /*1ed0*/  FMUL.FTZ R65, R2.reuse, R65 ;  /* 0x0000004102417220 */ /* 0x040fe20000410000 */
[C---:B------:R-:W-:Y:S01]  /*1ee0*/  FMUL.FTZ R66, R2.reuse, R66 ;  /* 0x0000004202427220 */ /* 0x040fe20000410000 */
[C---:B------:R-:W-:Y:S01]  /*1ef0*/  FMUL.FTZ R67, R2.reuse, R67 ;  /* 0x0000004302437220 */ /* 0x040fe20000410000 */
[----:B------:R-:W-:Y:S01]  /*1f00*/  IADD3 R59, PT, PT, R59, 0x280, RZ ;  /* 0x000002803b3b7810 */ /* 0x000fe20007ffe0ff */
        /* <DEDUP_REMOVED lines=11> */
[----:B------:R-:W-:Y:S01]  /*1fc0*/  FFMA.FTZ R74, R74, R10, R34 ;  /* 0x0000000a4a4a7223 */ /* 0x000fe20000010022 */
[----:B------:R-:W-:Y:S01]  /*1fd0*/  FFMA.FTZ R75, R75, R11, R35 ;  /* 0x0000000b4b4b7223 */ /* 0x000fe20000010023 */
[----:B------:R0:W-:Y:S01]  /*1fe0*/  STG.E.128 desc[UR14][R86.64], R76 ;  /* 0x0000004c56007986 */ /* 0x0001e2000c101d0e */
[----:B------:R-:W-:-:S04]  /*1ff0*/  IMAD.WIDE.U32 R82, R83, 0x10, R80 ;  /* 0x0000001053527825 */ /* 0x000fc800078e0050 */
        /* <DEDUP_REMOVED lines=15> */
[----:B------:R2:W-:Y:S01]  /*20f0*/  STG.E.128 desc[UR14][R84.64], R72 ;  /* 0x0000004854007986 */ /* 0x0005e2000c101d0e */
[----:B0-----:R-:W-:-:S03]  /*2100*/  IMAD.WIDE.U32 R78, R89, 0x10, R80 ;  /* 0x00000010594e7825 */ /* 0x001fc600078e0050 */
[----:B------:R2:W-:Y:S01]  /*2110*/  STG.E.128 desc[UR14][R82.64], R68 ;  /* 0x0000004452007986 */ /* 0x0005e2000c101d0e */
[----:B------:R-:W-:-:S03]  /*2120*/  IMAD.WIDE.U32 R76, R91, 0x10, R80 ;  /* 0x000000105b4c7825 */ /* 0x000fc600078e0050 */
[----:B------:R2:W-:Y:S01]  /*2130*/  STG.E.128 desc[UR14][R78.64], R64 ;  /* 0x000000404e007986 */ /* 0x0005e2000c101d0e */
[----:B------:R-:W-:-:S04]  /*2140*/  IMAD.WIDE.U32 R80, R59, 0x10, R80 ;  /* 0x000000103b507825 */ /* 0x000fc800078e0050 */
[----:B------:R-:W-:Y:S01]  /*2150*/  FFMA.FTZ R59, R3, R27, R51 ;  /* 0x0000001b033b7223 */ /* 0x000fe20000010033 */
[----:B------:R2:W-:Y:S04]  /*2160*/  STG.E.128 desc[UR14][R76.64], R60 ;  /* 0x0000003c4c007986 */ /* 0x0005e8000c101d0e */
[----:B------:R2:W-:Y:S02]  /*2170*/  STG.E.128 desc[UR14][R80.64], R56 ;  /* 0x0000003850007986 */ /* 0x0005e4000c101d0e */
.L_x_18508:
[----:B------:R-:W-:Y:S02]  /*2180*/  UIADD3 UR7, UPT, UPT, UR7, UR22, URZ ;  /* 0x0000001607077290 */ /* 0x000fe4000fffe0ff */
[----:B------:R-:W-:Y:S02]  /*2190*/  UPLOP3.LUT UP0, UPT, UPT, UPT, UP0, 0x40, 0x4 ;  /* 0x000000000004789c */ /* 0x000fe40003f0e800 */
[----:B------:R-:W-:-:S09]  /*21a0*/  UISETP.GE.AND UP1, UPT, UR7, UR23, UPT ;  /* 0x000000170700728c */ /* 0x000fd2000bf26270 */
[----:B------:R-:W-:Y:S05]  /*21b0*/  BRA.U !UP1, `(.L_x_18509) ;  /* 0xffffffe109747547 */ /* 0x000fea000b83ffff */
[----:B------:R-:W-:Y:S05]  /*21c0*/  EXIT ;  /* 0x000000000000794d */ /* 0x000fea0003800000 */
.L_x_18510:
        /* <DEDUP_REMOVED lines=11> */
.L_x_20878:


//--------------------- .text._ZN10layer_norm13ln_fwd_kernelINS_13Kernel_traitsIfffffjLj3072ELj1ELj1ELj4ELj16ENS_18Kernel_traits_baseILj3072EfffffjLj128EEEEELb0ELb1ELb0ELb0EEEvNS_9FwdParamsE --------------------------
	.section	.text._ZN10layer_norm13ln_fwd_kernelINS_13Kernel_traitsIfffffjLj3072ELj1ELj1ELj4ELj16ENS_18Kernel_traits_baseILj3072EfffffjLj128EEEEELb0ELb1ELb0ELb0EEEvNS_9FwdParamsE,"ax",@progbits
	.align	128
        .global         _ZN10layer_norm13ln_fwd_kernelINS_13Kernel_traitsIfffffjLj3072ELj1ELj1ELj4ELj16ENS_18Kernel_traits_baseILj3072EfffffjLj128EEEEELb0ELb1ELb0ELb0EEEvNS_9FwdParamsE
        .type           _ZN10layer_norm13ln_fwd_kernelINS_13Kernel_traitsIfffffjLj3072ELj1ELj1ELj4ELj16ENS_18Kernel_traits_baseILj3072EfffffjLj128EEEEELb0ELb1ELb0ELb0EEEvNS_9FwdParamsE,@function
        .size           _ZN10layer_norm13ln_fwd_kernelINS_13Kernel_traitsIfffffjLj3072ELj1ELj1ELj4ELj16ENS_18Kernel_traits_baseILj3072EfffffjLj128EEEEELb0ELb1ELb0ELb0EEEvNS_9FwdParamsE,(.L_x_20879 - _ZN10layer_norm13ln_fwd_kernelINS_13Kernel_traitsIfffffjLj3072ELj1ELj1ELj4ELj16ENS_18Kernel_traits_baseILj3072EfffffjLj128EEEEELb0ELb1ELb0ELb0EEEvNS_9FwdParamsE)
        .other          _ZN10layer_norm13ln_fwd_kernelINS_13Kernel_traitsIfffffjLj3072ELj1ELj1ELj4ELj16ENS_18Kernel_traits_baseILj3072EfffffjLj128EEEEELb0ELb1ELb0ELb0EEEvNS_9FwdParamsE,@"STO_CUDA_ENTRY STV_DEFAULT"
_ZN10layer_norm13ln_fwd_kernelINS_13Kernel_traitsIfffffjLj3072ELj1ELj1ELj4ELj16ENS_18Kernel_traits_baseILj3072EfffffjLj128EEEEELb0ELb1ELb0ELb0EEEvNS_9FwdParamsE:
.text._ZN10layer_norm13ln_fwd_kernelINS_13Kernel_traitsIfffffjLj3072ELj1ELj1ELj4ELj16ENS_18Kernel_traits_baseILj3072EfffffjLj128EEEEELb0ELb1ELb0ELb0EEEvNS_9FwdParamsE:
        /* <DEDUP_REMOVED lines=30> */
[----:B------:R0:W5:Y:S02]  /*01e0*/  @P1 LDG.E.128 R20, desc[UR8][R80.64] ;  /* 0x0000000850141981 */ /* 0x000164000c1e1d00 */
[----:B------:R-:W4:Y:S01]  /*01f0*/  @P2 LDC.64 R88, c[0x0][0x438] ;  /* 0x00010e00ff582b82 */ /* 0x000f220000000a00 */
[----:B-1----:R-:W-:-:S05]  /*0200*/  @P1 IMAD.WIDE.U32 R82, R71, 0x10, R82 ;  /* 0x0000001047521825 */ /* 0x002fca00078e0052 */
[----:B------:R0:W5:Y:S02]  /*0210*/  @P1 LDG.E.128 R24, desc[UR8][R82.64] ;  /* 0x0000000852181981 */ /* 0x000164000c1e1d00 */
[----:B------:R-:W1:Y:S01]  /*0220*/  @P2 LDC.64 R90, c[0x0][0x3e8] ;  /* 0x0000fa00ff5a2b82 */ /* 0x000e620000000a00 */
[C---:B--2---:R-:W-:Y:S01]  /*0230*/  @P1 IMAD.WIDE.U32 R84, R71.reuse, 0x10, R84 ;  /* 0x0000001047541825 */ /* 0x044fe200078e0054 */
[----:B------:R-:W-:-:S04]  /*0240*/  @P1 IADD3 R71, PT, PT, R71, 0x80, RZ ;  /* 0x0000008047471810 */ /* 0x000fc80007ffe0ff */
[----:B------:R0:W5:Y:S02]  /*0250*/  @P1 LDG.E.128 R28, desc[UR8][R84.64] ;  /* 0x00000008541c1981 */ /* 0x000164000c1e1d00 */
[----:B------:R-:W2:Y:S08]  /*0260*/  @P3 LDC.64 R92, c[0x0][0x3d0] ;  /* 0x0000f400ff5c3b82 */ /* 0x000eb00000000a00 */
[----:B------:R-:W0:Y:S08]  /*0270*/  @P3 LDC.64 R94, c[0x0][0x438] ;  /* 0x00010e00ff5e3b82 */ /* 0x000e300000000a00 */
[----:B------:R-:W0:Y:S08]  /*0280*/  @P3 LDC.64 R96, c[0x0][0x3e8] ;  /* 0x0000fa00ff603b82 */ /* 0x000e300000000a00 */
[----:B------:R-:W0:Y:S08]  /*0290*/  @P4 LDC.64 R72, c[0x0][0x3d0] ;  /* 0x0000f400ff484b82 */ /* 0x000e300000000a00 */
[----:B------:R-:W0:Y:S08]  /*02a0*/  @P4 LDC.64 R68, c[0x0][0x438] ;  /* 0x00010e00ff444b82 */ /* 0x000e300000000a00 */
[----:B------:R-:W0:Y:S01]  /*02b0*/  @P4 LDC.64 R4, c[0x0][0x3e8] ;  /* 0x0000fa00ff044b82 */ /* 0x000e220000000a00 */
[----:B---3--:R-:W-:-:S04]  /*02c0*/  @P2 IMAD.WIDE.U32 R86, R71, 0x10, R86 ;  /* 0x0000001047562825 */ /* 0x008fc800078e0056 */
[C---:B----4-:R-:W-:Y:S01]  /*02d0*/  @P2 IMAD.WIDE.U32 R88, R71.reuse, 0x10, R88 ;  /* 0x0000001047582825 */ /* 0x050fe200078e0058 */
[----:B------:R3:W5:Y:S02]  /*02e0*/  @P2 LDG.E.128 R32, desc[UR8][R86.64] ;  /* 0x0000000856202981 */ /* 0x000764000c1e1d00 */
[----:B------:R-:W4:Y:S01]  /*02f0*/  @P0 LDC.64 R74, c[0x0][0x3d0] ;  /* 0x0000f400ff4a0b82 */ /* 0x000f220000000a00 */
[C---:B-1----:R-:W-:Y:S01]  /*0300*/  @P2 IMAD.WIDE.U32 R90, R71.reuse, 0x10, R90 ;  /* 0x00000010475a2825 */ /* 0x042fe200078e005a */
[----:B------:R-:W-:Y:S01]  /*0310*/  @P2 IADD3 R71, PT, PT, R71, 0x80, RZ ;  /* 0x0000008047472810 */ /* 0x000fe20007ffe0ff */
[----:B------:R3:W5:Y:S04]  /*0320*/  @P2 LDG.E.128 R36, desc[UR8][R88.64] ;  /* 0x0000000858242981 */ /* 0x000768000c1e1d00 */
[C---:B--2---:R-:W-:Y:S01]  /*0330*/  @P3 IMAD.WIDE.U32 R92, R71.reuse, 0x10, R92 ;  /* 0x00000010475c3825 */ /* 0x044fe200078e005c */
[----:B------:R3:W5:Y:S01]  /*0340*/  @P2 LDG.E.128 R40, desc[UR8][R90.64] ;  /* 0x000000085a282981 */ /* 0x000762000c1e1d00 */
[----:B------:R-:W1:Y:S02]  /*0350*/  @P0 LDC.64 R76, c[0x0][0x438] ;  /* 0x00010e00ff4c0b82 */ /* 0x000e640000000a00 */
[C---:B0-----:R-:W-:Y:S01]  /*0360*/  @P3 IMAD.WIDE.U32 R94, R71.reuse, 0x10, R94 ;  /* 0x00000010475e3825 */ /* 0x041fe200078e005e */
[----:B------:R3:W5:Y:S03]  /*0370*/  @P3 LDG.E.128 R44, desc[UR8][R92.64] ;  /* 0x000000085c2c3981 */ /* 0x000766000c1e1d00 */
[C---:B------:R-:W-:Y:S01]  /*0380*/  @P3 IMAD.WIDE.U32 R96, R71.reuse, 0x10, R96 ;  /* 0x0000001047603825 */ /* 0x040fe200078e0060 */
[----:B------:R-:W-:Y:S01]  /*0390*/  @P3 IADD3 R71, PT, PT, R71, 0x80, RZ ;  /* 0x0000008047473810 */ /* 0x000fe20007ffe0ff */
[----:B------:R3:W5:Y:S01]  /*03a0*/  @P3 LDG.E.128 R48, desc[UR8][R94.64] ;  /* 0x000000085e303981 */ /* 0x000762000c1e1d00 */
[----:B------:R-:W0:Y:S03]  /*03b0*/  @P0 LDC.64 R78, c[0x0][0x3e8] ;  /* 0x0000fa00ff4e0b82 */ /* 0x000e260000000a00 */
[C---:B------:R-:W-:Y:S01]  /*03c0*/  @P4 IMAD.WIDE.U32 R72, R71.reuse, 0x10, R72 ;  /* 0x0000001047484825 */ /* 0x040fe200078e0048 */
[----:B------:R3:W5:Y:S03]  /*03d0*/  @P3 LDG.E.128 R52, desc[UR8][R96.64] ;  /* 0x0000000860343981 */ /* 0x000766000c1e1d00 */
[C---:B------:R-:W-:Y:S01]  /*03e0*/  @P4 IMAD.WIDE.U32 R68, R71.reuse, 0x10, R68 ;  /* 0x0000001047444825 */ /* 0x040fe200078e0044 */
[----:B------:R3:W5:Y:S03]  /*03f0*/  @P4 LDG.E.128 R56, desc[UR8][R72.64] ;  /* 0x0000000848384981 */ /* 0x000766000c1e1d00 */
[----:B------:R-:W-:Y:S01]  /*0400*/  @P4 IMAD.WIDE.U32 R4, R71, 0x10, R4 ;  /* 0x0000001047044825 */ /* 0x000fe200078e0004 */
[----:B------:R3:W5:Y:S03]  /*0410*/  @P4 LDG.E.128 R60, desc[UR8][R68.64] ;  /* 0x00000008443c4981 */ /* 0x000766000c1e1d00 */
[C---:B----4-:R-:W-:Y:S01]  /*0420*/  @P0 IMAD.WIDE.U32 R74, R9.reuse, 0x10, R74 ;  /* 0x00000010094a0825 */ /* 0x050fe200078e004a */
[----:B------:R3:W5:Y:S03]  /*0430*/  @P4 LDG.E.128 R64, desc[UR8][R4.64] ;  /* 0x0000000804404981 */ /* 0x000766000c1e1d00 */
[----:B-1----:R-:W-:-:S04]  /*0440*/  @P0 IMAD.WIDE.U32 R76, R9, 0x10, R76 ;  /* 0x00000010094c0825 */ /* 0x002fc800078e004c */
[----:B0-----:R-:W-:Y:S01]  /*0450*/  @P0 IMAD.WIDE.U32 R78, R9, 0x10, R78 ;  /* 0x00000010094e0825 */ /* 0x001fe200078e004e */
[----:B------:R3:W5:Y:S04]  /*0460*/  @P0 LDG.E.128 R12, desc[UR8][R76.64] ;  /* 0x000000084c0c0981 */ /* 0x000768000c1e1d00 */
[----:B------:R3:W5:Y:S04]  /*0470*/  @P0 LDG.E.128 R8, desc[UR8][R74.64] ;  /* 0x000000084a080981 */ /* 0x000768000c1e1d00 */
[----:B------:R3:W5:Y:S01]  /*0480*/  @P0 LDG.E.128 R16, desc[UR8][R78.64] ;  /* 0x000000084e100981 */ /* 0x000762000c1e1d00 */
[----:B------:R-:W-:-:S02]  /*0490*/  ISETP.GE.U32.AND P0, PT, R7, 0x300, PT ;  /* 0x000003000700780c */ /* 0x000fc40003f06070 */
[----:B------:R-:W-:-:S11]  /*04a0*/  @P4 IADD3 R71, PT, PT, R71, 0x80, RZ ;  /* 0x0000008047474810 */ /* 0x000fd60007ffe0ff */
[----:B---3--:R-:W-:Y:S05]  /*04b0*/  @!P0 BRA `(.L_x_18513) ;  /* 0x0000000400188947 */ /* 0x008fea0003800000 */
[----:B------:R-:W0:Y:S08]  /*04c0*/  LDC.64 R68, c[0x0][0x3d0] ;  /* 0x0000f400ff447b82 */ /* 0x000e300000000a00 */
[----:B------:R-:W1:Y:S08]  /*04d0*/  LDC.64 R72, c[0x0][0x438] ;  /* 0x00010e00ff487b82 */ /* 0x000e700000000a00 */
[----:B------:R-:W2:Y:S01]  /*04e0*/  LDC.64 R76, c[0x0][0x3e8] ;  /* 0x0000fa00ff4c7b82 */ /* 0x000ea20000000a00 */
[----:B0-----:R-:W-:-:S04]  /*04f0*/  IMAD.WIDE.U32 R68, R71, 0x10, R68 ;  /* 0x0000001047447825 */ /* 0x001fc800078e0044 */
[----:B-1----:R-:W-:-:S06]  /*0500*/  IMAD.WIDE.U32 R72, R71, 0x10, R72 ;  /* 0x0000001047487825 */ /* 0x002fcc00078e0048 */
[----:B------:R-:W5:Y:S01]  /*0510*/  LDG.E.128 R72, desc[UR8][R72.64] ;  /* 0x0000000848487981 */ /* 0x000f62000c1e1d00 */
[----:B--2---:R-:W-:-:S03]  /*0520*/  IMAD.WIDE.U32 R76, R71, 0x10, R76 ;  /* 0x00000010474c7825 */ /* 0x004fc600078e004c */
[----:B------:R-:W5:Y:S04]  /*0530*/  LDG.E.128 R68, desc[UR8][R68.64] ;  /* 0x0000000844447981 */ /* 0x000f68000c1e1d00 */
[----:B------:R-:W5:Y:S01]  /*0540*/  LDG.E.128 R76, desc[UR8][R76.64] ;  /* 0x000000084c4c7981 */ /* 0x000f62000c1e1d00 */
[----:B------:R-:W-:Y:S05]  /*0550*/  BRA `(.L_x_18513) ;  /* 0x0000000000f07947 */ /* 0x000fea0003800000 */
.L_x_18512:
[C---:B------:R-:W-:Y:S02]  /*0560*/  ISETP.GE.U32.AND P1, PT, R7.reuse, 0x100, PT ;  /* 0x000001000700780c */ /* 0x040fe40003f26070 */
[C---:B------:R-:W-:Y:S02]  /*0570*/  ISETP.GE.U32.AND P2, PT, R7.reuse, 0x180, PT ;  /* 0x000001800700780c */ /* 0x040fe40003f46070 */
[C---:B------:R-:W-:Y:S02]  /*0580*/  ISETP.GE.U32.AND P3, PT, R7.reuse, 0x200, PT ;  /* 0x000002000700780c */ /* 0x040fe40003f66070 */
[C---:B------:R-:W-:Y:S02]  /*0590*/  ISETP.GE.U32.AND P4, PT, R7.reuse, 0x280, PT ;  /* 0x000002800700780c */ /* 0x040fe40003f86070 */
[----:B------:R-:W-:Y:S02]  /*05a0*/  ISETP.GE.U32.AND P0, PT, R7, 0x80, PT ;  /* 0x000000800700780c */ /* 0x000fe40003f06070 */
[----:B------:R-:W-:-:S02]  /*05b0*/  MOV R93, R9 ;  /* 0x00000009005d7202 */ /* 0x000fc40000000f00 */
[----:B------:R-:W-:Y:S01]  /*05c0*/  ISETP.GE.U32.AND P5, PT, R7, 0x300, PT ;  /* 0x000003000700780c */ /* 0x000fe20003fa6070 */
[----:B------:R-:W0:Y:S08]  /*05d0*/  @P1 LDC.64 R4, c[0x0][0x3d0] ;  /* 0x0000f400ff041b82 */ /* 0x000e300000000a00 */
[----:B------:R-:W1:Y:S01]  /*05e0*/  @P1 LDC.64 R12, c[0x0][0x3e8] ;  /* 0x0000fa00ff0c1b82 */ /* 0x000e620000000a00 */
[----:B------:R-:W-:-:S07]  /*05f0*/  @P0 LOP3.LUT R93, R9, 0x80, RZ, 0xfc, !PT ;  /* 0x00000080095d0812 */ /* 0x000fce00078efcff */
[----:B------:R-:W2:Y:S08]  /*0600*/  @P2 LDC.64 R26, c[0x0][0x3d0] ;  /* 0x0000f400ff1a2b82 */ /* 0x000eb00000000a00 */
[----:B------:R-:W3:Y:S01]  /*0610*/  @P2 LDC.64 R36, c[0x0][0x3e8] ;  /* 0x0000fa00ff242b82 */ /* 0x000ee20000000a00 */
[----:B0-----:R-:W-:-:S05]  /*0620*/  @P1 IMAD.WIDE.U32 R4, R93, 0x10, R4 ;  /* 0x000000105d041825 */ /* 0x001fca00078e0004 */
[----:B------:R-:W5:Y:S02]  /*0630*/  @P1 LDG.E.128 R20, desc[UR8][R4.64] ;  /* 0x0000000804141981 */ /* 0x000f64000c1e1d00 */
[----:B------:R-:W0:Y:S01]  /*0640*/  @P3 LDC.64 R50, c[0x0][0x3d0] ;  /* 0x0000f400ff323b82 */ /* 0x000e220000000a00 */
[C---:B-1----:R-:W-:Y:S01]  /*0650*/  @P1 IMAD.WIDE.U32 R12, R93.reuse, 0x10, R12 ;  /* 0x000000105d0c1825 */ /* 0x042fe200078e000c */
[----:B------:R-:W-:-:S06]  /*0660*/  @P1 IADD3 R93, PT, PT, R93, 0x80, RZ ;  /* 0x000000805d5d1810 */ /* 0x000fcc0007ffe0ff */
[----:B------:R-:W1:Y:S01]  /*0670*/  @P3 LDC.64 R60, c[0x0][0x3e8] ;  /* 0x0000fa00ff3c3b82 */ /* 0x000e620000000a00 */
[C---:B--2---:R-:W-:Y:S01]  /*0680*/  @P2 IMAD.WIDE.U32 R38, R93.reuse, 0x10, R26 ;  /* 0x000000105d262825 */ /* 0x044fe200078e001a */
[----:B------:R-:W5:Y:S06]  /*0690*/  @P1 LDG.E.128 R28, desc[UR8][R12.64] ;  /* 0x000000080c1c1981 */ /* 0x000f6c000c1e1d00 */
[----:B------:R-:W2:Y:S01]  /*06a0*/  @P4 LDC.64 R62, c[0x0][0x3d0] ;  /* 0x0000f400ff3e4b82 */ /* 0x000ea20000000a00 */
[C---:B---3--:R-:W-:Y:S01]  /*06b0*/  @P2 IMAD.WIDE.U32 R48, R93.reuse, 0x10, R36 ;  /* 0x000000105d302825 */ /* 0x048fe200078e0024 */
[----:B------:R-:W-:Y:S01]  /*06c0*/  @P2 IADD3 R93, PT, PT, R93, 0x80, RZ ;  /* 0x000000805d5d2810 */ /* 0x000fe20007ffe0ff */
[----:B------:R-:W5:Y:S05]  /*06d0*/  @P2 LDG.E.128 R32, desc[UR8][R38.64] ;  /* 0x0000000826202981 */ /* 0x000f6a000c1e1d00 */
[----:B------:R-:W3:Y:S01]  /*06e0*/  @P4 LDC.64 R86, c[0x0][0x3e8] ;  /* 0x0000fa00ff564b82 */ /* 0x000ee20000000a00 */
[C---:B0-----:R-:W-:Y:S01]  /*06f0*/  @P3 IMAD.WIDE.U32 R80, R93.reuse, 0x10, R50 ;  /* 0x000000105d503825 */ /* 0x041fe200078e0032 */
[----:B------:R0:W5:Y:S04]  /*0700*/  @P2 LDG.E.128 R40, desc[UR8][R48.64] ;  /* 0x0000000830282981 */ /* 0x000168000c1e1d00 */
[----:B------:R-:W5:Y:S01]  /*0710*/  @P3 LDG.E.128 R44, desc[UR8][R80.64] ;  /* 0x00000008502c3981 */ /* 0x000f62000c1e1d00 */
[C---:B-1----:R-:W-:Y:S01]  /*0720*/  @P3 IMAD.WIDE.U32 R82, R93.reuse, 0x10, R60 ;  /* 0x000000105d523825 */ /* 0x042fe200078e003c */
[----:B------:R-:W-:Y:S01]  /*0730*/  @P3 IADD3 R93, PT, PT, R93, 0x80, RZ ;  /* 0x000000805d5d3810 */ /* 0x000fe20007ffe0ff */
[----:B------:R-:W1:Y:S03]  /*0740*/  @P0 LDC.64 R14, c[0x0][0x3d0] ;  /* 0x0000f400ff0e0b82 */ /* 0x000e660000000a00 */
[----:B------:R-:W5:Y:S01]  /*0750*/  @P3 LDG.E.128 R52, desc[UR8][R82.64] ;  /* 0x0000000852343981 */ /* 0x000f62000c1e1d00 */
[----:B--2---:R-:W-:-:S04]  /*0760*/  @P4 IMAD.WIDE.U32 R84, R93, 0x10, R62 ;  /* 0x000000105d544825 */ /* 0x004fc800078e003e */
[----:B------:R-:W2:Y:S01]  /*0770*/  @P0 LDC.64 R24, c[0x0][0x3e8] ;  /* 0x0000fa00ff180b82 */ /* 0x000ea20000000a00 */
[----:B------:R-:W5:Y:S01]  /*0780*/  @P4 LDG.E.128 R56, desc[UR8][R84.64] ;  /* 0x0000000854384981 */ /* 0x000f62000c1e1d00 */
[C---:B---3--:R-:W-:Y:S01]  /*0790*/  @P4 IMAD.WIDE.U32 R86, R93.reuse, 0x10, R86 ;  /* 0x000000105d564825 */ /* 0x048fe200078e0056 */
[----:B------:R-:W-:-:S05]  /*07a0*/  @P4 IADD3 R93, PT, PT, R93, 0x80, RZ ;  /* 0x000000805d5d4810 */ /* 0x000fca0007ffe0ff */
[----:B------:R-:W3:Y:S01]  /*07b0*/  @P5 LDC.64 R88, c[0x0][0x3d0] ;  /* 0x0000f400ff585b82 */ /* 0x000ee20000000a00 */
[----:B------:R-:W5:Y:S07]  /*07c0*/  @P4 LDG.E.128 R64, desc[UR8][R86.64] ;  /* 0x0000000856404981 */ /* 0x000f6e000c1e1d00 */
[----:B------:R-:W4:Y:S01]  /*07d0*/  @P5 LDC.64 R90, c[0x0][0x3e8] ;  /* 0x0000fa00ff5a5b82 */ /* 0x000f220000000a00 */
[----:B-1----:R-:W-:-:S04]  /*07e0*/  @P0 IMAD.WIDE.U32 R26, R9, 0x10, R14 ;  /* 0x00000010091a0825 */ /* 0x002fc800078e000e */
[----:B--2---:R-:W-:Y:S01]  /*07f0*/  @P0 IMAD.WIDE.U32 R36, R9, 0x10, R24 ;  /* 0x0000001009240825 */ /* 0x004fe200078e0018 */
[----:B------:R-:W-:Y:S01]  /*0800*/  CS2R R62, SRZ ;  /* 0x00000000003e7805 */ /* 0x000fe2000001ff00 */
[----:B------:R-:W5:Y:S01]  /*0810*/  @P0 LDG.E.128 R8, desc[UR8][R26.64] ;  /* 0x000000081a080981 */ /* 0x000f62000c1e1d00 */
[----:B------:R-:W-:Y:S02]  /*0820*/  CS2R R60, SRZ ;  /* 0x00000000003c7805 */ /* 0x000fe4000001ff00 */
[----:B------:R-:W-:Y:S02]  /*0830*/  CS2R R50, SRZ ;  /* 0x0000000000327805 */ /* 0x000fe4000001ff00 */
[----:B0-----:R-:W-:Y:S01]  /*0840*/  CS2R R48, SRZ ;  /* 0x0000000000307805 */ /* 0x001fe2000001ff00 */
[----:B------:R0:W5:Y:S01]  /*0850*/  @P0 LDG.E.128 R16, desc[UR8][R36.64] ;  /* 0x0000000824100981 */ /* 0x000162000c1e1d00 */
[----:B---3--:R-:W-:Y:S01]  /*0860*/  @P5 IMAD.WIDE.U32 R14, R93, 0x10, R88 ;  /* 0x000000105d0e5825 */ /* 0x008fe200078e0058 */
[----:B------:R-:W-:-:S02]  /*0870*/  CS2R R38, SRZ ;  /* 0x0000000000267805 */ /* 0x000fc4000001ff00 */
[----:B------:R-:W-:Y:S01]  /*0880*/  CS2R R12, SRZ ;  /* 0x00000000000c7805 */ /* 0x000fe2000001ff00 */
[----:B----4-:R-:W-:Y:S01]  /*0890*/  @P5 IMAD.WIDE.U32 R24, R93, 0x10, R90 ;  /* 0x000000105d185825 */ /* 0x010fe200078e005a */
[----:B------:R1:W5:Y:S01]  /*08a0*/  @P5 LDG.E.128 R68, desc[UR8][R14.64] ;  /* 0x000000080e445981 */ /* 0x000362000c1e1d00 */
[----:B0-----:R-:W-:Y:S02]  /*08b0*/  CS2R R36, SRZ ;  /* 0x0000000000247805 */ /* 0x001fe4000001ff00 */
[----:B------:R-:W-:Y:S02]  /*08c0*/  CS2R R26, SRZ ;  /* 0x00000000001a7805 */ /* 0x000fe4000001ff00 */
[----:B------:R-:W-:Y:S01]  /*08d0*/  @P5 CS2R R74, SRZ ;  /* 0x00000000004a5805 */ /* 0x000fe2000001ff00 */
[----:B------:R0:W5:Y:S01]  /*08e0*/  @P5 LDG.E.128 R76, desc[UR8][R24.64] ;  /* 0x00000008184c5981 */ /* 0x000162000c1e1d00 */
[----:B------:R-:W-:Y:S02]  /*08f0*/  @P5 CS2R R72, SRZ ;  /* 0x0000000000485805 */ /* 0x000fe4000001ff00 */
[----:B-1----:R-:W-:-:S02]  /*0900*/  CS2R R14, SRZ ;  /* 0x00000000000e7805 */ /* 0x002fc4000001ff00 */
[----:B0-----:R-:W-:-:S07]  /*0910*/  CS2R R24, SRZ ;  /* 0x0000000000187805 */ /* 0x001fce000001ff00 */
.L_x_18513:
[----:B------:R-:W-:Y:S05]  /*0920*/  BSYNC.RECONVERGENT B0 ;  /* 0x0000000000007941 */ /* 0x000fea0003800200 */
.L_x_18511:
[----:B------:R-:W0:Y:S02]  /*0930*/  LDCU UR5, c[0x0][0x384] ;  /* 0x00007080ff0577ac */ /* 0x000e240008000800 */
[----:B0-----:R-:W-:-:S06]  /*0940*/  UISETP.GE.AND UP0, UPT, UR6, UR5, UPT ;  /* 0x000000050600728c */ /* 0x001fcc000bf06270 */
[----:B------:R-:W-:-:S13]  /*0950*/  PLOP3.LUT P0, PT, PT, PT, UP0, 0x80, 0x8 ;  /* 0x000000000008781c */ /* 0x000fda0003f0f008 */
[----:B------:R-:W-:Y:S05]  /*0960*/  @P0 EXIT ;  /* 0x000000000000094d */ /* 0x000fea0003800000 */
[----:B------:R-:W-:Y:S01]  /*0970*/  USHF.R.S32.HI UR5, URZ, 0x2, UR4 ;  /* 0x00000002ff057899 */ /* 0x000fe20008011404 */
[----:B------:R-:W-:Y:S01]  /*0980*/  IADD3 R3, PT, PT, RZ, -R3, RZ ;  /* 0x80000003ff037210 */ /* 0x000fe20007ffe0ff */
[----:B------:R-:W0:Y:S02]  /*0990*/  LDCU.64 UR10, c[0x0][0x3e0] ;  /* 0x00007c00ff0a77ac */ /* 0x000e240008000a00 */
[----:B------:R-:W-:Y:S02]  /*09a0*/  ULOP3.LUT UR7, UR5, 0x7f, URZ, 0xc0, !UPT ;  /* 0x0000007f05077892 */ /* 0x000fe4000f8ec0ff */
[----:B------:R-:W-:Y:S01]  /*09b0*/  ULOP3.LUT UR5, UR5, 0xffffff80, URZ, 0xc0, !UPT ;  /* 0xffffff8005057892 */ /* 0x000fe2000f8ec0ff */
[----:B------:R-:W1:Y:S03]  /*09c0*/  LDCU UR18, c[0x0][0x388] ;  /* 0x00007100ff1277ac */ /* 0x000e660008000800 */
[----:B------:R-:W-:-:S02]  /*09d0*/  VIADDMNMX R3, R3, UR7, RZ, !PT ;  /* 0x0000000703037c46 */ /* 0x000fc4000f8001ff */
[----:B------:R-:W-:Y:S01]  /*09e0*/  MOV R5, UR7 ;  /* 0x0000000700057c02 */ /* 0x000fe20008000f00 */
[----:B------:R-:W2:Y:S01]  /*09f0*/  LDCU.U8 UR14, c[0x0][0x410] ;  /* 0x00008200ff0e77ac */ /* 0x000ea20008000000 */
[----:B------:R-:W-:-:S03]  /*0a00*/  VIMNMX R3, PT, PT, R3, 0x20, PT ;  /* 0x0000002003037848 */ /* 0x000fc60003fe0100 */
[----:B------:R-:W-:Y:S01]  /*0a10*/  IMAD R2, R2, -0x20, R5 ;  /* 0xffffffe002027824 */ /* 0x000fe200078e0205 */
[----:B------:R-:W-:Y:S01]  /*0a20*/  LEA R3, R3, UR5, 0x2 ;  /* 0x0000000503037c11 */ /* 0x000fe2000f8e10ff */
[----:B0-----:R-:W-:Y:S01]  /*0a30*/  UISETP.NE.U32.AND UP0, UPT, UR10, URZ, UPT ;  /* 0x000000ff0a00728c */ /* 0x001fe2000bf05070 */
[----:B------:R-:W0:Y:S02]  /*0a40*/  LDCU UR15, c[0x0][0x400] ;  /* 0x00008000ff0f77ac */ /* 0x000e240008000800 */
[----:B------:R-:W-:Y:S02]  /*0a50*/  I2FP.F32.U32 R3, R3 ;  /* 0x0000000300037245 */ /* 0x000fe40000201000 */
[----:B------:R-:W-:Y:S01]  /*0a60*/  VIMNMX R2, PT, PT, RZ, R2, !PT ;  /* 0x00000002ff027248 */ /* 0x000fe20007fe0100 */
[----:B------:R-:W3:Y:S01]  /*0a70*/  LDCU.64 UR12, c[0x0][0x3a0] ;  /* 0x00007400ff0c77ac */ /* 0x000ee20008000a00 */
[----:B------:R4:W0:Y:S02]  /*0a80*/  MUFU.RCP R6, R3 ;  /* 0x0000000300067308 */ /* 0x0008240000001000 */
[----:B------:R-:W-:Y:S01]  /*0a90*/  VIMNMX R2, PT, PT, R2, 0x20, PT ;  /* 0x0000002002027848 */ /* 0x000fe20003fe0100 */
[----:B------:R-:W0:Y:S03]  /*0aa0*/  LDCU.64 UR16, c[0x0][0x380] ;  /* 0x00007000ff1077ac */ /* 0x000e260008000a00 */
[----:B------:R-:W-:Y:S01]  /*0ab0*/  LEA R2, R2, UR5, 0x2 ;  /* 0x0000000502027c11 */ /* 0x000fe2000f8e10ff */
[----:B------:R-:W-:-:S02]  /*0ac0*/  UISETP.NE.AND.EX UP0, UPT, UR11, URZ, UPT, UP0 ;  /* 0x000000ff0b00728c */ /* 0x000fc4000bf05300 */
[----:B-12-4-:R-:W-:-:S11]  /*0ad0*/  UPLOP3.LUT UP1, UPT, UPT, UPT, UPT, 0x40, 0x4 ;  /* 0x000000000004789c */ /* 0x016fd60003f2e870 */
.L_x_18542:
[----:B-1----:R-:W1:Y:S01]  /*0ae0*/  @UP0 LDCU.64 UR4, c[0x0][0x3e0] ;  /* 0x00007c00ff0407ac */ /* 0x002e620008000a00 */
[----:B------:R-:W-:Y:S01]  /*0af0*/  PLOP3.LUT P0, PT, PT, PT, UP0, 0x80, 0x8 ;  /* 0x000000000008781c */ /* 0x000fe20003f0f008 */
[----:B-1----:R-:W-:-:S06]  /*0b00*/  @UP0 UIMAD.WIDE UR4, UR6, 0x4, UR4 ;  /* 0x00000004060408a5 */ /* 0x002fcc000f8e0204 */
[----:B0-----:R-:W-:Y:S02]  /*0b10*/  MOV R4, UR4 ;  /* 0x0000000400047c02 */ /* 0x001fe40008000f00 */
[----:B------:R-:W-:-:S05]  /*0b20*/  MOV R5, UR5 ;  /* 0x0000000500057c02 */ /* 0x000fca0008000f00 */
[----:B--2---:R1:W2:Y:S01]  /*0b30*/  @P0 LDG.E R4, desc[UR8][R4.64] ;  /* 0x0000000804040981 */ /* 0x0042a2000c1e1900 */
[----:B------:R-:W-:Y:S01]  /*0b40*/  UIMAD UR4, UR6, UR18, URZ ;  /* 0x00000012060472a4 */ /* 0x000fe2000f8e02ff */
[----:B------:R-:W-:Y:S01]  /*0b50*/  PLOP3.LUT P5, PT, PT, PT, UP0, 0x80, 0x8 ;  /* 0x000000000008781c */ /* 0x000fe20003faf008 */
[----:B------:R-:W-:Y:S01]  /*0b60*/  BSSY.RECONVERGENT B0, `(.L_x_18514) ;  /* 0x000002a000007945 */ /* 0x000fe20003800200 */
[C---:B------:R-:W-:Y:S01]  /*0b70*/  ISETP.GE.U32.AND P0, PT, R7.reuse, 0x80, PT ;  /* 0x000000800700780c */ /* 0x040fe20003f06070 */
[----:B------:R-:W-:Y:S01]  /*0b80*/  USHF.R.S32.HI UR5, URZ, 0x1f, UR4 ;  /* 0x0000001fff057899 */ /* 0x000fe20008011404 */
[----:B------:R-:W-:Y:S02]  /*0b90*/  LOP3.LUT R3, R0, 0x60, RZ, 0xc0, !PT ;  /* 0x0000006000037812 */ /* 0x000fe400078ec0ff */
[----:B------:R-:W-:Y:S01]  /*0ba0*/  ISETP.GE.U32.AND P6, PT, R7, 0x100, PT ;  /* 0x000001000700780c */ /* 0x000fe20003fc6070 */
[----:B------:R-:W-:Y:S01]  /*0bb0*/  ULEA.HI UR5, UR5, UR4, URZ, 0x2 ;  /* 0x0000000405057291 */ /* 0x000fe2000f8f10ff */
[----:B------:R-:W-:-:S02]  /*0bc0*/  LOP3.LUT R3, R3, 0x1f, R0, 0xf8, !PT ;  /* 0x0000001f03037812 */ /* 0x000fc400078ef800 */
[----:B------:R-:W-:Y:S01]  /*0bd0*/  UMOV UR4, 0x3f800000 ;  /* 0x3f80000000047882 */ /* 0x000fe20000000000 */
[C---:B------:R-:W-:Y:S02]  /*0be0*/  ISETP.GE.U32.AND P1, PT, R7.reuse, 0x180, PT ;  /* 0x000001800700780c */ /* 0x040fe40003f26070 */
[----:B---34-:R-:W-:Y:S02]  /*0bf0*/  MOV R108, UR5 ;  /* 0x00000005006c7c02 */ /* 0x018fe40008000f00 */
[----:B-1----:R-:W-:Y:S02]  /*0c00*/  P2R R5, PR, RZ, 0x40 ;  /* 0x00000040ff057803 */ /* 0x002fe40000000000 */
[----:B------:R-:W-:Y:S02]  /*0c10*/  LEA.HI.SX32 R3, R108, R3, 0x1e ;  /* 0x000000036c037211 */ /* 0x000fe400078ff2ff */
[C---:B------:R-:W-:Y:S02]  /*0c20*/  ISETP.GE.U32.AND P2, PT, R7.reuse, 0x200, PT ;  /* 0x000002000700780c */ /* 0x040fe40003f46070 */
[----:B------:R-:W-:-:S02]  /*0c30*/  ISETP.GE.U32.AND P3, PT, R7, 0x280, PT ;  /* 0x000002800700780c */ /* 0x000fc40003f66070 */
[----:B------:R-:W-:Y:S02]  /*0c40*/  ISETP.GE.U32.AND P4, PT, R7, 0x300, PT ;  /* 0x000003000700780c */ /* 0x000fe40003f86070 */
[----:B--2---:R-:W-:Y:S02]  /*0c50*/  @P5 R2UR UR4, R4 ;  /* 0x00000000040452ca */ /* 0x004fe400000e0000 */
[----:B------:R-:W-:Y:S01]  /*0c60*/  MOV R4, R3 ;  /* 0x0000000300047202 */ /* 0x000fe20000000f00 */
[----:B------:R-:W-:-:S12]  /*0c70*/  @!P0 BRA `(.L_x_18515) ;  /* 0x0000000000608947 */ /* 0x000fd80003800000 */
[----:B---3--:R-:W-:Y:S01]  /*0c80*/  ISETP.NE.U32.AND P5, PT, RZ, UR12, PT ;  /* 0x0000000cff007c0c */ /* 0x008fe2000bfa5070 */
[----:B------:R-:W1:Y:S03]  /*0c90*/  LDC.64 R4, c[0x0][0x390] ;  /* 0x0000e400ff047b82 */ /* 0x000e660000000a00 */
[----:B------:R-:W-:-:S05]  /*0ca0*/  ISETP.NE.AND.EX P5, PT, RZ, UR13, PT, P5 ;  /* 0x0000000dff007c0c */ /* 0x000fca000bfa5350 */
[----:B------:R-:W2:Y:S08]  /*0cb0*/  LDC.64 R110, c[0x0][0x3a8] ;  /* 0x0000ea00ff6e7b82 */ /* 0x000eb00000000a00 */
[----:B------:R-:W3:Y:S01]  /*0cc0*/  @P5 LDC.64 R108, c[0x0][0x3a0] ;  /* 0x0000e800ff6c5b82 */ /* 0x000ee20000000a00 */
[----:B-1----:R-:W-:-:S05]  /*0cd0*/  IMAD.WIDE.U32 R4, R3, 0x10, R4 ;  /* 0x0000001003047825 */ /* 0x002fca00078e0004 */
[----:B------:R-:W4:Y:S01]  /*0ce0*/  LDG.E.128 R84, desc[UR8][R4.64] ;  /* 0x0000000804547981 */ /* 0x000f22000c1e1d00 */
[----:B---3--:R-:W-:-:S05]  /*0cf0*/  @P5 IMAD.WIDE.U32 R108, R3, 0x10, R108 ;  /* 0x00000010036c5825 */ /* 0x008fca00078e006c */
[----:B------:R2:W3:Y:S02]  /*0d00*/  @P5 LDG.E.128 R80, desc[UR8][R108.64] ;  /* 0x000000086c505981 */ /* 0x0004e4000c1e1d00 */
[C---:B--2---:R-:W-:Y:S01]  /*0d10*/  IMAD.WIDE.U32 R108, R3.reuse, 0x10, R110 ;  /* 0x00000010036c7825 */ /* 0x044fe200078e006e */
[----:B------:R-:W-:-:S03]  /*0d20*/  IADD3 R4, PT, PT, R3, 0x80, RZ ;  /* 0x0000008003047810 */ /* 0x000fc60007ffe0ff */
[----:B----4-:R-:W-:Y:S01]  /*0d30*/  FMUL.FTZ R113, R84, UR4 ;  /* 0x0000000454717c20 */ /* 0x010fe20008410000 */
[----:B------:R-:W-:Y:S01]  /*0d40*/  FMUL.FTZ R112, R85, UR4 ;  /* 0x0000000455707c20 */ /* 0x000fe20008410000 */
[----:B------:R-:W-:Y:S01]  /*0d50*/  FMUL.FTZ R115, R86, UR4 ;  /* 0x0000000456737c20 */ /* 0x000fe20008410000 */
[----:B------:R-:W-:Y:S01]  /*0d60*/  FMUL.FTZ R114, R87, UR4 ;  /* 0x0000000457727c20 */ /* 0x000fe20008410000 */
[----:B---3-5:R-:W-:Y:S01]  /*0d70*/  @P5 FFMA.FTZ R84, R113, R16, R80 ;  /* 0x0000001071545223 */ /* 0x028fe20000010050 */
[----:B------:R-:W-:Y:S01]  /*0d80*/  @P5 FFMA.FTZ R85, R112, R17, R81 ;  /* 0x0000001170555223 */ /* 0x000fe20000010051 */
[----:B------:R-:W-:Y:S01]  /*0d90*/  @P5 FFMA.FTZ R86, R115, R18, R82 ;  /* 0x0000001273565223 */ /* 0x000fe20000010052 */
[----:B------:R-:W-:Y:S01]  /*0da0*/  @P5 FFMA.FTZ R87, R114, R19, R83 ;  /* 0x0000001372575223 */ /* 0x000fe20000010053 */
[----:B------:R-:W-:Y:S01]  /*0db0*/  @!P5 FMUL.FTZ R84, R113, R16 ;  /* 0x000000107154d220 */ /* 0x000fe20000410000 */
[----:B------:R-:W-:Y:S01]  /*0dc0*/  @!P5 FMUL.FTZ R85, R112, R17 ;  /* 0x000000117055d220 */ /* 0x000fe20000410000 */
[----:B------:R-:W-:Y:S01]  /*0dd0*/  @!P5 FMUL.FTZ R86, R115, R18 ;  /* 0x000000127356d220 */ /* 0x000fe20000410000 */
[----:B------:R-:W-:-:S05]  /*0de0*/  @!P5 FMUL.FTZ R87, R114, R19 ;  /* 0x000000137257d220 */ /* 0x000fca0000410000 */
[----:B------:R1:W-:Y:S02]  /*0df0*/  STG.E.128 desc[UR8][R108.64], R84 ;  /* 0x000000546c007986 */ /* 0x0003e4000c101d08 */
.L_x_18515:
[----:B0--3--:R-:W-:Y:S05]  /*0e00*/  BSYNC.RECONVERGENT B0 ;  /* 0x0000000000007941 */ /* 0x009fea0003800200 */
.L_x_18514:
[----:B------:R-:W-:Y:S04]  /*0e10*/  BSSY.RECONVERGENT B0, `(.L_x_18516) ;  /* 0x000001a000007945 */ /* 0x000fe80003800200 */
[----:B------:R-:W-:Y:S05]  /*0e20*/  @!P6 BRA `(.L_x_18517) ;  /* 0x000000000060e947 */ /* 0x000fea0003800000 */
[----:B------:R-:W-:Y:S01]  /*0e30*/  ISETP.NE.U32.AND P5, PT, RZ, UR12, PT ;  /* 0x0000000cff007c0c */ /* 0x000fe2000bfa5070 */
[----:B------:R-:W0:Y:S03]  /*0e40*/  LDC.64 R110, c[0x0][0x390] ;  /* 0x0000e400ff6e7b82 */ /* 0x000e260000000a00 */
[----:B------:R-:W-:-:S05]  /*0e50*/  ISETP.NE.AND.EX P5, PT, RZ, UR13, PT, P5 ;  /* 0x0000000dff007c0c */ /* 0x000fca000bfa5350 */
[----:B-1----:R-:W1:Y:S08]  /*0e60*/  LDC.64 R108, c[0x0][0x3a8] ;  /* 0x0000ea00ff6c7b82 */ /* 0x002e700000000a00 */
[----:B------:R-:W2:Y:S01]  /*0e70*/  @P5 LDC.64 R112, c[0x0][0x3a0] ;  /* 0x0000e800ff705b82 */ /* 0x000ea20000000a00 */
[----:B0-----:R-:W-:-:S05]  /*0e80*/  IMAD.WIDE.U32 R110, R4, 0x10, R110 ;  /* 0x00000010046e7825 */ /* 0x001fca00078e006e */
[----:B------:R-:W3:Y:S01]  /*0e90*/  LDG.E.128 R88, desc[UR8][R110.64] ;  /* 0x000000086e587981 */ /* 0x000ee2000c1e1d00 */
[----:B--2---:R-:W-:-:S05]  /*0ea0*/  @P5 IMAD.WIDE.U32 R112, R4, 0x10, R112 ;  /* 0x0000001004705825 */ /* 0x004fca00078e0070 */
[----:B------:R-:W2:Y:S01]  /*0eb0*/  @P5 LDG.E.128 R80, desc[UR8][R112.64] ;  /* 0x0000000870505981 */ /* 0x000ea2000c1e1d00 */
[C---:B-1----:R-:W-:Y:S01]  /*0ec0*/  IMAD.WIDE.U32 R108, R4.reuse, 0x10, R108 ;  /* 0x00000010046c7825 */ /* 0x042fe200078e006c */
[----:B------:R-:W-:-:S03]  /*0ed0*/  IADD3 R4, PT, PT, R4, 0x80, RZ ;  /* 0x0000008004047810 */ /* 0x000fc60007ffe0ff */
[----:B---3--:R-:W-:Y:S01]  /*0ee0*/  FMUL.FTZ R5, R88, UR4 ;  /* 0x0000000458057c20 */ /* 0x008fe20008410000 */
[----:B------:R-:W-:Y:S01]  /*0ef0*/  FMUL.FTZ R114, R89, UR4 ;  /* 0x0000000459727c20 */ /* 0x000fe20008410000 */
[----:B------:R-:W-:Y:S01]  /*0f00*/  FMUL.FTZ R115, R90, UR4 ;  /* 0x000000045a737c20 */ /* 0x000fe20008410000 */
[----:B------:R-:W-:Y:S01]  /*0f10*/  FMUL.FTZ R116, R91, UR4 ;  /* 0x000000045b747c20 */ /* 0x000fe20008410000 */
[----:B--2--5:R-:W-:Y:S01]  /*0f20*/  @P5 FFMA.FTZ R88, R5, R28, R80 ;  /* 0x0000001c05585223 */ /* 0x024fe20000010050 */
        /* <DEDUP_REMOVED lines=8> */
.L_x_18517:
[----:B------:R-:W-:Y:S05]  /*0fb0*/  BSYNC.RECONVERGENT B0 ;  /* 0x0000000000007941 */ /* 0x000fea0003800200 */
.L_x_18516:
[----:B------:R-:W-:Y:S04]  /*0fc0*/  BSSY.RECONVERGENT B0, `(.L_x_18518) ;  /* 0x000001a000007945 */ /* 0x000fe80003800200 */
[----:B------:R-:W-:Y:S05]  /*0fd0*/  @!P1 BRA `(.L_x_18519) ;  /* 0x0000000000609947 */ /* 0x000fea0003800000 */
[----:B------:R-:W-:Y:S01]  /*0fe0*/  ISETP.NE.U32.AND P5, PT, RZ, UR12, PT ;  /* 0x0000000cff007c0c */ /* 0x000fe2000bfa5070 */
[----:B------:R-:W2:Y:S03]  /*0ff0*/  LDC.64 R92, c[0x0][0x390] ;  /* 0x0000e400ff5c7b82 */ /* 0x000ea60000000a00 */
[----:B------:R-:W-:-:S05]  /*1000*/  ISETP.NE.AND.EX P5, PT, RZ, UR13, PT, P5 ;  /* 0x0000000dff007c0c */ /* 0x000fca000bfa5350 */
[----:B01----:R-:W0:Y:S08]  /*1010*/  LDC.64 R108, c[0x0][0x3a8] ;  /* 0x0000ea00ff6c7b82 */ /* 0x003e300000000a00 */
[----:B------:R-:W1:Y:S01]  /*1020*/  @P5 LDC.64 R110, c[0x0][0x3a0] ;  /* 0x0000e800ff6e5b82 */ /* 0x000e620000000a00 */
[----:B--2---:R-:W-:-:S05]  /*1030*/  IMAD.WIDE.U32 R112, R4, 0x10, R92 ;  /* 0x0000001004707825 */ /* 0x004fca00078e005c */
[----:B------:R-:W2:Y:S01]  /*1040*/  LDG.E.128 R92, desc[UR8][R112.64] ;  /* 0x00000008705c7981 */ /* 0x000ea2000c1e1d00 */
[----:B-1----:R-:W-:-:S05]  /*1050*/  @P5 IMAD.WIDE.U32 R110, R4, 0x10, R110 ;  /* 0x00000010046e5825 */ /* 0x002fca00078e006e */
[----:B------:R-:W3:Y:S01]  /*1060*/  @P5 LDG.E.128 R80, desc[UR8][R110.64] ;  /* 0x000000086e505981 */ /* 0x000ee2000c1e1d00 */
[C---:B0-----:R-:W-:Y:S01]  /*1070*/  IMAD.WIDE.U32 R108, R4.reuse, 0x10, R108 ;  /* 0x00000010046c7825 */ /* 0x041fe200078e006c */
[----:B------:R-:W-:-:S03]  /*1080*/  IADD3 R4, PT, PT, R4, 0x80, RZ ;  /* 0x0000008004047810 */ /* 0x000fc60007ffe0ff */
[----:B--2---:R-:W-:Y:S01]  /*1090*/  FMUL.FTZ R5, R92, UR4 ;  /* 0x000000045c057c20 */ /* 0x004fe20008410000 */
        /* <DEDUP_REMOVED lines=12> */
.L_x_18519:
[----:B------:R-:W-:Y:S05]  /*1160*/  BSYNC.RECONVERGENT B0 ;  /* 0x0000000000007941 */ /* 0x000fea0003800200 */
.L_x_18518:
[----:B------:R-:W-:Y:S04]  /*1170*/  BSSY.RECONVERGENT B0, `(.L_x_18520) ;  /* 0x000001a000007945 */ /* 0x000fe80003800200 */
[----:B------:R-:W-:Y:S05]  /*1180*/  @!P2 BRA `(.L_x_18521) ;  /* 0x000000000060a947 */ /* 0x000fea0003800000 */
[----:B------:R-:W-:Y:S01]  /*1190*/  ISETP.NE.U32.AND P5, PT, RZ, UR12, PT ;  /* 0x0000000cff007c0c */ /* 0x000fe2000bfa5070 */
[----:B------:R-:W3:Y:S03]  /*11a0*/  LDC.64 R96, c[0x0][0x390] ;  /* 0x0000e400ff607b82 */ /* 0x000ee60000000a00 */
[----:B------:R-:W-:-:S05]  /*11b0*/  ISETP.NE.AND.EX P5, PT, RZ, UR13, PT, P5 ;  /* 0x0000000dff007c0c */ /* 0x000fca000bfa5350 */
[----:B012---:R-:W0:Y:S08]  /*11c0*/  LDC.64 R108, c[0x0][0x3a8] ;  /* 0x0000ea00ff6c7b82 */ /* 0x007e300000000a00 */
[----:B------:R-:W1:Y:S01]  /*11d0*/  @P5 LDC.64 R110, c[0x0][0x3a0] ;  /* 0x0000e800ff6e5b82 */ /* 0x000e620000000a00 */
[----:B---3--:R-:W-:-:S05]  /*11e0*/  IMAD.WIDE.U32 R112, R4, 0x10, R96 ;  /* 0x0000001004707825 */ /* 0x008fca00078e0060 */
        /* <DEDUP_REMOVED lines=18> */
.L_x_18521:
[----:B------:R-:W-:Y:S05]  /*1310*/  BSYNC.RECONVERGENT B0 ;  /* 0x0000000000007941 */ /* 0x000fea0003800200 */
.L_x_18520:
[----:B------:R-:W-:Y:S04]  /*1320*/  BSSY.RECONVERGENT B0, `(.L_x_18522) ;  /* 0x000001a000007945 */ /* 0x000fe80003800200 */
[----:B------:R-:W-:Y:S05]  /*1330*/  @!P3 BRA `(.L_x_18523) ;  /* 0x000000000060b947 */ /* 0x000fea0003800000 */
[----:B------:R-:W-:Y:S01]  /*1340*/  ISETP.NE.U32.AND P5, PT, RZ, UR12, PT ;  /* 0x0000000cff007c0c */ /* 0x000fe2000bfa5070 */
[----:B------:R-:W4:Y:S03]  /*1350*/  LDC.64 R100, c[0x0][0x390] ;  /* 0x0000e400ff647b82 */ /* 0x000f260000000a00 */
[----:B------:R-:W-:-:S05]  /*1360*/  ISETP.NE.AND.EX P5, PT, RZ, UR13, PT, P5 ;  /* 0x0000000dff007c0c */ /* 0x000fca000bfa5350 */
[----:B0123--:R-:W0:Y:S08]  /*1370*/  LDC.64 R108, c[0x0][0x3a8] ;  /* 0x0000ea00ff6c7b82 */ /* 0x00fe300000000a00 */
[----:B------:R-:W1:Y:S01]  /*1380*/  @P5 LDC.64 R110, c[0x0][0x3a0] ;  /* 0x0000e800ff6e5b82 */ /* 0x000e620000000a00 */
[----:B----4-:R-:W-:-:S05]  /*1390*/  IMAD.WIDE.U32 R112, R4, 0x10, R100 ;  /* 0x0000001004707825 */ /* 0x010fca00078e0064 */
        /* <DEDUP_REMOVED lines=18> */
.L_x_18523:
[----:B------:R-:W-:Y:S05]  /*14c0*/  BSYNC.RECONVERGENT B0 ;  /* 0x0000000000007941 */ /* 0x000fea0003800200 */
.L_x_18522:
[----:B------:R-:W-:Y:S04]  /*14d0*/  BSSY.RECONVERGENT B0, `(.L_x_18524) ;  /* 0x0000019000007945 */ /* 0x000fe80003800200 */
[----:B------:R-:W-:Y:S05]  /*14e0*/  @!P4 BRA `(.L_x_18525) ;  /* 0x00000000005cc947 */ /* 0x000fea0003800000 */
[----:B------:R-:W-:Y:S01]  /*14f0*/  ISETP.NE.U32.AND P5, PT, RZ, UR12, PT ;  /* 0x0000000cff007c0c */ /* 0x000fe2000bfa5070 */
[----:B------:R-:W0:Y:S03]  /*1500*/  LDC.64 R106, c[0x0][0x390] ;  /* 0x0000e400ff6a7b82 */ /* 0x000e260000000a00 */
[----:B------:R-:W-:-:S05]  /*1510*/  ISETP.NE.AND.EX P5, PT, RZ, UR13, PT, P5 ;  /* 0x0000000dff007c0c */ /* 0x000fca000bfa5350 */
[----:B------:R-:W0:Y:S08]  /*1520*/  LDC.64 R110, c[0x0][0x3a8] ;  /* 0x0000ea00ff6e7b82 */ /* 0x000e300000000a00 */
[----:B01234-:R-:W0:Y:S01]  /*1530*/  @P5 LDC.64 R108, c[0x0][0x3a0] ;  /* 0x0000e800ff6c5b82 */ /* 0x01fe220000000a00 */
[----:B------:R-:W-:-:S06]  /*1540*/  IMAD.WIDE.U32 R106, R4, 0x10, R106 ;  /* 0x00000010046a7825 */ /* 0x000fcc00078e006a */
[----:B------:R-:W2:Y:S01]  /*1550*/  LDG.E.128 R104, desc[UR8][R106.64] ;  /* 0x000000086a687981 */ /* 0x000ea2000c1e1d00 */
[----:B0-----:R-:W-:-:S05]  /*1560*/  @P5 IMAD.WIDE.U32 R108, R4, 0x10, R108 ;  /* 0x00000010046c5825 */ /* 0x001fca00078e006c */
[----:B------:R-:W3:Y:S01]  /*1570*/  @P5 LDG.E.128 R80, desc[UR8][R108.64] ;  /* 0x000000086c505981 */ /* 0x000ee2000c1e1d00 */
[----:B------:R-:W-:-:S04]  /*1580*/  IMAD.WIDE.U32 R4, R4, 0x10, R110 ;  /* 0x0000001004047825 */ /* 0x000fc800078e006e */
        /* <DEDUP_REMOVED lines=13> */
.L_x_18525:
[----:B------:R-:W-:Y:S05]  /*1660*/  BSYNC.RECONVERGENT B0 ;  /* 0x0000000000007941 */ /* 0x000fea0003800200 */
.L_x_18524:
[----:B0-----:R-:W-:Y:S01]  /*1670*/  FADD.FTZ R4, RZ, R84 ;  /* 0x00000054ff047221 */ /* 0x001fe20000010000 */
[C---:B------:R-:W-:Y:S01]  /*1680*/  ISETP.GT.U32.AND P5, PT, R7.reuse, 0xff, PT ;  /* 0x000000ff0700780c */ /* 0x040fe20003fa4070 */
[----:B------:R-:W-:Y:S01]  /*1690*/  BSSY.RECONVERGENT B0, `(.L_x_18526) ;  /* 0x0000073000007945 */ /* 0x000fe20003800200 */
[----:B------:R-:W-:Y:S01]  /*16a0*/  ISETP.GT.U32.AND P6, PT, R7, 0x17f, PT ;  /* 0x0000017f0700780c */ /* 0x000fe20003fc4070 */
[----:B------:R-:W-:Y:S01]  /*16b0*/  FADD.FTZ R5, R85, R4 ;  /* 0x0000000455057221 */ /* 0x000fe20000010000 */
[----:B-1234-:R-:W-:Y:S01]  /*16c0*/  P2R R108, PR, RZ, 0x2 ;  /* 0x00000002ff6c7803 */ /* 0x01efe20000000000 */
        /* <DEDUP_REMOVED lines=59> */
[----:B------:R-:W-:Y:S02]  /*1a80*/  ISETP.GT.U32.AND P5, PT, R7, 0x1ff, PT ;  /* 0x000001ff0700780c */ /* 0x000fe40003fa4070 */
        /* <DEDUP_REMOVED lines=15> */
[----:B------:R-:W-:Y:S01]  /*1b80*/  ISETP.GT.U32.AND P5, PT, R7, 0x27f, PT ;  /* 0x0000027f0700780c */ /* 0x000fe20003fa4070 */
        /* <DEDUP_REMOVED lines=35> */
.L_x_18527:
[----:B------:R-:W-:Y:S05]  /*1dc0*/  BSYNC.RECONVERGENT B0 ;  /* 0x0000000000007941 */ /* 0x000fea0003800200 */
.L_x_18526:
        /* <DEDUP_REMOVED lines=12> */
.L_x_18529:
[----:B------:R-:W-:Y:S05]  /*1e90*/  BSYNC.RECONVERGENT B0 ;  /* 0x0000000000007941 */ /* 0x000fea0003800200 */
.L_x_18528:
        /* <DEDUP_REMOVED lines=9> */
[C---:B0-----:R-:W-:Y:S01]  /*1f30*/  FMUL.FTZ R111, R113.reuse, R116 ;  /* 0x00000074716f7220 */ /* 0x041fe20000410000 */
[----:B------:R-:W0:Y:S01]  /*1f40*/  MUFU.RCP R109, R108 ;  /* 0x0000006c006d7308 */ /* 0x000e220000001000 */
[----:B------:R-:W-:-:S02]  /*1f50*/  FADD.FTZ R113, -R113, R4 ;  /* 0x0000000471717221 */ /* 0x000fc40000010100 */
[----:B------:R-:W-:Y:S02]  /*1f60*/  FFMA.FTZ R114, R112, R4, R111 ;  /* 0x0000000470727223 */ /* 0x000fe4000001006f */
[----:B------:R-:W-:-:S04]  /*1f70*/  FMUL.FTZ R113, R113, R113 ;  /* 0x0000007171717220 */ /* 0x000fc80000410000 */
[----:B------:R-:W-:-:S04]  /*1f80*/  FMUL.FTZ R113, R113, R112 ;  /* 0x0000007071717220 */ /* 0x000fc80000410000 */
[----:B------:R-:W-:Y:S01]  /*1f90*/  FMUL.FTZ R113, R113, R116 ;  /* 0x0000007471717220 */ /* 0x000fe20000410000 */
[----:B0-----:R-:W-:Y:S02]  /*1fa0*/  FMUL.FTZ R111, R109, R114 ;  /* 0x000000726d6f7220 */ /* 0x001fe40000410000 */
[----:B------:R-:W0:Y:S01]  /*1fb0*/  SHFL.DOWN PT, R114, R5, 0x2, 0x1f ;  /* 0x08401f0005727f89 */ /* 0x000e2200000e0000 */
[----:B-1----:R-:W-:-:S03]  /*1fc0*/  IADD3 R115, PT, PT, R117, R110, RZ ;  /* 0x0000006e75737210 */ /* 0x002fc60007ffe0ff */
[----:B------:R-:W1:Y:S01]  /*1fd0*/  SHFL.DOWN PT, R4, R111, 0x1, 0x1f ;  /* 0x08201f006f047f89 */ /* 0x000e6200000e0000 */
[----:B------:R-:W-:Y:S02]  /*1fe0*/  MOV R117, UR6 ;  /* 0x0000000600757c02 */ /* 0x000fe40008000f00 */
[----:B------:R-:W-:Y:S02]  /*1ff0*/  I2FP.F32.S32 R112, R115 ;  /* 0x0000007300707245 */ /* 0x000fe40000201400 */
[----:B------:R-:W-:-:S04]  /*2000*/  I2FP.F32.S32 R115, R110 ;  /* 0x0000006e00737245 */ /* 0x000fc80000201400 */
[----:B------:R-:W2:Y:S01]  /*2010*/  MUFU.RCP R112, R112 ;  /* 0x0000007000707308 */ /* 0x000ea20000001000 */
[----:B0-----:R-:W-:-:S04]  /*2020*/  FADD.FTZ R114, R114, R5 ;  /* 0x0000000572727221 */ /* 0x001fc80000010000 */
[----:B------:R-:W-:Y:S01]  /*2030*/  FFMA.FTZ R113, R109, R113, R114 ;  /* 0x000000716d717223 */ /* 0x000fe20000010072 */
[----:B-1----:R-:W-:Y:S01]  /*2040*/  FMUL.FTZ R5, R4, R115 ;  /* 0x0000007304057220 */ /* 0x002fe20000410000 */
[----:B------:R-:W-:-:S03]  /*2050*/  FADD.FTZ R4, R111, -R4 ;  /* 0x800000046f047221 */ /* 0x000fc60000010000 */
[----:B------:R-:W0:Y:S01]  /*2060*/  SHFL.DOWN PT, R110, R113, 0x1, 0x1f ;  /* 0x08201f00716e7f89 */ /* 0x000e2200000e0000 */
[----:B------:R-:W-:-:S04]  /*2070*/  FFMA.FTZ R5, R108, R111, R5 ;  /* 0x0000006f6c057223 */ /* 0x000fc80000010005 */
[----:B--2---:R-:W-:Y:S01]  /*2080*/  FMUL.FTZ R109, R112, R5 ;  /* 0x00000005706d7220 */ /* 0x004fe20000410000 */
[----:B------:R-:W-:-:S04]  /*2090*/  FMUL.FTZ R5, R4, R4 ;  /* 0x0000000404057220 */ /* 0x000fc80000410000 */
[----:B------:R-:W-:Y:S01]  /*20a0*/  FMUL.FTZ R108, R108, R5 ;  /* 0x000000056c6c7220 */ /* 0x000fe20000410000 */
[----:B------:R-:W1:Y:S03]  /*20b0*/  SHFL.IDX PT, R109, R109, RZ, 0x1f ;  /* 0x00001fff6d6d7589 */ /* 0x000e6600000e0000 */
[----:B------:R-:W-:Y:S01]  /*20c0*/  FMUL.FTZ R108, R108, R115 ;  /* 0x000000736c6c7220 */ /* 0x000fe20000410000 */
[----:B------:R-:W-:Y:S01]  /*20d0*/  MOV R115, UR6 ;  /* 0x0000000600737c02 */ /* 0x000fe20008000f00 */
[----:B0-----:R-:W-:-:S04]  /*20e0*/  FADD.FTZ R5, R113, R110 ;  /* 0x0000006e71057221 */ /* 0x001fc80000010000 */
[----:B------:R-:W-:Y:S02]  /*20f0*/  FFMA.FTZ R108, R112, R108, R5 ;  /* 0x0000006c706c7223 */ /* 0x000fe40000010005 */
[----:B------:R-:W0:Y:S04]  /*2100*/  LDC R5, c[0x0][0x448] ;  /* 0x00011200ff057b82 */ /* 0x000e280000000800 */
[----:B------:R-:W0:Y:S01]  /*2110*/  SHFL.IDX PT, R108, R108, RZ, 0x1f ;  /* 0x00001fff6c6c7589 */ /* 0x000e2200000e0000 */
[----:B-1----:R-:W-:-:S05]  /*2120*/  FMUL.FTZ R4, R109, R109 ;  /* 0x0000006d6d047220 */ /* 0x002fca0000410000 */
[----:B------:R-:W-:Y:S02]  /*2130*/  FSEL R114, R4, RZ, P5 ;  /* 0x000000ff04727208 */ /* 0x000fe40002800000 */
[----:B------:R-:W-:Y:S02]  /*2140*/  FSEL R4, R109, RZ, !P5 ;  /* 0x000000ff6d047208 */ /* 0x000fe40006800000 */
[----:B------:R-:W-:-:S13]  /*2150*/  ISETP.NE.AND P5, PT, R0, RZ, PT ;  /* 0x000000ff0000720c */ /* 0x000fda0003fa5270 */
[----:B------:R-:W1:Y:S01]  /*2160*/  @!P5 LDC.64 R112, c[0x0][0x3c0] ;  /* 0x0000f000ff70db82 */ /* 0x000e620000000a00 */
[----:B0-----:R-:W-:-:S04]  /*2170*/  FFMA.FTZ R5, R108, UR15, R5 ;  /* 0x0000000f6c057c23 */ /* 0x001fc80008010005 */
[----:B------:R-:W-:-:S03]  /*2180*/  FADD.FTZ R5, R5, R114 ;  /* 0x0000007205057221 */ /* 0x000fc60000010000 */
[----:B------:R-:W0:Y:S03]  /*2190*/  @!P5 LDC.64 R110, c[0x0][0x3c8] ;  /* 0x0000f200ff6edb82 */ /* 0x000e260000000a00 */
[----:B------:R-:W2:Y:S01]  /*21a0*/  MUFU.RSQ R5, R5 ;  /* 0x0000000500057308 */ /* 0x000ea20000001400 */
[----:B-1----:R-:W-:-:S05]  /*21b0*/  @!P5 IMAD.WIDE R112, R115, 0x4, R112 ;  /* 0x000000047370d825 */ /* 0x002fca00078e0270 */
[----:B------:R1:W-:Y:S01]  /*21c0*/  @!P5 STG.E desc[UR8][R112.64], R109 ;  /* 0x0000006d7000d986 */ /* 0x0003e2000c101908 */
[----:B0-----:R-:W-:-:S05]  /*21d0*/  @!P5 IMAD.WIDE R110, R117, 0x4, R110 ;  /* 0x00000004756ed825 */ /* 0x001fca00078e026e */
[----:B--2---:R1:W-:Y:S01]  /*21e0*/  @!P5 STG.E desc[UR8][R110.64], R5 ;  /* 0x000000056e00d986 */ /* 0x0043e2000c101908 */
[----:B------:R-:W-:Y:S05]  /*21f0*/  @!P0 BRA `(.L_x_18531) ;  /* 0x0000000000408947 */ /* 0x000fea0003800000 */
        /* <DEDUP_REMOVED lines=10> */
[----:B-----5:R-:W-:Y:S01]  /*22a0*/  FFMA.FTZ R108, R111, R8, R12 ;  /* 0x000000086f6c7223 */ /* 0x020fe2000001000c */
[----:B------:R-:W-:Y:S01]  /*22b0*/  FFMA.FTZ R109, R110, R9, R13 ;  /* 0x000000096e6d7223 */ /* 0x000fe2000001000d */
[----:B------:R-:W-:Y:S01]  /*22c0*/  FFMA.FTZ R110, R115, R10, R14 ;  /* 0x0000000a736e7223 */ /* 0x000fe2000001000e */
[----:B------:R-:W-:Y:S01]  /*22d0*/  FFMA.FTZ R111, R116, R11, R15 ;  /* 0x0000000b746f7223 */ /* 0x000fe2000001000f */
[----:B------:R-:W-:-:S04]  /*22e0*/  IADD3 R3, PT, PT, R3, 0x80, RZ ;  /* 0x0000008003037810 */ /* 0x000fc80007ffe0ff */
[----:B------:R0:W-:Y:S03]  /*22f0*/  STG.E.128 desc[UR8][R112.64], R108 ;  /* 0x0000006c70007986 */ /* 0x0001e6000c101d08 */
.L_x_18531:
[----:B------:R-:W-:Y:S05]  /*2300*/  BSYNC.RECONVERGENT B0 ;  /* 0x0000000000007941 */ /* 0x000fea0003800200 */
.L_x_18530:
[----:B------:R-:W-:Y:S01]  /*2310*/  ISETP.GE.U32.AND P0, PT, R7, 0x100, PT ;  /* 0x000001000700780c */ /* 0x000fe20003f06070 */
        /* <DEDUP_REMOVED lines=18> */
.L_x_18533:
[----:B------:R-:W-:Y:S05]  /*2440*/  BSYNC.RECONVERGENT B0 ;  /* 0x0000000000007941 */ /* 0x000fea0003800200 */
.L_x_18532:
        /* <DEDUP_REMOVED lines=18> */
.L_x_18535:
[----:B------:R-:W-:Y:S05]  /*2570*/  BSYNC.RECONVERGENT B0 ;  /* 0x0000000000007941 */ /* 0x000fea0003800200 */
.L_x_18534:
        /* <DEDUP_REMOVED lines=18> */
.L_x_18537:
[----:B------:R-:W-:Y:S05]  /*26a0*/  BSYNC.RECONVERGENT B0 ;  /* 0x0000000000007941 */ /* 0x000fea0003800200 */
.L_x_18536:
        /* <DEDUP_REMOVED lines=18> */
.L_x_18539:
[----:B------:R-:W-:Y:S05]  /*27d0*/  BSYNC.RECONVERGENT B0 ;  /* 0x0000000000007941 */ /* 0x000fea0003800200 */
.L_x_18538:
        /* <DEDUP_REMOVED lines=11> */
[----:B-----5:R-:W-:Y:S01]  /*2890*/  FFMA.FTZ R110, R113, R70, R74 ;  /* 0x00000046716e7223 */ /* 0x020fe2000001004a */
[----:B0-----:R-:W-:-:S04]  /*28a0*/  IMAD.WIDE.U32 R4, R3, 0x10, R108 ;  /* 0x0000001003047825 */ /* 0x001fc800078e006c */
[----:B------:R-:W-:Y:S01]  /*28b0*/  FFMA.FTZ R108, R111, R68, R72 ;  /* 0x000000446f6c7223 */ /* 0x000fe20000010048 */
[----:B------:R-:W-:Y:S01]  /*28c0*/  FFMA.FTZ R109, R112, R69, R73 ;  /* 0x00000045706d7223 */ /* 0x000fe20000010049 */
[----:B------:R-:W-:-:S05]  /*28d0*/  FFMA.FTZ R111, R114, R71, R75 ;  /* 0x00000047726f7223 */ /* 0x000fca000001004b */
[----:B------:R0:W-:Y:S02]  /*28e0*/  STG.E.128 desc[UR8][R4.64], R108 ;  /* 0x0000006c04007986 */ /* 0x0001e4000c101d08 */
.L_x_18541:
[----:B------:R-:W-:Y:S05]  /*28f0*/  BSYNC.RECONVERGENT B0 ;  /* 0x0000000000007941 */ /* 0x000fea0003800200 */
.L_x_18540:
[----:B------:R-:W-:Y:S02]  /*2900*/  UIADD3 UR6, UPT, UPT, UR6, UR16, URZ ;  /* 0x0000001006067290 */ /* 0x000fe4000fffe0ff */
[----:B------:R-:W-:Y:S02]  /*2910*/  UPLOP3.LUT UP1, UPT, UPT, UPT, UP1, 0x40, 0x4 ;  /* 0x000000000004789c */ /* 0x000fe40003f2e810 */
[----:B------:R-:W-:-:S09]  /*2920*/  UISETP.GE.AND UP2, UPT, UR6, UR17, UPT ;  /* 0x000000110600728c */ /* 0x000fd2000bf46270 */
[----:B------:R-:W-:Y:S05]  /*2930*/  BRA.U !UP2, `(.L_x_18542) ;  /* 0xffffffe10a687547 */ /* 0x000fea000b83ffff */
[----:B------:R-:W-:Y:S05]  /*2940*/  EXIT ;  /* 0x000000000000794d */ /* 0x000fea0003800000 */
.L_x_18543:
        /* <DEDUP_REMOVED lines=11> */
.L_x_20879:


//--------------------- .text._ZN10layer_norm13ln_fwd_kernelINS_13Kernel_traitsIfffffjLj3072ELj1ELj1ELj4ELj16ENS_18Kernel_traits_baseILj3072EfffffjLj128EEEEELb0ELb1ELb0ELb1EEEvNS_9FwdParamsE --------------------------
	.section	.text._ZN10layer_norm13ln_fwd_kernelINS_13Kernel_traitsIfffffjLj3072ELj1ELj1ELj4ELj16ENS_18Kernel_traits_baseILj3072EfffffjLj128EEEEELb0ELb1ELb0ELb1EEEvNS_9FwdParamsE,"ax",@progbits
	.align	128
        .global         _ZN10layer_norm13ln_fwd_kernelINS_13Kernel_traitsIfffffjLj3072ELj1ELj1ELj4ELj16ENS_18Kernel_traits_baseILj3072EfffffjLj128EEEEELb0ELb1ELb0ELb1EEEvNS_9FwdParamsE
        .type           _ZN10layer_norm13ln_fwd_kernelINS_13Kernel_traitsIfffffjLj3072ELj1ELj1ELj4ELj16ENS_18Kernel_traits_baseILj3072EfffffjLj128EEEEELb0ELb1ELb0ELb1EEEvNS_9FwdParamsE,@function
        .size           _ZN10layer_norm13ln_fwd_kernelINS_13Kernel_traitsIfffffjLj3072ELj1ELj1ELj4ELj16ENS_18Kernel_traits_baseILj3072EfffffjLj128EEEEELb0ELb1ELb0ELb1EEEvNS_9FwdParamsE,(.L_x_20880 - _ZN10layer_norm13ln_fwd_kernelINS_13Kernel_traitsIfffffjLj3072ELj1ELj1ELj4ELj16ENS_18Kernel_traits_baseILj3072EfffffjLj128EEEEELb0ELb1ELb0ELb1EEEvNS_9FwdParamsE)
        .other          _ZN10layer_norm13ln_fwd_kernelINS_13Kernel_traitsIfffffjLj3072ELj1ELj1ELj4ELj16ENS_18Kernel_traits_baseILj3072EfffffjLj128EEEEELb0ELb1ELb0ELb1EEEvNS_9FwdParamsE,@"STO_CUDA_ENTRY STV_DEFAULT"
_ZN10layer_norm13ln_fwd_kernelINS_13Kernel_traitsIfffffjLj3072ELj1ELj1ELj4ELj16ENS_18Kernel_traits_baseILj3072EfffffjLj128EEEEELb0ELb1ELb0ELb1EEEvNS_9FwdParamsE:
.text._ZN10layer_norm13ln_fwd_kernelINS_13Kernel_traitsIfffffjLj3072ELj1ELj1ELj4ELj16ENS_18Kernel_traits_baseILj3072EfffffjLj128EEEEELb0ELb1ELb0ELb1EEEvNS_9FwdParamsE:
        /* <DEDUP_REMOVED lines=35> */
.L_x_18544:
        /* <DEDUP_REMOVED lines=28> */
.L_x_18545:
        /* <DEDUP_REMOVED lines=13> */
.L_x_18548:
[----:B------:R-:W-:Y:S01]  /*04c0*/  ISETP.NE.U32.AND P1, PT, RZ, UR8, PT ;  /* 0x00000008ff007c0c */ /* 0x000fe2000bf25070 */
[----:B------:R-:W0:Y:S01]  /*04d0*/  LDC.64 R104, c[0x0][0x390] ;  /* 0x0000e400ff687b82 */ /* 0x000e220000000a00 */
        /* <DEDUP_REMOVED lines=13> */
[----:B------:R4:W3:Y:S01]  /*05b0*/  @P0 LDG.E R111, desc[UR6][R6.64] ;  /* 0x00000006066f0981 */ /* 0x0008e2000c1e1900 */
[----:B--2---:R-:W-:-:S06]  /*05c0*/  @P1 IMAD.WIDE.U32 R88, R108, 0x10, R88 ;  /* 0x000000106c581825 */ /* 0x004fcc00078e0058 */
[----:B------:R-:W2:Y:S01]  /*05d0*/  @P1 LDC.64 R102, c[0x0][0x3a0] ;  /* 0x0000e800ff661b82 */ /* 0x000ea20000000a00 */
[----:B------:R-:W2:Y:S01]  /*05e0*/  @P1 LDG.E.128 R8, desc[UR6][R88.64] ;  /* 0x0000000658081981 */ /* 0x000ea2000c1e1d00 */
[----:B----4-:R-:W-:-:S05]  /*05f0*/  IADD3 R7, PT, PT, R108, 0x80, RZ ;  /* 0x000000806c077810 */ /* 0x010fca0007ffe0ff */
[----:B------:R-:W-:-:S04]  /*0600*/  IMAD.WIDE.U32 R94, R7, 0x10, R104 ;  /* 0x00000010075e7825 */ /* 0x000fc800078e0068 */
[----:B-1----:R-:W-:-:S04]  /*0610*/  @P1 IMAD.WIDE.U32 R96, R7, 0x10, R96 ;  /* 0x0000001007601825 */ /* 0x002fc800078e0060 */
[-C--:B---3--:R-:W-:Y:S01]  /*0620*/  FMUL.FTZ R92, R87, R111.reuse ;  /* 0x0000006f575c7220 */ /* 0x088fe20000410000 */
[-C--:B------:R-:W-:Y:S01]  /*0630*/  FMUL.FTZ R5, R84, R111.reuse ;  /* 0x0000006f54057220 */ /* 0x080fe20000410000 */
[-C--:B------:R-:W-:Y:S01]  /*0640*/  FMUL.FTZ R90, R85, R111.reuse ;  /* 0x0000006f555a7220 */ /* 0x080fe20000410000 */
[----:B------:R-:W-:Y:S01]  /*0650*/  FMUL.FTZ R91, R86, R111 ;  /* 0x0000006f565b7220 */ /* 0x000fe20000410000 */
[----:B--2--5:R-:W-:Y:S01]  /*0660*/  @P1 FFMA.FTZ R87, R92, R63, R11 ;  /* 0x0000003f5c571223 */ /* 0x024fe2000001000b */
[----:B------:R-:W-:Y:S01]  /*0670*/  @P1 FFMA.FTZ R84, R5, R60, R8 ;  /* 0x0000003c05541223 */ /* 0x000fe20000010008 */
[----:B------:R-:W-:Y:S01]  /*0680*/  @P1 FFMA.FTZ R85, R90, R61, R9 ;  /* 0x0000003d5a551223 */ /* 0x000fe20000010009 */
[----:B------:R-:W-:Y:S01]  /*0690*/  @P1 FFMA.FTZ R86, R91, R62, R10 ;  /* 0x0000003e5b561223 */ /* 0x000fe2000001000a */
[----:B------:R-:W-:Y:S01]  /*06a0*/  @!P1 FMUL.FTZ R87, R92, R63 ;  /* 0x0000003f5c579220 */ /* 0x000fe20000410000 */
[----:B------:R-:W-:Y:S01]  /*06b0*/  @!P1 FMUL.FTZ R84, R5, R60 ;  /* 0x0000003c05549220 */ /* 0x000fe20000410000 */
[----:B------:R-:W-:Y:S01]  /*06c0*/  @!P1 FMUL.FTZ R85, R90, R61 ;  /* 0x0000003d5a559220 */ /* 0x000fe20000410000 */
[----:B------:R-:W-:Y:S01]  /*06d0*/  @!P1 FMUL.FTZ R86, R91, R62 ;  /* 0x0000003e5b569220 */ /* 0x000fe20000410000 */
[----:B0-----:R-:W-:-:S05]  /*06e0*/  IMAD.WIDE.U32 R92, R108, 0x10, R112 ;  /* 0x000000106c5c7825 */ /* 0x001fca00078e0070 */
[----:B------:R0:W-:Y:S04]  /*06f0*/  STG.E.128 desc[UR6][R92.64], R84 ;  /* 0x000000545c007986 */ /* 0x0001e8000c101d06 */
[----:B------:R-:W2:Y:S04]  /*0700*/  LDG.E.128 R88, desc[UR6][R94.64] ;  /* 0x000000065e587981 */ /* 0x000ea8000c1e1d00 */
[----:B------:R1:W3:Y:S02]  /*0710*/  @P1 LDG.E.128 R8, desc[UR6][R96.64] ;  /* 0x0000000660081981 */ /* 0x0002e4000c1e1d00 */
[----:B-1----:R-:W1:Y:S01]  /*0720*/  @P1 LDC.64 R96, c[0x0][0x3a0] ;  /* 0x0000e800ff601b82 */ /* 0x002e620000000a00 */
[-C--:B--2---:R-:W-:Y:S01]  /*0730*/  FMUL.FTZ R5, R88, R111.reuse ;  /* 0x0000006f58057220 */ /* 0x084fe20000410000 */
[-C--:B------:R-:W-:Y:S01]  /*0740*/  FMUL.FTZ R99, R90, R111.reuse ;  /* 0x0000006f5a637220 */ /* 0x080fe20000410000 */
[-C--:B------:R-:W-:Y:S01]  /*0750*/  FMUL.FTZ R98, R91, R111.reuse ;  /* 0x0000006f5b627220 */ /* 0x080fe20000410000 */
[----:B------:R-:W-:Y:S01]  /*0760*/  FMUL.FTZ R6, R89, R111 ;  /* 0x0000006f59067220 */ /* 0x000fe20000410000 */
[CC--:B---3--:R-:W-:Y:S01]  /*0770*/  @P1 FFMA.FTZ R88, R5.reuse, R64.reuse, R8 ;  /* 0x0000004005581223 */ /* 0x0c8fe20000010008 */
[----:B------:R-:W-:Y:S01]  /*0780*/  @!P1 FMUL.FTZ R88, R5, R64 ;  /* 0x0000004005589220 */ /* 0x000fe20000410000 */
[----:B------:R-:W-:Y:S01]  /*0790*/  IADD3 R5, PT, PT, R108, 0x100, RZ ;  /* 0x000001006c057810 */ /* 0x000fe20007ffe0ff */
[CC--:B------:R-:W-:Y:S01]  /*07a0*/  @P1 FFMA.FTZ R90, R99.reuse, R66.reuse, R10 ;  /* 0x00000042635a1223 */ /* 0x0c0fe2000001000a */
[----:B------:R-:W-:Y:S01]  /*07b0*/  @P1 FFMA.FTZ R91, R98, R67, R11 ;  /* 0x00000043625b1223 */ /* 0x000fe2000001000b */
[----:B------:R-:W-:Y:S01]  /*07c0*/  @P1 FFMA.FTZ R89, R6, R65, R9 ;  /* 0x0000004106591223 */ /* 0x000fe20000010009 */
[----:B------:R-:W-:Y:S01]  /*07d0*/  @!P1 FMUL.FTZ R90, R99, R66 ;  /* 0x00000042635a9220 */ /* 0x000fe20000410000 */
[----:B------:R-:W-:Y:S01]  /*07e0*/  @!P1 FMUL.FTZ R91, R98, R67 ;  /* 0x00000043625b9220 */ /* 0x000fe20000410000 */
[----:B------:R-:W-:Y:S01]  /*07f0*/  @!P1 FMUL.FTZ R89, R6, R65 ;  /* 0x0000004106599220 */ /* 0x000fe20000410000 */
[----:B------:R-:W-:-:S04]  /*0800*/  IMAD.WIDE.U32 R98, R7, 0x10, R112 ;  /* 0x0000001007627825 */ /* 0x000fc800078e0070 */
[C---:B------:R-:W-:Y:S01]  /*0810*/  IMAD.WIDE.U32 R100, R5.reuse, 0x10, R104 ;  /* 0x0000001005647825 */ /* 0x040fe200078e0068 */
[----:B------:R2:W-:Y:S03]  /*0820*/  STG.E.128 desc[UR6][R98.64], R88 ;  /* 0x0000005862007986 */ /* 0x0005e6000c101d06 */
[C---:B------:R-:W-:Y:S01]  /*0830*/  @P1 IMAD.WIDE.U32 R102, R5.reuse, 0x10, R102 ;  /* 0x0000001005661825 */ /* 0x040fe200078e0066 */
[----:B0-----:R0:W3:Y:S04]  /*0840*/  LDG.E.128 R92, desc[UR6][R100.64] ;  /* 0x00000006645c7981 */ /* 0x0010e8000c1e1d00 */
[----:B------:R4:W2:Y:S01]  /*0850*/  @P1 LDG.E.128 R8, desc[UR6][R102.64] ;  /* 0x0000000666081981 */ /* 0x0008a2000c1e1d00 */
[----:B------:R-:W-:Y:S01]  /*0860*/  IADD3 R6, PT, PT, R108, 0x180, RZ ;  /* 0x000001806c067810 */ /* 0x000fe20007ffe0ff */
[----:B0-----:R-:W0:Y:S01]  /*0870*/  @P1 LDC.64 R100, c[0x0][0x3a0] ;  /* 0x0000e800ff641b82 */ /* 0x001e220000000a00 */
[----:B----4-:R-:W-:-:S04]  /*0880*/  IMAD.WIDE.U32 R102, R5, 0x10, R112 ;  /* 0x0000001005667825 */ /* 0x010fc800078e0070 */
[----:B-1----:R-:W-:-:S04]  /*0890*/  @P1 IMAD.WIDE.U32 R114, R6, 0x10, R96 ;  /* 0x0000001006721825 */ /* 0x002fc800078e0060 */
[-C--:B---3--:R-:W-:Y:S01]  /*08a0*/  FMUL.FTZ R107, R92, R111.reuse ;  /* 0x0000006f5c6b7220 */ /* 0x088fe20000410000 */
[-C--:B------:R-:W-:Y:S01]  /*08b0*/  FMUL.FTZ R106, R93, R111.reuse ;  /* 0x0000006f5d6a7220 */ /* 0x080fe20000410000 */
[-C--:B------:R-:W-:Y:S01]  /*08c0*/  FMUL.FTZ R109, R94, R111.reuse ;  /* 0x0000006f5e6d7220 */ /* 0x080fe20000410000 */
[----:B------:R-:W-:Y:S01]  /*08d0*/  FMUL.FTZ R110, R95, R111 ;  /* 0x0000006f5f6e7220 */ /* 0x000fe20000410000 */
[----:B--2---:R-:W-:Y:S01]  /*08e0*/  @P1 FFMA.FTZ R92, R107, R68, R8 ;  /* 0x000000446b5c1223 */ /* 0x004fe20000010008 */
[----:B------:R-:W-:Y:S01]  /*08f0*/  @P1 FFMA.FTZ R93, R106, R69, R9 ;  /* 0x000000456a5d1223 */ /* 0x000fe20000010009 */
[----:B------:R-:W-:Y:S01]  /*0900*/  @P1 FFMA.FTZ R94, R109, R70, R10 ;  /* 0x000000466d5e1223 */ /* 0x000fe2000001000a */
[----:B------:R-:W-:Y:S01]  /*0910*/  @P1 FFMA.FTZ R95, R110, R71, R11 ;  /* 0x000000476e5f1223 */ /* 0x000fe2000001000b */
[----:B------:R-:W-:Y:S01]  /*0920*/  @!P1 FMUL.FTZ R92, R107, R68 ;  /* 0x000000446b5c9220 */ /* 0x000fe20000410000 */
[----:B------:R-:W-:Y:S01]  /*0930*/  @!P1 FMUL.FTZ R93, R106, R69 ;  /* 0x000000456a5d9220 */ /* 0x000fe20000410000 */
[----:B------:R-:W-:Y:S01]  /*0940*/  @!P1 FMUL.FTZ R94, R109, R70 ;  /* 0x000000466d5e9220 */ /* 0x000fe20000410000 */
[----:B------:R-:W-:Y:S01]  /*0950*/  @!P1 FMUL.FTZ R95, R110, R71 ;  /* 0x000000476e5f9220 */ /* 0x000fe20000410000 */
[----:B------:R-:W-:-:S04]  /*0960*/  IMAD.WIDE.U32 R106, R6, 0x10, R104 ;  /* 0x00000010066a7825 */ /* 0x000fc800078e0068 */
[----:B------:R1:W-:Y:S04]  /*0970*/  STG.E.128 desc[UR6][R102.64], R92 ;  /* 0x0000005c66007986 */ /* 0x0003e8000c101d06 */
[----:B------:R2:W3:Y:S04]  /*0980*/  LDG.E.128 R96, desc[UR6][R106.64] ;  /* 0x000000066a607981 */ /* 0x0004e8000c1e1d00 */
[----:B------:R-:W4:Y:S01]  /*0990*/  @P1 LDG.E.128 R8, desc[UR6][R114.64] ;  /* 0x0000000672081981 */ /* 0x000f22000c1e1d00 */
[----:B--2---:R-:W2:Y:S01]  /*09a0*/  @P1 LDC.64 R106, c[0x0][0x3a0] ;  /* 0x0000e800ff6a1b82 */ /* 0x004ea20000000a00 */
[-C--:B---3--:R-:W-:Y:S01]  /*09b0*/  FMUL.FTZ R109, R96, R111.reuse ;  /* 0x0000006f606d7220 */ /* 0x088fe20000410000 */
[-C--:B------:R-:W-:Y:S01]  /*09c0*/  FMUL.FTZ R117, R98, R111.reuse ;  /* 0x0000006f62757220 */ /* 0x080fe20000410000 */
[-C--:B------:R-:W-:Y:S01]  /*09d0*/  FMUL.FTZ R116, R99, R111.reuse ;  /* 0x0000006f63747220 */ /* 0x080fe20000410000 */
[----:B------:R-:W-:Y:S01]  /*09e0*/  FMUL.FTZ R110, R97, R111 ;  /* 0x0000006f616e7220 */ /* 0x000fe20000410000 */
[CC--:B----4-:R-:W-:Y:S01]  /*09f0*/  @P1 FFMA.FTZ R96, R109.reuse, R72.reuse, R8 ;  /* 0x000000486d601223 */ /* 0x0d0fe20000010008 */
        /* <DEDUP_REMOVED lines=11> */
[----:B0-----:R-:W-:Y:S02]  /*0ab0*/  @P1 IMAD.WIDE.U32 R114, R109, 0x10, R100 ;  /* 0x000000106d721825 */ /* 0x001fe400078e0064 */
[----:B-1----:R0:W4:Y:S04]  /*0ac0*/  LDG.E.128 R100, desc[UR6][R118.64] ;  /* 0x0000000676647981 */ /* 0x002128000c1e1d00 */
[----:B------:R-:W2:Y:S01]  /*0ad0*/  @P1 LDG.E.128 R8, desc[UR6][R114.64] ;  /* 0x0000000672081981 */ /* 0x000ea2000c1e1d00 */
[----:B0-----:R-:W-:-:S04]  /*0ae0*/  FADD.FTZ R118, RZ, R84 ;  /* 0x00000054ff767221 */ /* 0x001fc80000010000 */
[----:B------:R-:W-:-:S04]  /*0af0*/  FADD.FTZ R119, R118, R85 ;  /* 0x0000005576777221 */ /* 0x000fc80000010000 */
[----:B------:R-:W-:-:S04]  /*0b00*/  FADD.FTZ R118, R119, R86 ;  /* 0x0000005677767221 */ /* 0x000fc80000010000 */
[----:B------:R-:W-:-:S04]  /*0b10*/  FADD.FTZ R119, R118, R87 ;  /* 0x0000005776777221 */ /* 0x000fc80000010000 */
[----:B------:R-:W-:Y:S01]  /*0b20*/  FADD.FTZ R118, R119, R88 ;  /* 0x0000005877767221 */ /* 0x000fe20000010000 */
[-C--:B----4-:R-:W-:Y:S01]  /*0b30*/  FMUL.FTZ R110, R101, R111.reuse ;  /* 0x0000006f656e7220 */ /* 0x090fe20000410000 */
[-C--:B---3--:R-:W-:Y:S01]  /*0b40*/  FMUL.FTZ R116, R103, R111.reuse ;  /* 0x0000006f67747220 */ /* 0x088fe20000410000 */
[----:B------:R-:W-:Y:S02]  /*0b50*/  FMUL.FTZ R121, R100, R111 ;  /* 0x0000006f64797220 */ /* 0x000fe40000410000 */
[CC--:B--2---:R-:W-:Y:S01]  /*0b60*/  @P1 FFMA.FTZ R101, R110.reuse, R77.reuse, R9 ;  /* 0x0000004d6e651223 */ /* 0x0c4fe20000010009 */
[----:B------:R-:W-:Y:S01]  /*0b70*/  @!P1 FMUL.FTZ R101, R110, R77 ;  /* 0x0000004d6e659220 */ /* 0x000fe20000410000 */
[----:B------:R-:W-:Y:S01]  /*0b80*/  FMUL.FTZ R123, R102, R111 ;  /* 0x0000006f667b7220 */ /* 0x000fe20000410000 */
        /* <DEDUP_REMOVED lines=8> */
[----:B------:R-:W-:-:S04]  /*0c10*/  IMAD.WIDE.U32 R116, R109, 0x10, R112 ;  /* 0x000000106d747825 */ /* 0x000fc800078e0070 */
[----:B------:R-:W-:Y:S01]  /*0c20*/  @P1 IMAD.WIDE.U32 R114, R110, 0x10, R106 ;  /* 0x000000106e721825 */ /* 0x000fe200078e006a */
[----:B------:R0:W-:Y:S04]  /*0c30*/  STG.E.128 desc[UR6][R116.64], R100 ;  /* 0x0000006474007986 */ /* 0x0001e8000c101d06 */
[----:B------:R-:W2:Y:S04]  /*0c40*/  LDG.E.128 R104, desc[UR6][R104.64] ;  /* 0x0000000668687981 */ /* 0x000ea8000c1e1d00 */
[----:B------:R1:W3:Y:S01]  /*0c50*/  @P1 LDG.E.128 R8, desc[UR6][R114.64] ;  /* 0x0000000672081981 */ /* 0x0002e2000c1e1d00 */
[----:B------:R-:W-:-:S04]  /*0c60*/  FADD.FTZ R119, R118, R89 ;  /* 0x0000005976777221 */ /* 0x000fc80000010000 */
[----:B------:R-:W-:-:S04]  /*0c70*/  FADD.FTZ R118, R119, R90 ;  /* 0x0000005a77767221 */ /* 0x000fc80000010000 */
[----:B0-----:R-:W-:-:S04]  /*0c80*/  FADD.FTZ R117, R118, R91 ;  /* 0x0000005b76757221 */ /* 0x001fc80000010000 */
[----:B------:R-:W-:-:S04]  /*0c90*/  FADD.FTZ R116, R117, R92 ;  /* 0x0000005c75747221 */ /* 0x000fc80000010000 */
[----:B------:R-:W-:-:S04]  /*0ca0*/  FADD.FTZ R117, R116, R93 ;  /* 0x0000005d74757221 */ /* 0x000fc80000010000 */
[----:B-1----:R-:W-:-:S04]  /*0cb0*/  FADD.FTZ R114, R117, R94 ;  /* 0x0000005e75727221 */ /* 0x002fc80000010000 */
[----:B------:R-:W-:-:S04]  /*0cc0*/  FADD.FTZ R115, R114, R95 ;  /* 0x0000005f72737221 */ /* 0x000fc80000010000 */
[----:B------:R-:W-:-:S04]  /*0cd0*/  FADD.FTZ R114, R115, R96 ;  /* 0x0000006073727221 */ /* 0x000fc80000010000 */
[----:B------:R-:W-:-:S04]  /*0ce0*/  FADD.FTZ R115, R114, R97 ;  /* 0x0000006172737221 */ /* 0x000fc80000010000 */
[----:B------:R-:W-:-:S04]  /*0cf0*/  FADD.FTZ R114, R115, R98 ;  /* 0x0000006273727221 */ /* 0x000fc80000010000 */
[----:B------:R-:W-:Y:S01]  /*0d00*/  FADD.FTZ R119, R114, R99 ;  /* 0x0000006372777221 */ /* 0x000fe20000010000 */
[----:B--2---:R-:W-:-:S03]  /*0d10*/  FMUL.FTZ R117, R106, R111 ;  /* 0x0000006f6a757220 */ /* 0x004fc60000410000 */
[----:B------:R-:W-:Y:S01]  /*0d20*/  FADD.FTZ R106, R119, R100 ;  /* 0x00000064776a7221 */ /* 0x000fe20000010000 */
[----:B------:R-:W-:-:S03]  /*0d30*/  FMUL.FTZ R116, R107, R111 ;  /* 0x0000006f6b747220 */ /* 0x000fc60000410000 */
[----:B------:R-:W-:Y:S01]  /*0d40*/  FADD.FTZ R107, R106, R101 ;  /* 0x000000656a6b7221 */ /* 0x000fe20000010000 */
[-C--:B------:R-:W-:Y:S01]  /*0d50*/  FMUL.FTZ R115, R104, R111.reuse ;  /* 0x0000006f68737220 */ /* 0x080fe20000410000 */
[----:B------:R-:W-:Y:S02]  /*0d60*/  FMUL.FTZ R114, R105, R111 ;  /* 0x0000006f69727220 */ /* 0x000fe40000410000 */
[----:B------:R-:W-:Y:S01]  /*0d70*/  FADD.FTZ R106, R107, R102 ;  /* 0x000000666b6a7221 */ /* 0x000fe20000010000 */
[CC--:B---3--:R-:W-:Y:S01]  /*0d80*/  @P1 FFMA.FTZ R104, R115.reuse, R80.reuse, R8 ;  /* 0x0000005073681223 */ /* 0x0c8fe20000010008 */
[----:B------:R-:W-:Y:S02]  /*0d90*/  @!P1 FMUL.FTZ R104, R115, R80 ;  /* 0x0000005073689220 */ /* 0x000fe40000410000 */
[----:B------:R-:W-:Y:S01]  /*0da0*/  FADD.FTZ R107, R106, R103 ;  /* 0x000000676a6b7221 */ /* 0x000fe20000010000 */
[CC--:B------:R-:W-:Y:S01]  /*0db0*/  @P1 FFMA.FTZ R105, R114.reuse, R81.reuse, R9 ;  /* 0x0000005172691223 */ /* 0x0c0fe20000010009 */
[----:B------:R-:W-:-:S02]  /*0dc0*/  @!P1 FMUL.FTZ R105, R114, R81 ;  /* 0x0000005172699220 */ /* 0x000fc40000410000 */
[----:B------:R-:W-:Y:S01]  /*0dd0*/  FADD.FTZ R114, R107, R104 ;  /* 0x000000686b727221 */ /* 0x000fe20000010000 */
[CC--:B------:R-:W-:Y:S01]  /*0de0*/  @P1 FFMA.FTZ R106, R117.reuse, R82.reuse, R10 ;  /* 0x00000052756a1223 */ /* 0x0c0fe2000001000a */
[----:B------:R-:W-:Y:S02]  /*0df0*/  @!P1 FMUL.FTZ R106, R117, R82 ;  /* 0x00000052756a9220 */ /* 0x000fe40000410000 */
[----:B------:R-:W-:Y:S01]  /*0e00*/  FADD.FTZ R111, R114, R105 ;  /* 0x00000069726f7221 */ /* 0x000fe20000010000 */
[CC--:B------:R-:W-:Y:S01]  /*0e10*/  @P1 FFMA.FTZ R107, R116.reuse, R83.reuse, R11 ;  /* 0x00000053746b1223 */ /* 0x0c0fe2000001000b */
[----:B------:R-:W-:Y:S02]  /*0e20*/  @!P1 FMUL.FTZ R107, R116, R83 ;  /* 0x00000053746b9220 */ /* 0x000fe40000410000 */
        /* <DEDUP_REMOVED lines=65> */
[----:B------:R-:W0:Y:S01]  /*1240*/  SHFL.BFLY PT, R118, R115, 0x4, 0x1f ;  /* 0x0c801f0073767f89 */ /* 0x000e2200000e0000 */
[----:B------:R-:W-:Y:S01]  /*1250*/  ISETP.GT.U32.AND P1, PT, R2, 0x3, PT ;  /* 0x000000030200780c */ /* 0x000fe20003f24070 */
[----:B0-----:R-:W-:-:S05]  /*1260*/  FADD.FTZ R118, R115, R118 ;  /* 0x0000007673767221 */ /* 0x001fca0000010000 */
[----:B------:R-:W0:Y:S07]  /*1270*/  SHFL.BFLY PT, R117, R118, 0x8, 0x1f ;  /* 0x0d001f0076757f89 */ /* 0x000e2e00000e0000 */
[----:B------:R-:W1:Y:S01]  /*1280*/  @!P1 S2R R122, SR_CgaCtaId ;  /* 0x00000000007a9919 */ /* 0x000e620000008800 */
[----:B------:R-:W-:Y:S01]  /*1290*/  IMAD.WIDE.U32 R112, R110, 0x10, R112 ;  /* 0x000000106e707825 */ /* 0x000fe200078e0070 */
[----:B------:R-:W-:-:S04]  /*12a0*/  PLOP3.LUT P3, PT, PT, PT, UP0, 0x80, 0x8 ;  /* 0x000000000008781c */ /* 0x000fc80003f6f008 */
[----:B------:R-:W-:Y:S01]  /*12b0*/  STG.E.128 desc[UR6][R112.64], R104 ;  /* 0x0000006870007986 */ /* 0x000fe2000c101d06 */
[----:B------:R-:W-:Y:S01]  /*12c0*/  PLOP3.LUT P2, PT, PT, PT, PT, 0x8, 0x80 ;  /* 0x000000000080781c */ /* 0x000fe20003f4e170 */
[----:B0-----:R-:W-:-:S05]  /*12d0*/  FADD.FTZ R117, R118, R117 ;  /* 0x0000007576757221 */ /* 0x001fca0000010000 */
[----:B------:R-:W0:Y:S01]  /*12e0*/  SHFL.BFLY PT, R120, R117, 0x10, 0x1f ;  /* 0x0e001f0075787f89 */ /* 0x000e2200000e0000 */
[----:B------:R-:W-:Y:S02]  /*12f0*/  @!P1 PLOP3.LUT P2, PT, P3, PT, PT, 0x80, 0x8 ;  /* 0x000000000008981c */ /* 0x000fe40001f4f070 */
[----:B------:R-:W-:Y:S02]  /*1300*/  ISETP.NE.AND P3, PT, R2, RZ, PT ;  /* 0x000000ff0200720c */ /* 0x000fe40003f65270 */
[----:B------:R-:W-:Y:S01]  /*1310*/  @!P1 MOV R111, 0x400 ;  /* 0x00000400006f9802 */ /* 0x000fe20000000f00 */
[----:B------:R-:W-:Y:S03]  /*1320*/  BSSY.RECONVERGENT B0, `(.L_x_18546) ;  /* 0x000000c000007945 */ /* 0x000fe60003800200 */
[----:B-1----:R-:W-:-:S05]  /*1330*/  @!P1 LEA R119, R122, R111, 0x18 ;  /* 0x0000006f7a779211 */ /* 0x002fca00078ec0ff */
[----:B------:R-:W-:Y:S01]  /*1340*/  @P2 IADD3 R119, PT, PT, R119, 0x20, RZ ;  /* 0x0000002077772810 */ /* 0x000fe20007ffe0ff */
        /* <DEDUP_REMOVED lines=9> */
.L_x_18547:
[----:B------:R-:W-:Y:S05]  /*13e0*/  BSYNC.RECONVERGENT B0 ;  /* 0x0000000000007941 */ /* 0x000fea0003800200 */
.L_x_18546:
[----:B------:R-:W-:Y:S01]  /*13f0*/  BAR.SYNC.DEFER_BLOCKING 0x0 ;  /* 0x0000000000007b1d */ /* 0x000fe20000010000 */
[----:B------:R-:W-:Y:S02]  /*1400*/  CS2R R112, SRZ ;  /* 0x0000000000707805 */ /* 0x000fe4000001ff00 */
[----:B------:R-:W-:Y:S01]  /*1410*/  @!P1 LEA R119, R2, R119, 0x3 ;  /* 0x0000007702779211 */ /* 0x000fe200078e18ff */
[----:B------:R-:W-:Y:S01]  /*1420*/  HFMA2 R118, -RZ, RZ, 0, 0 ;  /* 0x00000000ff767431 */ /* 0x000fe200000001ff */
[----:B------:R-:W-:Y:S01]  /*1430*/  ISETP.NE.AND P2, PT, RZ, UR12, PT ;  /* 0x0000000cff007c0c */ /* 0x000fe2000bf45270 */
[----:B------:R-:W-:Y:S01]  /*1440*/  UPLOP3.LUT UP0, UPT, UPT, UPT, UP0, 0x40, 0x4 ;  /* 0x000000000004789c */ /* 0x000fe20003f0e800 */
[----:B------:R-:W-:-:S05]  /*1450*/  @!P1 MOV R118, 0x300 ;  /* 0x0000030000769802 */ /* 0x000fca0000000f00 */
[----:B------:R-:W0:Y:S04]  /*1460*/  SHFL.DOWN PT, R117, R118, 0x2, 0x1f ;  /* 0x08401f0076757f89 */ /* 0x000e2800000e0000 */
[----:B------:R1:W2:Y:S01]  /*1470*/  @!P1 LDS.64 R112, [R119] ;  /* 0x0000000077709984 */ /* 0x0002a20000000a00 */
[----:B------:R-:W-:Y:S02]  /*1480*/  ISETP.NE.AND P1, PT, R0, RZ, PT ;  /* 0x000000ff0000720c */ /* 0x000fe40003f25270 */
[-C--:B-1----:R-:W-:Y:S02]  /*1490*/  I2FP.F32.U32 R119, R118.reuse ;  /* 0x0000007600777245 */ /* 0x082fe40000201000 */
        /* <DEDUP_REMOVED lines=10> */
[----:B--2---:R-:W-:Y:S02]  /*1540*/  FADD.FTZ R116, R116, R113 ;  /* 0x0000007174747221 */ /* 0x004fe40000010000 */
[----:B------:R-:W-:Y:S01]  /*1550*/  FMUL.FTZ R118, R121, R119 ;  /* 0x0000007779767220 */ /* 0x000fe20000410000 */
[C---:B0-----:R-:W-:Y:S01]  /*1560*/  FMUL.FTZ R112, R115.reuse, R120 ;  /* 0x0000007873707220 */ /* 0x041fe20000410000 */
        /* <DEDUP_REMOVED lines=9> */
[-C--:B------:R-:W-:Y:S02]  /*1600*/  FMUL.FTZ R114, R117, R119.reuse ;  /* 0x0000007775727220 */ /* 0x080fe40000410000 */
[----:B------:R-:W-:Y:S01]  /*1610*/  FMUL.FTZ R118, R118, R118 ;  /* 0x0000007676767220 */ /* 0x000fe20000410000 */
[----:B------:R-:W0:Y:S01]  /*1620*/  MUFU.RCP R115, R115 ;  /* 0x0000007300737308 */ /* 0x000e220000001000 */
[C---:B------:R-:W-:Y:S01]  /*1630*/  FFMA.FTZ R114, R111.reuse, R112, R114 ;  /* 0x000000706f727223 */ /* 0x040fe20000010072 */
[----:B--2---:R-:W-:Y:S01]  /*1640*/  FADD.FTZ R116, R116, R113 ;  /* 0x0000007174747221 */ /* 0x004fe20000010000 */
[----:B------:R-:W-:Y:S01]  /*1650*/  FMUL.FTZ R118, R111, R118 ;  /* 0x000000766f767220 */ /* 0x000fe20000410000 */
[----:B------:R-:W1:Y:S03]  /*1660*/  @!P1 LDC.64 R112, c[0x0][0x3c0] ;  /* 0x0000f000ff709b82 */ /* 0x000e660000000a00 */
[----:B------:R-:W-:Y:S01]  /*1670*/  FMUL.FTZ R118, R118, R119 ;  /* 0x0000007776767220 */ /* 0x000fe20000410000 */
[----:B0-----:R-:W-:-:S03]  /*1680*/  FMUL.FTZ R114, R115, R114 ;  /* 0x0000007273727220 */ /* 0x001fc60000410000 */
[----:B------:R-:W-:Y:S02]  /*1690*/  FFMA.FTZ R116, R115, R118, R116 ;  /* 0x0000007673747223 */ /* 0x000fe40000010074 */
[----:B------:R-:W0:Y:S01]  /*16a0*/  LDC R115, c[0x0][0x448] ;  /* 0x00011200ff737b82 */ /* 0x000e220000000800 */
[----:B------:R-:W2:Y:S04]  /*16b0*/  SHFL.IDX PT, R117, R114, RZ, 0x1f ;  /* 0x00001fff72757589 */ /* 0x000ea800000e0000 */
[----:B------:R-:W0:Y:S01]  /*16c0*/  SHFL.IDX PT, R116, R116, RZ, 0x1f ;  /* 0x00001fff74747589 */ /* 0x000e2200000e0000 */
[----:B-1----:R-:W-:-:S04]  /*16d0*/  @!P1 IMAD.WIDE R112, R4, 0x4, R112 ;  /* 0x0000000404709825 */ /* 0x002fc800078e0270 */
[----:B--2---:R-:W-:Y:S01]  /*16e0*/  FMUL.FTZ R111, R117, R117 ;  /* 0x00000075756f7220 */ /* 0x004fe20000410000 */
[----:B------:R1:W-:Y:S01]  /*16f0*/  @!P1 STG.E desc[UR6][R112.64], R117 ;  /* 0x0000007570009986 */ /* 0x0003e2000c101906 */
[----:B0-----:R-:W-:-:S03]  /*1700*/  FFMA.FTZ R115, R116, UR11, R115 ;  /* 0x0000000b74737c23 */ /* 0x001fc60008010073 */
[----:B------:R-:W-:Y:S02]  /*1710*/  FSEL R118, R111, RZ, P2 ;  /* 0x000000ff6f767208 */ /* 0x000fe40001000000 */
[----:B------:R-:W-:-:S03]  /*1720*/  FSEL R111, R117, RZ, !P2 ;  /* 0x000000ff756f7208 */ /* 0x000fc60005000000 */
[----:B------:R-:W-:Y:S02]  /*1730*/  FADD.FTZ R118, R115, R118 ;  /* 0x0000007673767221 */ /* 0x000fe40000010000 */
[----:B------:R-:W0:Y:S01]  /*1740*/  @!P1 LDC.64 R114, c[0x0][0x3c8] ;  /* 0x0000f200ff729b82 */ /* 0x000e220000000a00 */
[C---:B-1----:R-:W-:Y:S01]  /*1750*/  FADD.FTZ R112, -R111.reuse, R89 ;  /* 0x000000596f707221 */ /* 0x042fe20000010100 */
        /* <DEDUP_REMOVED lines=22> */
[----:B0-----:R-:W-:-:S04]  /*18c0*/  @!P1 IMAD.WIDE R114, R4, 0x4, R114 ;  /* 0x0000000404729825 */ /* 0x001fc800078e0272 */
[----:B------:R-:W-:Y:S01]  /*18d0*/  FFMA.FTZ R84, R84, R12, R36 ;  /* 0x0000000c54547223 */ /* 0x000fe20000010024 */
[----:B------:R-:W-:Y:S01]  /*18e0*/  FFMA.FTZ R85, R85, R13, R37 ;  /* 0x0000000d55557223 */ /* 0x000fe20000010025 */
[----:B------:R-:W-:Y:S01]  /*18f0*/  FFMA.FTZ R86, R86, R14, R38 ;  /* 0x0000000e56567223 */ /* 0x000fe20000010026 */
[----:B------:R-:W-:Y:S01]  /*1900*/  FFMA.FTZ R87, R87, R15, R39 ;  /* 0x0000000f57577223 */ /* 0x000fe20000010027 */
[----:B------:R0:W-:Y:S01]  /*1910*/  @!P1 STG.E desc[UR6][R114.64], R89 ;  /* 0x0000005972009986 */ /* 0x0001e2000c101906 */
        /* <DEDUP_REMOVED lines=11> */
[----:B0-----:R-:W0:Y:S01]  /*19d0*/  LDC.64 R114, c[0x0][0x428] ;  /* 0x00010a00ff727b82 */ /* 0x001e220000000a00 */
        /* <DEDUP_REMOVED lines=23> */
[----:B0-----:R-:W-:-:S04]  /*1b50*/  IMAD.WIDE.U32 R116, R108, 0x10, R114 ;  /* 0x000000106c747825 */ /* 0x001fc800078e0072 */
        /* <DEDUP_REMOVED lines=15> */
[----:B0-----:R-:W-:-:S04]  /*1c50*/  IMAD.WIDE.U32 R84, R7, 0x10, R114 ;  /* 0x0000001007547825 */ /* 0x001fc800078e0072 */
[--C-:B------:R-:W-:Y:S01]  /*1c60*/  IMAD.WIDE.U32 R116, R6, 0x10, R114.reuse ;  /* 0x0000001006747825 */ /* 0x100fe200078e0072 */
[----:B------:R0:W-:Y:S01]  /*1c70*/  STG.E.128 desc[UR6][R84.64], R88 ;  /* 0x0000005854007986 */ /* 0x0001e2000c101d06 */
[----:B------:R-:W1:Y:S02]  /*1c80*/  LDC.64 R6, c[0x0][0x380] ;  /* 0x0000e000ff067b82 */ /* 0x000e640000000a00 */
[----:B------:R-:W-:-:S05]  /*1c90*/  IMAD.WIDE.U32 R86, R5, 0x10, R114 ;  /* 0x0000001005567825 */ /* 0x000fca00078e0072 */
[----:B------:R0:W-:Y:S04]  /*1ca0*/  STG.E.128 desc[UR6][R86.64], R92 ;  /* 0x0000005c56007986 */ /* 0x0001e8000c101d06 */
[----:B------:R0:W-:Y:S04]  /*1cb0*/  STG.E.128 desc[UR6][R116.64], R96 ;  /* 0x0000006074007986 */ /* 0x0001e8000c101d06 */
[----:B------:R0:W-:Y:S04]  /*1cc0*/  STG.E.128 desc[UR6][R108.64], R100 ;  /* 0x000000646c007986 */ /* 0x0001e8000c101d06 */
[----:B------:R0:W-:Y:S01]  /*1cd0*/  STG.E.128 desc[UR6][R110.64], R104 ;  /* 0x000000686e007986 */ /* 0x0001e2000c101d06 */
[----:B-1----:R-:W-:-:S04]  /*1ce0*/  IADD3 R4, PT, PT, R4, R6, RZ ;  /* 0x0000000604047210 */ /* 0x002fc80007ffe0ff */
[----:B------:R-:W-:-:S13]  /*1cf0*/  ISETP.GE.AND P1, PT, R4, R7, PT ;  /* 0x000000070400720c */ /* 0x000fda0003f26270 */
[----:B0-----:R-:W-:Y:S05]  /*1d00*/  @!P1 BRA `(.L_x_18548) ;  /* 0xffffffe400ec9947 */ /* 0x001fea000383ffff */
[----:B------:R-:W-:Y:S05]  /*1d10*/  EXIT ;  /* 0x000000000000794d */ /* 0x000fea0003800000 */
.L_x_18549:
        /* <DEDUP_REMOVED lines=14> */
.L_x_20880:


//--------------------- .text._ZN10layer_norm13ln_fwd_kernelINS_13Kernel_traitsIfffffjLj3072ELj1ELj1ELj4ELj16ENS_18Kernel_traits_baseILj3072EfffffjLj128EEEEELb0ELb1ELb1ELb0EEEvNS_9FwdParamsE --------------------------
	.section	.text._ZN10layer_norm13ln_fwd_kernelINS_13Kernel_traitsIfffffjLj3072ELj1ELj1ELj4ELj16ENS_18Kernel_traits_baseILj3072EfffffjLj128EEEEELb0ELb1ELb1ELb0EEEvNS_9FwdParamsE,"ax",@progbits
	.align	128
        .global         _ZN10layer_norm13ln_fwd_kernelINS_13Kernel_traitsIfffffjLj3072ELj1ELj1ELj4ELj16ENS_18Kernel_traits_baseILj3072EfffffjLj128EEEEELb0ELb1ELb1ELb0EEEvNS_9FwdParamsE
        .type           _ZN10layer_norm13ln_fwd_kernelINS_13Kernel_traitsIfffffjLj3072ELj1ELj1ELj4ELj16ENS_18Kernel_traits_baseILj3072EfffffjLj128EEEEELb0ELb1ELb1ELb0EEEvNS_9FwdParamsE,@function
        .size           _ZN10layer_norm13ln_fwd_kernelINS_13Kernel_traitsIfffffjLj3072ELj1ELj1ELj4ELj16ENS_18Kernel_traits_baseILj3072EfffffjLj128EEEEELb0ELb1ELb1ELb0EEEvNS_9FwdParamsE,(.L_x_20881 - _ZN10layer_norm13ln_fwd_kernelINS_13Kernel_traitsIfffffjLj3072ELj1ELj1ELj4ELj16ENS_18Kernel_traits_baseILj3072EfffffjLj128EEEEELb0ELb1ELb1ELb0EEEvNS_9FwdParamsE)
        .other          _ZN10layer_norm13ln_fwd_kernelINS_13Kernel_traitsIfffffjLj3072ELj1ELj1ELj4ELj16ENS_18Kernel_traits_baseILj3072EfffffjLj128EEEEELb0ELb1ELb1ELb0EEEvNS_9FwdParamsE,@"STO_CUDA_ENTRY STV_DEFAULT"
_ZN10layer_norm13ln_fwd_kernelINS_13Kernel_traitsIfffffjLj3072ELj1ELj1ELj4ELj16ENS_18Kernel_traits_baseILj3072EfffffjLj128EEEEELb0ELb1ELb1ELb0EEEvNS_9FwdParamsE:
.text._ZN10layer_norm13ln_fwd_kernelINS_13Kernel_traitsIfffffjLj3072ELj1ELj1ELj4ELj16ENS_18Kernel_traits_baseILj3072EfffffjLj128EEEEELb0ELb1ELb1ELb0EEEvNS_9FwdParamsE:
        /* <DEDUP_REMOVED lines=12> */
[C---:B0-----:R-:W-:Y:S02]  /*00c0*/  LOP3.LUT R0, R4.reuse, 0x1f, RZ, 0xc0, !PT ;  /* 0x0000001f04007812 */ /* 0x041fe400078ec0ff */
[----:B------:R-:W-:-:S04]  /*00d0*/  LOP3.LUT R5, R4, 0x60, RZ, 0xc0, !PT ;  /* 0x0000006004057812 */ /* 0x000fc800078ec0ff */
[----:B------:R-:W-:-:S04]  /*00e0*/  LOP3.LUT R3, R5, 0x7f, R0, 0x36, !PT ;  /* 0x0000007f05037812 */ /* 0x000fc800078e3600 */
[----:B------:R-:W-:Y:S02]  /*00f0*/  LEA.HI.SX32 R3, R2, R3, 0x1e ;  /* 0x0000000302037211 */ /* 0x000fe400078ff2ff */
[----:B------:R-:W-:Y:S01]  /*0100*/  LOP3.LUT R2, R5, R0, RZ, 0xfc, !PT ;  /* 0x0000000005027212 */ /* 0x000fe200078efcff */
[----:B--2-4-:R-:W-:Y:S06]  /*0110*/  BRA.U !UP0, `(.L_x_18551) ;  /* 0x00000005080c7547 */ /* 0x014fec000b800000 */
        /* <DEDUP_REMOVED lines=16> */
[----:B------:R-:W-:-:S04]  /*0220*/  @P0 LOP3.LUT R2, R2, 0x80, RZ, 0xfc, !PT ;  /* 0x0000008002020812 */ /* 0x000fc800078efcff */
[----:B------:R0:W5:Y:S02]  /*0230*/  @P0 LDG.E.128 R16, desc[UR12][R70.64] ;  /* 0x0000000c46100981 */ /* 0x000164000c1e1d00 */
[----:B------:R-:W2:Y:S01]  /*0240*/  @P2 LDC.64 R78, c[0x0][0x3d0] ;  /* 0x0000f400ff4e2b82 */ /* 0x000ea20000000a00 */
[----:B---3--:R-:W-:-:S05]  /*0250*/  @P1 IMAD.WIDE.U32 R72, R2, 0x10, R72 ;  /* 0x0000001002481825 */ /* 0x008fca00078e0048 */
        /* <DEDUP_REMOVED lines=8> */
[----:B------:R-:W1:Y:S08]  /*02e0*/  @P3 LDC.64 R84, c[0x0][0x3d0] ;  /* 0x0000f400ff543b82 */ /* 0x000e700000000a00 */
[----:B------:R-:W0:Y:S08]  /*02f0*/  @P3 LDC.64 R86, c[0x0][0x438] ;  /* 0x00010e00ff563b82 */ /* 0x000e300000000a00 */
[----:B------:R-:W0:Y:S08]  /*0300*/  @P3 LDC.64 R88, c[0x0][0x3e8] ;  /* 0x0000fa00ff583b82 */ /* 0x000e300000000a00 */
[----:B------:R-:W0:Y:S08]  /*0310*/  @P4 LDC.64 R90, c[0x0][0x3d0] ;  /* 0x0000f400ff5a4b82 */ /* 0x000e300000000a00 */
[----:B------:R-:W0:Y:S08]  /*0320*/  @P4 LDC.64 R92, c[0x0][0x438] ;  /* 0x00010e00ff5c4b82 */ /* 0x000e300000000a00 */
[----:B------:R-:W0:Y:S01]  /*0330*/  @P4 LDC.64 R94, c[0x0][0x3e8] ;  /* 0x0000fa00ff5e4b82 */ /* 0x000e220000000a00 */
[----:B--2---:R-:W-:-:S04]  /*0340*/  @P2 IMAD.WIDE.U32 R78, R2, 0x10, R78 ;  /* 0x00000010024e2825 */ /* 0x004fc800078e004e */
[C---:B---3--:R-:W-:Y:S01]  /*0350*/  @P2 IMAD.WIDE.U32 R80, R2.reuse, 0x10, R80 ;  /* 0x0000001002502825 */ /* 0x048fe200078e0050 */
[----:B------:R2:W5:Y:S03]  /*0360*/  @P2 LDG.E.128 R32, desc[UR12][R78.64] ;  /* 0x0000000c4e202981 */ /* 0x000566000c1e1d00 */
[C---:B----4-:R-:W-:Y:S01]  /*0370*/  @P2 IMAD.WIDE.U32 R82, R2.reuse, 0x10, R82 ;  /* 0x0000001002522825 */ /* 0x050fe200078e0052 */
[----:B------:R-:W-:Y:S01]  /*0380*/  @P2 IADD3 R2, PT, PT, R2, 0x80, RZ ;  /* 0x0000008002022810 */ /* 0x000fe20007ffe0ff */
[----:B------:R2:W5:Y:S04]  /*0390*/  @P2 LDG.E.128 R36, desc[UR12][R80.64] ;  /* 0x0000000c50242981 */ /* 0x000568000c1e1d00 */
[C---:B-1----:R-:W-:Y:S01]  /*03a0*/  @P3 IMAD.WIDE.U32 R84, R2.reuse, 0x10, R84 ;  /* 0x0000001002543825 */ /* 0x042fe200078e0054 */
[----:B------:R2:W5:Y:S03]  /*03b0*/  @P2 LDG.E.128 R40, desc[UR12][R82.64] ;  /* 0x0000000c52282981 */ /* 0x000566000c1e1d00 */
[C---:B0-----:R-:W-:Y:S01]  /*03c0*/  @P3 IMAD.WIDE.U32 R86, R2.reuse, 0x10, R86 ;  /* 0x0000001002563825 */ /* 0x041fe200078e0056 */
[----:B------:R2:W5:Y:S03]  /*03d0*/  @P3 LDG.E.128 R44, desc[UR12][R84.64] ;  /* 0x0000000c542c3981 */ /* 0x000566000c1e1d00 */
[C---:B------:R-:W-:Y:S01]  /*03e0*/  @P3 IMAD.WIDE.U32 R88, R2.reuse, 0x10, R88 ;  /* 0x0000001002583825 */ /* 0x040fe200078e0058 */
[----:B------:R-:W-:Y:S01]  /*03f0*/  @P3 IADD3 R2, PT, PT, R2, 0x80, RZ ;  /* 0x0000008002023810 */ /* 0x000fe20007ffe0ff */
[----:B------:R2:W5:Y:S04]  /*0400*/  @P3 LDG.E.128 R48, desc[UR12][R86.64] ;  /* 0x0000000c56303981 */ /* 0x000568000c1e1d00 */
[C---:B------:R-:W-:Y:S01]  /*0410*/  @P4 IMAD.WIDE.U32 R90, R2.reuse, 0x10, R90 ;  /* 0x00000010025a4825 */ /* 0x040fe200078e005a */
[----:B------:R2:W5:Y:S03]  /*0420*/  @P3 LDG.E.128 R52, desc[UR12][R88.64] ;  /* 0x0000000c58343981 */ /* 0x000566000c1e1d00 */
[C---:B------:R-:W-:Y:S01]  /*0430*/  @P4 IMAD.WIDE.U32 R92, R2.reuse, 0x10, R92 ;  /* 0x00000010025c4825 */ /* 0x040fe200078e005c */
[----:B------:R2:W5:Y:S03]  /*0440*/  @P4 LDG.E.128 R56, desc[UR12][R90.64] ;  /* 0x0000000c5a384981 */ /* 0x000566000c1e1d00 */
[----:B------:R-:W-:Y:S01]  /*0450*/  @P4 IMAD.WIDE.U32 R94, R2, 0x10, R94 ;  /* 0x00000010025e4825 */ /* 0x000fe200078e005e */
[----:B------:R2:W5:Y:S04]  /*0460*/  @P4 LDG.E.128 R60, desc[UR12][R92.64] ;  /* 0x0000000c5c3c4981 */ /* 0x000568000c1e1d00 */
[----:B------:R2:W5:Y:S01]  /*0470*/  @P4 LDG.E.128 R64, desc[UR12][R94.64] ;  /* 0x0000000c5e404981 */ /* 0x000562000c1e1d00 */
[----:B------:R-:W-:-:S02]  /*0480*/  ISETP.GE.U32.AND P0, PT, R3, 0x300, PT ;  /* 0x000003000300780c */ /* 0x000fc40003f06070 */
[----:B------:R-:W-:-:S11]  /*0490*/  @P4 IADD3 R2, PT, PT, R2, 0x80, RZ ;  /* 0x0000008002024810 */ /* 0x000fd60007ffe0ff */
[----:B--2---:R-:W-:Y:S05]  /*04a0*/  @!P0 BRA `(.L_x_18552) ;  /* 0x0000000400148947 */ /* 0x004fea0003800000 */
[----:B------:R-:W0:Y:S08]  /*04b0*/  LDC.64 R68, c[0x0][0x3d0] ;  /* 0x0000f400ff447b82 */ /* 0x000e300000000a00 */
[----:B------:R-:W1:Y:S08]  /*04c0*/  LDC.64 R72, c[0x0][0x438] ;  /* 0x00010e00ff487b82 */ /* 0x000e700000000a00 */
[----:B------:R-:W2:Y:S01]  /*04d0*/  LDC.64 R76, c[0x0][0x3e8] ;  /* 0x0000fa00ff4c7b82 */ /* 0x000ea20000000a00 */
[----:B0-----:R-:W-:-:S06]  /*04e0*/  IMAD.WIDE.U32 R68, R2, 0x10, R68 ;  /* 0x0000001002447825 */ /* 0x001fcc00078e0044 */
[----:B------:R-:W5:Y:S01]  /*04f0*/  LDG.E.128 R68, desc[UR12][R68.64] ;  /* 0x0000000c44447981 */ /* 0x000f62000c1e1d00 */
[----:B-1----:R-:W-:-:S06]  /*0500*/  IMAD.WIDE.U32 R72, R2, 0x10, R72 ;  /* 0x0000001002487825 */ /* 0x002fcc00078e0048 */
[----:B------:R-:W5:Y:S01]  /*0510*/  LDG.E.128 R72, desc[UR12][R72.64] ;  /* 0x0000000c48487981 */ /* 0x000f62000c1e1d00 */
[----:B--2---:R-:W-:-:S06]  /*0520*/  IMAD.WIDE.U32 R76, R2, 0x10, R76 ;  /* 0x00000010024c7825 */ /* 0x004fcc00078e004c */
[----:B------:R-:W5:Y:S01]  /*0530*/  LDG.E.128 R76, desc[UR12][R76.64] ;  /* 0x0000000c4c4c7981 */ /* 0x000f62000c1e1d00 */
[----:B------:R-:W-:Y:S05]  /*0540*/  BRA `(.L_x_18552) ;  /* 0x0000000000ec7947 */ /* 0x000fea0003800000 */
.L_x_18551:
        /* <DEDUP_REMOVED lines=10> */
[----:B0-----:R-:W-:-:S07]  /*05f0*/  @P0 IMAD.WIDE.U32 R14, R2, 0x10, R6 ;  /* 0x00000010020e0825 */ /* 0x001fce00078e0006 */
[----:B------:R-:W0:Y:S01]  /*0600*/  @P2 LDC.64 R38, c[0x0][0x3d0] ;  /* 0x0000f400ff262b82 */ /* 0x000e220000000a00 */
[C---:B-1----:R-:W-:Y:S01]  /*0610*/  @P0 IMAD.WIDE.U32 R24, R2.reuse, 0x10, R12 ;  /* 0x0000001002180825 */ /* 0x042fe200078e000c */
[----:B------:R-:W-:Y:S01]  /*0620*/  @P0 LOP3.LUT R2, R2, 0x80, RZ, 0xfc, !PT ;  /* 0x0000008002020812 */ /* 0x000fe200078efcff */
[----:B------:R-:W5:Y:S05]  /*0630*/  @P0 LDG.E.128 R8, desc[UR12][R14.64] ;  /* 0x0000000c0e080981 */ /* 0x000f6a000c1e1d00 */
        /* <DEDUP_REMOVED lines=9> */
[----:B------:R-:W5:Y:S06]  /*06d0*/  @P1 LDG.E.128 R28, desc[UR12][R36.64] ;  /* 0x0000000c241c1981 */ /* 0x000f6c000c1e1d00 */
[----:B------:R-:W0:Y:S01]  /*06e0*/  @P4 LDC.64 R6, c[0x0][0x3d0] ;  /* 0x0000f400ff064b82 */ /* 0x000e220000000a00 */
[C---:B-1----:R-:W-:Y:S01]  /*06f0*/  @P2 IMAD.WIDE.U32 R48, R2.reuse, 0x10, R48 ;  /* 0x0000001002302825 */ /* 0x042fe200078e0030 */
[----:B------:R-:W-:Y:S01]  /*0700*/  @P2 IADD3 R2, PT, PT, R2, 0x80, RZ ;  /* 0x0000008002022810 */ /* 0x000fe20007ffe0ff */
[----:B------:R-:W5:Y:S05]  /*0710*/  @P2 LDG.E.128 R32, desc[UR12][R38.64] ;  /* 0x0000000c26202981 */ /* 0x000f6a000c1e1d00 */
[----:B------:R-:W1:Y:S01]  /*0720*/  @P4 LDC.64 R12, c[0x0][0x3e8] ;  /* 0x0000fa00ff0c4b82 */ /* 0x000e620000000a00 */
[C---:B--2---:R-:W-:Y:S01]  /*0730*/  @P3 IMAD.WIDE.U32 R80, R2.reuse, 0x10, R50 ;  /* 0x0000001002503825 */ /* 0x044fe200078e0032 */
[----:B------:R2:W5:Y:S04]  /*0740*/  @P2 LDG.E.128 R40, desc[UR12][R48.64] ;  /* 0x0000000c30282981 */ /* 0x000568000c1e1d00 */
[----:B------:R-:W5:Y:S02]  /*0750*/  @P3 LDG.E.128 R44, desc[UR12][R80.64] ;  /* 0x0000000c502c3981 */ /* 0x000f64000c1e1d00 */
[----:B------:R-:W4:Y:S01]  /*0760*/  @P5 LDC.64 R62, c[0x0][0x3d0] ;  /* 0x0000f400ff3e5b82 */ /* 0x000f220000000a00 */
[C---:B---3--:R-:W-:Y:S01]  /*0770*/  @P3 IMAD.WIDE.U32 R82, R2.reuse, 0x10, R60 ;  /* 0x0000001002523825 */ /* 0x048fe200078e003c */
[----:B------:R-:W-:-:S04]  /*0780*/  @P3 IADD3 R2, PT, PT, R2, 0x80, RZ ;  /* 0x0000008002023810 */ /* 0x000fc80007ffe0ff */
[----:B------:R-:W5:Y:S01]  /*0790*/  @P3 LDG.E.128 R52, desc[UR12][R82.64] ;  /* 0x0000000c52343981 */ /* 0x000f62000c1e1d00 */
[C---:B0-----:R-:W-:Y:S01]  /*07a0*/  @P4 IMAD.WIDE.U32 R84, R2.reuse, 0x10, R6 ;  /* 0x0000001002544825 */ /* 0x041fe200078e0006 */
[----:B------:R-:W0:Y:S04]  /*07b0*/  @P5 LDC.64 R88, c[0x0][0x3e8] ;  /* 0x0000fa00ff585b82 */ /* 0x000e280000000a00 */
[----:B------:R-:W5:Y:S01]  /*07c0*/  @P4 LDG.E.128 R56, desc[UR12][R84.64] ;  /* 0x0000000c54384981 */ /* 0x000f62000c1e1d00 */
[C---:B-1----:R-:W-:Y:S01]  /*07d0*/  @P4 IMAD.WIDE.U32 R86, R2.reuse, 0x10, R12 ;  /* 0x0000001002564825 */ /* 0x042fe200078e000c */
[----:B------:R-:W-:-:S04]  /*07e0*/  @P4 IADD3 R2, PT, PT, R2, 0x80, RZ ;  /* 0x0000008002024810 */ /* 0x000fc80007ffe0ff */
[----:B------:R-:W5:Y:S01]  /*07f0*/  @P4 LDG.E.128 R64, desc[UR12][R86.64] ;  /* 0x0000000c56404981 */ /* 0x000f62000c1e1d00 */
[----:B----4-:R-:W-:-:S05]  /*0800*/  @P5 IMAD.WIDE.U32 R6, R2, 0x10, R62 ;  /* 0x0000001002065825 */ /* 0x010fca00078e003e */
[----:B------:R-:W5:Y:S01]  /*0810*/  @P5 LDG.E.128 R68, desc[UR12][R6.64] ;  /* 0x0000000c06445981 */ /* 0x000f62000c1e1d00 */
[----:B0-----:R-:W-:Y:S01]  /*0820*/  @P5 IMAD.WIDE.U32 R12, R2, 0x10, R88 ;  /* 0x00000010020c5825 */ /* 0x001fe200078e0058 */
[----:B------:R-:W-:Y:S02]  /*0830*/  CS2R R62, SRZ ;  /* 0x00000000003e7805 */ /* 0x000fe4000001ff00 */
[----:B------:R-:W-:Y:S02]  /*0840*/  CS2R R60, SRZ ;  /* 0x00000000003c7805 */ /* 0x000fe4000001ff00 */
[----:B------:R-:W-:Y:S02]  /*0850*/  CS2R R50, SRZ ;  /* 0x0000000000327805 */ /* 0x000fe4000001ff00 */
[----:B--2---:R-:W-:Y:S01]  /*0860*/  CS2R R48, SRZ ;  /* 0x0000000000307805 */ /* 0x004fe2000001ff00 */
[----:B------:R0:W5:Y:S01]  /*0870*/  @P5 LDG.E.128 R76, desc[UR12][R12.64] ;  /* 0x0000000c0c4c5981 */ /* 0x000162000c1e1d00 */
[----:B------:R-:W-:-:S02]  /*0880*/  CS2R R38, SRZ ;  /* 0x0000000000267805 */ /* 0x000fc4000001ff00 */
[----:B------:R-:W-:Y:S02]  /*0890*/  CS2R R36, SRZ ;  /* 0x0000000000247805 */ /* 0x000fe4000001ff00 */
[----:B------:R-:W-:Y:S02]  /*08a0*/  CS2R R26, SRZ ;  /* 0x00000000001a7805 */ /* 0x000fe4000001ff00 */
[----:B------:R-:W-:Y:S02]  /*08b0*/  CS2R R24, SRZ ;  /* 0x0000000000187805 */ /* 0x000fe4000001ff00 */
[----:B------:R-:W-:Y:S02]  /*08c0*/  CS2R R14, SRZ ;  /* 0x00000000000e7805 */ /* 0x000fe4000001ff00 */
[----:B------:R-:W-:Y:S02]  /*08d0*/  @P5 CS2R R74, SRZ ;  /* 0x00000000004a5805 */ /* 0x000fe4000001ff00 */
[----:B------:R-:W-:-:S02]  /*08e0*/  @P5 CS2R R72, SRZ ;  /* 0x0000000000485805 */ /* 0x000fc4000001ff00 */
[----:B0-----:R-:W-:-:S07]  /*08f0*/  CS2R R12, SRZ ;  /* 0x00000000000c7805 */ /* 0x001fce000001ff00 */
.L_x_18552:
[----:B------:R-:W-:Y:S05]  /*0900*/  BSYNC.RECONVERGENT B0 ;  /* 0x0000000000007941 */ /* 0x000fea0003800200 */
.L_x_18550:
[----:B------:R-:W0:Y:S02]  /*0910*/  LDCU UR5, c[0x0][0x384] ;  /* 0x00007080ff0577ac */ /* 0x000e240008000800 */
[----:B0-----:R-:W-:-:S06]  /*0920*/  UISETP.GE.AND UP0, UPT, UR7, UR5, UPT ;  /* 0x000000050700728c */ /* 0x001fcc000bf06270 */
[----:B------:R-:W-:-:S13]  /*0930*/  PLOP3.LUT P0, PT, PT, PT, UP0, 0x80, 0x8 ;  /* 0x000000000008781c */ /* 0x000fda0003f0f008 */
[----:B------:R-:W-:Y:S05]  /*0940*/  @P0 EXIT ;  /* 0x000000000000094d */ /* 0x000fea0003800000 */
[----:B------:R-:W-:Y:S01]  /*0950*/  USHF.R.S32.HI UR5, URZ, 0x2, UR4 ;  /* 0x00000002ff057899 */ /* 0x000fe20008011404 */
[----:B------:R-:W-:Y:S01]  /*0960*/  IADD3 R2, PT, PT, RZ, -R5, RZ ;  /* 0x80000005ff027210 */ /* 0x000fe20007ffe0ff */
[----:B------:R-:W0:Y:S02]  /*0970*/  LDCU UR22, c[0x0][0x40c] ;  /* 0x00008180ff1677ac */ /* 0x000e240008000800 */
[----:B------:R-:W-:Y:S02]  /*0980*/  ULOP3.LUT UR6, UR5, 0x7f, URZ, 0xc0, !UPT ;  /* 0x0000007f05067892 */ /* 0x000fe4000f8ec0ff */
[----:B------:R-:W-:Y:S01]  /*0990*/  ULOP3.LUT UR5, UR5, 0xffffff80, URZ, 0xc0, !UPT ;  /* 0xffffff8005057892 */ /* 0x000fe2000f8ec0ff */
[----:B------:R-:W1:Y:S03]  /*09a0*/  LDCU UR21, c[0x0][0x388] ;  /* 0x00007100ff1577ac */ /* 0x000e660008000800 */
[----:B------:R-:W-:-:S02]  /*09b0*/  VIADDMNMX R2, R2, UR6, RZ, !PT ;  /* 0x0000000602027c46 */ /* 0x000fc4000f8001ff */
[----:B------:R-:W-:Y:S01]  /*09c0*/  MOV R7, UR6 ;  /* 0x0000000600077c02 */ /* 0x000fe20008000f00 */
[----:B------:R-:W2:Y:S01]  /*09d0*/  LDCU.U8 UR16, c[0x0][0x410] ;  /* 0x00008200ff1077ac */ /* 0x000ea20008000000 */
[----:B------:R-:W-:Y:S01]  /*09e0*/  VIMNMX R2, PT, PT, R2, 0x20, PT ;  /* 0x0000002002027848 */ /* 0x000fe20003fe0100 */
[----:B------:R-:W3:Y:S03]  /*09f0*/  LDCU UR17, c[0x0][0x400] ;  /* 0x00008000ff1177ac */ /* 0x000ee60008000800 */
[----:B------:R-:W-:Y:S01]  /*0a00*/  LEA R2, R2, UR5, 0x2 ;  /* 0x0000000502027c11 */ /* 0x000fe2000f8e10ff */
[----:B------:R-:W4:Y:S03]  /*0a10*/  LDCU.64 UR14, c[0x0][0x3a0] ;  /* 0x00007400ff0e77ac */ /* 0x000f260008000a00 */
[----:B------:R-:W-:Y:S01]  /*0a20*/  I2FP.F32.U32 R5, R2 ;  /* 0x0000000200057245 */ /* 0x000fe20000201000 */
[----:B------:R-:W-:Y:S01]  /*0a30*/  IMAD R2, R0, -0x20, R7 ;  /* 0xffffffe000027824 */ /* 0x000fe200078e0207 */
[----:B------:R-:W0:Y:S02]  /*0a40*/  LDCU.128 UR8, c[0x0][0x3f0] ;  /* 0x00007e00ff0877ac */ /* 0x000e240008000c00 */
[----:B------:R0:W0:Y:S02]  /*0a50*/  MUFU.RCP R0, R5 ;  /* 0x0000000500007308 */ /* 0x0000240000001000 */
[----:B------:R-:W-:Y:S01]  /*0a60*/  VIMNMX R2, PT, PT, RZ, R2, !PT ;  /* 0x00000002ff027248 */ /* 0x000fe20007fe0100 */
[----:B------:R-:W0:Y:S03]  /*0a70*/  LDCU.64 UR18, c[0x0][0x380] ;  /* 0x00007000ff1277ac */ /* 0x000e260008000a00 */
[----:B------:R-:W-:Y:S01]  /*0a80*/  VIMNMX R2, PT, PT, R2, 0x20, PT ;  /* 0x0000002002027848 */ /* 0x000fe20003fe0100 */
[----:B------:R-:W-:-:S03]  /*0a90*/  UPLOP3.LUT UP1, UPT, UPT, UPT, UPT, 0x40, 0x4 ;  /* 0x000000000004789c */ /* 0x000fc60003f2e870 */
[----:B-123--:R-:W-:-:S08]  /*0aa0*/  LEA R2, R2, UR5, 0x2 ;  /* 0x0000000502027c11 */ /* 0x00efd0000f8e10ff */
.L_x_18594:
[----:B0-----:R-:W-:-:S06]  /*0ab0*/  UIMAD.WIDE UR4, UR7, 0x4, UR8 ;  /* 0x00000004070478a5 */ /* 0x001fcc000f8e0208 */
[----:B-1234-:R-:W-:Y:S02]  /*0ac0*/  MOV R112, UR4 ;  /* 0x0000000400707c02 */ /* 0x01efe40008000f00 */
        /* <DEDUP_REMOVED lines=9> */
[----:B------:R-:W-:Y:S01]  /*0b60*/  BSSY.RECONVERGENT B0, `(.L_x_18553) ;  /* 0x000003f000007945 */ /* 0x000fe20003800200 */
[----:B--2---:R-:W-:-:S13]  /*0b70*/  R2UR UR20, R112 ;  /* 0x00000000701472ca */ /* 0x004fda00000e0000 */
[----:B------:R-:W-:Y:S01]  /*0b80*/  UISETP.GE.AND UP2, UPT, UR20, 0x1, UPT ;  /* 0x000000011400788c */ /* 0x000fe2000bf46270 */
[----:B---3--:R-:W-:-:S05]  /*0b90*/  R2UR UR6, R114 ;  /* 0x00000000720672ca */ /* 0x008fca00000e0000 */
[----:B------:R-:W-:-:S05]  /*0ba0*/  PLOP3.LUT P5, PT, PT, PT, UP2, 0x80, 0x8 ;  /* 0x000000000008781c */ /* 0x000fca0003faf028 */
[----:B------:R-:W-:-:S06]  /*0bb0*/  @UP2 UIADD3 UR5, UPT, UPT, UR20, -0x1, URZ ;  /* 0xffffffff14052890 */ /* 0x000fcc000fffe0ff */
[----:B------:R-:W-:Y:S01]  /*0bc0*/  MOV R5, UR5 ;  /* 0x0000000500057c02 */ /* 0x000fe20008000f00 */
[----:B------:R-:W-:-:S04]  /*0bd0*/  USHF.R.S32.HI UR5, URZ, 0x1f, UR4 ;  /* 0x0000001fff057899 */ /* 0x000fc80008011404 */
[----:B------:R-:W-:Y:S01]  /*0be0*/  @P5 IMAD R5, R5, UR21, RZ ;  /* 0x0000001505055c24 */ /* 0x000fe2000f8e02ff */
[----:B------:R-:W-:-:S04]  /*0bf0*/  ULEA.HI UR5, UR5, UR4, URZ, 0x2 ;  /* 0x0000000405057291 */ /* 0x000fc8000f8f10ff */
[----:B------:R-:W-:Y:S02]  /*0c00*/  @P5 SHF.R.S32.HI R6, RZ, 0x1f, R5 ;  /* 0x0000001fff065819 */ /* 0x000fe40000011405 */
[----:B------:R-:W-:Y:S02]  /*0c10*/  MOV R91, UR5 ;  /* 0x00000005005b7c02 */ /* 0x000fe40008000f00 */
[----:B------:R-:W-:Y:S02]  /*0c20*/  @P5 LEA.HI R5, R6, R5, RZ, 0x2 ;  /* 0x0000000506055211 */ /* 0x000fe400078f10ff */
        /* <DEDUP_REMOVED lines=9> */
.L_x_18555:
[----:B------:R-:W-:Y:S05]  /*0cc0*/  BRA.U !UP0, `(.L_x_18556) ;  /* 0x0000000108547547 */ /* 0x000fea000b800000 */
[----:B------:R-:W0:Y:S02]  /*0cd0*/  LDC.64 R84, c[0x0][0x3a0] ;  /* 0x0000e800ff547b82 */ /* 0x000e240000000a00 */
[----:B0-----:R-:W-:-:S06]  /*0ce0*/  IMAD.WIDE.U32 R84, R112, 0x10, R84 ;  /* 0x0000001070547825 */ /* 0x001fcc00078e0054 */
[----:B------:R-:W2:Y:S01]  /*0cf0*/  LDG.E.128 R84, desc[UR12][R84.64] ;  /* 0x0000000c54547981 */ /* 0x000ea2000c1e1d00 */
[----:B------:R-:W-:-:S13]  /*0d00*/  ISETP.LT.AND P1, PT, RZ, UR20, PT ;  /* 0x00000014ff007c0c */ /* 0x000fda000bf21270 */
[----:B------:R-:W0:Y:S08]  /*0d10*/  @P1 LDC R7, c[0x0][0x40c] ;  /* 0x00010300ff071b82 */ /* 0x000e300000000800 */
[----:B------:R-:W1:Y:S08]  /*0d20*/  @P1 LDC R5, c[0x0][0x40c] ;  /* 0x00010300ff051b82 */ /* 0x000e700000000800 */
[----:B------:R-:W3:Y:S01]  /*0d30*/  @P1 LDC R4, c[0x0][0x40c] ;  /* 0x00010300ff041b82 */ /* 0x000ee20000000800 */
[----:B0----5:R-:W-:Y:S01]  /*0d40*/  @P1 FMUL.FTZ R7, R82, R7 ;  /* 0x0000000752071220 */ /* 0x021fe20000410000 */
[----:B-1----:R-:W-:Y:S01]  /*0d50*/  @P1 FMUL.FTZ R5, R80, R5 ;  /* 0x0000000550051220 */ /* 0x002fe20000410000 */
[----:B---3--:R-:W-:Y:S01]  /*0d60*/  @P1 FMUL.FTZ R4, R81, R4 ;  /* 0x0000000451041220 */ /* 0x008fe20000410000 */
[----:B--2---:R-:W-:Y:S01]  /*0d70*/  MOV R90, R86 ;  /* 0x00000056005a7202 */ /* 0x004fe20000000f00 */
[----:B------:R-:W-:Y:S01]  /*0d80*/  @P1 FFMA.FTZ R90, R7, R18, R86 ;  /* 0x00000012075a1223 */ /* 0x000fe20000010056 */
[----:B------:R-:W-:Y:S01]  /*0d90*/  @!P1 MOV R88, R84 ;  /* 0x0000005400589202 */ /* 0x000fe20000000f00 */
[----:B------:R-:W-:Y:S01]  /*0da0*/  @P1 FFMA.FTZ R88, R5, R16, R84 ;  /* 0x0000001005581223 */ /* 0x000fe20000010054 */
[----:B------:R-:W-:Y:S01]  /*0db0*/  MOV R89, R85 ;  /* 0x0000005500597202 */ /* 0x000fe20000000f00 */
[----:B------:R-:W-:Y:S01]  /*0dc0*/  @P1 FFMA.FTZ R89, R4, R17, R85 ;  /* 0x0000001104591223 */ /* 0x000fe20000010055 */
[----:B------:R-:W-:Y:S01]  /*0dd0*/  MOV R7, R87 ;  /* 0x0000005700077202 */ /* 0x000fe20000000f00 */
[----:B------:R-:W-:Y:S06]  /*0de0*/  @!P1 BRA `(.L_x_18557) ;  /* 0x0000000000409947 */ /* 0x000fec0003800000 */
[----:B------:R-:W-:-:S04]  /*0df0*/  FMUL.FTZ R4, R83, UR22 ;  /* 0x0000001653047c20 */ /* 0x000fc80008410000 */
[----:B------:R-:W-:Y:S01]  /*0e00*/  FFMA.FTZ R87, R4, R19, R87 ;  /* 0x0000001304577223 */ /* 0x000fe20000010057 */
[----:B------:R-:W-:Y:S06]  /*0e10*/  BRA `(.L_x_18557) ;  /* 0x0000000000347947 */ /* 0x000fec0003800000 */
.L_x_18556:
[----:B-----5:R-:W-:Y:S01]  /*0e20*/  FMUL.FTZ R87, R82, UR22 ;  /* 0x0000001652577c20 */ /* 0x020fe20008410000 */
[----:B------:R-:W-:Y:S01]  /*0e30*/  FMUL.FTZ R5, R80, UR22 ;  /* 0x0000001650057c20 */ /* 0x000fe20008410000 */
[----:B------:R-:W-:Y:S01]  /*0e40*/  FMUL.FTZ R4, R81, UR22 ;  /* 0x0000001651047c20 */ /* 0x000fe20008410000 */
[----:B------:R-:W-:Y:S01]  /*0e50*/  FMUL.FTZ R6, R83, UR22 ;  /* 0x0000001653067c20 */ /* 0x000fe20008410000 */
[----:B------:R-:W-:Y:S01]  /*0e60*/  FMUL.FTZ R90, R87, R18 ;  /* 0x00000012575a7220 */ /* 0x000fe20000410000 */
[----:B------:R-:W-:Y:S01]  /*0e70*/  FMUL.FTZ R88, R5, R16 ;  /* 0x0000001005587220 */ /* 0x000fe20000410000 */
[----:B------:R-:W-:Y:S01]  /*0e80*/  FMUL.FTZ R89, R4, R17 ;  /* 0x0000001104597220 */ /* 0x000fe20000410000 */
[----:B------:R-:W-:Y:S01]  /*0e90*/  FMUL.FTZ R87, R6, R19 ;  /* 0x0000001306577220 */ /* 0x000fe20000410000 */
[----:B------:R-:W-:-:S04]  /*0ea0*/  ISETP.LT.AND P1, PT, RZ, UR20, PT ;  /* 0x00000014ff007c0c */ /* 0x000fc8000bf21270 */
[----:B------:R-:W-:Y:S02]  /*0eb0*/  FSEL R88, R88, RZ, P1 ;  /* 0x000000ff58587208 */ /* 0x000fe40000800000 */
[----:B------:R-:W-:Y:S02]  /*0ec0*/  FSEL R89, R89, RZ, P1 ;  /* 0x000000ff59597208 */ /* 0x000fe40000800000 */
[----:B------:R-:W-:Y:S02]  /*0ed0*/  FSEL R90, R90, RZ, P1 ;  /* 0x000000ff5a5a7208 */ /* 0x000fe40000800000 */
[----:B------:R-:W-:-:S07]  /*0ee0*/  FSEL R87, R87, RZ, P1 ;  /* 0x000000ff57577208 */ /* 0x000fce0000800000 */
.L_x_18557:
[----:B------:R-:W0:Y:S01]  /*0ef0*/  LDC.64 R4, c[0x0][0x3a8] ;  /* 0x0000ea00ff047b82 */ /* 0x000e220000000a00 */
[----:B------:R-:W-:Y:S02]  /*0f00*/  MOV R91, R87 ;  /* 0x00000057005b7202 */ /* 0x000fe40000000f00 */
[----:B------:R-:W-:Y:S01]  /*0f10*/  IADD3 R113, PT, PT, R113, 0x80, RZ ;  /* 0x0000008071717810 */ /* 0x000fe20007ffe0ff */
[C---:B0-----:R-:W-:Y:S01]  /*0f20*/  IMAD.WIDE.U32 R4, R112.reuse, 0x10, R4 ;  /* 0x0000001070047825 */ /* 0x041fe200078e0004 */
[----:B------:R-:W-:-:S04]  /*0f30*/  IADD3 R112, PT, PT, R112, 0x80, RZ ;  /* 0x0000008070707810 */ /* 0x000fc80007ffe0ff */
[----:B------:R0:W-:Y:S03]  /*0f40*/  STG.E.128 desc[UR12][R4.64], R88 ;  /* 0x0000005804007986 */ /* 0x0001e6000c101d0c */
.L_x_18554:
[----:B----4-:R-:W-:Y:S05]  /*0f50*/  BSYNC.RECONVERGENT B0 ;  /* 0x0000000000007941 */ /* 0x010fea0003800200 */
.L_x_18553:
[----:B------:R-:W-:Y:S01]  /*0f60*/  ISETP.GE.U32.AND P1, PT, R3, 0x100, PT ;  /* 0x000001000300780c */ /* 0x000fe20003f26070 */
[----:B------:R-:W-:Y:S03]  /*0f70*/  BSSY.RECONVERGENT B0, `(.L_x_18558) ;  /* 0x0000033000007945 */ /* 0x000fe60003800200 */
[----:B0-----:R-:W-:-:S09]  /*0f80*/  P2R R4, PR, RZ, 0x2 ;  /* 0x00000002ff047803 */ /* 0x001fd20000000000 */
[----:B------:R-:W-:Y:S05]  /*0f90*/  @!P1 BRA `(.L_x_18559) ;  /* 0x0000000000c09947 */ /* 0x000fea0003800000 */
[----:B------:R-:W-:Y:S01]  /*0fa0*/  ISETP.NE.U32.AND P1, PT, RZ, UR14, PT ;  /* 0x0000000eff007c0c */ /* 0x000fe2000bf25070 */
[----:B------:R-:W0:Y:S03]  /*0fb0*/  @P5 LDC.64 R92, c[0x0][0x390] ;  /* 0x0000e400ff5c5b82 */ /* 0x000e260000000a00 */
[----:B------:R-:W-:-:S13]  /*0fc0*/  ISETP.NE.AND.EX P1, PT, RZ, UR15, PT, P1 ;  /* 0x0000000fff007c0c */ /* 0x000fda000bf25310 */
[----:B------:R-:W1:Y:S01]  /*0fd0*/  @P1 LDC.64 R4, c[0x0][0x3a0] ;  /* 0x0000e800ff041b82 */ /* 0x000e620000000a00 */
[----:B0-----:R-:W-:-:S05]  /*0fe0*/  @P5 IMAD.WIDE.U32 R92, R113, 0x10, R92 ;  /* 0x00000010715c5825 */ /* 0x001fca00078e005c */
[----:B------:R0:W5:Y:S01]  /*0ff0*/  @P5 LDG.E.128 R80, desc[UR12][R92.64] ;  /* 0x0000000c5c505981 */ /* 0x000162000c1e1d00 */
[----:B-1----:R-:W-:-:S06]  /*1000*/  @P1 IMAD.WIDE.U32 R4, R112, 0x10, R4 ;  /* 0x0000001070041825 */ /* 0x002fcc00078e0004 */
[----:B------:R-:W2:Y:S02]  /*1010*/  @P1 LDG.E.128 R4, desc[UR12][R4.64] ;  /* 0x0000000c04041981 */ /* 0x000ea4000c1e1d00 */
[----:B--2---:R-:W-:Y:S02]  /*1020*/  @P1 MOV R86, R6 ;  /* 0x0000000600561202 */ /* 0x004fe40000000f00 */
[----:B------:R-:W-:Y:S02]  /*1030*/  @P1 MOV R85, R5 ;  /* 0x0000000500551202 */ /* 0x000fe40000000f00 */
[----:B------:R-:W-:Y:S01]  /*1040*/  @P1 MOV R84, R4 ;  /* 0x0000000400541202 */ /* 0x000fe20000000f00 */
[----:B0-----:R-:W-:Y:S06]  /*1050*/  @!P1 BRA `(.L_x_18560) ;  /* 0x0000000000489947 */ /* 0x001fec0003800000 */
[----:B------:R-:W-:Y:S02]  /*1060*/  ISETP.LT.AND P1, PT, RZ, UR20, PT ;  /* 0x00000014ff007c0c */ /* 0x000fe4000bf21270 */
[----:B------:R-:W-:Y:S02]  /*1070*/  MOV R92, R84 ;  /* 0x00000054005c7202 */ /* 0x000fe40000000f00 */
[----:B------:R-:W-:Y:S02]  /*1080*/  MOV R93, R85 ;  /* 0x00000055005d7202 */ /* 0x000fe40000000f00 */
[----:B------:R-:W-:Y:S02]  /*1090*/  MOV R94, R86 ;  /* 0x00000056005e7202 */ /* 0x000fe40000000f00 */
[----:B------:R-:W-:-:S05]  /*10a0*/  MOV R95, R7 ;  /* 0x00000007005f7202 */ /* 0x000fca0000000f00 */
[----:B------:R-:W0:Y:S08]  /*10b0*/  @P1 LDC R5, c[0x0][0x40c] ;  /* 0x00010300ff051b82 */ /* 0x000e300000000800 */
[----:B------:R-:W1:Y:S08]  /*10c0*/  @P1 LDC R4, c[0x0][0x40c] ;  /* 0x00010300ff041b82 */ /* 0x000e700000000800 */
[----:B------:R-:W2:Y:S01]  /*10d0*/  @P1 LDC R91, c[0x0][0x40c] ;  /* 0x00010300ff5b1b82 */ /* 0x000ea20000000800 */
[----:B0----5:R-:W-:-:S04]  /*10e0*/  @P1 FMUL.FTZ R5, R80, R5 ;  /* 0x0000000550051220 */ /* 0x021fc80000410000 */
[----:B------:R-:W-:Y:S01]  /*10f0*/  @P1 FFMA.FTZ R92, R5, R28, R84 ;  /* 0x0000001c055c1223 */ /* 0x000fe20000010054 */
[----:B-1----:R-:W-:-:S04]  /*1100*/  @P1 FMUL.FTZ R4, R81, R4 ;  /* 0x0000000451041220 */ /* 0x002fc80000410000 */
[----:B------:R-:W-:Y:S01]  /*1110*/  @P1 FFMA.FTZ R93, R4, R29, R85 ;  /* 0x0000001d045d1223 */ /* 0x000fe20000010055 */
[----:B--2---:R-:W-:-:S04]  /*1120*/  @P1 FMUL.FTZ R91, R82, R91 ;  /* 0x0000005b525b1220 */ /* 0x004fc80000410000 */
[----:B------:R-:W-:Y:S01]  /*1130*/  @P1 FFMA.FTZ R94, R91, R30, R86 ;  /* 0x0000001e5b5e1223 */ /* 0x000fe20000010056 */
[----:B------:R-:W-:Y:S06]  /*1140*/  @!P1 BRA `(.L_x_18561) ;  /* 0x0000000000409947 */ /* 0x000fec0003800000 */
[----:B------:R-:W-:-:S04]  /*1150*/  FMUL.FTZ R4, R83, UR22 ;  /* 0x0000001653047c20 */ /* 0x000fc80008410000 */
[----:B------:R-:W-:Y:S01]  /*1160*/  FFMA.FTZ R95, R4, R31, R7 ;  /* 0x0000001f045f7223 */ /* 0x000fe20000010007 */
[----:B------:R-:W-:Y:S06]  /*1170*/  BRA `(.L_x_18561) ;  /* 0x0000000000347947 */ /* 0x000fec0003800000 */
.L_x_18560:
        /* <DEDUP_REMOVED lines=13> */
.L_x_18561:
[----:B------:R-:W0:Y:S01]  /*1250*/  LDC.64 R4, c[0x0][0x3a8] ;  /* 0x0000ea00ff047b82 */ /* 0x000e220000000a00 */
[----:B------:R-:W-:Y:S01]  /*1260*/  IADD3 R113, PT, PT, R113, 0x80, RZ ;  /* 0x0000008071717810 */ /* 0x000fe20007ffe0ff */
[C---:B0-----:R-:W-:Y:S01]  /*1270*/  IMAD.WIDE.U32 R4, R112.reuse, 0x10, R4 ;  /* 0x0000001070047825 */ /* 0x041fe200078e0004 */
[----:B------:R-:W-:-:S04]  /*1280*/  IADD3 R112, PT, PT, R112, 0x80, RZ ;  /* 0x0000008070707810 */ /* 0x000fc80007ffe0ff */
[----:B------:R0:W-:Y:S03]  /*1290*/  STG.E.128 desc[UR12][R4.64], R92 ;  /* 0x0000005c04007986 */ /* 0x0001e6000c101d0c */
.L_x_18559:
[----:B------:R-:W-:Y:S05]  /*12a0*/  BSYNC.RECONVERGENT B0 ;  /* 0x0000000000007941 */ /* 0x000fea0003800200 */
.L_x_18558:
[----:B------:R-:W-:Y:S01]  /*12b0*/  ISETP.GE.U32.AND P1, PT, R3, 0x180, PT ;  /* 0x000001800300780c */ /* 0x000fe20003f26070 */
[----:B------:R-:W-:-:S12]  /*12c0*/  BSSY.RECONVERGENT B0, `(.L_x_18562) ;  /* 0x0000033000007945 */ /* 0x000fd80003800200 */
[----:B------:R-:W-:Y:S05]  /*12d0*/  @!P1 BRA `(.L_x_18563) ;  /* 0x0000000000c49947 */ /* 0x000fea0003800000 */
[----:B------:R-:W-:Y:S01]  /*12e0*/  ISETP.NE.U32.AND P2, PT, RZ, UR14, PT ;  /* 0x0000000eff007c0c */ /* 0x000fe2000bf45070 */
[----:B0-----:R-:W0:Y:S03]  /*12f0*/  @P5 LDC.64 R4, c[0x0][0x390] ;  /* 0x0000e400ff045b82 */ /* 0x001e260000000a00 */
        /* <DEDUP_REMOVED lines=29> */
.L_x_18564:
        /* <DEDUP_REMOVED lines=13> */
.L_x_18565:
[----:B------:R-:W0:Y:S01]  /*15a0*/  LDC.64 R4, c[0x0][0x3a8] ;  /* 0x0000ea00ff047b82 */ /* 0x000e220000000a00 */
[----:B------:R-:W-:Y:S01]  /*15b0*/  IADD3 R113, PT, PT, R113, 0x80, RZ ;  /* 0x0000008071717810 */ /* 0x000fe20007ffe0ff */
[C---:B0-----:R-:W-:Y:S01]  /*15c0*/  IMAD.WIDE.U32 R4, R112.reuse, 0x10, R4 ;  /* 0x0000001070047825 */ /* 0x041fe200078e0004 */
[----:B------:R-:W-:-:S04]  /*15d0*/  IADD3 R112, PT, PT, R112, 0x80, RZ ;  /* 0x0000008070707810 */ /* 0x000fc80007ffe0ff */
[----:B------:R1:W-:Y:S03]  /*15e0*/  STG.E.128 desc[UR12][R4.64], R96 ;  /* 0x0000006004007986 */ /* 0x0003e6000c101d0c */
.L_x_18563:
[----:B------:R-:W-:Y:S05]  /*15f0*/  BSYNC.RECONVERGENT B0 ;  /* 0x0000000000007941 */ /* 0x000fea0003800200 */
.L_x_18562:
[----:B------:R-:W-:Y:S01]  /*1600*/  ISETP.GE.U32.AND P2, PT, R3, 0x200, PT ;  /* 0x000002000300780c */ /* 0x000fe20003f46070 */
[----:B------:R-:W-:-:S12]  /*1610*/  BSSY.RECONVERGENT B0, `(.L_x_18566) ;  /* 0x0000033000007945 */ /* 0x000fd80003800200 */
[----:B------:R-:W-:Y:S05]  /*1620*/  @!P2 BRA `(.L_x_18567) ;  /* 0x0000000000c4a947 */ /* 0x000fea0003800000 */
[----:B------:R-:W-:Y:S01]  /*1630*/  ISETP.NE.U32.AND P3, PT, RZ, UR14, PT ;  /* 0x0000000eff007c0c */ /* 0x000fe2000bf65070 */
[----:B01----:R-:W0:Y:S03]  /*1640*/  @P5 LDC.64 R4, c[0x0][0x390] ;  /* 0x0000e400ff045b82 */ /* 0x003e260000000a00 */
        /* <DEDUP_REMOVED lines=29> */
.L_x_18568:
        /* <DEDUP_REMOVED lines=13> */
.L_x_18569:
[----:B------:R-:W0:Y:S01]  /*18f0*/  LDC.64 R4, c[0x0][0x3a8] ;  /* 0x0000ea00ff047b82 */ /* 0x000e220000000a00 */
[----:B------:R-:W-:Y:S01]  /*1900*/  IADD3 R113, PT, PT, R113, 0x80, RZ ;  /* 0x0000008071717810 */ /* 0x000fe20007ffe0ff */
[C---:B0-----:R-:W-:Y:S01]  /*1910*/  IMAD.WIDE.U32 R4, R112.reuse, 0x10, R4 ;  /* 0x0000001070047825 */ /* 0x041fe200078e0004 */
[----:B------:R-:W-:-:S04]  /*1920*/  IADD3 R112, PT, PT, R112, 0x80, RZ ;  /* 0x0000008070707810 */ /* 0x000fc80007ffe0ff */
[----:B------:R2:W-:Y:S03]  /*1930*/  STG.E.128 desc[UR12][R4.64], R100 ;  /* 0x0000006404007986 */ /* 0x0005e6000c101d0c */
.L_x_18567:
[----:B------:R-:W-:Y:S05]  /*1940*/  BSYNC.RECONVERGENT B0 ;  /* 0x0000000000007941 */ /* 0x000fea0003800200 */
.L_x_18566:
[----:B------:R-:W-:Y:S01]  /*1950*/  ISETP.GE.U32.AND P3, PT, R3, 0x280, PT ;  /* 0x000002800300780c */ /* 0x000fe20003f66070 */
[----:B------:R-:W-:-:S12]  /*1960*/  BSSY.RECONVERGENT B0, `(.L_x_18570) ;  /* 0x0000033000007945 */ /* 0x000fd80003800200 */
[----:B------:R-:W-:Y:S05]  /*1970*/  @!P3 BRA `(.L_x_18571) ;  /* 0x0000000000c4b947 */ /* 0x000fea0003800000 */
[----:B------:R-:W-:Y:S01]  /*1980*/  ISETP.NE.U32.AND P4, PT, RZ, UR14, PT ;  /* 0x0000000eff007c0c */ /* 0x000fe2000bf85070 */
[----:B012---:R-:W0:Y:S03]  /*1990*/  @P5 LDC.64 R4, c[0x0][0x390] ;  /* 0x0000e400ff045b82 */ /* 0x007e260000000a00 */
        /* <DEDUP_REMOVED lines=29> */
.L_x_18572:
        /* <DEDUP_REMOVED lines=13> */
.L_x_18573:
[----:B------:R-:W0:Y:S01]  /*1c40*/  LDC.64 R4, c[0x0][0x3a8] ;  /* 0x0000ea00ff047b82 */ /* 0x000e220000000a00 */
[----:B------:R-:W-:Y:S01]  /*1c50*/  IADD3 R113, PT, PT, R113, 0x80, RZ ;  /* 0x0000008071717810 */ /* 0x000fe20007ffe0ff */
[C---:B0-----:R-:W-:Y:S01]  /*1c60*/  IMAD.WIDE.U32 R4, R112.reuse, 0x10, R4 ;  /* 0x0000001070047825 */ /* 0x041fe200078e0004 */
[----:B------:R-:W-:-:S04]  /*1c70*/  IADD3 R112, PT, PT, R112, 0x80, RZ ;  /* 0x0000008070707810 */ /* 0x000fc80007ffe0ff */
[----:B------:R3:W-:Y:S03]  /*1c80*/  STG.E.128 desc[UR12][R4.64], R104 ;  /* 0x0000006804007986 */ /* 0x0007e6000c101d0c */
.L_x_18571:
[----:B------:R-:W-:Y:S05]  /*1c90*/  BSYNC.RECONVERGENT B0 ;  /* 0x0000000000007941 */ /* 0x000fea0003800200 */
.L_x_18570:
[----:B------:R-:W-:Y:S01]  /*1ca0*/  ISETP.GE.U32.AND P4, PT, R3, 0x300, PT ;  /* 0x000003000300780c */ /* 0x000fe20003f86070 */
[----:B------:R-:W-:-:S12]  /*1cb0*/  BSSY.RECONVERGENT B0, `(.L_x_18574) ;  /* 0x0000032000007945 */ /* 0x000fd80003800200 */
[----:B------:R-:W-:Y:S05]  /*1cc0*/  @!P4 BRA `(.L_x_18575) ;  /* 0x0000000000c0c947 */ /* 0x000fea0003800000 */
[----:B0123--:R-:W0:Y:S02]  /*1cd0*/  @P5 LDC.64 R4, c[0x0][0x390] ;  /* 0x0000e400ff045b82 */ /* 0x00fe240000000a00 */
[----:B0-----:R-:W-:-:S05]  /*1ce0*/  @P5 IMAD.WIDE.U32 R4, R113, 0x10, R4 ;  /* 0x0000001071045825 */ /* 0x001fca00078e0004 */
[----:B------:R0:W5:Y:S01]  /*1cf0*/  @P5 LDG.E.128 R80, desc[UR12][R4.64] ;  /* 0x0000000c04505981 */ /* 0x000162000c1e1d00 */
[----:B------:R-:W-:-:S04]  /*1d00*/  ISETP.NE.U32.AND P5, PT, RZ, UR14, PT ;  /* 0x0000000eff007c0c */ /* 0x000fc8000bfa5070 */
[----:B------:R-:W-:-:S13]  /*1d10*/  ISETP.NE.AND.EX P5, PT, RZ, UR15, PT, P5 ;  /* 0x0000000fff007c0c */ /* 0x000fda000bfa5350 */
[----:B------:R-:W1:Y:S02]  /*1d20*/  @P5 LDC.64 R108, c[0x0][0x3a0] ;  /* 0x0000e800ff6c5b82 */ /* 0x000e640000000a00 */
[----:B-1----:R-:W-:-:S06]  /*1d30*/  @P5 IMAD.WIDE.U32 R108, R112, 0x10, R108 ;  /* 0x00000010706c5825 */ /* 0x002fcc00078e006c */
[----:B------:R-:W2:Y:S02]  /*1d40*/  @P5 LDG.E.128 R108, desc[UR12][R108.64] ;  /* 0x0000000c6c6c5981 */ /* 0x000ea4000c1e1d00 */
[----:B--2---:R-:W-:Y:S02]  /*1d50*/  @P5 MOV R7, R111 ;  /* 0x0000006f00075202 */ /* 0x004fe40000000f00 */
[----:B------:R-:W-:Y:S02]  /*1d60*/  @P5 MOV R86, R110 ;  /* 0x0000006e00565202 */ /* 0x000fe40000000f00 */
[----:B------:R-:W-:Y:S02]  /*1d70*/  @P5 MOV R85, R109 ;  /* 0x0000006d00555202 */ /* 0x000fe40000000f00 */
[----:B------:R-:W-:Y:S01]  /*1d80*/  @P5 MOV R84, R108 ;  /* 0x0000006c00545202 */ /* 0x000fe20000000f00 */
[----:B0-----:R-:W-:Y:S06]  /*1d90*/  @!P5 BRA `(.L_x_18576) ;  /* 0x00000000004cd947 */ /* 0x001fec0003800000 */
[----:B------:R-:W-:Y:S01]  /*1da0*/  UISETP.GT.AND UP0, UPT, UR20, URZ, UPT ;  /* 0x000000ff1400728c */ /* 0x000fe2000bf04270 */
[----:B------:R-:W-:Y:S02]  /*1db0*/  MOV R108, R84 ;  /* 0x00000054006c7202 */ /* 0x000fe40000000f00 */
[----:B------:R-:W-:Y:S02]  /*1dc0*/  MOV R109, R85 ;  /* 0x00000055006d7202 */ /* 0x000fe40000000f00 */
[----:B------:R-:W-:Y:S02]  /*1dd0*/  MOV R110, R86 ;  /* 0x00000056006e7202 */ /* 0x000fe40000000f00 */
[----:B------:R-:W-:Y:S02]  /*1de0*/  PLOP3.LUT P5, PT, PT, PT, UP0, 0x80, 0x8 ;  /* 0x000000000008781c */ /* 0x000fe40003faf008 */
[----:B------:R-:W-:Y:S02]  /*1df0*/  MOV R111, R7 ;  /* 0x00000007006f7202 */ /* 0x000fe40000000f00 */
[----:B------:R-:W0:Y:S01]  /*1e00*/  @UP0 LDCU UR4, c[0x0][0x40c] ;  /* 0x00008180ff0407ac */ /* 0x000e220008000800 */
[----:B------:R-:W1:Y:S01]  /*1e10*/  @UP0 LDCU UR5, c[0x0][0x40c] ;  /* 0x00008180ff0507ac */ /* 0x000e620008000800 */
[----:B------:R-:W2:Y:S07]  /*1e20*/  @UP0 LDCU UR23, c[0x0][0x40c] ;  /* 0x00008180ff1707ac */ /* 0x000eae0008000800 */
[----:B0----5:R-:W-:Y:S01]  /*1e30*/  @P5 FMUL.FTZ R5, R80, UR4 ;  /* 0x0000000450055c20 */ /* 0x021fe20008410000 */
[----:B-1----:R-:W-:-:S03]  /*1e40*/  @P5 FMUL.FTZ R4, R81, UR5 ;  /* 0x0000000551045c20 */ /* 0x002fc60008410000 */
[----:B------:R-:W-:Y:S01]  /*1e50*/  @P5 FFMA.FTZ R108, R5, R76, R84 ;  /* 0x0000004c056c5223 */ /* 0x000fe20000010054 */
[----:B--2---:R-:W-:Y:S01]  /*1e60*/  @P5 FMUL.FTZ R91, R82, UR23 ;  /* 0x00000017525b5c20 */ /* 0x004fe20008410000 */
[----:B------:R-:W-:-:S03]  /*1e70*/  @P5 FFMA.FTZ R109, R4, R77, R85 ;  /* 0x0000004d046d5223 */ /* 0x000fc60000010055 */
[----:B------:R-:W-:Y:S01]  /*1e80*/  @P5 FFMA.FTZ R110, R91, R78, R86 ;  /* 0x0000004e5b6e5223 */ /* 0x000fe20000010056 */
[----:B------:R-:W-:Y:S06]  /*1e90*/  BRA.U !UP0, `(.L_x_18577) ;  /* 0x0000000108407547 */ /* 0x000fec000b800000 */
[----:B------:R-:W-:-:S04]  /*1ea0*/  FMUL.FTZ R4, R83, UR22 ;  /* 0x0000001653047c20 */ /* 0x000fc80008410000 */
[----:B------:R-:W-:Y:S01]  /*1eb0*/  FFMA.FTZ R111, R4, R79, R7 ;  /* 0x0000004f046f7223 */ /* 0x000fe20000010007 */
[----:B------:R-:W-:Y:S06]  /*1ec0*/  BRA `(.L_x_18577) ;  /* 0x0000000000347947 */ /* 0x000fec0003800000 */
.L_x_18576:
        /* <DEDUP_REMOVED lines=13> */
.L_x_18577:
[----:B------:R-:W0:Y:S02]  /*1fa0*/  LDC.64 R4, c[0x0][0x3a8] ;  /* 0x0000ea00ff047b82 */ /* 0x000e240000000a00 */
[----:B0-----:R-:W-:-:S05]  /*1fb0*/  IMAD.WIDE.U32 R112, R112, 0x10, R4 ;  /* 0x0000001070707825 */ /* 0x001fca00078e0004 */
[----:B------:R4:W-:Y:S02]  /*1fc0*/  STG.E.128 desc[UR12][R112.64], R108 ;  /* 0x0000006c70007986 */ /* 0x0009e4000c101d0c */
.L_x_18575:
[----:B------:R-:W-:Y:S05]  /*1fd0*/  BSYNC.RECONVERGENT B0 ;  /* 0x0000000000007941 */ /* 0x000fea0003800200 */
.L_x_18574:
[----:B0123--:R-:W-:Y:S01]  /*1fe0*/  FADD.FTZ R4, RZ, R88 ;  /* 0x00000058ff047221 */ /* 0x00ffe20000010000 */
[C---:B------:R-:W-:Y:S01]  /*1ff0*/  ISETP.GT.U32.AND P5, PT, R3.reuse, 0xff, PT ;  /* 0x000000ff0300780c */ /* 0x040fe20003fa4070 */
[----:B------:R-:W-:Y:S01]  /*2000*/  BSSY.RECONVERGENT B0, `(.L_x_18578) ;  /* 0x0000074000007945 */ /* 0x000fe20003800200 */
[----:B------:R-:W-:Y:S01]  /*2010*/  ISETP.GT.U32.AND P6, PT, R3, 0x17f, PT ;  /* 0x0000017f0300780c */ /* 0x000fe20003fc4070 */
        /* <DEDUP_REMOVED lines=33> */
[----:B------:R-:W4:Y:S02]  /*2230*/  SHFL.BFLY PT, R4, R91, 0x4, 0x1f ;  /* 0x0c801f005b047f89 */ /* 0x000f2400000e0000 */
[----:B----4-:R-:W-:-:S05]  /*2240*/  FADD.FTZ R113, R91, R4 ;  /* 0x000000045b717221 */ /* 0x010fca0000010000 */
        /* <DEDUP_REMOVED lines=58> */
[----:B0-----:R-:W-:Y:S01]  /*25f0*/  FADD.FTZ R91, R5, R4 ;  /* 0x00000004055b7221 */ /* 0x001fe20000010000 */
[----:B------:R-:W-:-:S04]  /*2600*/  HFMA2 R5, -RZ, RZ, 0, 0 ;  /* 0x00000000ff057431 */ /* 0x000fc800000001ff */
[----:B------:R-:W0:Y:S02]  /*2610*/  SHFL.BFLY PT, R4, R91, 0x2, 0x1f ;  /* 0x0c401f005b047f89 */ /* 0x000e2400000e0000 */
[----:B0-----:R-:W-:Y:S02]  /*2620*/  FADD.FTZ R114, R91, R4 ;  /* 0x000000045b727221 */ /* 0x001fe40000010000 */
[----:B------:R-:W0:Y:S03]  /*2630*/  S2R R4, SR_TID.X ;  /* 0x0000000000047919 */ /* 0x000e260000002100 */
        /* <DEDUP_REMOVED lines=16> */
.L_x_18579:
[----:B------:R-:W-:Y:S05]  /*2740*/  BSYNC.RECONVERGENT B0 ;  /* 0x0000000000007941 */ /* 0x000fea0003800200 */
.L_x_18578:
[----:B------:R-:W-:Y:S01]  /*2750*/  BAR.SYNC.DEFER_BLOCKING 0x0 ;  /* 0x0000000000007b1d */ /* 0x000fe20000010000 */
[----:B0-----:R-:W-:-:S05]  /*2760*/  CS2R R112, SRZ ;  /* 0x0000000000707805 */ /* 0x001fca000001ff00 */
[----:B------:R-:W-:Y:S04]  /*2770*/  BSSY.RECONVERGENT B0, `(.L_x_18580) ;  /* 0x000000a000007945 */ /* 0x000fe80003800200 */
[----:B------:R-:W-:Y:S05]  /*2780*/  @P5 BRA `(.L_x_18581) ;  /* 0x0000000000205947 */ /* 0x000fea0003800000 */
[----:B------:R-:W0:Y:S01]  /*2790*/  S2UR UR5, SR_CgaCtaId ;  /* 0x00000000000579c3 */ /* 0x000e220000008800 */
[----:B------:R-:W-:Y:S01]  /*27a0*/  UMOV UR4, 0x400 ;  /* 0x0000040000047882 */ /* 0x000fe20000000000 */
[----:B------:R-:W-:-:S04]  /*27b0*/  SHF.L.U32 R5, R4, 0x3, RZ ;  /* 0x0000000304057819 */ /* 0x000fc800000006ff */
[----:B------:R-:W-:Y:S02]  /*27c0*/  LOP3.LUT R112, R5, 0xf8, RZ, 0xc0, !PT ;  /* 0x000000f805707812 */ /* 0x000fe400078ec0ff */
[----:B------:R-:W-:Y:S01]  /*27d0*/  MOV R5, R2 ;  /* 0x0000000200057202 */ /* 0x000fe20000000f00 */
[----:B0-----:R-:W-:-:S04]  /*27e0*/  ULEA UR4, UR5, UR4, 0x18 ;  /* 0x0000000405047291 */ /* 0x001fc8000f8ec0ff */
[----:B------:R-:W-:-:S09]  /*27f0*/  @UP1 UIADD3 UR4, UPT, UPT, UR4, 0x20, URZ ;  /* 0x0000002004041890 */ /* 0x000fd2000fffe0ff */
[----:B------:R-:W0:Y:S03]  /*2800*/  LDS.64 R112, [R112+UR4] ;  /* 0x0000000470707984 */ /* 0x000e260008000a00 */
.L_x_18581:
[----:B------:R-:W-:Y:S05]  /*2810*/  BSYNC.RECONVERGENT B0 ;  /* 0x0000000000007941 */ /* 0x000fea0003800200 */
.L_x_18580:
        /* <DEDUP_REMOVED lines=9> */
[C---:B0-----:R-:W-:Y:S01]  /*28b0*/  FADD.FTZ R117, -R115.reuse, R112 ;  /* 0x0000007073757221 */ /* 0x041fe20000010100 */
[----:B------:R-:W-:Y:S01]  /*28c0*/  I2FP.F32.S32 R118, R5 ;  /* 0x0000000500767245 */ /* 0x000fe20000201400 */
[----:B------:R-:W-:Y:S01]  /*28d0*/  FMUL.FTZ R115, R115, R120 ;  /* 0x0000007873737220 */ /* 0x000fe20000410000 */
[----:B------:R-:W0:Y:S01]  /*28e0*/  MUFU.RCP R114, R91 ;  /* 0x0000005b00727308 */ /* 0x000e220000001000 */
[----:B------:R-:W1:Y:S01]  /*28f0*/  SHFL.DOWN PT, R5, R6, 0x1, 0x1f ;  /* 0x08201f0006057f89 */ /* 0x000e6200000e0000 */
[----:B------:R-:W-:Y:S01]  /*2900*/  FMUL.FTZ R117, R117, R117 ;  /* 0x0000007575757220 */ /* 0x000fe20000410000 */
[----:B------:R-:W-:Y:S01]  /*2910*/  FFMA.FTZ R115, R118, R112, R115 ;  /* 0x0000007076737223 */ /* 0x000fe20000010073 */
[----:B--2---:R-:W-:Y:S02]  /*2920*/  FADD.FTZ R113, R116, R113 ;  /* 0x0000007174717221 */ /* 0x004fe40000010000 */
        /* <DEDUP_REMOVED lines=13> */
[----:B-1----:R-:W-:Y:S01]  /*2a00*/  FADD.FTZ R5, R113, R114 ;  /* 0x0000007271057221 */ /* 0x002fe20000010000 */
[C---:B------:R-:W-:Y:S02]  /*2a10*/  FFMA.FTZ R115, R91.reuse, R112, R118 ;  /* 0x000000705b737223 */ /* 0x040fe40000010076 */
[----:B------:R-:W-:Y:S01]  /*2a20*/  FMUL.FTZ R6, R91, R6 ;  /* 0x000000065b067220 */ /* 0x000fe20000410000 */
[----:B------:R-:W0:Y:S03]  /*2a30*/  @!P5 LDC.64 R112, c[0x0][0x3c8] ;  /* 0x0000f200ff70db82 */ /* 0x000e260000000a00 */
[----:B------:R-:W-:-:S04]  /*2a40*/  FMUL.FTZ R6, R6, R117 ;  /* 0x0000007506067220 */ /* 0x000fc80000410000 */
[C---:B--2---:R-:W-:Y:S01]  /*2a50*/  FFMA.FTZ R91, R116.reuse, R6, R5 ;  /* 0x00000006745b7223 */ /* 0x044fe20000010005 */
[----:B------:R-:W-:Y:S01]  /*2a60*/  FMUL.FTZ R5, R116, R115 ;  /* 0x0000007374057220 */ /* 0x000fe20000410000 */
[----:B------:R-:W1:Y:S04]  /*2a70*/  LDC R6, c[0x0][0x448] ;  /* 0x00011200ff067b82 */ /* 0x000e680000000800 */
[----:B------:R-:W1:Y:S04]  /*2a80*/  SHFL.IDX PT, R91, R91, RZ, 0x1f ;  /* 0x00001fff5b5b7589 */ /* 0x000e6800000e0000 */
[----:B------:R-:W2:Y:S01]  /*2a90*/  SHFL.IDX PT, R5, R5, RZ, 0x1f ;  /* 0x00001fff05057589 */ /* 0x000ea200000e0000 */
[----:B------:R-:W3:Y:S01]  /*2aa0*/  @!P5 LDC.64 R114, c[0x0][0x3c0] ;  /* 0x0000f000ff72db82 */ /* 0x000ee20000000a00 */
[----:B-1----:R-:W-:Y:S01]  /*2ab0*/  FFMA.FTZ R6, R91, UR17, R6 ;  /* 0x000000115b067c23 */ /* 0x002fe20008010006 */
[----:B------:R-:W-:Y:S01]  /*2ac0*/  MOV R91, UR7 ;  /* 0x00000007005b7c02 */ /* 0x000fe20008000f00 */
[----:B--2---:R-:W-:-:S04]  /*2ad0*/  FMUL.FTZ R116, R5, R5 ;  /* 0x0000000505747220 */ /* 0x004fc80000410000 */
[----:B---3--:R-:W-:Y:S01]  /*2ae0*/  @!P5 IMAD.WIDE R114, R91, 0x4, R114 ;  /* 0x000000045b72d825 */ /* 0x008fe200078e0272 */
[----:B------:R-:W-:-:S04]  /*2af0*/  FSEL R117, R116, RZ, P6 ;  /* 0x000000ff74757208 */ /* 0x000fc80003000000 */
[----:B------:R1:W-:Y:S01]  /*2b00*/  @!P5 STG.E desc[UR12][R114.64], R5 ;  /* 0x000000057200d986 */ /* 0x0003e2000c10190c */
[----:B------:R-:W-:Y:S01]  /*2b10*/  FADD.FTZ R6, R6, R117 ;  /* 0x0000007506067221 */ /* 0x000fe20000010000 */
[----:B------:R-:W-:-:S05]  /*2b20*/  MOV R117, UR7 ;  /* 0x0000000700757c02 */ /* 0x000fca0008000f00 */
[----:B------:R-:W2:Y:S01]  /*2b30*/  MUFU.RSQ R6, R6 ;  /* 0x0000000600067308 */ /* 0x000ea20000001400 */
[----:B0-----:R-:W-:-:S05]  /*2b40*/  @!P5 IMAD.WIDE R112, R117, 0x4, R112 ;  /* 0x000000047570d825 */ /* 0x001fca00078e0270 */
[----:B--2---:R1:W-:Y:S01]  /*2b50*/  @!P5 STG.E desc[UR12][R112.64], R6 ;  /* 0x000000067000d986 */ /* 0x0043e2000c10190c */
        /* <DEDUP_REMOVED lines=23> */
[C---:B0-----:R-:W-:Y:S01]  /*2cd0*/  IMAD.WIDE.U32 R116, R91.reuse, 0x10, R116 ;  /* 0x000000105b747825 */ /* 0x041fe200078e0074 */
[----:B------:R-:W-:-:S04]  /*2ce0*/  IADD3 R91, PT, PT, R91, 0x80, RZ ;  /* 0x000000805b5b7810 */ /* 0x000fc80007ffe0ff */
[----:B------:R0:W-:Y:S03]  /*2cf0*/  STG.E.128 desc[UR12][R116.64], R112 ;  /* 0x0000007074007986 */ /* 0x0001e6000c101d0c */
.L_x_18584:
[----:B------:R-:W-:Y:S05]  /*2d00*/  BSYNC.RECONVERGENT B0 ;  /* 0x0000000000007941 */ /* 0x000fea0003800200 */
.L_x_18583:
[----:B------:R-:W-:Y:S01]  /*2d10*/  ISETP.GE.U32.AND P0, PT, R3, 0x100, PT ;  /* 0x000001000300780c */ /* 0x000fe20003f06070 */
[----:B------:R-:W-:-:S12]  /*2d20*/  BSSY.RECONVERGENT B0, `(.L_x_18585) ;  /* 0x0000012000007945 */ /* 0x000fd80003800200 */
[----:B------:R-:W-:Y:S05]  /*2d30*/  @!P0 BRA `(.L_x_18586) ;  /* 0x0000000000408947 */ /* 0x000fea0003800000 */
[----:B0-----:R-:W0:Y:S01]  /*2d40*/  LDC.64 R116, c[0x0][0x428] ;  /* 0x00010a00ff747b82 */ /* 0x001e220000000a00 */
        /* <DEDUP_REMOVED lines=15> */
.L_x_18586:
[----:B------:R-:W-:Y:S05]  /*2e40*/  BSYNC.RECONVERGENT B0 ;  /* 0x0000000000007941 */ /* 0x000fea0003800200 */
.L_x_18585:
[----:B------:R-:W-:Y:S04]  /*2e50*/  BSSY.RECONVERGENT B0, `(.L_x_18587) ;  /* 0x0000012000007945 */ /* 0x000fe80003800200 */
        /* <DEDUP_REMOVED lines=17> */
.L_x_18588:
[----:B------:R-:W-:Y:S05]  /*2f70*/  BSYNC.RECONVERGENT B0 ;  /* 0x0000000000007941 */ /* 0x000fea0003800200 */
.L_x_18587:
        /* <DEDUP_REMOVED lines=18> */
.L_x_18590:
[----:B------:R-:W-:Y:S05]  /*30a0*/  BSYNC.RECONVERGENT B0 ;  /* 0x0000000000007941 */ /* 0x000fea0003800200 */
.L_x_18589:
        /* <DEDUP_REMOVED lines=18> */
.L_x_18592:
[----:B------:R-:W-:Y:S05]  /*31d0*/  BSYNC.RECONVERGENT B0 ;  /* 0x0000000000007941 */ /* 0x000fea0003800200 */
.L_x_18591:
        /* <DEDUP_REMOVED lines=15> */
[----:B------:R-:W-:-:S05]  /*32d0*/  FFMA.FTZ R115, R6, R71, R75 ;  /* 0x0000004706737223 */ /* 0x000fca000001004b */
[----:B------:R0:W-:Y:S02]  /*32e0*/  STG.E.128 desc[UR12][R116.64], R112 ;  /* 0x0000007074007986 */ /* 0x0001e4000c101d0c */
.L_x_18593:
[----:B------:R-:W-:Y:S05]  /*32f0*/  BSYNC.RECONVERGENT B0 ;  /* 0x0000000000007941 */ /* 0x000fea0003800200 */
.L_x_18582:
[----:B------:R-:W-:Y:S02]  /*3300*/  UIADD3 UR7, UPT, UPT, UR7, UR18, URZ ;  /* 0x0000001207077290 */ /* 0x000fe4000fffe0ff */
[----:B------:R-:W-:Y:S02]  /*3310*/  UPLOP3.LUT UP1, UPT, UPT, UPT, UP1, 0x40, 0x4 ;  /* 0x000000000004789c */ /* 0x000fe40003f2e810 */
[----:B------:R-:W-:-:S09]  /*3320*/  UISETP.GE.AND UP0, UPT, UR7, UR19, UPT ;  /* 0x000000130700728c */ /* 0x000fd2000bf06270 */
[----:B------:R-:W-:Y:S05]  /*3330*/  BRA.U !UP0, `(.L_x_18594) ;  /* 0xffffffd508dc7547 */ /* 0x000fea000b83ffff */
[----:B------:R-:W-:Y:S05]  /*3340*/  EXIT ;  /* 0x000000000000794d */ /* 0x000fea0003800000 */
.L_x_18595:
        /* <DEDUP_REMOVED lines=11> */
.L_x_20881:


//--------------------- .text._ZN10layer_norm13ln_fwd_kernelINS_13Kernel_traitsIfffffjLj3072ELj1ELj1ELj4ELj16ENS_18Kernel_traits_baseILj3072EfffffjLj128EEEEELb0ELb1ELb1ELb1EEEvNS_9FwdParamsE --------------------------
	.section	.text._ZN10layer_norm13ln_fwd_kernelINS_13Kernel_traitsIfffffjLj3072ELj1ELj1ELj4ELj16ENS_18Kernel_traits_baseILj3072EfffffjLj128EEEEELb0ELb1ELb1ELb1EEEvNS_9FwdParamsE,"ax",@progbits
	.align	128
        .global         _ZN10layer_norm13ln_fwd_kernelINS_13Kernel_traitsIfffffjLj3072ELj1ELj1ELj4ELj16ENS_18Kernel_traits_baseILj3072EfffffjLj128EEEEELb0ELb1ELb1ELb1EEEvNS_9FwdParamsE
        .type           _ZN10layer_norm13ln_fwd_kernelINS_13Kernel_traitsIfffffjLj3072ELj1ELj1ELj4ELj16ENS_18Kernel_traits_baseILj3072EfffffjLj128EEEEELb0ELb1ELb1ELb1EEEvNS_9FwdParamsE,@function
        .size           _ZN10layer_norm13ln_fwd_kernelINS_13Kernel_traitsIfffffjLj3072ELj1ELj1ELj4ELj16ENS_18Kernel_traits_baseILj3072EfffffjLj128EEEEELb0ELb1ELb1ELb1EEEvNS_9FwdParamsE,(.L_x_20882 - _ZN10layer_norm13ln_fwd_kernelINS_13Kernel_traitsIfffffjLj3072ELj1ELj1ELj4ELj16ENS_18Kernel_traits_baseILj3072EfffffjLj128EEEEELb0ELb1ELb1ELb1EEEvNS_9FwdParamsE)
        .other          _ZN10layer_norm13ln_fwd_kernelINS_13Kernel_traitsIfffffjLj3072ELj1ELj1ELj4ELj16ENS_18Kernel_traits_baseILj3072EfffffjLj128EEEEELb0ELb1ELb1ELb1EEEvNS_9FwdParamsE,@"STO_CUDA_ENTRY STV_DEFAULT"
_ZN10layer_norm13ln_fwd_kernelINS_13Kernel_traitsIfffffjLj3072ELj1ELj1ELj4ELj16ENS_18Kernel_traits_baseILj3072EfffffjLj128EEEEELb0ELb1ELb1ELb1EEEvNS_9FwdParamsE:
.text._ZN10layer_norm13ln_fwd_kernelINS_13Kernel_traitsIfffffjLj3072ELj1ELj1ELj4ELj16ENS_18Kernel_traits_baseILj3072EfffffjLj128EEEEELb0ELb1ELb1ELb1EEEvNS_9FwdParamsE:
        /* <DEDUP_REMOVED lines=33> */
.L_x_18596:
[----:B------:R-:W1:Y:S08]  /*0210*/  LDC.64 R2, c[0x0][0x3d0] ;  /* 0x0000f400ff027b82 */ /* 0x000e700000000a00 */
[----:B------:R-:W0:Y:S01]  /*0220*/  LDC.64 R4, c[0x0][0x3e8] ;  /* 0x0000fa00ff047b82 */ /* 0x000e220000000a00 */
[----:B-1----:R-:W-:-:S05]  /*0230*/  IMAD.WIDE.U32 R2, R0, 0x10, R2 ;  /* 0x0000001000027825 */ /* 0x002fca00078e0002 */
[----:B------:R-:W5:Y:S01]  /*0240*/  LDG.E.128 R8, desc[UR12][R2.64+0x800] ;  /* 0x0008000c02087981 */ /* 0x000f62000c1e1d00 */
[----:B0-----:R-:W-:-:S03]  /*0250*/  IMAD.WIDE.U32 R28, R0, 0x10, R4 ;  /* 0x00000010001c7825 */ /* 0x001fc600078e0004 */
        /* <DEDUP_REMOVED lines=23> */
.L_x_18597:
        /* <DEDUP_REMOVED lines=12> */
.L_x_18615:
[----:B0-----:R-:W-:-:S06]  /*0490*/  UIMAD.WIDE UR4, UR7, 0x4, UR8 ;  /* 0x00000004070478a5 */ /* 0x001fcc000f8e0208 */
[----:B--2---:R-:W-:Y:S02]  /*04a0*/  MOV R88, UR4 ;  /* 0x0000000400587c02 */ /* 0x004fe40008000f00 */
[----:B------:R-:W-:-:S05]  /*04b0*/  MOV R89, UR5 ;  /* 0x0000000500597c02 */ /* 0x000fca0008000f00 */
[----:B------:R-:W2:Y:S01]  /*04c0*/  LDG.E R88, desc[UR12][R88.64] ;  /* 0x0000000c58587981 */ /* 0x000ea2000c1e1900 */
[----:B------:R-:W-:-:S06]  /*04d0*/  UIMAD.WIDE UR4, UR7, 0x4, UR10 ;  /* 0x00000004070478a5 */ /* 0x000fcc000f8e020a */
[----:B------:R-:W-:Y:S02]  /*04e0*/  MOV R90, UR4 ;  /* 0x00000004005a7c02 */ /* 0x000fe40008000f00 */
[----:B------:R-:W-:-:S05]  /*04f0*/  MOV R91, UR5 ;  /* 0x00000005005b7c02 */ /* 0x000fca0008000f00 */
[----:B------:R-:W3:Y:S01]  /*0500*/  LDG.E R90, desc[UR12][R90.64] ;  /* 0x0000000c5a5a7981 */ /* 0x000ee2000c1e1900 */
[----:B--2---:R-:W-:-:S13]  /*0510*/  ISETP.GE.AND P1, PT, R88, 0x1, PT ;  /* 0x000000015800780c */ /* 0x004fda0003f26270 */
[----:B-1----:R-:W-:Y:S01]  /*0520*/  @P1 IADD3 R2, PT, PT, R88, -0x1, RZ ;  /* 0xffffffff58021810 */ /* 0x002fe20007ffe0ff */
[----:B------:R-:W0:Y:S04]  /*0530*/  @P1 LDC.64 R80, c[0x0][0x390] ;  /* 0x0000e400ff501b82 */ /* 0x000e280000000a00 */
[----:B------:R-:W-:-:S05]  /*0540*/  @P1 IMAD R2, R2, UR14, RZ ;  /* 0x0000000e02021c24 */ /* 0x000fca000f8e02ff */
[----:B------:R-:W-:-:S04]  /*0550*/  @P1 SHF.R.S32.HI R3, RZ, 0x1f, R2 ;  /* 0x0000001fff031819 */ /* 0x000fc80000011402 */
[----:B------:R-:W-:Y:S01]  /*0560*/  @P1 LEA.HI R3, R3, R2, RZ, 0x2 ;  /* 0x0000000203031211 */ /* 0x000fe200078f10ff */
[----:B------:R-:W-:-:S03]  /*0570*/  HFMA2 R2, -RZ, RZ, 0, 0 ;  /* 0x00000000ff027431 */ /* 0x000fc600000001ff */
[----:B------:R-:W-:-:S05]  /*0580*/  @P1 LEA.HI.SX32 R2, R3, R0, 0x1e ;  /* 0x0000000003021211 */ /* 0x000fca00078ff2ff */
[----:B0-----:R-:W-:-:S05]  /*0590*/  @P1 IMAD.WIDE.U32 R80, R2, 0x10, R80 ;  /* 0x0000001002501825 */ /* 0x001fca00078e0050 */
[----:B-----5:R0:W5:Y:S01]  /*05a0*/  @P1 LDG.E.128 R76, desc[UR12][R80.64] ;  /* 0x0000000c504c1981 */ /* 0x020162000c1e1d00 */
        /* <DEDUP_REMOVED lines=8> */
[----:B0-----:R-:W-:Y:S06]  /*0630*/  @P0 BRA `(.L_x_18598) ;  /* 0x0000000000380947 */ /* 0x001fec0003800000 */
[----:B-----5:R-:W-:Y:S01]  /*0640*/  FMUL.FTZ R87, R78, UR15 ;  /* 0x0000000f4e577c20 */ /* 0x020fe20008410000 */
[----:B------:R-:W-:Y:S01]  /*0650*/  FMUL.FTZ R81, R76, UR15 ;  /* 0x0000000f4c517c20 */ /* 0x000fe20008410000 */
[----:B------:R-:W-:Y:S01]  /*0660*/  FMUL.FTZ R80, R77, UR15 ;  /* 0x0000000f4d507c20 */ /* 0x000fe20008410000 */
[----:B------:R-:W-:Y:S01]  /*0670*/  FMUL.FTZ R82, R79, UR15 ;  /* 0x0000000f4f527c20 */ /* 0x000fe20008410000 */
[----:B------:R-:W-:Y:S01]  /*0680*/  FMUL.FTZ R87, R87, R54 ;  /* 0x0000003657577220 */ /* 0x000fe20000410000 */
[----:B------:R-:W-:Y:S01]  /*0690*/  ISETP.GT.AND P2, PT, R88, RZ, PT ;  /* 0x000000ff5800720c */ /* 0x000fe20003f44270 */
[----:B------:R-:W-:Y:S01]  /*06a0*/  FMUL.FTZ R81, R81, R52 ;  /* 0x0000003451517220 */ /* 0x000fe20000410000 */
[----:B------:R-:W-:Y:S01]  /*06b0*/  FMUL.FTZ R80, R80, R53 ;  /* 0x0000003550507220 */ /* 0x000fe20000410000 */
[----:B------:R-:W-:Y:S01]  /*06c0*/  FMUL.FTZ R82, R82, R55 ;  /* 0x0000003752527220 */ /* 0x000fe20000410000 */
[----:B------:R-:W-:Y:S02]  /*06d0*/  FSEL R110, R87, RZ, P2 ;  /* 0x000000ff576e7208 */ /* 0x000fe40001000000 */
[----:B------:R-:W-:-:S02]  /*06e0*/  FSEL R108, R81, RZ, P2 ;  /* 0x000000ff516c7208 */ /* 0x000fc40001000000 */
[----:B------:R-:W-:Y:S02]  /*06f0*/  FSEL R109, R80, RZ, P2 ;  /* 0x000000ff506d7208 */ /* 0x000fe40001000000 */
[----:B------:R-:W-:Y:S01]  /*0700*/  FSEL R87, R82, RZ, P2 ;  /* 0x000000ff52577208 */ /* 0x000fe20001000000 */
[----:B------:R-:W-:Y:S06]  /*0710*/  BRA `(.L_x_18599) ;  /* 0x0000000000507947 */ /* 0x000fec0003800000 */
.L_x_18598:
[----:B------:R-:W0:Y:S02]  /*0720*/  LDC.64 R84, c[0x0][0x3a0] ;  /* 0x0000e800ff547b82 */ /* 0x000e240000000a00 */
[----:B0-----:R-:W-:-:S06]  /*0730*/  IMAD.WIDE.U32 R84, R3, 0x10, R84 ;  /* 0x0000001003547825 */ /* 0x001fcc00078e0054 */
[----:B------:R-:W2:Y:S01]  /*0740*/  LDG.E.128 R84, desc[UR12][R84.64] ;  /* 0x0000000c54547981 */ /* 0x000ea2000c1e1d00 */
[----:B------:R-:W-:-:S13]  /*0750*/  ISETP.GT.AND P2, PT, R88, RZ, PT ;  /* 0x000000ff5800720c */ /* 0x000fda0003f44270 */
[----:B------:R-:W0:Y:S08]  /*0760*/  @P2 LDC R83, c[0x0][0x40c] ;  /* 0x00010300ff532b82 */ /* 0x000e300000000800 */
[----:B------:R-:W1:Y:S08]  /*0770*/  @P2 LDC R81, c[0x0][0x40c] ;  /* 0x00010300ff512b82 */ /* 0x000e700000000800 */
[----:B------:R-:W3:Y:S08]  /*0780*/  @P2 LDC R80, c[0x0][0x40c] ;  /* 0x00010300ff502b82 */ /* 0x000ef00000000800 */
[----:B------:R-:W4:Y:S01]  /*0790*/  @P2 LDC R82, c[0x0][0x40c] ;  /* 0x00010300ff522b82 */ /* 0x000f220000000800 */
[----:B0----5:R-:W-:Y:S01]  /*07a0*/  @P2 FMUL.FTZ R83, R78, R83 ;  /* 0x000000534e532220 */ /* 0x021fe20000410000 */
[----:B-1----:R-:W-:Y:S01]  /*07b0*/  @P2 FMUL.FTZ R81, R76, R81 ;  /* 0x000000514c512220 */ /* 0x002fe20000410000 */
[----:B---3--:R-:W-:Y:S01]  /*07c0*/  @P2 FMUL.FTZ R80, R77, R80 ;  /* 0x000000504d502220 */ /* 0x008fe20000410000 */
[----:B----4-:R-:W-:Y:S01]  /*07d0*/  @P2 FMUL.FTZ R82, R79, R82 ;  /* 0x000000524f522220 */ /* 0x010fe20000410000 */
[----:B--2---:R-:W-:Y:S01]  /*07e0*/  MOV R110, R86 ;  /* 0x00000056006e7202 */ /* 0x004fe20000000f00 */
[----:B------:R-:W-:Y:S01]  /*07f0*/  @P2 FFMA.FTZ R110, R83, R54, R86 ;  /* 0x00000036536e2223 */ /* 0x000fe20000010056 */
[----:B------:R-:W-:Y:S01]  /*0800*/  @!P2 MOV R108, R84 ;  /* 0x00000054006ca202 */ /* 0x000fe20000000f00 */
[----:B------:R-:W-:Y:S01]  /*0810*/  @P2 FFMA.FTZ R108, R81, R52, R84 ;  /* 0x00000034516c2223 */ /* 0x000fe20000010054 */
[----:B------:R-:W-:Y:S01]  /*0820*/  MOV R109, R85 ;  /* 0x00000055006d7202 */ /* 0x000fe20000000f00 */
[----:B------:R-:W-:Y:S01]  /*0830*/  @P2 FFMA.FTZ R109, R80, R53, R85 ;  /* 0x00000035506d2223 */ /* 0x000fe20000010055 */
[----:B------:R-:W-:Y:S01]  /*0840*/  MOV R83, R87 ;  /* 0x0000005700537202 */ /* 0x000fe20000000f00 */
[----:B------:R-:W-:-:S07]  /*0850*/  @P2 FFMA.FTZ R87, R82, R55, R87 ;  /* 0x0000003752572223 */ /* 0x000fce0000010057 */
.L_x_18599:
[----:B------:R-:W0:Y:S01]  /*0860*/  LDC.64 R112, c[0x0][0x3a8] ;  /* 0x0000ea00ff707b82 */ /* 0x000e220000000a00 */
[----:B------:R-:W-:Y:S02]  /*0870*/  IADD3 R89, PT, PT, R3, 0x80, RZ ;  /* 0x0000008003597810 */ /* 0x000fe40007ffe0ff */
[----:B------:R-:W-:Y:S02]  /*0880*/  MOV R111, R87 ;  /* 0x00000057006f7202 */ /* 0x000fe40000000f00 */
[----:B------:R-:W-:-:S03]  /*0890*/  @P1 IADD3 R95, PT, PT, R2, 0x80, RZ ;  /* 0x00000080025f1810 */ /* 0x000fc60007ffe0ff */
[----:B------:R-:W1:Y:S08]  /*08a0*/  @P0 LDC.64 R80, c[0x0][0x3a0] ;  /* 0x0000e800ff500b82 */ /* 0x000e700000000a00 */
[----:B------:R-:W2:Y:S01]  /*08b0*/  @P1 LDC.64 R92, c[0x0][0x390] ;  /* 0x0000e400ff5c1b82 */ /* 0x000ea20000000a00 */
[----:B0-----:R-:W-:-:S05]  /*08c0*/  IMAD.WIDE.U32 R90, R3, 0x10, R112 ;  /* 0x00000010035a7825 */ /* 0x001fca00078e0070 */
[----:B------:R0:W-:Y:S01]  /*08d0*/  STG.E.128 desc[UR12][R90.64], R108 ;  /* 0x0000006c5a007986 */ /* 0x0001e2000c101d0c */
[----:B-1----:R-:W-:-:S06]  /*08e0*/  @P0 IMAD.WIDE.U32 R80, R89, 0x10, R80 ;  /* 0x0000001059500825 */ /* 0x002fcc00078e0050 */
[----:B------:R-:W3:Y:S01]  /*08f0*/  @P0 LDG.E.128 R80, desc[UR12][R80.64] ;  /* 0x0000000c50500981 */ /* 0x000ee2000c1e1d00 */
[----:B--2---:R-:W-:-:S05]  /*0900*/  @P1 IMAD.WIDE.U32 R92, R95, 0x10, R92 ;  /* 0x000000105f5c1825 */ /* 0x004fca00078e005c */
[----:B------:R0:W5:Y:S01]  /*0910*/  @P1 LDG.E.128 R76, desc[UR12][R92.64] ;  /* 0x0000000c5c4c1981 */ /* 0x000162000c1e1d00 */
[----:B---3--:R-:W-:Y:S02]  /*0920*/  @P0 MOV R86, R82 ;  /* 0x0000005200560202 */ /* 0x008fe40000000f00 */
[----:B------:R-:W-:Y:S02]  /*0930*/  @P0 MOV R85, R81 ;  /* 0x0000005100550202 */ /* 0x000fe40000000f00 */
[----:B------:R-:W-:Y:S01]  /*0940*/  @P0 MOV R84, R80 ;  /* 0x0000005000540202 */ /* 0x000fe20000000f00 */
[----:B0-----:R-:W-:Y:S06]  /*0950*/  @!P0 BRA `(.L_x_18600) ;  /* 0x0000000000448947 */ /* 0x001fec0003800000 */
[----:B------:R-:W0:Y:S01]  /*0960*/  @P2 LDC R81, c[0x0][0x40c] ;  /* 0x00010300ff512b82 */ /* 0x000e220000000800 */
[----:B------:R-:W-:Y:S02]  /*0970*/  MOV R100, R84 ;  /* 0x0000005400647202 */ /* 0x000fe40000000f00 */
[----:B------:R-:W-:Y:S02]  /*0980*/  MOV R101, R85 ;  /* 0x0000005500657202 */ /* 0x000fe40000000f00 */
[----:B------:R-:W-:Y:S02]  /*0990*/  MOV R102, R86 ;  /* 0x0000005600667202 */ /* 0x000fe40000000f00 */
[----:B------:R-:W-:Y:S01]  /*09a0*/  MOV R103, R83 ;  /* 0x0000005300677202 */ /* 0x000fe20000000f00 */
        /* <DEDUP_REMOVED lines=12> */
.L_x_18600:
[----:B-----5:R-:W-:Y:S01]  /*0a70*/  FMUL.FTZ R81, R76, UR15 ;  /* 0x0000000f4c517c20 */ /* 0x020fe20008410000 */
[----:B------:R-:W-:Y:S01]  /*0a80*/  FMUL.FTZ R80, R77, UR15 ;  /* 0x0000000f4d507c20 */ /* 0x000fe20008410000 */
[----:B------:R-:W-:Y:S01]  /*0a90*/  FMUL.FTZ R91, R78, UR15 ;  /* 0x0000000f4e5b7c20 */ /* 0x000fe20008410000 */
[----:B------:R-:W-:Y:S01]  /*0aa0*/  FMUL.FTZ R82, R79, UR15 ;  /* 0x0000000f4f527c20 */ /* 0x000fe20008410000 */
[----:B------:R-:W-:Y:S01]  /*0ab0*/  FMUL.FTZ R100, R81, R56 ;  /* 0x0000003851647220 */ /* 0x000fe20000410000 */
[----:B------:R-:W-:Y:S01]  /*0ac0*/  FMUL.FTZ R101, R80, R57 ;  /* 0x0000003950657220 */ /* 0x000fe20000410000 */
[----:B------:R-:W-:Y:S01]  /*0ad0*/  FMUL.FTZ R102, R91, R58 ;  /* 0x0000003a5b667220 */ /* 0x000fe20000410000 */
[----:B------:R-:W-:Y:S02]  /*0ae0*/  FMUL.FTZ R103, R82, R59 ;  /* 0x0000003b52677220 */ /* 0x000fe40000410000 */
[----:B------:R-:W-:Y:S02]  /*0af0*/  FSEL R100, R100, RZ, P2 ;  /* 0x000000ff64647208 */ /* 0x000fe40001000000 */
[----:B------:R-:W-:-:S02]  /*0b00*/  FSEL R101, R101, RZ, P2 ;  /* 0x000000ff65657208 */ /* 0x000fc40001000000 */
[----:B------:R-:W-:Y:S02]  /*0b10*/  FSEL R102, R102, RZ, P2 ;  /* 0x000000ff66667208 */ /* 0x000fe40001000000 */
[----:B------:R-:W-:-:S07]  /*0b20*/  FSEL R103, R103, RZ, P2 ;  /* 0x000000ff67677208 */ /* 0x000fce0001000000 */
.L_x_18601:
[----:B------:R-:W0:Y:S01]  /*0b30*/  @P0 LDC.64 R90, c[0x0][0x3a0] ;  /* 0x0000e800ff5a0b82 */ /* 0x000e220000000a00 */
[----:B------:R-:W-:Y:S01]  /*0b40*/  @P0 IADD3 R95, PT, PT, R3, 0x100, RZ ;  /* 0x00000100035f0810 */ /* 0x000fe20007ffe0ff */
[----:B------:R-:W-:-:S05]  /*0b50*/  IMAD.WIDE.U32 R80, R89, 0x10, R112 ;  /* 0x0000001059507825 */ /* 0x000fca00078e0070 */
[----:B------:R1:W-:Y:S01]  /*0b60*/  STG.E.128 desc[UR12][R80.64], R100 ;  /* 0x0000006450007986 */ /* 0x0003e2000c101d0c */
[----:B------:R-:W2:Y:S01]  /*0b70*/  @P1 LDC.64 R92, c[0x0][0x390] ;  /* 0x0000e400ff5c1b82 */ /* 0x000ea20000000a00 */
[----:B0-----:R-:W-:Y:S01]  /*0b80*/  @P0 IMAD.WIDE.U32 R88, R95, 0x10, R90 ;  /* 0x000000105f580825 */ /* 0x001fe200078e005a */
[----:B------:R-:W-:-:S05]  /*0b90*/  @P1 IADD3 R95, PT, PT, R2, 0x100, RZ ;  /* 0x00000100025f1810 */ /* 0x000fca0007ffe0ff */
[----:B------:R-:W3:Y:S01]  /*0ba0*/  @P0 LDG.E.128 R88, desc[UR12][R88.64] ;  /* 0x0000000c58580981 */ /* 0x000ee2000c1e1d00 */
[----:B--2---:R-:W-:-:S05]  /*0bb0*/  @P1 IMAD.WIDE.U32 R92, R95, 0x10, R92 ;  /* 0x000000105f5c1825 */ /* 0x004fca00078e005c */
[----:B------:R1:W5:Y:S01]  /*0bc0*/  @P1 LDG.E.128 R76, desc[UR12][R92.64] ;  /* 0x0000000c5c4c1981 */ /* 0x000362000c1e1d00 */
[----:B---3--:R-:W-:Y:S02]  /*0bd0*/  @P0 MOV R83, R91 ;  /* 0x0000005b00530202 */ /* 0x008fe40000000f00 */
[----:B------:R-:W-:Y:S02]  /*0be0*/  @P0 MOV R86, R90 ;  /* 0x0000005a00560202 */ /* 0x000fe40000000f00 */
[----:B------:R-:W-:Y:S02]  /*0bf0*/  @P0 MOV R85, R89 ;  /* 0x0000005900550202 */ /* 0x000fe40000000f00 */
[----:B------:R-:W-:Y:S01]  /*0c00*/  @P0 MOV R84, R88 ;  /* 0x0000005800540202 */ /* 0x000fe20000000f00 */
[----:B-1----:R-:W-:Y:S06]  /*0c10*/  @!P0 BRA `(.L_x_18602) ;  /* 0x0000000000448947 */ /* 0x002fec0003800000 */
        /* <DEDUP_REMOVED lines=17> */
.L_x_18602:
        /* <DEDUP_REMOVED lines=12> */
.L_x_18603:
[----:B------:R-:W0:Y:S01]  /*0df0*/  @P0 LDC.64 R88, c[0x0][0x3a0] ;  /* 0x0000e800ff580b82 */ /* 0x000e220000000a00 */
[C---:B------:R-:W-:Y:S02]  /*0e00*/  IADD3 R81, PT, PT, R3.reuse, 0x100, RZ ;  /* 0x0000010003517810 */ /* 0x040fe40007ffe0ff */
[----:B------:R-:W-:Y:S02]  /*0e10*/  @P0 IADD3 R91, PT, PT, R3, 0x180, RZ ;  /* 0x00000180035b0810 */ /* 0x000fe40007ffe0ff */
[----:B------:R-:W-:Y:S01]  /*0e20*/  @P1 IADD3 R95, PT, PT, R2, 0x180, RZ ;  /* 0x00000180025f1810 */ /* 0x000fe20007ffe0ff */
[----:B------:R-:W-:Y:S02]  /*0e30*/  IMAD.WIDE.U32 R80, R81, 0x10, R112 ;  /* 0x0000001051507825 */ /* 0x000fe400078e0070 */
[----:B------:R-:W1:Y:S03]  /*0e40*/  @P1 LDC.64 R92, c[0x0][0x390] ;  /* 0x0000e400ff5c1b82 */ /* 0x000e660000000a00 */
[----:B------:R2:W-:Y:S01]  /*0e50*/  STG.E.128 desc[UR12][R80.64], R96 ;  /* 0x0000006050007986 */ /* 0x0005e2000c101d0c */
[----:B0-----:R-:W-:-:S06]  /*0e60*/  @P0 IMAD.WIDE.U32 R88, R91, 0x10, R88 ;  /* 0x000000105b580825 */ /* 0x001fcc00078e0058 */
[----:B------:R-:W3:Y:S01]  /*0e70*/  @P0 LDG.E.128 R88, desc[UR12][R88.64] ;  /* 0x0000000c58580981 */ /* 0x000ee2000c1e1d00 */
[----:B-1----:R-:W-:-:S05]  /*0e80*/  @P1 IMAD.WIDE.U32 R92, R95, 0x10, R92 ;  /* 0x000000105f5c1825 */ /* 0x002fca00078e005c */
[----:B------:R2:W5:Y:S01]  /*0e90*/  @P1 LDG.E.128 R76, desc[UR12][R92.64] ;  /* 0x0000000c5c4c1981 */ /* 0x000562000c1e1d00 */
[----:B---3--:R-:W-:Y:S02]  /*0ea0*/  @P0 MOV R83, R91 ;  /* 0x0000005b00530202 */ /* 0x008fe40000000f00 */
[----:B------:R-:W-:Y:S02]  /*0eb0*/  @P0 MOV R86, R90 ;  /* 0x0000005a00560202 */ /* 0x000fe40000000f00 */
[----:B------:R-:W-:Y:S02]  /*0ec0*/  @P0 MOV R85, R89 ;  /* 0x0000005900550202 */ /* 0x000fe40000000f00 */
[----:B------:R-:W-:Y:S01]  /*0ed0*/  @P0 MOV R84, R88 ;  /* 0x0000005800540202 */ /* 0x000fe20000000f00 */
[----:B--2---:R-:W-:Y:S06]  /*0ee0*/  @!P0 BRA `(.L_x_18604) ;  /* 0x0000000000448947 */ /* 0x004fec0003800000 */
        /* <DEDUP_REMOVED lines=17> */
.L_x_18604:
        /* <DEDUP_REMOVED lines=12> */
.L_x_18605:
        /* <DEDUP_REMOVED lines=19> */
[----:B------:R-:W-:-:S03]  /*11f0*/  MOV R89, R85 ;  /* 0x0000005500597202 */ /* 0x000fc60000000f00 */
[----:B------:R-:W1:Y:S08]  /*1200*/  @P2 LDC R81, c[0x0][0x40c] ;  /* 0x00010300ff512b82 */ /* 0x000e700000000800 */
[----:B------:R-:W2:Y:S01]  /*1210*/  @P2 LDC R80, c[0x0][0x40c] ;  /* 0x00010300ff502b82 */ /* 0x000ea20000000800 */
[----:B0----5:R-:W-:-:S04]  /*1220*/  @P2 FMUL.FTZ R91, R78, R91 ;  /* 0x0000005b4e5b2220 */ /* 0x021fc80000410000 */
[----:B------:R-:W-:Y:S01]  /*1230*/  @P2 FFMA.FTZ R90, R91, R70, R86 ;  /* 0x000000465b5a2223 */ /* 0x000fe20000010056 */
[----:B------:R-:W-:Y:S01]  /*1240*/  MOV R91, R83 ;  /* 0x00000053005b7202 */ /* 0x000fe20000000f00 */
        /* <DEDUP_REMOVED lines=8> */
.L_x_18606:
        /* <DEDUP_REMOVED lines=12> */
.L_x_18607:
[----:B------:R-:W0:Y:S01]  /*1390*/  @P0 LDC.64 R104, c[0x0][0x3a0] ;  /* 0x0000e800ff680b82 */ /* 0x000e220000000a00 */
[C---:B------:R-:W-:Y:S02]  /*13a0*/  IADD3 R115, PT, PT, R3.reuse, 0x200, RZ ;  /* 0x0000020003737810 */ /* 0x040fe40007ffe0ff */
[----:B------:R-:W-:Y:S02]  /*13b0*/  IADD3 R3, PT, PT, R3, 0x280, RZ ;  /* 0x0000028003037810 */ /* 0x000fe40007ffe0ff */
        /* <DEDUP_REMOVED lines=30> */
.L_x_18608:
        /* <DEDUP_REMOVED lines=12> */
.L_x_18609:
        /* <DEDUP_REMOVED lines=106> */
.L_x_18611:
[----:B----4-:R-:W-:Y:S05]  /*1d00*/  BSYNC.RECONVERGENT B0 ;  /* 0x0000000000007941 */ /* 0x010fea0003800200 */
.L_x_18610:
        /* <DEDUP_REMOVED lines=13> */
.L_x_18613:
[----:B------:R-:W-:Y:S05]  /*1de0*/  BSYNC.RECONVERGENT B0 ;  /* 0x0000000000007941 */ /* 0x000fea0003800200 */
.L_x_18612:
        /* <DEDUP_REMOVED lines=60> */
[----:B------:R-:W-:Y:S01]  /*21b0*/  UIMAD UR4, UR4, UR14, URZ ;  /* 0x0000000e040472a4 */ /* 0x000fe2000f8e02ff */
[----:B------:R-:W0:Y:S01]  /*21c0*/  LDC.64 R104, c[0x0][0x428] ;  /* 0x00010a00ff687b82 */ /* 0x000e220000000a00 */
[C---:B------:R-:W-:Y:S01]  /*21d0*/  FADD.FTZ R82, -R3.reuse, R110 ;  /* 0x0000006e03527221 */ /* 0x040fe20000010100 */
        /* <DEDUP_REMOVED lines=21> */
[----:B------:R-:W-:Y:S01]  /*2330*/  LEA.HI.SX32 R113, R113, R0, 0x1e ;  /* 0x0000000071717211 */ /* 0x000fe200078ff2ff */
[C---:B------:R-:W-:Y:S01]  /*2340*/  FMUL.FTZ R107, R2.reuse, R80 ;  /* 0x00000050026b7220 */ /* 0x040fe20000410000 */
[C---:B------:R-:W-:Y:S01]  /*2350*/  FMUL.FTZ R81, R2.reuse, R81 ;  /* 0x0000005102517220 */ /* 0x040fe20000410000 */
[C---:B------:R-:W-:Y:S01]  /*2360*/  FMUL.FTZ R82, R2.reuse, R82 ;  /* 0x0000005202527220 */ /* 0x040fe20000410000 */
[C---:B------:R-:W-:Y:S01]  /*2370*/  FMUL.FTZ R80, R2.reuse, R109 ;  /* 0x0000006d02507220 */ /* 0x040fe20000410000 */
[C---:B------:R-:W-:Y:S01]  /*2380*/  IADD3 R119, PT, PT, R113.reuse, 0x80, RZ ;  /* 0x0000008071777810 */ /* 0x040fe20007ffe0ff */
        /* <DEDUP_REMOVED lines=8> */
[----:B------:R-:W-:Y:S01]  /*2410*/  IADD3 R117, PT, PT, R113, 0x100, RZ ;  /* 0x0000010071757810 */ /* 0x000fe20007ffe0ff */
        /* <DEDUP_REMOVED lines=39> */
[----:B------:R2:W-:Y:S01]  /*2690*/  STG.E.128 desc[UR12][R118.64], R100 ;  /* 0x0000006476007986 */ /* 0x0005e2000c101d0c */
[----:B------:R-:W-:-:S04]  /*26a0*/  IMAD.WIDE.U32 R120, R121, 0x10, R104 ;  /* 0x0000001079787825 */ /* 0x000fc800078e0068 */
[----:B------:R-:W-:Y:S01]  /*26b0*/  FFMA.FTZ R104, R87, R24, R48 ;  /* 0x0000001857687223 */ /* 0x000fe20000010030 */
[----:B------:R-:W-:Y:S01]  /*26c0*/  FFMA.FTZ R105, R108, R25, R49 ;  /* 0x000000196c697223 */ /* 0x000fe20000010031 */
[----:B------:R2:W-:Y:S04]  /*26d0*/  STG.E.128 desc[UR12][R116.64], R96 ;  /* 0x0000006074007986 */ /* 0x0005e8000c101d0c */
[----:B------:R2:W-:Y:S01]  /*26e0*/  STG.E.128 desc[UR12][R114.64], R92 ;  /* 0x0000005c72007986 */ /* 0x0005e2000c101d0c */
[----:B0-----:R-:W-:Y:S01]  /*26f0*/  FFMA.FTZ R88, R109, R20, R44 ;  /* 0x000000146d587223 */ /* 0x001fe2000001002c */
[----:B------:R-:W-:Y:S01]  /*2700*/  FFMA.FTZ R89, R110, R21, R45 ;  /* 0x000000156e597223 */ /* 0x000fe2000001002d */
[----:B------:R-:W-:Y:S01]  /*2710*/  FFMA.FTZ R90, R111, R22, R46 ;  /* 0x000000166f5a7223 */ /* 0x000fe2000001002e */
[----:B------:R-:W-:-:S05]  /*2720*/  FFMA.FTZ R91, R112, R23, R47 ;  /* 0x00000017705b7223 */ /* 0x000fca000001002f */
[----:B------:R2:W-:Y:S04]  /*2730*/  STG.E.128 desc[UR12][R80.64], R88 ;  /* 0x0000005850007986 */ /* 0x0005e8000c101d0c */
[----:B------:R2:W-:Y:S02]  /*2740*/  STG.E.128 desc[UR12][R120.64], R104 ;  /* 0x0000006878007986 */ /* 0x0005e4000c101d0c */
.L_x_18614:
[----:B------:R-:W-:Y:S02]  /*2750*/  UIADD3 UR7, UPT, UPT, UR7, UR20, URZ ;  /* 0x0000001407077290 */ /* 0x000fe4000fffe0ff */
[----:B------:R-:W-:Y:S02]  /*2760*/  UPLOP3.LUT UP0, UPT, UPT, UPT, UP0, 0x40, 0x4 ;  /* 0x000000000004789c */ /* 0x000fe40003f0e800 */
[----:B------:R-:W-:-:S09]  /*2770*/  UISETP.GE.AND UP1, UPT, UR7, UR21, UPT ;  /* 0x000000150700728c */ /* 0x000fd2000bf26270 */
[----:B------:R-:W-:Y:S05]  /*2780*/  BRA.U !UP1, `(.L_x_18615) ;  /* 0xffffffdd09407547 */ /* 0x000fea000b83ffff */
[----:B------:R-:W-:Y:S05]  /*2790*/  EXIT ;  /* 0x000000000000794d */ /* 0x000fea0003800000 */
.L_x_18616:
        /* <DEDUP_REMOVED lines=14> */
.L_x_20882:


//--------------------- .text._ZN10layer_norm13ln_fwd_kernelINS_13Kernel_traitsIfffffjLj3072ELj1ELj1ELj4ELj16ENS_18Kernel_traits_baseILj3072EfffffjLj128EEEEELb1ELb0ELb0ELb0EEEvNS_9FwdParamsE --------------------------
	.section	.text._ZN10layer_norm13ln_fwd_kernelINS_13Kernel_traitsIfffffjLj3072ELj1ELj1ELj4ELj16ENS_18Kernel_traits_baseILj3072EfffffjLj128EEEEELb1ELb0ELb0ELb0EEEvNS_9FwdParamsE,"ax",@progbits
	.align	128
        .global         _ZN10layer_norm13ln_fwd_kernelINS_13Kernel_traitsIfffffjLj3072ELj1ELj1ELj4ELj16ENS_18Kernel_traits_baseILj3072EfffffjLj128EEEEELb1ELb0ELb0ELb0EEEvNS_9FwdParamsE
        .type           _ZN10layer_norm13ln_fwd_kernelINS_13Kernel_traitsIfffffjLj3072ELj1ELj1ELj4ELj16ENS_18Kernel_traits_baseILj3072EfffffjLj128EEEEELb1ELb0ELb0ELb0EEEvNS_9FwdParamsE,@function
        .size           _ZN10layer_norm13ln_fwd_kernelINS_13Kernel_traitsIfffffjLj3072ELj1ELj1ELj4ELj16ENS_18Kernel_traits_baseILj3072EfffffjLj128EEEEELb1ELb0ELb0ELb0EEEvNS_9FwdParamsE,(.L_x_20883 - _ZN10layer_norm13ln_fwd_kernelINS_13Kernel_traitsIfffffjLj3072ELj1ELj1ELj4ELj16ENS_18Kernel_traits_baseILj3072EfffffjLj128EEEEELb1ELb0ELb0ELb0EEEvNS_9FwdParamsE)
        .other          _ZN10layer_norm13ln_fwd_kernelINS_13Kernel_traitsIfffffjLj3072ELj1ELj1ELj4ELj16ENS_18Kernel_traits_baseILj3072EfffffjLj128EEEEELb1ELb0ELb0ELb0EEEvNS_9FwdParamsE,@"STO_CUDA_ENTRY STV_DEFAULT"
_ZN10layer_norm13ln_fwd_kernelINS_13Kernel_traitsIfffffjLj3072ELj1ELj1ELj4ELj16ENS_18Kernel_traits_baseILj3072EfffffjLj128EEEEELb1ELb0ELb0ELb0EEEvNS_9FwdParamsE:
.text._ZN10layer_norm13ln_fwd_kernelINS_13Kernel_traitsIfffffjLj3072ELj1ELj1ELj4ELj16ENS_18Kernel_traits_baseILj3072EfffffjLj128EEEEELb1ELb0ELb0ELb0EEEvNS_9FwdParamsE:
        /* <DEDUP_REMOVED lines=73> */
[----:B---3--:R-:W-:-:S04]  /*0490*/  @P1 IMAD.WIDE.U32 R16, R5, 0x10, R16 ;  /* 0x0000001005101825 */ /* 0x008fc800078e0010 */
[----:B------:R-:W-:Y:S01]  /*04a0*/  @P1 VIADD R5, R5, 0x80 ;  /* 0x0000008005051836 */ /* 0x000fe20000000000 */
        /* <DEDUP_REMOVED lines=28> */
.L_x_18618:
        /* <DEDUP_REMOVED lines=15> */
[----:B------:R1:W5:Y:S05]  /*0760*/  @P0 LDG.E.128 R56, desc[UR6][R28.64] ;  /* 0x000000061c380981 */ /* 0x00036a000c1e1d00 */
[----:B------:R-:W4:Y:S01]  /*0770*/  @P5 LDC.64 R6, c[0x0][0x3d0] ;  /* 0x0000f400ff065b82 */ /* 0x000f220000000a00 */
[C---:B--2---:R-:W-:Y:S01]  /*0780*/  @P2 IMAD.WIDE.U32 R38, R5.reuse, 0x10, R22 ;  /* 0x0000001005262825 */ /* 0x044fe200078e0016 */
[----:B------:R-:W5:Y:S03]  /*0790*/  @P1 LDG.E.128 R48, desc[UR6][R36.64] ;  /* 0x0000000624301981 */ /* 0x000f66000c1e1d00 */
[----:B------:R-:W-:Y:S01]  /*07a0*/  @P2 VIADD R5, R5, 0x80 ;  /* 0x0000008005052836 */ /* 0x000fe20000000000 */
[----:B------:R2:W5:Y:S03]  /*07b0*/  @P2 LDG.E.128 R40, desc[UR6][R38.64] ;  /* 0x0000000626282981 */ /* 0x000566000c1e1d00 */
[----:B---3--:R-:W-:-:S04]  /*07c0*/  @P3 IMAD.WIDE.U32 R44, R5, 0x10, R30 ;  /* 0x00000010052c3825 */ /* 0x008fc800078e001e */
[----:B------:R-:W-:Y:S01]  /*07d0*/  @P3 VIADD R5, R5, 0x80 ;  /* 0x0000008005053836 */ /* 0x000fe20000000000 */
[----:B------:R-:W5:Y:S03]  /*07e0*/  @P3 LDG.E.128 R32, desc[UR6][R44.64] ;  /* 0x000000062c203981 */ /* 0x000f66000c1e1d00 */
[C---:B0-----:R-:W-:Y:S01]  /*07f0*/  @P4 IMAD.WIDE.U32 R46, R5.reuse, 0x10, R46 ;  /* 0x00000010052e4825 */ /* 0x041fe200078e002e */
[----:B------:R-:W-:Y:S02]  /*0800*/  @P4 IADD3 R5, PT, PT, R5, 0x80, RZ ;  /* 0x0000008005054810 */ /* 0x000fe40007ffe0ff */
[----:B------:R-:W-:Y:S02]  /*0810*/  CS2R R22, SRZ ;  /* 0x0000000000167805 */ /* 0x000fe4000001ff00 */
[----:B------:R-:W-:Y:S02]  /*0820*/  CS2R R20, SRZ ;  /* 0x0000000000147805 */ /* 0x000fe4000001ff00 */
[----:B------:R-:W-:Y:S01]  /*0830*/  CS2R R30, SRZ ;  /* 0x00000000001e7805 */ /* 0x000fe2000001ff00 */
[----:B------:R0:W5:Y:S01]  /*0840*/  @P4 LDG.E.128 R24, desc[UR6][R46.64] ;  /* 0x000000062e184981 */ /* 0x000162000c1e1d00 */
[----:B----4-:R-:W-:-:S05]  /*0850*/  @P5 IMAD.WIDE.U32 R6, R5, 0x10, R6 ;  /* 0x0000001005065825 */ /* 0x010fca00078e0006 */
[----:B------:R3:W5:Y:S01]  /*0860*/  @P5 LDG.E.128 R16, desc[UR6][R6.64] ;  /* 0x0000000606105981 */ /* 0x000762000c1e1d00 */
[----:B-1----:R-:W-:Y:S02]  /*0870*/  CS2R R28, SRZ ;  /* 0x00000000001c7805 */ /* 0x002fe4000001ff00 */
[----:B--2---:R-:W-:Y:S02]  /*0880*/  CS2R R38, SRZ ;  /* 0x0000000000267805 */ /* 0x004fe4000001ff00 */
[----:B------:R-:W-:Y:S02]  /*0890*/  CS2R R36, SRZ ;  /* 0x0000000000247805 */ /* 0x000fe4000001ff00 */
[----:B0-----:R-:W-:Y:S02]  /*08a0*/  CS2R R46, SRZ ;  /* 0x00000000002e7805 */ /* 0x001fe4000001ff00 */
[----:B------:R-:W-:Y:S02]  /*08b0*/  CS2R R44, SRZ ;  /* 0x00000000002c7805 */ /* 0x000fe4000001ff00 */
[----:B------:R-:W-:-:S02]  /*08c0*/  CS2R R54, SRZ ;  /* 0x0000000000367805 */ /* 0x000fc4000001ff00 */
[----:B------:R-:W-:Y:S02]  /*08d0*/  CS2R R52, SRZ ;  /* 0x0000000000347805 */ /* 0x000fe4000001ff00 */
[----:B------:R-:W-:Y:S02]  /*08e0*/  @P5 CS2R R14, SRZ ;  /* 0x00000000000e5805 */ /* 0x000fe4000001ff00 */
[----:B---3--:R-:W-:-:S07]  /*08f0*/  @P5 CS2R R12, SRZ ;  /* 0x00000000000c5805 */ /* 0x008fce000001ff00 */
.L_x_18619:
[----:B------:R-:W-:Y:S05]  /*0900*/  BSYNC.RECONVERGENT B0 ;  /* 0x0000000000007941 */ /* 0x000fea0003800200 */
.L_x_18617:
        /* <DEDUP_REMOVED lines=9> */
[----:B------:R-:W-:Y:S01]  /*09a0*/  LOP3.LUT R5, R5, UR9, RZ, 0x3c, !PT ;  /* 0x0000000905057c12 */ /* 0x000fe2000f8e3cff */
[----:B------:R-:W1:Y:S02]  /*09b0*/  LDCU UR35, c[0x0][0x388] ;  /* 0x00007100ff2377ac */ /* 0x000e640008000800 */
[----:B------:R-:W-:Y:S01]  /*09c0*/  IMAD R8, R88, -0x326172a9, RZ ;  /* 0xcd9e8d5758087824 */ /* 0x000fe200078e02ff */
[----:B------:R-:W-:Y:S01]  /*09d0*/  LOP3.LUT R6, R9, UR8, R6, 0x96, !PT ;  /* 0x0000000809067c12 */ /* 0x000fe2000f8e9606 */
        /* <DEDUP_REMOVED lines=47> */
[----:B------:R-:W-:Y:S02]  /*0cd0*/  LOP3.LUT R60, R62, 0x7f, RZ, 0xc0, !PT ;  /* 0x0000007f3e3c7812 */ /* 0x000fe400078ec0ff */
[----:B------:R-:W-:Y:S01]  /*0ce0*/  LOP3.LUT R8, R61, UR30, R8, 0x96, !PT ;  /* 0x0000001e3d087c12 */ /* 0x000fe2000f8e9608 */
[----:B------:R-:W-:Y:S01]  /*0cf0*/  IMAD R61, R6, -0x326172a9, RZ ;  /* 0xcd9e8d57063d7824 */ /* 0x000fe200078e02ff */
[----:B------:R-:W-:Y:S01]  /*0d00*/  LOP3.LUT R62, R62, 0xffffff80, RZ, 0xc0, !PT ;  /* 0xffffff803e3e7812 */ /* 0x000fe200078ec0ff */
[----:B------:R-:W-:Y:S02]  /*0d10*/  IMAD R6, R5, -0x2daee0ad, RZ ;  /* 0xd2511f5305067824 */ /* 0x000fe400078e02ff */
[----:B------:R-:W-:-:S04]  /*0d20*/  IMAD.HI.U32 R5, R7, -0x2daee0ad, RZ ;  /* 0xd2511f5307057827 */ /* 0x000fc800078e00ff */
[----:B------:R-:W-:Y:S01]  /*0d30*/  IMAD R3, R3, -0x20, R60 ;  /* 0xffffffe003037824 */ /* 0x000fe200078e023c */
[----:B------:R-:W-:Y:S01]  /*0d40*/  VIADDMNMX R60, R60, -R0, RZ, !PT ;  /* 0x800000003c3c7246 */ /* 0x000fe200078001ff */
[----:B------:R-:W-:Y:S01]  /*0d50*/  IMAD.HI.U32 R2, R8, -0x326172a9, RZ ;  /* 0xcd9e8d5708027827 */ /* 0x000fe200078e00ff */
[----:B------:R-:W-:Y:S02]  /*0d60*/  LOP3.LUT R0, R6, UR32, R5, 0x96, !PT ;  /* 0x0000002006007c12 */ /* 0x000fe4000f8e9605 */
[----:B------:R-:W-:Y:S01]  /*0d70*/  VIMNMX R5, PT, PT, RZ, R3, !PT ;  /* 0x00000003ff057248 */ /* 0x000fe20007fe0100 */
[----:B------:R-:W-:Y:S01]  /*0d80*/  IMAD R6, R7, -0x2daee0ad, RZ ;  /* 0xd2511f5307067824 */ /* 0x000fe200078e02ff */
[----:B------:R-:W-:Y:S01]  /*0d90*/  VIMNMX R3, PT, PT, R60, 0x20, PT ;  /* 0x000000203c037848 */ /* 0x000fe20003fe0100 */
[----:B------:R-:W-:Y:S01]  /*0da0*/  IMAD.HI.U32 R60, R0, -0x326172a9, RZ ;  /* 0xcd9e8d57003c7827 */ /* 0x000fe200078e00ff */
[----:B------:R-:W-:Y:S02]  /*0db0*/  VIMNMX R5, PT, PT, R5, 0x20, PT ;  /* 0x0000002005057848 */ /* 0x000fe40003fe0100 */
[----:B------:R-:W-:Y:S01]  /*0dc0*/  LOP3.LUT R2, R61, UR31, R2, 0x96, !PT ;  /* 0x0000001f3d027c12 */ /* 0x000fe2000f8e9602 */
[----:B------:R-:W-:-:S02]  /*0dd0*/  IMAD R3, R3, 0x4, R62 ;  /* 0x0000000403037824 */ /* 0x000fc400078e023e */
[----:B------:R-:W-:Y:S02]  /*0de0*/  IMAD R61, R8, -0x326172a9, RZ ;  /* 0xcd9e8d57083d7824 */ /* 0x000fe400078e02ff */
[----:B------:R-:W-:Y:S01]  /*0df0*/  IMAD R8, R5, 0x4, R62 ;  /* 0x0000000405087824 */ /* 0x000fe200078e023e */
[----:B------:R-:W-:Y:S01]  /*0e00*/  I2FP.F32.U32 R5, R3 ;  /* 0x0000000300057245 */ /* 0x000fe20000201000 */
[----:B------:R-:W-:-:S04]  /*0e10*/  IMAD.HI.U32 R7, R2, -0x2daee0ad, RZ ;  /* 0xd2511f5302077827 */ /* 0x000fc800078e00ff */
[----:B------:R-:W-:Y:S02]  /*0e20*/  HFMA2 R3, -RZ, RZ, 0, 0 ;  /* 0x00000000ff037431 */ /* 0x000fe400000001ff */
[----:B------:R-:W-:Y:S01]  /*0e30*/  IMAD R2, R2, -0x2daee0ad, RZ ;  /* 0xd2511f5302027824 */ /* 0x000fe200078e02ff */
[----:B------:R-:W0:Y:S01]  /*0e40*/  MUFU.RCP R5, R5 ;  /* 0x0000000500057308 */ /* 0x000e220000001000 */
[----:B------:R-:W-:Y:S01]  /*0e50*/  LOP3.LUT R7, R6, UR34, R7, 0x96, !PT ;  /* 0x0000002206077c12 */ /* 0x000fe2000f8e9607 */
[----:B------:R-:W-:Y:S01]  /*0e60*/  IMAD R0, R0, -0x326172a9, RZ ;  /* 0xcd9e8d5700007824 */ /* 0x000fe200078e02ff */
[----:B-1234-:R-:W-:-:S07]  /*0e70*/  LOP3.LUT R6, R61, UR33, R60, 0x96, !PT ;  /* 0x000000213d067c12 */ /* 0x01efce000f8e963c */
.L_x_18899:
[----:B-1----:R-:W1:Y:S01]  /*0e80*/  @UP0 LDCU.64 UR4, c[0x0][0x3e0] ;  /* 0x00007c00ff0407ac */ /* 0x002e620008000a00 */
[----:B------:R-:W-:Y:S01]  /*0e90*/  PLOP3.LUT P0, PT, PT, PT, UP0, 0x80, 0x8 ;  /* 0x000000000008781c */ /* 0x000fe20003f0f008 */
[----:B-1----:R-:W-:-:S06]  /*0ea0*/  @UP0 UIMAD.WIDE UR4, UR14, 0x4, UR4 ;  /* 0x000000040e0408a5 */ /* 0x002fcc000f8e0204 */
[----:B0-234-:R-:W-:Y:S02]  /*0eb0*/  IMAD.U32 R80, RZ, RZ, UR4 ;  /* 0x00000004ff507e24 */ /* 0x01dfe4000f8e00ff */
[----:B------:R-:W-:-:S05]  /*0ec0*/  IMAD.U32 R81, RZ, RZ, UR5 ;  /* 0x00000005ff517e24 */ /* 0x000fca000f8e00ff */
[----:B------:R-:W2:Y:S01]  /*0ed0*/  @P0 LDG.E R80, desc[UR6][R80.64] ;  /* 0x0000000650500981 */ /* 0x000ea2000c1e1900 */
[----:B------:R-:W-:Y:S01]  /*0ee0*/  PLOP3.LUT P0, PT, PT, PT, UP0, 0x80, 0x8 ;  /* 0x000000000008781c */ /* 0x000fe20003f0f008 */
[----:B------:R-:W-:Y:S01]  /*0ef0*/  UIMAD UR4, UR14, UR35, URZ ;  /* 0x000000230e0472a4 */ /* 0x000fe2000f8e02ff */
[----:B------:R-:W-:Y:S01]  /*0f00*/  BSSY.RECONVERGENT B0, `(.L_x_18620) ;  /* 0x00002a3000007945 */ /* 0x000fe20003800200 */
[----:B------:R-:W1:Y:S02]  /*0f10*/  S2R R90, SR_TID.X ;  /* 0x00000000005a7919 */ /* 0x000e640000002100 */
[----:B------:R-:W-:-:S04]  /*0f20*/  USHF.R.S32.HI UR5, URZ, 0x1f, UR4 ;  /* 0x0000001fff057899 */ /* 0x000fc80008011404 */
[----:B------:R-:W-:-:S03]  /*0f30*/  ULEA.HI UR5, UR5, UR4, URZ, 0x2 ;  /* 0x0000000405057291 */ /* 0x000fc6000f8f10ff */
[----:B------:R-:W-:-:S03]  /*0f40*/  UMOV UR4, 0x3f800000 ;  /* 0x3f80000000047882 */ /* 0x000fc60000000000 */
[----:B------:R-:W-:-:S04]  /*0f50*/  MOV R89, UR5 ;  /* 0x0000000500597c02 */ /* 0x000fc80008000f00 */
[----:B-1----:R-:W-:-:S05]  /*0f60*/  LEA.HI.SX32 R89, R89, R90, 0x1e ;  /* 0x0000005a59597211 */ /* 0x002fca00078ff2ff */
[----:B------:R-:W-:Y:S01]  /*0f70*/  IMAD.MOV.U32 R92, RZ, RZ, R89 ;  /* 0x000000ffff5c7224 */ /* 0x000fe200078e0059 */
[----:B--2---:R-:W-:Y:S02]  /*0f80*/  @P0 R2UR UR4, R80 ;  /* 0x00000000500402ca */ /* 0x004fe400000e0000 */
[----:B------:R-:W-:-:S13]  /*0f90*/  ISETP.GE.U32.AND P0, PT, R11, 0x80, PT ;  /* 0x000000800b00780c */ /* 0x000fda0003f06070 */
        /* <DEDUP_REMOVED lines=21> */
.L_x_20715:
[----:B------:R-:W-:Y:S05]  /*10f0*/  BRX R92 -0x1100                                        (*"BRANCH_TARGETS .L_x_20716,.L_x_20717,.L_x_20718"*) ;  /* 0xffffffec5cc07949 */ /* 0x000fea000383ffff */
.L_x_20718:
[----:B------:R-:W-:Y:S01]  /*1100*/  VIADD R94, R4, 0x1 ;  /* 0x00000001045e7836 */ /* 0x000fe20000000000 */
[----:B------:R-:W-:Y:S01]  /*1110*/  MOV R93, R6 ;  /* 0x00000006005d7202 */ /* 0x000fe20000000f00 */
[----:B------:R-:W-:Y:S01]  /*1120*/  IMAD.MOV.U32 R92, RZ, RZ, R2 ;  /* 0x000000ffff5c7224 */ /* 0x000fe200078e0002 */
[----:B------:R-:W-:Y:S06]  /*1130*/  BRA `(.L_x_18624) ;  /* 0x0000000000f47947 */ /* 0x000fec0003800000 */
.L_x_20716:
[----:B------:R-:W-:Y:S01]  /*1140*/  IMAD.MOV.U32 R92, RZ, RZ, R2 ;  /* 0x000000ffff5c7224 */ /* 0x000fe200078e0002 */
[----:B------:R-:W-:Y:S01]  /*1150*/  MOV R93, R7 ;  /* 0x00000007005d7202 */ /* 0x000fe20000000f00 */
[----:B------:R-:W-:Y:S01]  /*1160*/  IMAD.MOV.U32 R94, RZ, RZ, 0x3 ;  /* 0x00000003ff5e7424 */ /* 0x000fe200078e00ff */
[----:B------:R-:W-:Y:S06]  /*1170*/  BRA `(.L_x_18624) ;  /* 0x0000000000e47947 */ /* 0x000fec0003800000 */
.L_x_20717:
        /* <DEDUP_REMOVED lines=13> */
.L_x_18626:
[----:B------:R-:W-:Y:S05]  /*1250*/  BSYNC.RECONVERGENT B2 ;  /* 0x0000000000027941 */ /* 0x000fea0003800200 */
.L_x_18625:
        /* <DEDUP_REMOVED lines=43> */
.L_x_18624:
[----:B------:R-:W-:Y:S05]  /*1510*/  BSYNC.RECONVERGENT B1 ;  /* 0x0000000000017941 */ /* 0x000fea0003800200 */
.L_x_18623:
[----:B------:R-:W0:Y:S01]  /*1520*/  LDC R2, c[0x0][0x408] ;  /* 0x00010200ff027b82 */ /* 0x000e220000000800 */
[----:B------:R-:W-:Y:S01]  /*1530*/  I2FP.F32.U32 R4, R93 ;  /* 0x0000005d00047245 */ /* 0x000fe20000201000 */
[----:B------:R-:W-:Y:S01]  /*1540*/  HFMA2 R93, -RZ, RZ, 0.1171875, 0 ;  /* 0x2f800000ff5d7431 */ /* 0x000fe200000001ff */
[----:B------:R-:W-:Y:S01]  /*1550*/  ISETP.NE.AND P2, PT, R94, 0x1, PT ;  /* 0x000000015e00780c */ /* 0x000fe20003f45270 */
[----:B-----5:R-:W-:Y:S01]  /*1560*/  FMUL.FTZ R95, R80, UR4 ;  /* 0x00000004505f7c20 */ /* 0x020fe20008410000 */
[----:B------:R-:W-:Y:S01]  /*1570*/  BSSY.RECONVERGENT B1, `(.L_x_18627) ;  /* 0x000004c000017945 */ /* 0x000fe20003800200 */
[----:B------:R-:W-:Y:S02]  /*1580*/  IMAD.MOV.U32 R80, RZ, RZ, 0x2 ;  /* 0x00000002ff507424 */ /* 0x000fe400078e00ff */
[----:B------:R-:W1:Y:S01]  /*1590*/  LDC R91, c[0x0][0x404] ;  /* 0x00010100ff5b7b82 */ /* 0x000e620000000800 */
[----:B------:R-:W-:Y:S01]  /*15a0*/  FFMA.FTZ R4, R4, R93, 1.1641532182693481445e-10 ;  /* 0x2f00000004047423 */ /* 0x000fe2000001005d */
[----:B0-----:R-:W-:-:S04]  /*15b0*/  FMUL.FTZ R95, R95, R2 ;  /* 0x000000025f5f7220 */ /* 0x001fc80000410000 */
[----:B-1----:R-:W-:Y:S01]  /*15c0*/  FSETP.GTU.FTZ.AND P1, PT, R4, R91, PT ;  /* 0x0000005b0400720b */ /* 0x002fe20003f3c000 */
        /* <DEDUP_REMOVED lines=13> */
.L_x_18629:
        /* <DEDUP_REMOVED lines=13> */
.L_x_18631:
[----:B------:R-:W-:Y:S05]  /*1770*/  BSYNC.RECONVERGENT B2 ;  /* 0x0000000000027941 */ /* 0x000fea0003800200 */
.L_x_18630:
        /* <DEDUP_REMOVED lines=43> */
.L_x_18628:
[----:B------:R-:W-:Y:S05]  /*1a30*/  BSYNC.RECONVERGENT B1 ;  /* 0x0000000000017941 */ /* 0x000fea0003800200 */
.L_x_18627:
[----:B------:R-:W-:Y:S01]  /*1a40*/  I2FP.F32.U32 R4, R4 ;  /* 0x0000000400047245 */ /* 0x000fe20000201000 */
[----:B------:R-:W-:Y:S01]  /*1a50*/  FMUL.FTZ R81, R81, UR4 ;  /* 0x0000000451517c20 */ /* 0x000fe20008410000 */
[----:B------:R-:W-:Y:S01]  /*1a60*/  ISETP.NE.AND P3, PT, R80, 0x1, PT ;  /* 0x000000015000780c */ /* 0x000fe20003f65270 */
[----:B------:R-:W-:Y:S01]  /*1a70*/  BSSY.RECONVERGENT B1, `(.L_x_18632) ;  /* 0x000004b000017945 */ /* 0x000fe20003800200 */
[----:B------:R-:W-:Y:S02]  /*1a80*/  HFMA2 R94, -RZ, RZ, 0, 1.1920928955078125e-07 ;  /* 0x00000002ff5e7431 */ /* 0x000fe400000001ff */
[----:B------:R-:W-:Y:S01]  /*1a90*/  FFMA.FTZ R4, R4, R93, 1.1641532182693481445e-10 ;  /* 0x2f00000004047423 */ /* 0x000fe2000001005d */
[----:B------:R-:W-:-:S04]  /*1aa0*/  FMUL.FTZ R81, R81, R2 ;  /* 0x0000000251517220 */ /* 0x000fc80000410000 */
        /* <DEDUP_REMOVED lines=14> */
.L_x_18634:
        /* <DEDUP_REMOVED lines=13> */
.L_x_18636:
[----:B------:R-:W-:Y:S05]  /*1c60*/  BSYNC.RECONVERGENT B2 ;  /* 0x0000000000027941 */ /* 0x000fea0003800200 */
.L_x_18635:
        /* <DEDUP_REMOVED lines=43> */
.L_x_18633:
[----:B------:R-:W-:Y:S05]  /*1f20*/  BSYNC.RECONVERGENT B1 ;  /* 0x0000000000017941 */ /* 0x000fea0003800200 */
.L_x_18632:
[----:B------:R-:W-:Y:S01]  /*1f30*/  I2FP.F32.U32 R4, R4 ;  /* 0x0000000400047245 */ /* 0x000fe20000201000 */
[----:B------:R-:W-:Y:S01]  /*1f40*/  FMUL.FTZ R81, R82, UR4 ;  /* 0x0000000452517c20 */ /* 0x000fe20008410000 */
[----:B------:R-:W-:Y:S01]  /*1f50*/  ISETP.NE.AND P4, PT, R94, 0x1, PT ;  /* 0x000000015e00780c */ /* 0x000fe20003f85270 */
[----:B------:R-:W-:Y:S01]  /*1f60*/  BSSY.RECONVERGENT B1, `(.L_x_18637) ;  /* 0x000004b000017945 */ /* 0x000fe20003800200 */
[----:B------:R-:W-:Y:S01]  /*1f70*/  MOV R80, R0 ;  /* 0x0000000000507202 */ /* 0x000fe20000000f00 */
[----:B------:R-:W-:Y:S01]  /*1f80*/  FFMA.FTZ R4, R4, R93, 1.1641532182693481445e-10 ;  /* 0x2f00000004047423 */ /* 0x000fe2000001005d */
[----:B------:R-:W-:-:S04]  /*1f90*/  FMUL.FTZ R81, R81, R2 ;  /* 0x0000000251517220 */ /* 0x000fc80000410000 */
        /* <DEDUP_REMOVED lines=14> */
.L_x_18639:
        /* <DEDUP_REMOVED lines=13> */
.L_x_18641:
[----:B------:R-:W-:Y:S05]  /*2150*/  BSYNC.RECONVERGENT B2 ;  /* 0x0000000000027941 */ /* 0x000fea0003800200 */
.L_x_18640:
        /* <DEDUP_REMOVED lines=43> */
.L_x_18638:
[----:B------:R-:W-:Y:S05]  /*2410*/  BSYNC.RECONVERGENT B1 ;  /* 0x0000000000017941 */ /* 0x000fea0003800200 */
.L_x_18637:
        /* <DEDUP_REMOVED lines=9> */
.L_x_18622:
        /* <DEDUP_REMOVED lines=16> */
.L_x_18645:
        /* <DEDUP_REMOVED lines=13> */
.L_x_18647:
[----:B------:R-:W-:Y:S05]  /*2680*/  BSYNC.RECONVERGENT B2 ;  /* 0x0000000000027941 */ /* 0x000fea0003800200 */
.L_x_18646:
        /* <DEDUP_REMOVED lines=42> */
.L_x_18644:
[----:B------:R-:W-:Y:S05]  /*2930*/  BSYNC.RECONVERGENT B1 ;  /* 0x0000000000017941 */ /* 0x000fea0003800200 */
.L_x_18643:
[----:B------:R-:W0:Y:S01]  /*2940*/  LDC R2, c[0x0][0x404] ;  /* 0x00010100ff027b82 */ /* 0x000e220000000800 */
[----:B------:R-:W-:Y:S01]  /*2950*/  I2FP.F32.U32 R4, R85 ;  /* 0x0000005500047245 */ /* 0x000fe20000201000 */
[----:B------:R-:W-:Y:S01]  /*2960*/  IMAD.MOV.U32 R85, RZ, RZ, 0x2f800000 ;  /* 0x2f800000ff557424 */ /* 0x000fe200078e00ff */
[----:B------:R-:W-:Y:S01]  /*2970*/  ISETP.NE.AND P2, PT, R86, 0x1, PT ;  /* 0x000000015600780c */ /* 0x000fe20003f45270 */
[----:B------:R-:W-:Y:S01]  /*2980*/  BSSY.RECONVERGENT B1, `(.L_x_18648) ;  /* 0x000004a000017945 */ /* 0x000fe20003800200 */
[----:B------:R-:W-:Y:S02]  /*2990*/  HFMA2 R91, -RZ, RZ, 0, 1.1920928955078125e-07 ;  /* 0x00000002ff5b7431 */ /* 0x000fe400000001ff */
[----:B------:R-:W-:Y:S01]  /*29a0*/  FFMA.FTZ R87, R4, R85, 1.1641532182693481445e-10 ;  /* 0x2f00000004577423 */ /* 0x000fe20000010055 */
[----:B------:R-:W-:Y:S01]  /*29b0*/  IMAD.MOV.U32 R4, RZ, RZ, R0 ;  /* 0x000000ffff047224 */ /* 0x000fe200078e0000 */
[----:B------:R-:W1:Y:S03]  /*29c0*/  LDC R84, c[0x0][0x408] ;  /* 0x00010200ff547b82 */ /* 0x000e660000000800 */
[----:B0-----:R-:W-:Y:S01]  /*29d0*/  FSETP.LE.FTZ.AND P1, PT, R87, R2, PT ;  /* 0x000000025700720b */ /* 0x001fe20003f33000 */
[----:B-----5:R-:W-:-:S04]  /*29e0*/  FMUL.FTZ R87, R80, UR4 ;  /* 0x0000000450577c20 */ /* 0x020fc80008410000 */
        /* <DEDUP_REMOVED lines=10> */
.L_x_18650:
        /* <DEDUP_REMOVED lines=13> */
.L_x_18652:
[----:B------:R-:W-:Y:S05]  /*2b60*/  BSYNC.RECONVERGENT B2 ;  /* 0x0000000000027941 */ /* 0x000fea0003800200 */
.L_x_18651:
        /* <DEDUP_REMOVED lines=43> */
.L_x_18649:
[----:B------:R-:W-:Y:S05]  /*2e20*/  BSYNC.RECONVERGENT B1 ;  /* 0x0000000000017941 */ /* 0x000fea0003800200 */
.L_x_18648:
[----:B------:R-:W-:Y:S01]  /*2e30*/  ISETP.NE.AND P3, PT, R91, 0x1, PT ;  /* 0x000000015b00780c */ /* 0x000fe20003f65270 */
[----:B------:R-:W-:Y:S01]  /*2e40*/  FMUL.FTZ R81, R81, UR4 ;  /* 0x0000000451517c20 */ /* 0x000fe20008410000 */
[----:B------:R-:W-:Y:S01]  /*2e50*/  I2FP.F32.U32 R4, R4 ;  /* 0x0000000400047245 */ /* 0x000fe20000201000 */
[----:B------:R-:W-:Y:S01]  /*2e60*/  BSSY.RECONVERGENT B1, `(.L_x_18653) ;  /* 0x0000048000017945 */ /* 0x000fe20003800200 */
[----:B------:R-:W-:Y:S02]  /*2e70*/  IMAD.MOV.U32 R93, RZ, RZ, 0x2 ;  /* 0x00000002ff5d7424 */ /* 0x000fe400078e00ff */
[----:B------:R-:W-:Y:S01]  /*2e80*/  FMUL.FTZ R81, R81, R84 ;  /* 0x0000005451517220 */ /* 0x000fe20000410000 */
[----:B------:R-:W-:Y:S01]  /*2e90*/  FFMA.FTZ R87, R4, R85, 1.1641532182693481445e-10 ;  /* 0x2f00000004577423 */ /* 0x000fe20000010055 */
[----:B------:R-:W-:-:S04]  /*2ea0*/  MOV R4, R0 ;  /* 0x0000000000047202 */ /* 0x000fc80000000f00 */
        /* <DEDUP_REMOVED lines=10> */
.L_x_18655:
        /* <DEDUP_REMOVED lines=13> */
.L_x_18657:
[----:B------:R-:W-:Y:S05]  /*3020*/  BSYNC.RECONVERGENT B2 ;  /* 0x0000000000027941 */ /* 0x000fea0003800200 */
.L_x_18656:
        /* <DEDUP_REMOVED lines=43> */
.L_x_18654:
[----:B------:R-:W-:Y:S05]  /*32e0*/  BSYNC.RECONVERGENT B1 ;  /* 0x0000000000017941 */ /* 0x000fea0003800200 */
.L_x_18653:
[----:B------:R-:W-:Y:S01]  /*32f0*/  I2FP.F32.U32 R4, R4 ;  /* 0x0000000400047245 */ /* 0x000fe20000201000 */
[----:B------:R-:W-:Y:S01]  /*3300*/  BSSY.RECONVERGENT B1, `(.L_x_18658) ;  /* 0x000004a000017945 */ /* 0x000fe20003800200 */
[----:B------:R-:W-:-:S03]  /*3310*/  ISETP.NE.AND P4, PT, R93, 0x1, PT ;  /* 0x000000015d00780c */ /* 0x000fc60003f85270 */
[----:B------:R-:W-:Y:S01]  /*3320*/  FFMA.FTZ R87, R4, R85, 1.1641532182693481445e-10 ;  /* 0x2f00000004577423 */ /* 0x000fe20000010055 */
[----:B------:R-:W-:-:S04]  /*3330*/  IMAD.MOV.U32 R4, RZ, RZ, 0x2 ;  /* 0x00000002ff047424 */ /* 0x000fc800078e00ff */
        /* <DEDUP_REMOVED lines=13> */
.L_x_18660:
        /* <DEDUP_REMOVED lines=13> */
.L_x_18662:
[----:B------:R-:W-:Y:S05]  /*34e0*/  BSYNC.RECONVERGENT B2 ;  /* 0x0000000000027941 */ /* 0x000fea0003800200 */
.L_x_18661:
        /* <DEDUP_REMOVED lines=43> */
.L_x_18659:
[----:B------:R-:W-:Y:S05]  /*37a0*/  BSYNC.RECONVERGENT B1 ;  /* 0x0000000000017941 */ /* 0x000fea0003800200 */
.L_x_18658:
[----:B------:R-:W-:Y:S01]  /*37b0*/  I2FP.F32.U32 R82, R82 ;  /* 0x0000005200527245 */ /* 0x000fe20000201000 */
[----:B------:R-:W-:Y:S01]  /*37c0*/  FMUL.FTZ R83, R83, UR4 ;  /* 0x0000000453537c20 */ /* 0x000fe20008410000 */
[----:B------:R-:W-:-:S03]  /*37d0*/  FSEL R86, R86, RZ, P3 ;  /* 0x000000ff56567208 */ /* 0x000fc60001800000 */
[----:B------:R-:W-:Y:S01]  /*37e0*/  FFMA.FTZ R85, R82, R85, 1.1641532182693481445e-10 ;  /* 0x2f00000052557423 */ /* 0x000fe20000010055 */
[----:B------:R-:W-:Y:S01]  /*37f0*/  FMUL.FTZ R83, R83, R84 ;  /* 0x0000005453537220 */ /* 0x000fe20000410000 */
[----:B------:R-:W-:-:S03]  /*3800*/  FSEL R84, R80, RZ, P1 ;  /* 0x000000ff50547208 */ /* 0x000fc60000800000 */
[----:B------:R-:W-:Y:S02]  /*3810*/  FSETP.GTU.FTZ.AND P5, PT, R85, R2, PT ;  /* 0x000000025500720b */ /* 0x000fe40003fbc000 */
[----:B------:R-:W-:Y:S02]  /*3820*/  FSEL R85, R81, RZ, P2 ;  /* 0x000000ff51557208 */ /* 0x000fe40001000000 */
[----:B------:R-:W-:Y:S02]  /*3830*/  PLOP3.LUT P4, PT, P5, PT, PT, 0x8, 0x80 ;  /* 0x000000000080781c */ /* 0x000fe40002f8e170 */
[----:B------:R-:W-:-:S11]  /*3840*/  FSEL R87, R83, RZ, !P5 ;  /* 0x000000ff53577208 */ /* 0x000fd60006800000 */
.L_x_18642:
        /* <DEDUP_REMOVED lines=14> */
.L_x_18621:
[----:B0-----:R-:W-:Y:S05]  /*3930*/  BSYNC.RECONVERGENT B0 ;  /* 0x0000000000007941 */ /* 0x001fea0003800200 */
.L_x_18620:
        /* <DEDUP_REMOVED lines=29> */
.L_x_18668:
        /* <DEDUP_REMOVED lines=13> */
.L_x_18670:
[----:B------:R-:W-:Y:S05]  /*3be0*/  BSYNC.RECONVERGENT B2 ;  /* 0x0000000000027941 */ /* 0x000fea0003800200 */
.L_x_18669:
        /* <DEDUP_REMOVED lines=43> */
.L_x_18667:
[----:B------:R-:W-:Y:S05]  /*3ea0*/  BSYNC.RECONVERGENT B1 ;  /* 0x0000000000017941 */ /* 0x000fea0003800200 */
.L_x_18666:
[----:B------:R-:W0:Y:S01]  /*3eb0*/  LDC R2, c[0x0][0x408] ;  /* 0x00010200ff027b82 */ /* 0x000e220000000800 */
[----:B------:R-:W-:Y:S01]  /*3ec0*/  I2FP.F32.U32 R4, R95 ;  /* 0x0000005f00047245 */ /* 0x000fe20000201000 */
[----:B------:R-:W-:Y:S02]  /*3ed0*/  IMAD.MOV.U32 R95, RZ, RZ, 0x2f800000 ;  /* 0x2f800000ff5f7424 */ /* 0x000fe400078e00ff */
[----:B-----5:R-:W-:Y:S01]  /*3ee0*/  FMUL.FTZ R97, R60, UR4 ;  /* 0x000000043c617c20 */ /* 0x020fe20008410000 */
[----:B------:R-:W-:Y:S01]  /*3ef0*/  ISETP.NE.AND P2, PT, R96, 0x1, PT ;  /* 0x000000016000780c */ /* 0x000fe20003f45270 */
[----:B------:R-:W-:Y:S01]  /*3f00*/  BSSY.RECONVERGENT B1, `(.L_x_18671) ;  /* 0x000004c000017945 */ /* 0x000fe20003800200 */
[----:B------:R-:W-:Y:S01]  /*3f10*/  FFMA.FTZ R4, R4, R95, 1.1641532182693481445e-10 ;  /* 0x2f00000004047423 */ /* 0x000fe2000001005f */
[----:B------:R-:W1:Y:S01]  /*3f20*/  LDC R93, c[0x0][0x404] ;  /* 0x00010100ff5d7b82 */ /* 0x000e620000000800 */
[----:B0-----:R-:W-:-:S03]  /*3f30*/  FMUL.FTZ R97, R97, R2 ;  /* 0x0000000261617220 */ /* 0x001fc60000410000 */
[----:B-1----:R-:W-:Y:S01]  /*3f40*/  FSETP.GTU.FTZ.AND P1, PT, R4, R93, PT ;  /* 0x0000005d0400720b */ /* 0x002fe20003f3c000 */
        /* <DEDUP_REMOVED lines=14> */
.L_x_18673:
        /* <DEDUP_REMOVED lines=13> */
.L_x_18675:
[----:B------:R-:W-:Y:S05]  /*4100*/  BSYNC.RECONVERGENT B2 ;  /* 0x0000000000027941 */ /* 0x000fea0003800200 */
.L_x_18674:
        /* <DEDUP_REMOVED lines=43> */
.L_x_18672:
[----:B------:R-:W-:Y:S05]  /*43c0*/  BSYNC.RECONVERGENT B1 ;  /* 0x0000000000017941 */ /* 0x000fea0003800200 */
.L_x_18671:
[----:B------:R-:W-:Y:S01]  /*43d0*/  I2FP.F32.U32 R4, R4 ;  /* 0x0000000400047245 */ /* 0x000fe20000201000 */
[----:B------:R-:W-:Y:S01]  /*43e0*/  FMUL.FTZ R61, R61, UR4 ;  /* 0x000000043d3d7c20 */ /* 0x000fe20008410000 */
[----:B------:R-:W-:Y:S01]  /*43f0*/  ISETP.NE.AND P3, PT, R80, 0x1, PT ;  /* 0x000000015000780c */ /* 0x000fe20003f65270 */
[----:B------:R-:W-:Y:S01]  /*4400*/  BSSY.RECONVERGENT B1, `(.L_x_18676) ;  /* 0x000004b000017945 */ /* 0x000fe20003800200 */
[----:B------:R-:W-:Y:S02]  /*4410*/  IMAD.MOV.U32 R96, RZ, RZ, 0x2 ;  /* 0x00000002ff607424 */ /* 0x000fe400078e00ff */
[----:B------:R-:W-:Y:S01]  /*4420*/  FFMA.FTZ R4, R4, R95, 1.1641532182693481445e-10 ;  /* 0x2f00000004047423 */ /* 0x000fe2000001005f */
[----:B------:R-:W-:-:S04]  /*4430*/  FMUL.FTZ R61, R61, R2 ;  /* 0x000000023d3d7220 */ /* 0x000fc80000410000 */
        /* <DEDUP_REMOVED lines=14> */
.L_x_18678:
        /* <DEDUP_REMOVED lines=13> */
.L_x_18680:
[----:B------:R-:W-:Y:S05]  /*45f0*/  BSYNC.RECONVERGENT B2 ;  /* 0x0000000000027941 */ /* 0x000fea0003800200 */
.L_x_18679:
        /* <DEDUP_REMOVED lines=43> */
.L_x_18677:
[----:B------:R-:W-:Y:S05]  /*48b0*/  BSYNC.RECONVERGENT B1 ;  /* 0x0000000000017941 */ /* 0x000fea0003800200 */
.L_x_18676:
[----:B------:R-:W-:Y:S01]  /*48c0*/  I2FP.F32.U32 R4, R4 ;  /* 0x0000000400047245 */ /* 0x000fe20000201000 */
[----:B------:R-:W-:Y:S01]  /*48d0*/  FMUL.FTZ R81, R62, UR4 ;  /* 0x000000043e517c20 */ /* 0x000fe20008410000 */
[----:B------:R-:W-:Y:S01]  /*48e0*/  ISETP.NE.AND P4, PT, R96, 0x1, PT ;  /* 0x000000016000780c */ /* 0x000fe20003f85270 */
[----:B------:R-:W-:Y:S01]  /*48f0*/  BSSY.RECONVERGENT B1, `(.L_x_18681) ;  /* 0x000004b000017945 */ /* 0x000fe20003800200 */
[----:B------:R-:W-:Y:S02]  /*4900*/  IMAD.MOV.U32 R80, RZ, RZ, R0 ;  /* 0x000000ffff507224 */ /* 0x000fe400078e0000 */
        /* <DEDUP_REMOVED lines=16> */
.L_x_18683:
        /* <DEDUP_REMOVED lines=13> */
.L_x_18685:
[----:B------:R-:W-:Y:S05]  /*4ae0*/  BSYNC.RECONVERGENT B2 ;  /* 0x0000000000027941 */ /* 0x000fea0003800200 */
.L_x_18684:
        /* <DEDUP_REMOVED lines=43> */
.L_x_18682:
[----:B------:R-:W-:Y:S05]  /*4da0*/  BSYNC.RECONVERGENT B1 ;  /* 0x0000000000017941 */ /* 0x000fea0003800200 */
.L_x_18681:
        /* <DEDUP_REMOVED lines=9> */
.L_x_18665:
        /* <DEDUP_REMOVED lines=16> */
.L_x_18689:
        /* <DEDUP_REMOVED lines=13> */
.L_x_18691:
[----:B------:R-:W-:Y:S05]  /*5010*/  BSYNC.RECONVERGENT B2 ;  /* 0x0000000000027941 */ /* 0x000fea0003800200 */
.L_x_18690:
        /* <DEDUP_REMOVED lines=42> */
.L_x_18688:
[----:B------:R-:W-:Y:S05]  /*52c0*/  BSYNC.RECONVERGENT B1 ;  /* 0x0000000000017941 */ /* 0x000fea0003800200 */
.L_x_18687:
[----:B------:R-:W0:Y:S01]  /*52d0*/  LDC R2, c[0x0][0x404] ;  /* 0x00010100ff027b82 */ /* 0x000e220000000800 */
[----:B------:R-:W-:Y:S01]  /*52e0*/  I2FP.F32.U32 R4, R81 ;  /* 0x0000005100047245 */ /* 0x000fe20000201000 */
[----:B------:R-:W-:Y:S01]  /*52f0*/  IMAD.MOV.U32 R81, RZ, RZ, 0x2f800000 ;  /* 0x2f800000ff517424 */ /* 0x000fe200078e00ff */
[----:B------:R-:W-:Y:S01]  /*5300*/  ISETP.NE.AND P2, PT, R82, 0x1, PT ;  /* 0x000000015200780c */ /* 0x000fe20003f45270 */
[----:B------:R-:W-:Y:S01]  /*5310*/  BSSY.RECONVERGENT B1, `(.L_x_18692) ;  /* 0x000004a000017945 */ /* 0x000fe20003800200 */
[----:B------:R-:W-:Y:S02]  /*5320*/  IMAD.MOV.U32 R93, RZ, RZ, 0x2 ;  /* 0x00000002ff5d7424 */ /* 0x000fe400078e00ff */
[----:B------:R-:W-:Y:S01]  /*5330*/  FFMA.FTZ R83, R4, R81, 1.1641532182693481445e-10 ;  /* 0x2f00000004537423 */ /* 0x000fe20000010051 */
[----:B------:R-:W-:Y:S01]  /*5340*/  MOV R4, R0 ;  /* 0x0000000000047202 */ /* 0x000fe20000000f00 */
        /* <DEDUP_REMOVED lines=13> */
.L_x_18694:
        /* <DEDUP_REMOVED lines=13> */
.L_x_18696:
[----:B------:R-:W-:Y:S05]  /*54f0*/  BSYNC.RECONVERGENT B2 ;  /* 0x0000000000027941 */ /* 0x000fea0003800200 */
.L_x_18695:
        /* <DEDUP_REMOVED lines=43> */
.L_x_18693:
[----:B------:R-:W-:Y:S05]  /*57b0*/  BSYNC.RECONVERGENT B1 ;  /* 0x0000000000017941 */ /* 0x000fea0003800200 */
.L_x_18692:
[----:B------:R-:W-:Y:S01]  /*57c0*/  ISETP.NE.AND P3, PT, R93, 0x1, PT ;  /* 0x000000015d00780c */ /* 0x000fe20003f65270 */
[----:B------:R-:W-:Y:S01]  /*57d0*/  FMUL.FTZ R61, R61, UR4 ;  /* 0x000000043d3d7c20 */ /* 0x000fe20008410000 */
[----:B------:R-:W-:Y:S01]  /*57e0*/  I2FP.F32.U32 R4, R4 ;  /* 0x0000000400047245 */ /* 0x000fe20000201000 */
[----:B------:R-:W-:Y:S01]  /*57f0*/  BSSY.RECONVERGENT B1, `(.L_x_18697) ;  /* 0x0000048000017945 */ /* 0x000fe20003800200 */
[----:B------:R-:W-:Y:S02]  /*5800*/  IMAD.MOV.U32 R95, RZ, RZ, 0x2 ;  /* 0x00000002ff5f7424 */ /* 0x000fe400078e00ff */
[----:B------:R-:W-:Y:S01]  /*5810*/  FMUL.FTZ R61, R61, R80 ;  /* 0x000000503d3d7220 */ /* 0x000fe20000410000 */
[----:B------:R-:W-:Y:S01]  /*5820*/  FFMA.FTZ R83, R4, R81, 1.1641532182693481445e-10 ;  /* 0x2f00000004537423 */ /* 0x000fe20000010051 */
[----:B------:R-:W-:-:S04]  /*5830*/  IMAD.MOV.U32 R4, RZ, RZ, R0 ;  /* 0x000000ffff047224 */ /* 0x000fc800078e0000 */
        /* <DEDUP_REMOVED lines=10> */
.L_x_18699:
        /* <DEDUP_REMOVED lines=13> */
.L_x_18701:
[----:B------:R-:W-:Y:S05]  /*59b0*/  BSYNC.RECONVERGENT B2 ;  /* 0x0000000000027941 */ /* 0x000fea0003800200 */
.L_x_18700:
        /* <DEDUP_REMOVED lines=43> */
.L_x_18698:
[----:B------:R-:W-:Y:S05]  /*5c70*/  BSYNC.RECONVERGENT B1 ;  /* 0x0000000000017941 */ /* 0x000fea0003800200 */
.L_x_18697:
[----:B------:R-:W-:Y:S01]  /*5c80*/  I2FP.F32.U32 R4, R4 ;  /* 0x0000000400047245 */ /* 0x000fe20000201000 */
[----:B------:R-:W-:Y:S01]  /*5c90*/  BSSY.RECONVERGENT B1, `(.L_x_18702) ;  /* 0x000004a000017945 */ /* 0x000fe20003800200 */
[----:B------:R-:W-:Y:S01]  /*5ca0*/  ISETP.NE.AND P4, PT, R95, 0x1, PT ;  /* 0x000000015f00780c */ /* 0x000fe20003f85270 */
[----:B------:R-:W-:Y:S02]  /*5cb0*/  IMAD.MOV.U32 R82, RZ, RZ, R0 ;  /* 0x000000ffff527224 */ /* 0x000fe400078e0000 */
[----:B------:R-:W-:Y:S01]  /*5cc0*/  FFMA.FTZ R83, R4, R81, 1.1641532182693481445e-10 ;  /* 0x2f00000004537423 */ /* 0x000fe20000010051 */
[----:B------:R-:W-:-:S04]  /*5cd0*/  HFMA2 R4, -RZ, RZ, 0, 1.1920928955078125e-07 ;  /* 0x00000002ff047431 */ /* 0x000fc800000001ff */
        /* <DEDUP_REMOVED lines=12> */
.L_x_18704:
        /* <DEDUP_REMOVED lines=13> */
.L_x_18706:
[----:B------:R-:W-:Y:S05]  /*5e70*/  BSYNC.RECONVERGENT B2 ;  /* 0x0000000000027941 */ /* 0x000fea0003800200 */
.L_x_18705:
        /* <DEDUP_REMOVED lines=43> */
.L_x_18703:
[----:B------:R-:W-:Y:S05]  /*6130*/  BSYNC.RECONVERGENT B1 ;  /* 0x0000000000017941 */ /* 0x000fea0003800200 */
.L_x_18702:
        /* <DEDUP_REMOVED lines=10> */
.L_x_18686:
        /* <DEDUP_REMOVED lines=14> */
.L_x_18664:
[----:B------:R-:W-:Y:S05]  /*62c0*/  BSYNC.RECONVERGENT B0 ;  /* 0x0000000000007941 */ /* 0x000fea0003800200 */
.L_x_18663:
        /* <DEDUP_REMOVED lines=29> */
.L_x_18712:
        /* <DEDUP_REMOVED lines=13> */
.L_x_18714:
[----:B------:R-:W-:Y:S05]  /*6570*/  BSYNC.RECONVERGENT B2 ;  /* 0x0000000000027941 */ /* 0x000fea0003800200 */
.L_x_18713:
        /* <DEDUP_REMOVED lines=43> */
.L_x_18711:
[----:B------:R-:W-:Y:S05]  /*6830*/  BSYNC.RECONVERGENT B1 ;  /* 0x0000000000017941 */ /* 0x000fea0003800200 */
.L_x_18710:
        /* <DEDUP_REMOVED lines=9> */
[----:B-1----:R-:W-:Y:S02]  /*68d0*/  FSETP.GTU.FTZ.AND P1, PT, R4, R95, PT ;  /* 0x0000005f0400720b */ /* 0x002fe40003f3c000 */
        /* <DEDUP_REMOVED lines=14> */
.L_x_18717:
        /* <DEDUP_REMOVED lines=13> */
.L_x_18719:
[----:B------:R-:W-:Y:S05]  /*6a90*/  BSYNC.RECONVERGENT B2 ;  /* 0x0000000000027941 */ /* 0x000fea0003800200 */
.L_x_18718:
        /* <DEDUP_REMOVED lines=43> */
.L_x_18716:
[----:B------:R-:W-:Y:S05]  /*6d50*/  BSYNC.RECONVERGENT B1 ;  /* 0x0000000000017941 */ /* 0x000fea0003800200 */
.L_x_18715:
        /* <DEDUP_REMOVED lines=21> */
.L_x_18722:
        /* <DEDUP_REMOVED lines=13> */
.L_x_18724:
[----:B------:R-:W-:Y:S05]  /*6f80*/  BSYNC.RECONVERGENT B2 ;  /* 0x0000000000027941 */ /* 0x000fea0003800200 */
.L_x_18723:
        /* <DEDUP_REMOVED lines=43> */
.L_x_18721:
[----:B------:R-:W-:Y:S05]  /*7240*/  BSYNC.RECONVERGENT B1 ;  /* 0x0000000000017941 */ /* 0x000fea0003800200 */
.L_x_18720:
        /* <DEDUP_REMOVED lines=21> */
.L_x_18727:
        /* <DEDUP_REMOVED lines=13> */
.L_x_18729:
[----:B------:R-:W-:Y:S05]  /*7470*/  BSYNC.RECONVERGENT B2 ;  /* 0x0000000000027941 */ /* 0x000fea0003800200 */
.L_x_18728:
        /* <DEDUP_REMOVED lines=43> */
.L_x_18726:
[----:B------:R-:W-:Y:S05]  /*7730*/  BSYNC.RECONVERGENT B1 ;  /* 0x0000000000017941 */ /* 0x000fea0003800200 */
.L_x_18725:
        /* <DEDUP_REMOVED lines=9> */
.L_x_18709:
        /* <DEDUP_REMOVED lines=16> */
.L_x_18733:
        /* <DEDUP_REMOVED lines=13> */
.L_x_18735:
[----:B------:R-:W-:Y:S05]  /*79a0*/  BSYNC.RECONVERGENT B2 ;  /* 0x0000000000027941 */ /* 0x000fea0003800200 */
.L_x_18734:
        /* <DEDUP_REMOVED lines=38> */
[----:B------:R-:W-:Y:S02]  /*7c10*/  MOV R0, R82 ;  /* 0x0000005200007202 */ /* 0x000fe40000000f00 */
[----:B------:R-:W-:Y:S01]  /*7c20*/  LOP3.LUT R6, R6, UR33, R83, 0x96, !PT ;  /* 0x0000002106067c12 */ /* 0x000fe2000f8e9653 */
[----:B------:R-:W-:Y:S01]  /*7c30*/  IMAD.MOV.U32 R82, RZ, RZ, RZ ;  /* 0x000000ffff527224 */ /* 0x000fe200078e00ff */
[----:B------:R-:W-:-:S07]  /*7c40*/  LOP3.LUT R7, R80, UR34, R95, 0x96, !PT ;  /* 0x0000002250077c12 */ /* 0x000fce000f8e965f */
.L_x_18732:
[----:B------:R-:W-:Y:S05]  /*7c50*/  BSYNC.RECONVERGENT B1 ;  /* 0x0000000000017941 */ /* 0x000fea0003800200 */
.L_x_18731:
[----:B------:R-:W0:Y:S01]  /*7c60*/  LDC R2, c[0x0][0x404] ;  /* 0x00010100ff027b82 */ /* 0x000e220000000800 */
[----:B------:R-:W-:Y:S01]  /*7c70*/  I2FP.F32.U32 R4, R81 ;  /* 0x0000005100047245 */ /* 0x000fe20000201000 */
[----:B------:R-:W-:Y:S01]  /*7c80*/  HFMA2 R81, -RZ, RZ, 0.1171875, 0 ;  /* 0x2f800000ff517431 */ /* 0x000fe200000001ff */
[----:B------:R-:W-:Y:S01]  /*7c90*/  ISETP.NE.AND P2, PT, R82, 0x1, PT ;  /* 0x000000015200780c */ /* 0x000fe20003f45270 */
[----:B------:R-:W-:Y:S01]  /*7ca0*/  BSSY.RECONVERGENT B1, `(.L_x_18736) ;  /* 0x000004a000017945 */ /* 0x000fe20003800200 */
[----:B------:R-:W-:-:S03]  /*7cb0*/  IMAD.MOV.U32 R95, RZ, RZ, 0x2 ;  /* 0x00000002ff5f7424 */ /* 0x000fc600078e00ff */
[----:B------:R-:W1:Y:S01]  /*7cc0*/  LDC R80, c[0x0][0x408] ;  /* 0x00010200ff507b82 */ /* 0x000e620000000800 */
[----:B------:R-:W-:Y:S01]  /*7cd0*/  FFMA.FTZ R83, R4, R81, 1.1641532182693481445e-10 ;  /* 0x2f00000004537423 */ /* 0x000fe20000010051 */
[----:B------:R-:W-:-:S04]  /*7ce0*/  IMAD.MOV.U32 R4, RZ, RZ, R0 ;  /* 0x000000ffff047224 */ /* 0x000fc800078e0000 */
[----:B0-----:R-:W-:Y:S01]  /*7cf0*/  FSETP.LE.FTZ.AND P1, PT, R83, R2, PT ;  /* 0x000000025300720b */ /* 0x001fe20003f33000 */
[----:B-----5:R-:W-:-:S04]  /*7d00*/  FMUL.FTZ R83, R64, UR4 ;  /* 0x0000000440537c20 */ /* 0x020fc80008410000 */
[----:B-1----:R-:W-:Y:S01]  /*7d10*/  FMUL.FTZ R64, R83, R80 ;  /* 0x0000005053407220 */ /* 0x002fe20000410000 */
        /* <DEDUP_REMOVED lines=9> */
.L_x_18738:
        /* <DEDUP_REMOVED lines=13> */
.L_x_18740:
[----:B------:R-:W-:Y:S05]  /*7e80*/  BSYNC.RECONVERGENT B2 ;  /* 0x0000000000027941 */ /* 0x000fea0003800200 */
.L_x_18739:
        /* <DEDUP_REMOVED lines=43> */
.L_x_18737:
[----:B------:R-:W-:Y:S05]  /*8140*/  BSYNC.RECONVERGENT B1 ;  /* 0x0000000000017941 */ /* 0x000fea0003800200 */
.L_x_18736:
[----:B------:R-:W-:Y:S01]  /*8150*/  ISETP.NE.AND P3, PT, R95, 0x1, PT ;  /* 0x000000015f00780c */ /* 0x000fe20003f65270 */
[----:B------:R-:W-:Y:S01]  /*8160*/  FMUL.FTZ R65, R65, UR4 ;  /* 0x0000000441417c20 */ /* 0x000fe20008410000 */
[----:B------:R-:W-:Y:S01]  /*8170*/  I2FP.F32.U32 R4, R4 ;  /* 0x0000000400047245 */ /* 0x000fe20000201000 */
[----:B------:R-:W-:Y:S01]  /*8180*/  BSSY.RECONVERGENT B1, `(.L_x_18741) ;  /* 0x0000048000017945 */ /* 0x000fe20003800200 */
[----:B------:R-:W-:Y:S02]  /*8190*/  HFMA2 R96, -RZ, RZ, 0, 1.1920928955078125e-07 ;  /* 0x00000002ff607431 */ /* 0x000fe400000001ff */
        /* <DEDUP_REMOVED lines=13> */
.L_x_18743:
        /* <DEDUP_REMOVED lines=13> */
.L_x_18745:
[----:B------:R-:W-:Y:S05]  /*8340*/  BSYNC.RECONVERGENT B2 ;  /* 0x0000000000027941 */ /* 0x000fea0003800200 */
.L_x_18744:
        /* <DEDUP_REMOVED lines=43> */
.L_x_18742:
[----:B------:R-:W-:Y:S05]  /*8600*/  BSYNC.RECONVERGENT B1 ;  /* 0x0000000000017941 */ /* 0x000fea0003800200 */
.L_x_18741:
[----:B------:R-:W-:Y:S01]  /*8610*/  I2FP.F32.U32 R4, R4 ;  /* 0x0000000400047245 */ /* 0x000fe20000201000 */
[----:B------:R-:W-:Y:S01]  /*8620*/  BSSY.RECONVERGENT B1, `(.L_x_18746) ;  /* 0x000004a000017945 */ /* 0x000fe20003800200 */
[----:B------:R-:W-:Y:S02]  /*8630*/  ISETP.NE.AND P4, PT, R96, 0x1, PT ;  /* 0x000000016000780c */ /* 0x000fe40003f85270 */
[----:B------:R-:W-:Y:S01]  /*8640*/  MOV R82, R0 ;  /* 0x0000000000527202 */ /* 0x000fe20000000f00 */
[----:B------:R-:W-:Y:S01]  /*8650*/  FFMA.FTZ R83, R4, R81, 1.1641532182693481445e-10 ;  /* 0x2f00000004537423 */ /* 0x000fe20000010051 */
[----:B------:R-:W-:-:S04]  /*8660*/  IMAD.MOV.U32 R4, RZ, RZ, 0x2 ;  /* 0x00000002ff047424 */ /* 0x000fc800078e00ff */
        /* <DEDUP_REMOVED lines=12> */
.L_x_18748:
        /* <DEDUP_REMOVED lines=13> */
.L_x_18750:
[----:B------:R-:W-:Y:S05]  /*8800*/  BSYNC.RECONVERGENT B2 ;  /* 0x0000000000027941 */ /* 0x000fea0003800200 */
.L_x_18749:
        /* <DEDUP_REMOVED lines=43> */
.L_x_18747:
[----:B------:R-:W-:Y:S05]  /*8ac0*/  BSYNC.RECONVERGENT B1 ;  /* 0x0000000000017941 */ /* 0x000fea0003800200 */
.L_x_18746:
        /* <DEDUP_REMOVED lines=10> */
.L_x_18730:
[----:B------:R-:W0:Y:S01]  /*8b70*/  LDC.64 R80, c[0x0][0x3a8] ;  /* 0x0000ea00ff507b82 */ /* 0x000e220000000a00 */
[----:B------:R-:W-:Y:S02]  /*8b80*/  SEL R2, RZ, 0x1000000, !P4 ;  /* 0x01000000ff027807 */ /* 0x000fe40006000000 */
[----:B------:R-:W-:Y:S02]  /*8b90*/  SEL R95, RZ, 0x10000, !P3 ;  /* 0x00010000ff5f7807 */ /* 0x000fe40005800000 */
[----:B------:R-:W-:-:S03]  /*8ba0*/  SEL R96, RZ, 0x100, !P2 ;  /* 0x00000100ff607807 */ /* 0x000fc60005000000 */
[----:B------:R-:W1:Y:S01]  /*8bb0*/  LDC.64 R82, c[0x0][0x3b0] ;  /* 0x0000ec00ff527b82 */ /* 0x000e620000000a00 */
[----:B------:R-:W-:Y:S02]  /*8bc0*/  IADD3 R2, PT, PT, R96, R2, R95 ;  /* 0x0000000260027210 */ /* 0x000fe40007ffe05f */
[----:B------:R-:W-:-:S05]  /*8bd0*/  SEL R95, RZ, 0x1, !P1 ;  /* 0x00000001ff5f7807 */ /* 0x000fca0004800000 */
[----:B------:R-:W-:Y:S02]  /*8be0*/  IMAD.IADD R95, R2, 0x1, R95 ;  /* 0x00000001025f7824 */ /* 0x000fe400078e025f */
[----:B------:R-:W-:Y:S02]  /*8bf0*/  IMAD.MOV.U32 R2, RZ, RZ, R94 ;  /* 0x000000ffff027224 */ /* 0x000fe400078e005e */
[----:B0-----:R-:W-:-:S05]  /*8c00*/  IMAD.WIDE.U32 R80, R92, 0x10, R80 ;  /* 0x000000105c507825 */ /* 0x001fca00078e0050 */
[----:B------:R0:W-:Y:S01]  /*8c10*/  STG.E.128 desc[UR6][R80.64], R64 ;  /* 0x0000004050007986 */ /* 0x0001e2000c101d06 */
[C---:B-1----:R-:W-:Y:S01]  /*8c20*/  IMAD.WIDE.U32 R82, R92.reuse, 0x4, R82 ;  /* 0x000000045c527825 */ /* 0x042fe200078e0052 */
[----:B------:R-:W-:-:S04]  /*8c30*/  IADD3 R92, PT, PT, R92, 0x80, RZ ;  /* 0x000000805c5c7810 */ /* 0x000fc80007ffe0ff */
[----:B------:R0:W-:Y:S03]  /*8c40*/  STG.E desc[UR6][R82.64], R95 ;  /* 0x0000005f52007986 */ /* 0x0001e6000c101906 */
.L_x_18708:
[----:B------:R-:W-:Y:S05]  /*8c50*/  BSYNC.RECONVERGENT B0 ;  /* 0x0000000000007941 */ /* 0x000fea0003800200 */
.L_x_18707:
        /* <DEDUP_REMOVED lines=29> */
.L_x_18756:
        /* <DEDUP_REMOVED lines=13> */
.L_x_18758:
[----:B------:R-:W-:Y:S05]  /*8f00*/  BSYNC.RECONVERGENT B2 ;  /* 0x0000000000027941 */ /* 0x000fea0003800200 */
.L_x_18757:
        /* <DEDUP_REMOVED lines=43> */
.L_x_18755:
[----:B------:R-:W-:Y:S05]  /*91c0*/  BSYNC.RECONVERGENT B1 ;  /* 0x0000000000017941 */ /* 0x000fea0003800200 */
.L_x_18754:
        /* <DEDUP_REMOVED lines=24> */
.L_x_18761:
        /* <DEDUP_REMOVED lines=13> */
.L_x_18763:
[----:B------:R-:W-:Y:S05]  /*9420*/  BSYNC.RECONVERGENT B2 ;  /* 0x0000000000027941 */ /* 0x000fea0003800200 */
.L_x_18762:
        /* <DEDUP_REMOVED lines=43> */
.L_x_18760:
[----:B------:R-:W-:Y:S05]  /*96e0*/  BSYNC.RECONVERGENT B1 ;  /* 0x0000000000017941 */ /* 0x000fea0003800200 */
.L_x_18759:
        /* <DEDUP_REMOVED lines=21> */
.L_x_18766:
        /* <DEDUP_REMOVED lines=13> */
.L_x_18768:
[----:B------:R-:W-:Y:S05]  /*9910*/  BSYNC.RECONVERGENT B2 ;  /* 0x0000000000027941 */ /* 0x000fea0003800200 */
.L_x_18767:
        /* <DEDUP_REMOVED lines=43> */
.L_x_18765:
[----:B------:R-:W-:Y:S05]  /*9bd0*/  BSYNC.RECONVERGENT B1 ;  /* 0x0000000000017941 */ /* 0x000fea0003800200 */
.L_x_18764:
        /* <DEDUP_REMOVED lines=21> */
.L_x_18771:
        /* <DEDUP_REMOVED lines=13> */
.L_x_18773:
[----:B------:R-:W-:Y:S05]  /*9e00*/  BSYNC.RECONVERGENT B2 ;  /* 0x0000000000027941 */ /* 0x000fea0003800200 */
.L_x_18772:
        /* <DEDUP_REMOVED lines=43> */
.L_x_18770:
[----:B------:R-:W-:Y:S05]  /*a0c0*/  BSYNC.RECONVERGENT B1 ;  /* 0x0000000000017941 */ /* 0x000fea0003800200 */
.L_x_18769:
        /* <DEDUP_REMOVED lines=9> */
.L_x_18753:
        /* <DEDUP_REMOVED lines=16> */
.L_x_18777:
        /* <DEDUP_REMOVED lines=13> */
.L_x_18779:
[----:B------:R-:W-:Y:S05]  /*a330*/  BSYNC.RECONVERGENT B2 ;  /* 0x0000000000027941 */ /* 0x000fea0003800200 */
.L_x_18778:
        /* <DEDUP_REMOVED lines=38> */
[----:B------:R-:W-:-:S03]  /*a5a0*/  MOV R0, R82 ;  /* 0x0000005200007202 */ /* 0x000fc60000000f00 */
[----:B------:R-:W-:Y:S01]  /*a5b0*/  HFMA2 R82, -RZ, RZ, 0, 0 ;  /* 0x00000000ff527431 */ /* 0x000fe200000001ff */
[----:B------:R-:W-:Y:S02]  /*a5c0*/  LOP3.LUT R6, R6, UR33, R83, 0x96, !PT ;  /* 0x0000002106067c12 */ /* 0x000fe4000f8e9653 */
[----:B------:R-:W-:-:S07]  /*a5d0*/  LOP3.LUT R7, R80, UR34, R97, 0x96, !PT ;  /* 0x0000002250077c12 */ /* 0x000fce000f8e9661 */
.L_x_18776:
[----:B------:R-:W-:Y:S05]  /*a5e0*/  BSYNC.RECONVERGENT B1 ;  /* 0x0000000000017941 */ /* 0x000fea0003800200 */
.L_x_18775:
[----:B------:R-:W0:Y:S01]  /*a5f0*/  LDC R2, c[0x0][0x404] ;  /* 0x00010100ff027b82 */ /* 0x000e220000000800 */
[----:B------:R-:W-:Y:S01]  /*a600*/  I2FP.F32.U32 R4, R81 ;  /* 0x0000005100047245 */ /* 0x000fe20000201000 */
[----:B------:R-:W-:Y:S01]  /*a610*/  IMAD.MOV.U32 R81, RZ, RZ, 0x2f800000 ;  /* 0x2f800000ff517424 */ /* 0x000fe200078e00ff */
[----:B------:R-:W-:Y:S01]  /*a620*/  ISETP.NE.AND P2, PT, R82, 0x1, PT ;  /* 0x000000015200780c */ /* 0x000fe20003f45270 */
[----:B------:R-:W-:Y:S01]  /*a630*/  BSSY.RECONVERGENT B1, `(.L_x_18780) ;  /* 0x000004a000017945 */ /* 0x000fe20003800200 */
[----:B------:R-:W-:Y:S01]  /*a640*/  MOV R95, 0x2 ;  /* 0x00000002005f7802 */ /* 0x000fe20000000f00 */
        /* <DEDUP_REMOVED lines=15> */
.L_x_18782:
        /* <DEDUP_REMOVED lines=13> */
.L_x_18784:
[----:B------:R-:W-:Y:S05]  /*a810*/  BSYNC.RECONVERGENT B2 ;  /* 0x0000000000027941 */ /* 0x000fea0003800200 */
.L_x_18783:
        /* <DEDUP_REMOVED lines=43> */
.L_x_18781:
[----:B------:R-:W-:Y:S05]  /*aad0*/  BSYNC.RECONVERGENT B1 ;  /* 0x0000000000017941 */ /* 0x000fea0003800200 */
.L_x_18780:
        /* <DEDUP_REMOVED lines=18> */
.L_x_18787:
        /* <DEDUP_REMOVED lines=13> */
.L_x_18789:
[----:B------:R-:W-:Y:S05]  /*acd0*/  BSYNC.RECONVERGENT B2 ;  /* 0x0000000000027941 */ /* 0x000fea0003800200 */
.L_x_18788:
        /* <DEDUP_REMOVED lines=43> */
.L_x_18786:
[----:B------:R-:W-:Y:S05]  /*af90*/  BSYNC.RECONVERGENT B1 ;  /* 0x0000000000017941 */ /* 0x000fea0003800200 */
.L_x_18785:
[----:B------:R-:W-:Y:S01]  /*afa0*/  ISETP.NE.AND P4, PT, R97, 0x1, PT ;  /* 0x000000016100780c */ /* 0x000fe20003f85270 */
[----:B------:R-:W-:Y:S01]  /*afb0*/  FMUL.FTZ R95, R70, UR4 ;  /* 0x00000004465f7c20 */ /* 0x000fe20008410000 */
[----:B------:R-:W-:Y:S01]  /*afc0*/  I2FP.F32.U32 R4, R4 ;  /* 0x0000000400047245 */ /* 0x000fe20000201000 */
[----:B------:R-:W-:Y:S01]  /*afd0*/  BSSY.RECONVERGENT B1, `(.L_x_18790) ;  /* 0x0000048000017945 */ /* 0x000fe20003800200 */
[----:B------:R-:W-:Y:S02]  /*afe0*/  IMAD.MOV.U32 R82, RZ, RZ, R0 ;  /* 0x000000ffff527224 */ /* 0x000fe400078e0000 */
[----:B------:R-:W-:Y:S01]  /*aff0*/  FMUL.FTZ R70, R95, R80 ;  /* 0x000000505f467220 */ /* 0x000fe20000410000 */
[----:B------:R-:W-:Y:S01]  /*b000*/  FFMA.FTZ R83, R4, R81, 1.1641532182693481445e-10 ;  /* 0x2f00000004537423 */ /* 0x000fe20000010051 */
[----:B------:R-:W-:-:S04]  /*b010*/  HFMA2 R4, -RZ, RZ, 0, 1.1920928955078125e-07 ;  /* 0x00000002ff047431 */ /* 0x000fc800000001ff */
        /* <DEDUP_REMOVED lines=10> */
.L_x_18792:
        /* <DEDUP_REMOVED lines=13> */
.L_x_18794:
[----:B------:R-:W-:Y:S05]  /*b190*/  BSYNC.RECONVERGENT B2 ;  /* 0x0000000000027941 */ /* 0x000fea0003800200 */
.L_x_18793:
        /* <DEDUP_REMOVED lines=43> */
.L_x_18791:
[----:B------:R-:W-:Y:S05]  /*b450*/  BSYNC.RECONVERGENT B1 ;  /* 0x0000000000017941 */ /* 0x000fea0003800200 */
.L_x_18790:
        /* <DEDUP_REMOVED lines=10> */
.L_x_18774:
        /* <DEDUP_REMOVED lines=14> */
.L_x_18752:
[----:B------:R-:W-:Y:S05]  /*b5e0*/  BSYNC.RECONVERGENT B0 ;  /* 0x0000000000007941 */ /* 0x000fea0003800200 */
.L_x_18751:
        /* <DEDUP_REMOVED lines=29> */
.L_x_18800:
        /* <DEDUP_REMOVED lines=13> */
.L_x_18802:
[----:B------:R-:W-:Y:S05]  /*b890*/  BSYNC.RECONVERGENT B2 ;  /* 0x0000000000027941 */ /* 0x000fea0003800200 */
.L_x_18801:
        /* <DEDUP_REMOVED lines=42> */
.L_x_18799:
[----:B------:R-:W-:Y:S05]  /*bb40*/  BSYNC.RECONVERGENT B1 ;  /* 0x0000000000017941 */ /* 0x000fea0003800200 */
.L_x_18798:
[----:B------:R-:W0:Y:S01]  /*bb50*/  LDC R2, c[0x0][0x408] ;  /* 0x00010200ff027b82 */ /* 0x000e220000000800 */
[----:B------:R-:W-:Y:S01]  /*bb60*/  I2FP.F32.U32 R97, R97 ;  /* 0x0000006100617245 */ /* 0x000fe20000201000 */
[----:B------:R-:W-:Y:S01]  /*bb70*/  IMAD.MOV.U32 R104, RZ, RZ, 0x2f800000 ;  /* 0x2f800000ff687424 */ /* 0x000fe200078e00ff */
[----:B------:R-:W-:Y:S01]  /*bb80*/  ISETP.NE.AND P2, PT, R96, 0x1, PT ;  /* 0x000000016000780c */ /* 0x000fe20003f45270 */
[----:B-----5:R-:W-:Y:S01]  /*bb90*/  FMUL.FTZ R99, R72, UR4 ;  /* 0x0000000448637c20 */ /* 0x020fe20008410000 */
[----:B------:R-:W-:Y:S01]  /*bba0*/  BSSY.RECONVERGENT B1, `(.L_x_18803) ;  /* 0x000004c000017945 */ /* 0x000fe20003800200 */
[----:B------:R-:W-:Y:S01]  /*bbb0*/  FFMA.FTZ R4, R97, R104, 1.1641532182693481445e-10 ;  /* 0x2f00000061047423 */ /* 0x000fe20000010068 */
[----:B------:R-:W-:Y:S01]  /*bbc0*/  HFMA2 R98, -RZ, RZ, 0, 1.1920928955078125e-07 ;  /* 0x00000002ff627431 */ /* 0x000fe200000001ff */
[----:B------:R-:W1:Y:S01]  /*bbd0*/  LDC R103, c[0x0][0x404] ;  /* 0x00010100ff677b82 */ /* 0x000e620000000800 */
[----:B0-----:R-:W-:Y:S02]  /*bbe0*/  FMUL.FTZ R99, R99, R2 ;  /* 0x0000000263637220 */ /* 0x001fe40000410000 */
        /* <DEDUP_REMOVED lines=14> */
.L_x_18805:
        /* <DEDUP_REMOVED lines=13> */
.L_x_18807:
[----:B------:R-:W-:Y:S05]  /*bda0*/  BSYNC.RECONVERGENT B2 ;  /* 0x0000000000027941 */ /* 0x000fea0003800200 */
.L_x_18806:
        /* <DEDUP_REMOVED lines=43> */
.L_x_18804:
[----:B------:R-:W-:Y:S05]  /*c060*/  BSYNC.RECONVERGENT B1 ;  /* 0x0000000000017941 */ /* 0x000fea0003800200 */
.L_x_18803:
[----:B------:R-:W-:Y:S01]  /*c070*/  I2FP.F32.U32 R97, R4 ;  /* 0x0000000400617245 */ /* 0x000fe20000201000 */
[----:B------:R-:W-:Y:S01]  /*c080*/  FMUL.FTZ R73, R73, UR4 ;  /* 0x0000000449497c20 */ /* 0x000fe20008410000 */
[----:B------:R-:W-:Y:S01]  /*c090*/  ISETP.NE.AND P3, PT, R98, 0x1, PT ;  /* 0x000000016200780c */ /* 0x000fe20003f65270 */
[----:B------:R-:W-:Y:S01]  /*c0a0*/  BSSY.RECONVERGENT B1, `(.L_x_18808) ;  /* 0x000004b000017945 */ /* 0x000fe20003800200 */
[----:B------:R-:W-:Y:S02]  /*c0b0*/  IMAD.MOV.U32 R96, RZ, RZ, 0x2 ;  /* 0x00000002ff607424 */ /* 0x000fe400078e00ff */
[----:B------:R-:W-:Y:S01]  /*c0c0*/  FFMA.FTZ R4, R97, R104, 1.1641532182693481445e-10 ;  /* 0x2f00000061047423 */ /* 0x000fe20000010068 */
[----:B------:R-:W-:Y:S01]  /*c0d0*/  FMUL.FTZ R73, R73, R2 ;  /* 0x0000000249497220 */ /* 0x000fe20000410000 */
[----:B------:R-:W-:-:S03]  /*c0e0*/  MOV R80, R0 ;  /* 0x0000000000507202 */ /* 0x000fc60000000f00 */
        /* <DEDUP_REMOVED lines=13> */
.L_x_18810:
        /* <DEDUP_REMOVED lines=13> */
.L_x_18812:
[----:B------:R-:W-:Y:S05]  /*c290*/  BSYNC.RECONVERGENT B2 ;  /* 0x0000000000027941 */ /* 0x000fea0003800200 */
.L_x_18811:
        /* <DEDUP_REMOVED lines=43> */
.L_x_18809:
[----:B------:R-:W-:Y:S05]  /*c550*/  BSYNC.RECONVERGENT B1 ;  /* 0x0000000000017941 */ /* 0x000fea0003800200 */
.L_x_18808:
        /* <DEDUP_REMOVED lines=21> */
.L_x_18815:
        /* <DEDUP_REMOVED lines=13> */
.L_x_18817:
[----:B------:R-:W-:Y:S05]  /*c780*/  BSYNC.RECONVERGENT B2 ;  /* 0x0000000000027941 */ /* 0x000fea0003800200 */
.L_x_18816:
        /* <DEDUP_REMOVED lines=43> */
.L_x_18814:
[----:B------:R-:W-:Y:S05]  /*ca40*/  BSYNC.RECONVERGENT B1 ;  /* 0x0000000000017941 */ /* 0x000fea0003800200 */
.L_x_18813:
        /* <DEDUP_REMOVED lines=9> */
.L_x_18797:
        /* <DEDUP_REMOVED lines=16> */
.L_x_18821:
        /* <DEDUP_REMOVED lines=13> */
.L_x_18823:
[----:B------:R-:W-:Y:S05]  /*ccb0*/  BSYNC.RECONVERGENT B2 ;  /* 0x0000000000027941 */ /* 0x000fea0003800200 */
.L_x_18822:
        /* <DEDUP_REMOVED lines=42> */
.L_x_18820:
[----:B------:R-:W-:Y:S05]  /*cf60*/  BSYNC.RECONVERGENT B1 ;  /* 0x0000000000017941 */ /* 0x000fea0003800200 */
.L_x_18819:
        /* <DEDUP_REMOVED lines=8> */
[----:B------:R-:W-:-:S04]  /*cff0*/  MOV R4, R0 ;  /* 0x0000000000047202 */ /* 0x000fc80000000f00 */
        /* <DEDUP_REMOVED lines=12> */
.L_x_18826:
        /* <DEDUP_REMOVED lines=13> */
.L_x_18828:
[----:B------:R-:W-:Y:S05]  /*d190*/  BSYNC.RECONVERGENT B2 ;  /* 0x0000000000027941 */ /* 0x000fea0003800200 */
.L_x_18827:
        /* <DEDUP_REMOVED lines=43> */
.L_x_18825:
[----:B------:R-:W-:Y:S05]  /*d450*/  BSYNC.RECONVERGENT B1 ;  /* 0x0000000000017941 */ /* 0x000fea0003800200 */
.L_x_18824:
        /* <DEDUP_REMOVED lines=18> */
.L_x_18831:
        /* <DEDUP_REMOVED lines=13> */
.L_x_18833:
[----:B------:R-:W-:Y:S05]  /*d650*/  BSYNC.RECONVERGENT B2 ;  /* 0x0000000000027941 */ /* 0x000fea0003800200 */
.L_x_18832:
        /* <DEDUP_REMOVED lines=43> */
.L_x_18830:
[----:B------:R-:W-:Y:S05]  /*d910*/  BSYNC.RECONVERGENT B1 ;  /* 0x0000000000017941 */ /* 0x000fea0003800200 */
.L_x_18829:
        /* <DEDUP_REMOVED lines=18> */
.L_x_18836:
        /* <DEDUP_REMOVED lines=13> */
.L_x_18838:
[----:B------:R-:W-:Y:S05]  /*db10*/  BSYNC.RECONVERGENT B2 ;  /* 0x0000000000027941 */ /* 0x000fea0003800200 */
.L_x_18837:
        /* <DEDUP_REMOVED lines=43> */
.L_x_18835:
[----:B------:R-:W-:Y:S05]  /*ddd0*/  BSYNC.RECONVERGENT B1 ;  /* 0x0000000000017941 */ /* 0x000fea0003800200 */
.L_x_18834:
        /* <DEDUP_REMOVED lines=10> */
.L_x_18818:
        /* <DEDUP_REMOVED lines=14> */
.L_x_18796:
[----:B------:R-:W-:Y:S05]  /*df60*/  BSYNC.RECONVERGENT B0 ;  /* 0x0000000000007941 */ /* 0x000fea0003800200 */
.L_x_18795:
        /* <DEDUP_REMOVED lines=28> */
.L_x_18844:
        /* <DEDUP_REMOVED lines=13> */
.L_x_18846:
[----:B------:R-:W-:Y:S05]  /*e200*/  BSYNC.RECONVERGENT B2 ;  /* 0x0000000000027941 */ /* 0x000fea0003800200 */
.L_x_18845:
        /* <DEDUP_REMOVED lines=42> */
.L_x_18843:
[----:B------:R-:W-:Y:S05]  /*e4b0*/  BSYNC.RECONVERGENT B1 ;  /* 0x0000000000017941 */ /* 0x000fea0003800200 */
.L_x_18842:
        /* <DEDUP_REMOVED lines=10> */
[----:B-1----:R-:W-:Y:S02]  /*e560*/  FSETP.GTU.FTZ.AND P2, PT, R4, R103, PT ;  /* 0x000000670400720b */ /* 0x002fe40003f5c000 */
        /* <DEDUP_REMOVED lines=13> */
.L_x_18849:
        /* <DEDUP_REMOVED lines=13> */
.L_x_18851:
[----:B------:R-:W-:Y:S05]  /*e710*/  BSYNC.RECONVERGENT B2 ;  /* 0x0000000000027941 */ /* 0x000fea0003800200 */
.L_x_18850:
        /* <DEDUP_REMOVED lines=43> */
.L_x_18848:
[----:B------:R-:W-:Y:S05]  /*e9d0*/  BSYNC.RECONVERGENT B1 ;  /* 0x0000000000017941 */ /* 0x000fea0003800200 */
.L_x_18847:
        /* <DEDUP_REMOVED lines=21> */
.L_x_18854:
        /* <DEDUP_REMOVED lines=13> */
.L_x_18856:
[----:B------:R-:W-:Y:S05]  /*ec00*/  BSYNC.RECONVERGENT B2 ;  /* 0x0000000000027941 */ /* 0x000fea0003800200 */
.L_x_18855:
        /* <DEDUP_REMOVED lines=43> */
.L_x_18853:
[----:B------:R-:W-:Y:S05]  /*eec0*/  BSYNC.RECONVERGENT B1 ;  /* 0x0000000000017941 */ /* 0x000fea0003800200 */
.L_x_18852:
        /* <DEDUP_REMOVED lines=21> */
.L_x_18859:
        /* <DEDUP_REMOVED lines=13> */
.L_x_18861:
[----:B------:R-:W-:Y:S05]  /*f0f0*/  BSYNC.RECONVERGENT B2 ;  /* 0x0000000000027941 */ /* 0x000fea0003800200 */
.L_x_18860:
        /* <DEDUP_REMOVED lines=43> */
.L_x_18858:
[----:B------:R-:W-:Y:S05]  /*f3b0*/  BSYNC.RECONVERGENT B1 ;  /* 0x0000000000017941 */ /* 0x000fea0003800200 */
.L_x_18857:
        /* <DEDUP_REMOVED lines=9> */
.L_x_18841:
        /* <DEDUP_REMOVED lines=16> */
.L_x_18865:
        /* <DEDUP_REMOVED lines=13> */
.L_x_18867:
[----:B------:R-:W-:Y:S05]  /*f620*/  BSYNC.RECONVERGENT B2 ;  /* 0x0000000000027941 */ /* 0x000fea0003800200 */
.L_x_18866:
        /* <DEDUP_REMOVED lines=42> */
.L_x_18864:
[----:B------:R-:W-:Y:S05]  /*f8d0*/  BSYNC.RECONVERGENT B1 ;  /* 0x0000000000017941 */ /* 0x000fea0003800200 */
.L_x_18863:
[----:B------:R-:W0:Y:S01]  /*f8e0*/  LDC R2, c[0x0][0x404] ;  /* 0x00010100ff027b82 */ /* 0x000e220000000800 */
[----:B------:R-:W-:Y:S01]  /*f8f0*/  ISETP.NE.AND P3, PT, R82, 0x1, PT ;  /* 0x000000015200780c */ /* 0x000fe20003f65270 */
[----:B-----5:R-:W-:Y:S01]  /*f900*/  FMUL.FTZ R97, R76, UR4 ;  /* 0x000000044c617c20 */ /* 0x020fe20008410000 */
[----:B------:R-:W-:Y:S01]  /*f910*/  I2FP.F32.U32 R4, R81 ;  /* 0x0000005100047245 */ /* 0x000fe20000201000 */
[----:B------:R-:W-:Y:S01]  /*f920*/  IMAD.MOV.U32 R81, RZ, RZ, 0x2f800000 ;  /* 0x2f800000ff517424 */ /* 0x000fe200078e00ff */
[----:B------:R-:W-:Y:S01]  /*f930*/  BSSY.RECONVERGENT B1, `(.L_x_18868) ;  /* 0x0000049000017945 */ /* 0x000fe20003800200 */
[----:B------:R-:W-:Y:S02]  /*f940*/  MOV R96, 0x2 ;  /* 0x0000000200607802 */ /* 0x000fe40000000f00 */
[----:B------:R-:W1:Y:S01]  /*f950*/  LDC R80, c[0x0][0x408] ;  /* 0x00010200ff507b82 */ /* 0x000e620000000800 */
[----:B------:R-:W-:Y:S01]  /*f960*/  FFMA.FTZ R83, R4, R81, 1.1641532182693481445e-10 ;  /* 0x2f00000004537423 */ /* 0x000fe20000010051 */
[----:B------:R-:W-:-:S04]  /*f970*/  IMAD.MOV.U32 R4, RZ, RZ, R0 ;  /* 0x000000ffff047224 */ /* 0x000fc800078e0000 */
[----:B0-----:R-:W-:Y:S01]  /*f980*/  FSETP.LE.FTZ.AND P2, PT, R83, R2, PT ;  /* 0x000000025300720b */ /* 0x001fe20003f53000 */
[----:B-1----:R-:W-:Y:S01]  /*f990*/  FMUL.FTZ R76, R97, R80 ;  /* 0x00000050614c7220 */ /* 0x002fe20000410000 */
        /* <DEDUP_REMOVED lines=9> */
.L_x_18870:
        /* <DEDUP_REMOVED lines=13> */
.L_x_18872:
[----:B------:R-:W-:Y:S05]  /*fb00*/  BSYNC.RECONVERGENT B2 ;  /* 0x0000000000027941 */ /* 0x000fea0003800200 */
.L_x_18871:
        /* <DEDUP_REMOVED lines=43> */
.L_x_18869:
[----:B------:R-:W-:Y:S05]  /*fdc0*/  BSYNC.RECONVERGENT B1 ;  /* 0x0000000000017941 */ /* 0x000fea0003800200 */
.L_x_18868:
        /* <DEDUP_REMOVED lines=18> */
.L_x_18875:
        /* <DEDUP_REMOVED lines=13> */
.L_x_18877:
[----:B------:R-:W-:Y:S05]  /*ffc0*/  BSYNC.RECONVERGENT B2 ;  /* 0x0000000000027941 */ /* 0x000fea0003800200 */
.L_x_18876:
        /* <DEDUP_REMOVED lines=43> */
.L_x_18874:
[----:B------:R-:W-:Y:S05]  /*10280*/  BSYNC.RECONVERGENT B1 ;  /* 0x0000000000017941 */ /* 0x000fea0003800200 */
.L_x_18873:
        /* <DEDUP_REMOVED lines=18> */
.L_x_18880:
        /* <DEDUP_REMOVED lines=13> */
.L_x_18882:
[----:B------:R-:W-:Y:S05]  /*10480*/  BSYNC.RECONVERGENT B2 ;  /* 0x0000000000027941 */ /* 0x000fea0003800200 */
.L_x_18881:
        /* <DEDUP_REMOVED lines=43> */
.L_x_18879:
[----:B------:R-:W-:Y:S05]  /*10740*/  BSYNC.RECONVERGENT B1 ;  /* 0x0000000000017941 */ /* 0x000fea0003800200 */
.L_x_18878:
        /* <DEDUP_REMOVED lines=10> */
.L_x_18862:
        /* <DEDUP_REMOVED lines=13> */
.L_x_18840:
[----:B------:R-:W-:Y:S05]  /*108c0*/  BSYNC.RECONVERGENT B0 ;  /* 0x0000000000007941 */ /* 0x000fea0003800200 */
.L_x_18839:
[----:B0-2---:R-:W-:Y:S01]  /*108d0*/  FADD.FTZ R80, RZ, R84 ;  /* 0x00000054ff507221 */ /* 0x005fe20000010000 */
[C---:B------:R-:W-:Y:S01]  /*108e0*/  ISETP.GT.U32.AND P2, PT, R11.reuse, 0xff, PT ;  /* 0x000000ff0b00780c */ /* 0x040fe20003f44070 */
[----:B------:R-:W-:Y:S01]  /*108f0*/  BSSY.RECONVERGENT B0, `(.L_x_18883) ;  /* 0x000006f000007945 */ /* 0x000fe20003800200 */
[----:B------:R-:W-:Y:S01]  /*10900*/  ISETP.GT.U32.AND P3, PT, R11, 0x17f, PT ;  /* 0x0000017f0b00780c */ /* 0x000fe20003f64070 */
[----:B------:R-:W-:Y:S01]  /*10910*/  FADD.FTZ R81, R85, R80 ;  /* 0x0000005055517221 */ /* 0x000fe20000010000 */
[C---:B------:R-:W-:Y:S02]  /*10920*/  ISETP.GT.U32.AND P4, PT, R11.reuse, 0x1ff, PT ;  /* 0x000001ff0b00780c */ /* 0x040fe40003f84070 */
[C---:B------:R-:W-:Y:S01]  /*10930*/  ISETP.GT.U32.AND P5, PT, R11.reuse, 0x27f, PT ;  /* 0x0000027f0b00780c */ /* 0x040fe20003fa4070 */
        /* <DEDUP_REMOVED lines=65> */
[----:B------:R-:W-:Y:S02]  /*10d50*/  LOP3.LUT P3, RZ, R90, 0x1f, RZ, 0xc0, !PT ;  /* 0x0000001f5aff7812 */ /* 0x000fe4000786c0ff */
        /* <DEDUP_REMOVED lines=31> */
[----:B------:R-:W-:Y:S01]  /*10f50*/  IMAD.MOV.U32 R98, RZ, RZ, RZ ;  /* 0x000000ffff627224 */ /* 0x000fe200078e00ff */
        /* <DEDUP_REMOVED lines=8> */
.L_x_18884:
[----:B------:R-:W-:Y:S05]  /*10fe0*/  BSYNC.RECONVERGENT B0 ;  /* 0x0000000000007941 */ /* 0x000fea0003800200 */
.L_x_18883:
        /* <DEDUP_REMOVED lines=12> */
.L_x_18886:
[----:B------:R-:W-:Y:S05]  /*110b0*/  BSYNC.RECONVERGENT B0 ;  /* 0x0000000000007941 */ /* 0x000fea0003800200 */
.L_x_18885:
[----:B------:R-:W1:Y:S01]  /*110c0*/  SHFL.DOWN PT, R83, R98, 0x2, 0x1f ;  /* 0x08401f0062537f89 */ /* 0x000e6200000e0000 */
[----:B------:R-:W-:Y:S01]  /*110d0*/  ISETP.NE.AND P2, PT, RZ, UR15, PT ;  /* 0x0000000fff007c0c */ /* 0x000fe2000bf45270 */
[----:B------:R-:W-:Y:S02]  /*110e0*/  BSSY.RECONVERGENT B0, `(.L_x_18887) ;  /* 0x0000044000007945 */ /* 0x000fe40003800200 */
[----:B0-----:R-:W0:Y:S01]  /*110f0*/  SHFL.DOWN PT, R97, R80, 0x2, 0x1f ;  /* 0x08401f0050617f89 */ /* 0x001e2200000e0000 */
[----:B-1----:R-:W-:Y:S02]  /*11100*/  IADD3 R92, PT, PT, R83, R98, RZ ;  /* 0x00000062535c7210 */ /* 0x002fe40007ffe0ff */
[----:B------:R-:W-:Y:S02]  /*11110*/  I2FP.F32.S32 R100, R83 ;  /* 0x0000005300647245 */ /* 0x000fe40000201400 */
[----:B------:R-:W-:Y:S01]  /*11120*/  I2FP.F32.S32 R96, R92 ;  /* 0x0000005c00607245 */ /* 0x000fe20000201400 */
[----:B------:R-:W1:Y:S01]  /*11130*/  SHFL.DOWN PT, R103, R92, 0x1, 0x1f ;  /* 0x08201f005c677f89 */ /* 0x000e6200000e0000 */
[----:B------:R-:W-:Y:S01]  /*11140*/  I2FP.F32.S32 R83, R98 ;  /* 0x0000006200537245 */ /* 0x000fe20000201400 */
        /* <DEDUP_REMOVED lines=17> */
[----:B0-----:R-:W-:Y:S01]  /*11260*/  FMUL.FTZ R83, R98, R103 ;  /* 0x0000006762537220 */ /* 0x001fe20000410000 */
[----:B------:R-:W-:-:S03]  /*11270*/  FADD.FTZ R98, R101, -R98 ;  /* 0x8000006265627221 */ /* 0x000fc60000010000 */
[----:B------:R-:W-:Y:S01]  /*11280*/  FFMA.FTZ R82, R96, R101, R83 ;  /* 0x0000006560527223 */ /* 0x000fe20000010053 */
[----:B------:R-:W-:Y:S01]  /*11290*/  FMUL.FTZ R83, R98, R98 ;  /* 0x0000006262537220 */ /* 0x000fe20000410000 */
[----:B------:R-:W-:Y:S02]  /*112a0*/  IMAD.U32 R101, RZ, RZ, UR14 ;  /* 0x0000000eff657e24 */ /* 0x000fe4000f8e00ff */
[----:B-1----:R-:W-:Y:S01]  /*112b0*/  FMUL.FTZ R92, R97, R82 ;  /* 0x00000052615c7220 */ /* 0x002fe20000410000 */
[----:B------:R-:W-:Y:S02]  /*112c0*/  FMUL.FTZ R83, R96, R83 ;  /* 0x0000005360537220 */ /* 0x000fe40000410000 */
[----:B------:R-:W0:Y:S02]  /*112d0*/  LDC R96, c[0x0][0x448] ;  /* 0x00011200ff607b82 */ /* 0x000e240000000800 */
[----:B------:R-:W1:Y:S01]  /*112e0*/  SHFL.IDX PT, R105, R92, RZ, 0x1f ;  /* 0x00001fff5c697589 */ /* 0x000e6200000e0000 */
[----:B------:R-:W-:Y:S01]  /*112f0*/  FMUL.FTZ R83, R83, R103 ;  /* 0x0000006753537220 */ /* 0x000fe20000410000 */
[----:B--2---:R-:W-:-:S04]  /*11300*/  FADD.FTZ R82, R80, R81 ;  /* 0x0000005150527221 */ /* 0x004fc80000010000 */
[----:B------:R-:W-:-:S06]  /*11310*/  FFMA.FTZ R97, R97, R83, R82 ;  /* 0x0000005361617223 */ /* 0x000fcc0000010052 */
[----:B------:R-:W0:Y:S01]  /*11320*/  SHFL.IDX PT, R97, R97, RZ, 0x1f ;  /* 0x00001fff61617589 */ /* 0x000e2200000e0000 */
[C---:B-1----:R-:W-:Y:S01]  /*11330*/  FMUL.FTZ R80, R105.reuse, R105 ;  /* 0x0000006969507220 */ /* 0x042fe20000410000 */
[----:B------:R-:W-:-:S04]  /*11340*/  FSEL R92, R105, RZ, !P2 ;  /* 0x000000ff695c7208 */ /* 0x000fc80005000000 */
[----:B------:R-:W-:Y:S02]  /*11350*/  FSEL R99, R80, RZ, P2 ;  /* 0x000000ff50637208 */ /* 0x000fe40001000000 */
[----:B------:R-:W-:Y:S01]  /*11360*/  ISETP.NE.AND P2, PT, R90, RZ, PT ;  /* 0x000000ff5a00720c */ /* 0x000fe20003f45270 */
[----:B0-----:R-:W-:-:S04]  /*11370*/  FFMA.FTZ R90, R97, UR16, R96 ;  /* 0x00000010615a7c23 */ /* 0x001fc80008010060 */
[----:B------:R-:W-:Y:S01]  /*11380*/  FADD.FTZ R90, R90, R99 ;  /* 0x000000635a5a7221 */ /* 0x000fe20000010000 */
[----:B------:R-:W-:-:S07]  /*11390*/  MOV R99, UR14 ;  /* 0x0000000e00637c02 */ /* 0x000fce0008000f00 */
        /* <DEDUP_REMOVED lines=24> */
.L_x_18888:
[----:B------:R-:W-:Y:S05]  /*11520*/  BSYNC.RECONVERGENT B0 ;  /* 0x0000000000007941 */ /* 0x000fea0003800200 */
.L_x_18887:
        /* <DEDUP_REMOVED lines=17> */
[----:B------:R-:W-:-:S04]  /*11640*/  VIADD R89, R89, 0x80 ;  /* 0x0000008059597836 */ /* 0x000fc80000000000 */
[----:B------:R2:W-:Y:S03]  /*11650*/  STG.E.128 desc[UR6][R96.64], R80 ;  /* 0x0000005060007986 */ /* 0x0005e6000c101d06 */
.L_x_18890:
[----:B------:R-:W-:Y:S05]  /*11660*/  BSYNC.RECONVERGENT B0 ;  /* 0x0000000000007941 */ /* 0x000fea0003800200 */
.L_x_18889:
[----:B------:R-:W-:Y:S01]  /*11670*/  ISETP.NE.AND P0, PT, R93, RZ, PT ;  /* 0x000000ff5d00720c */ /* 0x000fe20003f05270 */
[----:B------:R-:W-:-:S12]  /*11680*/  BSSY.RECONVERGENT B0, `(.L_x_18891) ;  /* 0x0000012000007945 */ /* 0x000fd80003800200 */
        /* <DEDUP_REMOVED lines=17> */
.L_x_18892:
[----:B------:R-:W-:Y:S05]  /*117a0*/  BSYNC.RECONVERGENT B0 ;  /* 0x0000000000007941 */ /* 0x000fea0003800200 */
.L_x_18891:
[----:B------:R-:W-:Y:S01]  /*117b0*/  ISETP.NE.AND P0, PT, R94, RZ, PT ;  /* 0x000000ff5e00720c */ /* 0x000fe20003f05270 */
[----:B------:R-:W-:-:S12]  /*117c0*/  BSSY.RECONVERGENT B0, `(.L_x_18893) ;  /* 0x0000012000007945 */ /* 0x000fd80003800200 */
        /* <DEDUP_REMOVED lines=17> */
.L_x_18894:
[----:B------:R-:W-:Y:S05]  /*118e0*/  BSYNC.RECONVERGENT B0 ;  /* 0x0000000000007941 */ /* 0x000fea0003800200 */
.L_x_18893:
[----:B------:R-:W-:Y:S01]  /*118f0*/  ISETP.NE.AND P0, PT, R95, RZ, PT ;  /* 0x000000ff5f00720c */ /* 0x000fe20003f05270 */
[----:B------:R-:W-:-:S12]  /*11900*/  BSSY.RECONVERGENT B0, `(.L_x_18895) ;  /* 0x0000012000007945 */ /* 0x000fd80003800200 */
        /* <DEDUP_REMOVED lines=17> */
.L_x_18896:
[----:B------:R-:W-:Y:S05]  /*11a20*/  BSYNC.RECONVERGENT B0 ;  /* 0x0000000000007941 */ /* 0x000fea0003800200 */
.L_x_18895:
        /* <DEDUP_REMOVED lines=17> */
.L_x_18898:
[----:B------:R-:W-:Y:S05]  /*11b40*/  BSYNC.RECONVERGENT B0 ;  /* 0x0000000000007941 */ /* 0x000fea0003800200 */
.L_x_18897:
[----:B------:R-:W-:Y:S02]  /*11b50*/  UIADD3 UR14, UPT, UPT, UR14, UR12, URZ ;  /* 0x0000000c0e0e7290 */ /* 0x000fe4000fffe0ff */
[----:B------:R-:W-:Y:S02]  /*11b60*/  UPLOP3.LUT UP2, UPT, UPT, UPT, UP2, 0x40, 0x4 ;  /* 0x000000000004789c */ /* 0x000fe40003f4e820 */
[----:B------:R-:W-:-:S09]  /*11b70*/  UISETP.GE.AND UP1, UPT, UR14, UR13, UPT ;  /* 0x0000000d0e00728c */ /* 0x000fd2000bf26270 */
[----:B------:R-:W-:Y:S05]  /*11b80*/  BRA.U !UP1, `(.L_x_18899) ;  /* 0xfffffef109bc7547 */ /* 0x000fea000b83ffff */
[----:B------:R-:W-:Y:S05]  /*11b90*/  EXIT ;  /* 0x000000000000794d */ /* 0x000fea0003800000 */
.L_x_18900:
        /* <DEDUP_REMOVED lines=14> */
.L_x_20883:


//--------------------- .text._ZN10layer_norm13ln_fwd_kernelINS_13Kernel_traitsIfffffjLj3072ELj1ELj1ELj4ELj16ENS_18Kernel_traits_baseILj3072EfffffjLj128EEEEELb1ELb0ELb0ELb1EEEvNS_9FwdParamsE --------------------------
	.section	.text._ZN10layer_norm13ln_fwd_kernelINS_13Kernel_traitsIfffffjLj3072ELj1ELj1ELj4ELj16ENS_18Kernel_traits_baseILj3072EfffffjLj128EEEEELb1ELb0ELb0ELb1EEEvNS_9FwdParamsE,"ax",@progbits
	.align	128
        .global         _ZN10layer_norm13ln_fwd_kernelINS_13Kernel_traitsIfffffjLj3072ELj1ELj1ELj4ELj16ENS_18Kernel_traits_baseILj3072EfffffjLj128EEEEELb1ELb0ELb0ELb1EEEvNS_9FwdParamsE
        .type           _ZN10layer_norm13ln_fwd_kernelINS_13Kernel_traitsIfffffjLj3072ELj1ELj1ELj4ELj16ENS_18Kernel_traits_baseILj3072EfffffjLj128EEEEELb1ELb0ELb0ELb1EEEvNS_9FwdParamsE,@function
        .size           _ZN10layer_norm13ln_fwd_kernelINS_13Kernel_traitsIfffffjLj3072ELj1ELj1ELj4ELj16ENS_18Kernel_traits_baseILj3072EfffffjLj128EEEEELb1ELb0ELb0ELb1EEEvNS_9FwdParamsE,(.L_x_20884 - _ZN10layer_norm13ln_fwd_kernelINS_13Kernel_traitsIfffffjLj3072ELj1ELj1ELj4ELj16ENS_18Kernel_traits_baseILj3072EfffffjLj128EEEEELb1ELb0ELb0ELb1EEEvNS_9FwdParamsE)
        .other          _ZN10layer_norm13ln_fwd_kernelINS_13Kernel_traitsIfffffjLj3072ELj1ELj1ELj4ELj16ENS_18Kernel_traits_baseILj3072EfffffjLj128EEEEELb1ELb0ELb0ELb1EEEvNS_9FwdParamsE,@"STO_CUDA_ENTRY STV_DEFAULT"
_ZN10layer_norm13ln_fwd_kernelINS_13Kernel_traitsIfffffjLj3072ELj1ELj1ELj4ELj16ENS_18Kernel_traits_baseILj3072EfffffjLj128EEEEELb1ELb0ELb0ELb1EEEvNS_9FwdParamsE:
.text._ZN10layer_norm13ln_fwd_kernelINS_13Kernel_traitsIfffffjLj3072ELj1ELj1ELj4ELj16ENS_18Kernel_traits_baseILj3072EfffffjLj128EEEEELb1ELb0ELb0ELb1EEEvNS_9FwdParamsE:
        /* <DEDUP_REMOVED lines=36> */
[----:B------:R-:W-:Y:S01]  /*0240*/  PLOP3.LUT P3, PT, PT, PT, UP0, 0x80, 0x8 ;  /* 0x000000000008781c */ /* 0x000fe20003f6f008 */
[----:B-1----:R-:W-:Y:S01]  /*0250*/  IMAD R87, R87, UR18, R88 ;  /* 0x0000001257577c24 */ /* 0x002fe2000f8e0258 */
[----:B--2---:R-:W-:Y:S02]  /*0260*/  @P1 R2UR UR12, R2 ;  /* 0x00000000020c12ca */ /* 0x004fe400000e0000 */
[----:B0-----:R-:W-:Y:S02]  /*0270*/  @P1 IADD3 R76, P2, PT, R52, R59, RZ ;  /* 0x0000003b344c1210 */ /* 0x001fe40007f5e0ff */
[----:B------:R-:W-:Y:S02]  /*0280*/  @P1 R2UR UR13, R3 ;  /* 0x00000000030d12ca */ /* 0x000fe400000e0000 */
[----:B------:R-:W-:-:S07]  /*0290*/  @P1 IADD3.X R77, PT, PT, RZ, R53, RZ, P2, !PT ;  /* 0x00000035ff4d1210 */ /* 0x000fce00017fe4ff */
        /* <DEDUP_REMOVED lines=23> */
.L_x_18901:
[----:B------:R-:W-:Y:S05]  /*0410*/  @P3 EXIT ;  /* 0x000000000000394d */ /* 0x000fea0003800000 */
[----:B------:R-:W-:Y:S01]  /*0420*/  IMAD.HI.U32 R3, R87, -0x326172a9, RZ ;  /* 0xcd9e8d5757037827 */ /* 0x000fe200078e00ff */
[----:B------:R-:W-:Y:S01]  /*0430*/  SHF.R.U32.HI R86, RZ, 0x2, R77 ;  /* 0x00000002ff567819 */ /* 0x000fe2000001164d */
[----:B------:R-:W-:Y:S01]  /*0440*/  UIADD3 UR22, UPT, UPT, UR13, -0x4498517b, URZ ;  /* 0xbb67ae850d167890 */ /* 0x000fe2000fffe0ff */
[----:B------:R-:W-:Y:S01]  /*0450*/  LOP3.LUT R76, R76, 0x3, RZ, 0xc0, !PT ;  /* 0x000000034c4c7812 */ /* 0x000fe200078ec0ff */
[----:B------:R-:W-:Y:S01]  /*0460*/  IMAD.HI.U32 R0, R94, -0x2daee0ad, RZ ;  /* 0xd2511f535e007827 */ /* 0x000fe200078e00ff */
        /* <DEDUP_REMOVED lines=86> */
.L_x_19061:
        /* <DEDUP_REMOVED lines=13> */
[----:B-----5:R-:W5:Y:S01]  /*0aa0*/  LDG.E.128 R52, desc[UR10][R52.64] ;  /* 0x0000000a34347981 */ /* 0x020f62000c1e1d00 */
        /* <DEDUP_REMOVED lines=19> */
.L_x_20719:
[----:B------:R-:W-:Y:S05]  /*0be0*/  BRX R2 -0xbf0                                          (*"BRANCH_TARGETS .L_x_20720,.L_x_20721,.L_x_20722"*) ;  /* 0xfffffff402047949 */ /* 0x000fea000383ffff */
.L_x_20722:
[----:B------:R-:W-:Y:S01]  /*0bf0*/  VIADD R2, R76, 0x1 ;  /* 0x000000014c027836 */ /* 0x000fe20000000000 */
[----:B------:R-:W-:Y:S01]  /*0c00*/  MOV R64, R92 ;  /* 0x0000005c00407202 */ /* 0x000fe20000000f00 */
[----:B------:R-:W-:Y:S01]  /*0c10*/  IMAD.MOV.U32 R3, RZ, RZ, R84 ;  /* 0x000000ffff037224 */ /* 0x000fe200078e0054 */
[----:B------:R-:W-:Y:S06]  /*0c20*/  BRA `(.L_x_18903) ;  /* 0x0000000000e87947 */ /* 0x000fec0003800000 */
.L_x_20720:
[----:B------:R-:W-:Y:S02]  /*0c30*/  HFMA2 R2, -RZ, RZ, 0, 1.78813934326171875e-07 ;  /* 0x00000003ff027431 */ /* 0x000fe400000001ff */
[----:B------:R-:W-:Y:S02]  /*0c40*/  IMAD.MOV.U32 R64, RZ, RZ, R92 ;  /* 0x000000ffff407224 */ /* 0x000fe400078e005c */
[----:B------:R-:W-:Y:S01]  /*0c50*/  IMAD.MOV.U32 R3, RZ, RZ, R85 ;  /* 0x000000ffff037224 */ /* 0x000fe200078e0055 */
[----:B------:R-:W-:Y:S06]  /*0c60*/  BRA `(.L_x_18903) ;  /* 0x0000000000d87947 */ /* 0x000fec0003800000 */
.L_x_20721:
        /* <DEDUP_REMOVED lines=12> */
.L_x_18904:
        /* <DEDUP_REMOVED lines=42> */
.L_x_18903:
[----:B------:R-:W-:Y:S01]  /*0fd0*/  I2FP.F32.U32 R3, R3 ;  /* 0x0000000300037245 */ /* 0x000fe20000201000 */
[----:B-----5:R-:W-:Y:S01]  /*0fe0*/  FMUL.FTZ R52, R52, UR6 ;  /* 0x0000000634347c20 */ /* 0x020fe20008410000 */
[----:B------:R-:W-:Y:S01]  /*0ff0*/  ISETP.NE.AND P1, PT, R2, 0x1, PT ;  /* 0x000000010200780c */ /* 0x000fe20003f25270 */
[----:B------:R-:W-:Y:S01]  /*1000*/  UMOV UR5, UR9 ;  /* 0x0000000900057c82 */ /* 0x000fe20008000000 */
[----:B------:R-:W-:Y:S01]  /*1010*/  UMOV UR4, UR8 ;  /* 0x0000000800047c82 */ /* 0x000fe20008000000 */
        /* <DEDUP_REMOVED lines=17> */
.L_x_18906:
        /* <DEDUP_REMOVED lines=12> */
.L_x_18907:
        /* <DEDUP_REMOVED lines=42> */
[----:B------:R-:W-:-:S07]  /*1490*/  MOV R64, R60 ;  /* 0x0000003c00407202 */ /* 0x000fce0000000f00 */
.L_x_18905:
        /* <DEDUP_REMOVED lines=20> */
.L_x_18909:
        /* <DEDUP_REMOVED lines=12> */
.L_x_18910:
        /* <DEDUP_REMOVED lines=43> */
.L_x_18908:
[----:B------:R-:W-:Y:S01]  /*1950*/  I2FP.F32.U32 R3, R2 ;  /* 0x0000000200037245 */ /* 0x000fe20000201000 */
[----:B------:R-:W-:Y:S01]  /*1960*/  FMUL.FTZ R54, R54, UR6 ;  /* 0x0000000636367c20 */ /* 0x000fe20008410000 */
[----:B------:R-:W-:Y:S01]  /*1970*/  ISETP.NE.AND P3, PT, R57, 0x1, PT ;  /* 0x000000013900780c */ /* 0x000fe20003f65270 */
[----:B------:R-:W-:Y:S02]  /*1980*/  IMAD.MOV.U32 R67, RZ, RZ, 0x2 ;  /* 0x00000002ff437424 */ /* 0x000fe400078e00ff */
[----:B------:R-:W-:Y:S01]  /*1990*/  FFMA.FTZ R3, R3, R0, 1.1641532182693481445e-10 ;  /* 0x2f00000003037423 */ /* 0x000fe20000010000 */
[----:B------:R-:W-:Y:S01]  /*19a0*/  FMUL.FTZ R54, R54, UR5 ;  /* 0x0000000536367c20 */ /* 0x000fe20008410000 */
[----:B------:R-:W-:-:S03]  /*19b0*/  IMAD.MOV.U32 R2, RZ, RZ, R90 ;  /* 0x000000ffff027224 */ /* 0x000fc600078e005a */
        /* <DEDUP_REMOVED lines=13> */
.L_x_18912:
        /* <DEDUP_REMOVED lines=12> */
.L_x_18913:
        /* <DEDUP_REMOVED lines=43> */
.L_x_18911:
        /* <DEDUP_REMOVED lines=9> */
.L_x_18902:
        /* <DEDUP_REMOVED lines=15> */
.L_x_18916:
        /* <DEDUP_REMOVED lines=12> */
.L_x_18917:
        /* <DEDUP_REMOVED lines=42> */
.L_x_18915:
        /* <DEDUP_REMOVED lines=8> */
[----:B------:R-:W-:-:S04]  /*2360*/  IMAD.MOV.U32 R2, RZ, RZ, R90 ;  /* 0x000000ffff027224 */ /* 0x000fc800078e005a */
        /* <DEDUP_REMOVED lines=10> */
.L_x_18919:
        /* <DEDUP_REMOVED lines=12> */
.L_x_18920:
        /* <DEDUP_REMOVED lines=43> */
.L_x_18918:
        /* <DEDUP_REMOVED lines=17> */
.L_x_18922:
        /* <DEDUP_REMOVED lines=12> */
.L_x_18923:
        /* <DEDUP_REMOVED lines=43> */
.L_x_18921:
        /* <DEDUP_REMOVED lines=17> */
.L_x_18925:
        /* <DEDUP_REMOVED lines=12> */
.L_x_18926:
        /* <DEDUP_REMOVED lines=43> */
.L_x_18924:
        /* <DEDUP_REMOVED lines=10> */
.L_x_18914:
[----:B------:R-:W0:Y:S01]  /*3120*/  LDC.64 R2, c[0x0][0x3a8] ;  /* 0x0000ea00ff027b82 */ /* 0x000e220000000a00 */
[----:B------:R-:W-:Y:S01]  /*3130*/  SEL R56, RZ, 0x1000000, !P3 ;  /* 0x01000000ff387807 */ /* 0x000fe20005800000 */
[----:B------:R-:W-:Y:S01]  /*3140*/  VIADD R93, R91, 0x80 ;  /* 0x000000805b5d7836 */ /* 0x000fe20000000000 */
[----:B------:R-:W-:Y:S02]  /*3150*/  SEL R57, RZ, 0x10000, !P2 ;  /* 0x00010000ff397807 */ /* 0x000fe40005000000 */
[----:B------:R-:W-:Y:S01]  /*3160*/  SEL R58, RZ, 0x100, !P1 ;  /* 0x00000100ff3a7807 */ /* 0x000fe20004800000 */
[----:B------:R-:W-:Y:S02]  /*3170*/  IMAD.WIDE.U32 R60, R93, 0x10, R70 ;  /* 0x000000105d3c7825 */ /* 0x000fe400078e0046 */
[----:B------:R-:W1:Y:S01]  /*3180*/  LDC.64 R68, c[0x0][0x3b0] ;  /* 0x0000ec00ff447b82 */ /* 0x000e620000000a00 */
[----:B------:R-:W-:Y:S02]  /*3190*/  IADD3 R56, PT, PT, R58, R56, R57 ;  /* 0x000000383a387210 */ /* 0x000fe40007ffe039 */
[----:B------:R-:W-:-:S05]  /*31a0*/  SEL R57, RZ, 0x1, !P0 ;  /* 0x00000001ff397807 */ /* 0x000fca0004000000 */
[----:B------:R-:W-:Y:S02]  /*31b0*/  IMAD.IADD R65, R56, 0x1, R57 ;  /* 0x0000000138417824 */ /* 0x000fe400078e0239 */
        /* <DEDUP_REMOVED lines=24> */
.L_x_18929:
        /* <DEDUP_REMOVED lines=12> */
.L_x_18930:
        /* <DEDUP_REMOVED lines=42> */
.L_x_18928:
[----:B------:R-:W-:Y:S01]  /*36a0*/  I2FP.F32.U32 R67, R66 ;  /* 0x0000004200437245 */ /* 0x000fe20000201000 */
[----:B-----5:R-:W-:Y:S01]  /*36b0*/  FMUL.FTZ R60, R60, UR6 ;  /* 0x000000063c3c7c20 */ /* 0x020fe20008410000 */
[----:B------:R-:W-:Y:S01]  /*36c0*/  ISETP.NE.AND P1, PT, R65, 0x1, PT ;  /* 0x000000014100780c */ /* 0x000fe20003f25270 */
[----:B------:R-:W-:Y:S02]  /*36d0*/  IMAD.MOV.U32 R64, RZ, RZ, 0x2 ;  /* 0x00000002ff407424 */ /* 0x000fe400078e00ff */
[----:B------:R-:W-:Y:S01]  /*36e0*/  FFMA.FTZ R67, R67, R0, 1.1641532182693481445e-10 ;  /* 0x2f00000043437423 */ /* 0x000fe20000010000 */
[----:B------:R-:W-:-:S04]  /*36f0*/  FMUL.FTZ R60, R60, UR5 ;  /* 0x000000053c3c7c20 */ /* 0x000fc80008410000 */
        /* <DEDUP_REMOVED lines=14> */
.L_x_18932:
        /* <DEDUP_REMOVED lines=12> */
.L_x_18933:
        /* <DEDUP_REMOVED lines=43> */
.L_x_18931:
[----:B------:R-:W-:Y:S01]  /*3b50*/  I2FP.F32.U32 R65, R60 ;  /* 0x0000003c00417245 */ /* 0x000fe20000201000 */
[----:B------:R-:W-:Y:S01]  /*3b60*/  FMUL.FTZ R61, R61, UR6 ;  /* 0x000000063d3d7c20 */ /* 0x000fe20008410000 */
[----:B------:R-:W-:-:S03]  /*3b70*/  ISETP.NE.AND P2, PT, R64, 0x1, PT ;  /* 0x000000014000780c */ /* 0x000fc60003f45270 */
[----:B------:R-:W-:Y:S01]  /*3b80*/  FFMA.FTZ R65, R65, R0, 1.1641532182693481445e-10 ;  /* 0x2f00000041417423 */ /* 0x000fe20000010000 */
[----:B------:R-:W-:-:S04]  /*3b90*/  FMUL.FTZ R61, R61, UR5 ;  /* 0x000000053d3d7c20 */ /* 0x000fc80008410000 */
[----:B------:R-:W-:Y:S01]  /*3ba0*/  FSETP.GTU.FTZ.AND P1, PT, R65, UR4, PT ;  /* 0x0000000441007c0b */ /* 0x000fe2000bf3c000 */
[----:B------:R-:W-:-:S03]  /*3bb0*/  HFMA2 R65, -RZ, RZ, 0, 1.1920928955078125e-07 ;  /* 0x00000002ff417431 */ /* 0x000fc600000001ff */
        /* <DEDUP_REMOVED lines=13> */
.L_x_18935:
        /* <DEDUP_REMOVED lines=12> */
.L_x_18936:
        /* <DEDUP_REMOVED lines=43> */
.L_x_18934:
[----:B------:R-:W-:Y:S01]  /*4000*/  I2FP.F32.U32 R61, R60 ;  /* 0x0000003c003d7245 */ /* 0x000fe20000201000 */
[----:B------:R-:W-:Y:S01]  /*4010*/  FMUL.FTZ R62, R62, UR6 ;  /* 0x000000063e3e7c20 */ /* 0x000fe20008410000 */
[----:B------:R-:W-:Y:S01]  /*4020*/  ISETP.NE.AND P3, PT, R65, 0x1, PT ;  /* 0x000000014100780c */ /* 0x000fe20003f65270 */
[----:B------:R-:W-:Y:S01]  /*4030*/  IMAD.MOV.U32 R75, RZ, RZ, 0x2 ;  /* 0x00000002ff4b7424 */ /* 0x000fe200078e00ff */
[----:B------:R-:W-:Y:S01]  /*4040*/  MOV R60, R90 ;  /* 0x0000005a003c7202 */ /* 0x000fe20000000f00 */
[----:B------:R-:W-:Y:S01]  /*4050*/  FFMA.FTZ R61, R61, R0, 1.1641532182693481445e-10 ;  /* 0x2f0000003d3d7423 */ /* 0x000fe20000010000 */
[----:B------:R-:W-:-:S04]  /*4060*/  FMUL.FTZ R62, R62, UR5 ;  /* 0x000000053e3e7c20 */ /* 0x000fc80008410000 */
        /* <DEDUP_REMOVED lines=13> */
.L_x_18938:
        /* <DEDUP_REMOVED lines=12> */
.L_x_18939:
        /* <DEDUP_REMOVED lines=43> */
.L_x_18937:
        /* <DEDUP_REMOVED lines=9> */
.L_x_18927:
        /* <DEDUP_REMOVED lines=15> */
.L_x_18942:
        /* <DEDUP_REMOVED lines=12> */
.L_x_18943:
        /* <DEDUP_REMOVED lines=42> */
.L_x_18941:
[----:B------:R-:W-:Y:S01]  /*4990*/  ISETP.NE.AND P1, PT, R58, 0x1, PT ;  /* 0x000000013a00780c */ /* 0x000fe20003f25270 */
[----:B------:R-:W-:Y:S01]  /*49a0*/  IMAD.MOV.U32 R59, RZ, RZ, 0x2 ;  /* 0x00000002ff3b7424 */ /* 0x000fe200078e00ff */
[----:B------:R-:W-:Y:S01]  /*49b0*/  I2FP.F32.U32 R57, R56 ;  /* 0x0000003800397245 */ /* 0x000fe20000201000 */
[----:B-----5:R-:W-:-:S04]  /*49c0*/  FMUL.FTZ R56, R60, UR6 ;  /* 0x000000063c387c20 */ /* 0x020fc80008410000 */
[----:B------:R-:W-:Y:S01]  /*49d0*/  FFMA.FTZ R57, R57, R0, 1.1641532182693481445e-10 ;  /* 0x2f00000039397423 */ /* 0x000fe20000010000 */
[----:B------:R-:W-:-:S04]  /*49e0*/  FMUL.FTZ R56, R56, UR5 ;  /* 0x0000000538387c20 */ /* 0x000fc80008410000 */
[----:B------:R-:W-:Y:S02]  /*49f0*/  FSETP.LE.FTZ.AND P0, PT, R57, UR4, PT ;  /* 0x0000000439007c0b */ /* 0x000fe4000bf13000 */
        /* <DEDUP_REMOVED lines=10> */
.L_x_18945:
        /* <DEDUP_REMOVED lines=12> */
.L_x_18946:
        /* <DEDUP_REMOVED lines=43> */
.L_x_18944:
[----:B------:R-:W-:Y:S01]  /*4e10*/  I2FP.F32.U32 R57, R57 ;  /* 0x0000003900397245 */ /* 0x000fe20000201000 */
[----:B------:R-:W-:Y:S01]  /*4e20*/  IMAD.MOV.U32 R60, RZ, RZ, 0x2 ;  /* 0x00000002ff3c7424 */ /* 0x000fe200078e00ff */
[----:B------:R-:W-:Y:S01]  /*4e30*/  ISETP.NE.AND P2, PT, R59, 0x1, PT ;  /* 0x000000013b00780c */ /* 0x000fe20003f45270 */
        /* <DEDUP_REMOVED lines=14> */
.L_x_18948:
        /* <DEDUP_REMOVED lines=12> */
.L_x_18949:
        /* <DEDUP_REMOVED lines=43> */
.L_x_18947:
[----:B------:R-:W-:Y:S01]  /*5290*/  ISETP.NE.AND P3, PT, R60, 0x1, PT ;  /* 0x000000013c00780c */ /* 0x000fe20003f65270 */
[----:B------:R-:W-:Y:S01]  /*52a0*/  HFMA2 R75, -RZ, RZ, 0, 1.1920928955078125e-07 ;  /* 0x00000002ff4b7431 */ /* 0x000fe200000001ff */
[----:B------:R-:W-:Y:S01]  /*52b0*/  I2FP.F32.U32 R59, R58 ;  /* 0x0000003a003b7245 */ /* 0x000fe20000201000 */
[----:B------:R-:W-:-:S04]  /*52c0*/  FMUL.FTZ R58, R62, UR6 ;  /* 0x000000063e3a7c20 */ /* 0x000fc80008410000 */
[----:B------:R-:W-:Y:S01]  /*52d0*/  FFMA.FTZ R59, R59, R0, 1.1641532182693481445e-10 ;  /* 0x2f0000003b3b7423 */ /* 0x000fe20000010000 */
[----:B------:R-:W-:-:S04]  /*52e0*/  FMUL.FTZ R58, R58, UR5 ;  /* 0x000000053a3a7c20 */ /* 0x000fc80008410000 */
        /* <DEDUP_REMOVED lines=11> */
.L_x_18951:
        /* <DEDUP_REMOVED lines=12> */
.L_x_18952:
        /* <DEDUP_REMOVED lines=43> */
.L_x_18950:
        /* <DEDUP_REMOVED lines=10> */
.L_x_18940:
        /* <DEDUP_REMOVED lines=8> */
[----:B------:R0:W-:Y:S03]  /*5830*/  STG.E.128 desc[UR10][R64.64], R56 ;  /* 0x0000003840007986 */ /* 0x0001e6000c101d0a */
[----:B------:R-:W-:Y:S01]  /*5840*/  IADD3 R73, PT, PT, R60, R63, RZ ;  /* 0x0000003f3c497210 */ /* 0x000fe20007ffe0ff */
[----:B------:R-:W-:-:S04]  /*5850*/  IMAD.WIDE.U32 R60, R95, 0x10, R70 ;  /* 0x000000105f3c7825 */ /* 0x000fc800078e0046 */
        /* <DEDUP_REMOVED lines=21> */
.L_x_18955:
        /* <DEDUP_REMOVED lines=12> */
.L_x_18956:
        /* <DEDUP_REMOVED lines=42> */
.L_x_18954:
        /* <DEDUP_REMOVED lines=20> */
.L_x_18958:
        /* <DEDUP_REMOVED lines=12> */
.L_x_18959:
        /* <DEDUP_REMOVED lines=43> */
.L_x_18957:
[----:B------:R-:W-:Y:S01]  /*61c0*/  I2FP.F32.U32 R73, R64 ;  /* 0x0000004000497245 */ /* 0x000fe20000201000 */
[----:B------:R-:W-:Y:S01]  /*61d0*/  FMUL.FTZ R61, R61, UR6 ;  /* 0x000000063d3d7c20 */ /* 0x000fe20008410000 */
[----:B------:R-:W-:-:S03]  /*61e0*/  ISETP.NE.AND P2, PT, R72, 0x1, PT ;  /* 0x000000014800780c */ /* 0x000fc60003f45270 */
[----:B------:R-:W-:Y:S01]  /*61f0*/  FFMA.FTZ R73, R73, R0, 1.1641532182693481445e-10 ;  /* 0x2f00000049497423 */ /* 0x000fe20000010000 */
[----:B------:R-:W-:-:S04]  /*6200*/  FMUL.FTZ R61, R61, UR5 ;  /* 0x000000053d3d7c20 */ /* 0x000fc80008410000 */
[----:B------:R-:W-:Y:S01]  /*6210*/  FSETP.GTU.FTZ.AND P1, PT, R73, UR4, PT ;  /* 0x0000000449007c0b */ /* 0x000fe2000bf3c000 */
[----:B------:R-:W-:-:S03]  /*6220*/  IMAD.MOV.U32 R73, RZ, RZ, 0x2 ;  /* 0x00000002ff497424 */ /* 0x000fc600078e00ff */
        /* <DEDUP_REMOVED lines=13> */
.L_x_18961:
        /* <DEDUP_REMOVED lines=12> */
.L_x_18962:
        /* <DEDUP_REMOVED lines=43> */
.L_x_18960:
[----:B------:R-:W-:Y:S01]  /*6670*/  I2FP.F32.U32 R65, R64 ;  /* 0x0000004000417245 */ /* 0x000fe20000201000 */
[----:B------:R-:W-:Y:S01]  /*6680*/  FMUL.FTZ R62, R62, UR6 ;  /* 0x000000063e3e7c20 */ /* 0x000fe20008410000 */
[----:B------:R-:W-:Y:S01]  /*6690*/  ISETP.NE.AND P3, PT, R73, 0x1, PT ;  /* 0x000000014900780c */ /* 0x000fe20003f65270 */
[----:B------:R-:W-:Y:S02]  /*66a0*/  HFMA2 R79, -RZ, RZ, 0, 1.1920928955078125e-07 ;  /* 0x00000002ff4f7431 */ /* 0x000fe400000001ff */
[----:B------:R-:W-:Y:S02]  /*66b0*/  IMAD.MOV.U32 R64, RZ, RZ, R90 ;  /* 0x000000ffff407224 */ /* 0x000fe400078e005a */
        /* <DEDUP_REMOVED lines=15> */
.L_x_18964:
        /* <DEDUP_REMOVED lines=12> */
.L_x_18965:
        /* <DEDUP_REMOVED lines=43> */
.L_x_18963:
        /* <DEDUP_REMOVED lines=9> */
.L_x_18953:
        /* <DEDUP_REMOVED lines=15> */
.L_x_18968:
        /* <DEDUP_REMOVED lines=12> */
.L_x_18969:
        /* <DEDUP_REMOVED lines=42> */
.L_x_18967:
        /* <DEDUP_REMOVED lines=17> */
.L_x_18971:
        /* <DEDUP_REMOVED lines=12> */
.L_x_18972:
        /* <DEDUP_REMOVED lines=43> */
.L_x_18970:
        /* <DEDUP_REMOVED lines=17> */
.L_x_18974:
        /* <DEDUP_REMOVED lines=12> */
.L_x_18975:
        /* <DEDUP_REMOVED lines=43> */
.L_x_18973:
        /* <DEDUP_REMOVED lines=17> */
.L_x_18977:
        /* <DEDUP_REMOVED lines=12> */
.L_x_18978:
        /* <DEDUP_REMOVED lines=43> */
.L_x_18976:
        /* <DEDUP_REMOVED lines=10> */
.L_x_18966:
        /* <DEDUP_REMOVED lines=32> */
.L_x_18981:
        /* <DEDUP_REMOVED lines=12> */
.L_x_18982:
        /* <DEDUP_REMOVED lines=43> */
.L_x_18980:
[----:B------:R-:W-:Y:S01]  /*8390*/  I2FP.F32.U32 R79, R78 ;  /* 0x0000004e004f7245 */ /* 0x000fe20000201000 */
[----:B-----5:R-:W-:Y:S01]  /*83a0*/  FMUL.FTZ R64, R64, UR6 ;  /* 0x0000000640407c20 */ /* 0x020fe20008410000 */
[----:B------:R-:W-:Y:S02]  /*83b0*/  ISETP.NE.AND P1, PT, R77, 0x1, PT ;  /* 0x000000014d00780c */ /* 0x000fe40003f25270 */
[----:B------:R-:W-:Y:S01]  /*83c0*/  MOV R76, 0x2 ;  /* 0x00000002004c7802 */ /* 0x000fe20000000f00 */
        /* <DEDUP_REMOVED lines=16> */
.L_x_18984:
        /* <DEDUP_REMOVED lines=12> */
.L_x_18985:
        /* <DEDUP_REMOVED lines=43> */
.L_x_18983:
        /* <DEDUP_REMOVED lines=20> */
.L_x_18987:
        /* <DEDUP_REMOVED lines=12> */
.L_x_18988:
        /* <DEDUP_REMOVED lines=43> */
.L_x_18986:
        /* <DEDUP_REMOVED lines=20> */
.L_x_18990:
        /* <DEDUP_REMOVED lines=12> */
.L_x_18991:
        /* <DEDUP_REMOVED lines=43> */
.L_x_18989:
        /* <DEDUP_REMOVED lines=9> */
.L_x_18979:
        /* <DEDUP_REMOVED lines=15> */
.L_x_18994:
        /* <DEDUP_REMOVED lines=12> */
.L_x_18995:
        /* <DEDUP_REMOVED lines=42> */
.L_x_18993:
        /* <DEDUP_REMOVED lines=17> */
.L_x_18997:
        /* <DEDUP_REMOVED lines=12> */
.L_x_18998:
        /* <DEDUP_REMOVED lines=43> */
.L_x_18996:
        /* <DEDUP_REMOVED lines=17> */
.L_x_19000:
        /* <DEDUP_REMOVED lines=12> */
.L_x_19001:
        /* <DEDUP_REMOVED lines=43> */
.L_x_18999:
        /* <DEDUP_REMOVED lines=17> */
.L_x_19003:
        /* <DEDUP_REMOVED lines=12> */
.L_x_19004:
        /* <DEDUP_REMOVED lines=43> */
.L_x_19002:
        /* <DEDUP_REMOVED lines=10> */
.L_x_18992:
        /* <DEDUP_REMOVED lines=32> */
.L_x_19007:
        /* <DEDUP_REMOVED lines=12> */
.L_x_19008:
        /* <DEDUP_REMOVED lines=43> */
.L_x_19006:
        /* <DEDUP_REMOVED lines=20> */
.L_x_19010:
        /* <DEDUP_REMOVED lines=12> */
.L_x_19011:
        /* <DEDUP_REMOVED lines=43> */
.L_x_19009:
        /* <DEDUP_REMOVED lines=20> */
.L_x_19013:
        /* <DEDUP_REMOVED lines=12> */
.L_x_19014:
        /* <DEDUP_REMOVED lines=43> */
.L_x_19012:
        /* <DEDUP_REMOVED lines=20> */
.L_x_19016:
        /* <DEDUP_REMOVED lines=12> */
.L_x_19017:
        /* <DEDUP_REMOVED lines=43> */
.L_x_19015:
        /* <DEDUP_REMOVED lines=9> */
.L_x_19005:
        /* <DEDUP_REMOVED lines=15> */
.L_x_19020:
        /* <DEDUP_REMOVED lines=12> */
.L_x_19021:
        /* <DEDUP_REMOVED lines=43> */
.L_x_19019:
        /* <DEDUP_REMOVED lines=17> */
.L_x_19023:
        /* <DEDUP_REMOVED lines=12> */
.L_x_19024:
        /* <DEDUP_REMOVED lines=43> */
.L_x_19022:
        /* <DEDUP_REMOVED lines=17> */
.L_x_19026:
        /* <DEDUP_REMOVED lines=12> */
.L_x_19027:
        /* <DEDUP_REMOVED lines=43> */
.L_x_19025:
        /* <DEDUP_REMOVED lines=17> */
.L_x_19029:
        /* <DEDUP_REMOVED lines=12> */
.L_x_19030:
        /* <DEDUP_REMOVED lines=43> */
.L_x_19028:
        /* <DEDUP_REMOVED lines=10> */
.L_x_19018:
        /* <DEDUP_REMOVED lines=32> */
.L_x_19033:
        /* <DEDUP_REMOVED lines=12> */
.L_x_19034:
        /* <DEDUP_REMOVED lines=43> */
.L_x_19032:
[----:B------:R-:W-:Y:S01]  /*d0a0*/  I2FP.F32.U32 R71, R71 ;  /* 0x0000004700477245 */ /* 0x000fe20000201000 */
[----:B-----5:R-:W-:Y:S01]  /*d0b0*/  FMUL.FTZ R76, R76, UR6 ;  /* 0x000000064c4c7c20 */ /* 0x020fe20008410000 */
        /* <DEDUP_REMOVED lines=18> */
.L_x_19036:
        /* <DEDUP_REMOVED lines=12> */
.L_x_19037:
        /* <DEDUP_REMOVED lines=43> */
.L_x_19035:
[----:B------:R-:W-:Y:S01]  /*d550*/  I2FP.F32.U32 R71, R71 ;  /* 0x0000004700477245 */ /* 0x000fe20000201000 */
[----:B------:R-:W-:Y:S01]  /*d560*/  FMUL.FTZ R77, R77, UR6 ;  /* 0x000000064d4d7c20 */ /* 0x000fe20008410000 */
[----:B------:R-:W-:-:S03]  /*d570*/  ISETP.NE.AND P2, PT, R76, 0x1, PT ;  /* 0x000000014c00780c */ /* 0x000fc60003f45270 */
[----:B------:R-:W-:Y:S01]  /*d580*/  FFMA.FTZ R71, R71, R0, 1.1641532182693481445e-10 ;  /* 0x2f00000047477423 */ /* 0x000fe20000010000 */
[----:B------:R-:W-:-:S04]  /*d590*/  FMUL.FTZ R77, R77, UR5 ;  /* 0x000000054d4d7c20 */ /* 0x000fc80008410000 */
        /* <DEDUP_REMOVED lines=15> */
.L_x_19039:
        /* <DEDUP_REMOVED lines=12> */
.L_x_19040:
        /* <DEDUP_REMOVED lines=43> */
.L_x_19038:
        /* <DEDUP_REMOVED lines=20> */
.L_x_19042:
        /* <DEDUP_REMOVED lines=12> */
.L_x_19043:
        /* <DEDUP_REMOVED lines=43> */
.L_x_19041:
        /* <DEDUP_REMOVED lines=9> */
.L_x_19031:
        /* <DEDUP_REMOVED lines=15> */
.L_x_19046:
        /* <DEDUP_REMOVED lines=12> */
.L_x_19047:
        /* <DEDUP_REMOVED lines=43> */
.L_x_19045:
        /* <DEDUP_REMOVED lines=17> */
.L_x_19049:
        /* <DEDUP_REMOVED lines=12> */
.L_x_19050:
        /* <DEDUP_REMOVED lines=43> */
.L_x_19048:
        /* <DEDUP_REMOVED lines=17> */
.L_x_19052:
        /* <DEDUP_REMOVED lines=12> */
.L_x_19053:
        /* <DEDUP_REMOVED lines=43> */
.L_x_19051:
        /* <DEDUP_REMOVED lines=17> */
.L_x_19055:
        /* <DEDUP_REMOVED lines=12> */
.L_x_19056:
        /* <DEDUP_REMOVED lines=43> */
.L_x_19054:
        /* <DEDUP_REMOVED lines=10> */
.L_x_19044:
        /* <DEDUP_REMOVED lines=88> */
[----:B------:R-:W-:Y:S02]  /*f740*/  SEL R0, RZ, 0x1000000, !P3 ;  /* 0x01000000ff007807 */ /* 0x000fe40005800000 */
[----:B------:R-:W-:Y:S02]  /*f750*/  SEL R77, RZ, 0x100, !P1 ;  /* 0x00000100ff4d7807 */ /* 0x000fe40004800000 */
[----:B------:R-:W0:Y:S02]  /*f760*/  SHFL.BFLY PT, R71, R78, 0x1, 0x1f ;  /* 0x0c201f004e477f89 */ /* 0x000e2400000e0000 */
[----:B0-----:R-:W-:-:S05]  /*f770*/  FADD.FTZ R96, R78, R71 ;  /* 0x000000474e607221 */ /* 0x001fca0000010000 */
[----:B------:R-:W0:Y:S02]  /*f780*/  SHFL.BFLY PT, R71, R96, 0x2, 0x1f ;  /* 0x0c401f0060477f89 */ /* 0x000e2400000e0000 */
[----:B0-----:R-:W-:-:S05]  /*f790*/  FADD.FTZ R98, R96, R71 ;  /* 0x0000004760627221 */ /* 0x001fca0000010000 */
[----:B------:R-:W0:Y:S02]  /*f7a0*/  SHFL.BFLY PT, R71, R98, 0x4, 0x1f ;  /* 0x0c801f0062477f89 */ /* 0x000e2400000e0000 */
[----:B0-----:R-:W-:Y:S01]  /*f7b0*/  FADD.FTZ R100, R98, R71 ;  /* 0x0000004762647221 */ /* 0x001fe20000010000 */
[----:B------:R-:W-:-:S04]  /*f7c0*/  SEL R71, RZ, 0x10000, !P2 ;  /* 0x00010000ff477807 */ /* 0x000fc80005000000 */
[----:B------:R-:W0:Y:S01]  /*f7d0*/  SHFL.BFLY PT, R103, R100, 0x8, 0x1f ;  /* 0x0d001f0064677f89 */ /* 0x000e2200000e0000 */
[----:B------:R-:W-:-:S05]  /*f7e0*/  IADD3 R0, PT, PT, R77, R0, R71 ;  /* 0x000000004d007210 */ /* 0x000fca0007ffe047 */
[----:B------:R-:W-:Y:S01]  /*f7f0*/  IMAD.IADD R79, R0, 0x1, R79 ;  /* 0x00000001004f7824 */ /* 0x000fe200078e024f */
[----:B------:R-:W-:-:S04]  /*f800*/  LOP3.LUT P0, R0, R88, 0x1f, RZ, 0xc0, !PT ;  /* 0x0000001f58007812 */ /* 0x000fc8000780c0ff */
        /* <DEDUP_REMOVED lines=12> */
.L_x_19058:
[----:B------:R-:W-:Y:S05]  /*f8d0*/  BSYNC.RECONVERGENT B0 ;  /* 0x0000000000007941 */ /* 0x000fea0003800200 */
.L_x_19057:
        /* <DEDUP_REMOVED lines=8> */
[----:B------:R-:W-:-:S05]  /*f960*/  IMAD.SHL.U32 R0, R88, 0x8, RZ ;  /* 0x0000000858007824 */ /* 0x000fca00078e00ff */
[----:B------:R-:W-:Y:S01]  /*f970*/  LOP3.LUT R2, R0, 0xf8, RZ, 0xc0, !PT ;  /* 0x000000f800027812 */ /* 0x000fe200078ec0ff */
[----:B------:R-:W-:Y:S01]  /*f980*/  HFMA2 R0, -RZ, RZ, 0, 4.57763671875e-05 ;  /* 0x00000300ff007431 */ /* 0x000fe200000001ff */
[----:B0-----:R-:W-:-:S04]  /*f990*/  ULEA UR4, UR5, UR4, 0x18 ;  /* 0x0000000405047291 */ /* 0x001fc8000f8ec0ff */
[----:B------:R-:W-:-:S09]  /*f9a0*/  @UP2 UIADD3 UR4, UPT, UPT, UR4, 0x20, URZ ;  /* 0x0000002004042890 */ /* 0x000fd2000fffe0ff */
[----:B------:R-:W0:Y:S03]  /*f9b0*/  LDS.64 R2, [R2+UR4] ;  /* 0x0000000402027984 */ /* 0x000e260008000a00 */
.L_x_19060:
[----:B------:R-:W-:Y:S05]  /*f9c0*/  BSYNC.RECONVERGENT B0 ;  /* 0x0000000000007941 */ /* 0x000fea0003800200 */
.L_x_19059:
        /* <DEDUP_REMOVED lines=21> */
[----:B------:R-:W0:Y:S01]  /*fb20*/  LDC R79, c[0x0][0x448] ;  /* 0x00011200ff4f7b82 */ /* 0x000e220000000800 */
[-C--:B-1----:R-:W-:Y:S01]  /*fb30*/  IADD3 R70, PT, PT, R70, R103.reuse, RZ ;  /* 0x0000006746467210 */ /* 0x082fe20007ffe0ff */
[----:B------:R-:W1:Y:S01]  /*fb40*/  SHFL.DOWN PT, R69, R0, 0x1, 0x1f ;  /* 0x08201f0000457f89 */ /* 0x000e6200000e0000 */
[----:B------:R-:W-:Y:S02]  /*fb50*/  I2FP.F32.S32 R103, R103 ;  /* 0x0000006700677245 */ /* 0x000fe40000201400 */
[----:B------:R-:W-:Y:S01]  /*fb60*/  I2FP.F32.S32 R70, R70 ;  /* 0x0000004600467245 */ /* 0x000fe20000201400 */
[----:B------:R-:W2:Y:S05]  /*fb70*/  SHFL.DOWN PT, R2, R3, 0x1, 0x1f ;  /* 0x08201f0003027f89 */ /* 0x000eaa00000e0000 */
[----:B------:R-:W3:Y:S01]  /*fb80*/  MUFU.RCP R70, R70 ;  /* 0x0000004600467308 */ /* 0x000ee20000001000 */
[----:B-1----:R-:W-:Y:S01]  /*fb90*/  FADD.FTZ R68, R0, -R69 ;  /* 0x8000004500447221 */ /* 0x002fe20000010000 */
[----:B------:R-:W-:-:S03]  /*fba0*/  FMUL.FTZ R78, R69, R103 ;  /* 0x00000067454e7220 */ /* 0x000fc60000410000 */
[----:B------:R-:W-:Y:S01]  /*fbb0*/  FMUL.FTZ R68, R68, R68 ;  /* 0x0000004444447220 */ /* 0x000fe20000410000 */
[----:B------:R-:W-:Y:S01]  /*fbc0*/  FFMA.FTZ R69, R77, R0, R78 ;  /* 0x000000004d457223 */ /* 0x000fe2000001004e */
[----:B--2---:R-:W-:Y:S02]  /*fbd0*/  FADD.FTZ R71, R3, R2 ;  /* 0x0000000203477221 */ /* 0x004fe40000010000 */
[----:B------:R-:W-:Y:S01]  /*fbe0*/  FMUL.FTZ R68, R77, R68 ;  /* 0x000000444d447220 */ /* 0x000fe20000410000 */
[----:B---3--:R-:W-:Y:S01]  /*fbf0*/  FMUL.FTZ R69, R70, R69 ;  /* 0x0000004546457220 */ /* 0x008fe20000410000 */
[----:B------:R-:W1:Y:S02]  /*fc00*/  @!P0 LDC.64 R2, c[0x0][0x3c0] ;  /* 0x0000f000ff028b82 */ /* 0x000e640000000a00 */
[----:B------:R-:W-:-:S03]  /*fc10*/  FMUL.FTZ R68, R68, R103 ;  /* 0x0000006744447220 */ /* 0x000fc60000410000 */
[----:B------:R-:W2:Y:S01]  /*fc20*/  SHFL.IDX PT, R69, R69, RZ, 0x1f ;  /* 0x00001fff45457589 */ /* 0x000ea200000e0000 */
[----:B------:R-:W-:-:S05]  /*fc30*/  FFMA.FTZ R77, R70, R68, R71 ;  /* 0x00000044464d7223 */ /* 0x000fca0000010047 */
[----:B------:R-:W0:Y:S01]  /*fc40*/  SHFL.IDX PT, R96, R77, RZ, 0x1f ;  /* 0x00001fff4d607589 */ /* 0x000e2200000e0000 */
[C---:B--2---:R-:W-:Y:S01]  /*fc50*/  FSEL R71, R69.reuse, RZ, !P1 ;  /* 0x000000ff45477208 */ /* 0x044fe20004800000 */
[----:B------:R-:W-:-:S04]  /*fc60*/  FMUL.FTZ R78, R69, R69 ;  /* 0x00000045454e7220 */ /* 0x000fc80000410000 */
[C---:B------:R-:W-:Y:S01]  /*fc70*/  FADD.FTZ R68, -R71.reuse, R52 ;  /* 0x0000003447447221 */ /* 0x040fe20000010100 */
[C---:B------:R-:W-:Y:S01]  /*fc80*/  FADD.FTZ R0, -R71.reuse, R53 ;  /* 0x0000003547007221 */ /* 0x040fe20000010100 */
[C---:B------:R-:W-:Y:S01]  /*fc90*/  FADD.FTZ R70, -R71.reuse, R55 ;  /* 0x0000003747467221 */ /* 0x040fe20000010100 */
[----:B------:R-:W-:Y:S01]  /*fca0*/  FSEL R102, R78, RZ, P1 ;  /* 0x000000ff4e667208 */ /* 0x000fe20000800000 */
[C---:B------:R-:W-:Y:S01]  /*fcb0*/  FADD.FTZ R98, -R71.reuse, R57 ;  /* 0x0000003947627221 */ /* 0x040fe20000010100 */
[----:B0-----:R-:W-:Y:S01]  /*fcc0*/  FFMA.FTZ R55, R96, UR20, R79 ;  /* 0x0000001460377c23 */ /* 0x001fe2000801004f */
[----:B------:R-:W0:Y:S01]  /*fcd0*/  @!P0 LDC.64 R52, c[0x0][0x3c8] ;  /* 0x0000f200ff348b82 */ /* 0x000e220000000a00 */
[----:B------:R-:W-:Y:S02]  /*fce0*/  IMAD.U32 R57, RZ, RZ, UR18 ;  /* 0x00000012ff397e24 */ /* 0x000fe4000f8e00ff */
[----:B------:R-:W-:Y:S01]  /*fcf0*/  FADD.FTZ R100, -R71, R56 ;  /* 0x0000003847647221 */ /* 0x000fe20000010100 */
[----:B------:R-:W-:Y:S01]  /*fd00*/  FADD.FTZ R55, R55, R102 ;  /* 0x0000006637377221 */ /* 0x000fe20000010000 */
[----:B------:R-:W-:Y:S01]  /*fd10*/  FADD.FTZ R112, -R71, R61 ;  /* 0x0000003d47707221 */ /* 0x000fe20000010100 */
[----:B-1----:R-:W-:-:S04]  /*fd20*/  @!P0 IMAD.WIDE R2, R57, 0x4, R2 ;  /* 0x0000000439028825 */ /* 0x002fc800078e0202 */
[C---:B------:R-:W-:Y:S01]  /*fd30*/  FADD.FTZ R96, -R71.reuse, R59 ;  /* 0x0000003b47607221 */ /* 0x040fe20000010100 */
[----:B------:R-:W1:Y:S01]  /*fd40*/  MUFU.RSQ R61, R55 ;  /* 0x00000037003d7308 */ /* 0x000e620000001400 */
[----:B------:R-:W2:Y:S01]  /*fd50*/  LDC.64 R56, c[0x0][0x428] ;  /* 0x00010a00ff387b82 */ /* 0x000ea20000000a00 */
        /* <DEDUP_REMOVED lines=20> */
[C---:B------:R-:W-:Y:S01]  /*fea0*/  FADD.FTZ R74, -R71.reuse, R74 ;  /* 0x0000004a474a7221 */ /* 0x040fe20000010100 */
[C---:B------:R-:W-:Y:S01]  /*feb0*/  FADD.FTZ R124, -R71.reuse, R81 ;  /* 0x00000051477c7221 */ /* 0x040fe20000010100 */
[----:B------:R-:W-:Y:S01]  /*fec0*/  FADD.FTZ R73, -R71, R83 ;  /* 0x0000005347497221 */ /* 0x000fe20000010100 */
[C---:B------:R-:W-:Y:S01]  /*fed0*/  FMUL.FTZ R63, R61.reuse, R100 ;  /* 0x000000643d3f7220 */ /* 0x040fe20000410000 */
[C---:B------:R-:W-:Y:S01]  /*fee0*/  FMUL.FTZ R100, R61.reuse, R66 ;  /* 0x000000423d647220 */ /* 0x040fe20000410000 */
[----:B------:R-:W-:Y:S01]  /*fef0*/  FMUL.FTZ R71, R61, R67 ;  /* 0x000000433d477220 */ /* 0x000fe20000410000 */
[----:B------:R-:W-:Y:S01]  /*ff00*/  FFMA.FTZ R52, R53, R48, R24 ;  /* 0x0000003035347223 */ /* 0x000fe20000010018 */
[----:B------:R-:W-:Y:S01]  /*ff10*/  FFMA.FTZ R54, R55, R50, R26 ;  /* 0x0000003237367223 */ /* 0x000fe2000001001a */
[----:B------:R0:W-:Y:S01]  /*ff20*/  @!P0 STG.E desc[UR10][R2.64], R69 ;  /* 0x0000004502008986 */ /* 0x0001e2000c10190a */
[C---:B------:R-:W-:Y:S01]  /*ff30*/  FMUL.FTZ R60, R61.reuse, R98 ;  /* 0x000000623d3c7220 */ /* 0x040fe20000410000 */
[C---:B------:R-:W-:Y:S01]  /*ff40*/  FMUL.FTZ R65, R61.reuse, R78 ;  /* 0x0000004e3d417220 */ /* 0x040fe20000410000 */
[----:B------:R-:W-:Y:S01]  /*ff50*/  FMUL.FTZ R62, R61, R96 ;  /* 0x000000603d3e7220 */ /* 0x000fe20000410000 */
[----:B--2---:R-:W-:-:S04]  /*ff60*/  IMAD.WIDE.U32 R66, R91, 0x10, R56 ;  /* 0x000000105b427825 */ /* 0x004fc800078e0038 */
        /* <DEDUP_REMOVED lines=17> */
[----:B------:R-:W-:Y:S01]  /*10080*/  FMUL.FTZ R109, R61, R122 ;  /* 0x0000007a3d6d7220 */ /* 0x000fe20000410000 */
[----:B------:R-:W-:Y:S01]  /*10090*/  UIADD3 UR18, UPT, UPT, UR18, UR16, URZ ;  /* 0x0000001012127290 */ /* 0x000fe2000fffe0ff */
[----:B------:R1:W-:Y:S01]  /*100a0*/  STG.E.128 desc[UR10][R66.64], R52 ;  /* 0x0000003442007986 */ /* 0x0003e2000c101d0a */
[--C-:B------:R-:W-:Y:S02]  /*100b0*/  IMAD.WIDE.U32 R72, R95, 0x10, R56.reuse ;  /* 0x000000105f487825 */ /* 0x100fe400078e0038 */
[----:B------:R-:W-:Y:S02]  /*100c0*/  UISETP.GE.AND UP1, UPT, UR18, UR17, UPT ;  /* 0x000000111200728c */ /* 0x000fe4000bf26270 */
[----:B------:R-:W-:-:S04]  /*100d0*/  IMAD.WIDE.U32 R74, R97, 0x10, R56 ;  /* 0x00000010614a7825 */ /* 0x000fc800078e0038 */
[----:B0-----:R-:W-:Y:S01]  /*100e0*/  FFMA.FTZ R58, R65, R46, R22 ;  /* 0x0000002e413a7223 */ /* 0x001fe20000010016 */
        /* <DEDUP_REMOVED lines=28> */
.L_x_19062:
        /* <DEDUP_REMOVED lines=13> */
.L_x_20884:


//--------------------- .text._ZN10layer_norm13ln_fwd_kernelINS_13Kernel_traitsIfffffjLj3072ELj1ELj1ELj4ELj16ENS_18Kernel_traits_baseILj3072EfffffjLj128EEEEELb1ELb0ELb1ELb0EEEvNS_9FwdParamsE --------------------------
	.section	.text._ZN10layer_norm13ln_fwd_kernelINS_13Kernel_traitsIfffffjLj3072ELj1ELj1ELj4ELj16ENS_18Kernel_traits_baseILj3072EfffffjLj128EEEEELb1ELb0ELb1ELb0EEEvNS_9FwdParamsE,"ax",@progbits
	.align	128
        .global         _ZN10layer_norm13ln_fwd_kernelINS_13Kernel_traitsIfffffjLj3072ELj1ELj1ELj4ELj16ENS_18Kernel_traits_baseILj3072EfffffjLj128EEEEELb1ELb0ELb1ELb0EEEvNS_9FwdParamsE
        .type           _ZN10layer_norm13ln_fwd_kernelINS_13Kernel_traitsIfffffjLj3072ELj1ELj1ELj4ELj16ENS_18Kernel_traits_baseILj3072EfffffjLj128EEEEELb1ELb0ELb1ELb0EEEvNS_9FwdParamsE,@function
        .size           _ZN10layer_norm13ln_fwd_kernelINS_13Kernel_traitsIfffffjLj3072ELj1ELj1ELj4ELj16ENS_18Kernel_traits_baseILj3072EfffffjLj128EEEEELb1ELb0ELb1ELb0EEEvNS_9FwdParamsE,(.L_x_20885 - _ZN10layer_norm13ln_fwd_kernelINS_13Kernel_traitsIfffffjLj3072ELj1ELj1ELj4ELj16ENS_18Kernel_traits_baseILj3072EfffffjLj128EEEEELb1ELb0ELb1ELb0EEEvNS_9FwdParamsE)
        .other          _ZN10layer_norm13ln_fwd_kernelINS_13Kernel_traitsIfffffjLj3072ELj1ELj1ELj4ELj16ENS_18Kernel_traits_baseILj3072EfffffjLj128EEEEELb1ELb0ELb1ELb0EEEvNS_9FwdParamsE,@"STO_CUDA_ENTRY STV_DEFAULT"
_ZN10layer_norm13ln_fwd_kernelINS_13Kernel_traitsIfffffjLj3072ELj1ELj1ELj4ELj16ENS_18Kernel_traits_baseILj3072EfffffjLj128EEEEELb1ELb0ELb1ELb0EEEvNS_9FwdParamsE:
.text._ZN10layer_norm13ln_fwd_kernelINS_13Kernel_traitsIfffffjLj3072ELj1ELj1ELj4ELj16ENS_18Kernel_traits_baseILj3072EfffffjLj128EEEEELb1ELb0ELb1ELb0EEEvNS_9FwdParamsE:
        /* <DEDUP_REMOVED lines=28> */
[----:B------:R-:W-:Y:S02]  /*01c0*/  LEA.HI R3, R3, R6, RZ, 0x2 ;  /* 0x0000000603037211 */ /* 0x000fe400078f10ff */
[----:B------:R-:W-:Y:S01]  /*01d0*/  LOP3.LUT R4, R7, 0x1f, RZ, 0xc0, !PT ;  /* 0x0000001f07047812 */ /* 0x000fe200078ec0ff */
[----:B------:R-:W-:Y:S01]  /*01e0*/  @P0 IMAD.X R9, RZ, RZ, R5, P1 ;  /* 0x000000ffff090224 */ /* 0x000fe200008e0605 */
[----:B------:R-:W-:Y:S01]  /*01f0*/  LOP3.LUT R5, R2, 0x1f, R7, 0xf8, !PT ;  /* 0x0000001f02057812 */ /* 0x000fe200078ef807 */
[----:B------:R-:W-:Y:S01]  /*0200*/  UIADD3 UR26, UPT, UPT, UR14, -0x61c88647, URZ ;  /* 0x9e3779b90e1a7890 */ /* 0x000fe2000fffe0ff */
[----:B------:R-:W-:Y:S01]  /*0210*/  SHF.R.S32.HI R3, RZ, 0x2, R3 ;  /* 0x00000002ff037819 */ /* 0x000fe20000011403 */
[----:B------:R-:W-:Y:S01]  /*0220*/  UIADD3 UR27, UPT, UPT, UR15, -0x4498517b, URZ ;  /* 0xbb67ae850f1b7890 */ /* 0x000fe2000fffe0ff */
[----:B------:R-:W-:Y:S01]  /*0230*/  LOP3.LUT R6, R5, 0x7f, RZ, 0x3c, !PT ;  /* 0x0000007f05067812 */ /* 0x000fe200078e3cff */
[----:B------:R-:W-:Y:S01]  /*0240*/  UIADD3 UR28, UPT, UPT, UR14, 0x3c6ef372, URZ ;  /* 0x3c6ef3720e1c7890 */ /* 0x000fe2000fffe0ff */
[--C-:B------:R-:W-:Y:S01]  /*0250*/  SHF.R.U64 R95, R0, 0x2, R9.reuse ;  /* 0x00000002005f7819 */ /* 0x100fe20000001209 */
[----:B------:R-:W-:Y:S01]  /*0260*/  UIADD3 UR29, UPT, UPT, UR15, 0x76cf5d0a, URZ ;  /* 0x76cf5d0a0f1d7890 */ /* 0x000fe2000fffe0ff */
[----:B------:R-:W-:Y:S01]  /*0270*/  IADD3 R11, PT, PT, R3, R6, RZ ;  /* 0x00000006030b7210 */ /* 0x000fe20007ffe0ff */
        /* <DEDUP_REMOVED lines=65> */
.L_x_19064:
        /* <DEDUP_REMOVED lines=12> */
[----:B------:R-:W5:Y:S02]  /*0750*/  @P0 LDG.E.128 R12, desc[UR12][R8.64] ;  /* 0x0000000c080c0981 */ /* 0x000f64000c1e1d00 */
[----:B------:R-:W0:Y:S01]  /*0760*/  @P4 LDC.64 R26, c[0x0][0x3d0] ;  /* 0x0000f400ff1a4b82 */ /* 0x000e220000000a00 */
[----:B-1----:R-:W-:-:S04]  /*0770*/  @P1 IMAD.WIDE.U32 R16, R5, 0x10, R16 ;  /* 0x0000001005101825 */ /* 0x002fc800078e0010 */
[----:B------:R-:W-:Y:S01]  /*0780*/  @P1 VIADD R5, R5, 0x80 ;  /* 0x0000008005051836 */ /* 0x000fe20000000000 */
[----:B------:R-:W5:Y:S02]  /*0790*/  @P1 LDG.E.128 R20, desc[UR12][R16.64] ;  /* 0x0000000c10141981 */ /* 0x000f64000c1e1d00 */
[----:B------:R-:W1:Y:S01]  /*07a0*/  @P5 LDC.64 R6, c[0x0][0x3d0] ;  /* 0x0000f400ff065b82 */ /* 0x000e620000000a00 */
[C---:B--2---:R-:W-:Y:S01]  /*07b0*/  @P2 IMAD.WIDE.U32 R18, R5.reuse, 0x10, R18 ;  /* 0x0000001005122825 */ /* 0x044fe200078e0012 */
[----:B------:R-:W-:Y:S02]  /*07c0*/  @P2 IADD3 R5, PT, PT, R5, 0x80, RZ ;  /* 0x0000008005052810 */ /* 0x000fe40007ffe0ff */
[----:B------:R-:W-:Y:S02]  /*07d0*/  CS2R R50, SRZ ;  /* 0x0000000000327805 */ /* 0x000fe4000001ff00 */
[----:B------:R-:W-:Y:S02]  /*07e0*/  CS2R R48, SRZ ;  /* 0x0000000000307805 */ /* 0x000fe4000001ff00 */
[----:B------:R-:W-:Y:S01]  /*07f0*/  CS2R R42, SRZ ;  /* 0x00000000002a7805 */ /* 0x000fe2000001ff00 */
[----:B------:R-:W5:Y:S01]  /*0800*/  @P2 LDG.E.128 R28, desc[UR12][R18.64] ;  /* 0x0000000c121c2981 */ /* 0x000f62000c1e1d00 */
[----:B---3--:R-:W-:-:S04]  /*0810*/  @P3 IMAD.WIDE.U32 R24, R5, 0x10, R24 ;  /* 0x0000001005183825 */ /* 0x008fc800078e0018 */
[----:B------:R-:W-:Y:S01]  /*0820*/  @P3 VIADD R5, R5, 0x80 ;  /* 0x0000008005053836 */ /* 0x000fe20000000000 */
[----:B------:R-:W5:Y:S03]  /*0830*/  @P3 LDG.E.128 R36, desc[UR12][R24.64] ;  /* 0x0000000c18243981 */ /* 0x000f66000c1e1d00 */
[----:B0-----:R-:W-:-:S04]  /*0840*/  @P4 IMAD.WIDE.U32 R26, R5, 0x10, R26 ;  /* 0x00000010051a4825 */ /* 0x001fc800078e001a */
[----:B------:R-:W-:Y:S01]  /*0850*/  @P4 VIADD R5, R5, 0x80 ;  /* 0x0000008005054836 */ /* 0x000fe20000000000 */
[----:B------:R0:W5:Y:S03]  /*0860*/  @P4 LDG.E.128 R44, desc[UR12][R26.64] ;  /* 0x0000000c1a2c4981 */ /* 0x000166000c1e1d00 */
[----:B-1----:R-:W-:-:S05]  /*0870*/  @P5 IMAD.WIDE.U32 R6, R5, 0x10, R6 ;  /* 0x0000001005065825 */ /* 0x002fca00078e0006 */
[----:B------:R1:W5:Y:S01]  /*0880*/  @P5 LDG.E.128 R52, desc[UR12][R6.64] ;  /* 0x0000000c06345981 */ /* 0x000362000c1e1d00 */
[----:B------:R-:W-:Y:S02]  /*0890*/  CS2R R40, SRZ ;  /* 0x0000000000287805 */ /* 0x000fe4000001ff00 */
[----:B------:R-:W-:Y:S02]  /*08a0*/  CS2R R34, SRZ ;  /* 0x0000000000227805 */ /* 0x000fe4000001ff00 */
[----:B------:R-:W-:Y:S02]  /*08b0*/  CS2R R32, SRZ ;  /* 0x0000000000207805 */ /* 0x000fe4000001ff00 */
[----:B0-----:R-:W-:Y:S02]  /*08c0*/  CS2R R26, SRZ ;  /* 0x00000000001a7805 */ /* 0x001fe4000001ff00 */
[----:B------:R-:W-:Y:S02]  /*08d0*/  CS2R R24, SRZ ;  /* 0x0000000000187805 */ /* 0x000fe4000001ff00 */
[----:B------:R-:W-:-:S02]  /*08e0*/  CS2R R18, SRZ ;  /* 0x0000000000127805 */ /* 0x000fc4000001ff00 */
[----:B------:R-:W-:Y:S02]  /*08f0*/  CS2R R16, SRZ ;  /* 0x0000000000107805 */ /* 0x000fe4000001ff00 */
[----:B------:R-:W-:Y:S02]  /*0900*/  @P5 CS2R R58, SRZ ;  /* 0x00000000003a5805 */ /* 0x000fe4000001ff00 */
[----:B-1----:R-:W-:-:S07]  /*0910*/  @P5 CS2R R56, SRZ ;  /* 0x0000000000385805 */ /* 0x002fce000001ff00 */
.L_x_19065:
[----:B------:R-:W-:Y:S05]  /*0920*/  BSYNC.RECONVERGENT B0 ;  /* 0x0000000000007941 */ /* 0x000fea0003800200 */
.L_x_19063:
[----:B------:R-:W0:Y:S02]  /*0930*/  LDCU UR4, c[0x0][0x384] ;  /* 0x00007080ff0477ac */ /* 0x000e240008000800 */
[----:B0-----:R-:W-:-:S06]  /*0940*/  UISETP.GE.AND UP0, UPT, UR22, UR4, UPT ;  /* 0x000000041600728c */ /* 0x001fcc000bf06270 */
[----:B------:R-:W-:-:S13]  /*0950*/  PLOP3.LUT P0, PT, PT, PT, UP0, 0x80, 0x8 ;  /* 0x000000000008781c */ /* 0x000fda0003f0f008 */
[----:B------:R-:W-:Y:S05]  /*0960*/  @P0 EXIT ;  /* 0x000000000000094d */ /* 0x000fea0003800000 */
[----:B------:R-:W-:Y:S01]  /*0970*/  IMAD.HI.U32 R5, R96, -0x326172a9, RZ ;  /* 0xcd9e8d5760057827 */ /* 0x000fe200078e00ff */
[C---:B------:R-:W-:Y:S01]  /*0980*/  LOP3.LUT R63, R3.reuse, 0x7f, RZ, 0xc0, !PT ;  /* 0x0000007f033f7812 */ /* 0x040fe200078ec0ff */
[----:B------:R-:W0:Y:S01]  /*0990*/  LDCU UR23, c[0x0][0x404] ;  /* 0x00008080ff1777ac */ /* 0x000e220008000800 */
[----:B------:R-:W-:Y:S01]  /*09a0*/  LOP3.LUT R3, R3, 0xffffff80, RZ, 0xc0, !PT ;  /* 0xffffff8003037812 */ /* 0x000fe200078ec0ff */
[----:B------:R-:W-:Y:S01]  /*09b0*/  IMAD.HI.U32 R6, R95, -0x2daee0ad, RZ ;  /* 0xd2511f535f067827 */ /* 0x000fe200078e00ff */
[----:B------:R-:W-:Y:S01]  /*09c0*/  LOP3.LUT R5, R94, UR14, R5, 0x96, !PT ;  /* 0x0000000e5e057c12 */ /* 0x000fe2000f8e9605 */
[----:B------:R-:W1:Y:S01]  /*09d0*/  LDCU UR45, c[0x0][0x388] ;  /* 0x00007100ff2d77ac */ /* 0x000e620008000800 */
[----:B------:R-:W-:Y:S01]  /*09e0*/  VIADDMNMX R2, R63, -R2, RZ, !PT ;  /* 0x800000023f027246 */ /* 0x000fe200078001ff */
[----:B------:R-:W-:Y:S01]  /*09f0*/  IMAD R10, R95, -0x2daee0ad, RZ ;  /* 0xd2511f535f0a7824 */ /* 0x000fe200078e02ff */
[----:B------:R-:W-:Y:S01]  /*0a00*/  LOP3.LUT R6, R6, UR15, RZ, 0x3c, !PT ;  /* 0x0000000f06067c12 */ /* 0x000fe2000f8e3cff */
[----:B------:R-:W-:Y:S01]  /*0a10*/  IMAD.HI.U32 R9, R5, -0x2daee0ad, RZ ;  /* 0xd2511f5305097827 */ /* 0x000fe200078e00ff */
[----:B------:R-:W-:Y:S01]  /*0a20*/  VIMNMX R2, PT, PT, R2, 0x20, PT ;  /* 0x0000002002027848 */ /* 0x000fe20003fe0100 */
[----:B------:R-:W2:Y:S02]  /*0a30*/  LDCU.U8 UR24, c[0x0][0x410] ;  /* 0x00008200ff1877ac */ /* 0x000ea40008000000 */
[----:B------:R-:W-:Y:S01]  /*0a40*/  IMAD R8, R96, -0x326172a9, RZ ;  /* 0xcd9e8d5760087824 */ /* 0x000fe200078e02ff */
[----:B------:R-:W-:Y:S01]  /*0a50*/  LOP3.LUT R9, R10, UR27, R9, 0x96, !PT ;  /* 0x0000001b0a097c12 */ /* 0x000fe2000f8e9609 */
[----:B------:R-:W-:Y:S01]  /*0a60*/  IMAD.HI.U32 R7, R6, -0x326172a9, RZ ;  /* 0xcd9e8d5706077827 */ /* 0x000fe200078e00ff */
[----:B------:R-:W-:Y:S01]  /*0a70*/  LEA R2, R2, R3, 0x2 ;  /* 0x0000000302027211 */ /* 0x000fe200078e10ff */
[----:B------:R-:W3:Y:S02]  /*0a80*/  LDCU UR25, c[0x0][0x400] ;  /* 0x00008000ff1977ac */ /* 0x000ee40008000800 */
[----:B------:R-:W-:Y:S01]  /*0a90*/  IMAD R61, R6, -0x326172a9, RZ ;  /* 0xcd9e8d57063d7824 */ /* 0x000fe200078e02ff */
[----:B------:R-:W-:Y:S01]  /*0aa0*/  LOP3.LUT R7, R8, UR26, R7, 0x96, !PT ;  /* 0x0000001a08077c12 */ /* 0x000fe2000f8e9607 */
[----:B------:R-:W-:Y:S01]  /*0ab0*/  IMAD.HI.U32 R6, R9, -0x326172a9, RZ ;  /* 0xcd9e8d5709067827 */ /* 0x000fe200078e00ff */
[----:B------:R-:W-:Y:S01]  /*0ac0*/  I2FP.F32.U32 R2, R2 ;  /* 0x0000000200027245 */ /* 0x000fe20000201000 */
[----:B------:R-:W4:Y:S02]  /*0ad0*/  LDCU.64 UR16, c[0x0][0x408] ;  /* 0x00008100ff1077ac */ /* 0x000f240008000a00 */
[----:B------:R-:W-:Y:S01]  /*0ae0*/  IMAD R8, R5, -0x2daee0ad, RZ ;  /* 0xd2511f5305087824 */ /* 0x000fe200078e02ff */
[----:B------:R-:W-:Y:S01]  /*0af0*/  LOP3.LUT R6, R61, UR28, R6, 0x96, !PT ;  /* 0x0000001c3d067c12 */ /* 0x000fe2000f8e9606 */
[C---:B------:R-:W-:Y:S01]  /*0b00*/  IMAD.HI.U32 R5, R7.reuse, -0x2daee0ad, RZ ;  /* 0xd2511f5307057827 */ /* 0x040fe200078e00ff */
[----:B------:R0:W0:Y:S01]  /*0b10*/  MUFU.RCP R93, R2 ;  /* 0x00000002005d7308 */ /* 0x0000220000001000 */
[----:B------:R-:W0:Y:S02]  /*0b20*/  LDCU.64 UR18, c[0x0][0x3a0] ;  /* 0x00007400ff1277ac */ /* 0x000e240008000a00 */
        /* <DEDUP_REMOVED lines=39> */
[----:B------:R-:W-:Y:S01]  /*0da0*/  IMAD R4, R4, -0x20, R63 ;  /* 0xffffffe004047824 */ /* 0x000fe200078e023f */
[----:B------:R-:W-:Y:S01]  /*0db0*/  LOP3.LUT R6, R61, UR41, R6, 0x96, !PT ;  /* 0x000000293d067c12 */ /* 0x000fe2000f8e9606 */
[----:B------:R-:W-:Y:S02]  /*0dc0*/  IMAD R60, R9, -0x326172a9, RZ ;  /* 0xcd9e8d57093c7824 */ /* 0x000fe400078e02ff */
[----:B------:R-:W-:Y:S01]  /*0dd0*/  IMAD R7, R7, -0x2daee0ad, RZ ;  /* 0xd2511f5307077824 */ /* 0x000fe200078e02ff */
[----:B------:R-:W-:Y:S01]  /*0de0*/  VIMNMX R4, PT, PT, RZ, R4, !PT ;  /* 0x00000004ff047248 */ /* 0x000fe20007fe0100 */
[----:B------:R-:W-:-:S03]  /*0df0*/  IMAD.HI.U32 R10, R8, -0x2daee0ad, RZ ;  /* 0xd2511f53080a7827 */ /* 0x000fc600078e00ff */
[----:B------:R-:W-:Y:S01]  /*0e00*/  VIMNMX R4, PT, PT, R4, 0x20, PT ;  /* 0x0000002004047848 */ /* 0x000fe20003fe0100 */
[----:B------:R-:W-:Y:S01]  /*0e10*/  IMAD.HI.U32 R9, R6, -0x326172a9, RZ ;  /* 0xcd9e8d5706097827 */ /* 0x000fe200078e00ff */
[----:B------:R-:W-:Y:S02]  /*0e20*/  LOP3.LUT R10, R7, UR43, R10, 0x96, !PT ;  /* 0x0000002b070a7c12 */ /* 0x000fe4000f8e960a */
[----:B------:R-:W-:Y:S01]  /*0e30*/  LOP3.LUT R7, R0, 0x3, RZ, 0xc0, !PT ;  /* 0x0000000300077812 */ /* 0x000fe200078ec0ff */
[----:B------:R-:W-:Y:S01]  /*0e40*/  IMAD R92, R4, 0x4, R3 ;  /* 0x00000004045c7824 */ /* 0x000fe200078e0203 */
[----:B------:R-:W-:Y:S01]  /*0e50*/  LOP3.LUT R9, R60, UR42, R9, 0x96, !PT ;  /* 0x0000002a3c097c12 */ /* 0x000fe2000f8e9609 */
[----:B------:R-:W-:Y:S02]  /*0e60*/  IMAD.MOV.U32 R5, RZ, RZ, RZ ;  /* 0x000000ffff057224 */ /* 0x000fe400078e00ff */
[----:B------:R-:W-:Y:S02]  /*0e70*/  IMAD R8, R8, -0x2daee0ad, RZ ;  /* 0xd2511f5308087824 */ /* 0x000fe400078e02ff */
[----:B01234-:R-:W-:-:S07]  /*0e80*/  IMAD R6, R6, -0x326172a9, RZ ;  /* 0xcd9e8d5706067824 */ /* 0x01ffce00078e02ff */
.L_x_19393:
[----:B------:R-:W-:-:S06]  /*0e90*/  UIMAD.WIDE UR4, UR22, 0x4, UR8 ;  /* 0x00000004160478a5 */ /* 0x000fcc000f8e0208 */
[----:B01234-:R-:W-:Y:S01]  /*0ea0*/  MOV R90, UR4 ;  /* 0x00000004005a7c02 */ /* 0x01ffe20008000f00 */
        /* <DEDUP_REMOVED lines=10> */
[----:B--2---:R-:W-:Y:S01]  /*0f50*/  R2UR UR44, R90 ;  /* 0x000000005a2c72ca */ /* 0x004fe200000e0000 */
[----:B------:R-:W-:-:S12]  /*0f60*/  IMAD.MOV.U32 R90, RZ, RZ, RZ ;  /* 0x000000ffff5a7224 */ /* 0x000fd800078e00ff */
        /* <DEDUP_REMOVED lines=20> */
.L_x_19068:
[----:B------:R-:W-:Y:S05]  /*10b0*/  BRA.U !UP0, `(.L_x_19069) ;  /* 0x00000015086c7547 */ /* 0x000fea000b800000 */
[----:B------:R-:W0:Y:S02]  /*10c0*/  LDC.64 R66, c[0x0][0x3a0] ;  /* 0x0000e800ff427b82 */ /* 0x000e240000000a00 */
[----:B0-----:R-:W-:-:S06]  /*10d0*/  IMAD.WIDE.U32 R66, R88, 0x10, R66 ;  /* 0x0000001058427825 */ /* 0x001fcc00078e0042 */
[----:B------:R-:W5:Y:S01]  /*10e0*/  LDG.E.128 R64, desc[UR12][R66.64] ;  /* 0x0000000c42407981 */ /* 0x000f62000c1e1d00 */
[----:B------:R-:W-:-:S13]  /*10f0*/  ISETP.LT.AND P1, PT, RZ, UR44, PT ;  /* 0x0000002cff007c0c */ /* 0x000fda000bf21270 */
        /* <DEDUP_REMOVED lines=19> */
.L_x_19073:
        /* <DEDUP_REMOVED lines=13> */
.L_x_19075:
[----:B------:R-:W-:Y:S05]  /*1300*/  BSYNC.RECONVERGENT B2 ;  /* 0x0000000000027941 */ /* 0x000fea0003800200 */
.L_x_19074:
        /* <DEDUP_REMOVED lines=43> */
.L_x_19072:
[----:B------:R-:W-:Y:S05]  /*15c0*/  BSYNC.RECONVERGENT B1 ;  /* 0x0000000000017941 */ /* 0x000fea0003800200 */
.L_x_19071:
        /* <DEDUP_REMOVED lines=8> */
[----:B------:R-:W-:-:S07]  /*1650*/  FADD.FTZ R64, R64, R7 ;  /* 0x0000000740407221 */ /* 0x000fce0000010000 */
.L_x_19070:
        /* <DEDUP_REMOVED lines=19> */
.L_x_19079:
        /* <DEDUP_REMOVED lines=13> */
.L_x_19081:
[----:B------:R-:W-:Y:S05]  /*1860*/  BSYNC.RECONVERGENT B2 ;  /* 0x0000000000027941 */ /* 0x000fea0003800200 */
.L_x_19080:
        /* <DEDUP_REMOVED lines=42> */
.L_x_19078:
[----:B------:R-:W-:Y:S05]  /*1b10*/  BSYNC.RECONVERGENT B1 ;  /* 0x0000000000017941 */ /* 0x000fea0003800200 */
.L_x_19077:
        /* <DEDUP_REMOVED lines=8> */
[----:B------:R-:W-:-:S07]  /*1ba0*/  FADD.FTZ R65, R65, R98 ;  /* 0x0000006241417221 */ /* 0x000fce0000010000 */
.L_x_19076:
        /* <DEDUP_REMOVED lines=19> */
.L_x_19085:
        /* <DEDUP_REMOVED lines=13> */
.L_x_19087:
[----:B------:R-:W-:Y:S05]  /*1db0*/  BSYNC.RECONVERGENT B2 ;  /* 0x0000000000027941 */ /* 0x000fea0003800200 */
.L_x_19086:
        /* <DEDUP_REMOVED lines=43> */
.L_x_19084:
[----:B------:R-:W-:Y:S05]  /*2070*/  BSYNC.RECONVERGENT B1 ;  /* 0x0000000000017941 */ /* 0x000fea0003800200 */
.L_x_19083:
        /* <DEDUP_REMOVED lines=9> */
.L_x_19082:
        /* <DEDUP_REMOVED lines=19> */
.L_x_19091:
        /* <DEDUP_REMOVED lines=13> */
.L_x_19093:
[----:B------:R-:W-:Y:S05]  /*2310*/  BSYNC.RECONVERGENT B2 ;  /* 0x0000000000027941 */ /* 0x000fea0003800200 */
.L_x_19092:
        /* <DEDUP_REMOVED lines=42> */
.L_x_19090:
[----:B------:R-:W-:Y:S05]  /*25c0*/  BSYNC.RECONVERGENT B1 ;  /* 0x0000000000017941 */ /* 0x000fea0003800200 */
.L_x_19089:
        /* <DEDUP_REMOVED lines=9> */
[----:B------:R-:W-:Y:S06]  /*2660*/  BRA `(.L_x_19088) ;  /* 0x00000014002c7947 */ /* 0x000fec0003800000 */
.L_x_19069:
        /* <DEDUP_REMOVED lines=20> */
.L_x_19097:
        /* <DEDUP_REMOVED lines=13> */
.L_x_19099:
[----:B------:R-:W-:Y:S05]  /*2880*/  BSYNC.RECONVERGENT B2 ;  /* 0x0000000000027941 */ /* 0x000fea0003800200 */
.L_x_19098:
        /* <DEDUP_REMOVED lines=42> */
.L_x_19096:
[----:B------:R-:W-:Y:S05]  /*2b30*/  BSYNC.RECONVERGENT B1 ;  /* 0x0000000000017941 */ /* 0x000fea0003800200 */
.L_x_19095:
[----:B------:R-:W-:Y:S01]  /*2b40*/  I2FP.F32.U32 R4, R4 ;  /* 0x0000000400047245 */ /* 0x000fe20000201000 */
[----:B------:R-:W-:-:S04]  /*2b50*/  IMAD.MOV.U32 R7, RZ, RZ, 0x2f800000 ;  /* 0x2f800000ff077424 */ /* 0x000fc800078e00ff */
[----:B------:R-:W-:Y:S01]  /*2b60*/  FFMA.FTZ R4, R4, R7, 1.1641532182693481445e-10 ;  /* 0x2f00000004047423 */ /* 0x000fe20000010007 */
[----:B-----5:R-:W-:-:S04]  /*2b70*/  FMUL.FTZ R7, R60, UR17 ;  /* 0x000000113c077c20 */ /* 0x020fc80008410000 */
[----:B------:R-:W-:Y:S01]  /*2b80*/  FMUL.FTZ R7, R7, UR16 ;  /* 0x0000001007077c20 */ /* 0x000fe20008410000 */
[----:B------:R-:W-:-:S04]  /*2b90*/  FSETP.GTU.FTZ.AND P1, PT, R4, UR23, PT ;  /* 0x0000001704007c0b */ /* 0x000fc8000bf3c000 */
[----:B------:R-:W-:Y:S02]  /*2ba0*/  SEL R4, RZ, 0x1, P1 ;  /* 0x00000001ff047807 */ /* 0x000fe40000800000 */
[----:B------:R-:W-:-:S07]  /*2bb0*/  FSEL R64, R7, RZ, !P1 ;  /* 0x000000ff07407208 */ /* 0x000fce0004800000 */
.L_x_19094:
        /* <DEDUP_REMOVED lines=16> */
.L_x_19103:
        /* <DEDUP_REMOVED lines=13> */
.L_x_19105:
[----:B------:R-:W-:Y:S05]  /*2d90*/  BSYNC.RECONVERGENT B2 ;  /* 0x0000000000027941 */ /* 0x000fea0003800200 */
.L_x_19104:
        /* <DEDUP_REMOVED lines=43> */
.L_x_19102:
[----:B------:R-:W-:Y:S05]  /*3050*/  BSYNC.RECONVERGENT B1 ;  /* 0x0000000000017941 */ /* 0x000fea0003800200 */
.L_x_19101:
        /* <DEDUP_REMOVED lines=8> */
.L_x_19100:
        /* <DEDUP_REMOVED lines=16> */
.L_x_19109:
        /* <DEDUP_REMOVED lines=13> */
.L_x_19111:
[----:B------:R-:W-:Y:S05]  /*32b0*/  BSYNC.RECONVERGENT B2 ;  /* 0x0000000000027941 */ /* 0x000fea0003800200 */
.L_x_19110:
        /* <DEDUP_REMOVED lines=43> */
.L_x_19108:
[----:B------:R-:W-:Y:S05]  /*3570*/  BSYNC.RECONVERGENT B1 ;  /* 0x0000000000017941 */ /* 0x000fea0003800200 */
.L_x_19107:
[----:B------:R-:W-:Y:S01]  /*3580*/  HFMA2 R7, -RZ, RZ, 0.1171875, 0 ;  /* 0x2f800000ff077431 */ /* 0x000fe200000001ff */
[----:B------:R-:W-:-:S05]  /*3590*/  I2FP.F32.U32 R2, R2 ;  /* 0x0000000200027245 */ /* 0x000fca0000201000 */
[----:B------:R-:W-:Y:S01]  /*35a0*/  FFMA.FTZ R2, R2, R7, 1.1641532182693481445e-10 ;  /* 0x2f00000002027423 */ /* 0x000fe20000010007 */
[----:B-----5:R-:W-:-:S04]  /*35b0*/  FMUL.FTZ R7, R62, UR17 ;  /* 0x000000113e077c20 */ /* 0x020fc80008410000 */
[----:B------:R-:W-:Y:S01]  /*35c0*/  FMUL.FTZ R7, R7, UR16 ;  /* 0x0000001007077c20 */ /* 0x000fe20008410000 */
[----:B------:R-:W-:-:S04]  /*35d0*/  FSETP.GTU.FTZ.AND P1, PT, R2, UR23, PT ;  /* 0x0000001702007c0b */ /* 0x000fc8000bf3c000 */
[----:B------:R-:W-:Y:S02]  /*35e0*/  SEL R2, RZ, 0x1, P1 ;  /* 0x00000001ff027807 */ /* 0x000fe40000800000 */
[----:B------:R-:W-:-:S07]  /*35f0*/  FSEL R66, R7, RZ, !P1 ;  /* 0x000000ff07427208 */ /* 0x000fce0004800000 */
.L_x_19106:
        /* <DEDUP_REMOVED lines=16> */
.L_x_19114:
        /* <DEDUP_REMOVED lines=13> */
.L_x_19116:
[----:B------:R-:W-:Y:S05]  /*37d0*/  BSYNC.RECONVERGENT B2 ;  /* 0x0000000000027941 */ /* 0x000fea0003800200 */
.L_x_19115:
        /* <DEDUP_REMOVED lines=43> */
.L_x_19113:
[----:B------:R-:W-:Y:S05]  /*3a90*/  BSYNC.RECONVERGENT B1 ;  /* 0x0000000000017941 */ /* 0x000fea0003800200 */
.L_x_19112:
[----:B------:R-:W-:Y:S01]  /*3aa0*/  I2FP.F32.U32 R0, R0 ;  /* 0x0000000000007245 */ /* 0x000fe20000201000 */
[----:B------:R-:W-:Y:S02]  /*3ab0*/  IMAD.MOV.U32 R67, RZ, RZ, 0x2f800000 ;  /* 0x2f800000ff437424 */ /* 0x000fe400078e00ff */
[----:B-----5:R-:W-:Y:S02]  /*3ac0*/  FMUL.FTZ R8, R63, UR17 ;  /* 0x000000113f087c20 */ /* 0x020fe40008410000 */
[----:B------:R-:W-:Y:S02]  /*3ad0*/  FFMA.FTZ R0, R0, R67, 1.1641532182693481445e-10 ;  /* 0x2f00000000007423 */ /* 0x000fe40000010043 */
[----:B------:R-:W-:-:S03]  /*3ae0*/  FMUL.FTZ R8, R8, UR16 ;  /* 0x0000001008087c20 */ /* 0x000fc60008410000 */
[----:B------:R-:W-:-:S04]  /*3af0*/  FSETP.GTU.FTZ.AND P1, PT, R0, UR23, PT ;  /* 0x0000001700007c0b */ /* 0x000fc8000bf3c000 */
[----:B------:R-:W-:Y:S02]  /*3b00*/  SEL R0, RZ, 0x1, P1 ;  /* 0x00000001ff007807 */ /* 0x000fe40000800000 */
[----:B------:R-:W-:-:S07]  /*3b10*/  FSEL R67, R8, RZ, !P1 ;  /* 0x000000ff08437208 */ /* 0x000fce0004800000 */
.L_x_19088:
[----:B------:R-:W0:Y:S01]  /*3b20*/  LDC.64 R98, c[0x0][0x3a8] ;  /* 0x0000ea00ff627b82 */ /* 0x000e220000000a00 */
[----:B------:R-:W-:Y:S01]  /*3b30*/  MOV R8, R100 ;  /* 0x0000006400087202 */ /* 0x000fe20000000f00 */
[----:B0-----:R-:W-:-:S05]  /*3b40*/  IMAD.WIDE.U32 R98, R88, 0x10, R98 ;  /* 0x0000001058627825 */ /* 0x001fca00078e0062 */
[----:B-----5:R0:W-:Y:S01]  /*3b50*/  STG.E.128 desc[UR12][R98.64], R64 ;  /* 0x0000004062007986 */ /* 0x0201e2000c101d0c */
[----:B------:R-:W-:Y:S05]  /*3b60*/  BRA.U !UP2, `(.L_x_19117) ;  /* 0x000000010a2c7547 */ /* 0x000fea000b800000 */
[----:B0-----:R-:W0:Y:S01]  /*3b70*/  LDC.64 R98, c[0x0][0x3b0] ;  /* 0x0000ec00ff627b82 */ /* 0x001e220000000a00 */
        /* <DEDUP_REMOVED lines=10> */
.L_x_19117:
[----:B------:R-:W-:Y:S01]  /*3c20*/  VIADD R88, R88, 0x80 ;  /* 0x0000008058587836 */ /* 0x000fe20000000000 */
[----:B------:R-:W-:-:S07]  /*3c30*/  IADD3 R90, PT, PT, R90, 0x80, RZ ;  /* 0x000000805a5a7810 */ /* 0x000fce0007ffe0ff */
.L_x_19067:
[----:B------:R-:W-:Y:S05]  /*3c40*/  BSYNC.RECONVERGENT B0 ;  /* 0x0000000000007941 */ /* 0x000fea0003800200 */
.L_x_19066:
        /* <DEDUP_REMOVED lines=10> */
.L_x_19120:
[----:B------:R-:W-:Y:S05]  /*3cf0*/  BRA.U !UP0, `(.L_x_19121) ;  /* 0x0000001508647547 */ /* 0x000fea000b800000 */
[----:B------:R-:W2:Y:S02]  /*3d00*/  LDC.64 R68, c[0x0][0x3a0] ;  /* 0x0000e800ff447b82 */ /* 0x000ea40000000a00 */
[----:B--2---:R-:W-:-:S06]  /*3d10*/  IMAD.WIDE.U32 R70, R88, 0x10, R68 ;  /* 0x0000001058467825 */ /* 0x004fcc00078e0044 */
[----:B------:R-:W5:Y:S01]  /*3d20*/  LDG.E.128 R68, desc[UR12][R70.64] ;  /* 0x0000000c46447981 */ /* 0x000f62000c1e1d00 */
[----:B------:R-:W-:-:S13]  /*3d30*/  ISETP.LT.AND P1, PT, RZ, UR44, PT ;  /* 0x0000002cff007c0c */ /* 0x000fda000bf21270 */
[----:B-1----:R-:W-:Y:S02]  /*3d40*/  @!P1 IMAD.MOV.U32 R91, RZ, RZ, R7 ;  /* 0x000000ffff5b9224 */ /* 0x002fe400078e0007 */
[----:B0-----:R-:W-:Y:S01]  /*3d50*/  @!P1 IMAD.MOV.U32 R98, RZ, RZ, R8 ;  /* 0x000000ffff629224 */ /* 0x001fe200078e0008 */
        /* <DEDUP_REMOVED lines=17> */
.L_x_19125:
        /* <DEDUP_REMOVED lines=13> */
.L_x_19127:
[----:B------:R-:W-:Y:S05]  /*3f40*/  BSYNC.RECONVERGENT B2 ;  /* 0x0000000000027941 */ /* 0x000fea0003800200 */
.L_x_19126:
        /* <DEDUP_REMOVED lines=42> */
.L_x_19124:
[----:B------:R-:W-:Y:S05]  /*41f0*/  BSYNC.RECONVERGENT B1 ;  /* 0x0000000000017941 */ /* 0x000fea0003800200 */
.L_x_19123:
        /* <DEDUP_REMOVED lines=9> */
.L_x_19122:
        /* <DEDUP_REMOVED lines=19> */
.L_x_19131:
        /* <DEDUP_REMOVED lines=13> */
.L_x_19133:
[----:B------:R-:W-:Y:S05]  /*4490*/  BSYNC.RECONVERGENT B2 ;  /* 0x0000000000027941 */ /* 0x000fea0003800200 */
.L_x_19132:
        /* <DEDUP_REMOVED lines=42> */
.L_x_19130:
[----:B------:R-:W-:Y:S05]  /*4740*/  BSYNC.RECONVERGENT B1 ;  /* 0x0000000000017941 */ /* 0x000fea0003800200 */
.L_x_19129:
        /* <DEDUP_REMOVED lines=9> */
.L_x_19128:
        /* <DEDUP_REMOVED lines=19> */
.L_x_19137:
        /* <DEDUP_REMOVED lines=13> */
.L_x_19139:
[----:B------:R-:W-:Y:S05]  /*49e0*/  BSYNC.RECONVERGENT B2 ;  /* 0x0000000000027941 */ /* 0x000fea0003800200 */
.L_x_19138:
        /* <DEDUP_REMOVED lines=42> */
.L_x_19136:
[----:B------:R-:W-:Y:S05]  /*4c90*/  BSYNC.RECONVERGENT B1 ;  /* 0x0000000000017941 */ /* 0x000fea0003800200 */
.L_x_19135:
[----:B------:R-:W-:Y:S01]  /*4ca0*/  HFMA2 R7, -RZ, RZ, 0.1171875, 0 ;  /* 0x2f800000ff077431 */ /* 0x000fe200000001ff */
[----:B------:R-:W-:Y:S01]  /*4cb0*/  I2FP.F32.U32 R2, R2 ;  /* 0x0000000200027245 */ /* 0x000fe20000201000 */
[----:B-----5:R-:W-:-:S04]  /*4cc0*/  FMUL.FTZ R8, R62, UR17 ;  /* 0x000000113e087c20 */ /* 0x020fc80008410000 */
[----:B------:R-:W-:Y:S01]  /*4cd0*/  FFMA.FTZ R2, R2, R7, 1.1641532182693481445e-10 ;  /* 0x2f00000002027423 */ /* 0x000fe20000010007 */
[----:B------:R-:W-:-:S04]  /*4ce0*/  FMUL.FTZ R7, R8, UR16 ;  /* 0x0000001008077c20 */ /* 0x000fc80008410000 */
[----:B------:R-:W-:-:S04]  /*4cf0*/  FSETP.GTU.FTZ.AND P2, PT, R2, UR23, PT ;  /* 0x0000001702007c0b */ /* 0x000fc8000bf5c000 */
[----:B------:R-:W-:Y:S02]  /*4d00*/  FSEL R7, R7, RZ, !P2 ;  /* 0x000000ff07077208 */ /* 0x000fe40005000000 */
[----:B------:R-:W-:-:S03]  /*4d10*/  SEL R2, RZ, 0x1, P2 ;  /* 0x00000001ff027807 */ /* 0x000fc60001000000 */
[----:B------:R-:W-:-:S07]  /*4d20*/  FADD.FTZ R70, R70, R7 ;  /* 0x0000000746467221 */ /* 0x000fce0000010000 */
.L_x_19134:
        /* <DEDUP_REMOVED lines=19> */
.L_x_19143:
        /* <DEDUP_REMOVED lines=13> */
.L_x_19145:
[----:B------:R-:W-:Y:S05]  /*4f30*/  BSYNC.RECONVERGENT B2 ;  /* 0x0000000000027941 */ /* 0x000fea0003800200 */
.L_x_19144:
        /* <DEDUP_REMOVED lines=42> */
.L_x_19142:
[----:B------:R-:W-:Y:S05]  /*51e0*/  BSYNC.RECONVERGENT B1 ;  /* 0x0000000000017941 */ /* 0x000fea0003800200 */
.L_x_19141:
        /* <DEDUP_REMOVED lines=9> */
[----:B------:R-:W-:Y:S06]  /*5280*/  BRA `(.L_x_19140) ;  /* 0x0000001400287947 */ /* 0x000fec0003800000 */
.L_x_19121:
        /* <DEDUP_REMOVED lines=20> */
.L_x_19149:
        /* <DEDUP_REMOVED lines=13> */
.L_x_19151:
[----:B------:R-:W-:Y:S05]  /*54a0*/  BSYNC.RECONVERGENT B2 ;  /* 0x0000000000027941 */ /* 0x000fea0003800200 */
.L_x_19150:
[----:B------:R-:W-:Y:S01]  /*54b0*/  IMAD.WIDE.U32 R68, R96, -0x326172a9, RZ ;  /* 0xcd9e8d5760447825 */ /* 0x000fe200078e00ff */
[----:B01----:R-:W-:-:S03]  /*54c0*/  LOP3.LUT R98, R5, UR15, R7, 0x96, !PT ;  /* 0x0000000f05627c12 */ /* 0x003fc6000f8e9607 */
        /* <DEDUP_REMOVED lines=40> */
.L_x_19148:
[----:B------:R-:W-:Y:S05]  /*5750*/  BSYNC.RECONVERGENT B1 ;  /* 0x0000000000017941 */ /* 0x000fea0003800200 */
.L_x_19147:
        /* <DEDUP_REMOVED lines=8> */
.L_x_19146:
        /* <DEDUP_REMOVED lines=16> */
.L_x_19155:
        /* <DEDUP_REMOVED lines=13> */
.L_x_19157:
[----:B------:R-:W-:Y:S05]  /*59b0*/  BSYNC.RECONVERGENT B2 ;  /* 0x0000000000027941 */ /* 0x000fea0003800200 */
.L_x_19156:
        /* <DEDUP_REMOVED lines=43> */
.L_x_19154:
[----:B------:R-:W-:Y:S05]  /*5c70*/  BSYNC.RECONVERGENT B1 ;  /* 0x0000000000017941 */ /* 0x000fea0003800200 */
.L_x_19153:
        /* <DEDUP_REMOVED lines=8> */
.L_x_19152:
        /* <DEDUP_REMOVED lines=16> */
.L_x_19161:
        /* <DEDUP_REMOVED lines=13> */
.L_x_19163:
[----:B------:R-:W-:Y:S05]  /*5ed0*/  BSYNC.RECONVERGENT B2 ;  /* 0x0000000000027941 */ /* 0x000fea0003800200 */
.L_x_19162:
        /* <DEDUP_REMOVED lines=43> */
.L_x_19160:
[----:B------:R-:W-:Y:S05]  /*6190*/  BSYNC.RECONVERGENT B1 ;  /* 0x0000000000017941 */ /* 0x000fea0003800200 */
.L_x_19159:
        /* <DEDUP_REMOVED lines=8> */
.L_x_19158:
        /* <DEDUP_REMOVED lines=16> */
.L_x_19166:
        /* <DEDUP_REMOVED lines=13> */
.L_x_19168:
[----:B------:R-:W-:Y:S05]  /*63f0*/  BSYNC.RECONVERGENT B2 ;  /* 0x0000000000027941 */ /* 0x000fea0003800200 */
.L_x_19167:
[----:B01----:R-:W-:Y:S01]  /*6400*/  IMAD.WIDE.U32 R98, R96, -0x326172a9, RZ ;  /* 0xcd9e8d5760627825 */ /* 0x003fe200078e00ff */
        /* <DEDUP_REMOVED lines=41> */
.L_x_19165:
[----:B------:R-:W-:Y:S05]  /*66a0*/  BSYNC.RECONVERGENT B1 ;  /* 0x0000000000017941 */ /* 0x000fea0003800200 */
.L_x_19164:
        /* <DEDUP_REMOVED lines=8> */
.L_x_19140:
[----:B01----:R-:W0:Y:S01]  /*6730*/  LDC.64 R98, c[0x0][0x3a8] ;  /* 0x0000ea00ff627b82 */ /* 0x003e220000000a00 */
        /* <DEDUP_REMOVED lines=15> */
.L_x_19169:
[----:B------:R-:W-:Y:S01]  /*6830*/  VIADD R88, R88, 0x80 ;  /* 0x0000008058587836 */ /* 0x000fe20000000000 */
[----:B------:R-:W-:-:S07]  /*6840*/  IADD3 R90, PT, PT, R90, 0x80, RZ ;  /* 0x000000805a5a7810 */ /* 0x000fce0007ffe0ff */
.L_x_19119:
[----:B------:R-:W-:Y:S05]  /*6850*/  BSYNC.RECONVERGENT B0 ;  /* 0x0000000000007941 */ /* 0x000fea0003800200 */
.L_x_19118:
        /* <DEDUP_REMOVED lines=10> */
.L_x_19172:
        /* <DEDUP_REMOVED lines=24> */
.L_x_19177:
        /* <DEDUP_REMOVED lines=13> */
.L_x_19179:
[----:B------:R-:W-:Y:S05]  /*6b50*/  BSYNC.RECONVERGENT B2 ;  /* 0x0000000000027941 */ /* 0x000fea0003800200 */
.L_x_19178:
        /* <DEDUP_REMOVED lines=42> */
.L_x_19176:
[----:B------:R-:W-:Y:S05]  /*6e00*/  BSYNC.RECONVERGENT B1 ;  /* 0x0000000000017941 */ /* 0x000fea0003800200 */
.L_x_19175:
        /* <DEDUP_REMOVED lines=9> */
.L_x_19174:
        /* <DEDUP_REMOVED lines=19> */
.L_x_19183:
        /* <DEDUP_REMOVED lines=13> */
.L_x_19185:
[----:B------:R-:W-:Y:S05]  /*70a0*/  BSYNC.RECONVERGENT B2 ;  /* 0x0000000000027941 */ /* 0x000fea0003800200 */
.L_x_19184:
        /* <DEDUP_REMOVED lines=42> */
.L_x_19182:
[----:B------:R-:W-:Y:S05]  /*7350*/  BSYNC.RECONVERGENT B1 ;  /* 0x0000000000017941 */ /* 0x000fea0003800200 */
.L_x_19181:
        /* <DEDUP_REMOVED lines=9> */
.L_x_19180:
        /* <DEDUP_REMOVED lines=19> */
.L_x_19189:
        /* <DEDUP_REMOVED lines=13> */
.L_x_19191:
[----:B------:R-:W-:Y:S05]  /*75f0*/  BSYNC.RECONVERGENT B2 ;  /* 0x0000000000027941 */ /* 0x000fea0003800200 */
.L_x_19190:
        /* <DEDUP_REMOVED lines=42> */
.L_x_19188:
[----:B------:R-:W-:Y:S05]  /*78a0*/  BSYNC.RECONVERGENT B1 ;  /* 0x0000000000017941 */ /* 0x000fea0003800200 */
.L_x_19187:
        /* <DEDUP_REMOVED lines=9> */
.L_x_19186:
        /* <DEDUP_REMOVED lines=19> */
.L_x_19195:
        /* <DEDUP_REMOVED lines=13> */
.L_x_19197:
[----:B------:R-:W-:Y:S05]  /*7b40*/  BSYNC.RECONVERGENT B2 ;  /* 0x0000000000027941 */ /* 0x000fea0003800200 */
.L_x_19196:
        /* <DEDUP_REMOVED lines=42> */
.L_x_19194:
[----:B------:R-:W-:Y:S05]  /*7df0*/  BSYNC.RECONVERGENT B1 ;  /* 0x0000000000017941 */ /* 0x000fea0003800200 */
.L_x_19193:
        /* <DEDUP_REMOVED lines=10> */
.L_x_19173:
[----:B------:R-:W-:Y:S01]  /*7ea0*/  IMAD.MOV.U32 R74, RZ, RZ, R7 ;  /* 0x000000ffff4a7224 */ /* 0x000fe200078e0007 */
[----:B01----:R-:W-:Y:S01]  /*7eb0*/  MOV R98, R8 ;  /* 0x0000000800627202 */ /* 0x003fe20000000f00 */
        /* <DEDUP_REMOVED lines=18> */
.L_x_19201:
        /* <DEDUP_REMOVED lines=13> */
.L_x_19203:
[----:B------:R-:W-:Y:S05]  /*80b0*/  BSYNC.RECONVERGENT B2 ;  /* 0x0000000000027941 */ /* 0x000fea0003800200 */
.L_x_19202:
        /* <DEDUP_REMOVED lines=42> */
.L_x_19200:
[----:B------:R-:W-:Y:S05]  /*8360*/  BSYNC.RECONVERGENT B1 ;  /* 0x0000000000017941 */ /* 0x000fea0003800200 */
.L_x_19199:
        /* <DEDUP_REMOVED lines=8> */
.L_x_19198:
        /* <DEDUP_REMOVED lines=16> */
.L_x_19207:
        /* <DEDUP_REMOVED lines=13> */
.L_x_19209:
[----:B------:R-:W-:Y:S05]  /*85c0*/  BSYNC.RECONVERGENT B2 ;  /* 0x0000000000027941 */ /* 0x000fea0003800200 */
.L_x_19208:
        /* <DEDUP_REMOVED lines=42> */
.L_x_19206:
[----:B------:R-:W-:Y:S05]  /*8870*/  BSYNC.RECONVERGENT B1 ;  /* 0x0000000000017941 */ /* 0x000fea0003800200 */
.L_x_19205:
        /* <DEDUP_REMOVED lines=8> */
.L_x_19204:
        /* <DEDUP_REMOVED lines=16> */
.L_x_19213:
        /* <DEDUP_REMOVED lines=13> */
.L_x_19215:
[----:B------:R-:W-:Y:S05]  /*8ad0*/  BSYNC.RECONVERGENT B2 ;  /* 0x0000000000027941 */ /* 0x000fea0003800200 */
.L_x_19214:
        /* <DEDUP_REMOVED lines=42> */
.L_x_19212:
[----:B------:R-:W-:Y:S05]  /*8d80*/  BSYNC.RECONVERGENT B1 ;  /* 0x0000000000017941 */ /* 0x000fea0003800200 */
.L_x_19211:
        /* <DEDUP_REMOVED lines=8> */
.L_x_19210:
        /* <DEDUP_REMOVED lines=16> */
.L_x_19218:
        /* <DEDUP_REMOVED lines=13> */
.L_x_19220:
[----:B------:R-:W-:Y:S05]  /*8fe0*/  BSYNC.RECONVERGENT B2 ;  /* 0x0000000000027941 */ /* 0x000fea0003800200 */
.L_x_19219:
        /* <DEDUP_REMOVED lines=42> */
.L_x_19217:
[----:B------:R-:W-:Y:S05]  /*9290*/  BSYNC.RECONVERGENT B1 ;  /* 0x0000000000017941 */ /* 0x000fea0003800200 */
.L_x_19216:
[----:B------:R-:W-:Y:S01]  /*92a0*/  HFMA2 R75, -RZ, RZ, 0.1171875, 0 ;  /* 0x2f800000ff4b7431 */ /* 0x000fe200000001ff */
[----:B------:R-:W-:Y:S01]  /*92b0*/  I2FP.F32.U32 R0, R0 ;  /* 0x0000000000007245 */ /* 0x000fe20000201000 */
[----:B-----5:R-:W-:-:S04]  /*92c0*/  FMUL.FTZ R8, R63, UR17 ;  /* 0x000000113f087c20 */ /* 0x020fc80008410000 */
[----:B------:R-:W-:Y:S01]  /*92d0*/  FMUL.FTZ R8, R8, UR16 ;  /* 0x0000001008087c20 */ /* 0x000fe20008410000 */
[----:B------:R-:W-:-:S05]  /*92e0*/  FFMA.FTZ R0, R0, R75, 1.1641532182693481445e-10 ;  /* 0x2f00000000007423 */ /* 0x000fca000001004b */
[----:B------:R-:W-:-:S04]  /*92f0*/  FSETP.GTU.FTZ.AND P1, PT, R0, UR23, PT ;  /* 0x0000001700007c0b */ /* 0x000fc8000bf3c000 */
[----:B------:R-:W-:Y:S02]  /*9300*/  SEL R0, RZ, 0x1, P1 ;  /* 0x00000001ff007807 */ /* 0x000fe40000800000 */
[----:B------:R-:W-:-:S07]  /*9310*/  FSEL R75, R8, RZ, !P1 ;  /* 0x000000ff084b7208 */ /* 0x000fce0004800000 */
.L_x_19192:
[----:B------:R-:W0:Y:S01]  /*9320*/  LDC.64 R102, c[0x0][0x3a8] ;  /* 0x0000ea00ff667b82 */ /* 0x000e220000000a00 */
[----:B------:R-:W-:Y:S02]  /*9330*/  IMAD.MOV.U32 R8, RZ, RZ, R98 ;  /* 0x000000ffff087224 */ /* 0x000fe400078e0062 */
[----:B0-----:R-:W-:-:S05]  /*9340*/  IMAD.WIDE.U32 R102, R88, 0x10, R102 ;  /* 0x0000001058667825 */ /* 0x001fca00078e0066 */
[----:B-----5:R0:W-:Y:S01]  /*9350*/  STG.E.128 desc[UR12][R102.64], R72 ;  /* 0x0000004866007986 */ /* 0x0201e2000c101d0c */
[----:B------:R-:W-:Y:S05]  /*9360*/  BRA.U !UP2, `(.L_x_19221) ;  /* 0x000000010a2c7547 */ /* 0x000fea000b800000 */
[----:B------:R-:W1:Y:S01]  /*9370*/  LDC.64 R98, c[0x0][0x3b0] ;  /* 0x0000ec00ff627b82 */ /* 0x000e620000000a00 */
[----:B------:R-:W-:Y:S02]  /*9380*/  SHF.L.U32 R97, R2, 0x10, RZ ;  /* 0x0000001002617819 */ /* 0x000fe400000006ff */
[----:B------:R-:W-:Y:S02]  /*9390*/  LOP3.LUT R91, R0, 0xffff, RZ, 0xc0, !PT ;  /* 0x0000ffff005b7812 */ /* 0x000fe400078ec0ff */
[----:B0-----:R-:W-:Y:S02]  /*93a0*/  LOP3.LUT R102, R97, 0xff0000, RZ, 0xc0, !PT ;  /* 0x00ff000061667812 */ /* 0x001fe400078ec0ff */
[----:B------:R-:W-:-:S03]  /*93b0*/  LOP3.LUT R104, R3, 0xff, RZ, 0xc0, !PT ;  /* 0x000000ff03687812 */ /* 0x000fc600078ec0ff */
[----:B------:R-:W-:Y:S01]  /*93c0*/  IMAD R91, R91, 0x1000000, R102 ;  /* 0x010000005b5b7824 */ /* 0x000fe200078e0266 */
[----:B------:R-:W-:-:S04]  /*93d0*/  LOP3.LUT R102, R4, 0xff, RZ, 0xc0, !PT ;  /* 0x000000ff04667812 */ /* 0x000fc800078ec0ff */
[----:B------:R-:W-:-:S05]  /*93e0*/  LEA R91, R104, R91, 0x8 ;  /* 0x0000005b685b7211 */ /* 0x000fca00078e40ff */
[----:B------:R-:W-:Y:S02]  /*93f0*/  IMAD.IADD R91, R91, 0x1, R102 ;  /* 0x000000015b5b7824 */ /* 0x000fe400078e0266 */
[----:B-1----:R-:W-:-:S05]  /*9400*/  IMAD.WIDE.U32 R98, R90, 0x4, R98 ;  /* 0x000000045a627825 */ /* 0x002fca00078e0062 */
[----:B------:R1:W-:Y:S02]  /*9410*/  STG.E desc[UR12][R98.64], R91 ;  /* 0x0000005b62007986 */ /* 0x0003e4000c10190c */
.L_x_19221:
[----:B------:R-:W-:Y:S01]  /*9420*/  IADD3 R88, PT, PT, R88, 0x80, RZ ;  /* 0x0000008058587810 */ /* 0x000fe20007ffe0ff */
[----:B------:R-:W-:-:S07]  /*9430*/  VIADD R90, R90, 0x80 ;  /* 0x000000805a5a7836 */ /* 0x000fce0000000000 */
.L_x_19171:
[----:B------:R-:W-:Y:S05]  /*9440*/  BSYNC.RECONVERGENT B0 ;  /* 0x0000000000007941 */ /* 0x000fea0003800200 */
.L_x_19170:
        /* <DEDUP_REMOVED lines=9> */
.L_x_19224:
        /* <DEDUP_REMOVED lines=24> */
.L_x_19229:
        /* <DEDUP_REMOVED lines=13> */
.L_x_19231:
[----:B------:R-:W-:Y:S05]  /*9730*/  BSYNC.RECONVERGENT B2 ;  /* 0x0000000000027941 */ /* 0x000fea0003800200 */
.L_x_19230:
        /* <DEDUP_REMOVED lines=42> */
.L_x_19228:
[----:B------:R-:W-:Y:S05]  /*99e0*/  BSYNC.RECONVERGENT B1 ;  /* 0x0000000000017941 */ /* 0x000fea0003800200 */
.L_x_19227:
        /* <DEDUP_REMOVED lines=9> */
.L_x_19226:
        /* <DEDUP_REMOVED lines=19> */
.L_x_19235:
        /* <DEDUP_REMOVED lines=13> */
.L_x_19237:
[----:B------:R-:W-:Y:S05]  /*9c80*/  BSYNC.RECONVERGENT B2 ;  /* 0x0000000000027941 */ /* 0x000fea0003800200 */
.L_x_19236:
        /* <DEDUP_REMOVED lines=41> */
[----:B------:R-:W-:-:S07]  /*9f20*/  MOV R102, R104 ;  /* 0x0000006800667202 */ /* 0x000fce0000000f00 */
.L_x_19234:
[----:B------:R-:W-:Y:S05]  /*9f30*/  BSYNC.RECONVERGENT B1 ;  /* 0x0000000000017941 */ /* 0x000fea0003800200 */
.L_x_19233:
        /* <DEDUP_REMOVED lines=9> */
.L_x_19232:
        /* <DEDUP_REMOVED lines=19> */
.L_x_19241:
        /* <DEDUP_REMOVED lines=13> */
.L_x_19243:
[----:B------:R-:W-:Y:S05]  /*a1d0*/  BSYNC.RECONVERGENT B2 ;  /* 0x0000000000027941 */ /* 0x000fea0003800200 */
.L_x_19242:
        /* <DEDUP_REMOVED lines=42> */
.L_x_19240:
[----:B------:R-:W-:Y:S05]  /*a480*/  BSYNC.RECONVERGENT B1 ;  /* 0x0000000000017941 */ /* 0x000fea0003800200 */
.L_x_19239:
        /* <DEDUP_REMOVED lines=9> */
.L_x_19238:
        /* <DEDUP_REMOVED lines=19> */
.L_x_19247:
        /* <DEDUP_REMOVED lines=13> */
.L_x_19249:
[----:B------:R-:W-:Y:S05]  /*a720*/  BSYNC.RECONVERGENT B2 ;  /* 0x0000000000027941 */ /* 0x000fea0003800200 */
.L_x_19248:
        /* <DEDUP_REMOVED lines=42> */
.L_x_19246:
[----:B------:R-:W-:Y:S05]  /*a9d0*/  BSYNC.RECONVERGENT B1 ;  /* 0x0000000000017941 */ /* 0x000fea0003800200 */
.L_x_19245:
        /* <DEDUP_REMOVED lines=10> */
.L_x_19225:
[----:B------:R-:W-:Y:S01]  /*aa80*/  HFMA2 R76, -RZ, RZ, 0, 0 ;  /* 0x00000000ff4c7431 */ /* 0x000fe200000001ff */
[----:B------:R-:W-:Y:S01]  /*aa90*/  MOV R78, R7 ;  /* 0x00000007004e7202 */ /* 0x000fe20000000f00 */
[----:B01----:R-:W-:Y:S01]  /*aaa0*/  IMAD.MOV.U32 R98, RZ, RZ, R8 ;  /* 0x000000ffff627224 */ /* 0x003fe200078e0008 */
        /* <DEDUP_REMOVED lines=17> */
.L_x_19253:
        /* <DEDUP_REMOVED lines=13> */
.L_x_19255:
[----:B------:R-:W-:Y:S05]  /*ac90*/  BSYNC.RECONVERGENT B2 ;  /* 0x0000000000027941 */ /* 0x000fea0003800200 */
.L_x_19254:
        /* <DEDUP_REMOVED lines=42> */
.L_x_19252:
[----:B------:R-:W-:Y:S05]  /*af40*/  BSYNC.RECONVERGENT B1 ;  /* 0x0000000000017941 */ /* 0x000fea0003800200 */
.L_x_19251:
        /* <DEDUP_REMOVED lines=8> */
.L_x_19250:
        /* <DEDUP_REMOVED lines=16> */
.L_x_19259:
        /* <DEDUP_REMOVED lines=13> */
.L_x_19261:
[----:B------:R-:W-:Y:S05]  /*b1a0*/  BSYNC.RECONVERGENT B2 ;  /* 0x0000000000027941 */ /* 0x000fea0003800200 */
.L_x_19260:
        /* <DEDUP_REMOVED lines=42> */
.L_x_19258:
[----:B------:R-:W-:Y:S05]  /*b450*/  BSYNC.RECONVERGENT B1 ;  /* 0x0000000000017941 */ /* 0x000fea0003800200 */
.L_x_19257:
        /* <DEDUP_REMOVED lines=8> */
.L_x_19256:
        /* <DEDUP_REMOVED lines=16> */
.L_x_19265:
        /* <DEDUP_REMOVED lines=13> */
.L_x_19267:
[----:B------:R-:W-:Y:S05]  /*b6b0*/  BSYNC.RECONVERGENT B2 ;  /* 0x0000000000027941 */ /* 0x000fea0003800200 */
.L_x_19266:
        /* <DEDUP_REMOVED lines=42> */
.L_x_19264:
[----:B------:R-:W-:Y:S05]  /*b960*/  BSYNC.RECONVERGENT B1 ;  /* 0x0000000000017941 */ /* 0x000fea0003800200 */
.L_x_19263:
        /* <DEDUP_REMOVED lines=8> */
.L_x_19262:
        /* <DEDUP_REMOVED lines=16> */
.L_x_19270:
        /* <DEDUP_REMOVED lines=13> */
.L_x_19272:
[----:B------:R-:W-:Y:S05]  /*bbc0*/  BSYNC.RECONVERGENT B2 ;  /* 0x0000000000027941 */ /* 0x000fea0003800200 */
.L_x_19271:
        /* <DEDUP_REMOVED lines=42> */
.L_x_19269:
[----:B------:R-:W-:Y:S05]  /*be70*/  BSYNC.RECONVERGENT B1 ;  /* 0x0000000000017941 */ /* 0x000fea0003800200 */
.L_x_19268:
        /* <DEDUP_REMOVED lines=8> */
.L_x_19244:
[----:B------:R-:W0:Y:S01]  /*bf00*/  LDC.64 R102, c[0x0][0x3a8] ;  /* 0x0000ea00ff667b82 */ /* 0x000e220000000a00 */
[----:B------:R-:W-:Y:S01]  /*bf10*/  MOV R8, R98 ;  /* 0x0000006200087202 */ /* 0x000fe20000000f00 */
[----:B0-----:R-:W-:-:S05]  /*bf20*/  IMAD.WIDE.U32 R102, R88, 0x10, R102 ;  /* 0x0000001058667825 */ /* 0x001fca00078e0066 */
[----:B-----5:R0:W-:Y:S01]  /*bf30*/  STG.E.128 desc[UR12][R102.64], R76 ;  /* 0x0000004c66007986 */ /* 0x0201e2000c101d0c */
[----:B------:R-:W-:Y:S05]  /*bf40*/  BRA.U !UP2, `(.L_x_19273) ;  /* 0x000000010a2c7547 */ /* 0x000fea000b800000 */
[----:B------:R-:W1:Y:S01]  /*bf50*/  LDC.64 R98, c[0x0][0x3b0] ;  /* 0x0000ec00ff627b82 */ /* 0x000e620000000a00 */
[----:B------:R-:W-:Y:S01]  /*bf60*/  IMAD.U32 R97, R2, 0x10000, RZ ;  /* 0x0001000002617824 */ /* 0x000fe200078e00ff */
[----:B------:R-:W-:Y:S02]  /*bf70*/  LOP3.LUT R91, R0, 0xffff, RZ, 0xc0, !PT ;  /* 0x0000ffff005b7812 */ /* 0x000fe400078ec0ff */
[----:B------:R-:W-:Y:S02]  /*bf80*/  LOP3.LUT R104, R3, 0xff, RZ, 0xc0, !PT ;  /* 0x000000ff03687812 */ /* 0x000fe400078ec0ff */
[----:B0-----:R-:W-:-:S04]  /*bf90*/  LOP3.LUT R102, R97, 0xff0000, RZ, 0xc0, !PT ;  /* 0x00ff000061667812 */ /* 0x001fc800078ec0ff */
[----:B------:R-:W-:Y:S02]  /*bfa0*/  LEA R91, R91, R102, 0x18 ;  /* 0x000000665b5b7211 */ /* 0x000fe400078ec0ff */
[----:B------:R-:W-:-:S03]  /*bfb0*/  LOP3.LUT R102, R4, 0xff, RZ, 0xc0, !PT ;  /* 0x000000ff04667812 */ /* 0x000fc600078ec0ff */
[----:B------:R-:W-:-:S05]  /*bfc0*/  IMAD R91, R104, 0x100, R91 ;  /* 0x00000100685b7824 */ /* 0x000fca00078e025b */
[----:B------:R-:W-:Y:S01]  /*bfd0*/  IADD3 R91, PT, PT, R91, R102, RZ ;  /* 0x000000665b5b7210 */ /* 0x000fe20007ffe0ff */
[----:B-1----:R-:W-:-:S05]  /*bfe0*/  IMAD.WIDE.U32 R98, R90, 0x4, R98 ;  /* 0x000000045a627825 */ /* 0x002fca00078e0062 */
[----:B------:R1:W-:Y:S02]  /*bff0*/  STG.E desc[UR12][R98.64], R91 ;  /* 0x0000005b62007986 */ /* 0x0003e4000c10190c */
.L_x_19273:
[----:B------:R-:W-:Y:S01]  /*c000*/  VIADD R88, R88, 0x80 ;  /* 0x0000008058587836 */ /* 0x000fe20000000000 */
[----:B------:R-:W-:-:S07]  /*c010*/  IADD3 R90, PT, PT, R90, 0x80, RZ ;  /* 0x000000805a5a7810 */ /* 0x000fce0007ffe0ff */
.L_x_19223:
[----:B------:R-:W-:Y:S05]  /*c020*/  BSYNC.RECONVERGENT B0 ;  /* 0x0000000000007941 */ /* 0x000fea0003800200 */
.L_x_19222:
        /* <DEDUP_REMOVED lines=9> */
.L_x_19276:
        /* <DEDUP_REMOVED lines=24> */
.L_x_19281:
        /* <DEDUP_REMOVED lines=13> */
.L_x_19283:
[----:B------:R-:W-:Y:S05]  /*c310*/  BSYNC.RECONVERGENT B2 ;  /* 0x0000000000027941 */ /* 0x000fea0003800200 */
.L_x_19282:
        /* <DEDUP_REMOVED lines=42> */
.L_x_19280:
[----:B------:R-:W-:Y:S05]  /*c5c0*/  BSYNC.RECONVERGENT B1 ;  /* 0x0000000000017941 */ /* 0x000fea0003800200 */
.L_x_19279:
        /* <DEDUP_REMOVED lines=9> */
.L_x_19278:
        /* <DEDUP_REMOVED lines=19> */
.L_x_19287:
        /* <DEDUP_REMOVED lines=13> */
.L_x_19289:
[----:B------:R-:W-:Y:S05]  /*c860*/  BSYNC.RECONVERGENT B2 ;  /* 0x0000000000027941 */ /* 0x000fea0003800200 */
.L_x_19288:
        /* <DEDUP_REMOVED lines=42> */
.L_x_19286:
[----:B------:R-:W-:Y:S05]  /*cb10*/  BSYNC.RECONVERGENT B1 ;  /* 0x0000000000017941 */ /* 0x000fea0003800200 */
.L_x_19285:
        /* <DEDUP_REMOVED lines=9> */
.L_x_19284:
        /* <DEDUP_REMOVED lines=19> */
.L_x_19293:
        /* <DEDUP_REMOVED lines=13> */
.L_x_19295:
[----:B------:R-:W-:Y:S05]  /*cdb0*/  BSYNC.RECONVERGENT B2 ;  /* 0x0000000000027941 */ /* 0x000fea0003800200 */
.L_x_19294:
        /* <DEDUP_REMOVED lines=42> */
.L_x_19292:
[----:B------:R-:W-:Y:S05]  /*d060*/  BSYNC.RECONVERGENT B1 ;  /* 0x0000000000017941 */ /* 0x000fea0003800200 */
.L_x_19291:
        /* <DEDUP_REMOVED lines=9> */
.L_x_19290:
        /* <DEDUP_REMOVED lines=19> */
.L_x_19299:
        /* <DEDUP_REMOVED lines=13> */
.L_x_19301:
[----:B------:R-:W-:Y:S05]  /*d300*/  BSYNC.RECONVERGENT B2 ;  /* 0x0000000000027941 */ /* 0x000fea0003800200 */
.L_x_19300:
        /* <DEDUP_REMOVED lines=42> */
.L_x_19298:
[----:B------:R-:W-:Y:S05]  /*d5b0*/  BSYNC.RECONVERGENT B1 ;  /* 0x0000000000017941 */ /* 0x000fea0003800200 */
.L_x_19297:
        /* <DEDUP_REMOVED lines=10> */
.L_x_19277:
        /* <DEDUP_REMOVED lines=20> */
.L_x_19305:
        /* <DEDUP_REMOVED lines=13> */
.L_x_19307:
[----:B------:R-:W-:Y:S05]  /*d870*/  BSYNC.RECONVERGENT B2 ;  /* 0x0000000000027941 */ /* 0x000fea0003800200 */
.L_x_19306:
        /* <DEDUP_REMOVED lines=42> */
.L_x_19304:
[----:B------:R-:W-:Y:S05]  /*db20*/  BSYNC.RECONVERGENT B1 ;  /* 0x0000000000017941 */ /* 0x000fea0003800200 */
.L_x_19303:
        /* <DEDUP_REMOVED lines=8> */
.L_x_19302:
        /* <DEDUP_REMOVED lines=16> */
.L_x_19311:
        /* <DEDUP_REMOVED lines=13> */
.L_x_19313:
[----:B------:R-:W-:Y:S05]  /*dd80*/  BSYNC.RECONVERGENT B2 ;  /* 0x0000000000027941 */ /* 0x000fea0003800200 */
.L_x_19312:
        /* <DEDUP_REMOVED lines=42> */
.L_x_19310:
[----:B------:R-:W-:Y:S05]  /*e030*/  BSYNC.RECONVERGENT B1 ;  /* 0x0000000000017941 */ /* 0x000fea0003800200 */
.L_x_19309:
        /* <DEDUP_REMOVED lines=8> */
.L_x_19308:
        /* <DEDUP_REMOVED lines=16> */
.L_x_19317:
        /* <DEDUP_REMOVED lines=13> */
.L_x_19319:
[----:B------:R-:W-:Y:S05]  /*e290*/  BSYNC.RECONVERGENT B2 ;  /* 0x0000000000027941 */ /* 0x000fea0003800200 */
.L_x_19318:
        /* <DEDUP_REMOVED lines=42> */
.L_x_19316:
[----:B------:R-:W-:Y:S05]  /*e540*/  BSYNC.RECONVERGENT B1 ;  /* 0x0000000000017941 */ /* 0x000fea0003800200 */
.L_x_19315:
        /* <DEDUP_REMOVED lines=8> */
.L_x_19314:
        /* <DEDUP_REMOVED lines=16> */
.L_x_19322:
        /* <DEDUP_REMOVED lines=13> */
.L_x_19324:
[----:B------:R-:W-:Y:S05]  /*e7a0*/  BSYNC.RECONVERGENT B2 ;  /* 0x0000000000027941 */ /* 0x000fea0003800200 */
.L_x_19323:
        /* <DEDUP_REMOVED lines=42> */
.L_x_19321:
[----:B------:R-:W-:Y:S05]  /*ea50*/  BSYNC.RECONVERGENT B1 ;  /* 0x0000000000017941 */ /* 0x000fea0003800200 */
.L_x_19320:
        /* <DEDUP_REMOVED lines=8> */
.L_x_19296:
        /* <DEDUP_REMOVED lines=16> */
.L_x_19325:
[----:B------:R-:W-:Y:S01]  /*ebe0*/  IADD3 R88, PT, PT, R88, 0x80, RZ ;  /* 0x0000008058587810 */ /* 0x000fe20007ffe0ff */
[----:B------:R-:W-:-:S07]  /*ebf0*/  VIADD R90, R90, 0x80 ;  /* 0x000000805a5a7836 */ /* 0x000fce0000000000 */
.L_x_19275:
[----:B------:R-:W-:Y:S05]  /*ec00*/  BSYNC.RECONVERGENT B0 ;  /* 0x0000000000007941 */ /* 0x000fea0003800200 */
.L_x_19274:
        /* <DEDUP_REMOVED lines=9> */
.L_x_19328:
        /* <DEDUP_REMOVED lines=24> */
.L_x_19333:
        /* <DEDUP_REMOVED lines=13> */
.L_x_19335:
[----:B------:R-:W-:Y:S05]  /*eef0*/  BSYNC.RECONVERGENT B2 ;  /* 0x0000000000027941 */ /* 0x000fea0003800200 */
.L_x_19334:
        /* <DEDUP_REMOVED lines=42> */
.L_x_19332:
[----:B------:R-:W-:Y:S05]  /*f1a0*/  BSYNC.RECONVERGENT B1 ;  /* 0x0000000000017941 */ /* 0x000fea0003800200 */
.L_x_19331:
        /* <DEDUP_REMOVED lines=9> */
.L_x_19330:
        /* <DEDUP_REMOVED lines=19> */
.L_x_19339:
        /* <DEDUP_REMOVED lines=13> */
.L_x_19341:
[----:B------:R-:W-:Y:S05]  /*f440*/  BSYNC.RECONVERGENT B2 ;  /* 0x0000000000027941 */ /* 0x000fea0003800200 */
.L_x_19340:
        /* <DEDUP_REMOVED lines=42> */
.L_x_19338:
[----:B------:R-:W-:Y:S05]  /*f6f0*/  BSYNC.RECONVERGENT B1 ;  /* 0x0000000000017941 */ /* 0x000fea0003800200 */
.L_x_19337:
        /* <DEDUP_REMOVED lines=9> */
.L_x_19336:
        /* <DEDUP_REMOVED lines=19> */
.L_x_19345:
        /* <DEDUP_REMOVED lines=13> */
.L_x_19347:
[----:B------:R-:W-:Y:S05]  /*f990*/  BSYNC.RECONVERGENT B2 ;  /* 0x0000000000027941 */ /* 0x000fea0003800200 */
.L_x_19346:
        /* <DEDUP_REMOVED lines=42> */
.L_x_19344:
[----:B------:R-:W-:Y:S05]  /*fc40*/  BSYNC.RECONVERGENT B1 ;  /* 0x0000000000017941 */ /* 0x000fea0003800200 */
.L_x_19343:
        /* <DEDUP_REMOVED lines=9> */
.L_x_19342:
        /* <DEDUP_REMOVED lines=19> */
.L_x_19351:
        /* <DEDUP_REMOVED lines=13> */
.L_x_19353:
[----:B------:R-:W-:Y:S05]  /*fee0*/  BSYNC.RECONVERGENT B2 ;  /* 0x0000000000027941 */ /* 0x000fea0003800200 */
.L_x_19352:
        /* <DEDUP_REMOVED lines=42> */
.L_x_19350:
[----:B------:R-:W-:Y:S05]  /*10190*/  BSYNC.RECONVERGENT B1 ;  /* 0x0000000000017941 */ /* 0x000fea0003800200 */
.L_x_19349:
        /* <DEDUP_REMOVED lines=10> */
.L_x_19329:
        /* <DEDUP_REMOVED lines=20> */
.L_x_19357:
        /* <DEDUP_REMOVED lines=13> */
.L_x_19359:
[----:B------:R-:W-:Y:S05]  /*10450*/  BSYNC.RECONVERGENT B2 ;  /* 0x0000000000027941 */ /* 0x000fea0003800200 */
.L_x_19358:
        /* <DEDUP_REMOVED lines=42> */
.L_x_19356:
[----:B------:R-:W-:Y:S05]  /*10700*/  BSYNC.RECONVERGENT B1 ;  /* 0x0000000000017941 */ /* 0x000fea0003800200 */
.L_x_19355:
[----:B------:R-:W-:Y:S01]  /*10710*/  HFMA2 R7, -RZ, RZ, 0.1171875, 0 ;  /* 0x2f800000ff077431 */ /* 0x000fe200000001ff */
[----:B------:R-:W-:Y:S01]  /*10720*/  I2FP.F32.U32 R4, R4 ;  /* 0x0000000400047245 */ /* 0x000fe20000201000 */
[----:B-----5:R-:W-:-:S04]  /*10730*/  FMUL.FTZ R8, R60, UR17 ;  /* 0x000000113c087c20 */ /* 0x020fc80008410000 */
[----:B------:R-:W-:Y:S01]  /*10740*/  FMUL.FTZ R8, R8, UR16 ;  /* 0x0000001008087c20 */ /* 0x000fe20008410000 */
[----:B------:R-:W-:-:S05]  /*10750*/  FFMA.FTZ R4, R4, R7, 1.1641532182693481445e-10 ;  /* 0x2f00000004047423 */ /* 0x000fca0000010007 */
[----:B------:R-:W-:-:S04]  /*10760*/  FSETP.GTU.FTZ.AND P4, PT, R4, UR23, PT ;  /* 0x0000001704007c0b */ /* 0x000fc8000bf9c000 */
[----:B------:R-:W-:Y:S02]  /*10770*/  FSEL R84, R8, RZ, !P4 ;  /* 0x000000ff08547208 */ /* 0x000fe40006000000 */
[----:B------:R-:W-:-:S07]  /*10780*/  SEL R4, RZ, 0x1, P4 ;  /* 0x00000001ff047807 */ /* 0x000fce0002000000 */
.L_x_19354:
        /* <DEDUP_REMOVED lines=16> */
.L_x_19363:
        /* <DEDUP_REMOVED lines=13> */
.L_x_19365:
[----:B------:R-:W-:Y:S05]  /*10960*/  BSYNC.RECONVERGENT B2 ;  /* 0x0000000000027941 */ /* 0x000fea0003800200 */
.L_x_19364:
        /* <DEDUP_REMOVED lines=42> */
.L_x_19362:
[----:B------:R-:W-:Y:S05]  /*10c10*/  BSYNC.RECONVERGENT B1 ;  /* 0x0000000000017941 */ /* 0x000fea0003800200 */
.L_x_19361:
[----:B------:R-:W-:Y:S01]  /*10c20*/  I2FP.F32.U32 R3, R3 ;  /* 0x0000000300037245 */ /* 0x000fe20000201000 */
[----:B------:R-:W-:Y:S02]  /*10c30*/  IMAD.MOV.U32 R8, RZ, RZ, 0x2f800000 ;  /* 0x2f800000ff087424 */ /* 0x000fe400078e00ff */
[----:B-----5:R-:W-:Y:S02]  /*10c40*/  FMUL.FTZ R85, R61, UR17 ;  /* 0x000000113d557c20 */ /* 0x020fe40008410000 */
[----:B------:R-:W-:Y:S02]  /*10c50*/  FFMA.FTZ R3, R3, R8, 1.1641532182693481445e-10 ;  /* 0x2f00000003037423 */ /* 0x000fe40000010008 */
[----:B------:R-:W-:-:S03]  /*10c60*/  FMUL.FTZ R85, R85, UR16 ;  /* 0x0000001055557c20 */ /* 0x000fc60008410000 */
[----:B------:R-:W-:-:S04]  /*10c70*/  FSETP.GTU.FTZ.AND P4, PT, R3, UR23, PT ;  /* 0x0000001703007c0b */ /* 0x000fc8000bf9c000 */
[----:B------:R-:W-:Y:S02]  /*10c80*/  FSEL R85, R85, RZ, !P4 ;  /* 0x000000ff55557208 */ /* 0x000fe40006000000 */
[----:B------:R-:W-:-:S07]  /*10c90*/  SEL R3, RZ, 0x1, P4 ;  /* 0x00000001ff037807 */ /* 0x000fce0002000000 */
.L_x_19360:
        /* <DEDUP_REMOVED lines=16> */
.L_x_19369:
        /* <DEDUP_REMOVED lines=13> */
.L_x_19371:
[----:B------:R-:W-:Y:S05]  /*10e70*/  BSYNC.RECONVERGENT B2 ;  /* 0x0000000000027941 */ /* 0x000fea0003800200 */
.L_x_19370:
        /* <DEDUP_REMOVED lines=42> */
.L_x_19368:
[----:B------:R-:W-:Y:S05]  /*11120*/  BSYNC.RECONVERGENT B1 ;  /* 0x0000000000017941 */ /* 0x000fea0003800200 */
.L_x_19367:
        /* <DEDUP_REMOVED lines=8> */
.L_x_19366:
        /* <DEDUP_REMOVED lines=20> */
.L_x_19374:
        /* <DEDUP_REMOVED lines=13> */
.L_x_19376:
[----:B------:R-:W-:Y:S05]  /*113c0*/  BSYNC.RECONVERGENT B2 ;  /* 0x0000000000027941 */ /* 0x000fea0003800200 */
.L_x_19375:
        /* <DEDUP_REMOVED lines=42> */
.L_x_19373:
[----:B------:R-:W-:Y:S05]  /*11670*/  BSYNC.RECONVERGENT B1 ;  /* 0x0000000000017941 */ /* 0x000fea0003800200 */
.L_x_19372:
        /* <DEDUP_REMOVED lines=8> */
.L_x_19348:
[----:B------:R-:W0:Y:S02]  /*11700*/  LDC.64 R98, c[0x0][0x3a8] ;  /* 0x0000ea00ff627b82 */ /* 0x000e240000000a00 */
[----:B0-----:R-:W-:-:S05]  /*11710*/  IMAD.WIDE.U32 R98, R88, 0x10, R98 ;  /* 0x0000001058627825 */ /* 0x001fca00078e0062 */
[----:B-----5:R2:W-:Y:S01]  /*11720*/  STG.E.128 desc[UR12][R98.64], R84 ;  /* 0x0000005462007986 */ /* 0x0205e2000c101d0c */
[----:B------:R-:W-:Y:S05]  /*11730*/  BRA.U !UP2, `(.L_x_19327) ;  /* 0x000000010a2c7547 */ /* 0x000fea000b800000 */
[----:B--2---:R-:W0:Y:S01]  /*11740*/  LDC.64 R98, c[0x0][0x3b0] ;  /* 0x0000ec00ff627b82 */ /* 0x004e220000000a00 */
[----:B------:R-:W-:Y:S02]  /*11750*/  SHF.L.U32 R91, R2, 0x10, RZ ;  /* 0x00000010025b7819 */ /* 0x000fe400000006ff */
[----:B------:R-:W-:Y:S02]  /*11760*/  LOP3.LUT R88, R0, 0xffff, RZ, 0xc0, !PT ;  /* 0x0000ffff00587812 */ /* 0x000fe400078ec0ff */
[----:B------:R-:W-:Y:S02]  /*11770*/  LOP3.LUT R91, R91, 0xff0000, RZ, 0xc0, !PT ;  /* 0x00ff00005b5b7812 */ /* 0x000fe400078ec0ff */
[----:B------:R-:W-:-:S03]  /*11780*/  LOP3.LUT R97, R3, 0xff, RZ, 0xc0, !PT ;  /* 0x000000ff03617812 */ /* 0x000fc600078ec0ff */
[----:B------:R-:W-:Y:S01]  /*11790*/  IMAD R88, R88, 0x1000000, R91 ;  /* 0x0100000058587824 */ /* 0x000fe200078e025b */
[----:B------:R-:W-:-:S04]  /*117a0*/  LOP3.LUT R91, R4, 0xff, RZ, 0xc0, !PT ;  /* 0x000000ff045b7812 */ /* 0x000fc800078ec0ff */
[----:B------:R-:W-:-:S05]  /*117b0*/  LEA R88, R97, R88, 0x8 ;  /* 0x0000005861587211 */ /* 0x000fca00078e40ff */
[----:B------:R-:W-:Y:S02]  /*117c0*/  IMAD.IADD R91, R88, 0x1, R91 ;  /* 0x00000001585b7824 */ /* 0x000fe400078e025b */
[----:B0-----:R-:W-:-:S05]  /*117d0*/  IMAD.WIDE.U32 R98, R90, 0x4, R98 ;  /* 0x000000045a627825 */ /* 0x001fca00078e0062 */
[----:B------:R3:W-:Y:S02]  /*117e0*/  STG.E desc[UR12][R98.64], R91 ;  /* 0x0000005b62007986 */ /* 0x0007e4000c10190c */
.L_x_19327:
[----:B------:R-:W-:Y:S05]  /*117f0*/  BSYNC.RECONVERGENT B0 ;  /* 0x0000000000007941 */ /* 0x000fea0003800200 */
.L_x_19326:
[----:B------:R-:W-:Y:S01]  /*11800*/  FADD.FTZ R88, RZ, R64 ;  /* 0x00000040ff587221 */ /* 0x000fe20000010000 */
[C---:B------:R-:W-:Y:S01]  /*11810*/  ISETP.GT.U32.AND P4, PT, R11.reuse, 0xff, PT ;  /* 0x000000ff0b00780c */ /* 0x040fe20003f84070 */
[----:B------:R-:W-:Y:S01]  /*11820*/  BSSY.RECONVERGENT B0, `(.L_x_19377) ;  /* 0x0000072000007945 */ /* 0x000fe20003800200 */
[----:B------:R-:W-:Y:S01]  /*11830*/  ISETP.GT.U32.AND P6, PT, R11, 0x17f, PT ;  /* 0x0000017f0b00780c */ /* 0x000fe20003fc4070 */
[----:B-1-3--:R-:W-:Y:S01]  /*11840*/  FADD.FTZ R91, R65, R88 ;  /* 0x00000058415b7221 */ /* 0x00afe20000010000 */
[C---:B------:R-:W-:Y:S02]  /*11850*/  ISETP.GT.U32.AND P5, PT, R11.reuse, 0x1ff, PT ;  /* 0x000001ff0b00780c */ /* 0x040fe40003fa4070 */
[----:B------:R-:W-:Y:S01]  /*11860*/  P2R R90, PR, RZ, 0x2 ;  /* 0x00000002ff5a7803 */ /* 0x000fe20000000000 */
        /* <DEDUP_REMOVED lines=29> */
[----:B------:R-:W0:Y:S02]  /*11a40*/  SHFL.BFLY PT, R88, R97, 0x2, 0x1f ;  /* 0x0c401f0061587f89 */ /* 0x000e2400000e0000 */
[----:B0-2---:R-:W-:-:S05]  /*11a50*/  FADD.FTZ R98, R97, R88 ;  /* 0x0000005861627221 */ /* 0x005fca0000010000 */
        /* <DEDUP_REMOVED lines=44> */
[----:B------:R-:W-:Y:S02]  /*11d20*/  LOP3.LUT P5, R97, R89, 0x1f, RZ, 0xc0, !PT ;  /* 0x0000001f59617812 */ /* 0x000fe400078ac0ff */
        /* <DEDUP_REMOVED lines=13> */
[----:B------:R-:W-:Y:S01]  /*11e00*/  @P4 FFMA.FTZ R88, R98, R98, R91 ;  /* 0x0000006262584223 */ /* 0x000fe2000001005b */
[----:B------:R-:W-:-:S04]  /*11e10*/  ISETP.GT.U32.AND P4, PT, R97, 0x3, PT ;  /* 0x000000036100780c */ /* 0x000fc80003f84070 */
        /* <DEDUP_REMOVED lines=18> */
.L_x_19378:
[----:B------:R-:W-:Y:S05]  /*11f40*/  BSYNC.RECONVERGENT B0 ;  /* 0x0000000000007941 */ /* 0x000fea0003800200 */
.L_x_19377:
        /* <DEDUP_REMOVED lines=12> */
.L_x_19380:
[----:B------:R-:W-:Y:S05]  /*12010*/  BSYNC.RECONVERGENT B0 ;  /* 0x0000000000007941 */ /* 0x000fea0003800200 */
.L_x_19379:
[----:B------:R-:W2:Y:S01]  /*12020*/  SHFL.DOWN PT, R98, R105, 0x2, 0x1f ;  /* 0x08401f0069627f89 */ /* 0x000ea200000e0000 */
[----:B------:R-:W-:Y:S01]  /*12030*/  ISETP.NE.AND P5, PT, R89, RZ, PT ;  /* 0x000000ff5900720c */ /* 0x000fe20003fa5270 */
[----:B------:R-:W-:Y:S01]  /*12040*/  UISETP.GE.AND UP0, UPT, UR6, 0x1, UPT ;  /* 0x000000010600788c */ /* 0x000fe2000bf06270 */
[----:B------:R-:W-:Y:S01]  /*12050*/  ISETP.NE.AND P4, PT, RZ, UR24, PT ;  /* 0x00000018ff007c0c */ /* 0x000fe2000bf85270 */
[----:B-1----:R-:W1:Y:S04]  /*12060*/  SHFL.DOWN PT, R97, R90, 0x2, 0x1f ;  /* 0x08401f005a617f89 */ /* 0x002e6800000e0000 */
[----:B------:R-:W3:Y:S01]  /*12070*/  SHFL.DOWN PT, R102, R91, 0x2, 0x1f ;  /* 0x08401f005b667f89 */ /* 0x000ee200000e0000 */
[----:B--2---:R-:W-:Y:S01]  /*12080*/  IMAD.IADD R99, R98, 0x1, R105 ;  /* 0x0000000162637824 */ /* 0x004fe200078e0269 */
[----:B------:R-:W-:-:S02]  /*12090*/  I2FP.F32.S32 R104, R98 ;  /* 0x0000006200687245 */ /* 0x000fc40000201400 */
[----:B------:R-:W-:Y:S02]  /*120a0*/  I2FP.F32.S32 R98, R105 ;  /* 0x0000006900627245 */ /* 0x000fe40000201400 */
[----:B0-----:R-:W-:Y:S01]  /*120b0*/  I2FP.F32.S32 R88, R99 ;  /* 0x0000006300587245 */ /* 0x001fe20000201400 */
[----:B------:R-:W0:Y:S01]  /*120c0*/  SHFL.DOWN PT, R108, R99, 0x1, 0x1f ;  /* 0x08201f00636c7f89 */ /* 0x000e2200000e0000 */
[C---:B-1----:R-:W-:Y:S01]  /*120d0*/  FMUL.FTZ R107, R97.reuse, R104 ;  /* 0x00000068616b7220 */ /* 0x042fe20000410000 */
[----:B------:R-:W-:Y:S01]  /*120e0*/  FADD.FTZ R97, -R97, R90 ;  /* 0x0000005a61617221 */ /* 0x000fe20000010100 */
[----:B------:R-:W1:Y:S01]  /*120f0*/  MUFU.RCP R103, R88 ;  /* 0x0000005800677308 */ /* 0x000e620000001000 */
[----:B---3--:R-:W-:Y:S01]  /*12100*/  FADD.FTZ R102, R102, R91 ;  /* 0x0000005b66667221 */ /* 0x008fe20000010000 */
[----:B------:R-:W-:Y:S01]  /*12110*/  FFMA.FTZ R106, R98, R90, R107 ;  /* 0x0000005a626a7223 */ /* 0x000fe2000001006b */
[----:B------:R-:W-:Y:S01]  /*12120*/  FMUL.FTZ R97, R97, R97 ;  /* 0x0000006161617220 */ /* 0x000fe20000410000 */
[----:B------:R-:W-:-:S03]  /*12130*/  MOV R107, UR22 ;  /* 0x00000016006b7c02 */ /* 0x000fc60008000f00 */
[----:B------:R-:W-:-:S04]  /*12140*/  FMUL.FTZ R97, R97, R98 ;  /* 0x0000006261617220 */ /* 0x000fc80000410000 */
[----:B------:R-:W-:Y:S01]  /*12150*/  FMUL.FTZ R97, R97, R104 ;  /* 0x0000006861617220 */ /* 0x000fe20000410000 */
[----:B-1----:R-:W-:-:S03]  /*12160*/  FMUL.FTZ R105, R103, R106 ;  /* 0x0000006a67697220 */ /* 0x002fc60000410000 */
[----:B------:R-:W-:Y:S01]  /*12170*/  FFMA.FTZ R97, R103, R97, R102 ;  /* 0x0000006167617223 */ /* 0x000fe20000010066 */
        /* <DEDUP_REMOVED lines=23> */
[----:B------:R-:W-:-:S03]  /*122f0*/  IMAD.U32 R103, RZ, RZ, UR22 ;  /* 0x00000016ff677e24 */ /* 0x000fc6000f8e00ff */
[----:B------:R-:W-:Y:S01]  /*12300*/  FADD.FTZ R97, R97, R104 ;  /* 0x0000006861617221 */ /* 0x000fe20000010000 */
[----:B--2---:R-:W-:-:S04]  /*12310*/  @!P5 IMAD.WIDE R98, R103, 0x4, R98 ;  /* 0x000000046762d825 */ /* 0x004fc800078e0262 */
[----:B---3--:R-:W-:Y:S01]  /*12320*/  @!P5 IMAD.WIDE R90, R107, 0x4, R90 ;  /* 0x000000046b5ad825 */ /* 0x008fe200078e025a */
        /* <DEDUP_REMOVED lines=29> */
.L_x_19383:
[----:B------:R-:W-:Y:S05]  /*12500*/  BSYNC.RECONVERGENT B0 ;  /* 0x0000000000007941 */ /* 0x000fea0003800200 */
.L_x_19382:
[----:B------:R-:W-:Y:S01]  /*12510*/  ISETP.NE.AND P0, PT, R100, RZ, PT ;  /* 0x000000ff6400720c */ /* 0x000fe20003f05270 */
        /* <DEDUP_REMOVED lines=15> */
[----:B------:R-:W-:Y:S01]  /*12610*/  FFMA.FTZ R91, R104, R23, R27 ;  /* 0x00000017685b7223 */ /* 0x000fe2000001001b */
[----:B------:R-:W-:-:S04]  /*12620*/  VIADD R99, R99, 0x80 ;  /* 0x0000008063637836 */ /* 0x000fc80000000000 */
[----:B------:R1:W-:Y:S03]  /*12630*/  STG.E.128 desc[UR12][R102.64], R88 ;  /* 0x0000005866007986 */ /* 0x0003e6000c101d0c */
.L_x_19385:
[----:B------:R-:W-:Y:S05]  /*12640*/  BSYNC.RECONVERGENT B0 ;  /* 0x0000000000007941 */ /* 0x000fea0003800200 */
.L_x_19384:
        /* <DEDUP_REMOVED lines=19> */
.L_x_19387:
[----:B------:R-:W-:Y:S05]  /*12780*/  BSYNC.RECONVERGENT B0 ;  /* 0x0000000000007941 */ /* 0x000fea0003800200 */
.L_x_19386:
        /* <DEDUP_REMOVED lines=18> */
.L_x_19389:
[----:B------:R-:W-:Y:S05]  /*128b0*/  BSYNC.RECONVERGENT B0 ;  /* 0x0000000000007941 */ /* 0x000fea0003800200 */
.L_x_19388:
        /* <DEDUP_REMOVED lines=18> */
.L_x_19391:
[----:B------:R-:W-:Y:S05]  /*129e0*/  BSYNC.RECONVERGENT B0 ;  /* 0x0000000000007941 */ /* 0x000fea0003800200 */
.L_x_19390:
        /* <DEDUP_REMOVED lines=17> */
.L_x_19392:
[----:B------:R-:W-:Y:S05]  /*12b00*/  BSYNC.RECONVERGENT B0 ;  /* 0x0000000000007941 */ /* 0x000fea0003800200 */
.L_x_19381:
[----:B------:R-:W-:Y:S02]  /*12b10*/  UIADD3 UR22, UPT, UPT, UR22, UR20, URZ ;  /* 0x0000001416167290 */ /* 0x000fe4000fffe0ff */
[----:B------:R-:W-:Y:S02]  /*12b20*/  UPLOP3.LUT UP1, UPT, UPT, UPT, UP1, 0x40, 0x4 ;  /* 0x000000000004789c */ /* 0x000fe40003f2e810 */
[----:B------:R-:W-:-:S09]  /*12b30*/  UISETP.GE.AND UP0, UPT, UR22, UR21, UPT ;  /* 0x000000151600728c */ /* 0x000fd2000bf06270 */
[----:B------:R-:W-:Y:S05]  /*12b40*/  BRA.U !UP0, `(.L_x_19393) ;  /* 0xfffffee108d07547 */ /* 0x000fea000b83ffff */
[----:B------:R-:W-:Y:S05]  /*12b50*/  EXIT ;  /* 0x000000000000794d */ /* 0x000fea0003800000 */
.L_x_19394:
        /* <DEDUP_REMOVED lines=10> */
.L_x_20885:


//--------------------- .text._ZN10layer_norm13ln_fwd_kernelINS_13Kernel_traitsIfffffjLj3072ELj1ELj1ELj4ELj16ENS_18Kernel_traits_baseILj3072EfffffjLj128EEEEELb1ELb0ELb1ELb1EEEvNS_9FwdParamsE --------------------------
	.section	.text._ZN10layer_norm13ln_fwd_kernelINS_13Kernel_traitsIfffffjLj3072ELj1ELj1ELj4ELj16ENS_18Kernel_traits_baseILj3072EfffffjLj128EEEEELb1ELb0ELb1ELb1EEEvNS_9FwdParamsE,"ax",@progbits
	.align	128
        .global         _ZN10layer_norm13ln_fwd_kernelINS_13Kernel_traitsIfffffjLj3072ELj1ELj1ELj4ELj16ENS_18Kernel_traits_baseILj3072EfffffjLj128EEEEELb1ELb0ELb1ELb1EEEvNS_9FwdParamsE
        .type           _ZN10layer_norm13ln_fwd_kernelINS_13Kernel_traitsIfffffjLj3072ELj1ELj1ELj4ELj16ENS_18Kernel_traits_baseILj3072EfffffjLj128EEEEELb1ELb0ELb1ELb1EEEvNS_9FwdParamsE,@function
        .size           _ZN10layer_norm13ln_fwd_kernelINS_13Kernel_traitsIfffffjLj3072ELj1ELj1ELj4ELj16ENS_18Kernel_traits_baseILj3072EfffffjLj128EEEEELb1ELb0ELb1ELb1EEEvNS_9FwdParamsE,(.L_x_20886 - _ZN10layer_norm13ln_fwd_kernelINS_13Kernel_traitsIfffffjLj3072ELj1ELj1ELj4ELj16ENS_18Kernel_traits_baseILj3072EfffffjLj128EEEEELb1ELb0ELb1ELb1EEEvNS_9FwdParamsE)
        .other          _ZN10layer_norm13ln_fwd_kernelINS_13Kernel_traitsIfffffjLj3072ELj1ELj1ELj4ELj16ENS_18Kernel_traits_baseILj3072EfffffjLj128EEEEELb1ELb0ELb1ELb1EEEvNS_9FwdParamsE,@"STO_CUDA_ENTRY STV_DEFAULT"
_ZN10layer_norm13ln_fwd_kernelINS_13Kernel_traitsIfffffjLj3072ELj1ELj1ELj4ELj16ENS_18Kernel_traits_baseILj3072EfffffjLj128EEEEELb1ELb0ELb1ELb1EEEvNS_9FwdParamsE:
.text._ZN10layer_norm13ln_fwd_kernelINS_13Kernel_traitsIfffffjLj3072ELj1ELj1ELj4ELj16ENS_18Kernel_traits_baseILj3072EfffffjLj128EEEEELb1ELb0ELb1ELb1EEEvNS_9FwdParamsE:
        /* <DEDUP_REMOVED lines=9> */
[----:B--2---:R-:W-:-:S02]  /*0090*/  IMAD.U32 R2, RZ, RZ, UR14 ;  /* 0x0000000eff027e24 */ /* 0x004fc4000f8e00ff */
[----:B------:R-:W-:-:S08]  /*00a0*/  IMAD.U32 R3, RZ, RZ, UR15 ;  /* 0x0000000fff037e24 */ /* 0x000fd0000f8e00ff */
[----:B-1----:R-:W-:Y:S01]  /*00b0*/  @P1 MOV R4, R0 ;  /* 0x0000000000041202 */ /* 0x002fe20000000f00 */
[----:B---3--:R-:W2:Y:S01]  /*00c0*/  @P1 LDG.E.64 R2, desc[UR12][R2.64] ;  /* 0x0000000c02021981 */ /* 0x008ea2000c1e1b00 */
[----:B----4-:R-:W-:Y:S01]  /*00d0*/  @P1 IMAD.MOV.U32 R5, RZ, RZ, R61 ;  /* 0x000000ffff051224 */ /* 0x010fe200078e003d */
[----:B------:R-:W1:Y:S01]  /*00e0*/  S2UR UR7, SR_CTAID.X ;  /* 0x00000000000779c3 */ /* 0x000e620000002500 */
[----:B0-----:R-:W-:-:S03]  /*00f0*/  ISETP.NE.U32.AND P0, PT, RZ, UR4, PT ;  /* 0x00000004ff007c0c */ /* 0x001fc6000bf05070 */
[----:B------:R-:W3:Y:S01]  /*0100*/  @P1 LDG.E.64 R52, desc[UR12][R4.64] ;  /* 0x0000000c04341981 */ /* 0x000ee2000c1e1b00 */
[----:B------:R-:W1:Y:S01]  /*0110*/  LDCU UR4, c[0x0][0x384] ;  /* 0x00007080ff0477ac */ /* 0x000e620008000800 */
[----:B------:R-:W-:Y:S02]  /*0120*/  ISETP.NE.AND.EX P0, PT, RZ, UR5, PT, P0 ;  /* 0x00000005ff007c0c */ /* 0x000fe4000bf05300 */
[----:B------:R-:W3:Y:S11]  /*0130*/  @P1 LDC R63, c[0x0][0x460] ;  /* 0x00011800ff3f1b82 */ /* 0x000ef60000000800 */
[----:B------:R-:W0:Y:S08]  /*0140*/  @P0 LDC.64 R54, c[0x0][0x3d0] ;  /* 0x0000f400ff360b82 */ /* 0x000e300000000a00 */
[----:B------:R-:W4:Y:S01]  /*0150*/  @P0 LDC.64 R56, c[0x0][0x438] ;  /* 0x00010e00ff380b82 */ /* 0x000f220000000a00 */
[----:B0-----:R-:W-:-:S05]  /*0160*/  @P0 IMAD.WIDE.U32 R54, R59, 0x10, R54 ;  /* 0x000000103b360825 */ /* 0x001fca00078e0036 */
        /* <DEDUP_REMOVED lines=13> */
[----:B------:R-:W4:Y:S01]  /*0240*/  LDC R58, c[0x0][0x360] ;  /* 0x0000d800ff3a7b82 */ /* 0x000f220000000800 */
[----:B-1----:R-:W-:-:S06]  /*0250*/  UISETP.GE.AND UP0, UPT, UR7, UR4, UPT ;  /* 0x000000040700728c */ /* 0x002fcc000bf06270 */
[----:B------:R-:W-:Y:S01]  /*0260*/  PLOP3.LUT P3, PT, PT, PT, UP0, 0x80, 0x8 ;  /* 0x000000000008781c */ /* 0x000fe20003f6f008 */
[----:B----4-:R-:W-:Y:S01]  /*0270*/  IMAD R87, R58, UR7, R59 ;  /* 0x000000073a577c24 */ /* 0x010fe2000f8e023b */
[----:B--2---:R-:W-:Y:S02]  /*0280*/  @P1 R2UR UR14, R2 ;  /* 0x00000000020e12ca */ /* 0x004fe400000e0000 */
[----:B------:R-:W-:Y:S02]  /*0290*/  @P1 R2UR UR15, R3 ;  /* 0x00000000030f12ca */ /* 0x000fe400000e0000 */
[----:B---3--:R-:W-:-:S05]  /*02a0*/  @P1 IADD3 R0, P2, PT, R52, R63, RZ ;  /* 0x0000003f34001210 */ /* 0x008fca0007f5e0ff */
[----:B------:R-:W-:Y:S01]  /*02b0*/  @P1 IMAD.X R61, RZ, RZ, R53, P2 ;  /* 0x000000ffff3d1224 */ /* 0x000fe200010e0635 */
[----:B0-----:R-:W-:Y:S07]  /*02c0*/  @P0 BRA `(.L_x_19395) ;  /* 0x0000000000500947 */ /* 0x001fee0003800000 */
        /* <DEDUP_REMOVED lines=20> */
.L_x_19395:
[----:B------:R-:W-:Y:S01]  /*0410*/  SHF.R.U64 R90, R0, 0x2, R61 ;  /* 0x00000002005a7819 */ /* 0x000fe2000000123d */
[----:B------:R-:W-:Y:S06]  /*0420*/  @P3 EXIT ;  /* 0x000000000000394d */ /* 0x000fec0003800000 */
[----:B------:R-:W-:Y:S01]  /*0430*/  IMAD.HI.U32 R3, R87, -0x326172a9, RZ ;  /* 0xcd9e8d5757037827 */ /* 0x000fe200078e00ff */
[----:B------:R-:W-:Y:S01]  /*0440*/  SHF.R.U32.HI R86, RZ, 0x2, R61 ;  /* 0x00000002ff567819 */ /* 0x000fe2000001163d */
[----:B------:R-:W-:Y:S02]  /*0450*/  UIADD3 UR26, UPT, UPT, UR14, -0x61c88647, URZ ;  /* 0x9e3779b90e1a7890 */ /* 0x000fe4000fffe0ff */
[----:B------:R-:W-:Y:S02]  /*0460*/  HFMA2 R83, -RZ, RZ, 0, 0 ;  /* 0x00000000ff537431 */ /* 0x000fe400000001ff */
[----:B------:R-:W-:Y:S01]  /*0470*/  IMAD.HI.U32 R2, R90, -0x2daee0ad, RZ ;  /* 0xd2511f535a027827 */ /* 0x000fe200078e00ff */
[----:B------:R-:W-:Y:S01]  /*0480*/  LOP3.LUT R3, R86, UR14, R3, 0x96, !PT ;  /* 0x0000000e56037c12 */ /* 0x000fe2000f8e9603 */
[----:B------:R-:W-:Y:S01]  /*0490*/  UIADD3 UR27, UPT, UPT, UR15, -0x4498517b, URZ ;  /* 0xbb67ae850f1b7890 */ /* 0x000fe2000fffe0ff */
[----:B------:R-:W-:Y:S01]  /*04a0*/  LOP3.LUT R91, R0, 0x3, RZ, 0xc0, !PT ;  /* 0x00000003005b7812 */ /* 0x000fe200078ec0ff */
        /* <DEDUP_REMOVED lines=13> */
[----:B------:R-:W-:Y:S01]  /*0580*/  UIADD3 UR32, UPT, UPT, UR14, 0x78dde6e4, URZ ;  /* 0x78dde6e40e207890 */ /* 0x000fe2000fffe0ff */
[----:B------:R-:W-:Y:S01]  /*0590*/  IMAD.HI.U32 R2, R54, -0x326172a9, RZ ;  /* 0xcd9e8d5736027827 */ /* 0x000fe200078e00ff */
[----:B------:R-:W-:-:S02]  /*05a0*/  UIADD3 UR33, UPT, UPT, UR15, -0x126145ec, URZ ;  /* 0xed9eba140f217890 */ /* 0x000fc4000fffe0ff */
        /* <DEDUP_REMOVED lines=66> */
.L_x_19604:
[----:B------:R-:W-:-:S06]  /*09d0*/  UIMAD.WIDE UR4, UR7, 0x4, UR8 ;  /* 0x00000004070478a5 */ /* 0x000fcc000f8e0208 */
[----:B0-----:R-:W-:Y:S02]  /*09e0*/  IMAD.U32 R58, RZ, RZ, UR4 ;  /* 0x00000004ff3a7e24 */ /* 0x001fe4000f8e00ff */
[----:B------:R-:W-:-:S05]  /*09f0*/  IMAD.U32 R59, RZ, RZ, UR5 ;  /* 0x00000005ff3b7e24 */ /* 0x000fca000f8e00ff */
[----:B-1----:R-:W2:Y:S01]  /*0a00*/  LDG.E R0, desc[UR12][R58.64] ;  /* 0x0000000c3a007981 */ /* 0x002ea2000c1e1900 */
[----:B------:R-:W-:Y:S01]  /*0a10*/  UIMAD.WIDE UR4, UR7, 0x4, UR10 ;  /* 0x00000004070478a5 */ /* 0x000fe2000f8e020a */
[----:B------:R-:W0:Y:S05]  /*0a20*/  S2R R93, SR_TID.X ;  /* 0x00000000005d7919 */ /* 0x000e2a0000002100 */
[----:B------:R-:W-:Y:S01]  /*0a30*/  IMAD.U32 R61, RZ, RZ, UR5 ;  /* 0x00000005ff3d7e24 */ /* 0x000fe2000f8e00ff */
[----:B------:R-:W-:Y:S02]  /*0a40*/  MOV R76, RZ ;  /* 0x000000ff004c7202 */ /* 0x000fe40000000f00 */
[----:B--2---:R-:W-:-:S13]  /*0a50*/  ISETP.GE.AND P0, PT, R0, 0x1, PT ;  /* 0x000000010000780c */ /* 0x004fda0003f06270 */
[----:B------:R-:W1:Y:S01]  /*0a60*/  @P0 LDC.64 R56, c[0x0][0x390] ;  /* 0x0000e400ff380b82 */ /* 0x000e620000000a00 */
[----:B------:R-:W-:-:S05]  /*0a70*/  @P0 IADD3 R60, PT, PT, R0, -0x1, RZ ;  /* 0xffffffff003c0810 */ /* 0x000fca0007ffe0ff */
[----:B------:R-:W-:Y:S02]  /*0a80*/  @P0 IMAD R62, R60, UR22, RZ ;  /* 0x000000163c3e0c24 */ /* 0x000fe4000f8e02ff */
[----:B------:R-:W-:-:S03]  /*0a90*/  IMAD.U32 R60, RZ, RZ, UR4 ;  /* 0x00000004ff3c7e24 */ /* 0x000fc6000f8e00ff */
[----:B------:R-:W-:-:S03]  /*0aa0*/  @P0 SHF.R.S32.HI R63, RZ, 0x1f, R62 ;  /* 0x0000001fff3f0819 */ /* 0x000fc6000001143e */
[----:B------:R-:W2:Y:S01]  /*0ab0*/  LDG.E R60, desc[UR12][R60.64] ;  /* 0x0000000c3c3c7981 */ /* 0x000ea2000c1e1900 */
[----:B------:R-:W-:-:S04]  /*0ac0*/  @P0 LEA.HI R62, R63, R62, RZ, 0x2 ;  /* 0x0000003e3f3e0211 */ /* 0x000fc800078f10ff */
[----:B0-----:R-:W-:-:S05]  /*0ad0*/  @P0 LEA.HI.SX32 R76, R62, R93, 0x1e ;  /* 0x0000005d3e4c0211 */ /* 0x001fca00078ff2ff */
[----:B-1----:R-:W-:-:S05]  /*0ae0*/  @P0 IMAD.WIDE.U32 R56, R76, 0x10, R56 ;  /* 0x000000104c380825 */ /* 0x002fca00078e0038 */
[----:B-----5:R0:W5:Y:S01]  /*0af0*/  @P0 LDG.E.128 R52, desc[UR12][R56.64] ;  /* 0x0000000c38340981 */ /* 0x020162000c1e1d00 */
[----:B------:R-:W-:Y:S02]  /*0b00*/  UIMAD UR4, UR7, UR22, URZ ;  /* 0x00000016070472a4 */ /* 0x000fe4000f8e02ff */
[----:B------:R-:W-:Y:S02]  /*0b10*/  UISETP.NE.U32.AND UP0, UPT, UR18, URZ, UPT ;  /* 0x000000ff1200728c */ /* 0x000fe4000bf05070 */
[----:B------:R-:W-:Y:S02]  /*0b20*/  USHF.R.S32.HI UR5, URZ, 0x1f, UR4 ;  /* 0x0000001fff057899 */ /* 0x000fe40008011404 */
[----:B------:R-:W-:Y:S02]  /*0b30*/  UISETP.NE.AND.EX UP0, UPT, UR19, URZ, UPT, UP0 ;  /* 0x000000ff1300728c */ /* 0x000fe4000bf05300 */
[----:B------:R-:W-:-:S06]  /*0b40*/  ULEA.HI UR5, UR5, UR4, URZ, 0x2 ;  /* 0x0000000405057291 */ /* 0x000fcc000f8f10ff */
[----:B------:R-:W-:-:S05]  /*0b50*/  IMAD.U32 R58, RZ, RZ, UR5 ;  /* 0x00000005ff3a7e24 */ /* 0x000fca000f8e00ff */
[----:B------:R-:W-:Y:S02]  /*0b60*/  LEA.HI.SX32 R77, R58, R93, 0x1e ;  /* 0x0000005d3a4d7211 */ /* 0x000fe400078ff2ff */
[----:B--2---:R-:W-:Y:S01]  /*0b70*/  R2UR UR6, R60 ;  /* 0x000000003c0672ca */ /* 0x004fe200000e0000 */
[----:B0-----:R-:W-:-:S14]  /*0b80*/  BRA.U !UP0, `(.L_x_19396) ;  /* 0x0000001508307547 */ /* 0x001fdc000b800000 */
[----:B------:R-:W0:Y:S02]  /*0b90*/  LDC.64 R58, c[0x0][0x3a0] ;  /* 0x0000e800ff3a7b82 */ /* 0x000e240000000a00 */
[----:B0-----:R-:W-:-:S06]  /*0ba0*/  IMAD.WIDE.U32 R58, R77, 0x10, R58 ;  /* 0x000000104d3a7825 */ /* 0x001fcc00078e003a */
        /* <DEDUP_REMOVED lines=20> */
.L_x_19399:
        /* <DEDUP_REMOVED lines=12> */
.L_x_19400:
        /* <DEDUP_REMOVED lines=43> */
.L_x_19398:
        /* <DEDUP_REMOVED lines=9> */
.L_x_19397:
        /* <DEDUP_REMOVED lines=18> */
.L_x_19403:
        /* <DEDUP_REMOVED lines=12> */
.L_x_19404:
        /* <DEDUP_REMOVED lines=43> */
.L_x_19402:
        /* <DEDUP_REMOVED lines=9> */
.L_x_19401:
        /* <DEDUP_REMOVED lines=18> */
.L_x_19407:
        /* <DEDUP_REMOVED lines=12> */
.L_x_19408:
        /* <DEDUP_REMOVED lines=43> */
.L_x_19406:
        /* <DEDUP_REMOVED lines=9> */
.L_x_19405:
        /* <DEDUP_REMOVED lines=18> */
.L_x_19411:
        /* <DEDUP_REMOVED lines=12> */
.L_x_19412:
        /* <DEDUP_REMOVED lines=42> */
.L_x_19410:
        /* <DEDUP_REMOVED lines=10> */
.L_x_19396:
[----:B------:R-:W-:Y:S01]  /*2050*/  MOV R58, R91 ;  /* 0x0000005b003a7202 */ /* 0x000fe20000000f00 */
        /* <DEDUP_REMOVED lines=18> */
.L_x_19415:
        /* <DEDUP_REMOVED lines=12> */
.L_x_19416:
        /* <DEDUP_REMOVED lines=42> */
.L_x_19414:
        /* <DEDUP_REMOVED lines=8> */
.L_x_19413:
        /* <DEDUP_REMOVED lines=15> */
.L_x_19419:
        /* <DEDUP_REMOVED lines=12> */
.L_x_19420:
        /* <DEDUP_REMOVED lines=43> */
.L_x_19418:
        /* <DEDUP_REMOVED lines=8> */
.L_x_19417:
        /* <DEDUP_REMOVED lines=15> */
.L_x_19423:
        /* <DEDUP_REMOVED lines=12> */
.L_x_19424:
        /* <DEDUP_REMOVED lines=43> */
.L_x_19422:
        /* <DEDUP_REMOVED lines=8> */
.L_x_19421:
        /* <DEDUP_REMOVED lines=15> */
.L_x_19426:
        /* <DEDUP_REMOVED lines=12> */
.L_x_19427:
        /* <DEDUP_REMOVED lines=43> */
.L_x_19425:
        /* <DEDUP_REMOVED lines=8> */
.L_x_19409:
[----:B------:R-:W0:Y:S01]  /*3400*/  LDC.64 R88, c[0x0][0x3a8] ;  /* 0x0000ea00ff587b82 */ /* 0x000e220000000a00 */
[----:B------:R-:W-:Y:S02]  /*3410*/  VIADD R65, R76, 0x80 ;  /* 0x000000804c417836 */ /* 0x000fe40000000000 */
[----:B0-----:R-:W-:-:S05]  /*3420*/  IMAD.WIDE.U32 R60, R77, 0x10, R88 ;  /* 0x000000104d3c7825 */ /* 0x001fca00078e0058 */
        /* <DEDUP_REMOVED lines=13> */
.L_x_19428:
[----:B------:R-:W-:Y:S05]  /*3500*/  @!P0 BRA `(.L_x_19429) ;  /* 0x00000000000c8947 */ /* 0x000fea0003800000 */
[----:B------:R-:W2:Y:S02]  /*3510*/  LDC.64 R52, c[0x0][0x390] ;  /* 0x0000e400ff347b82 */ /* 0x000ea40000000a00 */
[----:B--2---:R-:W-:-:S06]  /*3520*/  IMAD.WIDE.U32 R52, R65, 0x10, R52 ;  /* 0x0000001041347825 */ /* 0x004fcc00078e0034 */
[----:B------:R-:W5:Y:S02]  /*3530*/  LDG.E.128 R52, desc[UR12][R52.64] ;  /* 0x0000000c34347981 */ /* 0x000f64000c1e1d00 */
.L_x_19429:
[----:B------:R-:W-:Y:S01]  /*3540*/  VIADD R67, R77, 0x80 ;  /* 0x000000804d437836 */ /* 0x000fe20000000000 */
[----:B------:R-:W-:Y:S06]  /*3550*/  BRA.U !UP0, `(.L_x_19430) ;  /* 0x0000001508347547 */ /* 0x000fec000b800000 */
[----:B-1----:R-:W1:Y:S02]  /*3560*/  LDC.64 R62, c[0x0][0x3a0] ;  /* 0x0000e800ff3e7b82 */ /* 0x002e640000000a00 */
[----:B-1----:R-:W-:-:S06]  /*3570*/  IMAD.WIDE.U32 R62, R67, 0x10, R62 ;  /* 0x00000010433e7825 */ /* 0x002fcc00078e003e */
[----:B0-----:R-:W5:Y:S01]  /*3580*/  LDG.E.128 R60, desc[UR12][R62.64] ;  /* 0x0000000c3e3c7981 */ /* 0x001f62000c1e1d00 */
        /* <DEDUP_REMOVED lines=19> */
.L_x_19433:
        /* <DEDUP_REMOVED lines=12> */
.L_x_19434:
        /* <DEDUP_REMOVED lines=43> */
.L_x_19432:
        /* <DEDUP_REMOVED lines=9> */
.L_x_19431:
        /* <DEDUP_REMOVED lines=18> */
.L_x_19437:
        /* <DEDUP_REMOVED lines=12> */
.L_x_19438:
        /* <DEDUP_REMOVED lines=43> */
.L_x_19436:
        /* <DEDUP_REMOVED lines=9> */
.L_x_19435:
        /* <DEDUP_REMOVED lines=18> */
.L_x_19441:
        /* <DEDUP_REMOVED lines=12> */
.L_x_19442:
        /* <DEDUP_REMOVED lines=43> */
.L_x_19440:
        /* <DEDUP_REMOVED lines=9> */
.L_x_19439:
        /* <DEDUP_REMOVED lines=18> */
.L_x_19445:
        /* <DEDUP_REMOVED lines=12> */
.L_x_19446:
        /* <DEDUP_REMOVED lines=43> */
.L_x_19444:
        /* <DEDUP_REMOVED lines=10> */
.L_x_19430:
        /* <DEDUP_REMOVED lines=19> */
.L_x_19449:
        /* <DEDUP_REMOVED lines=12> */
.L_x_19450:
        /* <DEDUP_REMOVED lines=42> */
.L_x_19448:
        /* <DEDUP_REMOVED lines=8> */
.L_x_19447:
        /* <DEDUP_REMOVED lines=15> */
.L_x_19453:
        /* <DEDUP_REMOVED lines=12> */
.L_x_19454:
        /* <DEDUP_REMOVED lines=43> */
.L_x_19452:
        /* <DEDUP_REMOVED lines=8> */
.L_x_19451:
        /* <DEDUP_REMOVED lines=15> */
.L_x_19457:
        /* <DEDUP_REMOVED lines=12> */
.L_x_19458:
        /* <DEDUP_REMOVED lines=43> */
.L_x_19456:
        /* <DEDUP_REMOVED lines=8> */
.L_x_19455:
        /* <DEDUP_REMOVED lines=15> */
.L_x_19460:
        /* <DEDUP_REMOVED lines=12> */
.L_x_19461:
        /* <DEDUP_REMOVED lines=43> */
.L_x_19459:
        /* <DEDUP_REMOVED lines=8> */
.L_x_19443:
[----:B------:R-:W-:-:S05]  /*5de0*/  IMAD.WIDE.U32 R66, R67, 0x10, R88 ;  /* 0x0000001043427825 */ /* 0x000fca00078e0058 */
[----:B-----5:R0:W-:Y:S01]  /*5df0*/  STG.E.128 desc[UR12][R66.64], R60 ;  /* 0x0000003c42007986 */ /* 0x0201e2000c101d0c */
[----:B------:R-:W-:Y:S05]  /*5e00*/  @!P0 BRA `(.L_x_19462) ;  /* 0x00000000002c8947 */ /* 0x000fea0003800000 */
[----:B0-----:R-:W0:Y:S01]  /*5e10*/  LDC.64 R66, c[0x0][0x3b0] ;  /* 0x0000ec00ff427b82 */ /* 0x001e220000000a00 */
[----:B------:R-:W-:Y:S02]  /*5e20*/  SHF.L.U32 R70, R3, 0x10, RZ ;  /* 0x0000001003467819 */ /* 0x000fe400000006ff */
[----:B------:R-:W-:Y:S02]  /*5e30*/  LOP3.LUT R64, R2, 0xffff, RZ, 0xc0, !PT ;  /* 0x0000ffff02407812 */ /* 0x000fe400078ec0ff */
[----:B------:R-:W-:Y:S02]  /*5e40*/  LOP3.LUT R71, R70, 0xff0000, RZ, 0xc0, !PT ;  /* 0x00ff000046477812 */ /* 0x000fe400078ec0ff */
[----:B------:R-:W-:Y:S02]  /*5e50*/  LOP3.LUT R73, R80, 0xff, RZ, 0xc0, !PT ;  /* 0x000000ff50497812 */ /* 0x000fe400078ec0ff */
[----:B------:R-:W-:Y:S01]  /*5e60*/  LOP3.LUT R70, R81, 0xff, RZ, 0xc0, !PT ;  /* 0x000000ff51467812 */ /* 0x000fe200078ec0ff */
[----:B------:R-:W-:-:S04]  /*5e70*/  IMAD R64, R64, 0x1000000, R71 ;  /* 0x0100000040407824 */ /* 0x000fc800078e0247 */
[----:B------:R-:W-:-:S05]  /*5e80*/  IMAD R73, R73, 0x100, R64 ;  /* 0x0000010049497824 */ /* 0x000fca00078e0240 */
[----:B------:R-:W-:Y:S01]  /*5e90*/  IADD3 R73, PT, PT, R73, R70, RZ ;  /* 0x0000004649497210 */ /* 0x000fe20007ffe0ff */
[----:B0-----:R-:W-:-:S05]  /*5ea0*/  IMAD.WIDE.U32 R64, R65, 0x4, R66 ;  /* 0x0000000441407825 */ /* 0x001fca00078e0042 */
[----:B------:R1:W-:Y:S02]  /*5eb0*/  STG.E desc[UR12][R64.64], R73 ;  /* 0x0000004940007986 */ /* 0x0003e4000c10190c */
.L_x_19462:
[----:B------:R-:W-:Y:S05]  /*5ec0*/  @!P0 BRA `(.L_x_19463) ;  /* 0x0000000000108947 */ /* 0x000fea0003800000 */
[----:B------:R-:W2:Y:S01]  /*5ed0*/  LDC.64 R52, c[0x0][0x390] ;  /* 0x0000e400ff347b82 */ /* 0x000ea20000000a00 */
[----:B------:R-:W-:-:S04]  /*5ee0*/  VIADD R55, R76, 0x100 ;  /* 0x000001004c377836 */ /* 0x000fc80000000000 */
[----:B--2---:R-:W-:-:S06]  /*5ef0*/  IMAD.WIDE.U32 R52, R55, 0x10, R52 ;  /* 0x0000001037347825 */ /* 0x004fcc00078e0034 */
[----:B------:R-:W5:Y:S02]  /*5f00*/  LDG.E.128 R52, desc[UR12][R52.64] ;  /* 0x0000000c34347981 */ /* 0x000f64000c1e1d00 */
.L_x_19463:
[----:B------:R-:W-:Y:S05]  /*5f10*/  BRA.U !UP0, `(.L_x_19464) ;  /* 0x0000001508347547 */ /* 0x000fea000b800000 */
[----:B0-----:R-:W0:Y:S01]  /*5f20*/  LDC.64 R66, c[0x0][0x3a0] ;  /* 0x0000e800ff427b82 */ /* 0x001e220000000a00 */
[----:B-1----:R-:W-:-:S04]  /*5f30*/  VIADD R65, R77, 0x100 ;  /* 0x000001004d417836 */ /* 0x002fc80000000000 */
        /* <DEDUP_REMOVED lines=21> */
.L_x_19467:
        /* <DEDUP_REMOVED lines=12> */
.L_x_19468:
        /* <DEDUP_REMOVED lines=43> */
.L_x_19466:
        /* <DEDUP_REMOVED lines=9> */
.L_x_19465:
        /* <DEDUP_REMOVED lines=18> */
.L_x_19471:
        /* <DEDUP_REMOVED lines=12> */
.L_x_19472:
        /* <DEDUP_REMOVED lines=43> */
.L_x_19470:
        /* <DEDUP_REMOVED lines=9> */
.L_x_19469:
        /* <DEDUP_REMOVED lines=18> */
.L_x_19475:
        /* <DEDUP_REMOVED lines=12> */
.L_x_19476:
        /* <DEDUP_REMOVED lines=43> */
.L_x_19474:
        /* <DEDUP_REMOVED lines=9> */
.L_x_19473:
        /* <DEDUP_REMOVED lines=18> */
.L_x_19479:
        /* <DEDUP_REMOVED lines=12> */
.L_x_19480:
        /* <DEDUP_REMOVED lines=42> */
.L_x_19478:
        /* <DEDUP_REMOVED lines=10> */
.L_x_19464:
        /* <DEDUP_REMOVED lines=19> */
.L_x_19483:
        /* <DEDUP_REMOVED lines=12> */
.L_x_19484:
        /* <DEDUP_REMOVED lines=42> */
.L_x_19482:
        /* <DEDUP_REMOVED lines=8> */
.L_x_19481:
        /* <DEDUP_REMOVED lines=15> */
.L_x_19487:
        /* <DEDUP_REMOVED lines=12> */
.L_x_19488:
        /* <DEDUP_REMOVED lines=43> */
.L_x_19486:
        /* <DEDUP_REMOVED lines=8> */
.L_x_19485:
        /* <DEDUP_REMOVED lines=15> */
.L_x_19491:
        /* <DEDUP_REMOVED lines=12> */
.L_x_19492:
        /* <DEDUP_REMOVED lines=43> */
.L_x_19490:
        /* <DEDUP_REMOVED lines=8> */
.L_x_19489:
        /* <DEDUP_REMOVED lines=15> */
.L_x_19494:
        /* <DEDUP_REMOVED lines=12> */
.L_x_19495:
        /* <DEDUP_REMOVED lines=43> */
.L_x_19493:
        /* <DEDUP_REMOVED lines=8> */
.L_x_19477:
[----:B------:R-:W-:-:S04]  /*87a0*/  VIADD R69, R77, 0x100 ;  /* 0x000001004d457836 */ /* 0x000fc80000000000 */
        /* <DEDUP_REMOVED lines=9> */
[----:B------:R-:W-:-:S03]  /*8840*/  IADD3 R71, PT, PT, R76, 0x100, RZ ;  /* 0x000001004c477810 */ /* 0x000fc60007ffe0ff */
[----:B------:R-:W-:Y:S01]  /*8850*/  IMAD R70, R75, 0x100, R70 ;  /* 0x000001004b467824 */ /* 0x000fe200078e0246 */
[----:B------:R-:W-:-:S04]  /*8860*/  LOP3.LUT R75, R81, 0xff, RZ, 0xc0, !PT ;  /* 0x000000ff514b7812 */ /* 0x000fc800078ec0ff */
[----:B------:R-:W-:Y:S01]  /*8870*/  IADD3 R75, PT, PT, R70, R75, RZ ;  /* 0x0000004b464b7210 */ /* 0x000fe20007ffe0ff */
[----:B0-----:R-:W-:-:S05]  /*8880*/  IMAD.WIDE.U32 R68, R71, 0x4, R68 ;  /* 0x0000000447447825 */ /* 0x001fca00078e0044 */
[----:B------:R1:W-:Y:S02]  /*8890*/  STG.E desc[UR12][R68.64], R75 ;  /* 0x0000004b44007986 */ /* 0x0003e4000c10190c */
.L_x_19496:
[----:B------:R-:W-:Y:S05]  /*88a0*/  @!P0 BRA `(.L_x_19497) ;  /* 0x0000000000108947 */ /* 0x000fea0003800000 */
[----:B------:R-:W2:Y:S01]  /*88b0*/  LDC.64 R52, c[0x0][0x390] ;  /* 0x0000e400ff347b82 */ /* 0x000ea20000000a00 */
[----:B------:R-:W-:-:S04]  /*88c0*/  VIADD R55, R76, 0x180 ;  /* 0x000001804c377836 */ /* 0x000fc80000000000 */
[----:B--2---:R-:W-:-:S06]  /*88d0*/  IMAD.WIDE.U32 R52, R55, 0x10, R52 ;  /* 0x0000001037347825 */ /* 0x004fcc00078e0034 */
[----:B------:R-:W5:Y:S02]  /*88e0*/  LDG.E.128 R52, desc[UR12][R52.64] ;  /* 0x0000000c34347981 */ /* 0x000f64000c1e1d00 */
.L_x_19497:
[----:B------:R-:W-:Y:S05]  /*88f0*/  BRA.U !UP0, `(.L_x_19498) ;  /* 0x0000001508387547 */ /* 0x000fea000b800000 */
[----:B------:R-:W2:Y:S01]  /*8900*/  LDC.64 R70, c[0x0][0x3a0] ;  /* 0x0000e800ff467b82 */ /* 0x000ea20000000a00 */
[----:B01----:R-:W-:-:S05]  /*8910*/  IADD3 R69, PT, PT, R77, 0x180, RZ ;  /* 0x000001804d457810 */ /* 0x003fca0007ffe0ff */
[----:B--2---:R-:W-:-:S06]  /*8920*/  IMAD.WIDE.U32 R70, R69, 0x10, R70 ;  /* 0x0000001045467825 */ /* 0x004fcc00078e0046 */
        /* <DEDUP_REMOVED lines=20> */
.L_x_19501:
        /* <DEDUP_REMOVED lines=12> */
.L_x_19502:
        /* <DEDUP_REMOVED lines=43> */
.L_x_19500:
        /* <DEDUP_REMOVED lines=9> */
.L_x_19499:
        /* <DEDUP_REMOVED lines=18> */
.L_x_19505:
        /* <DEDUP_REMOVED lines=12> */
.L_x_19506:
        /* <DEDUP_REMOVED lines=43> */
.L_x_19504:
        /* <DEDUP_REMOVED lines=8> */
[----:B------:R-:W-:-:S07]  /*9380*/  FADD.FTZ R69, R69, R74 ;  /* 0x0000004a45457221 */ /* 0x000fce0000010000 */
.L_x_19503:
        /* <DEDUP_REMOVED lines=18> */
.L_x_19509:
        /* <DEDUP_REMOVED lines=12> */
.L_x_19510:
        /* <DEDUP_REMOVED lines=42> */
[----:B------:R-:W-:-:S07]  /*9810*/  MOV R74, R94 ;  /* 0x0000005e004a7202 */ /* 0x000fce0000000f00 */
.L_x_19508:
        /* <DEDUP_REMOVED lines=9> */
.L_x_19507:
        /* <DEDUP_REMOVED lines=18> */
.L_x_19513:
        /* <DEDUP_REMOVED lines=12> */
.L_x_19514:
        /* <DEDUP_REMOVED lines=43> */
.L_x_19512:
        /* <DEDUP_REMOVED lines=9> */
[----:B------:R-:W-:Y:S06]  /*9dd0*/  BRA `(.L_x_19511) ;  /* 0x0000001000ec7947 */ /* 0x000fec0003800000 */
.L_x_19498:
        /* <DEDUP_REMOVED lines=19> */
.L_x_19517:
        /* <DEDUP_REMOVED lines=12> */
.L_x_19518:
        /* <DEDUP_REMOVED lines=42> */
.L_x_19516:
        /* <DEDUP_REMOVED lines=8> */
.L_x_19515:
        /* <DEDUP_REMOVED lines=15> */
.L_x_19521:
        /* <DEDUP_REMOVED lines=12> */
.L_x_19522:
        /* <DEDUP_REMOVED lines=43> */
.L_x_19520:
        /* <DEDUP_REMOVED lines=8> */
.L_x_19519:
        /* <DEDUP_REMOVED lines=15> */
.L_x_19525:
        /* <DEDUP_REMOVED lines=12> */
.L_x_19526:
        /* <DEDUP_REMOVED lines=43> */
.L_x_19524:
        /* <DEDUP_REMOVED lines=8> */
.L_x_19523:
        /* <DEDUP_REMOVED lines=15> */
.L_x_19528:
        /* <DEDUP_REMOVED lines=12> */
.L_x_19529:
        /* <DEDUP_REMOVED lines=43> */
.L_x_19527:
        /* <DEDUP_REMOVED lines=8> */
.L_x_19511:
[----:B------:R-:W-:-:S05]  /*b190*/  IADD3 R73, PT, PT, R77, 0x180, RZ ;  /* 0x000001804d497810 */ /* 0x000fca0007ffe0ff */
        /* <DEDUP_REMOVED lines=9> */
[----:B------:R-:W-:-:S03]  /*b230*/  VIADD R75, R76, 0x180 ;  /* 0x000001804c4b7836 */ /* 0x000fc60000000000 */
[----:B------:R-:W-:Y:S02]  /*b240*/  LEA R74, R91, R74, 0x8 ;  /* 0x0000004a5b4a7211 */ /* 0x000fe400078e40ff */
[----:B------:R-:W-:-:S05]  /*b250*/  LOP3.LUT R91, R81, 0xff, RZ, 0xc0, !PT ;  /* 0x000000ff515b7812 */ /* 0x000fca00078ec0ff */
[----:B------:R-:W-:Y:S02]  /*b260*/  IMAD.IADD R91, R74, 0x1, R91 ;  /* 0x000000014a5b7824 */ /* 0x000fe400078e025b */
[----:B0-----:R-:W-:-:S05]  /*b270*/  IMAD.WIDE.U32 R72, R75, 0x4, R72 ;  /* 0x000000044b487825 */ /* 0x001fca00078e0048 */
[----:B------:R1:W-:Y:S02]  /*b280*/  STG.E desc[UR12][R72.64], R91 ;  /* 0x0000005b48007986 */ /* 0x0003e4000c10190c */
.L_x_19530:
[----:B------:R-:W-:Y:S05]  /*b290*/  @!P0 BRA `(.L_x_19531) ;  /* 0x0000000000108947 */ /* 0x000fea0003800000 */
[----:B------:R-:W2:Y:S01]  /*b2a0*/  LDC.64 R52, c[0x0][0x390] ;  /* 0x0000e400ff347b82 */ /* 0x000ea20000000a00 */
[----:B------:R-:W-:-:S05]  /*b2b0*/  IADD3 R55, PT, PT, R76, 0x200, RZ ;  /* 0x000002004c377810 */ /* 0x000fca0007ffe0ff */
[----:B--2---:R-:W-:-:S06]  /*b2c0*/  IMAD.WIDE.U32 R52, R55, 0x10, R52 ;  /* 0x0000001037347825 */ /* 0x004fcc00078e0034 */
[----:B------:R-:W5:Y:S02]  /*b2d0*/  LDG.E.128 R52, desc[UR12][R52.64] ;  /* 0x0000000c34347981 */ /* 0x000f64000c1e1d00 */
.L_x_19531:
[----:B------:R-:W-:Y:S05]  /*b2e0*/  BRA.U !UP0, `(.L_x_19532) ;  /* 0x0000001508347547 */ /* 0x000fea000b800000 */
[----:B------:R-:W2:Y:S01]  /*b2f0*/  LDC.64 R74, c[0x0][0x3a0] ;  /* 0x0000e800ff4a7b82 */ /* 0x000ea20000000a00 */
[----:B01----:R-:W-:-:S04]  /*b300*/  VIADD R73, R77, 0x200 ;  /* 0x000002004d497836 */ /* 0x003fc80000000000 */
[----:B--2---:R-:W-:-:S06]  /*b310*/  IMAD.WIDE.U32 R74, R73, 0x10, R74 ;  /* 0x00000010494a7825 */ /* 0x004fcc00078e004a */
        /* <DEDUP_REMOVED lines=20> */
.L_x_19535:
        /* <DEDUP_REMOVED lines=12> */
.L_x_19536:
        /* <DEDUP_REMOVED lines=43> */
.L_x_19534:
[----:B------:R-:W-:Y:S01]  /*b7d0*/  I2FP.F32.U32 R78, R81 ;  /* 0x00000051004e7245 */ /* 0x000fe20000201000 */
[----:B-----5:R-:W-:Y:S01]  /*b7e0*/  FMUL.FTZ R81, R52, UR17 ;  /* 0x0000001134517c20 */ /* 0x020fe20008410000 */
[----:B------:R-:W-:-:S05]  /*b7f0*/  MOV R79, 0x2f800000 ;  /* 0x2f800000004f7802 */ /* 0x000fca0000000f00 */
[----:B------:R-:W-:Y:S01]  /*b800*/  FFMA.FTZ R78, R78, R79, 1.1641532182693481445e-10 ;  /* 0x2f0000004e4e7423 */ /* 0x000fe2000001004f */
[----:B------:R-:W-:-:S04]  /*b810*/  FMUL.FTZ R79, R81, UR16 ;  /* 0x00000010514f7c20 */ /* 0x000fc80008410000 */
[----:B------:R-:W-:-:S04]  /*b820*/  FSETP.GTU.FTZ.AND P2, PT, R78, UR23, PT ;  /* 0x000000174e007c0b */ /* 0x000fc8000bf5c000 */
[----:B------:R-:W-:Y:S02]  /*b830*/  FSEL R79, R79, RZ, !P2 ;  /* 0x000000ff4f4f7208 */ /* 0x000fe40005000000 */
[----:B------:R-:W-:-:S03]  /*b840*/  SEL R81, RZ, 0x1, P2 ;  /* 0x00000001ff517807 */ /* 0x000fc60001000000 */
[----:B------:R-:W-:-:S07]  /*b850*/  FADD.FTZ R72, R72, R79 ;  /* 0x0000004f48487221 */ /* 0x000fce0000010000 */
.L_x_19533:
        /* <DEDUP_REMOVED lines=18> */
.L_x_19539:
        /* <DEDUP_REMOVED lines=12> */
.L_x_19540:
        /* <DEDUP_REMOVED lines=43> */
.L_x_19538:
        /* <DEDUP_REMOVED lines=9> */
.L_x_19537:
        /* <DEDUP_REMOVED lines=18> */
.L_x_19543:
        /* <DEDUP_REMOVED lines=12> */
.L_x_19544:
        /* <DEDUP_REMOVED lines=43> */
.L_x_19542:
        /* <DEDUP_REMOVED lines=9> */
.L_x_19541:
        /* <DEDUP_REMOVED lines=18> */
.L_x_19547:
        /* <DEDUP_REMOVED lines=12> */
.L_x_19548:
        /* <DEDUP_REMOVED lines=42> */
.L_x_19546:
        /* <DEDUP_REMOVED lines=10> */
.L_x_19532:
        /* <DEDUP_REMOVED lines=19> */
.L_x_19551:
        /* <DEDUP_REMOVED lines=12> */
.L_x_19552:
        /* <DEDUP_REMOVED lines=42> */
.L_x_19550:
        /* <DEDUP_REMOVED lines=8> */
.L_x_19549:
        /* <DEDUP_REMOVED lines=15> */
.L_x_19555:
        /* <DEDUP_REMOVED lines=12> */
.L_x_19556:
        /* <DEDUP_REMOVED lines=43> */
.L_x_19554:
        /* <DEDUP_REMOVED lines=8> */
.L_x_19553:
        /* <DEDUP_REMOVED lines=15> */
.L_x_19559:
        /* <DEDUP_REMOVED lines=12> */
.L_x_19560:
        /* <DEDUP_REMOVED lines=43> */
.L_x_19558:
        /* <DEDUP_REMOVED lines=8> */
.L_x_19557:
        /* <DEDUP_REMOVED lines=15> */
.L_x_19562:
        /* <DEDUP_REMOVED lines=12> */
.L_x_19563:
        /* <DEDUP_REMOVED lines=43> */
.L_x_19561:
        /* <DEDUP_REMOVED lines=8> */
.L_x_19545:
[----:B------:R-:W-:Y:S01]  /*db70*/  IADD3 R79, PT, PT, R77, 0x200, RZ ;  /* 0x000002004d4f7810 */ /* 0x000fe20007ffe0ff */
        /* <DEDUP_REMOVED lines=16> */
.L_x_19564:
[----:B------:R-:W-:Y:S05]  /*dc80*/  @!P0 BRA `(.L_x_19565) ;  /* 0x00000000000c8947 */ /* 0x000fea0003800000 */
[----:B------:R-:W2:Y:S02]  /*dc90*/  LDC.64 R52, c[0x0][0x390] ;  /* 0x0000e400ff347b82 */ /* 0x000ea40000000a00 */
[----:B--2---:R-:W-:-:S06]  /*dca0*/  IMAD.WIDE.U32 R52, R95, 0x10, R52 ;  /* 0x000000105f347825 */ /* 0x004fcc00078e0034 */
[----:B------:R-:W5:Y:S02]  /*dcb0*/  LDG.E.128 R52, desc[UR12][R52.64] ;  /* 0x0000000c34347981 */ /* 0x000f64000c1e1d00 */
.L_x_19565:
[----:B------:R-:W-:Y:S01]  /*dcc0*/  VIADD R97, R77, 0x280 ;  /* 0x000002804d617836 */ /* 0x000fe20000000000 */
[----:B------:R-:W-:Y:S06]  /*dcd0*/  BRA.U !UP0, `(.L_x_19566) ;  /* 0x0000001508347547 */ /* 0x000fec000b800000 */
[----:B01----:R-:W0:Y:S02]  /*dce0*/  LDC.64 R78, c[0x0][0x3a0] ;  /* 0x0000e800ff4e7b82 */ /* 0x003e240000000a00 */
        /* <DEDUP_REMOVED lines=21> */
.L_x_19569:
        /* <DEDUP_REMOVED lines=12> */
.L_x_19570:
        /* <DEDUP_REMOVED lines=43> */
.L_x_19568:
        /* <DEDUP_REMOVED lines=9> */
.L_x_19567:
        /* <DEDUP_REMOVED lines=18> */
.L_x_19573:
        /* <DEDUP_REMOVED lines=12> */
.L_x_19574:
        /* <DEDUP_REMOVED lines=43> */
.L_x_19572:
        /* <DEDUP_REMOVED lines=9> */
.L_x_19571:
        /* <DEDUP_REMOVED lines=18> */
.L_x_19577:
        /* <DEDUP_REMOVED lines=12> */
.L_x_19578:
        /* <DEDUP_REMOVED lines=43> */
.L_x_19576:
        /* <DEDUP_REMOVED lines=9> */
.L_x_19575:
        /* <DEDUP_REMOVED lines=18> */
.L_x_19581:
        /* <DEDUP_REMOVED lines=12> */
.L_x_19582:
        /* <DEDUP_REMOVED lines=43> */
.L_x_19580:
        /* <DEDUP_REMOVED lines=10> */
.L_x_19566:
        /* <DEDUP_REMOVED lines=19> */
.L_x_19585:
        /* <DEDUP_REMOVED lines=12> */
.L_x_19586:
        /* <DEDUP_REMOVED lines=43> */
.L_x_19584:
        /* <DEDUP_REMOVED lines=8> */
.L_x_19583:
        /* <DEDUP_REMOVED lines=15> */
.L_x_19589:
        /* <DEDUP_REMOVED lines=12> */
.L_x_19590:
        /* <DEDUP_REMOVED lines=43> */
.L_x_19588:
        /* <DEDUP_REMOVED lines=8> */
.L_x_19587:
        /* <DEDUP_REMOVED lines=15> */
.L_x_19593:
        /* <DEDUP_REMOVED lines=12> */
.L_x_19594:
        /* <DEDUP_REMOVED lines=43> */
.L_x_19592:
        /* <DEDUP_REMOVED lines=8> */
.L_x_19591:
        /* <DEDUP_REMOVED lines=15> */
.L_x_19596:
        /* <DEDUP_REMOVED lines=12> */
.L_x_19597:
        /* <DEDUP_REMOVED lines=43> */
.L_x_19595:
        /* <DEDUP_REMOVED lines=8> */
.L_x_19579:
        /* <DEDUP_REMOVED lines=38> */
.L_x_19598:
[----:B0-----:R-:W0:Y:S01]  /*107d0*/  SHFL.BFLY PT, R89, R0, 0x1, 0x1f ;  /* 0x0c201f0000597f89 */ /* 0x001e2200000e0000 */
[C---:B------:R-:W-:Y:S01]  /*107e0*/  LOP3.LUT P0, RZ, R93.reuse, 0x1f, RZ, 0xc0, !PT ;  /* 0x0000001f5dff7812 */ /* 0x040fe2000780c0ff */
[----:B------:R-:W-:Y:S01]  /*107f0*/  BSSY.RECONVERGENT B0, `(.L_x_19599) ;  /* 0x0000050000007945 */ /* 0x000fe20003800200 */
[----:B------:R-:W-:-:S04]  /*10800*/  LOP3.LUT R98, R93, 0x1f, RZ, 0xc0, !PT ;  /* 0x0000001f5d627812 */ /* 0x000fc800078ec0ff */
        /* <DEDUP_REMOVED lines=78> */
.L_x_19600:
[----:B------:R-:W-:Y:S05]  /*10cf0*/  BSYNC.RECONVERGENT B0 ;  /* 0x0000000000007941 */ /* 0x000fea0003800200 */
.L_x_19599:
        /* <DEDUP_REMOVED lines=11> */
[----:B------:R0:W1:Y:S03]  /*10db0*/  LDS.64 R88, [R0+UR4] ;  /* 0x0000000400587984 */ /* 0x0000660008000a00 */
.L_x_19602:
[----:B------:R-:W-:Y:S05]  /*10dc0*/  BSYNC.RECONVERGENT B0 ;  /* 0x0000000000007941 */ /* 0x000fea0003800200 */
.L_x_19601:
[----:B------:R-:W2:Y:S01]  /*10dd0*/  SHFL.DOWN PT, R95, R98, 0x2, 0x1f ;  /* 0x08401f00625f7f89 */ /* 0x000ea200000e0000 */
[----:B------:R-:W-:Y:S01]  /*10de0*/  ISETP.NE.AND P0, PT, R93, RZ, PT ;  /* 0x000000ff5d00720c */ /* 0x000fe20003f05270 */
[----:B------:R-:W-:Y:S01]  /*10df0*/  UISETP.GE.AND UP0, UPT, UR6, 0x1, UPT ;  /* 0x000000010600788c */ /* 0x000fe2000bf06270 */
[----:B------:R-:W-:Y:S01]  /*10e00*/  ISETP.NE.AND P1, PT, RZ, UR24, PT ;  /* 0x00000018ff007c0c */ /* 0x000fe2000bf25270 */
[----:B-1----:R-:W1:Y:S04]  /*10e10*/  SHFL.DOWN PT, R97, R88, 0x2, 0x1f ;  /* 0x08401f0058617f89 */ /* 0x002e6800000e0000 */
[----:B0-----:R-:W0:Y:S01]  /*10e20*/  SHFL.DOWN PT, R0, R89, 0x2, 0x1f ;  /* 0x08401f0059007f89 */ /* 0x001e2200000e0000 */
[----:B--2---:R-:W-:Y:S01]  /*10e30*/  IMAD.IADD R94, R95, 0x1, R98 ;  /* 0x000000015f5e7824 */ /* 0x004fe200078e0262 */
[----:B------:R-:W-:-:S02]  /*10e40*/  I2FP.F32.S32 R100, R95 ;  /* 0x0000005f00647245 */ /* 0x000fc40000201400 */
[----:B------:R-:W-:Y:S02]  /*10e50*/  I2FP.F32.U32 R95, R98 ;  /* 0x00000062005f7245 */ /* 0x000fe40000201000 */
[----:B------:R-:W-:Y:S01]  /*10e60*/  I2FP.F32.S32 R96, R94 ;  /* 0x0000005e00607245 */ /* 0x000fe20000201400 */
[----:B------:R-:W2:Y:S01]  /*10e70*/  SHFL.DOWN PT, R103, R94, 0x1, 0x1f ;  /* 0x08201f005e677f89 */ /* 0x000ea200000e0000 */
[C---:B-1----:R-:W-:Y:S01]  /*10e80*/  FMUL.FTZ R102, R97.reuse, R100 ;  /* 0x0000006461667220 */ /* 0x042fe20000410000 */
[----:B------:R-:W-:Y:S01]  /*10e90*/  FADD.FTZ R97, -R97, R88 ;  /* 0x0000005861617221 */ /* 0x000fe20000010100 */
[----:B------:R-:W1:Y:S01]  /*10ea0*/  MUFU.RCP R99, R96 ;  /* 0x0000006000637308 */ /* 0x000e620000001000 */
[----:B0-----:R-:W-:Y:S01]  /*10eb0*/  FADD.FTZ R0, R0, R89 ;  /* 0x0000005900007221 */ /* 0x001fe20000010000 */
[----:B------:R-:W-:Y:S01]  /*10ec0*/  FFMA.FTZ R102, R95, R88, R102 ;  /* 0x000000585f667223 */ /* 0x000fe20000010066 */
[----:B------:R-:W-:Y:S01]  /*10ed0*/  FMUL.FTZ R97, R97, R97 ;  /* 0x0000006161617220 */ /* 0x000fe20000410000 */
[----:B------:R-:W0:Y:S03]  /*10ee0*/  LDC R98, c[0x0][0x448] ;  /* 0x00011200ff627b82 */ /* 0x000e260000000800 */
[----:B------:R-:W-:-:S04]  /*10ef0*/  FMUL.FTZ R97, R97, R95 ;  /* 0x0000005f61617220 */ /* 0x000fc80000410000 */
[----:B------:R-:W-:Y:S01]  /*10f00*/  FMUL.FTZ R97, R97, R100 ;  /* 0x0000006461617220 */ /* 0x000fe20000410000 */
[----:B-1----:R-:W-:-:S03]  /*10f10*/  FMUL.FTZ R101, R99, R102 ;  /* 0x0000006663657220 */ /* 0x002fc60000410000 */
[----:B------:R-:W-:Y:S01]  /*10f20*/  FFMA.FTZ R0, R99, R97, R0 ;  /* 0x0000006163007223 */ /* 0x000fe20000010000 */
[-C--:B--2---:R-:W-:Y:S01]  /*10f30*/  IADD3 R94, PT, PT, R94, R103.reuse, RZ ;  /* 0x000000675e5e7210 */ /* 0x084fe20007ffe0ff */
        /* <DEDUP_REMOVED lines=11> */
[----:B---3--:R-:W-:-:S03]  /*10ff0*/  FMUL.FTZ R97, R94, R97 ;  /* 0x000000615e617220 */ /* 0x008fc60000410000 */
[----:B------:R-:W-:-:S03]  /*11000*/  FMUL.FTZ R95, R95, R103 ;  /* 0x000000675f5f7220 */ /* 0x000fc60000410000 */
[----:B------:R-:W1:Y:S01]  /*11010*/  SHFL.IDX PT, R97, R97, RZ, 0x1f ;  /* 0x00001fff61617589 */ /* 0x000e6200000e0000 */
        /* <DEDUP_REMOVED lines=10> */
[----:B---3--:R-:W-:-:S03]  /*110c0*/  @!P0 IMAD.WIDE R88, R101, 0x4, R88 ;  /* 0x0000000465588825 */ /* 0x008fc600078e0258 */
[----:B------:R-:W0:Y:S01]  /*110d0*/  MUFU.RSQ R0, R0 ;  /* 0x0000000000007308 */ /* 0x000e220000001400 */
[----:B--2---:R-:W-:-:S05]  /*110e0*/  @!P0 IMAD.WIDE R94, R99, 0x4, R94 ;  /* 0x00000004635e8825 */ /* 0x004fca00078e025e */
[----:B------:R1:W-:Y:S04]  /*110f0*/  @!P0 STG.E desc[UR12][R94.64], R97 ;  /* 0x000000615e008986 */ /* 0x0003e8000c10190c */
[----:B0-----:R1:W-:Y:S01]  /*11100*/  @!P0 STG.E desc[UR12][R88.64], R0 ;  /* 0x0000000058008986 */ /* 0x0013e2000c10190c */
[----:B------:R-:W-:Y:S05]  /*11110*/  BRA.U !UP0, `(.L_x_19603) ;  /* 0x0000000508847547 */ /* 0x000fea000b800000 */
[----:B------:R-:W-:Y:S01]  /*11120*/  UIADD3 UR4, UPT, UPT, UR6, -0x1, URZ ;  /* 0xffffffff06047890 */ /* 0x000fe2000fffe0ff */
[----:B-1----:R-:W-:Y:S02]  /*11130*/  FSEL R88, R97, RZ, !P1 ;  /* 0x000000ff61587208 */ /* 0x002fe40004800000 */
[----:B------:R-:W0:Y:S01]  /*11140*/  LDC.64 R96, c[0x0][0x428] ;  /* 0x00010a00ff607b82 */ /* 0x000e220000000a00 */
[----:B------:R-:W-:Y:S02]  /*11150*/  UIMAD UR4, UR4, UR22, URZ ;  /* 0x00000016040472a4 */ /* 0x000fe4000f8e02ff */
        /* <DEDUP_REMOVED lines=12> */
[----:B------:R-:W-:-:S02]  /*11220*/  IMAD.U32 R56, RZ, RZ, UR5 ;  /* 0x00000005ff387e24 */ /* 0x000fc4000f8e00ff */
[----:B------:R-:W-:Y:S01]  /*11230*/  FADD.FTZ R75, -R88, R75 ;  /* 0x0000004b584b7221 */ /* 0x000fe20000010100 */
[C---:B------:R-:W-:Y:S01]  /*11240*/  FMUL.FTZ R58, R0.reuse, R57 ;  /* 0x00000039003a7220 */ /* 0x040fe20000410000 */
[----:B------:R-:W-:Y:S01]  /*11250*/  FMUL.FTZ R60, R0, R59 ;  /* 0x0000003b003c7220 */ /* 0x000fe20000410000 */
[----:B------:R-:W-:Y:S01]  /*11260*/  FADD.FTZ R103, -R88, R63 ;  /* 0x0000003f58677221 */ /* 0x000fe20000010100 */
[----:B------:R-:W-:Y:S01]  /*11270*/  LEA.HI.SX32 R77, R56, R93, 0x1e ;  /* 0x0000005d384d7211 */ /* 0x000fe200078ff2ff */
        /* <DEDUP_REMOVED lines=12> */
[----:B------:R-:W-:Y:S01]  /*11340*/  FMUL.FTZ R95, R0, R95 ;  /* 0x0000005f005f7220 */ /* 0x000fe20000410000 */
[----:B------:R-:W-:Y:S01]  /*11350*/  FADD.FTZ R79, -R88, R79 ;  /* 0x0000004f584f7221 */ /* 0x000fe20000010100 */
[C---:B------:R-:W-:Y:S01]  /*11360*/  FMUL.FTZ R63, R0.reuse, R99 ;  /* 0x00000063003f7220 */ /* 0x040fe20000410000 */
[C---:B------:R-:W-:Y:S01]  /*11370*/  FMUL.FTZ R62, R0.reuse, R61 ;  /* 0x0000003d003e7220 */ /* 0x040fe20000410000 */
[C---:B------:R-:W-:Y:S01]  /*11380*/  FMUL.FTZ R65, R0.reuse, R101 ;  /* 0x0000006500417220 */ /* 0x040fe20000410000 */
[C---:B------:R-:W-:Y:S01]  /*11390*/  FMUL.FTZ R100, R0.reuse, R71 ;  /* 0x0000004700647220 */ /* 0x040fe20000410000 */
        /* <DEDUP_REMOVED lines=16> */
[----:B0-----:R-:W-:-:S04]  /*114a0*/  IMAD.WIDE.U32 R60, R77, 0x10, R96 ;  /* 0x000000104d3c7825 */ /* 0x001fc800078e0060 */
[C---:B------:R-:W-:Y:S01]  /*114b0*/  FMUL.FTZ R101, R0.reuse, R125 ;  /* 0x0000007d00657220 */ /* 0x040fe20000410000 */
[C---:B------:R-:W-:Y:S01]  /*114c0*/  FMUL.FTZ R74, R0.reuse, R74 ;  /* 0x0000004a004a7220 */ /* 0x040fe20000410000 */
[C---:B------:R-:W-:Y:S01]  /*114d0*/  FMUL.FTZ R75, R0.reuse, R78 ;  /* 0x0000004e004b7220 */ /* 0x040fe20000410000 */
[----:B------:R-:W-:Y:S01]  /*114e0*/  FMUL.FTZ R0, R0, R79 ;  /* 0x0000004f00007220 */ /* 0x000fe20000410000 */
[C---:B------:R-:W-:Y:S01]  /*114f0*/  IADD3 R79, PT, PT, R77.reuse, 0x80, RZ ;  /* 0x000000804d4f7810 */ /* 0x040fe20007ffe0ff */
[C---:B------:R-:W-:Y:S01]  /*11500*/  VIADD R89, R77.reuse, 0x100 ;  /* 0x000001004d597836 */ /* 0x040fe20000000000 */
[C---:B------:R-:W-:Y:S01]  /*11510*/  IADD3 R95, PT, PT, R77.reuse, 0x180, RZ ;  /* 0x000001804d5f7810 */ /* 0x040fe20007ffe0ff */
[----:B------:R0:W-:Y:S01]  /*11520*/  STG.E.128 desc[UR12][R60.64], R56 ;  /* 0x000000383c007986 */ /* 0x0001e2000c101d0c */
[C---:B------:R-:W-:Y:S01]  /*11530*/  VIADD R103, R77.reuse, 0x200 ;  /* 0x000002004d677836 */ /* 0x040fe20000000000 */
[----:B------:R-:W-:Y:S01]  /*11540*/  IADD3 R105, PT, PT, R77, 0x280, RZ ;  /* 0x000002804d697810 */ /* 0x000fe20007ffe0ff */
[----:B------:R-:W-:-:S04]  /*11550*/  IMAD.WIDE.U32 R76, R79, 0x10, R96 ;  /* 0x000000104f4c7825 */ /* 0x000fc800078e0060 */
[----:B------:R-:W-:-:S04]  /*11560*/  IMAD.WIDE.U32 R78, R89, 0x10, R96 ;  /* 0x00000010594e7825 */ /* 0x000fc800078e0060 */
[----:B------:R-:W-:-:S04]  /*11570*/  IMAD.WIDE.U32 R88, R95, 0x10, R96 ;  /* 0x000000105f587825 */ /* 0x000fc800078e0060 */
[----:B------:R-:W-:-:S04]  /*11580*/  IMAD.WIDE.U32 R94, R103, 0x10, R96 ;  /* 0x00000010675e7825 */ /* 0x000fc800078e0060 */
[----:B0-----:R-:W-:Y:S01]  /*11590*/  FFMA.FTZ R57, R62, R45, R21 ;  /* 0x0000002d3e397223 */ /* 0x001fe20000010015 */
        /* <DEDUP_REMOVED lines=20> */
[----:B------:R0:W-:Y:S04]  /*116e0*/  STG.E.128 desc[UR12][R76.64], R56 ;  /* 0x000000384c007986 */ /* 0x0001e8000c101d0c */
[----:B------:R0:W-:Y:S04]  /*116f0*/  STG.E.128 desc[UR12][R78.64], R60 ;  /* 0x0000003c4e007986 */ /* 0x0001e8000c101d0c */
[----:B------:R0:W-:Y:S04]  /*11700*/  STG.E.128 desc[UR12][R88.64], R64 ;  /* 0x0000004058007986 */ /* 0x0001e8000c101d0c */
[----:B------:R0:W-:Y:S04]  /*11710*/  STG.E.128 desc[UR12][R94.64], R68 ;  /* 0x000000445e007986 */ /* 0x0001e8000c101d0c */
[----:B------:R0:W-:Y:S02]  /*11720*/  STG.E.128 desc[UR12][R96.64], R72 ;  /* 0x0000004860007986 */ /* 0x0001e4000c101d0c */
.L_x_19603:
[----:B------:R-:W-:Y:S02]  /*11730*/  UIADD3 UR7, UPT, UPT, UR7, UR20, URZ ;  /* 0x0000001407077290 */ /* 0x000fe4000fffe0ff */
[----:B------:R-:W-:Y:S02]  /*11740*/  UPLOP3.LUT UP1, UPT, UPT, UPT, UP1, 0x40, 0x4 ;  /* 0x000000000004789c */ /* 0x000fe40003f2e810 */
[----:B------:R-:W-:-:S09]  /*11750*/  UISETP.GE.AND UP0, UPT, UR7, UR21, UPT ;  /* 0x000000150700728c */ /* 0x000fd2000bf06270 */
[----:B------:R-:W-:Y:S05]  /*11760*/  BRA.U !UP0, `(.L_x_19604) ;  /* 0xfffffef108987547 */ /* 0x000fea000b83ffff */
[----:B------:R-:W-:Y:S05]  /*11770*/  EXIT ;  /* 0x000000000000794d */ /* 0x000fea0003800000 */
.L_x_19605:
        /* <DEDUP_REMOVED lines=16> */
.L_x_20886:


//--------------------- .text._ZN10layer_norm13ln_fwd_kernelINS_13Kernel_traitsIfffffjLj3072ELj1ELj1ELj4ELj16ENS_18Kernel_traits_baseILj3072EfffffjLj128EEEEELb1ELb1ELb0ELb0EEEvNS_9FwdParamsE --------------------------
	.section	.text._ZN10layer_norm13ln_fwd_kernelINS_13Kernel_traitsIfffffjLj3072ELj1ELj1ELj4ELj16ENS_18Kernel_traits_baseILj3072EfffffjLj128EEEEELb1ELb1ELb0ELb0EEEvNS_9FwdParamsE,"ax",@progbits
	.align	128
        .global         _ZN10layer_norm13ln_fwd_kernelINS_13Kernel_traitsIfffffjLj3072ELj1ELj1ELj4ELj16ENS_18Kernel_traits_baseILj3072EfffffjLj128EEEEELb1ELb1ELb0ELb0EEEvNS_9FwdParamsE
        .type           _ZN10layer_norm13ln_fwd_kernelINS_13Kernel_traitsIfffffjLj3072ELj1ELj1ELj4ELj16ENS_18Kernel_traits_baseILj3072EfffffjLj128EEEEELb1ELb1ELb0ELb0EEEvNS_9FwdParamsE,@function
        .size           _ZN10layer_norm13ln_fwd_kernelINS_13Kernel_traitsIfffffjLj3072ELj1ELj1ELj4ELj16ENS_18Kernel_traits_baseILj3072EfffffjLj128EEEEELb1ELb1ELb0ELb0EEEvNS_9FwdParamsE,(.L_x_20887 - _ZN10layer_norm13ln_fwd_kernelINS_13Kernel_traitsIfffffjLj3072ELj1ELj1ELj4ELj16ENS_18Kernel_traits_baseILj3072EfffffjLj128EEEEELb1ELb1ELb0ELb0EEEvNS_9FwdParamsE)
        .other          _ZN10layer_norm13ln_fwd_kernelINS_13Kernel_traitsIfffffjLj3072ELj1ELj1ELj4ELj16ENS_18Kernel_traits_baseILj3072EfffffjLj128EEEEELb1ELb1ELb0ELb0EEEvNS_9FwdParamsE,@"STO_CUDA_ENTRY STV_DEFAULT"
_ZN10layer_norm13ln_fwd_kernelINS_13Kernel_traitsIfffffjLj3072ELj1ELj1ELj4ELj16ENS_18Kernel_traits_baseILj3072EfffffjLj128EEEEELb1ELb1ELb0ELb0EEEvNS_9FwdParamsE:
.text._ZN10layer_norm13ln_fwd_kernelINS_13Kernel_traitsIfffffjLj3072ELj1ELj1ELj4ELj16ENS_18Kernel_traits_baseILj3072EfffffjLj128EEEEELb1ELb1ELb0ELb0EEEvNS_9FwdParamsE:
        /* <DEDUP_REMOVED lines=8> */
[----:B------:R-:W0:Y:S01]  /*0080*/  LDC R2, c[0x0][0x458] ;  /* 0x00011600ff027b82 */ /* 0x000e220000000800 */
[----:B-1----:R-:W-:Y:S02]  /*0090*/  IMAD.U32 R4, RZ, RZ, UR8 ;  /* 0x00000008ff047e24 */ /* 0x002fe4000f8e00ff */
[----:B------:R-:W-:-:S06]  /*00a0*/  IMAD.U32 R5, RZ, RZ, UR9 ;  /* 0x00000009ff057e24 */ /* 0x000fcc000f8e00ff */
[----:B--2---:R-:W2:Y:S01]  /*00b0*/  @P0 LDG.E.64 R4, desc[UR6][R4.64] ;  /* 0x0000000604040981 */ /* 0x004ea2000c1e1b00 */
[----:B------:R-:W1:Y:S01]  /*00c0*/  @P0 LDC R11, c[0x0][0x460] ;  /* 0x00011800ff0b0b82 */ /* 0x000e620000000800 */
[----:B---3--:R-:W-:-:S05]  /*00d0*/  @P0 MOV R3, R9 ;  /* 0x0000000900030202 */ /* 0x008fca0000000f00 */
[----:B0-----:R0:W1:Y:S02]  /*00e0*/  @P0 LDG.E.64 R6, desc[UR6][R2.64] ;  /* 0x0000000602060981 */ /* 0x001064000c1e1b00 */
[----:B------:R-:W3:Y:S01]  /*00f0*/  S2UR UR12, SR_CTAID.X ;  /* 0x00000000000c79c3 */ /* 0x000ee20000002500 */
[----:B----4-:R-:W-:Y:S01]  /*0100*/  UISETP.NE.U32.AND UP0, UPT, UR10, URZ, UPT ;  /* 0x000000ff0a00728c */ /* 0x010fe2000bf05070 */
[----:B------:R-:W-:Y:S01]  /*0110*/  BSSY.RECONVERGENT B0, `(.L_x_19606) ;  /* 0x00000a6000007945 */ /* 0x000fe20003800200 */
[----:B------:R-:W0:Y:S01]  /*0120*/  S2R R0, SR_TID.X ;  /* 0x0000000000007919 */ /* 0x000e220000002100 */
[----:B-----5:R-:W-:Y:S02]  /*0130*/  USHF.R.S32.HI UR4, URZ, 0x1f, UR5 ;  /* 0x0000001fff047899 */ /* 0x020fe40008011405 */
[----:B------:R-:W-:Y:S02]  /*0140*/  UISETP.NE.AND.EX UP0, UPT, UR11, URZ, UPT, UP0 ;  /* 0x000000ff0b00728c */ /* 0x000fe4000bf05300 */
[----:B------:R-:W-:-:S04]  /*0150*/  ULEA.HI UR4, UR4, UR5, URZ, 0x2 ;  /* 0x0000000504047291 */ /* 0x000fc8000f8f10ff */
[----:B------:R-:W-:Y:S01]  /*0160*/  USHF.R.S32.HI UR4, URZ, 0x2, UR4 ;  /* 0x00000002ff047899 */ /* 0x000fe20008011404 */
[C---:B0-----:R-:W-:Y:S02]  /*0170*/  LOP3.LUT R3, R0.reuse, 0x60, RZ, 0xc0, !PT ;  /* 0x0000006000037812 */ /* 0x041fe400078ec0ff */
[----:B------:R-:W-:Y:S02]  /*0180*/  LOP3.LUT R119, R0, 0x1f, RZ, 0xc0, !PT ;  /* 0x0000001f00777812 */ /* 0x000fe400078ec0ff */
[----:B------:R-:W-:-:S04]  /*0190*/  LOP3.LUT R118, R3, 0x1f, R0, 0xf8, !PT ;  /* 0x0000001f03767812 */ /* 0x000fc800078ef800 */
[----:B------:R-:W-:-:S05]  /*01a0*/  LOP3.LUT R117, R118, 0x7f, RZ, 0x3c, !PT ;  /* 0x0000007f76757812 */ /* 0x000fca00078e3cff */
[----:B------:R-:W-:Y:S01]  /*01b0*/  VIADD R117, R117, UR4 ;  /* 0x0000000475757c36 */ /* 0x000fe20008000000 */
[----:B--2---:R-:W-:Y:S02]  /*01c0*/  @P0 R2UR UR9, R5 ;  /* 0x00000000050902ca */ /* 0x004fe400000e0000 */
[----:B------:R-:W3:Y:S01]  /*01d0*/  LDC R5, c[0x0][0x360] ;  /* 0x0000d800ff057b82 */ /* 0x000ee20000000800 */
[----:B------:R-:W-:Y:S02]  /*01e0*/  @P0 R2UR UR8, R4 ;  /* 0x00000000040802ca */ /* 0x000fe400000e0000 */
[----:B-1----:R-:W-:-:S08]  /*01f0*/  @P0 IADD3 R2, P1, PT, R6, R11, RZ ;  /* 0x0000000b06020210 */ /* 0x002fd00007f3e0ff */
[----:B------:R-:W-:Y:S02]  /*0200*/  UIADD3 UR19, UPT, UPT, UR9, -0x4498517b, URZ ;  /* 0xbb67ae8509137890 */ /* 0x000fe4000fffe0ff */
[----:B------:R-:W-:Y:S01]  /*0210*/  UIADD3 UR21, UPT, UPT, UR9, 0x76cf5d0a, URZ ;  /* 0x76cf5d0a09157890 */ /* 0x000fe2000fffe0ff */
[----:B------:R-:W-:Y:S01]  /*0220*/  @P0 IMAD.X R9, RZ, RZ, R7, P1 ;  /* 0x000000ffff090224 */ /* 0x000fe200008e0607 */
[----:B------:R-:W-:Y:S02]  /*0230*/  UIADD3 UR18, UPT, UPT, UR8, -0x61c88647, URZ ;  /* 0x9e3779b908127890 */ /* 0x000fe4000fffe0ff */
[----:B------:R-:W-:Y:S02]  /*0240*/  UIADD3 UR20, UPT, UPT, UR8, 0x3c6ef372, URZ ;  /* 0x3c6ef37208147890 */ /* 0x000fe4000fffe0ff */
[--C-:B------:R-:W-:Y:S01]  /*0250*/  SHF.R.U64 R115, R2, 0x2, R9.reuse ;  /* 0x0000000202737819 */ /* 0x100fe20000001209 */
[----:B------:R-:W-:Y:S01]  /*0260*/  UIADD3 UR22, UPT, UPT, UR8, -0x255992d5, URZ ;  /* 0xdaa66d2b08167890 */ /* 0x000fe2000fffe0ff */
[----:B------:R-:W-:Y:S01]  /*0270*/  SHF.R.U32.HI R114, RZ, 0x2, R9 ;  /* 0x00000002ff727819 */ /* 0x000fe20000011609 */
[----:B------:R-:W-:Y:S01]  /*0280*/  UIADD3 UR23, UPT, UPT, UR9, 0x32370b8f, URZ ;  /* 0x32370b8f09177890 */ /* 0x000fe2000fffe0ff */
[----:B---3--:R-:W-:Y:S01]  /*0290*/  IMAD R116, R5, UR12, R0 ;  /* 0x0000000c05747c24 */ /* 0x008fe2000f8e0200 */
        /* <DEDUP_REMOVED lines=30> */
[----:B--2---:R-:W-:-:S04]  /*0480*/  @P1 IMAD.WIDE.U32 R90, R79, 0x10, R90 ;  /* 0x000000104f5a1825 */ /* 0x004fc800078e005a */
[----:B------:R-:W-:Y:S01]  /*0490*/  @P1 VIADD R79, R79, 0x80 ;  /* 0x000000804f4f1836 */ /* 0x000fe20000000000 */
        /* <DEDUP_REMOVED lines=12> */
[----:B------:R3:W5:Y:S03]  /*0560*/  @P2 LDG.E.128 R36, desc[UR6][R94.64] ;  /* 0x000000065e242981 */ /* 0x000766000c1e1d00 */
[----:B------:R-:W-:Y:S01]  /*0570*/  @P2 VIADD R79, R79, 0x80 ;  /* 0x000000804f4f2836 */ /* 0x000fe20000000000 */
[----:B------:R3:W5:Y:S02]  /*0580*/  @P2 LDG.E.128 R40, desc[UR6][R76.64] ;  /* 0x000000064c282981 */ /* 0x000764000c1e1d00 */
[----:B------:R-:W1:Y:S01]  /*0590*/  @P0 LDC.64 R82, c[0x0][0x438] ;  /* 0x00010e00ff520b82 */ /* 0x000e620000000a00 */
[----:B--2---:R-:W-:-:S04]  /*05a0*/  @P3 IMAD.WIDE.U32 R74, R79, 0x10, R74 ;  /* 0x000000104f4a3825 */ /* 0x004fc800078e004a */
[C---:B0-----:R-:W-:Y:S01]  /*05b0*/  @P3 IMAD.WIDE.U32 R72, R79.reuse, 0x10, R72 ;  /* 0x000000104f483825 */ /* 0x041fe200078e0048 */
[----:B------:R3:W5:Y:S02]  /*05c0*/  @P3 LDG.E.128 R44, desc[UR6][R74.64] ;  /* 0x000000064a2c3981 */ /* 0x000764000c1e1d00 */
[----:B------:R-:W0:Y:S01]  /*05d0*/  @P0 LDC.64 R84, c[0x0][0x3e8] ;  /* 0x0000fa00ff540b82 */ /* 0x000e220000000a00 */
        /* <DEDUP_REMOVED lines=11> */
[C---:B-1----:R-:W-:Y:S01]  /*0690*/  @P0 IMAD.WIDE.U32 R82, R118.reuse, 0x10, R82 ;  /* 0x0000001076520825 */ /* 0x042fe200078e0052 */
[----:B------:R3:W5:Y:S03]  /*06a0*/  @P0 LDG.E.128 R8, desc[UR6][R80.64] ;  /* 0x0000000650080981 */ /* 0x000766000c1e1d00 */
[----:B0-----:R-:W-:Y:S01]  /*06b0*/  @P0 IMAD.WIDE.U32 R84, R118, 0x10, R84 ;  /* 0x0000001076540825 */ /* 0x001fe200078e0054 */
[----:B------:R3:W5:Y:S04]  /*06c0*/  @P0 LDG.E.128 R12, desc[UR6][R82.64] ;  /* 0x00000006520c0981 */ /* 0x000768000c1e1d00 */
        /* <DEDUP_REMOVED lines=14> */
.L_x_19607:
        /* <DEDUP_REMOVED lines=16> */
[----:B------:R-:W-:-:S04]  /*08b0*/  @P1 IADD3 R91, PT, PT, R91, 0x80, RZ ;  /* 0x000000805b5b1810 */ /* 0x000fc80007ffe0ff */
[----:B------:R-:W5:Y:S02]  /*08c0*/  @P1 LDG.E.128 R28, desc[UR6][R6.64] ;  /* 0x00000006061c1981 */ /* 0x000f64000c1e1d00 */
[----:B------:R-:W1:Y:S01]  /*08d0*/  @P3 LDC.64 R50, c[0x0][0x3e8] ;  /* 0x0000fa00ff323b82 */ /* 0x000e620000000a00 */
[----:B--2---:R-:W-:-:S07]  /*08e0*/  @P2 IMAD.WIDE.U32 R36, R91, 0x10, R24 ;  /* 0x000000105b242825 */ /* 0x004fce00078e0018 */
[----:B------:R-:W2:Y:S01]  /*08f0*/  @P4 LDC.64 R60, c[0x0][0x3d0] ;  /* 0x0000f400ff3c4b82 */ /* 0x000ea20000000a00 */
[C---:B---3--:R-:W-:Y:S01]  /*0900*/  @P2 IMAD.WIDE.U32 R38, R91.reuse, 0x10, R26 ;  /* 0x000000105b262825 */ /* 0x048fe200078e001a */
[----:B------:R-:W5:Y:S03]  /*0910*/  @P2 LDG.E.128 R32, desc[UR6][R36.64] ;  /* 0x0000000624202981 */ /* 0x000f66000c1e1d00 */
[----:B------:R-:W-:Y:S01]  /*0920*/  @P2 VIADD R91, R91, 0x80 ;  /* 0x000000805b5b2836 */ /* 0x000fe20000000000 */
[----:B------:R-:W5:Y:S02]  /*0930*/  @P2 LDG.E.128 R40, desc[UR6][R38.64] ;  /* 0x0000000626282981 */ /* 0x000f64000c1e1d00 */
[----:B------:R-:W3:Y:S01]  /*0940*/  @P4 LDC.64 R62, c[0x0][0x3e8] ;  /* 0x0000fa00ff3e4b82 */ /* 0x000ee20000000a00 */
[----:B0-----:R-:W-:-:S07]  /*0950*/  @P3 IMAD.WIDE.U32 R48, R91, 0x10, R48 ;  /* 0x000000105b303825 */ /* 0x001fce00078e0030 */
[----:B------:R-:W0:Y:S01]  /*0960*/  @P0 LDC.64 R12, c[0x0][0x3d0] ;  /* 0x0000f400ff0c0b82 */ /* 0x000e220000000a00 */
[C---:B-1----:R-:W-:Y:S01]  /*0970*/  @P3 IMAD.WIDE.U32 R80, R91.reuse, 0x10, R50 ;  /* 0x000000105b503825 */ /* 0x042fe200078e0032 */
[----:B------:R1:W5:Y:S03]  /*0980*/  @P3 LDG.E.128 R44, desc[UR6][R48.64] ;  /* 0x00000006302c3981 */ /* 0x000366000c1e1d00 */
[----:B------:R-:W-:Y:S01]  /*0990*/  @P3 VIADD R91, R91, 0x80 ;  /* 0x000000805b5b3836 */ /* 0x000fe20000000000 */
[----:B------:R-:W5:Y:S02]  /*09a0*/  @P3 LDG.E.128 R52, desc[UR6][R80.64] ;  /* 0x0000000650343981 */ /* 0x000f64000c1e1d00 */
[----:B------:R-:W4:Y:S01]  /*09b0*/  @P0 LDC.64 R14, c[0x0][0x3e8] ;  /* 0x0000fa00ff0e0b82 */ /* 0x000f220000000a00 */
[----:B--2---:R-:W-:-:S05]  /*09c0*/  @P4 IMAD.WIDE.U32 R82, R91, 0x10, R60 ;  /* 0x000000105b524825 */ /* 0x004fca00078e003c */
[----:B------:R-:W5:Y:S01]  /*09d0*/  @P4 LDG.E.128 R56, desc[UR6][R82.64] ;  /* 0x0000000652384981 */ /* 0x000f62000c1e1d00 */
[C---:B---3--:R-:W-:Y:S01]  /*09e0*/  @P4 IMAD.WIDE.U32 R84, R91.reuse, 0x10, R62 ;  /* 0x000000105b544825 */ /* 0x048fe200078e003e */
[----:B------:R-:W2:Y:S01]  /*09f0*/  @P5 LDC.64 R86, c[0x0][0x3d0] ;  /* 0x0000f400ff565b82 */ /* 0x000ea20000000a00 */
[----:B------:R-:W-:-:S03]  /*0a00*/  @P4 IADD3 R91, PT, PT, R91, 0x80, RZ ;  /* 0x000000805b5b4810 */ /* 0x000fc60007ffe0ff */
[----:B------:R-:W5:Y:S01]  /*0a10*/  @P4 LDG.E.128 R64, desc[UR6][R84.64] ;  /* 0x0000000654404981 */ /* 0x000f62000c1e1d00 */
[----:B0-----:R-:W-:-:S03]  /*0a20*/  @P0 IMAD.WIDE.U32 R24, R118, 0x10, R12 ;  /* 0x0000001076180825 */ /* 0x001fc600078e000c */
[----:B------:R-:W0:Y:S01]  /*0a30*/  @P5 LDC.64 R88, c[0x0][0x3e8] ;  /* 0x0000fa00ff585b82 */ /* 0x000e220000000a00 */
[----:B----4-:R-:W-:Y:S01]  /*0a40*/  @P0 IMAD.WIDE.U32 R26, R118, 0x10, R14 ;  /* 0x00000010761a0825 */ /* 0x010fe200078e000e */
[----:B------:R-:W5:Y:S01]  /*0a50*/  @P0 LDG.E.128 R8, desc[UR6][R24.64] ;  /* 0x0000000618080981 */ /* 0x000f62000c1e1d00 */
[----:B------:R-:W-:Y:S02]  /*0a60*/  CS2R R62, SRZ ;  /* 0x00000000003e7805 */ /* 0x000fe4000001ff00 */
[----:B------:R-:W-:Y:S02]  /*0a70*/  CS2R R60, SRZ ;  /* 0x00000000003c7805 */ /* 0x000fe4000001ff00 */
[----:B------:R-:W-:Y:S01]  /*0a80*/  CS2R R50, SRZ ;  /* 0x0000000000327805 */ /* 0x000fe2000001ff00 */
[----:B------:R3:W5:Y:S01]  /*0a90*/  @P0 LDG.E.128 R16, desc[UR6][R26.64] ;  /* 0x000000061a100981 */ /* 0x000762000c1e1d00 */
[----:B--2---:R-:W-:Y:S01]  /*0aa0*/  @P5 IMAD.WIDE.U32 R12, R91, 0x10, R86 ;  /* 0x000000105b0c5825 */ /* 0x004fe200078e0056 */
[----:B-1----:R-:W-:-:S02]  /*0ab0*/  CS2R R48, SRZ ;  /* 0x0000000000307805 */ /* 0x002fc4000001ff00 */
[----:B------:R-:W-:Y:S01]  /*0ac0*/  CS2R R38, SRZ ;  /* 0x0000000000267805 */ /* 0x000fe2000001ff00 */
[----:B0-----:R-:W-:Y:S01]  /*0ad0*/  @P5 IMAD.WIDE.U32 R14, R91, 0x10, R88 ;  /* 0x000000105b0e5825 */ /* 0x001fe200078e0058 */
[----:B------:R0:W5:Y:S01]  /*0ae0*/  @P5 LDG.E.128 R68, desc[UR6][R12.64] ;  /* 0x000000060c445981 */ /* 0x000162000c1e1d00 */
[----:B------:R-:W-:Y:S02]  /*0af0*/  CS2R R36, SRZ ;  /* 0x0000000000247805 */ /* 0x000fe4000001ff00 */
[----:B---3--:R-:W-:Y:S02]  /*0b00*/  CS2R R26, SRZ ;  /* 0x00000000001a7805 */ /* 0x008fe4000001ff00 */
[----:B------:R-:W-:Y:S01]  /*0b10*/  CS2R R24, SRZ ;  /* 0x0000000000187805 */ /* 0x000fe2000001ff00 */
[----:B------:R1:W5:Y:S01]  /*0b20*/  @P5 LDG.E.128 R76, desc[UR6][R14.64] ;  /* 0x000000060e4c5981 */ /* 0x000362000c1e1d00 */
[----:B------:R-:W-:Y:S02]  /*0b30*/  @P5 CS2R R74, SRZ ;  /* 0x00000000004a5805 */ /* 0x000fe4000001ff00 */
[----:B------:R-:W-:-:S02]  /*0b40*/  @P5 CS2R R72, SRZ ;  /* 0x0000000000485805 */ /* 0x000fc4000001ff00 */
[----:B0-----:R-:W-:Y:S02]  /*0b50*/  CS2R R12, SRZ ;  /* 0x00000000000c7805 */ /* 0x001fe4000001ff00 */
[----:B-1----:R-:W-:-:S07]  /*0b60*/  CS2R R14, SRZ ;  /* 0x00000000000e7805 */ /* 0x002fce000001ff00 */
.L_x_19608:
[----:B------:R-:W-:Y:S05]  /*0b70*/  BSYNC.RECONVERGENT B0 ;  /* 0x0000000000007941 */ /* 0x000fea0003800200 */
.L_x_19606:
[----:B------:R-:W0:Y:S02]  /*0b80*/  LDCU UR5, c[0x0][0x384] ;  /* 0x00007080ff0577ac */ /* 0x000e240008000800 */
[----:B0-----:R-:W-:-:S06]  /*0b90*/  UISETP.GE.AND UP0, UPT, UR12, UR5, UPT ;  /* 0x000000050c00728c */ /* 0x001fcc000bf06270 */
[----:B------:R-:W-:-:S13]  /*0ba0*/  PLOP3.LUT P0, PT, PT, PT, UP0, 0x80, 0x8 ;  /* 0x000000000008781c */ /* 0x000fda0003f0f008 */
[----:B------:R-:W-:Y:S05]  /*0bb0*/  @P0 EXIT ;  /* 0x000000000000094d */ /* 0x000fea0003800000 */
[C---:B------:R-:W-:Y:S01]  /*0bc0*/  IMAD.HI.U32 R4, R115.reuse, -0x2daee0ad, RZ ;  /* 0xd2511f5373047827 */ /* 0x040fe200078e00ff */
[----:B------:R-:W-:Y:S01]  /*0bd0*/  ULOP3.LUT UR13, UR4, 0x7f, URZ, 0xc0, !UPT ;  /* 0x0000007f040d7892 */ /* 0x000fe2000f8ec0ff */
[----:B------:R-:W-:Y:S01]  /*0be0*/  LOP3.LUT R2, R2, 0x3, RZ, 0xc0, !PT ;  /* 0x0000000302027812 */ /* 0x000fe200078ec0ff */
[----:B------:R-:W-:Y:S01]  /*0bf0*/  ULOP3.LUT UR5, UR4, 0xffffff80, URZ, 0xc0, !UPT ;  /* 0xffffff8004057892 */ /* 0x000fe2000f8ec0ff */
[----:B------:R-:W-:Y:S01]  /*0c00*/  IMAD.HI.U32 R5, R116, -0x326172a9, RZ ;  /* 0xcd9e8d5774057827 */ /* 0x000fe200078e00ff */
[----:B------:R-:W-:Y:S01]  /*0c10*/  LOP3.LUT R4, R4, UR9, RZ, 0x3c, !PT ;  /* 0x0000000904047c12 */ /* 0x000fe2000f8e3cff */
[----:B------:R-:W0:Y:S02]  /*0c20*/  LDCU.64 UR10, c[0x0][0x3e0] ;  /* 0x00007c00ff0a77ac */ /* 0x000e240008000a00 */
[----:B------:R-:W-:Y:S01]  /*0c30*/  IMAD R7, R116, -0x326172a9, RZ ;  /* 0xcd9e8d5774077824 */ /* 0x000fe200078e02ff */
[----:B------:R-:W-:Y:S01]  /*0c40*/  LOP3.LUT R5, R114, UR8, R5, 0x96, !PT ;  /* 0x0000000872057c12 */ /* 0x000fe2000f8e9605 */
[----:B------:R-:W-:Y:S01]  /*0c50*/  IMAD.HI.U32 R6, R4, -0x326172a9, RZ ;  /* 0xcd9e8d5704067827 */ /* 0x000fe200078e00ff */
[----:B------:R-:W1:Y:S03]  /*0c60*/  LDCU.U8 UR14, c[0x0][0x410] ;  /* 0x00008200ff0e77ac */ /* 0x000e660008000000 */
        /* <DEDUP_REMOVED lines=15> */
[----:B------:R-:W-:Y:S01]  /*0d60*/  IMAD R7, R80, -0x326172a9, RZ ;  /* 0xcd9e8d5750077824 */ /* 0x000fe200078e02ff */
[----:B------:R-:W-:Y:S01]  /*0d70*/  UISETP.NE.AND.EX UP0, UPT, UR11, URZ, UPT, UP0 ;  /* 0x000000ff0b00728c */ /* 0x000fe2000bf05300 */
[----:B------:R-:W-:Y:S01]  /*0d80*/  IMAD.HI.U32 R6, R5, -0x326172a9, RZ ;  /* 0xcd9e8d5705067827 */ /* 0x000fe200078e00ff */
[----:B------:R-:W4:Y:S03]  /*0d90*/  LDCU.64 UR10, c[0x0][0x3a0] ;  /* 0x00007400ff0a77ac */ /* 0x000f260008000a00 */
[----:B------:R-:W-:Y:S01]  /*0da0*/  IMAD.HI.U32 R81, R4, -0x2daee0ad, RZ ;  /* 0xd2511f5304517827 */ /* 0x000fe200078e00ff */
[----:B------:R-:W-:Y:S01]  /*0db0*/  LOP3.LUT R6, R7, UR22, R6, 0x96, !PT ;  /* 0x0000001607067c12 */ /* 0x000fe2000f8e9606 */
[----:B------:R-:W-:-:S02]  /*0dc0*/  UPLOP3.LUT UP2, UPT, UPT, UPT, UPT, 0x40, 0x4 ;  /* 0x000000000004789c */ /* 0x000fc40003f4e870 */
[----:B------:R-:W-:Y:S01]  /*0dd0*/  IMAD R7, R4, -0x2daee0ad, RZ ;  /* 0xd2511f5304077824 */ /* 0x000fe200078e02ff */
[----:B------:R-:W-:Y:S01]  /*0de0*/  LOP3.LUT R81, R82, UR23, R81, 0x96, !PT ;  /* 0x0000001752517c12 */ /* 0x000fe2000f8e9651 */
[----:B------:R-:W-:Y:S01]  /*0df0*/  IMAD.HI.U32 R4, R6, -0x2daee0ad, RZ ;  /* 0xd2511f5306047827 */ /* 0x000fe200078e00ff */
[----:B-1----:R-:W-:-:S03]  /*0e00*/  UISETP.NE.AND UP3, UPT, UR14, URZ, UPT ;  /* 0x000000ff0e00728c */ /* 0x002fc6000bf65270 */
        /* <DEDUP_REMOVED lines=22> */
[C---:B------:R-:W-:Y:S01]  /*0f70*/  IMAD.HI.U32 R80, R4.reuse, -0x2daee0ad, RZ ;  /* 0xd2511f5304507827 */ /* 0x040fe200078e00ff */
[----:B------:R-:W-:Y:S02]  /*0f80*/  LOP3.LUT R6, R7, UR30, R6, 0x96, !PT ;  /* 0x0000001e07067c12 */ /* 0x000fe4000f8e9606 */
[----:B------:R-:W-:Y:S01]  /*0f90*/  LEA R3, R3, UR5, 0x2 ;  /* 0x0000000503037c11 */ /* 0x000fe2000f8e10ff */
[----:B------:R-:W-:Y:S01]  /*0fa0*/  IMAD R7, R4, -0x2daee0ad, RZ ;  /* 0xd2511f5304077824 */ /* 0x000fe200078e02ff */
[----:B------:R-:W-:Y:S01]  /*0fb0*/  LOP3.LUT R80, R81, UR31, R80, 0x96, !PT ;  /* 0x0000001f51507c12 */ /* 0x000fe2000f8e9650 */
[----:B------:R-:W-:Y:S01]  /*0fc0*/  IMAD.HI.U32 R4, R6, -0x2daee0ad, RZ ;  /* 0xd2511f5306047827 */ /* 0x000fe200078e00ff */
[----:B------:R-:W-:-:S03]  /*0fd0*/  I2FP.F32.U32 R113, R3 ;  /* 0x0000000300717245 */ /* 0x000fc60000201000 */
[----:B------:R-:W-:Y:S02]  /*0fe0*/  HFMA2 R3, -RZ, RZ, 0, 0 ;  /* 0x00000000ff037431 */ /* 0x000fe400000001ff */
[----:B------:R-:W-:Y:S01]  /*0ff0*/  IMAD R82, R5, -0x326172a9, RZ ;  /* 0xcd9e8d5705527824 */ /* 0x000fe200078e02ff */
[----:B------:R-:W-:Y:S01]  /*1000*/  LOP3.LUT R81, R7, UR33, R4, 0x96, !PT ;  /* 0x0000002107517c12 */ /* 0x000fe2000f8e9604 */
[----:B------:R-:W-:Y:S01]  /*1010*/  IMAD.MOV.U32 R4, RZ, RZ, -0x20 ;  /* 0xffffffe0ff047424 */ /* 0x000fe200078e00ff */
[----:B------:R-:W1:Y:S01]  /*1020*/  MUFU.RCP R113, R113 ;  /* 0x0000007100717308 */ /* 0x000e620000001000 */
[----:B------:R-:W-:-:S04]  /*1030*/  IMAD.HI.U32 R5, R80, -0x326172a9, RZ ;  /* 0xcd9e8d5750057827 */ /* 0x000fc800078e00ff */
[----:B------:R-:W-:Y:S01]  /*1040*/  IMAD R4, R119, R4, UR13 ;  /* 0x0000000d77047e24 */ /* 0x000fe2000f8e0204 */
[----:B------:R-:W-:Y:S01]  /*1050*/  LOP3.LUT R82, R82, UR32, R5, 0x96, !PT ;  /* 0x0000002052527c12 */ /* 0x000fe2000f8e9605 */
[----:B------:R-:W-:Y:S02]  /*1060*/  IMAD R6, R6, -0x2daee0ad, RZ ;  /* 0xd2511f5306067824 */ /* 0x000fe400078e02ff */
[----:B------:R-:W-:Y:S01]  /*1070*/  IMAD R80, R80, -0x326172a9, RZ ;  /* 0xcd9e8d5750507824 */ /* 0x000fe200078e02ff */
[----:B------:R-:W-:Y:S01]  /*1080*/  VIMNMX R4, PT, PT, RZ, R4, !PT ;  /* 0x00000004ff047248 */ /* 0x000fe20007fe0100 */
[----:B------:R-:W-:-:S03]  /*1090*/  IMAD.HI.U32 R7, R82, -0x2daee0ad, RZ ;  /* 0xd2511f5352077827 */ /* 0x000fc600078e00ff */
[----:B------:R-:W-:Y:S01]  /*10a0*/  VIMNMX R4, PT, PT, R4, 0x20, PT ;  /* 0x0000002004047848 */ /* 0x000fe20003fe0100 */
[C---:B------:R-:W-:Y:S01]  /*10b0*/  IMAD.HI.U32 R5, R81.reuse, -0x326172a9, RZ ;  /* 0xcd9e8d5751057827 */ /* 0x040fe200078e00ff */
[----:B------:R-:W-:Y:S02]  /*10c0*/  LOP3.LUT R7, R6, UR35, R7, 0x96, !PT ;  /* 0x0000002306077c12 */ /* 0x000fe4000f8e9607 */
[----:B------:R-:W-:Y:S01]  /*10d0*/  LEA R112, R4, UR5, 0x2 ;  /* 0x0000000504707c11 */ /* 0x000fe2000f8e10ff */
[----:B------:R-:W-:Y:S01]  /*10e0*/  IMAD R4, R82, -0x2daee0ad, RZ ;  /* 0xd2511f5352047824 */ /* 0x000fe200078e02ff */
[----:B------:R-:W-:Y:S01]  /*10f0*/  LOP3.LUT R5, R80, UR34, R5, 0x96, !PT ;  /* 0x0000002250057c12 */ /* 0x000fe2000f8e9605 */
[----:B01234-:R-:W-:-:S07]  /*1100*/  IMAD R6, R81, -0x326172a9, RZ ;  /* 0xcd9e8d5751067824 */ /* 0x01ffce00078e02ff */
.L_x_19884:
[----:B0-----:R-:W0:Y:S01]  /*1110*/  @UP0 LDCU.64 UR4, c[0x0][0x3e0] ;  /* 0x00007c00ff0407ac */ /* 0x001e220008000a00 */
[----:B------:R-:W-:Y:S01]  /*1120*/  PLOP3.LUT P0, PT, PT, PT, UP0, 0x80, 0x8 ;  /* 0x000000000008781c */ /* 0x000fe20003f0f008 */
[----:B0-----:R-:W-:-:S06]  /*1130*/  @UP0 UIMAD.WIDE UR4, UR12, 0x4, UR4 ;  /* 0x000000040c0408a5 */ /* 0x001fcc000f8e0204 */
[----:B--234-:R-:W-:Y:S02]  /*1140*/  IMAD.U32 R110, RZ, RZ, UR4 ;  /* 0x00000004ff6e7e24 */ /* 0x01cfe4000f8e00ff */
        /* <DEDUP_REMOVED lines=8> */
[----:B-1----:R-:W-:-:S04]  /*11d0*/  MOV R109, UR5 ;  /* 0x00000005006d7c02 */ /* 0x002fc80008000f00 */
        /* <DEDUP_REMOVED lines=25> */
.L_x_20723:
[----:B------:R-:W-:Y:S05]  /*1370*/  BRX R108 -0x1380                                       (*"BRANCH_TARGETS .L_x_20724,.L_x_20725,.L_x_20726"*) ;  /* 0xffffffec6c207949 */ /* 0x000fea000383ffff */
.L_x_20726:
[----:B------:R-:W-:Y:S01]  /*1380*/  VIADD R121, R2, 0x1 ;  /* 0x0000000102797836 */ /* 0x000fe20000000000 */
[----:B------:R-:W-:Y:S01]  /*1390*/  MOV R111, R5 ;  /* 0x00000005006f7202 */ /* 0x000fe20000000f00 */
[----:B------:R-:W-:Y:S01]  /*13a0*/  IMAD.MOV.U32 R108, RZ, RZ, R4 ;  /* 0x000000ffff6c7224 */ /* 0x000fe200078e0004 */
[----:B------:R-:W-:Y:S06]  /*13b0*/  BRA `(.L_x_19613) ;  /* 0x0000000000ec7947 */ /* 0x000fec0003800000 */
.L_x_20724:
[----:B------:R-:W-:Y:S01]  /*13c0*/  IMAD.MOV.U32 R108, RZ, RZ, R4 ;  /* 0x000000ffff6c7224 */ /* 0x000fe200078e0004 */
[----:B------:R-:W-:Y:S01]  /*13d0*/  MOV R111, R7 ;  /* 0x00000007006f7202 */ /* 0x000fe20000000f00 */
[----:B------:R-:W-:Y:S01]  /*13e0*/  IMAD.MOV.U32 R121, RZ, RZ, 0x3 ;  /* 0x00000003ff797424 */ /* 0x000fe200078e00ff */
[----:B------:R-:W-:Y:S06]  /*13f0*/  BRA `(.L_x_19613) ;  /* 0x0000000000dc7947 */ /* 0x000fec0003800000 */
.L_x_20725:
        /* <DEDUP_REMOVED lines=13> */
.L_x_19615:
[----:B------:R-:W-:Y:S05]  /*14d0*/  BSYNC.RECONVERGENT B2 ;  /* 0x0000000000027941 */ /* 0x000fea0003800200 */
.L_x_19614:
        /* <DEDUP_REMOVED lines=39> */
[----:B------:R-:W-:-:S05]  /*1750*/  IMAD.WIDE.U32 R108, R109, -0x2daee0ad, RZ ;  /* 0xd2511f536d6c7825 */ /* 0x000fca00078e00ff */
[----:B------:R-:W-:-:S07]  /*1760*/  LOP3.LUT R7, R110, UR35, R109, 0x96, !PT ;  /* 0x000000236e077c12 */ /* 0x000fce000f8e966d */
.L_x_19613:
[----:B------:R-:W-:Y:S05]  /*1770*/  BSYNC.RECONVERGENT B1 ;  /* 0x0000000000017941 */ /* 0x000fea0003800200 */
.L_x_19612:
[----:B------:R-:W0:Y:S01]  /*1780*/  LDC R110, c[0x0][0x408] ;  /* 0x00010200ff6e7b82 */ /* 0x000e220000000800 */
[----:B------:R-:W-:Y:S01]  /*1790*/  I2FP.F32.U32 R2, R111 ;  /* 0x0000006f00027245 */ /* 0x000fe20000201000 */
[----:B------:R-:W-:Y:S01]  /*17a0*/  IMAD.MOV.U32 R111, RZ, RZ, 0x2f800000 ;  /* 0x2f800000ff6f7424 */ /* 0x000fe200078e00ff */
[----:B------:R-:W-:Y:S01]  /*17b0*/  ISETP.NE.AND P2, PT, R121, 0x1, PT ;  /* 0x000000017900780c */ /* 0x000fe20003f45270 */
[----:B-----5:R-:W-:Y:S01]  /*17c0*/  FMUL.FTZ R123, R84, UR4 ;  /* 0x00000004547b7c20 */ /* 0x020fe20008410000 */
[----:B------:R-:W-:Y:S01]  /*17d0*/  BSSY.RECONVERGENT B1, `(.L_x_19616) ;  /* 0x000004c000017945 */ /* 0x000fe20003800200 */
[----:B------:R-:W-:Y:S01]  /*17e0*/  FFMA.FTZ R2, R2, R111, 1.1641532182693481445e-10 ;  /* 0x2f00000002027423 */ /* 0x000fe2000001006f */
[----:B------:R-:W-:Y:S01]  /*17f0*/  IMAD.MOV.U32 R4, RZ, RZ, 0x2 ;  /* 0x00000002ff047424 */ /* 0x000fe200078e00ff */
[----:B------:R-:W1:Y:S01]  /*1800*/  LDC R109, c[0x0][0x404] ;  /* 0x00010100ff6d7b82 */ /* 0x000e620000000800 */
[----:B0-----:R-:W-:Y:S02]  /*1810*/  FMUL.FTZ R123, R123, R110 ;  /* 0x0000006e7b7b7220 */ /* 0x001fe40000410000 */
[----:B-1----:R-:W-:-:S02]  /*1820*/  FSETP.GTU.FTZ.AND P1, PT, R2, R109, PT ;  /* 0x0000006d0200720b */ /* 0x002fc40003f3c000 */
        /* <DEDUP_REMOVED lines=13> */
.L_x_19618:
        /* <DEDUP_REMOVED lines=13> */
.L_x_19620:
[----:B------:R-:W-:Y:S05]  /*19d0*/  BSYNC.RECONVERGENT B2 ;  /* 0x0000000000027941 */ /* 0x000fea0003800200 */
.L_x_19619:
        /* <DEDUP_REMOVED lines=40> */
[----:B------:R-:W-:Y:S01]  /*1c60*/  LOP3.LUT R5, R6, UR34, R5, 0x96, !PT ;  /* 0x0000002206057c12 */ /* 0x000fe2000f8e9605 */
[----:B------:R-:W-:Y:S02]  /*1c70*/  IMAD.MOV.U32 R6, RZ, RZ, R4 ;  /* 0x000000ffff067224 */ /* 0x000fe400078e0004 */
[----:B------:R-:W-:-:S07]  /*1c80*/  HFMA2 R4, -RZ, RZ, 0, 0 ;  /* 0x00000000ff047431 */ /* 0x000fce00000001ff */
.L_x_19617:
[----:B------:R-:W-:Y:S05]  /*1c90*/  BSYNC.RECONVERGENT B1 ;  /* 0x0000000000017941 */ /* 0x000fea0003800200 */
.L_x_19616:
        /* <DEDUP_REMOVED lines=21> */
.L_x_19623:
        /* <DEDUP_REMOVED lines=13> */
.L_x_19625:
[----:B------:R-:W-:Y:S05]  /*1ec0*/  BSYNC.RECONVERGENT B2 ;  /* 0x0000000000027941 */ /* 0x000fea0003800200 */
.L_x_19624:
        /* <DEDUP_REMOVED lines=38> */
[----:B------:R-:W-:Y:S01]  /*2130*/  IMAD.MOV.U32 R122, RZ, RZ, RZ ;  /* 0x000000ffff7a7224 */ /* 0x000fe200078e00ff */
[----:B------:R-:W-:Y:S01]  /*2140*/  MOV R108, R4 ;  /* 0x00000004006c7202 */ /* 0x000fe20000000f00 */
[----:B------:R-:W-:-:S05]  /*2150*/  IMAD.WIDE.U32 R4, R121, -0x326172a9, RZ ;  /* 0xcd9e8d5779047825 */ /* 0x000fca00078e00ff */
[----:B------:R-:W-:Y:S01]  /*2160*/  LOP3.LUT R5, R6, UR34, R5, 0x96, !PT ;  /* 0x0000002206057c12 */ /* 0x000fe2000f8e9605 */
[----:B------:R-:W-:-:S07]  /*2170*/  IMAD.MOV.U32 R6, RZ, RZ, R4 ;  /* 0x000000ffff067224 */ /* 0x000fce00078e0004 */
.L_x_19622:
[----:B------:R-:W-:Y:S05]  /*2180*/  BSYNC.RECONVERGENT B1 ;  /* 0x0000000000017941 */ /* 0x000fea0003800200 */
.L_x_19621:
[----:B------:R-:W-:Y:S01]  /*2190*/  I2FP.F32.U32 R2, R2 ;  /* 0x0000000200027245 */ /* 0x000fe20000201000 */
[----:B------:R-:W-:Y:S01]  /*21a0*/  FMUL.FTZ R121, R86, UR4 ;  /* 0x0000000456797c20 */ /* 0x000fe20008410000 */
[----:B------:R-:W-:Y:S01]  /*21b0*/  ISETP.NE.AND P4, PT, R122, 0x1, PT ;  /* 0x000000017a00780c */ /* 0x000fe20003f85270 */
[----:B------:R-:W-:Y:S02]  /*21c0*/  BSSY.RECONVERGENT B1, `(.L_x_19626) ;  /* 0x000004b000017945 */ /* 0x000fe40003800200 */
[----:B------:R-:W-:Y:S01]  /*21d0*/  FFMA.FTZ R2, R2, R111, 1.1641532182693481445e-10 ;  /* 0x2f00000002027423 */ /* 0x000fe2000001006f */
[----:B------:R-:W-:-:S04]  /*21e0*/  FMUL.FTZ R121, R121, R110 ;  /* 0x0000006e79797220 */ /* 0x000fc80000410000 */
[----:B------:R-:W-:Y:S01]  /*21f0*/  FSETP.GTU.FTZ.AND P3, PT, R2, R109, PT ;  /* 0x0000006d0200720b */ /* 0x000fe20003f7c000 */
        /* <DEDUP_REMOVED lines=14> */
.L_x_19628:
        /* <DEDUP_REMOVED lines=13> */
.L_x_19630:
[----:B------:R-:W-:Y:S05]  /*23b0*/  BSYNC.RECONVERGENT B2 ;  /* 0x0000000000027941 */ /* 0x000fea0003800200 */
.L_x_19629:
        /* <DEDUP_REMOVED lines=43> */
.L_x_19627:
[----:B------:R-:W-:Y:S05]  /*2670*/  BSYNC.RECONVERGENT B1 ;  /* 0x0000000000017941 */ /* 0x000fea0003800200 */
.L_x_19626:
[----:B------:R-:W-:Y:S01]  /*2680*/  I2FP.F32.U32 R4, R121 ;  /* 0x0000007900047245 */ /* 0x000fe20000201000 */
[----:B------:R-:W-:-:S04]  /*2690*/  FMUL.FTZ R87, R87, UR4 ;  /* 0x0000000457577c20 */ /* 0x000fc80008410000 */
[----:B------:R-:W-:Y:S01]  /*26a0*/  FFMA.FTZ R4, R4, R111, 1.1641532182693481445e-10 ;  /* 0x2f00000004047423 */ /* 0x000fe2000001006f */
[----:B------:R-:W-:-:S04]  /*26b0*/  FMUL.FTZ R87, R87, R110 ;  /* 0x0000006e57577220 */ /* 0x000fc80000410000 */
[----:B------:R-:W-:-:S04]  /*26c0*/  FSETP.GTU.FTZ.AND P5, PT, R4, R109, PT ;  /* 0x0000006d0400720b */ /* 0x000fc80003fbc000 */
[----:B------:R-:W-:Y:S02]  /*26d0*/  FSEL R4, R87, RZ, !P5 ;  /* 0x000000ff57047208 */ /* 0x000fe40006800000 */
[----:B------:R-:W-:-:S03]  /*26e0*/  PLOP3.LUT P4, PT, P5, PT, PT, 0x8, 0x80 ;  /* 0x000000000080781c */ /* 0x000fc60002f8e170 */
[----:B------:R-:W-:Y:S01]  /*26f0*/  FFMA.FTZ R87, R4, R19, R83 ;  /* 0x0000001304577223 */ /* 0x000fe20000010053 */
[----:B------:R-:W-:Y:S09]  /*2700*/  BRA `(.L_x_19631) ;  /* 0x0000001400007947 */ /* 0x000ff20003800000 */
.L_x_19611:
        /* <DEDUP_REMOVED lines=12> */
[----:B------:R-:W-:Y:S01]  /*27d0*/  @P1 IADD3 R121, PT, PT, R2, 0x1, RZ ;  /* 0x0000000102791810 */ /* 0x000fe20007ffe0ff */
[----:B------:R-:W-:Y:S02]  /*27e0*/  @P1 IMAD.MOV.U32 R108, RZ, RZ, R4 ;  /* 0x000000ffff6c1224 */ /* 0x000fe400078e0004 */
[----:B------:R-:W-:Y:S01]  /*27f0*/  @P1 IMAD.MOV.U32 R109, RZ, RZ, R5 ;  /* 0x000000ffff6d1224 */ /* 0x000fe200078e0005 */
[----:B------:R-:W-:Y:S06]  /*2800*/  BRA `(.L_x_19633) ;  /* 0x0000000000dc7947 */ /* 0x000fec0003800000 */
.L_x_19634:
        /* <DEDUP_REMOVED lines=13> */
.L_x_19636:
[----:B------:R-:W-:Y:S05]  /*28e0*/  BSYNC.RECONVERGENT B2 ;  /* 0x0000000000027941 */ /* 0x000fea0003800200 */
.L_x_19635:
        /* <DEDUP_REMOVED lines=40> */
[----:B------:R-:W-:-:S07]  /*2b70*/  MOV R109, R4 ;  /* 0x00000004006d7202 */ /* 0x000fce0000000f00 */
.L_x_19633:
[----:B------:R-:W-:Y:S05]  /*2b80*/  BSYNC.RECONVERGENT B1 ;  /* 0x0000000000017941 */ /* 0x000fea0003800200 */
.L_x_19632:
        /* <DEDUP_REMOVED lines=8> */
[----:B------:R-:W-:Y:S01]  /*2c10*/  FFMA.FTZ R2, R2, R109, 1.1641532182693481445e-10 ;  /* 0x2f00000002027423 */ /* 0x000fe2000001006d */
[----:B0-----:R-:W-:-:S04]  /*2c20*/  FMUL.FTZ R123, R123, R110 ;  /* 0x0000006e7b7b7220 */ /* 0x001fc80000410000 */
[----:B-1----:R-:W-:Y:S01]  /*2c30*/  FSETP.GTU.FTZ.AND P2, PT, R2, R111, PT ;  /* 0x0000006f0200720b */ /* 0x002fe20003f5c000 */
        /* <DEDUP_REMOVED lines=12> */
.L_x_19639:
        /* <DEDUP_REMOVED lines=13> */
.L_x_19641:
[----:B------:R-:W-:Y:S05]  /*2dd0*/  BSYNC.RECONVERGENT B2 ;  /* 0x0000000000027941 */ /* 0x000fea0003800200 */
.L_x_19640:
        /* <DEDUP_REMOVED lines=41> */
[----:B------:R-:W-:Y:S01]  /*3070*/  MOV R6, R4 ;  /* 0x0000000400067202 */ /* 0x000fe20000000f00 */
[----:B------:R-:W-:-:S07]  /*3080*/  IMAD.MOV.U32 R4, RZ, RZ, RZ ;  /* 0x000000ffff047224 */ /* 0x000fce00078e00ff */
.L_x_19638:
[----:B------:R-:W-:Y:S05]  /*3090*/  BSYNC.RECONVERGENT B1 ;  /* 0x0000000000017941 */ /* 0x000fea0003800200 */
.L_x_19637:
[----:B------:R-:W-:Y:S01]  /*30a0*/  I2FP.F32.U32 R2, R2 ;  /* 0x0000000200027245 */ /* 0x000fe20000201000 */
[----:B------:R-:W-:Y:S01]  /*30b0*/  FMUL.FTZ R85, R85, UR4 ;  /* 0x0000000455557c20 */ /* 0x000fe20008410000 */
[----:B------:R-:W-:Y:S01]  /*30c0*/  ISETP.NE.AND P4, PT, R4, 0x1, PT ;  /* 0x000000010400780c */ /* 0x000fe20003f85270 */
[----:B------:R-:W-:Y:S02]  /*30d0*/  BSSY.RECONVERGENT B1, `(.L_x_19642) ;  /* 0x000004a000017945 */ /* 0x000fe40003800200 */
[----:B------:R-:W-:Y:S01]  /*30e0*/  FFMA.FTZ R2, R2, R109, 1.1641532182693481445e-10 ;  /* 0x2f00000002027423 */ /* 0x000fe2000001006d */
[----:B------:R-:W-:-:S04]  /*30f0*/  FMUL.FTZ R85, R85, R110 ;  /* 0x0000006e55557220 */ /* 0x000fc80000410000 */
[----:B------:R-:W-:Y:S02]  /*3100*/  FSETP.GTU.FTZ.AND P3, PT, R2, R111, PT ;  /* 0x0000006f0200720b */ /* 0x000fe40003f7c000 */
        /* <DEDUP_REMOVED lines=13> */
.L_x_19644:
        /* <DEDUP_REMOVED lines=13> */
.L_x_19646:
[----:B------:R-:W-:Y:S05]  /*32b0*/  BSYNC.RECONVERGENT B2 ;  /* 0x0000000000027941 */ /* 0x000fea0003800200 */
.L_x_19645:
        /* <DEDUP_REMOVED lines=40> */
[----:B------:R-:W-:Y:S01]  /*3540*/  HFMA2 R85, -RZ, RZ, 0, 0 ;  /* 0x00000000ff557431 */ /* 0x000fe200000001ff */
[----:B------:R-:W-:Y:S01]  /*3550*/  LOP3.LUT R5, R6, UR34, R5, 0x96, !PT ;  /* 0x0000002206057c12 */ /* 0x000fe2000f8e9605 */
[----:B------:R-:W-:-:S07]  /*3560*/  IMAD.MOV.U32 R6, RZ, RZ, R4 ;  /* 0x000000ffff067224 */ /* 0x000fce00078e0004 */
.L_x_19643:
[----:B------:R-:W-:Y:S05]  /*3570*/  BSYNC.RECONVERGENT B1 ;  /* 0x0000000000017941 */ /* 0x000fea0003800200 */
.L_x_19642:
[----:B------:R-:W-:Y:S01]  /*3580*/  ISETP.NE.AND P5, PT, R85, 0x1, PT ;  /* 0x000000015500780c */ /* 0x000fe20003fa5270 */
[----:B------:R-:W-:Y:S01]  /*3590*/  FMUL.FTZ R121, R86, UR4 ;  /* 0x0000000456797c20 */ /* 0x000fe20008410000 */
[----:B------:R-:W-:Y:S01]  /*35a0*/  I2FP.F32.U32 R2, R2 ;  /* 0x0000000200027245 */ /* 0x000fe20000201000 */
[----:B------:R-:W-:Y:S01]  /*35b0*/  BSSY.RECONVERGENT B1, `(.L_x_19647) ;  /* 0x000004a000017945 */ /* 0x000fe20003800200 */
[----:B------:R-:W-:Y:S02]  /*35c0*/  IMAD.MOV.U32 R84, RZ, RZ, R6 ;  /* 0x000000ffff547224 */ /* 0x000fe400078e0006 */
[----:B------:R-:W-:Y:S01]  /*35d0*/  FMUL.FTZ R121, R121, R110 ;  /* 0x0000006e79797220 */ /* 0x000fe20000410000 */
[----:B------:R-:W-:-:S05]  /*35e0*/  FFMA.FTZ R2, R2, R109, 1.1641532182693481445e-10 ;  /* 0x2f00000002027423 */ /* 0x000fca000001006d */
[----:B------:R-:W-:Y:S01]  /*35f0*/  FSETP.GTU.FTZ.AND P4, PT, R2, R111, PT ;  /* 0x0000006f0200720b */ /* 0x000fe20003f9c000 */
[----:B------:R-:W-:-:S03]  /*3600*/  IMAD.MOV.U32 R2, RZ, RZ, 0x2 ;  /* 0x00000002ff027424 */ /* 0x000fc600078e00ff */
        /* <DEDUP_REMOVED lines=11> */
.L_x_19649:
        /* <DEDUP_REMOVED lines=13> */
.L_x_19651:
[----:B------:R-:W-:Y:S05]  /*3790*/  BSYNC.RECONVERGENT B2 ;  /* 0x0000000000027941 */ /* 0x000fea0003800200 */
.L_x_19650:
        /* <DEDUP_REMOVED lines=40> */
[----:B------:R-:W-:Y:S01]  /*3a20*/  IMAD.MOV.U32 R2, RZ, RZ, RZ ;  /* 0x000000ffff027224 */ /* 0x000fe200078e00ff */
[----:B------:R-:W-:Y:S01]  /*3a30*/  LOP3.LUT R5, R6, UR34, R5, 0x96, !PT ;  /* 0x0000002206057c12 */ /* 0x000fe2000f8e9605 */
[----:B------:R-:W-:-:S07]  /*3a40*/  IMAD.MOV.U32 R6, RZ, RZ, R4 ;  /* 0x000000ffff067224 */ /* 0x000fce00078e0004 */
.L_x_19648:
[----:B------:R-:W-:Y:S05]  /*3a50*/  BSYNC.RECONVERGENT B1 ;  /* 0x0000000000017941 */ /* 0x000fea0003800200 */
.L_x_19647:
[----:B------:R-:W-:Y:S01]  /*3a60*/  I2FP.F32.U32 R4, R84 ;  /* 0x0000005400047245 */ /* 0x000fe20000201000 */
[----:B------:R-:W-:Y:S01]  /*3a70*/  FMUL.FTZ R87, R87, UR4 ;  /* 0x0000000457577c20 */ /* 0x000fe20008410000 */
[----:B------:R-:W-:Y:S01]  /*3a80*/  FMUL.FTZ R84, R123, R16 ;  /* 0x000000107b547220 */ /* 0x000fe20000410000 */
[----:B------:R-:W-:Y:S01]  /*3a90*/  FMUL.FTZ R85, R122, R17 ;  /* 0x000000117a557220 */ /* 0x000fe20000410000 */
[----:B------:R-:W-:Y:S01]  /*3aa0*/  FMUL.FTZ R86, R121, R18 ;  /* 0x0000001279567220 */ /* 0x000fe20000410000 */
[----:B------:R-:W-:-:S05]  /*3ab0*/  FFMA.FTZ R4, R4, R109, 1.1641532182693481445e-10 ;  /* 0x2f00000004047423 */ /* 0x000fca000001006d */
[----:B------:R-:W-:Y:S01]  /*3ac0*/  FSETP.GTU.FTZ.AND P5, PT, R4, R111, PT ;  /* 0x0000006f0400720b */ /* 0x000fe20003fbc000 */
[----:B------:R-:W-:-:S03]  /*3ad0*/  FMUL.FTZ R4, R87, R110 ;  /* 0x0000006e57047220 */ /* 0x000fc60000410000 */
[----:B------:R-:W-:Y:S02]  /*3ae0*/  PLOP3.LUT P4, PT, P5, PT, PT, 0x8, 0x80 ;  /* 0x000000000080781c */ /* 0x000fe40002f8e170 */
[----:B------:R-:W-:-:S05]  /*3af0*/  FSEL R4, R4, RZ, !P5 ;  /* 0x000000ff04047208 */ /* 0x000fca0006800000 */
[----:B------:R-:W-:-:S07]  /*3b00*/  FMUL.FTZ R87, R4, R19 ;  /* 0x0000001304577220 */ /* 0x000fce0000410000 */
.L_x_19631:
        /* <DEDUP_REMOVED lines=14> */
.L_x_19610:
[----:B------:R-:W-:Y:S05]  /*3bf0*/  BSYNC.RECONVERGENT B0 ;  /* 0x0000000000007941 */ /* 0x000fea0003800200 */
.L_x_19609:
        /* <DEDUP_REMOVED lines=8> */
[----:B0-----:R-:W-:-:S04]  /*3c80*/  IMAD.WIDE.U32 R90, R108, 0x10, R90 ;  /* 0x000000106c5a7825 */ /* 0x001fc800078e005a */
[----:B-1----:R-:W-:Y:S02]  /*3c90*/  @P1 IMAD.WIDE.U32 R110, R108, 0x10, R88 ;  /* 0x000000106c6e1825 */ /* 0x002fe400078e0058 */
[----:B------:R-:W5:Y:S04]  /*3ca0*/  LDG.E.128 R88, desc[UR6][R90.64] ;  /* 0x000000065a587981 */ /* 0x000f68000c1e1d00 */
[----:B------:R0:W5:Y:S01]  /*3cb0*/  @P1 LDG.E.128 R80, desc[UR6][R110.64] ;  /* 0x000000066e501981 */ /* 0x000162000c1e1d00 */
[----:B------:R-:W-:Y:S05]  /*3cc0*/  @!P1 BRA `(.L_x_19654) ;  /* 0x0000001400049947 */ /* 0x000fea0003800000 */
[----:B------:R-:W-:Y:S01]  /*3cd0*/  ISETP.NE.AND P1, PT, R2, 0x1, PT ;  /* 0x000000010200780c */ /* 0x000fe20003f25270 */
[----:B------:R-:W-:Y:S01]  /*3ce0*/  BSSY.RECONVERGENT B1, `(.L_x_19655) ;  /* 0x0000046000017945 */ /* 0x000fe20003800200 */
[----:B------:R-:W-:Y:S02]  /*3cf0*/  HFMA2 R122, -RZ, RZ, 0, 1.1920928955078125e-07 ;  /* 0x00000002ff7a7431 */ /* 0x000fe400000001ff */
[----:B------:R-:W-:Y:S02]  /*3d00*/  IMAD.MOV.U32 R121, RZ, RZ, R6 ;  /* 0x000000ffff797224 */ /* 0x000fe400078e0006 */
[----:B0-----:R-:W-:-:S07]  /*3d10*/  IMAD.MOV.U32 R110, RZ, RZ, R4 ;  /* 0x000000ffff6e7224 */ /* 0x001fce00078e0004 */
[----:B------:R-:W-:Y:S05]  /*3d20*/  @!P1 BRA `(.L_x_19656) ;  /* 0x0000000400049947 */ /* 0x000fea0003800000 */
[----:B------:R-:W-:-:S13]  /*3d30*/  ISETP.NE.AND P1, PT, R2, 0x3, PT ;  /* 0x000000030200780c */ /* 0x000fda0003f25270 */
[----:B------:R-:W-:Y:S05]  /*3d40*/  @!P1 BRA `(.L_x_19657) ;  /* 0x0000000000209947 */ /* 0x000fea0003800000 */
[----:B------:R-:W-:-:S13]  /*3d50*/  ISETP.NE.AND P1, PT, R2, 0x2, PT ;  /* 0x000000020200780c */ /* 0x000fda0003f25270 */
[----:B------:R-:W-:Y:S01]  /*3d60*/  @!P1 MOV R122, 0x3 ;  /* 0x00000003007a9802 */ /* 0x000fe20000000f00 */
[----:B------:R-:W-:Y:S01]  /*3d70*/  @!P1 IMAD.MOV.U32 R110, RZ, RZ, R4 ;  /* 0x000000ffff6e9224 */ /* 0x000fe200078e0004 */
[----:B------:R-:W-:Y:S01]  /*3d80*/  @P1 MOV R110, R4 ;  /* 0x00000004006e1202 */ /* 0x000fe20000000f00 */
[----:B------:R-:W-:Y:S02]  /*3d90*/  @!P1 IMAD.MOV.U32 R121, RZ, RZ, R7 ;  /* 0x000000ffff799224 */ /* 0x000fe400078e0007 */
[----:B------:R-:W-:Y:S02]  /*3da0*/  @P1 VIADD R122, R2, 0x1 ;  /* 0x00000001027a1836 */ /* 0x000fe40000000000 */
[----:B------:R-:W-:Y:S01]  /*3db0*/  @P1 IMAD.MOV.U32 R121, RZ, RZ, R5 ;  /* 0x000000ffff791224 */ /* 0x000fe200078e0005 */
[----:B------:R-:W-:Y:S06]  /*3dc0*/  BRA `(.L_x_19656) ;  /* 0x0000000000dc7947 */ /* 0x000fec0003800000 */
.L_x_19657:
        /* <DEDUP_REMOVED lines=13> */
.L_x_19659:
[----:B------:R-:W-:Y:S05]  /*3ea0*/  BSYNC.RECONVERGENT B2 ;  /* 0x0000000000027941 */ /* 0x000fea0003800200 */
.L_x_19658:
        /* <DEDUP_REMOVED lines=40> */
[----:B------:R-:W-:-:S07]  /*4130*/  IMAD.MOV.U32 R122, RZ, RZ, RZ ;  /* 0x000000ffff7a7224 */ /* 0x000fce00078e00ff */
.L_x_19656:
[----:B------:R-:W-:Y:S05]  /*4140*/  BSYNC.RECONVERGENT B1 ;  /* 0x0000000000017941 */ /* 0x000fea0003800200 */
.L_x_19655:
        /* <DEDUP_REMOVED lines=24> */
.L_x_19662:
        /* <DEDUP_REMOVED lines=13> */
.L_x_19664:
[----:B------:R-:W-:Y:S05]  /*43a0*/  BSYNC.RECONVERGENT B2 ;  /* 0x0000000000027941 */ /* 0x000fea0003800200 */
.L_x_19663:
        /* <DEDUP_REMOVED lines=39> */
[----:B------:R-:W-:-:S05]  /*4620*/  IMAD.WIDE.U32 R4, R123, -0x326172a9, RZ ;  /* 0xcd9e8d577b047825 */ /* 0x000fca00078e00ff */
[----:B------:R-:W-:Y:S01]  /*4630*/  LOP3.LUT R5, R6, UR34, R5, 0x96, !PT ;  /* 0x0000002206057c12 */ /* 0x000fe2000f8e9605 */
[----:B------:R-:W-:Y:S02]  /*4640*/  IMAD.MOV.U32 R6, RZ, RZ, R4 ;  /* 0x000000ffff067224 */ /* 0x000fe400078e0004 */
[----:B------:R-:W-:-:S07]  /*4650*/  IMAD.MOV.U32 R4, RZ, RZ, RZ ;  /* 0x000000ffff047224 */ /* 0x000fce00078e00ff */
.L_x_19661:
[----:B------:R-:W-:Y:S05]  /*4660*/  BSYNC.RECONVERGENT B1 ;  /* 0x0000000000017941 */ /* 0x000fea0003800200 */
.L_x_19660:
        /* <DEDUP_REMOVED lines=21> */
.L_x_19667:
        /* <DEDUP_REMOVED lines=13> */
.L_x_19669:
[----:B------:R-:W-:Y:S05]  /*4890*/  BSYNC.RECONVERGENT B2 ;  /* 0x0000000000027941 */ /* 0x000fea0003800200 */
.L_x_19668:
        /* <DEDUP_REMOVED lines=43> */
.L_x_19666:
[----:B------:R-:W-:Y:S05]  /*4b50*/  BSYNC.RECONVERGENT B1 ;  /* 0x0000000000017941 */ /* 0x000fea0003800200 */
.L_x_19665:
        /* <DEDUP_REMOVED lines=21> */
.L_x_19672:
        /* <DEDUP_REMOVED lines=13> */
.L_x_19674:
[----:B------:R-:W-:Y:S05]  /*4d80*/  BSYNC.RECONVERGENT B2 ;  /* 0x0000000000027941 */ /* 0x000fea0003800200 */
.L_x_19673:
        /* <DEDUP_REMOVED lines=38> */
[----:B------:R-:W-:Y:S02]  /*4ff0*/  IMAD.MOV.U32 R110, RZ, RZ, R4 ;  /* 0x000000ffff6e7224 */ /* 0x000fe400078e0004 */
[----:B------:R-:W-:-:S04]  /*5000*/  IMAD.WIDE.U32 R4, R2, -0x326172a9, RZ ;  /* 0xcd9e8d5702047825 */ /* 0x000fc800078e00ff */
[----:B------:R-:W-:Y:S01]  /*5010*/  HFMA2 R2, -RZ, RZ, 0, 0 ;  /* 0x00000000ff027431 */ /* 0x000fe200000001ff */
[----:B------:R-:W-:Y:S01]  /*5020*/  LOP3.LUT R5, R6, UR34, R5, 0x96, !PT ;  /* 0x0000002206057c12 */ /* 0x000fe2000f8e9605 */
[----:B------:R-:W-:-:S07]  /*5030*/  IMAD.MOV.U32 R6, RZ, RZ, R4 ;  /* 0x000000ffff067224 */ /* 0x000fce00078e0004 */
.L_x_19671:
[----:B------:R-:W-:Y:S05]  /*5040*/  BSYNC.RECONVERGENT B1 ;  /* 0x0000000000017941 */ /* 0x000fea0003800200 */
.L_x_19670:
[----:B------:R-:W-:-:S05]  /*5050*/  I2FP.F32.U32 R4, R122 ;  /* 0x0000007a00047245 */ /* 0x000fca0000201000 */
[----:B------:R-:W-:-:S05]  /*5060*/  FFMA.FTZ R4, R4, R121, 1.1641532182693481445e-10 ;  /* 0x2f00000004047423 */ /* 0x000fca0000010079 */
[----:B------:R-:W-:Y:S01]  /*5070*/  FSETP.GTU.FTZ.AND P5, PT, R4, R109, PT ;  /* 0x0000006d0400720b */ /* 0x000fe20003fbc000 */
[----:B------:R-:W-:-:S03]  /*5080*/  FMUL.FTZ R4, R91, UR4 ;  /* 0x000000045b047c20 */ /* 0x000fc60008410000 */
[----:B------:R-:W-:Y:S01]  /*5090*/  PLOP3.LUT P4, PT, P5, PT, PT, 0x8, 0x80 ;  /* 0x000000000080781c */ /* 0x000fe20002f8e170 */
[----:B------:R-:W-:-:S05]  /*50a0*/  FMUL.FTZ R4, R4, R111 ;  /* 0x0000006f04047220 */ /* 0x000fca0000410000 */
[----:B------:R-:W-:-:S05]  /*50b0*/  FSEL R4, R4, RZ, !P5 ;  /* 0x000000ff04047208 */ /* 0x000fca0006800000 */
[----:B------:R-:W-:Y:S01]  /*50c0*/  FFMA.FTZ R91, R4, R31, R83 ;  /* 0x0000001f045b7223 */ /* 0x000fe20000010053 */
[----:B------:R-:W-:Y:S06]  /*50d0*/  BRA `(.L_x_19675) ;  /* 0x0000001400007947 */ /* 0x000fec0003800000 */
.L_x_19654:
[----:B------:R-:W-:Y:S01]  /*50e0*/  ISETP.NE.AND P1, PT, R2, 0x1, PT ;  /* 0x000000010200780c */ /* 0x000fe20003f25270 */
[----:B------:R-:W-:Y:S01]  /*50f0*/  BSSY.RECONVERGENT B1, `(.L_x_19676) ;  /* 0x0000046000017945 */ /* 0x000fe20003800200 */
[----:B------:R-:W-:Y:S01]  /*5100*/  IMAD.MOV.U32 R122, RZ, RZ, 0x2 ;  /* 0x00000002ff7a7424 */ /* 0x000fe200078e00ff */
[----:B0-----:R-:W-:Y:S01]  /*5110*/  MOV R110, R4 ;  /* 0x00000004006e7202 */ /* 0x001fe20000000f00 */
        /* <DEDUP_REMOVED lines=12> */
.L_x_19678:
        /* <DEDUP_REMOVED lines=13> */
.L_x_19680:
[----:B------:R-:W-:Y:S05]  /*52b0*/  BSYNC.RECONVERGENT B2 ;  /* 0x0000000000027941 */ /* 0x000fea0003800200 */
.L_x_19679:
        /* <DEDUP_REMOVED lines=40> */
[----:B------:R-:W-:-:S07]  /*5540*/  HFMA2 R122, -RZ, RZ, 0, 0 ;  /* 0x00000000ff7a7431 */ /* 0x000fce00000001ff */
.L_x_19677:
[----:B------:R-:W-:Y:S05]  /*5550*/  BSYNC.RECONVERGENT B1 ;  /* 0x0000000000017941 */ /* 0x000fea0003800200 */
.L_x_19676:
[----:B------:R-:W0:Y:S01]  /*5560*/  LDC R111, c[0x0][0x408] ;  /* 0x00010200ff6f7b82 */ /* 0x000e220000000800 */
[----:B------:R-:W-:Y:S01]  /*5570*/  ISETP.NE.AND P3, PT, R122, 0x1, PT ;  /* 0x000000017a00780c */ /* 0x000fe20003f65270 */
[----:B-----5:R-:W-:Y:S01]  /*5580*/  FMUL.FTZ R88, R88, UR4 ;  /* 0x0000000458587c20 */ /* 0x020fe20008410000 */
[----:B------:R-:W-:Y:S01]  /*5590*/  I2FP.F32.U32 R2, R121 ;  /* 0x0000007900027245 */ /* 0x000fe20000201000 */
[----:B------:R-:W-:Y:S01]  /*55a0*/  IMAD.MOV.U32 R121, RZ, RZ, 0x2f800000 ;  /* 0x2f800000ff797424 */ /* 0x000fe200078e00ff */
[----:B------:R-:W-:Y:S01]  /*55b0*/  BSSY.RECONVERGENT B1, `(.L_x_19681) ;  /* 0x000004b000017945 */ /* 0x000fe20003800200 */
[----:B------:R-:W-:Y:S02]  /*55c0*/  IMAD.MOV.U32 R4, RZ, RZ, 0x2 ;  /* 0x00000002ff047424 */ /* 0x000fe400078e00ff */
[----:B------:R-:W1:Y:S01]  /*55d0*/  LDC R109, c[0x0][0x404] ;  /* 0x00010100ff6d7b82 */ /* 0x000e620000000800 */
[----:B------:R-:W-:Y:S01]  /*55e0*/  FFMA.FTZ R2, R2, R121, 1.1641532182693481445e-10 ;  /* 0x2f00000002027423 */ /* 0x000fe20000010079 */
[----:B0-----:R-:W-:-:S04]  /*55f0*/  FMUL.FTZ R88, R88, R111 ;  /* 0x0000006f58587220 */ /* 0x001fc80000410000 */
[----:B-1----:R-:W-:Y:S02]  /*5600*/  FSETP.GTU.FTZ.AND P2, PT, R2, R109, PT ;  /* 0x0000006d0200720b */ /* 0x002fe40003f5c000 */
        /* <DEDUP_REMOVED lines=12> */
.L_x_19683:
        /* <DEDUP_REMOVED lines=13> */
.L_x_19685:
[----:B------:R-:W-:Y:S05]  /*57a0*/  BSYNC.RECONVERGENT B2 ;  /* 0x0000000000027941 */ /* 0x000fea0003800200 */
.L_x_19684:
        /* <DEDUP_REMOVED lines=43> */
.L_x_19682:
[----:B------:R-:W-:Y:S05]  /*5a60*/  BSYNC.RECONVERGENT B1 ;  /* 0x0000000000017941 */ /* 0x000fea0003800200 */
.L_x_19681:
[----:B------:R-:W-:Y:S01]  /*5a70*/  I2FP.F32.U32 R2, R2 ;  /* 0x0000000200027245 */ /* 0x000fe20000201000 */
[----:B------:R-:W-:Y:S01]  /*5a80*/  BSSY.RECONVERGENT B1, `(.L_x_19686) ;  /* 0x000004c000017945 */ /* 0x000fe20003800200 */
[----:B------:R-:W-:-:S03]  /*5a90*/  ISETP.NE.AND P4, PT, R4, 0x1, PT ;  /* 0x000000010400780c */ /* 0x000fc60003f85270 */
[----:B------:R-:W-:-:S05]  /*5aa0*/  FFMA.FTZ R2, R2, R121, 1.1641532182693481445e-10 ;  /* 0x2f00000002027423 */ /* 0x000fca0000010079 */
[----:B------:R-:W-:Y:S01]  /*5ab0*/  FSETP.GTU.FTZ.AND P3, PT, R2, R109, PT ;  /* 0x0000006d0200720b */ /* 0x000fe20003f7c000 */
[----:B------:R-:W-:Y:S01]  /*5ac0*/  FMUL.FTZ R2, R89, UR4 ;  /* 0x0000000459027c20 */ /* 0x000fe20008410000 */
[----:B------:R-:W-:Y:S02]  /*5ad0*/  IMAD.MOV.U32 R89, RZ, RZ, 0x2 ;  /* 0x00000002ff597424 */ /* 0x000fe400078e00ff */
[----:B------:R-:W-:Y:S01]  /*5ae0*/  PLOP3.LUT P2, PT, P3, PT, PT, 0x8, 0x80 ;  /* 0x000000000080781c */ /* 0x000fe20001f4e170 */
[----:B------:R-:W-:-:S05]  /*5af0*/  FMUL.FTZ R2, R2, R111 ;  /* 0x0000006f02027220 */ /* 0x000fca0000410000 */
        /* <DEDUP_REMOVED lines=11> */
.L_x_19688:
        /* <DEDUP_REMOVED lines=13> */
.L_x_19690:
[----:B------:R-:W-:Y:S05]  /*5c80*/  BSYNC.RECONVERGENT B2 ;  /* 0x0000000000027941 */ /* 0x000fea0003800200 */
.L_x_19689:
        /* <DEDUP_REMOVED lines=40> */
[----:B------:R-:W-:Y:S01]  /*5f10*/  IMAD.MOV.U32 R89, RZ, RZ, RZ ;  /* 0x000000ffff597224 */ /* 0x000fe200078e00ff */
[----:B------:R-:W-:Y:S01]  /*5f20*/  LOP3.LUT R5, R6, UR34, R5, 0x96, !PT ;  /* 0x0000002206057c12 */ /* 0x000fe2000f8e9605 */
[----:B------:R-:W-:-:S07]  /*5f30*/  IMAD.MOV.U32 R6, RZ, RZ, R4 ;  /* 0x000000ffff067224 */ /* 0x000fce00078e0004 */
.L_x_19687:
[----:B------:R-:W-:Y:S05]  /*5f40*/  BSYNC.RECONVERGENT B1 ;  /* 0x0000000000017941 */ /* 0x000fea0003800200 */
.L_x_19686:
        /* <DEDUP_REMOVED lines=20> */
.L_x_19693:
        /* <DEDUP_REMOVED lines=13> */
.L_x_19695:
[----:B------:R-:W-:Y:S05]  /*6160*/  BSYNC.RECONVERGENT B2 ;  /* 0x0000000000027941 */ /* 0x000fea0003800200 */
.L_x_19694:
        /* <DEDUP_REMOVED lines=37> */
[----:B------:R-:W-:Y:S02]  /*63c0*/  IMAD.MOV.U32 R88, RZ, RZ, R110 ;  /* 0x000000ffff587224 */ /* 0x000fe400078e006e */
[----:B------:R-:W-:Y:S02]  /*63d0*/  IMAD.MOV.U32 R110, RZ, RZ, R4 ;  /* 0x000000ffff6e7224 */ /* 0x000fe400078e0004 */
[----:B------:R-:W-:-:S04]  /*63e0*/  IMAD.WIDE.U32 R4, R2, -0x326172a9, RZ ;  /* 0xcd9e8d5702047825 */ /* 0x000fc800078e00ff */
[----:B------:R-:W-:Y:S01]  /*63f0*/  IMAD.MOV.U32 R2, RZ, RZ, RZ ;  /* 0x000000ffff027224 */ /* 0x000fe200078e00ff */
[----:B------:R-:W-:Y:S02]  /*6400*/  LOP3.LUT R5, R6, UR34, R5, 0x96, !PT ;  /* 0x0000002206057c12 */ /* 0x000fe4000f8e9605 */
[----:B------:R-:W-:-:S07]  /*6410*/  MOV R6, R4 ;  /* 0x0000000400067202 */ /* 0x000fce0000000f00 */
.L_x_19692:
[----:B------:R-:W-:Y:S05]  /*6420*/  BSYNC.RECONVERGENT B1 ;  /* 0x0000000000017941 */ /* 0x000fea0003800200 */
.L_x_19691:
[----:B------:R-:W-:Y:S01]  /*6430*/  I2FP.F32.U32 R4, R88 ;  /* 0x0000005800047245 */ /* 0x000fe20000201000 */
[----:B------:R-:W-:Y:S01]  /*6440*/  FMUL.FTZ R88, R123, R28 ;  /* 0x0000001c7b587220 */ /* 0x000fe20000410000 */
[----:B------:R-:W-:Y:S01]  /*6450*/  FMUL.FTZ R89, R122, R29 ;  /* 0x0000001d7a597220 */ /* 0x000fe20000410000 */
[----:B------:R-:W-:Y:S02]  /*6460*/  FMUL.FTZ R90, R125, R30 ;  /* 0x0000001e7d5a7220 */ /* 0x000fe40000410000 */
[----:B------:R-:W-:-:S05]  /*6470*/  FFMA.FTZ R4, R4, R121, 1.1641532182693481445e-10 ;  /* 0x2f00000004047423 */ /* 0x000fca0000010079 */
[----:B------:R-:W-:Y:S01]  /*6480*/  FSETP.GTU.FTZ.AND P5, PT, R4, R109, PT ;  /* 0x0000006d0400720b */ /* 0x000fe20003fbc000 */
[----:B------:R-:W-:-:S03]  /*6490*/  FMUL.FTZ R4, R91, UR4 ;  /* 0x000000045b047c20 */ /* 0x000fc60008410000 */
[----:B------:R-:W-:Y:S01]  /*64a0*/  PLOP3.LUT P4, PT, P5, PT, PT, 0x8, 0x80 ;  /* 0x000000000080781c */ /* 0x000fe20002f8e170 */
[----:B------:R-:W-:-:S05]  /*64b0*/  FMUL.FTZ R4, R4, R111 ;  /* 0x0000006f04047220 */ /* 0x000fca0000410000 */
[----:B------:R-:W-:-:S05]  /*64c0*/  FSEL R4, R4, RZ, !P5 ;  /* 0x000000ff04047208 */ /* 0x000fca0006800000 */
[----:B------:R-:W-:-:S07]  /*64d0*/  FMUL.FTZ R91, R4, R31 ;  /* 0x0000001f045b7220 */ /* 0x000fce0000410000 */
.L_x_19675:
[----:B------:R-:W0:Y:S01]  /*64e0*/  LDC.64 R122, c[0x0][0x3a8] ;  /* 0x0000ea00ff7a7b82 */ /* 0x000e220000000a00 */
[----:B------:R-:W-:Y:S02]  /*64f0*/  SEL R4, RZ, 0x1000000, !P4 ;  /* 0x01000000ff047807 */ /* 0x000fe40006000000 */
[----:B------:R-:W-:Y:S02]  /*6500*/  SEL R109, RZ, 0x10000, !P3 ;  /* 0x00010000ff6d7807 */ /* 0x000fe40005800000 */
[----:B------:R-:W-:-:S04]  /*6510*/  SEL R111, RZ, 0x100, !P2 ;  /* 0x00000100ff6f7807 */ /* 0x000fc80005000000 */
[----:B------:R-:W-:Y:S02]  /*6520*/  IADD3 R4, PT, PT, R111, R4, R109 ;  /* 0x000000046f047210 */ /* 0x000fe40007ffe06d */
[----:B------:R-:W-:-:S05]  /*6530*/  SEL R109, RZ, 0x1, !P1 ;  /* 0x00000001ff6d7807 */ /* 0x000fca0004800000 */
[----:B------:R-:W-:Y:S01]  /*6540*/  IMAD.IADD R109, R4, 0x1, R109 ;  /* 0x00000001046d7824 */ /* 0x000fe200078e026d */
[----:B------:R-:W-:Y:S01]  /*6550*/  MOV R4, R110 ;  /* 0x0000006e00047202 */ /* 0x000fe20000000f00 */
[C---:B0-----:R-:W-:Y:S02]  /*6560*/  IMAD.WIDE.U32 R124, R108.reuse, 0x10, R122 ;  /* 0x000000106c7c7825 */ /* 0x041fe400078e007a */
[----:B------:R-:W0:Y:S03]  /*6570*/  LDC.64 R122, c[0x0][0x3b0] ;  /* 0x0000ec00ff7a7b82 */ /* 0x000e260000000a00 */
[----:B------:R1:W-:Y:S01]  /*6580*/  STG.E.128 desc[UR6][R124.64], R88 ;  /* 0x000000587c007986 */ /* 0x0003e2000c101d06 */
[----:B0-----:R-:W-:-:S04]  /*6590*/  IMAD.WIDE.U32 R122, R108, 0x4, R122 ;  /* 0x000000046c7a7825 */ /* 0x001fc800078e007a */
[----:B------:R-:W-:Y:S01]  /*65a0*/  VIADD R108, R108, 0x80 ;  /* 0x000000806c6c7836 */ /* 0x000fe20000000000 */
[----:B------:R1:W-:Y:S06]  /*65b0*/  STG.E desc[UR6][R122.64], R109 ;  /* 0x0000006d7a007986 */ /* 0x0003ec000c101906 */
.L_x_19653:
[----:B------:R-:W-:Y:S05]  /*65c0*/  BSYNC.RECONVERGENT B0 ;  /* 0x0000000000007941 */ /* 0x000fea0003800200 */
.L_x_19652:
[----:B------:R-:W-:Y:S01]  /*65d0*/  ISETP.GE.U32.AND P1, PT, R117, 0x180, PT ;  /* 0x000001807500780c */ /* 0x000fe20003f26070 */
[----:B------:R-:W-:Y:S03]  /*65e0*/  BSSY.RECONVERGENT B0, `(.L_x_19696) ;  /* 0x000029b000007945 */ /* 0x000fe60003800200 */
[----:B-1----:R-:W-:-:S09]  /*65f0*/  P2R R109, PR, RZ, 0x2 ;  /* 0x00000002ff6d7803 */ /* 0x002fd20000000000 */
        /* <DEDUP_REMOVED lines=26> */
.L_x_19701:
        /* <DEDUP_REMOVED lines=13> */
.L_x_19703:
[----:B------:R-:W-:Y:S05]  /*6870*/  BSYNC.RECONVERGENT B2 ;  /* 0x0000000000027941 */ /* 0x000fea0003800200 */
.L_x_19702:
        /* <DEDUP_REMOVED lines=41> */
.L_x_19700:
[----:B------:R-:W-:Y:S05]  /*6b10*/  BSYNC.RECONVERGENT B1 ;  /* 0x0000000000017941 */ /* 0x000fea0003800200 */
.L_x_19699:
        /* <DEDUP_REMOVED lines=24> */
.L_x_19706:
        /* <DEDUP_REMOVED lines=13> */
.L_x_19708:
[----:B------:R-:W-:Y:S05]  /*6d70*/  BSYNC.RECONVERGENT B2 ;  /* 0x0000000000027941 */ /* 0x000fea0003800200 */
.L_x_19707:
        /* <DEDUP_REMOVED lines=43> */
.L_x_19705:
[----:B------:R-:W-:Y:S05]  /*7030*/  BSYNC.RECONVERGENT B1 ;  /* 0x0000000000017941 */ /* 0x000fea0003800200 */
.L_x_19704:
[----:B------:R-:W-:Y:S01]  /*7040*/  I2FP.F32.U32 R2, R2 ;  /* 0x0000000200027245 */ /* 0x000fe20000201000 */
[----:B------:R-:W-:Y:S01]  /*7050*/  FMUL.FTZ R122, R93, UR4 ;  /* 0x000000045d7a7c20 */ /* 0x000fe20008410000 */
[----:B------:R-:W-:Y:S01]  /*7060*/  ISETP.NE.AND P3, PT, R4, 0x1, PT ;  /* 0x000000010400780c */ /* 0x000fe20003f65270 */
[----:B------:R-:W-:Y:S01]  /*7070*/  BSSY.RECONVERGENT B1, `(.L_x_19709) ;  /* 0x000004b000017945 */ /* 0x000fe20003800200 */
[----:B------:R-:W-:Y:S02]  /*7080*/  IMAD.MOV.U32 R123, RZ, RZ, 0x2 ;  /* 0x00000002ff7b7424 */ /* 0x000fe400078e00ff */
[----:B------:R-:W-:Y:S01]  /*7090*/  FFMA.FTZ R2, R2, R121, 1.1641532182693481445e-10 ;  /* 0x2f00000002027423 */ /* 0x000fe20000010079 */
[----:B------:R-:W-:-:S04]  /*70a0*/  FMUL.FTZ R122, R122, R111 ;  /* 0x0000006f7a7a7220 */ /* 0x000fc80000410000 */
        /* <DEDUP_REMOVED lines=14> */
.L_x_19711:
        /* <DEDUP_REMOVED lines=13> */
.L_x_19713:
[----:B------:R-:W-:Y:S05]  /*7260*/  BSYNC.RECONVERGENT B2 ;  /* 0x0000000000027941 */ /* 0x000fea0003800200 */
.L_x_19712:
        /* <DEDUP_REMOVED lines=43> */
.L_x_19710:
[----:B------:R-:W-:Y:S05]  /*7520*/  BSYNC.RECONVERGENT B1 ;  /* 0x0000000000017941 */ /* 0x000fea0003800200 */
.L_x_19709:
        /* <DEDUP_REMOVED lines=21> */
.L_x_19716:
        /* <DEDUP_REMOVED lines=13> */
.L_x_19718:
[----:B------:R-:W-:Y:S05]  /*7750*/  BSYNC.RECONVERGENT B2 ;  /* 0x0000000000027941 */ /* 0x000fea0003800200 */
.L_x_19717:
        /* <DEDUP_REMOVED lines=43> */
.L_x_19715:
[----:B------:R-:W-:Y:S05]  /*7a10*/  BSYNC.RECONVERGENT B1 ;  /* 0x0000000000017941 */ /* 0x000fea0003800200 */
.L_x_19714:
[----:B------:R-:W-:-:S05]  /*7a20*/  I2FP.F32.U32 R4, R122 ;  /* 0x0000007a00047245 */ /* 0x000fca0000201000 */
[----:B------:R-:W-:-:S05]  /*7a30*/  FFMA.FTZ R4, R4, R121, 1.1641532182693481445e-10 ;  /* 0x2f00000004047423 */ /* 0x000fca0000010079 */
[----:B------:R-:W-:Y:S01]  /*7a40*/  FSETP.GTU.FTZ.AND P4, PT, R4, R109, PT ;  /* 0x0000006d0400720b */ /* 0x000fe20003f9c000 */
[----:B------:R-:W-:-:S04]  /*7a50*/  FMUL.FTZ R4, R95, UR4 ;  /* 0x000000045f047c20 */ /* 0x000fc80008410000 */
[----:B------:R-:W-:-:S05]  /*7a60*/  FMUL.FTZ R4, R4, R111 ;  /* 0x0000006f04047220 */ /* 0x000fca0000410000 */
[----:B------:R-:W-:Y:S02]  /*7a70*/  FSEL R4, R4, RZ, !P4 ;  /* 0x000000ff04047208 */ /* 0x000fe40006000000 */
[----:B------:R-:W-:-:S03]  /*7a80*/  PLOP3.LUT P4, PT, P4, PT, PT, 0x8, 0x80 ;  /* 0x000000000080781c */ /* 0x000fc6000278e170 */
[----:B------:R-:W-:Y:S01]  /*7a90*/  FFMA.FTZ R95, R4, R43, R83 ;  /* 0x0000002b045f7223 */ /* 0x000fe20000010053 */
[----:B------:R-:W-:Y:S09]  /*7aa0*/  BRA `(.L_x_19719) ;  /* 0x0000001400007947 */ /* 0x000ff20003800000 */
.L_x_19698:
        /* <DEDUP_REMOVED lines=16> */
.L_x_19722:
        /* <DEDUP_REMOVED lines=13> */
.L_x_19724:
[----:B------:R-:W-:Y:S05]  /*7c80*/  BSYNC.RECONVERGENT B2 ;  /* 0x0000000000027941 */ /* 0x000fea0003800200 */
.L_x_19723:
        /* <DEDUP_REMOVED lines=41> */
.L_x_19721:
[----:B------:R-:W-:Y:S05]  /*7f20*/  BSYNC.RECONVERGENT B1 ;  /* 0x0000000000017941 */ /* 0x000fea0003800200 */
.L_x_19720:
        /* <DEDUP_REMOVED lines=23> */
.L_x_19727:
        /* <DEDUP_REMOVED lines=13> */
.L_x_19729:
[----:B------:R-:W-:Y:S05]  /*8170*/  BSYNC.RECONVERGENT B2 ;  /* 0x0000000000027941 */ /* 0x000fea0003800200 */
.L_x_19728:
        /* <DEDUP_REMOVED lines=43> */
.L_x_19726:
[----:B------:R-:W-:Y:S05]  /*8430*/  BSYNC.RECONVERGENT B1 ;  /* 0x0000000000017941 */ /* 0x000fea0003800200 */
.L_x_19725:
[----:B------:R-:W-:Y:S01]  /*8440*/  I2FP.F32.U32 R2, R2 ;  /* 0x0000000200027245 */ /* 0x000fe20000201000 */
[----:B------:R-:W-:Y:S01]  /*8450*/  BSSY.RECONVERGENT B1, `(.L_x_19730) ;  /* 0x000004c000017945 */ /* 0x000fe20003800200 */
[----:B------:R-:W-:-:S03]  /*8460*/  ISETP.NE.AND P4, PT, R4, 0x1, PT ;  /* 0x000000010400780c */ /* 0x000fc60003f85270 */
[----:B------:R-:W-:-:S05]  /*8470*/  FFMA.FTZ R2, R2, R121, 1.1641532182693481445e-10 ;  /* 0x2f00000002027423 */ /* 0x000fca0000010079 */
[----:B------:R-:W-:Y:S01]  /*8480*/  FSETP.GTU.FTZ.AND P3, PT, R2, R109, PT ;  /* 0x0000006d0200720b */ /* 0x000fe20003f7c000 */
[----:B------:R-:W-:Y:S01]  /*8490*/  FMUL.FTZ R2, R93, UR4 ;  /* 0x000000045d027c20 */ /* 0x000fe20008410000 */
[----:B------:R-:W-:Y:S02]  /*84a0*/  HFMA2 R93, -RZ, RZ, 0, 1.1920928955078125e-07 ;  /* 0x00000002ff5d7431 */ /* 0x000fe400000001ff */
        /* <DEDUP_REMOVED lines=13> */
.L_x_19732:
        /* <DEDUP_REMOVED lines=13> */
.L_x_19734:
[----:B------:R-:W-:Y:S05]  /*8650*/  BSYNC.RECONVERGENT B2 ;  /* 0x0000000000027941 */ /* 0x000fea0003800200 */
.L_x_19733:
        /* <DEDUP_REMOVED lines=43> */
.L_x_19731:
[----:B------:R-:W-:Y:S05]  /*8910*/  BSYNC.RECONVERGENT B1 ;  /* 0x0000000000017941 */ /* 0x000fea0003800200 */
.L_x_19730:
        /* <DEDUP_REMOVED lines=20> */
.L_x_19737:
        /* <DEDUP_REMOVED lines=13> */
.L_x_19739:
[----:B------:R-:W-:Y:S05]  /*8b30*/  BSYNC.RECONVERGENT B2 ;  /* 0x0000000000027941 */ /* 0x000fea0003800200 */
.L_x_19738:
        /* <DEDUP_REMOVED lines=43> */
.L_x_19736:
[----:B------:R-:W-:Y:S05]  /*8df0*/  BSYNC.RECONVERGENT B1 ;  /* 0x0000000000017941 */ /* 0x000fea0003800200 */
.L_x_19735:
[----:B------:R-:W-:Y:S01]  /*8e00*/  I2FP.F32.U32 R4, R92 ;  /* 0x0000005c00047245 */ /* 0x000fe20000201000 */
[----:B------:R-:W-:Y:S01]  /*8e10*/  FMUL.FTZ R92, R123, R40 ;  /* 0x000000287b5c7220 */ /* 0x000fe20000410000 */
[----:B------:R-:W-:Y:S01]  /*8e20*/  FMUL.FTZ R93, R122, R41 ;  /* 0x000000297a5d7220 */ /* 0x000fe20000410000 */
[----:B------:R-:W-:Y:S02]  /*8e30*/  FMUL.FTZ R94, R125, R42 ;  /* 0x0000002a7d5e7220 */ /* 0x000fe40000410000 */
[----:B------:R-:W-:-:S05]  /*8e40*/  FFMA.FTZ R4, R4, R121, 1.1641532182693481445e-10 ;  /* 0x2f00000004047423 */ /* 0x000fca0000010079 */
[----:B------:R-:W-:Y:S01]  /*8e50*/  FSETP.GTU.FTZ.AND P4, PT, R4, R109, PT ;  /* 0x0000006d0400720b */ /* 0x000fe20003f9c000 */
[----:B------:R-:W-:-:S04]  /*8e60*/  FMUL.FTZ R4, R95, UR4 ;  /* 0x000000045f047c20 */ /* 0x000fc80008410000 */
[----:B------:R-:W-:-:S05]  /*8e70*/  FMUL.FTZ R4, R4, R111 ;  /* 0x0000006f04047220 */ /* 0x000fca0000410000 */
[----:B------:R-:W-:Y:S02]  /*8e80*/  FSEL R4, R4, RZ, !P4 ;  /* 0x000000ff04047208 */ /* 0x000fe40006000000 */
[----:B------:R-:W-:-:S03]  /*8e90*/  PLOP3.LUT P4, PT, P4, PT, PT, 0x8, 0x80 ;  /* 0x000000000080781c */ /* 0x000fc6000278e170 */
[----:B------:R-:W-:-:S10]  /*8ea0*/  FMUL.FTZ R95, R4, R43 ;  /* 0x0000002b045f7220 */ /* 0x000fd40000410000 */
.L_x_19719:
[----:B------:R-:W0:Y:S01]  /*8eb0*/  LDC.64 R122, c[0x0][0x3a8] ;  /* 0x0000ea00ff7a7b82 */ /* 0x000e220000000a00 */
[----:B------:R-:W-:Y:S02]  /*8ec0*/  SEL R4, RZ, 0x1000000, !P4 ;  /* 0x01000000ff047807 */ /* 0x000fe40006000000 */
[----:B------:R-:W-:Y:S02]  /*8ed0*/  SEL R109, RZ, 0x10000, !P3 ;  /* 0x00010000ff6d7807 */ /* 0x000fe40005800000 */
[----:B------:R-:W-:-:S04]  /*8ee0*/  SEL R111, RZ, 0x100, !P2 ;  /* 0x00000100ff6f7807 */ /* 0x000fc80005000000 */
[----:B------:R-:W-:Y:S02]  /*8ef0*/  IADD3 R4, PT, PT, R111, R4, R109 ;  /* 0x000000046f047210 */ /* 0x000fe40007ffe06d */
[----:B------:R-:W-:-:S05]  /*8f00*/  SEL R109, RZ, 0x1, !P1 ;  /* 0x00000001ff6d7807 */ /* 0x000fca0004800000 */
[----:B------:R-:W-:Y:S02]  /*8f10*/  IMAD.IADD R109, R4, 0x1, R109 ;  /* 0x00000001046d7824 */ /* 0x000fe400078e026d */
[----:B------:R-:W-:Y:S02]  /*8f20*/  IMAD.MOV.U32 R4, RZ, RZ, R110 ;  /* 0x000000ffff047224 */ /* 0x000fe400078e006e */
[C---:B0-----:R-:W-:Y:S02]  /*8f30*/  IMAD.WIDE.U32 R124, R108.reuse, 0x10, R122 ;  /* 0x000000106c7c7825 */ /* 0x041fe400078e007a */
[----:B------:R-:W0:Y:S03]  /*8f40*/  LDC.64 R122, c[0x0][0x3b0] ;  /* 0x0000ec00ff7a7b82 */ /* 0x000e260000000a00 */
[----:B------:R1:W-:Y:S01]  /*8f50*/  STG.E.128 desc[UR6][R124.64], R92 ;  /* 0x0000005c7c007986 */ /* 0x0003e2000c101d06 */
[C---:B0-----:R-:W-:Y:S01]  /*8f60*/  IMAD.WIDE.U32 R122, R108.reuse, 0x4, R122 ;  /* 0x000000046c7a7825 */ /* 0x041fe200078e007a */
[----:B------:R-:W-:-:S04]  /*8f70*/  IADD3 R108, PT, PT, R108, 0x80, RZ ;  /* 0x000000806c6c7810 */ /* 0x000fc80007ffe0ff */
[----:B------:R1:W-:Y:S03]  /*8f80*/  STG.E desc[UR6][R122.64], R109 ;  /* 0x0000006d7a007986 */ /* 0x0003e6000c101906 */
.L_x_19697:
[----:B------:R-:W-:Y:S05]  /*8f90*/  BSYNC.RECONVERGENT B0 ;  /* 0x0000000000007941 */ /* 0x000fea0003800200 */
.L_x_19696:
        /* <DEDUP_REMOVED lines=29> */
.L_x_19745:
        /* <DEDUP_REMOVED lines=13> */
.L_x_19747:
[----:B------:R-:W-:Y:S05]  /*9240*/  BSYNC.RECONVERGENT B2 ;  /* 0x0000000000027941 */ /* 0x000fea0003800200 */
.L_x_19746:
        /* <DEDUP_REMOVED lines=41> */
.L_x_19744:
[----:B------:R-:W-:Y:S05]  /*94e0*/  BSYNC.RECONVERGENT B1 ;  /* 0x0000000000017941 */ /* 0x000fea0003800200 */
.L_x_19743:
        /* <DEDUP_REMOVED lines=24> */
.L_x_19750:
        /* <DEDUP_REMOVED lines=13> */
.L_x_19752:
[----:B------:R-:W-:Y:S05]  /*9740*/  BSYNC.RECONVERGENT B2 ;  /* 0x0000000000027941 */ /* 0x000fea0003800200 */
.L_x_19751:
        /* <DEDUP_REMOVED lines=43> */
.L_x_19749:
[----:B------:R-:W-:Y:S05]  /*9a00*/  BSYNC.RECONVERGENT B1 ;  /* 0x0000000000017941 */ /* 0x000fea0003800200 */
.L_x_19748:
        /* <DEDUP_REMOVED lines=21> */
.L_x_19755:
        /* <DEDUP_REMOVED lines=13> */
.L_x_19757:
[----:B------:R-:W-:Y:S05]  /*9c30*/  BSYNC.RECONVERGENT B2 ;  /* 0x0000000000027941 */ /* 0x000fea0003800200 */
.L_x_19756:
        /* <DEDUP_REMOVED lines=40> */
[----:B------:R-:W-:Y:S01]  /*9ec0*/  HFMA2 R123, -RZ, RZ, 0, 0 ;  /* 0x00000000ff7b7431 */ /* 0x000fe200000001ff */
[----:B------:R-:W-:Y:S01]  /*9ed0*/  LOP3.LUT R5, R6, UR34, R5, 0x96, !PT ;  /* 0x0000002206057c12 */ /* 0x000fe2000f8e9605 */
[----:B------:R-:W-:-:S07]  /*9ee0*/  IMAD.MOV.U32 R6, RZ, RZ, R4 ;  /* 0x000000ffff067224 */ /* 0x000fce00078e0004 */
.L_x_19754:
[----:B------:R-:W-:Y:S05]  /*9ef0*/  BSYNC.RECONVERGENT B1 ;  /* 0x0000000000017941 */ /* 0x000fea0003800200 */
.L_x_19753:
        /* <DEDUP_REMOVED lines=21> */
.L_x_19760:
        /* <DEDUP_REMOVED lines=13> */
.L_x_19762:
[----:B------:R-:W-:Y:S05]  /*a120*/  BSYNC.RECONVERGENT B2 ;  /* 0x0000000000027941 */ /* 0x000fea0003800200 */
.L_x_19761:
        /* <DEDUP_REMOVED lines=40> */
[----:B------:R-:W-:Y:S01]  /*a3b0*/  IMAD.MOV.U32 R2, RZ, RZ, RZ ;  /* 0x000000ffff027224 */ /* 0x000fe200078e00ff */
[----:B------:R-:W-:Y:S02]  /*a3c0*/  LOP3.LUT R5, R6, UR34, R5, 0x96, !PT ;  /* 0x0000002206057c12 */ /* 0x000fe4000f8e9605 */
[----:B------:R-:W-:-:S07]  /*a3d0*/  MOV R6, R4 ;  /* 0x0000000400067202 */ /* 0x000fce0000000f00 */
.L_x_19759:
[----:B------:R-:W-:Y:S05]  /*a3e0*/  BSYNC.RECONVERGENT B1 ;  /* 0x0000000000017941 */ /* 0x000fea0003800200 */
.L_x_19758:
        /* <DEDUP_REMOVED lines=9> */
.L_x_19742:
        /* <DEDUP_REMOVED lines=16> */
.L_x_19766:
        /* <DEDUP_REMOVED lines=13> */
.L_x_19768:
[----:B------:R-:W-:Y:S05]  /*a650*/  BSYNC.RECONVERGENT B2 ;  /* 0x0000000000027941 */ /* 0x000fea0003800200 */
.L_x_19767:
        /* <DEDUP_REMOVED lines=41> */
.L_x_19765:
[----:B------:R-:W-:Y:S05]  /*a8f0*/  BSYNC.RECONVERGENT B1 ;  /* 0x0000000000017941 */ /* 0x000fea0003800200 */
.L_x_19764:
        /* <DEDUP_REMOVED lines=23> */
.L_x_19771:
        /* <DEDUP_REMOVED lines=13> */
.L_x_19773:
[----:B------:R-:W-:Y:S05]  /*ab40*/  BSYNC.RECONVERGENT B2 ;  /* 0x0000000000027941 */ /* 0x000fea0003800200 */
.L_x_19772:
        /* <DEDUP_REMOVED lines=43> */
.L_x_19770:
[----:B------:R-:W-:Y:S05]  /*ae00*/  BSYNC.RECONVERGENT B1 ;  /* 0x0000000000017941 */ /* 0x000fea0003800200 */
.L_x_19769:
        /* <DEDUP_REMOVED lines=20> */
.L_x_19776:
        /* <DEDUP_REMOVED lines=13> */
.L_x_19778:
[----:B------:R-:W-:Y:S05]  /*b020*/  BSYNC.RECONVERGENT B2 ;  /* 0x0000000000027941 */ /* 0x000fea0003800200 */
.L_x_19777:
        /* <DEDUP_REMOVED lines=43> */
.L_x_19775:
[----:B------:R-:W-:Y:S05]  /*b2e0*/  BSYNC.RECONVERGENT B1 ;  /* 0x0000000000017941 */ /* 0x000fea0003800200 */
.L_x_19774:
        /* <DEDUP_REMOVED lines=20> */
.L_x_19781:
        /* <DEDUP_REMOVED lines=13> */
.L_x_19783:
[----:B------:R-:W-:Y:S05]  /*b500*/  BSYNC.RECONVERGENT B2 ;  /* 0x0000000000027941 */ /* 0x000fea0003800200 */
.L_x_19782:
        /* <DEDUP_REMOVED lines=43> */
.L_x_19780:
[----:B------:R-:W-:Y:S05]  /*b7c0*/  BSYNC.RECONVERGENT B1 ;  /* 0x0000000000017941 */ /* 0x000fea0003800200 */
.L_x_19779:
[----:B------:R-:W-:Y:S01]  /*b7d0*/  I2FP.F32.U32 R4, R96 ;  /* 0x0000006000047245 */ /* 0x000fe20000201000 */
[----:B------:R-:W-:Y:S01]  /*b7e0*/  FMUL.FTZ R96, R99, UR4 ;  /* 0x0000000463607c20 */ /* 0x000fe20008410000 */
[----:B------:R-:W-:Y:S01]  /*b7f0*/  FMUL.FTZ R97, R122, R53 ;  /* 0x000000357a617220 */ /* 0x000fe20000410000 */
[----:B------:R-:W-:Y:S02]  /*b800*/  FMUL.FTZ R98, R125, R54 ;  /* 0x000000367d627220 */ /* 0x000fe40000410000 */
[----:B------:R-:W-:Y:S01]  /*b810*/  FFMA.FTZ R4, R4, R121, 1.1641532182693481445e-10 ;  /* 0x2f00000004047423 */ /* 0x000fe20000010079 */
[----:B------:R-:W-:-:S04]  /*b820*/  FMUL.FTZ R96, R96, R111 ;  /* 0x0000006f60607220 */ /* 0x000fc80000410000 */
[----:B------:R-:W-:-:S04]  /*b830*/  FSETP.GTU.FTZ.AND P4, PT, R4, R109, PT ;  /* 0x0000006d0400720b */ /* 0x000fc80003f9c000 */
[----:B------:R-:W-:Y:S01]  /*b840*/  FSEL R4, R96, RZ, !P4 ;  /* 0x000000ff60047208 */ /* 0x000fe20006000000 */
[----:B------:R-:W-:Y:S01]  /*b850*/  FMUL.FTZ R96, R123, R52 ;  /* 0x000000347b607220 */ /* 0x000fe20000410000 */
[----:B------:R-:W-:-:S03]  /*b860*/  PLOP3.LUT P4, PT, P4, PT, PT, 0x8, 0x80 ;  /* 0x000000000080781c */ /* 0x000fc6000278e170 */
[----:B------:R-:W-:-:S10]  /*b870*/  FMUL.FTZ R99, R4, R55 ;  /* 0x0000003704637220 */ /* 0x000fd40000410000 */
.L_x_19763:
[----:B------:R-:W0:Y:S01]  /*b880*/  LDC.64 R122, c[0x0][0x3a8] ;  /* 0x0000ea00ff7a7b82 */ /* 0x000e220000000a00 */
[----:B------:R-:W-:Y:S02]  /*b890*/  SEL R4, RZ, 0x1000000, !P4 ;  /* 0x01000000ff047807 */ /* 0x000fe40006000000 */
[----:B------:R-:W-:Y:S02]  /*b8a0*/  SEL R109, RZ, 0x10000, !P3 ;  /* 0x00010000ff6d7807 */ /* 0x000fe40005800000 */
[----:B------:R-:W-:-:S04]  /*b8b0*/  SEL R111, RZ, 0x100, !P2 ;  /* 0x00000100ff6f7807 */ /* 0x000fc80005000000 */
[----:B------:R-:W-:Y:S02]  /*b8c0*/  IADD3 R4, PT, PT, R111, R4, R109 ;  /* 0x000000046f047210 */ /* 0x000fe40007ffe06d */
[----:B------:R-:W-:-:S04]  /*b8d0*/  SEL R109, RZ, 0x1, !P1 ;  /* 0x00000001ff6d7807 */ /* 0x000fc80004800000 */
[----:B------:R-:W-:Y:S01]  /*b8e0*/  IADD3 R109, PT, PT, R4, R109, RZ ;  /* 0x0000006d046d7210 */ /* 0x000fe20007ffe0ff */
[----:B------:R-:W-:Y:S02]  /*b8f0*/  IMAD.MOV.U32 R4, RZ, RZ, R110 ;  /* 0x000000ffff047224 */ /* 0x000fe400078e006e */
[C---:B0-----:R-:W-:Y:S02]  /*b900*/  IMAD.WIDE.U32 R124, R108.reuse, 0x10, R122 ;  /* 0x000000106c7c7825 */ /* 0x041fe400078e007a */
[----:B------:R-:W0:Y:S03]  /*b910*/  LDC.64 R122, c[0x0][0x3b0] ;  /* 0x0000ec00ff7a7b82 */ /* 0x000e260000000a00 */
[----:B------:R1:W-:Y:S01]  /*b920*/  STG.E.128 desc[UR6][R124.64], R96 ;  /* 0x000000607c007986 */ /* 0x0003e2000c101d06 */
[C---:B0-----:R-:W-:Y:S01]  /*b930*/  IMAD.WIDE.U32 R122, R108.reuse, 0x4, R122 ;  /* 0x000000046c7a7825 */ /* 0x041fe200078e007a */
[----:B------:R-:W-:-:S04]  /*b940*/  IADD3 R108, PT, PT, R108, 0x80, RZ ;  /* 0x000000806c6c7810 */ /* 0x000fc80007ffe0ff */
[----:B------:R1:W-:Y:S03]  /*b950*/  STG.E desc[UR6][R122.64], R109 ;  /* 0x0000006d7a007986 */ /* 0x0003e6000c101906 */
.L_x_19741:
[----:B------:R-:W-:Y:S05]  /*b960*/  BSYNC.RECONVERGENT B0 ;  /* 0x0000000000007941 */ /* 0x000fea0003800200 */
.L_x_19740:
        /* <DEDUP_REMOVED lines=29> */
.L_x_19789:
        /* <DEDUP_REMOVED lines=13> */
.L_x_19791:
[----:B------:R-:W-:Y:S05]  /*bc10*/  BSYNC.RECONVERGENT B2 ;  /* 0x0000000000027941 */ /* 0x000fea0003800200 */
.L_x_19790:
        /* <DEDUP_REMOVED lines=41> */
.L_x_19788:
[----:B------:R-:W-:Y:S05]  /*beb0*/  BSYNC.RECONVERGENT B1 ;  /* 0x0000000000017941 */ /* 0x000fea0003800200 */
.L_x_19787:
        /* <DEDUP_REMOVED lines=24> */
.L_x_19794:
        /* <DEDUP_REMOVED lines=13> */
.L_x_19796:
[----:B------:R-:W-:Y:S05]  /*c110*/  BSYNC.RECONVERGENT B2 ;  /* 0x0000000000027941 */ /* 0x000fea0003800200 */
.L_x_19795:
        /* <DEDUP_REMOVED lines=42> */
[----:B------:R-:W-:-:S07]  /*c3c0*/  HFMA2 R4, -RZ, RZ, 0, 0 ;  /* 0x00000000ff047431 */ /* 0x000fce00000001ff */
.L_x_19793:
[----:B------:R-:W-:Y:S05]  /*c3d0*/  BSYNC.RECONVERGENT B1 ;  /* 0x0000000000017941 */ /* 0x000fea0003800200 */
.L_x_19792:
        /* <DEDUP_REMOVED lines=21> */
.L_x_19799:
        /* <DEDUP_REMOVED lines=13> */
.L_x_19801:
[----:B------:R-:W-:Y:S05]  /*c600*/  BSYNC.RECONVERGENT B2 ;  /* 0x0000000000027941 */ /* 0x000fea0003800200 */
.L_x_19800:
        /* <DEDUP_REMOVED lines=43> */
.L_x_19798:
[----:B------:R-:W-:Y:S05]  /*c8c0*/  BSYNC.RECONVERGENT B1 ;  /* 0x0000000000017941 */ /* 0x000fea0003800200 */
.L_x_19797:
        /* <DEDUP_REMOVED lines=21> */
.L_x_19804:
        /* <DEDUP_REMOVED lines=13> */
.L_x_19806:
[----:B------:R-:W-:Y:S05]  /*caf0*/  BSYNC.RECONVERGENT B2 ;  /* 0x0000000000027941 */ /* 0x000fea0003800200 */
.L_x_19805:
        /* <DEDUP_REMOVED lines=40> */
[----:B------:R-:W-:Y:S01]  /*cd80*/  HFMA2 R2, -RZ, RZ, 0, 0 ;  /* 0x00000000ff027431 */ /* 0x000fe200000001ff */
[----:B------:R-:W-:Y:S01]  /*cd90*/  LOP3.LUT R5, R6, UR34, R5, 0x96, !PT ;  /* 0x0000002206057c12 */ /* 0x000fe2000f8e9605 */
[----:B------:R-:W-:-:S07]  /*cda0*/  IMAD.MOV.U32 R6, RZ, RZ, R4 ;  /* 0x000000ffff067224 */ /* 0x000fce00078e0004 */
.L_x_19803:
[----:B------:R-:W-:Y:S05]  /*cdb0*/  BSYNC.RECONVERGENT B1 ;  /* 0x0000000000017941 */ /* 0x000fea0003800200 */
.L_x_19802:
        /* <DEDUP_REMOVED lines=9> */
.L_x_19786:
        /* <DEDUP_REMOVED lines=16> */
.L_x_19810:
        /* <DEDUP_REMOVED lines=13> */
.L_x_19812:
[----:B------:R-:W-:Y:S05]  /*d020*/  BSYNC.RECONVERGENT B2 ;  /* 0x0000000000027941 */ /* 0x000fea0003800200 */
.L_x_19811:
        /* <DEDUP_REMOVED lines=41> */
.L_x_19809:
[----:B------:R-:W-:Y:S05]  /*d2c0*/  BSYNC.RECONVERGENT B1 ;  /* 0x0000000000017941 */ /* 0x000fea0003800200 */
.L_x_19808:
        /* <DEDUP_REMOVED lines=23> */
.L_x_19815:
        /* <DEDUP_REMOVED lines=13> */
.L_x_19817:
[----:B------:R-:W-:Y:S05]  /*d510*/  BSYNC.RECONVERGENT B2 ;  /* 0x0000000000027941 */ /* 0x000fea0003800200 */
.L_x_19816:
        /* <DEDUP_REMOVED lines=43> */
.L_x_19814:
[----:B------:R-:W-:Y:S05]  /*d7d0*/  BSYNC.RECONVERGENT B1 ;  /* 0x0000000000017941 */ /* 0x000fea0003800200 */
.L_x_19813:
        /* <DEDUP_REMOVED lines=20> */
.L_x_19820:
        /* <DEDUP_REMOVED lines=13> */
.L_x_19822:
[----:B------:R-:W-:Y:S05]  /*d9f0*/  BSYNC.RECONVERGENT B2 ;  /* 0x0000000000027941 */ /* 0x000fea0003800200 */
.L_x_19821:
        /* <DEDUP_REMOVED lines=43> */
.L_x_19819:
[----:B------:R-:W-:Y:S05]  /*dcb0*/  BSYNC.RECONVERGENT B1 ;  /* 0x0000000000017941 */ /* 0x000fea0003800200 */
.L_x_19818:
        /* <DEDUP_REMOVED lines=20> */
.L_x_19825:
        /* <DEDUP_REMOVED lines=13> */
.L_x_19827:
[----:B------:R-:W-:Y:S05]  /*ded0*/  BSYNC.RECONVERGENT B2 ;  /* 0x0000000000027941 */ /* 0x000fea0003800200 */
.L_x_19826:
        /* <DEDUP_REMOVED lines=43> */
.L_x_19824:
[----:B------:R-:W-:Y:S05]  /*e190*/  BSYNC.RECONVERGENT B1 ;  /* 0x0000000000017941 */ /* 0x000fea0003800200 */
.L_x_19823:
        /* <DEDUP_REMOVED lines=11> */
.L_x_19807:
        /* <DEDUP_REMOVED lines=14> */
.L_x_19785:
[----:B------:R-:W-:Y:S05]  /*e330*/  BSYNC.RECONVERGENT B0 ;  /* 0x0000000000007941 */ /* 0x000fea0003800200 */
.L_x_19784:
[----:B------:R-:W-:Y:S01]  /*e340*/  ISETP.GE.U32.AND P1, PT, R117, 0x300, PT ;  /* 0x000003007500780c */ /* 0x000fe20003f26070 */
[----:B------:R-:W-:-:S12]  /*e350*/  BSSY.RECONVERGENT B0, `(.L_x_19828) ;  /* 0x0000299000007945 */ /* 0x000fd80003800200 */
[----:B------:R-:W-:Y:S05]  /*e360*/  @!P1 BRA `(.L_x_19829) ;  /* 0x00000028005c9947 */ /* 0x000fea0003800000 */
[----:B------:R-:W-:Y:S01]  /*e370*/  ISETP.NE.U32.AND P2, PT, RZ, UR10, PT ;  /* 0x0000000aff007c0c */ /* 0x000fe2000bf45070 */
[----:B------:R-:W0:Y:S03]  /*e380*/  LDC.64 R106, c[0x0][0x390] ;  /* 0x0000e400ff6a7b82 */ /* 0x000e260000000a00 */
[----:B------:R-:W-:-:S13]  /*e390*/  ISETP.NE.AND.EX P2, PT, RZ, UR11, PT, P2 ;  /* 0x0000000bff007c0c */ /* 0x000fda000bf45320 */
[----:B------:R-:W2:Y:S01]  /*e3a0*/  @P2 LDC.64 R104, c[0x0][0x3a0] ;  /* 0x0000e800ff682b82 */ /* 0x000ea20000000a00 */
[----:B0-----:R-:W-:-:S04]  /*e3b0*/  IMAD.WIDE.U32 R106, R108, 0x10, R106 ;  /* 0x000000106c6a7825 */ /* 0x001fc800078e006a */
[----:B--2---:R-:W-:Y:S02]  /*e3c0*/  @P2 IMAD.WIDE.U32 R110, R108, 0x10, R104 ;  /* 0x000000106c6e2825 */ /* 0x004fe400078e0068 */
[----:B------:R-:W5:Y:S04]  /*e3d0*/  LDG.E.128 R104, desc[UR6][R106.64] ;  /* 0x000000066a687981 */ /* 0x000f68000c1e1d00 */
[----:B------:R0:W5:Y:S01]  /*e3e0*/  @P2 LDG.E.128 R80, desc[UR6][R110.64] ;  /* 0x000000066e502981 */ /* 0x000162000c1e1d00 */
[----:B------:R-:W-:Y:S05]  /*e3f0*/  @!P2 BRA `(.L_x_19830) ;  /* 0x000000140004a947 */ /* 0x000fea0003800000 */
[----:B------:R-:W-:Y:S01]  /*e400*/  ISETP.NE.AND P2, PT, R2, 0x1, PT ;  /* 0x000000010200780c */ /* 0x000fe20003f45270 */
[----:B------:R-:W-:Y:S01]  /*e410*/  BSSY.RECONVERGENT B1, `(.L_x_19831) ;  /* 0x0000046000017945 */ /* 0x000fe20003800200 */
[----:B-1----:R-:W-:Y:S02]  /*e420*/  HFMA2 R122, -RZ, RZ, 0, 1.1920928955078125e-07 ;  /* 0x00000002ff7a7431 */ /* 0x002fe400000001ff */
[----:B------:R-:W-:Y:S01]  /*e430*/  IMAD.MOV.U32 R121, RZ, RZ, R6 ;  /* 0x000000ffff797224 */ /* 0x000fe200078e0006 */
[----:B0-----:R-:W-:-:S08]  /*e440*/  MOV R110, R4 ;  /* 0x00000004006e7202 */ /* 0x001fd00000000f00 */
[----:B------:R-:W-:Y:S05]  /*e450*/  @!P2 BRA `(.L_x_19832) ;  /* 0x000000040004a947 */ /* 0x000fea0003800000 */
[----:B------:R-:W-:-:S13]  /*e460*/  ISETP.NE.AND P2, PT, R2, 0x3, PT ;  /* 0x000000030200780c */ /* 0x000fda0003f45270 */
[----:B------:R-:W-:Y:S05]  /*e470*/  @!P2 BRA `(.L_x_19833) ;  /* 0x000000000020a947 */ /* 0x000fea0003800000 */
[----:B------:R-:W-:-:S13]  /*e480*/  ISETP.NE.AND P2, PT, R2, 0x2, PT ;  /* 0x000000020200780c */ /* 0x000fda0003f45270 */
[----:B------:R-:W-:Y:S01]  /*e490*/  @!P2 IMAD.MOV.U32 R122, RZ, RZ, 0x3 ;  /* 0x00000003ff7aa424 */ /* 0x000fe200078e00ff */
[-C--:B------:R-:W-:Y:S01]  /*e4a0*/  @!P2 MOV R110, R4.reuse ;  /* 0x00000004006ea202 */ /* 0x080fe20000000f00 */
[----:B------:R-:W-:Y:S01]  /*e4b0*/  @!P2 IMAD.MOV.U32 R121, RZ, RZ, R7 ;  /* 0x000000ffff79a224 */ /* 0x000fe200078e0007 */
[----:B------:R-:W-:Y:S01]  /*e4c0*/  @P2 IADD3 R122, PT, PT, R2, 0x1, RZ ;  /* 0x00000001027a2810 */ /* 0x000fe20007ffe0ff */
[----:B------:R-:W-:Y:S01]  /*e4d0*/  @P2 IMAD.MOV.U32 R121, RZ, RZ, R5 ;  /* 0x000000ffff792224 */ /* 0x000fe200078e0005 */
[----:B------:R-:W-:Y:S01]  /*e4e0*/  @P2 MOV R110, R4 ;  /* 0x00000004006e2202 */ /* 0x000fe20000000f00 */
[----:B------:R-:W-:Y:S06]  /*e4f0*/  BRA `(.L_x_19832) ;  /* 0x0000000000dc7947 */ /* 0x000fec0003800000 */
.L_x_19833:
        /* <DEDUP_REMOVED lines=13> */
.L_x_19835:
[----:B------:R-:W-:Y:S05]  /*e5d0*/  BSYNC.RECONVERGENT B2 ;  /* 0x0000000000027941 */ /* 0x000fea0003800200 */
.L_x_19834:
        /* <DEDUP_REMOVED lines=41> */
.L_x_19832:
[----:B------:R-:W-:Y:S05]  /*e870*/  BSYNC.RECONVERGENT B1 ;  /* 0x0000000000017941 */ /* 0x000fea0003800200 */
.L_x_19831:
        /* <DEDUP_REMOVED lines=24> */
.L_x_19838:
        /* <DEDUP_REMOVED lines=13> */
.L_x_19840:
[----:B------:R-:W-:Y:S05]  /*ead0*/  BSYNC.RECONVERGENT B2 ;  /* 0x0000000000027941 */ /* 0x000fea0003800200 */
.L_x_19839:
        /* <DEDUP_REMOVED lines=43> */
.L_x_19837:
[----:B------:R-:W-:Y:S05]  /*ed90*/  BSYNC.RECONVERGENT B1 ;  /* 0x0000000000017941 */ /* 0x000fea0003800200 */
.L_x_19836:
        /* <DEDUP_REMOVED lines=21> */
.L_x_19843:
        /* <DEDUP_REMOVED lines=13> */
.L_x_19845:
[----:B------:R-:W-:Y:S05]  /*efc0*/  BSYNC.RECONVERGENT B2 ;  /* 0x0000000000027941 */ /* 0x000fea0003800200 */
.L_x_19844:
        /* <DEDUP_REMOVED lines=43> */
.L_x_19842:
[----:B------:R-:W-:Y:S05]  /*f280*/  BSYNC.RECONVERGENT B1 ;  /* 0x0000000000017941 */ /* 0x000fea0003800200 */
.L_x_19841:
        /* <DEDUP_REMOVED lines=21> */
.L_x_19848:
        /* <DEDUP_REMOVED lines=13> */
.L_x_19850:
[----:B------:R-:W-:Y:S05]  /*f4b0*/  BSYNC.RECONVERGENT B2 ;  /* 0x0000000000027941 */ /* 0x000fea0003800200 */
.L_x_19849:
        /* <DEDUP_REMOVED lines=43> */
.L_x_19847:
[----:B------:R-:W-:Y:S05]  /*f770*/  BSYNC.RECONVERGENT B1 ;  /* 0x0000000000017941 */ /* 0x000fea0003800200 */
.L_x_19846:
        /* <DEDUP_REMOVED lines=9> */
.L_x_19830:
        /* <DEDUP_REMOVED lines=16> */
.L_x_19854:
        /* <DEDUP_REMOVED lines=13> */
.L_x_19856:
[----:B------:R-:W-:Y:S05]  /*f9e0*/  BSYNC.RECONVERGENT B2 ;  /* 0x0000000000027941 */ /* 0x000fea0003800200 */
.L_x_19855:
        /* <DEDUP_REMOVED lines=41> */
.L_x_19853:
[----:B------:R-:W-:Y:S05]  /*fc80*/  BSYNC.RECONVERGENT B1 ;  /* 0x0000000000017941 */ /* 0x000fea0003800200 */
.L_x_19852:
        /* <DEDUP_REMOVED lines=23> */
.L_x_19859:
        /* <DEDUP_REMOVED lines=13> */
.L_x_19861:
[----:B------:R-:W-:Y:S05]  /*fed0*/  BSYNC.RECONVERGENT B2 ;  /* 0x0000000000027941 */ /* 0x000fea0003800200 */
.L_x_19860:
        /* <DEDUP_REMOVED lines=43> */
.L_x_19858:
[----:B------:R-:W-:Y:S05]  /*10190*/  BSYNC.RECONVERGENT B1 ;  /* 0x0000000000017941 */ /* 0x000fea0003800200 */
.L_x_19857:
        /* <DEDUP_REMOVED lines=20> */
.L_x_19864:
        /* <DEDUP_REMOVED lines=13> */
.L_x_19866:
[----:B------:R-:W-:Y:S05]  /*103b0*/  BSYNC.RECONVERGENT B2 ;  /* 0x0000000000027941 */ /* 0x000fea0003800200 */
.L_x_19865:
        /* <DEDUP_REMOVED lines=43> */
.L_x_19863:
[----:B------:R-:W-:Y:S05]  /*10670*/  BSYNC.RECONVERGENT B1 ;  /* 0x0000000000017941 */ /* 0x000fea0003800200 */
.L_x_19862:
        /* <DEDUP_REMOVED lines=20> */
.L_x_19869:
        /* <DEDUP_REMOVED lines=13> */
.L_x_19871:
[----:B------:R-:W-:Y:S05]  /*10890*/  BSYNC.RECONVERGENT B2 ;  /* 0x0000000000027941 */ /* 0x000fea0003800200 */
.L_x_19870:
        /* <DEDUP_REMOVED lines=43> */
.L_x_19868:
[----:B------:R-:W-:Y:S05]  /*10b50*/  BSYNC.RECONVERGENT B1 ;  /* 0x0000000000017941 */ /* 0x000fea0003800200 */
.L_x_19867:
        /* <DEDUP_REMOVED lines=11> */
.L_x_19851:
        /* <DEDUP_REMOVED lines=11> */
[----:B0-----:R-:W-:-:S05]  /*10cc0*/  IMAD.WIDE.U32 R122, R108, 0x4, R122 ;  /* 0x000000046c7a7825 */ /* 0x001fca00078e007a */
[----:B------:R2:W-:Y:S02]  /*10cd0*/  STG.E desc[UR6][R122.64], R109 ;  /* 0x0000006d7a007986 */ /* 0x0005e4000c101906 */
.L_x_19829:
[----:B------:R-:W-:Y:S05]  /*10ce0*/  BSYNC.RECONVERGENT B0 ;  /* 0x0000000000007941 */ /* 0x000fea0003800200 */
.L_x_19828:
[----:B------:R-:W-:Y:S01]  /*10cf0*/  FADD.FTZ R108, RZ, R84 ;  /* 0x00000054ff6c7221 */ /* 0x000fe20000010000 */
[C---:B------:R-:W-:Y:S01]  /*10d00*/  ISETP.GT.U32.AND P2, PT, R117.reuse, 0xff, PT ;  /* 0x000000ff7500780c */ /* 0x040fe20003f44070 */
[----:B------:R-:W0:Y:S01]  /*10d10*/  S2UR UR5, SR_CgaCtaId ;  /* 0x00000000000579c3 */ /* 0x000e220000008800 */
[----:B------:R-:W-:Y:S01]  /*10d20*/  ISETP.GT.U32.AND P3, PT, R117, 0x17f, PT ;  /* 0x0000017f7500780c */ /* 0x000fe20003f64070 */
[----:B-12---:R-:W-:Y:S01]  /*10d30*/  FADD.FTZ R109, R85, R108 ;  /* 0x0000006c556d7221 */ /* 0x006fe20000010000 */
[C---:B------:R-:W-:Y:S01]  /*10d40*/  ISETP.GT.U32.AND P4, PT, R117.reuse, 0x1ff, PT ;  /* 0x000001ff7500780c */ /* 0x040fe20003f84070 */
[----:B------:R-:W-:Y:S01]  /*10d50*/  UMOV UR4, 0x400 ;  /* 0x0000040000047882 */ /* 0x000fe20000000000 */
[C---:B------:R-:W-:Y:S01]  /*10d60*/  ISETP.GT.U32.AND P5, PT, R117.reuse, 0x27f, PT ;  /* 0x0000027f7500780c */ /* 0x040fe20003fa4070 */
[----:B------:R-:W-:Y:S01]  /*10d70*/  FADD.FTZ R108, R86, R109 ;  /* 0x0000006d566c7221 */ /* 0x000fe20000010000 */
[----:B------:R-:W-:Y:S01]  /*10d80*/  ISETP.GT.U32.AND P6, PT, R117, 0x2ff, PT ;  /* 0x000002ff7500780c */ /* 0x000fe20003fc4070 */
[----:B------:R-:W-:Y:S02]  /*10d90*/  BSSY.RECONVERGENT B0, `(.L_x_19872) ;  /* 0x00000b0000007945 */ /* 0x000fe40003800200 */
[----:B------:R-:W-:-:S05]  /*10da0*/  FADD.FTZ R108, R87, R108 ;  /* 0x0000006c576c7221 */ /* 0x000fca0000010000 */
[----:B------:R-:W-:-:S05]  /*10db0*/  FSEL R109, R108, RZ, P0 ;  /* 0x000000ff6c6d7208 */ /* 0x000fca0000000000 */
[----:B------:R-:W-:-:S04]  /*10dc0*/  FADD.FTZ R108, R88, R109 ;  /* 0x0000006d586c7221 */ /* 0x000fc80000010000 */
[----:B------:R-:W-:Y:S01]  /*10dd0*/  FADD.FTZ R111, R89, R108 ;  /* 0x0000006c596f7221 */ /* 0x000fe20000010000 */
[----:B0-----:R-:W-:-:S03]  /*10de0*/  ULEA UR4, UR5, UR4, 0x18 ;  /* 0x0000000405047291 */ /* 0x001fc6000f8ec0ff */
        /* <DEDUP_REMOVED lines=49> */
[----:B------:R-:W-:Y:S02]  /*11100*/  ISETP.NE.AND P2, PT, R119, RZ, PT ;  /* 0x000000ff7700720c */ /* 0x000fe40003f45270 */
        /* <DEDUP_REMOVED lines=8> */
[----:B------:R-:W-:Y:S02]  /*11190*/  PLOP3.LUT P3, PT, PT, PT, UP3, 0x40, 0x4 ;  /* 0x000000000004781c */ /* 0x000fe40003f6e838 */
        /* <DEDUP_REMOVED lines=25> */
[----:B0-----:R-:W-:Y:S01]  /*11330*/  FADD.FTZ R111, R110, R111 ;  /* 0x0000006f6e6f7221 */ /* 0x001fe20000010000 */
[----:B------:R-:W-:-:S04]  /*11340*/  @!P2 SHF.R.U32.HI R110, RZ, 0x2, R0 ;  /* 0x00000002ff6ea819 */ /* 0x000fc80000011600 */
[----:B------:R-:W0:Y:S01]  /*11350*/  SHFL.BFLY PT, R122, R111, 0x4, 0x1f ;  /* 0x0c801f006f7a7f89 */ /* 0x000e2200000e0000 */
[----:B------:R-:W-:Y:S01]  /*11360*/  @!P2 LOP3.LUT R123, R110, 0x18, RZ, 0xc0, !PT ;  /* 0x000000186e7ba812 */ /* 0x000fe200078ec0ff */
[----:B0-----:R-:W-:Y:S01]  /*11370*/  FADD.FTZ R122, R111, R122 ;  /* 0x0000007a6f7a7221 */ /* 0x001fe20000010000 */
[----:B------:R-:W-:-:S04]  /*11380*/  CS2R R110, SRZ ;  /* 0x00000000006e7805 */ /* 0x000fc8000001ff00 */
[----:B------:R-:W0:Y:S02]  /*11390*/  SHFL.BFLY PT, R121, R122, 0x8, 0x1f ;  /* 0x0d001f007a797f89 */ /* 0x000e2400000e0000 */
[----:B0-----:R-:W-:Y:S01]  /*113a0*/  FADD.FTZ R121, R122, R121 ;  /* 0x000000797a797221 */ /* 0x001fe20000010000 */
[----:B------:R-:W-:-:S04]  /*113b0*/  HFMA2 R122, -RZ, RZ, 0, 0 ;  /* 0x00000000ff7a7431 */ /* 0x000fc800000001ff */
[----:B------:R-:W0:Y:S02]  /*113c0*/  SHFL.BFLY PT, R124, R121, 0x10, 0x1f ;  /* 0x0e001f00797c7f89 */ /* 0x000e2400000e0000 */
[----:B0-----:R-:W-:-:S05]  /*113d0*/  FADD.FTZ R109, R121, R124 ;  /* 0x0000007c796d7221 */ /* 0x001fca0000010000 */
[----:B------:R0:W-:Y:S01]  /*113e0*/  @!P2 STS.64 [R123+UR4], R108 ;  /* 0x0000006c7b00a988 */ /* 0x0001e20008000a04 */
[----:B------:R-:W-:Y:S01]  /*113f0*/  BAR.SYNC.DEFER_BLOCKING 0x0 ;  /* 0x0000000000007b1d */ /* 0x000fe20000010000 */
[----:B------:R-:W-:-:S13]  /*11400*/  ISETP.GT.U32.AND P2, PT, R119, 0x3, PT ;  /* 0x000000037700780c */ /* 0x000fda0003f44070 */
[----:B------:R-:W-:Y:S01]  /*11410*/  @!P2 LEA R124, R119, UR4, 0x3 ;  /* 0x00000004777cac11 */ /* 0x000fe2000f8e18ff */
[----:B------:R-:W-:-:S05]  /*11420*/  @!P2 IMAD.MOV.U32 R122, RZ, RZ, R112 ;  /* 0x000000ffff7aa224 */ /* 0x000fca00078e0070 */
[----:B------:R-:W-:Y:S01]  /*11430*/  SHFL.DOWN PT, R125, R122, 0x2, 0x1f ;  /* 0x08401f007a7d7f89 */ /* 0x000fe200000e0000 */
[----:B0-----:R-:W-:-:S03]  /*11440*/  I2FP.F32.S32 R123, R122 ;  /* 0x0000007a007b7245 */ /* 0x001fc60000201400 */
[----:B------:R-:W0:Y:S01]  /*11450*/  @!P2 LDS.64 R110, [R124] ;  /* 0x000000007c6ea984 */ /* 0x000e220000000a00 */
[----:B------:R-:W-:-:S03]  /*11460*/  ISETP.NE.AND P2, PT, R0, RZ, PT ;  /* 0x000000ff0000720c */ /* 0x000fc60003f45270 */
[----:B0-----:R-:W0:Y:S02]  /*11470*/  SHFL.DOWN PT, R121, R110, 0x2, 0x1f ;  /* 0x08401f006e797f89 */ /* 0x001e2400000e0000 */
[----:B0-----:R-:W-:-:S04]  /*11480*/  FADD.FTZ R108, -R121, R110 ;  /* 0x0000006e796c7221 */ /* 0x001fc80000010100 */
[----:B------:R-:W-:Y:S01]  /*11490*/  FMUL.FTZ R109, R108, R108 ;  /* 0x0000006c6c6d7220 */ /* 0x000fe20000410000 */
[----:B------:R-:W-:Y:S02]  /*114a0*/  IADD3 R108, PT, PT, R125, R122, RZ ;  /* 0x0000007a7d6c7210 */ /* 0x000fe40007ffe0ff */
[----:B------:R-:W-:Y:S01]  /*114b0*/  I2FP.F32.S32 R125, R125 ;  /* 0x0000007d007d7245 */ /* 0x000fe20000201400 */
[----:B------:R-:W-:-:S04]  /*114c0*/  FMUL.FTZ R109, R109, R123 ;  /* 0x0000007b6d6d7220 */ /* 0x000fc80000410000 */
[-C--:B------:R-:W-:Y:S01]  /*114d0*/  FMUL.FTZ R124, R121, R125.reuse ;  /* 0x0000007d797c7220 */ /* 0x080fe20000410000 */
[----:B------:R-:W-:-:S03]  /*114e0*/  FMUL.FTZ R109, R109, R125 ;  /* 0x0000007d6d6d7220 */ /* 0x000fc60000410000 */
[----:B------:R-:W-:Y:S02]  /*114f0*/  FFMA.FTZ R123, R123, R110, R124 ;  /* 0x0000006e7b7b7223 */ /* 0x000fe4000001007c */
[----:B------:R-:W0:Y:S02]  /*11500*/  SHFL.DOWN PT, R110, R111, 0x2, 0x1f ;  /* 0x08401f006f6e7f89 */ /* 0x000e2400000e0000 */
[----:B0-----:R-:W-:Y:S01]  /*11510*/  FADD.FTZ R121, R110, R111 ;  /* 0x0000006f6e797221 */ /* 0x001fe20000010000 */
[----:B------:R-:W-:-:S04]  /*11520*/  I2FP.F32.S32 R110, R108 ;  /* 0x0000006c006e7245 */ /* 0x000fc80000201400 */
[----:B------:R-:W0:Y:S02]  /*11530*/  MUFU.RCP R124, R110 ;  /* 0x0000006e007c7308 */ /* 0x000e240000001000 */
[C---:B0-----:R-:W-:Y:S01]  /*11540*/  FFMA.FTZ R122, R124.reuse, R109, R121 ;  /* 0x0000006d7c7a7223 */ /* 0x041fe20000010079 */
[----:B------:R-:W-:Y:S01]  /*11550*/  FMUL.FTZ R121, R124, R123 ;  /* 0x0000007b7c797220 */ /* 0x000fe20000410000 */
[----:B------:R-:W0:Y:S04]  /*11560*/  SHFL.DOWN PT, R109, R108, 0x1, 0x1f ;  /* 0x08201f006c6d7f89 */ /* 0x000e2800000e0000 */
[----:B------:R-:W1:Y:S01]  /*11570*/  SHFL.DOWN PT, R124, R121, 0x1, 0x1f ;  /* 0x08201f00797c7f89 */ /* 0x000e6200000e0000 */
[----:B0-----:R-:W-:Y:S01]  /*11580*/  I2FP.F32.S32 R111, R109 ;  /* 0x0000006d006f7245 */ /* 0x001fe20000201400 */
[----:B-1----:R-:W-:-:S04]  /*11590*/  FADD.FTZ R123, R121, -R124 ;  /* 0x8000007c797b7221 */ /* 0x002fc80000010000 */
[----:B------:R-:W-:Y:S01]  /*115a0*/  FMUL.FTZ R125, R123, R123 ;  /* 0x0000007b7b7d7220 */ /* 0x000fe20000410000 */
[----:B------:R-:W-:-:S03]  /*115b0*/  IMAD.IADD R123, R108, 0x1, R109 ;  /* 0x000000016c7b7824 */ /* 0x000fc600078e026d */
[----:B------:R-:W-:-:S04]  /*115c0*/  FMUL.FTZ R109, R110, R125 ;  /* 0x0000007d6e6d7220 */ /* 0x000fc80000410000 */
[-C--:B------:R-:W-:Y:S01]  /*115d0*/  FMUL.FTZ R109, R109, R111.reuse ;  /* 0x0000006f6d6d7220 */ /* 0x080fe20000410000 */
[----:B------:R-:W-:Y:S01]  /*115e0*/  FMUL.FTZ R111, R124, R111 ;  /* 0x0000006f7c6f7220 */ /* 0x000fe20000410000 */
[----:B------:R-:W-:-:S03]  /*115f0*/  I2FP.F32.S32 R124, R123 ;  /* 0x0000007b007c7245 */ /* 0x000fc60000201400 */
[----:B------:R-:W-:Y:S02]  /*11600*/  FFMA.FTZ R125, R110, R121, R111 ;  /* 0x000000796e7d7223 */ /* 0x000fe4000001006f */
[----:B------:R-:W0:Y:S01]  /*11610*/  SHFL.DOWN PT, R111, R122, 0x1, 0x1f ;  /* 0x08201f007a6f7f89 */ /* 0x000e2200000e0000 */
[----:B------:R-:W1:Y:S02]  /*11620*/  MUFU.RCP R124, R124 ;  /* 0x0000007c007c7308 */ /* 0x000e640000001000 */
[----:B-1----:R-:W-:Y:S02]  /*11630*/  FMUL.FTZ R121, R124, R125 ;  /* 0x0000007d7c797220 */ /* 0x002fe40000410000 */
[----:B------:R-:W1:Y:S01]  /*11640*/  LDC R125, c[0x0][0x448] ;  /* 0x00011200ff7d7b82 */ /* 0x000e620000000800 */
[----:B0-----:R-:W-:-:S03]  /*11650*/  FADD.FTZ R111, R122, R111 ;  /* 0x0000006f7a6f7221 */ /* 0x001fc60000010000 */
[----:B------:R-:W0:Y:S01]  /*11660*/  SHFL.IDX PT, R121, R121, RZ, 0x1f ;  /* 0x00001fff79797589 */ /* 0x000e2200000e0000 */
[----:B------:R-:W-:Y:S01]  /*11670*/  FFMA.FTZ R123, R124, R109, R111 ;  /* 0x0000006d7c7b7223 */ /* 0x000fe2000001006f */
[----:B------:R-:W-:Y:S02]  /*11680*/  MOV R111, UR12 ;  /* 0x0000000c006f7c02 */ /* 0x000fe40008000f00 */
[----:B------:R-:W2:Y:S01]  /*11690*/  @!P2 LDC.64 R108, c[0x0][0x3c0] ;  /* 0x0000f000ff6cab82 */ /* 0x000ea20000000a00 */
[----:B0-----:R-:W-:Y:S02]  /*116a0*/  FMUL.FTZ R122, R121, R121 ;  /* 0x00000079797a7220 */ /* 0x001fe40000410000 */
[----:B--2---:R-:W-:-:S03]  /*116b0*/  @!P2 IMAD.WIDE R110, R111, 0x4, R108 ;  /* 0x000000046f6ea825 */ /* 0x004fc600078e026c */
[----:B------:R-:W-:Y:S01]  /*116c0*/  FSEL R122, R122, RZ, !P3 ;  /* 0x000000ff7a7a7208 */ /* 0x000fe20005800000 */
[----:B------:R-:W1:Y:S04]  /*116d0*/  SHFL.IDX PT, R108, R123, RZ, 0x1f ;  /* 0x00001fff7b6c7589 */ /* 0x000e6800000e0000 */
[----:B------:R0:W-:Y:S01]  /*116e0*/  @!P2 STG.E desc[UR6][R110.64], R121 ;  /* 0x000000796e00a986 */ /* 0x0001e2000c101906 */
[----:B-1----:R-:W-:Y:S02]  /*116f0*/  FFMA.FTZ R125, R108, UR15, R125 ;  /* 0x0000000f6c7d7c23 */ /* 0x002fe4000801007d */
[----:B------:R-:W1:Y:S02]  /*11700*/  @!P2 LDC.64 R108, c[0x0][0x3c8] ;  /* 0x0000f200ff6cab82 */ /* 0x000e640000000a00 */
[----:B------:R-:W-:Y:S01]  /*11710*/  FADD.FTZ R122, R125, R122 ;  /* 0x0000007a7d7a7221 */ /* 0x000fe20000010000 */
[----:B------:R-:W-:-:S05]  /*11720*/  IMAD.U32 R125, RZ, RZ, UR12 ;  /* 0x0000000cff7d7e24 */ /* 0x000fca000f8e00ff */
[----:B------:R-:W2:Y:S01]  /*11730*/  MUFU.RSQ R122, R122 ;  /* 0x0000007a007a7308 */ /* 0x000ea20000001400 */
[----:B-1----:R-:W-:-:S05]  /*11740*/  @!P2 IMAD.WIDE R108, R125, 0x4, R108 ;  /* 0x000000047d6ca825 */ /* 0x002fca00078e026c */
[----:B--2---:R1:W-:Y:S01]  /*11750*/  @!P2 STG.E desc[UR6][R108.64], R122 ;  /* 0x0000007a6c00a986 */ /* 0x0043e2000c101906 */
[----:B------:R-:W-:-:S04]  /*11760*/  PLOP3.LUT P2, PT, PT, PT, UP3, 0x40, 0x4 ;  /* 0x000000000004781c */ /* 0x000fc80003f4e838 */
[----:B0-----:R-:W-:Y:S01]  /*11770*/  FSEL R121, R121, RZ, P2 ;  /* 0x000000ff79797208 */ /* 0x001fe20001000000 */
[----:B------:R-:W-:Y:S08]  /*11780*/  @!P0 BRA `(.L_x_19873) ;  /* 0x0000000000408947 */ /* 0x000ff00003800000 */
[----:B------:R-:W0:Y:S01]  /*11790*/  LDC.64 R124, c[0x0][0x428] ;  /* 0x00010a00ff7c7b82 */ /* 0x000e220000000a00 */
        /* <DEDUP_REMOVED lines=15> */
.L_x_19873:
[----:B------:R-:W-:Y:S05]  /*11890*/  BSYNC.RECONVERGENT B0 ;  /* 0x0000000000007941 */ /* 0x000fea0003800200 */
.L_x_19872:
[----:B------:R-:W-:Y:S01]  /*118a0*/  ISETP.GE.U32.AND P0, PT, R117, 0x100, PT ;  /* 0x000001007500780c */ /* 0x000fe20003f06070 */
[----:B------:R-:W-:-:S12]  /*118b0*/  BSSY.RECONVERGENT B0, `(.L_x_19874) ;  /* 0x0000012000007945 */ /* 0x000fd80003800200 */
[----:B------:R-:W-:Y:S05]  /*118c0*/  @!P0 BRA `(.L_x_19875) ;  /* 0x0000000000408947 */ /* 0x000fea0003800000 */
[----:B0-----:R-:W0:Y:S01]  /*118d0*/  LDC.64 R124, c[0x0][0x428] ;  /* 0x00010a00ff7c7b82 */ /* 0x001e220000000a00 */
        /* <DEDUP_REMOVED lines=12> */
[----:B0-----:R-:W-:-:S04]  /*119a0*/  IMAD.WIDE.U32 R124, R120, 0x10, R124 ;  /* 0x00000010787c7825 */ /* 0x001fc800078e007c */
[----:B------:R-:W-:Y:S01]  /*119b0*/  VIADD R120, R120, 0x80 ;  /* 0x0000008078787836 */ /* 0x000fe20000000000 */
[----:B------:R2:W-:Y:S06]  /*119c0*/  STG.E.128 desc[UR6][R124.64], R108 ;  /* 0x0000006c7c007986 */ /* 0x0005ec000c101d06 */
.L_x_19875:
[----:B------:R-:W-:Y:S05]  /*119d0*/  BSYNC.RECONVERGENT B0 ;  /* 0x0000000000007941 */ /* 0x000fea0003800200 */
.L_x_19874:
[----:B------:R-:W-:Y:S01]  /*119e0*/  ISETP.GE.U32.AND P0, PT, R117, 0x180, PT ;  /* 0x000001807500780c */ /* 0x000fe20003f06070 */
[----:B------:R-:W-:-:S12]  /*119f0*/  BSSY.RECONVERGENT B0, `(.L_x_19876) ;  /* 0x0000012000007945 */ /* 0x000fd80003800200 */
[----:B------:R-:W-:Y:S05]  /*11a00*/  @!P0 BRA `(.L_x_19877) ;  /* 0x0000000000408947 */ /* 0x000fea0003800000 */
[----:B0-2---:R-:W0:Y:S01]  /*11a10*/  LDC.64 R124, c[0x0][0x428] ;  /* 0x00010a00ff7c7b82 */ /* 0x005e220000000a00 */
        /* <DEDUP_REMOVED lines=15> */
.L_x_19877:
[----:B------:R-:W-:Y:S05]  /*11b10*/  BSYNC.RECONVERGENT B0 ;  /* 0x0000000000007941 */ /* 0x000fea0003800200 */
.L_x_19876:
[----:B------:R-:W-:Y:S01]  /*11b20*/  ISETP.GE.U32.AND P0, PT, R117, 0x200, PT ;  /* 0x000002007500780c */ /* 0x000fe20003f06070 */
[----:B------:R-:W-:-:S12]  /*11b30*/  BSSY.RECONVERGENT B0, `(.L_x_19878) ;  /* 0x0000012000007945 */ /* 0x000fd80003800200 */
[----:B------:R-:W-:Y:S05]  /*11b40*/  @!P0 BRA `(.L_x_19879) ;  /* 0x0000000000408947 */ /* 0x000fea0003800000 */
[----:B0-23--:R-:W0:Y:S01]  /*11b50*/  LDC.64 R124, c[0x0][0x428] ;  /* 0x00010a00ff7c7b82 */ /* 0x00de220000000a00 */
        /* <DEDUP_REMOVED lines=15> */
.L_x_19879:
[----:B------:R-:W-:Y:S05]  /*11c50*/  BSYNC.RECONVERGENT B0 ;  /* 0x0000000000007941 */ /* 0x000fea0003800200 */
.L_x_19878:
[----:B------:R-:W-:Y:S01]  /*11c60*/  ISETP.GE.U32.AND P0, PT, R117, 0x280, PT ;  /* 0x000002807500780c */ /* 0x000fe20003f06070 */
[----:B------:R-:W-:-:S12]  /*11c70*/  BSSY.RECONVERGENT B0, `(.L_x_19880) ;  /* 0x0000012000007945 */ /* 0x000fd80003800200 */
[----:B------:R-:W-:Y:S05]  /*11c80*/  @!P0 BRA `(.L_x_19881) ;  /* 0x0000000000408947 */ /* 0x000fea0003800000 */
[----:B0-234-:R-:W0:Y:S01]  /*11c90*/  LDC.64 R124, c[0x0][0x428] ;  /* 0x00010a00ff7c7b82 */ /* 0x01de220000000a00 */
        /* <DEDUP_REMOVED lines=15> */
.L_x_19881:
[----:B------:R-:W-:Y:S05]  /*11d90*/  BSYNC.RECONVERGENT B0 ;  /* 0x0000000000007941 */ /* 0x000fea0003800200 */
.L_x_19880:
        /* <DEDUP_REMOVED lines=8> */
[----:B------:R-:W0:Y:S01]  /*11e20*/  LDC.64 R108, c[0x0][0x428] ;  /* 0x00010a00ff6c7b82 */ /* 0x000e220000000a00 */
        /* <DEDUP_REMOVED lines=8> */
.L_x_19883:
[----:B------:R-:W-:Y:S05]  /*11eb0*/  BSYNC.RECONVERGENT B0 ;  /* 0x0000000000007941 */ /* 0x000fea0003800200 */
.L_x_19882:
[----:B------:R-:W-:Y:S02]  /*11ec0*/  UIADD3 UR12, UPT, UPT, UR12, UR16, URZ ;  /* 0x000000100c0c7290 */ /* 0x000fe4000fffe0ff */
[----:B------:R-:W-:Y:S02]  /*11ed0*/  UPLOP3.LUT UP2, UPT, UPT, UPT, UP2, 0x40, 0x4 ;  /* 0x000000000004789c */ /* 0x000fe40003f4e820 */
[----:B------:R-:W-:-:S09]  /*11ee0*/  UISETP.GE.AND UP1, UPT, UR12, UR17, UPT ;  /* 0x000000110c00728c */ /* 0x000fd2000bf26270 */
[----:B------:R-:W-:Y:S05]  /*11ef0*/  BRA.U !UP1, `(.L_x_19884) ;  /* 0xfffffef109847547 */ /* 0x000fea000b83ffff */
[----:B------:R-:W-:Y:S05]  /*11f00*/  EXIT ;  /* 0x000000000000794d */ /* 0x000fea0003800000 */
.L_x_19885:
        /* <DEDUP_REMOVED lines=15> */
.L_x_20887:


//--------------------- .text._ZN10layer_norm13ln_fwd_kernelINS_13Kernel_traitsIfffffjLj3072ELj1ELj1ELj4ELj16ENS_18Kernel_traits_baseILj3072EfffffjLj128EEEEELb1ELb1ELb0ELb1EEEvNS_9FwdParamsE --------------------------
	.section	.text._ZN10layer_norm13ln_fwd_kernelINS_13Kernel_traitsIfffffjLj3072ELj1ELj1ELj4ELj16ENS_18Kernel_traits_baseILj3072EfffffjLj128EEEEELb1ELb1ELb0ELb1EEEvNS_9FwdParamsE,"ax",@progbits
	.align	128
        .global         _ZN10layer_norm13ln_fwd_kernelINS_13Kernel_traitsIfffffjLj3072ELj1ELj1ELj4ELj16ENS_18Kernel_traits_baseILj3072EfffffjLj128EEEEELb1ELb1ELb0ELb1EEEvNS_9FwdParamsE
        .type           _ZN10layer_norm13ln_fwd_kernelINS_13Kernel_traitsIfffffjLj3072ELj1ELj1ELj4ELj16ENS_18Kernel_traits_baseILj3072EfffffjLj128EEEEELb1ELb1ELb0ELb1EEEvNS_9FwdParamsE,@function
        .size           _ZN10layer_norm13ln_fwd_kernelINS_13Kernel_traitsIfffffjLj3072ELj1ELj1ELj4ELj16ENS_18Kernel_traits_baseILj3072EfffffjLj128EEEEELb1ELb1ELb0ELb1EEEvNS_9FwdParamsE,(.L_x_20888 - _ZN10layer_norm13ln_fwd_kernelINS_13Kernel_traitsIfffffjLj3072ELj1ELj1ELj4ELj16ENS_18Kernel_traits_baseILj3072EfffffjLj128EEEEELb1ELb1ELb0ELb1EEEvNS_9FwdParamsE)
        .other          _ZN10layer_norm13ln_fwd_kernelINS_13Kernel_traitsIfffffjLj3072ELj1ELj1ELj4ELj16ENS_18Kernel_traits_baseILj3072EfffffjLj128EEEEELb1ELb1ELb0ELb1EEEvNS_9FwdParamsE,@"STO_CUDA_ENTRY STV_DEFAULT"
_ZN10layer_norm13ln_fwd_kernelINS_13Kernel_traitsIfffffjLj3072ELj1ELj1ELj4ELj16ENS_18Kernel_traits_baseILj3072EfffffjLj128EEEEELb1ELb1ELb0ELb1EEEvNS_9FwdParamsE:
.text._ZN10layer_norm13ln_fwd_kernelINS_13Kernel_traitsIfffffjLj3072ELj1ELj1ELj4ELj16ENS_18Kernel_traits_baseILj3072EfffffjLj128EEEEELb1ELb1ELb0ELb1EEEvNS_9FwdParamsE:
        /* <DEDUP_REMOVED lines=70> */
.L_x_19886:
        /* <DEDUP_REMOVED lines=28> */
.L_x_19887:
        /* <DEDUP_REMOVED lines=38> */
[----:B------:R-:W-:Y:S01]  /*0880*/  IMAD.HI.U32 R4, R10, -0x326172a9, RZ ;  /* 0xcd9e8d570a047827 */ /* 0x000fe200078e00ff */
[----:B------:R-:W-:Y:S02]  /*0890*/  UPLOP3.LUT UP1, UPT, UPT, UPT, UPT, 0x40, 0x4 ;  /* 0x000000000004789c */ /* 0x000fe40003f2e870 */
[----:B-1----:R-:W-:Y:S01]  /*08a0*/  UISETP.NE.AND UP2, UPT, UR4, URZ, UPT ;  /* 0x000000ff0400728c */ /* 0x002fe2000bf45270 */
        /* <DEDUP_REMOVED lines=36> */
[----:B0-234-:R-:W-:-:S07]  /*0af0*/  IMAD R100, R8, -0x326172a9, RZ ;  /* 0xcd9e8d5708647824 */ /* 0x01dfce00078e02ff */
.L_x_20043:
        /* <DEDUP_REMOVED lines=19> */
[----:B-----5:R-:W5:Y:S01]  /*0c30*/  LDG.E.128 R8, desc[UR10][R8.64] ;  /* 0x0000000a08087981 */ /* 0x020f62000c1e1d00 */
        /* <DEDUP_REMOVED lines=16> */
.L_x_20727:
[----:B------:R-:W-:Y:S05]  /*0d40*/  BRX R12 -0xd50                                         (*"BRANCH_TARGETS .L_x_20728,.L_x_20729,.L_x_20730"*) ;  /* 0xfffffff00cac7949 */ /* 0x000fea000383ffff */
.L_x_20730:
[----:B------:R-:W-:Y:S01]  /*0d50*/  VIADD R13, R101, 0x1 ;  /* 0x00000001650d7836 */ /* 0x000fe20000000000 */
[----:B------:R-:W-:Y:S01]  /*0d60*/  MOV R12, R7 ;  /* 0x00000007000c7202 */ /* 0x000fe20000000f00 */
[----:B------:R-:W-:Y:S01]  /*0d70*/  IMAD.MOV.U32 R14, RZ, RZ, R5 ;  /* 0x000000ffff0e7224 */ /* 0x000fe200078e0005 */
[----:B------:R-:W-:Y:S06]  /*0d80*/  BRA `(.L_x_19889) ;  /* 0x0000000000e87947 */ /* 0x000fec0003800000 */
.L_x_20728:
[----:B------:R-:W-:Y:S02]  /*0d90*/  HFMA2 R13, -RZ, RZ, 0, 1.78813934326171875e-07 ;  /* 0x00000003ff0d7431 */ /* 0x000fe400000001ff */
[----:B------:R-:W-:Y:S02]  /*0da0*/  IMAD.MOV.U32 R12, RZ, RZ, R7 ;  /* 0x000000ffff0c7224 */ /* 0x000fe400078e0007 */
[----:B------:R-:W-:Y:S01]  /*0db0*/  IMAD.MOV.U32 R14, RZ, RZ, R4 ;  /* 0x000000ffff0e7224 */ /* 0x000fe200078e0004 */
[----:B------:R-:W-:Y:S06]  /*0dc0*/  BRA `(.L_x_19889) ;  /* 0x0000000000d87947 */ /* 0x000fec0003800000 */
.L_x_20729:
        /* <DEDUP_REMOVED lines=12> */
.L_x_19890:
        /* <DEDUP_REMOVED lines=42> */
.L_x_19889:
[----:B------:R-:W-:Y:S01]  /*1130*/  I2FP.F32.U32 R7, R14 ;  /* 0x0000000e00077245 */ /* 0x000fe20000201000 */
[----:B-----5:R-:W-:Y:S01]  /*1140*/  FMUL.FTZ R8, R8, UR6 ;  /* 0x0000000608087c20 */ /* 0x020fe20008410000 */
[----:B------:R-:W-:Y:S01]  /*1150*/  ISETP.NE.AND P3, PT, R13, 0x1, PT ;  /* 0x000000010d00780c */ /* 0x000fe20003f65270 */
[----:B------:R-:W-:Y:S01]  /*1160*/  UMOV UR5, UR9 ;  /* 0x0000000900057c82 */ /* 0x000fe20008000000 */
[----:B------:R-:W-:Y:S01]  /*1170*/  UMOV UR4, UR8 ;  /* 0x0000000800047c82 */ /* 0x000fe20008000000 */
[----:B------:R-:W-:Y:S01]  /*1180*/  FFMA.FTZ R7, R7, R120, 1.1641532182693481445e-10 ;  /* 0x2f00000007077423 */ /* 0x000fe20000010078 */
[----:B------:R-:W-:Y:S01]  /*1190*/  FMUL.FTZ R8, R8, UR5 ;  /* 0x0000000508087c20 */ /* 0x000fe20008410000 */
[----:B------:R-:W-:-:S03]  /*11a0*/  MOV R14, 0x2 ;  /* 0x00000002000e7802 */ /* 0x000fc60000000f00 */
        /* <DEDUP_REMOVED lines=14> */
.L_x_19892:
        /* <DEDUP_REMOVED lines=12> */
.L_x_19893:
        /* <DEDUP_REMOVED lines=42> */
.L_x_19891:
[----:B------:R-:W-:Y:S01]  /*15f0*/  I2FP.F32.U32 R7, R8 ;  /* 0x0000000800077245 */ /* 0x000fe20000201000 */
[----:B------:R-:W-:Y:S01]  /*1600*/  FMUL.FTZ R9, R9, UR6 ;  /* 0x0000000609097c20 */ /* 0x000fe20008410000 */
[----:B------:R-:W-:-:S03]  /*1610*/  ISETP.NE.AND P4, PT, R14, 0x1, PT ;  /* 0x000000010e00780c */ /* 0x000fc60003f85270 */
[----:B------:R-:W-:Y:S01]  /*1620*/  FFMA.FTZ R7, R7, R120, 1.1641532182693481445e-10 ;  /* 0x2f00000007077423 */ /* 0x000fe20000010078 */
[----:B------:R-:W-:-:S04]  /*1630*/  FMUL.FTZ R9, R9, UR5 ;  /* 0x0000000509097c20 */ /* 0x000fc80008410000 */
[----:B------:R-:W-:Y:S01]  /*1640*/  FSETP.GTU.FTZ.AND P3, PT, R7, UR4, PT ;  /* 0x0000000407007c0b */ /* 0x000fe2000bf7c000 */
[----:B------:R-:W-:-:S03]  /*1650*/  IMAD.MOV.U32 R7, RZ, RZ, R100 ;  /* 0x000000ffff077224 */ /* 0x000fc600078e0064 */
        /* <DEDUP_REMOVED lines=13> */
.L_x_19895:
        /* <DEDUP_REMOVED lines=12> */
.L_x_19896:
        /* <DEDUP_REMOVED lines=42> */
.L_x_19894:
        /* <DEDUP_REMOVED lines=20> */
.L_x_19898:
        /* <DEDUP_REMOVED lines=12> */
.L_x_19899:
        /* <DEDUP_REMOVED lines=42> */
.L_x_19897:
[----:B------:R-:W-:Y:S01]  /*1f30*/  I2FP.F32.U32 R7, R8 ;  /* 0x0000000800077245 */ /* 0x000fe20000201000 */
[----:B------:R-:W-:-:S04]  /*1f40*/  FMUL.FTZ R11, R11, UR6 ;  /* 0x000000060b0b7c20 */ /* 0x000fc80008410000 */
[----:B------:R-:W-:Y:S01]  /*1f50*/  FFMA.FTZ R7, R7, R120, 1.1641532182693481445e-10 ;  /* 0x2f00000007077423 */ /* 0x000fe20000010078 */
[----:B------:R-:W-:-:S04]  /*1f60*/  FMUL.FTZ R11, R11, UR5 ;  /* 0x000000050b0b7c20 */ /* 0x000fc80008410000 */
[----:B------:R-:W-:-:S04]  /*1f70*/  FSETP.GTU.FTZ.AND P5, PT, R7, UR4, PT ;  /* 0x0000000407007c0b */ /* 0x000fc8000bfbc000 */
[----:B------:R-:W-:Y:S02]  /*1f80*/  FSEL R8, R11, RZ, !P5 ;  /* 0x000000ff0b087208 */ /* 0x000fe40006800000 */
[----:B------:R-:W-:-:S03]  /*1f90*/  PLOP3.LUT P4, PT, P5, PT, PT, 0x8, 0x80 ;  /* 0x000000000080781c */ /* 0x000fc60002f8e170 */
[----:B------:R-:W-:Y:S01]  /*1fa0*/  FFMA.FTZ R27, R8, R55, R31 ;  /* 0x00000037081b7223 */ /* 0x000fe2000001001f */
[----:B------:R-:W-:Y:S09]  /*1fb0*/  BRA `(.L_x_19900) ;  /* 0x0000001000b47947 */ /* 0x000ff20003800000 */
.L_x_19888:
        /* <DEDUP_REMOVED lines=15> */
.L_x_19902:
        /* <DEDUP_REMOVED lines=12> */
.L_x_19903:
        /* <DEDUP_REMOVED lines=42> */
.L_x_19901:
[----:B------:R-:W-:Y:S01]  /*2410*/  I2FP.F32.U32 R7, R13 ;  /* 0x0000000d00077245 */ /* 0x000fe20000201000 */
[----:B-----5:R-:W-:Y:S01]  /*2420*/  FMUL.FTZ R8, R8, UR6 ;  /* 0x0000000608087c20 */ /* 0x020fe20008410000 */
[----:B------:R-:W-:Y:S01]  /*2430*/  ISETP.NE.AND P3, PT, R14, 0x1, PT ;  /* 0x000000010e00780c */ /* 0x000fe20003f65270 */
[----:B------:R-:W-:Y:S01]  /*2440*/  UMOV UR4, UR8 ;  /* 0x0000000800047c82 */ /* 0x000fe20008000000 */
[----:B------:R-:W-:Y:S01]  /*2450*/  UMOV UR5, UR9 ;  /* 0x0000000900057c82 */ /* 0x000fe20008000000 */
[----:B------:R-:W-:Y:S01]  /*2460*/  FFMA.FTZ R7, R7, R120, 1.1641532182693481445e-10 ;  /* 0x2f00000007077423 */ /* 0x000fe20000010078 */
[----:B------:R-:W-:-:S04]  /*2470*/  IMAD.MOV.U32 R15, RZ, RZ, 0x2 ;  /* 0x00000002ff0f7424 */ /* 0x000fc800078e00ff */
        /* <DEDUP_REMOVED lines=14> */
.L_x_19905:
        /* <DEDUP_REMOVED lines=12> */
.L_x_19906:
        /* <DEDUP_REMOVED lines=42> */
.L_x_19904:
[----:B------:R-:W-:Y:S01]  /*28c0*/  ISETP.NE.AND P4, PT, R15, 0x1, PT ;  /* 0x000000010f00780c */ /* 0x000fe20003f85270 */
[----:B------:R-:W-:Y:S01]  /*28d0*/  FMUL.FTZ R9, R9, UR6 ;  /* 0x0000000609097c20 */ /* 0x000fe20008410000 */
[----:B------:R-:W-:-:S03]  /*28e0*/  I2FP.F32.U32 R13, R8 ;  /* 0x00000008000d7245 */ /* 0x000fc60000201000 */
[----:B------:R-:W-:Y:S01]  /*28f0*/  FMUL.FTZ R8, R9, UR5 ;  /* 0x0000000509087c20 */ /* 0x000fe20008410000 */
[----:B------:R-:W-:Y:S01]  /*2900*/  MOV R9, R100 ;  /* 0x0000006400097202 */ /* 0x000fe20000000f00 */
[----:B------:R-:W-:-:S05]  /*2910*/  FFMA.FTZ R13, R13, R120, 1.1641532182693481445e-10 ;  /* 0x2f0000000d0d7423 */ /* 0x000fca0000010078 */
        /* <DEDUP_REMOVED lines=13> */
.L_x_19908:
        /* <DEDUP_REMOVED lines=12> */
.L_x_19909:
        /* <DEDUP_REMOVED lines=42> */
.L_x_19907:
[----:B------:R-:W-:Y:S01]  /*2d50*/  I2FP.F32.U32 R9, R9 ;  /* 0x0000000900097245 */ /* 0x000fe20000201000 */
[----:B------:R-:W-:Y:S01]  /*2d60*/  FMUL.FTZ R10, R10, UR6 ;  /* 0x000000060a0a7c20 */ /* 0x000fe20008410000 */
[----:B------:R-:W-:Y:S01]  /*2d70*/  ISETP.NE.AND P5, PT, R13, 0x1, PT ;  /* 0x000000010d00780c */ /* 0x000fe20003fa5270 */
[----:B------:R-:W-:Y:S02]  /*2d80*/  HFMA2 R20, -RZ, RZ, 0, 1.1920928955078125e-07 ;  /* 0x00000002ff147431 */ /* 0x000fe400000001ff */
[----:B------:R-:W-:-:S05]  /*2d90*/  FFMA.FTZ R9, R9, R120, 1.1641532182693481445e-10 ;  /* 0x2f00000009097423 */ /* 0x000fca0000010078 */
        /* <DEDUP_REMOVED lines=14> */
.L_x_19911:
        /* <DEDUP_REMOVED lines=12> */
.L_x_19912:
        /* <DEDUP_REMOVED lines=42> */
.L_x_19910:
[----:B------:R-:W-:Y:S01]  /*31e0*/  I2FP.F32.U32 R13, R10 ;  /* 0x0000000a000d7245 */ /* 0x000fe20000201000 */
[----:B------:R-:W-:Y:S01]  /*31f0*/  FMUL.FTZ R11, R11, UR6 ;  /* 0x000000060b0b7c20 */ /* 0x000fe20008410000 */
[----:B------:R-:W-:Y:S01]  /*3200*/  FMUL.FTZ R24, R7, R52 ;  /* 0x0000003407187220 */ /* 0x000fe20000410000 */
[----:B------:R-:W-:Y:S01]  /*3210*/  FMUL.FTZ R25, R8, R53 ;  /* 0x0000003508197220 */ /* 0x000fe20000410000 */
[----:B------:R-:W-:Y:S01]  /*3220*/  FMUL.FTZ R26, R9, R54 ;  /* 0x00000036091a7220 */ /* 0x000fe20000410000 */
[----:B------:R-:W-:Y:S01]  /*3230*/  FFMA.FTZ R13, R13, R120, 1.1641532182693481445e-10 ;  /* 0x2f0000000d0d7423 */ /* 0x000fe20000010078 */
[----:B------:R-:W-:-:S04]  /*3240*/  FMUL.FTZ R10, R11, UR5 ;  /* 0x000000050b0a7c20 */ /* 0x000fc80008410000 */
[----:B------:R-:W-:-:S04]  /*3250*/  FSETP.GTU.FTZ.AND P5, PT, R13, UR4, PT ;  /* 0x000000040d007c0b */ /* 0x000fc8000bfbc000 */
[----:B------:R-:W-:Y:S02]  /*3260*/  FSEL R10, R10, RZ, !P5 ;  /* 0x000000ff0a0a7208 */ /* 0x000fe40006800000 */
[----:B------:R-:W-:-:S03]  /*3270*/  PLOP3.LUT P4, PT, P5, PT, PT, 0x8, 0x80 ;  /* 0x000000000080781c */ /* 0x000fc60002f8e170 */
[----:B------:R-:W-:-:S10]  /*3280*/  FMUL.FTZ R27, R10, R55 ;  /* 0x000000370a1b7220 */ /* 0x000fd40000410000 */
.L_x_19900:
[----:B------:R-:W0:Y:S01]  /*3290*/  LDC.64 R124, c[0x0][0x3a8] ;  /* 0x0000ea00ff7c7b82 */ /* 0x000e220000000a00 */
[----:B------:R-:W-:Y:S01]  /*32a0*/  SEL R7, RZ, 0x1000000, !P4 ;  /* 0x01000000ff077807 */ /* 0x000fe20006000000 */
[----:B------:R-:W-:Y:S01]  /*32b0*/  VIADD R113, R108, 0x80 ;  /* 0x000000806c717836 */ /* 0x000fe20000000000 */
[----:B------:R-:W-:Y:S02]  /*32c0*/  SEL R10, RZ, 0x10000, !P3 ;  /* 0x00010000ff0a7807 */ /* 0x000fe40005800000 */
[----:B------:R-:W-:-:S03]  /*32d0*/  SEL R11, RZ, 0x100, !P2 ;  /* 0x00000100ff0b7807 */ /* 0x000fc60005000000 */
[----:B------:R-:W1:Y:S01]  /*32e0*/  @P0 LDC.64 R8, c[0x0][0x3a0] ;  /* 0x0000e800ff080b82 */ /* 0x000e620000000a00 */
[----:B------:R-:W-:Y:S02]  /*32f0*/  IADD3 R7, PT, PT, R11, R7, R10 ;  /* 0x000000070b077210 */ /* 0x000fe40007ffe00a */
[----:B------:R-:W-:-:S05]  /*3300*/  SEL R10, RZ, 0x1, !P1 ;  /* 0x00000001ff0a7807 */ /* 0x000fca0004800000 */
[----:B------:R-:W2:Y:S01]  /*3310*/  LDC.64 R98, c[0x0][0x3b0] ;  /* 0x0000ec00ff627b82 */ /* 0x000ea20000000a00 */
[----:B------:R-:W-:Y:S02]  /*3320*/  IMAD.IADD R7, R7, 0x1, R10 ;  /* 0x0000000107077824 */ /* 0x000fe400078e020a */
[----:B0-----:R-:W-:-:S05]  /*3330*/  IMAD.WIDE.U32 R14, R108, 0x10, R124 ;  /* 0x000000106c0e7825 */ /* 0x001fca00078e007c */
[----:B------:R0:W-:Y:S01]  /*3340*/  STG.E.128 desc[UR10][R14.64], R24 ;  /* 0x000000180e007986 */ /* 0x0001e2000c101d0a */
[----:B-1----:R-:W-:-:S04]  /*3350*/  @P0 IMAD.WIDE.U32 R18, R113, 0x10, R8 ;  /* 0x0000001071120825 */ /* 0x002fc800078e0008 */
[----:B------:R-:W-:-:S04]  /*3360*/  IMAD.WIDE.U32 R8, R113, 0x10, R110 ;  /* 0x0000001071087825 */ /* 0x000fc800078e006e */
[----:B--2---:R-:W-:-:S05]  /*3370*/  IMAD.WIDE.U32 R16, R108, 0x4, R98 ;  /* 0x000000046c107825 */ /* 0x004fca00078e0062 */
[----:B------:R0:W-:Y:S04]  /*3380*/  STG.E desc[UR10][R16.64], R7 ;  /* 0x0000000710007986 */ /* 0x0001e8000c10190a */
[----:B------:R0:W5:Y:S04]  /*3390*/  @P0 LDG.E.128 R28, desc[UR10][R18.64] ;  /* 0x0000000a121c0981 */ /* 0x000168000c1e1d00 */
[----:B------:R-:W5:Y:S01]  /*33a0*/  LDG.E.128 R8, desc[UR10][R8.64] ;  /* 0x0000000a08087981 */ /* 0x000f62000c1e1d00 */
[----:B------:R-:W-:Y:S05]  /*33b0*/  @!P0 BRA `(.L_x_19913) ;  /* 0x0000001000ac8947 */ /* 0x000fea0003800000 */
        /* <DEDUP_REMOVED lines=15> */
.L_x_19915:
        /* <DEDUP_REMOVED lines=12> */
.L_x_19916:
        /* <DEDUP_REMOVED lines=41> */
.L_x_19914:
[----:B------:R-:W-:Y:S01]  /*3800*/  I2FP.F32.U32 R7, R7 ;  /* 0x0000000700077245 */ /* 0x000fe20000201000 */
[----:B-----5:R-:W-:Y:S01]  /*3810*/  FMUL.FTZ R8, R8, UR6 ;  /* 0x0000000608087c20 */ /* 0x020fe20008410000 */
[----:B------:R-:W-:Y:S01]  /*3820*/  ISETP.NE.AND P3, PT, R13, 0x1, PT ;  /* 0x000000010d00780c */ /* 0x000fe20003f65270 */
        /* <DEDUP_REMOVED lines=17> */
.L_x_19918:
        /* <DEDUP_REMOVED lines=12> */
.L_x_19919:
        /* <DEDUP_REMOVED lines=42> */
.L_x_19917:
[----:B------:R-:W-:Y:S01]  /*3ca0*/  I2FP.F32.U32 R7, R8 ;  /* 0x0000000800077245 */ /* 0x000fe20000201000 */
[----:B------:R-:W-:Y:S01]  /*3cb0*/  FMUL.FTZ R9, R9, UR6 ;  /* 0x0000000609097c20 */ /* 0x000fe20008410000 */
[----:B------:R-:W-:Y:S01]  /*3cc0*/  ISETP.NE.AND P4, PT, R12, 0x1, PT ;  /* 0x000000010c00780c */ /* 0x000fe20003f85270 */
[----:B------:R-:W-:Y:S02]  /*3cd0*/  IMAD.MOV.U32 R13, RZ, RZ, 0x2 ;  /* 0x00000002ff0d7424 */ /* 0x000fe400078e00ff */
[----:B------:R-:W-:Y:S01]  /*3ce0*/  FFMA.FTZ R7, R7, R120, 1.1641532182693481445e-10 ;  /* 0x2f00000007077423 */ /* 0x000fe20000010078 */
[----:B------:R-:W-:-:S04]  /*3cf0*/  FMUL.FTZ R9, R9, UR5 ;  /* 0x0000000509097c20 */ /* 0x000fc80008410000 */
        /* <DEDUP_REMOVED lines=14> */
.L_x_19921:
        /* <DEDUP_REMOVED lines=12> */
.L_x_19922:
        /* <DEDUP_REMOVED lines=42> */
.L_x_19920:
        /* <DEDUP_REMOVED lines=20> */
.L_x_19924:
        /* <DEDUP_REMOVED lines=12> */
.L_x_19925:
        /* <DEDUP_REMOVED lines=42> */
.L_x_19923:
        /* <DEDUP_REMOVED lines=9> */
.L_x_19913:
[----:B------:R-:W-:Y:S01]  /*4670*/  ISETP.NE.AND P1, PT, R20, 0x1, PT ;  /* 0x000000011400780c */ /* 0x000fe20003f25270 */
[----:B------:R-:W-:Y:S02]  /*4680*/  HFMA2 R13, -RZ, RZ, 0, 1.1920928955078125e-07 ;  /* 0x00000002ff0d7431 */ /* 0x000fe400000001ff */
[----:B0-----:R-:W-:Y:S02]  /*4690*/  IMAD.MOV.U32 R7, RZ, RZ, R100 ;  /* 0x000000ffff077224 */ /* 0x001fe400078e0064 */
        /* <DEDUP_REMOVED lines=12> */
.L_x_19928:
        /* <DEDUP_REMOVED lines=12> */
.L_x_19929:
        /* <DEDUP_REMOVED lines=41> */
.L_x_19927:
[----:B------:R-:W-:Y:S01]  /*4ab0*/  ISETP.NE.AND P3, PT, R13, 0x1, PT ;  /* 0x000000010d00780c */ /* 0x000fe20003f65270 */
[----:B-----5:R-:W-:Y:S01]  /*4ac0*/  FMUL.FTZ R8, R8, UR6 ;  /* 0x0000000608087c20 */ /* 0x020fe20008410000 */
[----:B------:R-:W-:Y:S02]  /*4ad0*/  I2FP.F32.U32 R7, R7 ;  /* 0x0000000700077245 */ /* 0x000fe40000201000 */
[----:B------:R-:W-:Y:S01]  /*4ae0*/  MOV R12, 0x2 ;  /* 0x00000002000c7802 */ /* 0x000fe20000000f00 */
[----:B------:R-:W-:Y:S02]  /*4af0*/  FMUL.FTZ R8, R8, UR5 ;  /* 0x0000000508087c20 */ /* 0x000fe40008410000 */
[----:B------:R-:W-:-:S05]  /*4b00*/  FFMA.FTZ R7, R7, R120, 1.1641532182693481445e-10 ;  /* 0x2f00000007077423 */ /* 0x000fca0000010078 */
        /* <DEDUP_REMOVED lines=13> */
.L_x_19931:
        /* <DEDUP_REMOVED lines=12> */
.L_x_19932:
        /* <DEDUP_REMOVED lines=42> */
.L_x_19930:
[----:B------:R-:W-:Y:S01]  /*4f40*/  ISETP.NE.AND P4, PT, R12, 0x1, PT ;  /* 0x000000010c00780c */ /* 0x000fe20003f85270 */
[----:B------:R-:W-:Y:S01]  /*4f50*/  FMUL.FTZ R9, R9, UR6 ;  /* 0x0000000609097c20 */ /* 0x000fe20008410000 */
[----:B------:R-:W-:Y:S01]  /*4f60*/  I2FP.F32.U32 R7, R7 ;  /* 0x0000000700077245 */ /* 0x000fe20000201000 */
[----:B------:R-:W-:Y:S02]  /*4f70*/  IMAD.MOV.U32 R8, RZ, RZ, 0x2 ;  /* 0x00000002ff087424 */ /* 0x000fe400078e00ff */
        /* <DEDUP_REMOVED lines=15> */
.L_x_19934:
        /* <DEDUP_REMOVED lines=12> */
.L_x_19935:
        /* <DEDUP_REMOVED lines=42> */
.L_x_19933:
[----:B------:R-:W-:Y:S01]  /*53d0*/  I2FP.F32.U32 R7, R7 ;  /* 0x0000000700077245 */ /* 0x000fe20000201000 */
[----:B------:R-:W-:Y:S01]  /*53e0*/  FMUL.FTZ R10, R10, UR6 ;  /* 0x000000060a0a7c20 */ /* 0x000fe20008410000 */
[----:B------:R-:W-:Y:S01]  /*53f0*/  ISETP.NE.AND P5, PT, R8, 0x1, PT ;  /* 0x000000010800780c */ /* 0x000fe20003fa5270 */
[----:B------:R-:W-:Y:S01]  /*5400*/  IMAD.MOV.U32 R19, RZ, RZ, 0x2 ;  /* 0x00000002ff137424 */ /* 0x000fe200078e00ff */
[----:B------:R-:W-:Y:S01]  /*5410*/  MOV R9, R100 ;  /* 0x0000006400097202 */ /* 0x000fe20000000f00 */
[----:B------:R-:W-:-:S05]  /*5420*/  FFMA.FTZ R7, R7, R120, 1.1641532182693481445e-10 ;  /* 0x2f00000007077423 */ /* 0x000fca0000010078 */
        /* <DEDUP_REMOVED lines=13> */
.L_x_19937:
        /* <DEDUP_REMOVED lines=12> */
.L_x_19938:
        /* <DEDUP_REMOVED lines=42> */
.L_x_19936:
        /* <DEDUP_REMOVED lines=11> */
.L_x_19926:
[----:B------:R-:W0:Y:S01]  /*5910*/  @P0 LDC.64 R16, c[0x0][0x3a0] ;  /* 0x0000e800ff100b82 */ /* 0x000e220000000a00 */
        /* <DEDUP_REMOVED lines=13> */
[----:B0-----:R-:W-:-:S05]  /*59f0*/  @P0 IMAD.WIDE.U32 R16, R112, 0x10, R16 ;  /* 0x0000001070100825 */ /* 0x001fca00078e0010 */
        /* <DEDUP_REMOVED lines=17> */
.L_x_19941:
        /* <DEDUP_REMOVED lines=12> */
.L_x_19942:
        /* <DEDUP_REMOVED lines=41> */
.L_x_19940:
        /* <DEDUP_REMOVED lines=20> */
.L_x_19944:
        /* <DEDUP_REMOVED lines=12> */
.L_x_19945:
        /* <DEDUP_REMOVED lines=42> */
.L_x_19943:
[----:B------:R-:W-:Y:S01]  /*6300*/  I2FP.F32.U32 R7, R8 ;  /* 0x0000000800077245 */ /* 0x000fe20000201000 */
[----:B------:R-:W-:Y:S01]  /*6310*/  FMUL.FTZ R9, R9, UR6 ;  /* 0x0000000609097c20 */ /* 0x000fe20008410000 */
[----:B------:R-:W-:Y:S01]  /*6320*/  ISETP.NE.AND P4, PT, R13, 0x1, PT ;  /* 0x000000010d00780c */ /* 0x000fe20003f85270 */
[----:B------:R-:W-:Y:S02]  /*6330*/  HFMA2 R15, -RZ, RZ, 0, 1.1920928955078125e-07 ;  /* 0x00000002ff0f7431 */ /* 0x000fe400000001ff */
        /* <DEDUP_REMOVED lines=16> */
.L_x_19947:
        /* <DEDUP_REMOVED lines=12> */
.L_x_19948:
        /* <DEDUP_REMOVED lines=42> */
.L_x_19946:
        /* <DEDUP_REMOVED lines=20> */
.L_x_19950:
        /* <DEDUP_REMOVED lines=12> */
.L_x_19951:
        /* <DEDUP_REMOVED lines=42> */
.L_x_19949:
        /* <DEDUP_REMOVED lines=9> */
.L_x_19939:
        /* <DEDUP_REMOVED lines=15> */
.L_x_19954:
        /* <DEDUP_REMOVED lines=12> */
.L_x_19955:
        /* <DEDUP_REMOVED lines=41> */
.L_x_19953:
[----:B------:R-:W-:Y:S01]  /*7110*/  ISETP.NE.AND P3, PT, R12, 0x1, PT ;  /* 0x000000010c00780c */ /* 0x000fe20003f65270 */
[----:B-----5:R-:W-:Y:S01]  /*7120*/  FMUL.FTZ R8, R8, UR6 ;  /* 0x0000000608087c20 */ /* 0x020fe20008410000 */
[----:B------:R-:W-:Y:S01]  /*7130*/  I2FP.F32.U32 R7, R7 ;  /* 0x0000000700077245 */ /* 0x000fe20000201000 */
[----:B------:R-:W-:Y:S02]  /*7140*/  IMAD.MOV.U32 R13, RZ, RZ, 0x2 ;  /* 0x00000002ff0d7424 */ /* 0x000fe400078e00ff */
[----:B------:R-:W-:Y:S02]  /*7150*/  FMUL.FTZ R8, R8, UR5 ;  /* 0x0000000508087c20 */ /* 0x000fe40008410000 */
[----:B------:R-:W-:-:S05]  /*7160*/  FFMA.FTZ R7, R7, R120, 1.1641532182693481445e-10 ;  /* 0x2f00000007077423 */ /* 0x000fca0000010078 */
[----:B------:R-:W-:Y:S02]  /*7170*/  FSETP.GTU.FTZ.AND P2, PT, R7, UR4, PT ;  /* 0x0000000407007c0b */ /* 0x000fe4000bf5c000 */
        /* <DEDUP_REMOVED lines=12> */
.L_x_19957:
        /* <DEDUP_REMOVED lines=12> */
.L_x_19958:
        /* <DEDUP_REMOVED lines=42> */
.L_x_19956:
[----:B------:R-:W-:Y:S01]  /*75a0*/  ISETP.NE.AND P4, PT, R13, 0x1, PT ;  /* 0x000000010d00780c */ /* 0x000fe20003f85270 */
[----:B------:R-:W-:Y:S01]  /*75b0*/  FMUL.FTZ R9, R9, UR6 ;  /* 0x0000000609097c20 */ /* 0x000fe20008410000 */
        /* <DEDUP_REMOVED lines=17> */
.L_x_19960:
        /* <DEDUP_REMOVED lines=12> */
.L_x_19961:
        /* <DEDUP_REMOVED lines=42> */
.L_x_19959:
        /* <DEDUP_REMOVED lines=19> */
.L_x_19963:
        /* <DEDUP_REMOVED lines=12> */
.L_x_19964:
        /* <DEDUP_REMOVED lines=42> */
.L_x_19962:
        /* <DEDUP_REMOVED lines=11> */
.L_x_19952:
[----:B------:R-:W0:Y:S01]  /*7f70*/  @P0 LDC.64 R8, c[0x0][0x3a0] ;  /* 0x0000e800ff080b82 */ /* 0x000e220000000a00 */
[----:B------:R-:W-:Y:S02]  /*7f80*/  SEL R7, RZ, 0x1000000, !P4 ;  /* 0x01000000ff077807 */ /* 0x000fe40006000000 */
[----:B------:R-:W-:Y:S02]  /*7f90*/  SEL R10, RZ, 0x10000, !P3 ;  /* 0x00010000ff0a7807 */ /* 0x000fe40005800000 */
[----:B------:R-:W-:Y:S02]  /*7fa0*/  SEL R11, RZ, 0x100, !P2 ;  /* 0x00000100ff0b7807 */ /* 0x000fe40005000000 */
[----:B------:R-:W-:Y:S02]  /*7fb0*/  SEL R96, RZ, 0x1, !P1 ;  /* 0x00000001ff607807 */ /* 0x000fe40004800000 */
[----:B------:R-:W-:Y:S01]  /*7fc0*/  IADD3 R7, PT, PT, R11, R7, R10 ;  /* 0x000000070b077210 */ /* 0x000fe20007ffe00a */
[----:B------:R-:W-:Y:S01]  /*7fd0*/  IMAD.WIDE.U32 R10, R112, 0x10, R124 ;  /* 0x00000010700a7825 */ /* 0x000fe200078e007c */
[----:B------:R-:W-:-:S03]  /*7fe0*/  IADD3 R102, PT, PT, R108, 0x180, RZ ;  /* 0x000001806c667810 */ /* 0x000fc60007ffe0ff */
[----:B------:R-:W-:Y:S01]  /*7ff0*/  IMAD.IADD R7, R7, 0x1, R96 ;  /* 0x0000000107077824 */ /* 0x000fe200078e0260 */
[----:B------:R1:W-:Y:S01]  /*8000*/  STG.E.128 desc[UR10][R10.64], R16 ;  /* 0x000000100a007986 */ /* 0x0003e2000c101d0a */
[----:B0-----:R-:W-:-:S04]  /*8010*/  @P0 IMAD.WIDE.U32 R8, R102, 0x10, R8 ;  /* 0x0000001066080825 */ /* 0x001fc800078e0008 */
[----:B-1----:R-:W-:-:S05]  /*8020*/  IMAD.WIDE.U32 R10, R112, 0x4, R98 ;  /* 0x00000004700a7825 */ /* 0x002fca00078e0062 */
[----:B------:R0:W-:Y:S04]  /*8030*/  STG.E desc[UR10][R10.64], R7 ;  /* 0x000000070a007986 */ /* 0x0001e8000c10190a */
[----:B------:R1:W5:Y:S01]  /*8040*/  @P0 LDG.E.128 R28, desc[UR10][R8.64] ;  /* 0x0000000a081c0981 */ /* 0x000362000c1e1d00 */
[----:B0-----:R-:W-:-:S06]  /*8050*/  IMAD.WIDE.U32 R10, R102, 0x10, R110 ;  /* 0x00000010660a7825 */ /* 0x001fcc00078e006e */
        /* <DEDUP_REMOVED lines=17> */
.L_x_19967:
        /* <DEDUP_REMOVED lines=12> */
.L_x_19968:
        /* <DEDUP_REMOVED lines=38> */
[----:B------:R-:W-:-:S04]  /*8490*/  IMAD.WIDE.U32 R12, R13, -0x2daee0ad, RZ ;  /* 0xd2511f530d0c7825 */ /* 0x000fc800078e00ff */
[----:B------:R-:W-:Y:S01]  /*84a0*/  IMAD.MOV.U32 R7, RZ, RZ, R12 ;  /* 0x000000ffff077224 */ /* 0x000fe200078e000c */
[----:B------:R-:W-:Y:S02]  /*84b0*/  LOP3.LUT R4, R4, UR38, R13, 0x96, !PT ;  /* 0x0000002604047c12 */ /* 0x000fe4000f8e960d */
[----:B------:R-:W-:-:S07]  /*84c0*/  MOV R13, R14 ;  /* 0x0000000e000d7202 */ /* 0x000fce0000000f00 */
.L_x_19966:
        /* <DEDUP_REMOVED lines=20> */
.L_x_19970:
        /* <DEDUP_REMOVED lines=12> */
.L_x_19971:
        /* <DEDUP_REMOVED lines=38> */
[----:B------:R-:W-:-:S03]  /*8930*/  IMAD.WIDE.U32 R14, R15, -0x2daee0ad, RZ ;  /* 0xd2511f530f0e7825 */ /* 0x000fc600078e00ff */
[----:B------:R-:W-:Y:S01]  /*8940*/  MOV R7, R14 ;  /* 0x0000000e00077202 */ /* 0x000fe20000000f00 */
[----:B------:R-:W-:Y:S01]  /*8950*/  IMAD.MOV.U32 R14, RZ, RZ, RZ ;  /* 0x000000ffff0e7224 */ /* 0x000fe200078e00ff */
[----:B------:R-:W-:-:S07]  /*8960*/  LOP3.LUT R4, R4, UR38, R15, 0x96, !PT ;  /* 0x0000002604047c12 */ /* 0x000fce000f8e960f */
.L_x_19969:
[----:B------:R-:W-:Y:S01]  /*8970*/  I2FP.F32.U32 R13, R8 ;  /* 0x00000008000d7245 */ /* 0x000fe20000201000 */
[----:B------:R-:W-:Y:S01]  /*8980*/  FMUL.FTZ R9, R9, UR6 ;  /* 0x0000000609097c20 */ /* 0x000fe20008410000 */
[----:B------:R-:W-:-:S03]  /*8990*/  ISETP.NE.AND P3, PT, R14, 0x1, PT ;  /* 0x000000010e00780c */ /* 0x000fc60003f65270 */
[----:B------:R-:W-:Y:S01]  /*89a0*/  FFMA.FTZ R13, R13, R120, 1.1641532182693481445e-10 ;  /* 0x2f0000000d0d7423 */ /* 0x000fe20000010078 */
[----:B------:R-:W-:-:S04]  /*89b0*/  FMUL.FTZ R9, R9, UR5 ;  /* 0x0000000509097c20 */ /* 0x000fc80008410000 */
        /* <DEDUP_REMOVED lines=15> */
.L_x_19973:
        /* <DEDUP_REMOVED lines=12> */
.L_x_19974:
        /* <DEDUP_REMOVED lines=37> */
[----:B------:R-:W-:-:S05]  /*8dc0*/  IMAD.WIDE.U32 R8, R9, -0x2daee0ad, RZ ;  /* 0xd2511f5309087825 */ /* 0x000fca00078e00ff */
[----:B------:R-:W-:Y:S01]  /*8dd0*/  LOP3.LUT R4, R4, UR38, R9, 0x96, !PT ;  /* 0x0000002604047c12 */ /* 0x000fe2000f8e9609 */
[----:B------:R-:W-:Y:S01]  /*8de0*/  IMAD.MOV.U32 R9, RZ, RZ, R7 ;  /* 0x000000ffff097224 */ /* 0x000fe200078e0007 */
[----:B------:R-:W-:Y:S01]  /*8df0*/  MOV R7, R8 ;  /* 0x0000000800077202 */ /* 0x000fe20000000f00 */
[----:B------:R-:W-:-:S07]  /*8e00*/  IMAD.MOV.U32 R8, RZ, RZ, RZ ;  /* 0x000000ffff087224 */ /* 0x000fce00078e00ff */
.L_x_19972:
        /* <DEDUP_REMOVED lines=20> */
.L_x_19976:
        /* <DEDUP_REMOVED lines=12> */
.L_x_19977:
        /* <DEDUP_REMOVED lines=40> */
[----:B------:R-:W-:Y:S01]  /*9290*/  IMAD.MOV.U32 R9, RZ, RZ, R7 ;  /* 0x000000ffff097224 */ /* 0x000fe200078e0007 */
[----:B------:R-:W-:-:S07]  /*92a0*/  MOV R7, R8 ;  /* 0x0000000800077202 */ /* 0x000fce0000000f00 */
.L_x_19975:
        /* <DEDUP_REMOVED lines=9> */
.L_x_19965:
        /* <DEDUP_REMOVED lines=15> */
.L_x_19980:
        /* <DEDUP_REMOVED lines=12> */
.L_x_19981:
        /* <DEDUP_REMOVED lines=41> */
[----:B------:R-:W-:-:S07]  /*9780*/  MOV R7, R12 ;  /* 0x0000000c00077202 */ /* 0x000fce0000000f00 */
.L_x_19979:
        /* <DEDUP_REMOVED lines=19> */
.L_x_19983:
        /* <DEDUP_REMOVED lines=12> */
.L_x_19984:
        /* <DEDUP_REMOVED lines=39> */
[----:B------:R-:W-:Y:S02]  /*9bf0*/  IMAD.MOV.U32 R7, RZ, RZ, R14 ;  /* 0x000000ffff077224 */ /* 0x000fe400078e000e */
[----:B------:R-:W-:Y:S01]  /*9c00*/  HFMA2 R14, -RZ, RZ, 0, 0 ;  /* 0x00000000ff0e7431 */ /* 0x000fe200000001ff */
[----:B------:R-:W-:-:S07]  /*9c10*/  LOP3.LUT R4, R4, UR38, R15, 0x96, !PT ;  /* 0x0000002604047c12 */ /* 0x000fce000f8e960f */
.L_x_19982:
        /* <DEDUP_REMOVED lines=19> */
.L_x_19986:
        /* <DEDUP_REMOVED lines=12> */
.L_x_19987:
        /* <DEDUP_REMOVED lines=38> */
[----:B------:R-:W-:Y:S02]  /*a070*/  LOP3.LUT R4, R4, UR38, R9, 0x96, !PT ;  /* 0x0000002604047c12 */ /* 0x000fe4000f8e9609 */
[----:B------:R-:W-:Y:S01]  /*a080*/  MOV R9, R7 ;  /* 0x0000000700097202 */ /* 0x000fe20000000f00 */
[----:B------:R-:W-:Y:S02]  /*a090*/  IMAD.MOV.U32 R7, RZ, RZ, R8 ;  /* 0x000000ffff077224 */ /* 0x000fe400078e0008 */
[----:B------:R-:W-:-:S07]  /*a0a0*/  HFMA2 R8, -RZ, RZ, 0, 0 ;  /* 0x00000000ff087431 */ /* 0x000fce00000001ff */
.L_x_19985:
        /* <DEDUP_REMOVED lines=19> */
.L_x_19989:
        /* <DEDUP_REMOVED lines=12> */
.L_x_19990:
        /* <DEDUP_REMOVED lines=36> */
[----:B------:R-:W-:Y:S01]  /*a4e0*/  HFMA2 R96, -RZ, RZ, 0, 0 ;  /* 0x00000000ff607431 */ /* 0x000fe200000001ff */
[----:B------:R-:W-:Y:S01]  /*a4f0*/  LOP3.LUT R5, R8, UR37, R101, 0x96, !PT ;  /* 0x0000002508057c12 */ /* 0x000fe2000f8e9665 */
[----:B------:R-:W-:-:S05]  /*a500*/  IMAD.WIDE.U32 R8, R9, -0x2daee0ad, RZ ;  /* 0xd2511f5309087825 */ /* 0x000fca00078e00ff */
[----:B------:R-:W-:Y:S02]  /*a510*/  LOP3.LUT R4, R4, UR38, R9, 0x96, !PT ;  /* 0x0000002604047c12 */ /* 0x000fe4000f8e9609 */
[----:B------:R-:W-:Y:S01]  /*a520*/  MOV R9, R7 ;  /* 0x0000000700097202 */ /* 0x000fe20000000f00 */
[----:B------:R-:W-:-:S07]  /*a530*/  IMAD.MOV.U32 R7, RZ, RZ, R8 ;  /* 0x000000ffff077224 */ /* 0x000fce00078e0008 */
.L_x_19988:
        /* <DEDUP_REMOVED lines=11> */
.L_x_19978:
[----:B------:R-:W-:Y:S01]  /*a5f0*/  IMAD.WIDE.U32 R8, R102, 0x10, R124 ;  /* 0x0000001066087825 */ /* 0x000fe200078e007c */
[----:B------:R-:W-:Y:S02]  /*a600*/  SEL R10, RZ, 0x1000000, !P4 ;  /* 0x01000000ff0a7807 */ /* 0x000fe40006000000 */
[----:B------:R-:W-:Y:S02]  /*a610*/  SEL R11, RZ, 0x10000, !P3 ;  /* 0x00010000ff0b7807 */ /* 0x000fe40005800000 */
[----:B------:R0:W-:Y:S01]  /*a620*/  STG.E.128 desc[UR10][R8.64], R12 ;  /* 0x0000000c08007986 */ /* 0x0001e2000c101d0a */
[----:B------:R-:W-:Y:S02]  /*a630*/  SEL R97, RZ, 0x100, !P2 ;  /* 0x00000100ff617807 */ /* 0x000fe40005000000 */
[----:B------:R-:W-:Y:S02]  /*a640*/  IADD3 R103, PT, PT, R108, 0x200, RZ ;  /* 0x000002006c677810 */ /* 0x000fe40007ffe0ff */
[----:B------:R-:W-:-:S02]  /*a650*/  IADD3 R10, PT, PT, R97, R10, R11 ;  /* 0x0000000a610a7210 */ /* 0x000fc40007ffe00b */
[----:B------:R-:W-:-:S05]  /*a660*/  SEL R11, RZ, 0x1, !P1 ;  /* 0x00000001ff0b7807 */ /* 0x000fca0004800000 */
[----:B------:R-:W-:Y:S02]  /*a670*/  IMAD.IADD R97, R10, 0x1, R11 ;  /* 0x000000010a617824 */ /* 0x000fe400078e020b */
[----:B------:R-:W-:Y:S01]  /*a680*/  IMAD.WIDE.U32 R10, R102, 0x4, R98 ;  /* 0x00000004660a7825 */ /* 0x000fe200078e0062 */
[----:B0-----:R-:W0:Y:S04]  /*a690*/  @P0 LDC.64 R8, c[0x0][0x3a0] ;  /* 0x0000e800ff080b82 */ /* 0x001e280000000a00 */
[----:B------:R1:W-:Y:S01]  /*a6a0*/  STG.E desc[UR10][R10.64], R97 ;  /* 0x000000610a007986 */ /* 0x0003e2000c10190a */
[----:B0-----:R-:W-:-:S05]  /*a6b0*/  @P0 IMAD.WIDE.U32 R8, R103, 0x10, R8 ;  /* 0x0000001067080825 */ /* 0x001fca00078e0008 */
[----:B------:R0:W5:Y:S02]  /*a6c0*/  @P0 LDG.E.128 R28, desc[UR10][R8.64] ;  /* 0x0000000a081c0981 */ /* 0x000164000c1e1d00 */
[----:B0-----:R-:W-:-:S06]  /*a6d0*/  IMAD.WIDE.U32 R8, R103, 0x10, R110 ;  /* 0x0000001067087825 */ /* 0x001fcc00078e006e */
[----:B-1----:R-:W5:Y:S01]  /*a6e0*/  LDG.E.128 R8, desc[UR10][R8.64] ;  /* 0x0000000a08087981 */ /* 0x002f62000c1e1d00 */
        /* <DEDUP_REMOVED lines=16> */
.L_x_19993:
        /* <DEDUP_REMOVED lines=12> */
.L_x_19994:
        /* <DEDUP_REMOVED lines=35> */
[----:B------:R-:W-:-:S03]  /*aae0*/  LOP3.LUT R114, R98, UR35, R97, 0x96, !PT ;  /* 0x0000002362727c12 */ /* 0x000fc6000f8e9661 */
[----:B------:R-:W-:Y:S02]  /*aaf0*/  HFMA2 R98, -RZ, RZ, 0, 0 ;  /* 0x00000000ff627431 */ /* 0x000fe400000001ff */
[----:B------:R-:W-:Y:S01]  /*ab00*/  IMAD.MOV.U32 R97, RZ, RZ, R7 ;  /* 0x000000ffff617224 */ /* 0x000fe200078e0007 */
[----:B------:R-:W-:Y:S01]  /*ab10*/  LOP3.LUT R5, R96, UR37, R101, 0x96, !PT ;  /* 0x0000002560057c12 */ /* 0x000fe2000f8e9665 */
[----:B------:R-:W-:-:S05]  /*ab20*/  IMAD.WIDE.U32 R114, R114, -0x2daee0ad, RZ ;  /* 0xd2511f5372727825 */ /* 0x000fca00078e00ff */
[----:B------:R-:W-:-:S07]  /*ab30*/  LOP3.LUT R4, R4, UR38, R115, 0x96, !PT ;  /* 0x0000002604047c12 */ /* 0x000fce000f8e9673 */
.L_x_19992:
        /* <DEDUP_REMOVED lines=20> */
.L_x_19996:
        /* <DEDUP_REMOVED lines=12> */
.L_x_19997:
        /* <DEDUP_REMOVED lines=39> */
[----:B------:R-:W-:Y:S02]  /*afb0*/  HFMA2 R96, -RZ, RZ, 0, 0 ;  /* 0x00000000ff607431 */ /* 0x000fe400000001ff */
[----:B------:R-:W-:Y:S01]  /*afc0*/  IMAD.MOV.U32 R114, RZ, RZ, R98 ;  /* 0x000000ffff727224 */ /* 0x000fe200078e0062 */
[----:B------:R-:W-:-:S07]  /*afd0*/  LOP3.LUT R4, R4, UR38, R99, 0x96, !PT ;  /* 0x0000002604047c12 */ /* 0x000fce000f8e9663 */
.L_x_19995:
[----:B------:R-:W-:Y:S01]  /*afe0*/  I2FP.F32.U32 R7, R7 ;  /* 0x0000000700077245 */ /* 0x000fe20000201000 */
[----:B------:R-:W-:Y:S01]  /*aff0*/  FMUL.FTZ R9, R9, UR6 ;  /* 0x0000000609097c20 */ /* 0x000fe20008410000 */
[----:B------:R-:W-:Y:S01]  /*b000*/  ISETP.NE.AND P3, PT, R96, 0x1, PT ;  /* 0x000000016000780c */ /* 0x000fe20003f65270 */
[----:B------:R-:W-:Y:S02]  /*b010*/  IMAD.MOV.U32 R97, RZ, RZ, 0x2 ;  /* 0x00000002ff617424 */ /* 0x000fe400078e00ff */
[----:B------:R-:W-:Y:S01]  /*b020*/  FFMA.FTZ R7, R7, R120, 1.1641532182693481445e-10 ;  /* 0x2f00000007077423 */ /* 0x000fe20000010078 */
[----:B------:R-:W-:-:S04]  /*b030*/  FMUL.FTZ R9, R9, UR5 ;  /* 0x0000000509097c20 */ /* 0x000fc80008410000 */
        /* <DEDUP_REMOVED lines=14> */
.L_x_19999:
        /* <DEDUP_REMOVED lines=12> */
.L_x_20000:
        /* <DEDUP_REMOVED lines=37> */
[----:B------:R-:W-:Y:S01]  /*b430*/  HFMA2 R97, -RZ, RZ, 0, 0 ;  /* 0x00000000ff617431 */ /* 0x000fe200000001ff */
[----:B------:R-:W-:Y:S01]  /*b440*/  LOP3.LUT R5, R96, UR37, R101, 0x96, !PT ;  /* 0x0000002560057c12 */ /* 0x000fe2000f8e9665 */
[----:B------:R-:W-:-:S04]  /*b450*/  IMAD.WIDE.U32 R98, R98, -0x2daee0ad, RZ ;  /* 0xd2511f5362627825 */ /* 0x000fc800078e00ff */
[----:B------:R-:W-:Y:S01]  /*b460*/  IMAD.MOV.U32 R114, RZ, RZ, R98 ;  /* 0x000000ffff727224 */ /* 0x000fe200078e0062 */
[----:B------:R-:W-:-:S07]  /*b470*/  LOP3.LUT R4, R4, UR38, R99, 0x96, !PT ;  /* 0x0000002604047c12 */ /* 0x000fce000f8e9663 */
.L_x_19998:
        /* <DEDUP_REMOVED lines=20> */
.L_x_20002:
        /* <DEDUP_REMOVED lines=12> */
.L_x_20003:
        /* <DEDUP_REMOVED lines=42> */
.L_x_20001:
        /* <DEDUP_REMOVED lines=9> */
.L_x_19991:
        /* <DEDUP_REMOVED lines=15> */
.L_x_20006:
        /* <DEDUP_REMOVED lines=12> */
.L_x_20007:
        /* <DEDUP_REMOVED lines=41> */
.L_x_20005:
        /* <DEDUP_REMOVED lines=19> */
.L_x_20009:
        /* <DEDUP_REMOVED lines=12> */
.L_x_20010:
        /* <DEDUP_REMOVED lines=42> */
.L_x_20008:
        /* <DEDUP_REMOVED lines=19> */
.L_x_20012:
        /* <DEDUP_REMOVED lines=12> */
.L_x_20013:
        /* <DEDUP_REMOVED lines=42> */
.L_x_20011:
[----:B------:R-:W-:Y:S01]  /*c710*/  I2FP.F32.U32 R7, R7 ;  /* 0x0000000700077245 */ /* 0x000fe20000201000 */
[----:B------:R-:W-:Y:S01]  /*c720*/  FMUL.FTZ R10, R10, UR6 ;  /* 0x000000060a0a7c20 */ /* 0x000fe20008410000 */
[----:B------:R-:W-:Y:S01]  /*c730*/  ISETP.NE.AND P5, PT, R97, 0x1, PT ;  /* 0x000000016100780c */ /* 0x000fe20003fa5270 */
[----:B------:R-:W-:Y:S02]  /*c740*/  IMAD.MOV.U32 R101, RZ, RZ, 0x2 ;  /* 0x00000002ff657424 */ /* 0x000fe400078e00ff */
[----:B------:R-:W-:-:S05]  /*c750*/  FFMA.FTZ R7, R7, R120, 1.1641532182693481445e-10 ;  /* 0x2f00000007077423 */ /* 0x000fca0000010078 */
        /* <DEDUP_REMOVED lines=14> */
.L_x_20015:
        /* <DEDUP_REMOVED lines=12> */
.L_x_20016:
        /* <DEDUP_REMOVED lines=43> */
.L_x_20014:
        /* <DEDUP_REMOVED lines=11> */
.L_x_20004:
[----:B------:R-:W-:Y:S01]  /*cc60*/  IMAD.WIDE.U32 R96, R103, 0x10, R124 ;  /* 0x0000001067607825 */ /* 0x000fe200078e007c */
[----:B------:R-:W-:Y:S02]  /*cc70*/  SEL R7, RZ, 0x1000000, !P4 ;  /* 0x01000000ff077807 */ /* 0x000fe40006000000 */
[----:B------:R-:W-:Y:S01]  /*cc80*/  SEL R98, RZ, 0x10000, !P3 ;  /* 0x00010000ff627807 */ /* 0x000fe20005800000 */
[----:B------:R-:W-:Y:S01]  /*cc90*/  VIADD R109, R108, 0x280 ;  /* 0x000002806c6d7836 */ /* 0x000fe20000000000 */
[----:B------:R0:W-:Y:S01]  /*cca0*/  STG.E.128 desc[UR10][R96.64], R8 ;  /* 0x0000000860007986 */ /* 0x0001e2000c101d0a */
[----:B------:R-:W-:-:S04]  /*ccb0*/  SEL R99, RZ, 0x100, !P2 ;  /* 0x00000100ff637807 */ /* 0x000fc80005000000 */
[----:B------:R-:W-:Y:S02]  /*ccc0*/  IADD3 R7, PT, PT, R99, R7, R98 ;  /* 0x0000000763077210 */ /* 0x000fe40007ffe062 */
[----:B------:R-:W-:-:S04]  /*ccd0*/  SEL R98, RZ, 0x1, !P1 ;  /* 0x00000001ff627807 */ /* 0x000fc80004800000 */
[----:B------:R-:W-:Y:S01]  /*cce0*/  IADD3 R7, PT, PT, R7, R98, RZ ;  /* 0x0000006207077210 */ /* 0x000fe20007ffe0ff */
[----:B0-----:R-:W0:Y:S02]  /*ccf0*/  LDC.64 R96, c[0x0][0x3b0] ;  /* 0x0000ec00ff607b82 */ /* 0x001e240000000a00 */
[----:B0-----:R-:W-:-:S05]  /*cd00*/  IMAD.WIDE.U32 R96, R103, 0x4, R96 ;  /* 0x0000000467607825 */ /* 0x001fca00078e0060 */
[----:B------:R0:W-:Y:S02]  /*cd10*/  STG.E desc[UR10][R96.64], R7 ;  /* 0x0000000760007986 */ /* 0x0001e4000c10190a */
[----:B0-----:R-:W0:Y:S02]  /*cd20*/  @P0 LDC.64 R96, c[0x0][0x3a0] ;  /* 0x0000e800ff600b82 */ /* 0x001e240000000a00 */
[----:B0-----:R-:W-:-:S05]  /*cd30*/  @P0 IMAD.WIDE.U32 R96, R109, 0x10, R96 ;  /* 0x000000106d600825 */ /* 0x001fca00078e0060 */
[----:B------:R0:W5:Y:S02]  /*cd40*/  @P0 LDG.E.128 R28, desc[UR10][R96.64] ;  /* 0x0000000a601c0981 */ /* 0x000164000c1e1d00 */
[----:B0-----:R-:W-:-:S06]  /*cd50*/  IMAD.WIDE.U32 R96, R109, 0x10, R110 ;  /* 0x000000106d607825 */ /* 0x001fcc00078e006e */
[----:B------:R-:W5:Y:S01]  /*cd60*/  LDG.E.128 R96, desc[UR10][R96.64] ;  /* 0x0000000a60607981 */ /* 0x000f62000c1e1d00 */
        /* <DEDUP_REMOVED lines=16> */
.L_x_20019:
        /* <DEDUP_REMOVED lines=12> */
.L_x_20020:
        /* <DEDUP_REMOVED lines=35> */
[----:B------:R-:W-:-:S04]  /*d160*/  IMAD.MOV.U32 R111, RZ, RZ, R114 ;  /* 0x000000ffff6f7224 */ /* 0x000fc800078e0072 */
[----:B------:R-:W-:-:S05]  /*d170*/  IMAD.WIDE.U32 R100, R100, -0x2daee0ad, RZ ;  /* 0xd2511f5364647825 */ /* 0x000fca00078e00ff */
[----:B------:R-:W-:Y:S02]  /*d180*/  LOP3.LUT R4, R4, UR38, R101, 0x96, !PT ;  /* 0x0000002604047c12 */ /* 0x000fe4000f8e9665 */
[----:B------:R-:W-:Y:S01]  /*d190*/  MOV R7, R100 ;  /* 0x0000006400077202 */ /* 0x000fe20000000f00 */
[----:B------:R-:W-:-:S05]  /*d1a0*/  IMAD.WIDE.U32 R100, R5, -0x326172a9, RZ ;  /* 0xcd9e8d5705647825 */ /* 0x000fca00078e00ff */
[----:B------:R-:W-:Y:S01]  /*d1b0*/  LOP3.LUT R5, R110, UR37, R101, 0x96, !PT ;  /* 0x000000256e057c12 */ /* 0x000fe2000f8e9665 */
[----:B------:R-:W-:-:S07]  /*d1c0*/  HFMA2 R110, -RZ, RZ, 0, 0 ;  /* 0x00000000ff6e7431 */ /* 0x000fce00000001ff */
.L_x_20018:
[----:B------:R-:W-:Y:S01]  /*d1d0*/  I2FP.F32.U32 R101, R111 ;  /* 0x0000006f00657245 */ /* 0x000fe20000201000 */
[----:B-----5:R-:W-:Y:S01]  /*d1e0*/  FMUL.FTZ R96, R96, UR6 ;  /* 0x0000000660607c20 */ /* 0x020fe20008410000 */
[----:B------:R-:W-:Y:S02]  /*d1f0*/  ISETP.NE.AND P1, PT, R110, 0x1, PT ;  /* 0x000000016e00780c */ /* 0x000fe40003f25270 */
[----:B------:R-:W-:Y:S01]  /*d200*/  MOV R111, R100 ;  /* 0x00000064006f7202 */ /* 0x000fe20000000f00 */
[----:B------:R-:W-:Y:S01]  /*d210*/  FFMA.FTZ R101, R101, R120, 1.1641532182693481445e-10 ;  /* 0x2f00000065657423 */ /* 0x000fe20000010078 */
[----:B------:R-:W-:-:S04]  /*d220*/  FMUL.FTZ R96, R96, UR5 ;  /* 0x0000000560607c20 */ /* 0x000fc80008410000 */
[----:B------:R-:W-:-:S04]  /*d230*/  FSETP.GTU.FTZ.AND P0, PT, R101, UR4, PT ;  /* 0x0000000465007c0b */ /* 0x000fc8000bf1c000 */
        /* <DEDUP_REMOVED lines=13> */
.L_x_20022:
        /* <DEDUP_REMOVED lines=12> */
.L_x_20023:
[----:B------:R-:W-:Y:S01]  /*d3d0*/  LOP3.LUT R110, R6, UR13, R5, 0x96, !PT ;  /* 0x0000000d066e7c12 */ /* 0x000fe2000f8e9605 */
[----:B------:R-:W-:-:S04]  /*d3e0*/  IMAD.WIDE.U32 R100, R0, -0x326172a9, RZ ;  /* 0xcd9e8d5700647825 */ /* 0x000fc800078e00ff */
[----:B------:R-:W-:Y:S01]  /*d3f0*/  IMAD.WIDE.U32 R110, R110, -0x326172a9, RZ ;  /* 0xcd9e8d576e6e7825 */ /* 0x000fe200078e00ff */
[----:B------:R-:W-:-:S04]  /*d400*/  LOP3.LUT R101, R3, UR12, R101, 0x96, !PT ;  /* 0x0000000c03657c12 */ /* 0x000fc8000f8e9665 */
        /* <DEDUP_REMOVED lines=27> */
[----:B------:R-:W-:-:S04]  /*d5c0*/  IMAD.WIDE.U32 R110, R111, -0x326172a9, RZ ;  /* 0xcd9e8d576f6e7825 */ /* 0x000fc800078e00ff */
[----:B------:R-:W-:-:S05]  /*d5d0*/  IMAD.WIDE.U32 R114, R114, -0x2daee0ad, RZ ;  /* 0xd2511f5372727825 */ /* 0x000fca00078e00ff */
[----:B------:R-:W-:Y:S02]  /*d5e0*/  LOP3.LUT R5, R100, UR36, R115, 0x96, !PT ;  /* 0x0000002464057c12 */ /* 0x000fe4000f8e9673 */
[----:B------:R-:W-:Y:S02]  /*d5f0*/  LOP3.LUT R100, R4, UR35, R111, 0x96, !PT ;  /* 0x0000002304647c12 */ /* 0x000fe4000f8e966f */
[----:B------:R-:W-:-:S03]  /*d600*/  MOV R111, R7 ;  /* 0x00000007006f7202 */ /* 0x000fc60000000f00 */
[----:B------:R-:W-:-:S04]  /*d610*/  IMAD.WIDE.U32 R100, R100, -0x2daee0ad, RZ ;  /* 0xd2511f5364647825 */ /* 0x000fc800078e00ff */
[----:B------:R-:W-:Y:S01]  /*d620*/  IMAD.MOV.U32 R7, RZ, RZ, R100 ;  /* 0x000000ffff077224 */ /* 0x000fe200078e0064 */
[----:B------:R-:W-:Y:S01]  /*d630*/  LOP3.LUT R4, R114, UR38, R101, 0x96, !PT ;  /* 0x0000002672047c12 */ /* 0x000fe2000f8e9665 */
[----:B------:R-:W-:-:S05]  /*d640*/  IMAD.WIDE.U32 R100, R5, -0x326172a9, RZ ;  /* 0xcd9e8d5705647825 */ /* 0x000fca00078e00ff */
[----:B------:R-:W-:Y:S01]  /*d650*/  LOP3.LUT R5, R110, UR37, R101, 0x96, !PT ;  /* 0x000000256e057c12 */ /* 0x000fe2000f8e9665 */
[----:B------:R-:W-:-:S07]  /*d660*/  HFMA2 R101, -RZ, RZ, 0, 0 ;  /* 0x00000000ff657431 */ /* 0x000fce00000001ff */
.L_x_20021:
[----:B------:R-:W-:Y:S01]  /*d670*/  I2FP.F32.U32 R111, R111 ;  /* 0x0000006f006f7245 */ /* 0x000fe20000201000 */
[----:B------:R-:W-:Y:S01]  /*d680*/  FMUL.FTZ R97, R97, UR6 ;  /* 0x0000000661617c20 */ /* 0x000fe20008410000 */
[----:B------:R-:W-:-:S03]  /*d690*/  ISETP.NE.AND P2, PT, R101, 0x1, PT ;  /* 0x000000016500780c */ /* 0x000fc60003f45270 */
[----:B------:R-:W-:Y:S01]  /*d6a0*/  FFMA.FTZ R111, R111, R120, 1.1641532182693481445e-10 ;  /* 0x2f0000006f6f7423 */ /* 0x000fe20000010078 */
[----:B------:R-:W-:-:S04]  /*d6b0*/  FMUL.FTZ R97, R97, UR5 ;  /* 0x0000000561617c20 */ /* 0x000fc80008410000 */
        /* <DEDUP_REMOVED lines=15> */
.L_x_20025:
        /* <DEDUP_REMOVED lines=12> */
.L_x_20026:
        /* <DEDUP_REMOVED lines=42> */
.L_x_20024:
[----:B------:R-:W-:Y:S01]  /*db10*/  I2FP.F32.U32 R101, R111 ;  /* 0x0000006f00657245 */ /* 0x000fe20000201000 */
[----:B------:R-:W-:Y:S01]  /*db20*/  FMUL.FTZ R98, R98, UR6 ;  /* 0x0000000662627c20 */ /* 0x000fe20008410000 */
        /* <DEDUP_REMOVED lines=18> */
.L_x_20028:
        /* <DEDUP_REMOVED lines=12> */
.L_x_20029:
        /* <DEDUP_REMOVED lines=42> */
.L_x_20027:
        /* <DEDUP_REMOVED lines=9> */
.L_x_20017:
        /* <DEDUP_REMOVED lines=15> */
.L_x_20032:
        /* <DEDUP_REMOVED lines=12> */
.L_x_20033:
        /* <DEDUP_REMOVED lines=41> */
[----:B------:R-:W-:-:S07]  /*e480*/  IMAD.MOV.U32 R110, RZ, RZ, RZ ;  /* 0x000000ffff6e7224 */ /* 0x000fce00078e00ff */
.L_x_20031:
        /* <DEDUP_REMOVED lines=19> */
.L_x_20035:
        /* <DEDUP_REMOVED lines=12> */
.L_x_20036:
        /* <DEDUP_REMOVED lines=36> */
[----:B------:R-:W-:-:S04]  /*e8c0*/  IMAD.MOV.U32 R111, RZ, RZ, RZ ;  /* 0x000000ffff6f7224 */ /* 0x000fc800078e00ff */
[----:B------:R-:W-:-:S05]  /*e8d0*/  IMAD.WIDE.U32 R100, R100, -0x2daee0ad, RZ ;  /* 0xd2511f5364647825 */ /* 0x000fca00078e00ff */
[----:B------:R-:W-:Y:S02]  /*e8e0*/  LOP3.LUT R4, R4, UR38, R101, 0x96, !PT ;  /* 0x0000002604047c12 */ /* 0x000fe4000f8e9665 */
[----:B------:R-:W-:Y:S01]  /*e8f0*/  MOV R7, R100 ;  /* 0x0000006400077202 */ /* 0x000fe20000000f00 */
[----:B------:R-:W-:-:S05]  /*e900*/  IMAD.WIDE.U32 R100, R5, -0x326172a9, RZ ;  /* 0xcd9e8d5705647825 */ /* 0x000fca00078e00ff */
[----:B------:R-:W-:-:S07]  /*e910*/  LOP3.LUT R5, R110, UR37, R101, 0x96, !PT ;  /* 0x000000256e057c12 */ /* 0x000fce000f8e9665 */
.L_x_20034:
[----:B------:R-:W-:Y:S01]  /*e920*/  ISETP.NE.AND P3, PT, R111, 0x1, PT ;  /* 0x000000016f00780c */ /* 0x000fe20003f65270 */
[----:B------:R-:W-:Y:S01]  /*e930*/  FMUL.FTZ R97, R97, UR6 ;  /* 0x0000000661617c20 */ /* 0x000fe20008410000 */
        /* <DEDUP_REMOVED lines=17> */
.L_x_20038:
        /* <DEDUP_REMOVED lines=12> */
.L_x_20039:
        /* <DEDUP_REMOVED lines=41> */
[----:B------:R-:W-:Y:S02]  /*eda0*/  IMAD.MOV.U32 R100, RZ, RZ, R96 ;  /* 0x000000ffff647224 */ /* 0x000fe400078e0060 */
[----:B------:R-:W-:-:S07]  /*edb0*/  HFMA2 R96, -RZ, RZ, 0, 0 ;  /* 0x00000000ff607431 */ /* 0x000fce00000001ff */
.L_x_20037:
[----:B------:R-:W-:Y:S01]  /*edc0*/  ISETP.NE.AND P4, PT, R96, 0x1, PT ;  /* 0x000000016000780c */ /* 0x000fe20003f85270 */
[----:B------:R-:W-:Y:S01]  /*edd0*/  FMUL.FTZ R98, R98, UR6 ;  /* 0x0000000662627c20 */ /* 0x000fe20008410000 */
[----:B------:R-:W-:Y:S01]  /*ede0*/  I2FP.F32.U32 R97, R101 ;  /* 0x0000006500617245 */ /* 0x000fe20000201000 */
[----:B------:R-:W-:Y:S01]  /*edf0*/  IMAD.MOV.U32 R101, RZ, RZ, 0x2 ;  /* 0x00000002ff657424 */ /* 0x000fe200078e00ff */
[----:B------:R-:W-:Y:S01]  /*ee00*/  MOV R111, R100 ;  /* 0x00000064006f7202 */ /* 0x000fe20000000f00 */
[----:B------:R-:W-:Y:S02]  /*ee10*/  FMUL.FTZ R98, R98, UR5 ;  /* 0x0000000562627c20 */ /* 0x000fe40008410000 */
[----:B------:R-:W-:-:S05]  /*ee20*/  FFMA.FTZ R97, R97, R120, 1.1641532182693481445e-10 ;  /* 0x2f00000061617423 */ /* 0x000fca0000010078 */
        /* <DEDUP_REMOVED lines=12> */
.L_x_20041:
        /* <DEDUP_REMOVED lines=12> */
.L_x_20042:
        /* <DEDUP_REMOVED lines=37> */
[----:B------:R-:W-:-:S04]  /*f200*/  IMAD.WIDE.U32 R96, R96, -0x2daee0ad, RZ ;  /* 0xd2511f5360607825 */ /* 0x000fc800078e00ff */
[----:B------:R-:W-:Y:S01]  /*f210*/  IMAD.MOV.U32 R7, RZ, RZ, R96 ;  /* 0x000000ffff077224 */ /* 0x000fe200078e0060 */
[----:B------:R-:W-:Y:S01]  /*f220*/  LOP3.LUT R4, R4, UR38, R97, 0x96, !PT ;  /* 0x0000002604047c12 */ /* 0x000fe2000f8e9661 */
[----:B------:R-:W-:-:S05]  /*f230*/  IMAD.WIDE.U32 R96, R5, -0x326172a9, RZ ;  /* 0xcd9e8d5705607825 */ /* 0x000fca00078e00ff */
[----:B------:R-:W-:Y:S02]  /*f240*/  LOP3.LUT R5, R100, UR37, R97, 0x96, !PT ;  /* 0x0000002564057c12 */ /* 0x000fe4000f8e9661 */
[----:B------:R-:W-:-:S07]  /*f250*/  MOV R100, R96 ;  /* 0x0000006000647202 */ /* 0x000fce0000000f00 */
.L_x_20040:
[----:B------:R-:W-:Y:S01]  /*f260*/  I2FP.F32.U32 R97, R111 ;  /* 0x0000006f00617245 */ /* 0x000fe20000201000 */
[----:B------:R-:W-:Y:S01]  /*f270*/  FMUL.FTZ R99, R99, UR6 ;  /* 0x0000000663637c20 */ /* 0x000fe20008410000 */
[----:B------:R-:W-:Y:S01]  /*f280*/  FMUL.FTZ R96, R114, R32 ;  /* 0x0000002072607220 */ /* 0x000fe20000410000 */
[----:B------:R-:W-:Y:S02]  /*f290*/  FMUL.FTZ R98, R98, R34 ;  /* 0x0000002262627220 */ /* 0x000fe40000410000 */
[----:B------:R-:W-:Y:S01]  /*f2a0*/  FFMA.FTZ R97, R97, R120, 1.1641532182693481445e-10 ;  /* 0x2f00000061617423 */ /* 0x000fe20000010078 */
[----:B------:R-:W-:-:S04]  /*f2b0*/  FMUL.FTZ R99, R99, UR5 ;  /* 0x0000000563637c20 */ /* 0x000fc80008410000 */
[----:B------:R-:W-:Y:S01]  /*f2c0*/  FSETP.GTU.FTZ.AND P4, PT, R97, UR4, PT ;  /* 0x0000000461007c0b */ /* 0x000fe2000bf9c000 */
[----:B------:R-:W-:-:S03]  /*f2d0*/  FMUL.FTZ R97, R110, R33 ;  /* 0x000000216e617220 */ /* 0x000fc60000410000 */
[----:B------:R-:W-:Y:S02]  /*f2e0*/  FSEL R120, R99, RZ, !P4 ;  /* 0x000000ff63787208 */ /* 0x000fe40006000000 */
[----:B------:R-:W-:-:S03]  /*f2f0*/  PLOP3.LUT P3, PT, P4, PT, PT, 0x8, 0x80 ;  /* 0x000000000080781c */ /* 0x000fc6000276e170 */
[----:B------:R-:W-:-:S10]  /*f300*/  FMUL.FTZ R99, R120, R35 ;  /* 0x0000002378637220 */ /* 0x000fd40000410000 */
.L_x_20030:
[----:B------:R-:W-:Y:S01]  /*f310*/  SEL R114, RZ, 0x1000000, !P3 ;  /* 0x01000000ff727807 */ /* 0x000fe20005800000 */
[----:B------:R-:W-:Y:S01]  /*f320*/  IMAD.WIDE.U32 R110, R109, 0x10, R124 ;  /* 0x000000106d6e7825 */ /* 0x000fe200078e007c */
[----:B------:R-:W-:Y:S01]  /*f330*/  SEL R115, RZ, 0x10000, !P2 ;  /* 0x00010000ff737807 */ /* 0x000fe20005000000 */
[----:B------:R-:W0:Y:S01]  /*f340*/  LDC.64 R124, c[0x0][0x3b0] ;  /* 0x0000ec00ff7c7b82 */ /* 0x000e220000000a00 */
[----:B------:R-:W-:Y:S01]  /*f350*/  SEL R120, RZ, 0x100, !P1 ;  /* 0x00000100ff787807 */ /* 0x000fe20004800000 */
[----:B------:R-:W-:Y:S01]  /*f360*/  UMOV UR4, 0x400 ;  /* 0x0000040000047882 */ /* 0x000fe20000000000 */
[----:B------:R0:W-:Y:S01]  /*f370*/  STG.E.128 desc[UR10][R110.64], R96 ;  /* 0x000000606e007986 */ /* 0x0001e2000c101d0a */
[C---:B------:R-:W-:Y:S02]  /*f380*/  ISETP.GT.U32.AND P1, PT, R123.reuse, 0x3, PT ;  /* 0x000000037b00780c */ /* 0x040fe40003f24070 */
[----:B------:R-:W-:Y:S02]  /*f390*/  IADD3 R114, PT, PT, R120, R114, R115 ;  /* 0x0000007278727210 */ /* 0x000fe40007ffe073 */
[----:B------:R-:W-:Y:S01]  /*f3a0*/  SEL R115, RZ, 0x1, !P0 ;  /* 0x00000001ff737807 */ /* 0x000fe20004000000 */
[----:B------:R-:W1:Y:S01]  /*f3b0*/  S2UR UR5, SR_CgaCtaId ;  /* 0x00000000000579c3 */ /* 0x000e620000008800 */
[----:B------:R-:W-:-:S02]  /*f3c0*/  ISETP.NE.AND P0, PT, R123, RZ, PT ;  /* 0x000000ff7b00720c */ /* 0x000fc40003f05270 */
[----:B------:R-:W-:Y:S01]  /*f3d0*/  IADD3 R115, PT, PT, R114, R115, RZ ;  /* 0x0000007372737210 */ /* 0x000fe20007ffe0ff */
[----:B------:R-:W-:-:S04]  /*f3e0*/  FADD.FTZ R114, RZ, R24 ;  /* 0x00000018ff727221 */ /* 0x000fc80000010000 */
[----:B------:R-:W-:-:S04]  /*f3f0*/  FADD.FTZ R121, R114, R25 ;  /* 0x0000001972797221 */ /* 0x000fc80000010000 */
[----:B------:R-:W-:Y:S01]  /*f400*/  FADD.FTZ R114, R121, R26 ;  /* 0x0000001a79727221 */ /* 0x000fe20000010000 */
[----:B0-----:R-:W-:-:S04]  /*f410*/  IMAD.WIDE.U32 R110, R109, 0x4, R124 ;  /* 0x000000046d6e7825 */ /* 0x001fc800078e007c */
[----:B------:R-:W-:Y:S01]  /*f420*/  FADD.FTZ R121, R114, R27 ;  /* 0x0000001b72797221 */ /* 0x000fe20000010000 */
[----:B------:R-:W-:-:S03]  /*f430*/  IMAD.MOV.U32 R125, RZ, RZ, RZ ;  /* 0x000000ffff7d7224 */ /* 0x000fc600078e00ff */
[----:B------:R-:W-:Y:S01]  /*f440*/  FADD.FTZ R114, R121, R20 ;  /* 0x0000001479727221 */ /* 0x000fe20000010000 */
[----:B------:R0:W-:Y:S01]  /*f450*/  STG.E desc[UR10][R110.64], R115 ;  /* 0x000000736e007986 */ /* 0x0001e2000c10190a */
[----:B------:R-:W-:Y:S02]  /*f460*/  @!P1 MOV R125, 0x300 ;  /* 0x00000300007d9802 */ /* 0x000fe40000000f00 */
[----:B------:R-:W-:Y:S01]  /*f470*/  FADD.FTZ R121, R114, R21 ;  /* 0x0000001572797221 */ /* 0x000fe20000010000 */
[----:B-1----:R-:W-:-:S03]  /*f480*/  ULEA UR4, UR5, UR4, 0x18 ;  /* 0x0000000405047291 */ /* 0x002fc6000f8ec0ff */
[----:B------:R-:W-:Y:S01]  /*f490*/  FADD.FTZ R114, R121, R22 ;  /* 0x0000001679727221 */ /* 0x000fe20000010000 */
[----:B------:R-:W-:Y:S02]  /*f4a0*/  @UP1 UIADD3 UR4, UPT, UPT, UR4, 0x20, URZ ;  /* 0x0000002004041890 */ /* 0x000fe4000fffe0ff */
[----:B------:R-:W-:Y:S01]  /*f4b0*/  UPLOP3.LUT UP1, UPT, UPT, UPT, UP1, 0x40, 0x4 ;  /* 0x000000000004789c */ /* 0x000fe20003f2e810 */
        /* <DEDUP_REMOVED lines=84> */
[----:B------:R-:W-:-:S04]  /*fa00*/  @!P1 LEA R115, R123, UR4, 0x3 ;  /* 0x000000047b739c11 */ /* 0x000fc8000f8e18ff */
[----:B------:R-:W0:Y:S02]  /*fa10*/  SHFL.BFLY PT, R121, R120, 0x8, 0x1f ;  /* 0x0d001f0078797f89 */ /* 0x000e2400000e0000 */
[----:B0-----:R-:W-:-:S05]  /*fa20*/  FADD.FTZ R121, R120, R121 ;  /* 0x0000007978797221 */ /* 0x001fca0000010000 */
[----:B------:R-:W0:Y:S02]  /*fa30*/  SHFL.BFLY PT, R124, R121, 0x10, 0x1f ;  /* 0x0e001f00797c7f89 */ /* 0x000e2400000e0000 */
[----:B0-----:R-:W-:Y:S02]  /*fa40*/  FADD.FTZ R111, R121, R124 ;  /* 0x0000007c796f7221 */ /* 0x001fe40000010000 */
[----:B------:R-:W0:Y:S04]  /*fa50*/  SHFL.DOWN PT, R124, R125, 0x2, 0x1f ;  /* 0x08401f007d7c7f89 */ /* 0x000e2800000e0000 */
[----:B------:R1:W-:Y:S01]  /*fa60*/  @!P0 STS.64 [R114+UR4], R110 ;  /* 0x0000006e72008988 */ /* 0x0003e20008000a04 */
[----:B------:R-:W-:Y:S01]  /*fa70*/  BAR.SYNC.DEFER_BLOCKING 0x0 ;  /* 0x0000000000007b1d */ /* 0x000fe20000010000 */
[----:B------:R-:W-:-:S02]  /*fa80*/  ISETP.NE.AND P0, PT, R122, RZ, PT ;  /* 0x000000ff7a00720c */ /* 0x000fc40003f05270 */
[----:B-1----:R-:W-:Y:S01]  /*fa90*/  CS2R R110, SRZ ;  /* 0x00000000006e7805 */ /* 0x002fe2000001ff00 */
[----:B0-----:R-:W-:Y:S01]  /*faa0*/  IMAD.IADD R114, R124, 0x1, R125 ;  /* 0x000000017c727824 */ /* 0x001fe200078e027d */
[----:B------:R-:W-:-:S04]  /*fab0*/  I2FP.F32.S32 R124, R124 ;  /* 0x0000007c007c7245 */ /* 0x000fc80000201400 */
[----:B------:R0:W1:Y:S01]  /*fac0*/  @!P1 LDS.64 R110, [R115] ;  /* 0x00000000736e9984 */ /* 0x0000620000000a00 */
[----:B------:R-:W-:Y:S02]  /*fad0*/  PLOP3.LUT P1, PT, PT, PT, UP2, 0x40, 0x4 ;  /* 0x000000000004781c */ /* 0x000fe40003f2e828 */
[----:B0-----:R-:W-:Y:S01]  /*fae0*/  I2FP.F32.U32 R115, R125 ;  /* 0x0000007d00737245 */ /* 0x001fe20000201000 */
[----:B-1----:R-:W0:Y:S02]  /*faf0*/  SHFL.DOWN PT, R121, R110, 0x2, 0x1f ;  /* 0x08401f006e797f89 */ /* 0x002e2400000e0000 */
[----:B0-----:R-:W-:-:S04]  /*fb00*/  FADD.FTZ R120, -R121, R110 ;  /* 0x0000006e79787221 */ /* 0x001fc80000010100 */
[----:B------:R-:W-:-:S04]  /*fb10*/  FMUL.FTZ R120, R120, R120 ;  /* 0x0000007878787220 */ /* 0x000fc80000410000 */
[----:B------:R-:W-:-:S04]  /*fb20*/  FMUL.FTZ R120, R120, R115 ;  /* 0x0000007378787220 */ /* 0x000fc80000410000 */
[-C--:B------:R-:W-:Y:S01]  /*fb30*/  FMUL.FTZ R120, R120, R124.reuse ;  /* 0x0000007c78787220 */ /* 0x080fe20000410000 */
[----:B------:R-:W-:-:S04]  /*fb40*/  FMUL.FTZ R124, R121, R124 ;  /* 0x0000007c797c7220 */ /* 0x000fc80000410000 */
[----:B------:R-:W-:Y:S02]  /*fb50*/  FFMA.FTZ R115, R115, R110, R124 ;  /* 0x0000006e73737223 */ /* 0x000fe4000001007c */
[----:B------:R-:W0:Y:S02]  /*fb60*/  SHFL.DOWN PT, R110, R111, 0x2, 0x1f ;  /* 0x08401f006f6e7f89 */ /* 0x000e2400000e0000 */
[----:B0-----:R-:W-:Y:S01]  /*fb70*/  FADD.FTZ R124, R110, R111 ;  /* 0x0000006f6e7c7221 */ /* 0x001fe20000010000 */
[----:B------:R-:W-:Y:S01]  /*fb80*/  I2FP.F32.S32 R110, R114 ;  /* 0x00000072006e7245 */ /* 0x000fe20000201400 */
[----:B------:R-:W0:Y:S03]  /*fb90*/  SHFL.DOWN PT, R111, R114, 0x1, 0x1f ;  /* 0x08201f00726f7f89 */ /* 0x000e2600000e0000 */
[----:B------:R-:W1:Y:S02]  /*fba0*/  MUFU.RCP R121, R110 ;  /* 0x0000006e00797308 */ /* 0x000e640000001000 */
[C---:B-1----:R-:W-:Y:S01]  /*fbb0*/  FMUL.FTZ R115, R121.reuse, R115 ;  /* 0x0000007379737220 */ /* 0x042fe20000410000 */
[----:B------:R-:W-:Y:S01]  /*fbc0*/  FFMA.FTZ R120, R121, R120, R124 ;  /* 0x0000007879787223 */ /* 0x000fe2000001007c */
[----:B0-----:R-:W-:-:S03]  /*fbd0*/  IADD3 R121, PT, PT, R114, R111, RZ ;  /* 0x0000006f72797210 */ /* 0x001fc60007ffe0ff */
[----:B------:R-:W0:Y:S01]  /*fbe0*/  SHFL.DOWN PT, R124, R115, 0x1, 0x1f ;  /* 0x08201f00737c7f89 */ /* 0x000e2200000e0000 */
[----:B------:R-:W-:Y:S01]  /*fbf0*/  I2FP.F32.S32 R114, R111 ;  /* 0x0000006f00727245 */ /* 0x000fe20000201400 */
[----:B0-----:R-:W-:-:S04]  /*fc00*/  FADD.FTZ R125, R115, -R124 ;  /* 0x8000007c737d7221 */ /* 0x001fc80000010000 */
[----:B------:R-:W-:-:S04]  /*fc10*/  FMUL.FTZ R125, R125, R125 ;  /* 0x0000007d7d7d7220 */ /* 0x000fc80000410000 */
[----:B------:R-:W-:Y:S01]  /*fc20*/  FMUL.FTZ R111, R110, R125 ;  /* 0x0000007d6e6f7220 */ /* 0x000fe20000410000 */
[-C--:B------:R-:W-:Y:S01]  /*fc30*/  FMUL.FTZ R125, R124, R114.reuse ;  /* 0x000000727c7d7220 */ /* 0x080fe20000410000 */
[----:B------:R-:W-:Y:S02]  /*fc40*/  I2FP.F32.S32 R124, R121 ;  /* 0x00000079007c7245 */ /* 0x000fe40000201400 */
[----:B------:R-:W-:Y:S01]  /*fc50*/  FMUL.FTZ R111, R111, R114 ;  /* 0x000000726f6f7220 */ /* 0x000fe20000410000 */
[----:B------:R-:W-:Y:S01]  /*fc60*/  FFMA.FTZ R110, R110, R115, R125 ;  /* 0x000000736e6e7223 */ /* 0x000fe2000001007d */
[----:B------:R-:W0:Y:S01]  /*fc70*/  LDC R114, c[0x0][0x448] ;  /* 0x00011200ff727b82 */ /* 0x000e220000000800 */
[----:B------:R-:W1:Y:S01]  /*fc80*/  SHFL.DOWN PT, R125, R120, 0x1, 0x1f ;  /* 0x08201f00787d7f89 */ /* 0x000e6200000e0000 */
[----:B------:R-:W2:Y:S02]  /*fc90*/  MUFU.RCP R124, R124 ;  /* 0x0000007c007c7308 */ /* 0x000ea40000001000 */
[----:B--2---:R-:W-:Y:S01]  /*fca0*/  FMUL.FTZ R115, R124, R110 ;  /* 0x0000006e7c737220 */ /* 0x004fe20000410000 */
[----:B-1----:R-:W-:-:S05]  /*fcb0*/  FADD.FTZ R121, R120, R125 ;  /* 0x0000007d78797221 */ /* 0x002fca0000010000 */
[----:B------:R-:W1:Y:S01]  /*fcc0*/  SHFL.IDX PT, R115, R115, RZ, 0x1f ;  /* 0x00001fff73737589 */ /* 0x000e6200000e0000 */
[----:B------:R-:W-:Y:S02]  /*fcd0*/  IMAD.U32 R125, RZ, RZ, UR18 ;  /* 0x00000012ff7d7e24 */ /* 0x000fe4000f8e00ff */
[----:B------:R-:W-:Y:S02]  /*fce0*/  FFMA.FTZ R121, R124, R111, R121 ;  /* 0x0000006f7c797223 */ /* 0x000fe40000010079 */
[----:B------:R-:W2:Y:S04]  /*fcf0*/  @!P0 LDC.64 R110, c[0x0][0x3c0] ;  /* 0x0000f000ff6e8b82 */ /* 0x000ea80000000a00 */
[----:B------:R-:W0:Y:S01]  /*fd00*/  SHFL.IDX PT, R121, R121, RZ, 0x1f ;  /* 0x00001fff79797589 */ /* 0x000e2200000e0000 */
[----:B-1----:R-:W-:Y:S01]  /*fd10*/  FMUL.FTZ R120, R115, R115 ;  /* 0x0000007373787220 */ /* 0x002fe20000410000 */
[----:B--2---:R-:W-:-:S04]  /*fd20*/  @!P0 IMAD.WIDE R110, R125, 0x4, R110 ;  /* 0x000000047d6e8825 */ /* 0x004fc800078e026e */
[----:B------:R-:W-:Y:S01]  /*fd30*/  FSEL R125, R120, RZ, !P1 ;  /* 0x000000ff787d7208 */ /* 0x000fe20004800000 */
[----:B0-----:R-:W-:Y:S01]  /*fd40*/  FFMA.FTZ R114, R121, UR20, R114 ;  /* 0x0000001479727c23 */ /* 0x001fe20008010072 */
[----:B------:R0:W-:Y:S01]  /*fd50*/  @!P0 STG.E desc[UR10][R110.64], R115 ;  /* 0x000000736e008986 */ /* 0x0001e2000c10190a */
[----:B------:R-:W1:Y:S02]  /*fd60*/  LDC.64 R120, c[0x0][0x428] ;  /* 0x00010a00ff787b82 */ /* 0x000e640000000a00 */
[----:B------:R-:W-:Y:S01]  /*fd70*/  FADD.FTZ R114, R114, R125 ;  /* 0x0000007d72727221 */ /* 0x000fe20000010000 */
[----:B------:R-:W-:Y:S01]  /*fd80*/  MOV R125, UR18 ;  /* 0x00000012007d7c02 */ /* 0x000fe20008000f00 */
[----:B------:R-:W-:-:S04]  /*fd90*/  UIADD3 UR18, UPT, UPT, UR18, UR16, URZ ;  /* 0x0000001012127290 */ /* 0x000fc8000fffe0ff */
[----:B------:R-:W2:Y:S01]  /*fda0*/  MUFU.RSQ R114, R114 ;  /* 0x0000007200727308 */ /* 0x000ea20000001400 */
[----:B------:R-:W-:Y:S01]  /*fdb0*/  UISETP.GE.AND UP3, UPT, UR18, UR17, UPT ;  /* 0x000000111200728c */ /* 0x000fe2000bf66270 */
[----:B0-----:R-:W0:Y:S02]  /*fdc0*/  @!P0 LDC.64 R110, c[0x0][0x3c8] ;  /* 0x0000f200ff6e8b82 */ /* 0x001e240000000a00 */
[----:B0-----:R-:W-:-:S05]  /*fdd0*/  @!P0 IMAD.WIDE R110, R125, 0x4, R110 ;  /* 0x000000047d6e8825 */ /* 0x001fca00078e026e */
[----:B--2---:R1:W-:Y:S01]  /*fde0*/  @!P0 STG.E desc[UR10][R110.64], R114 ;  /* 0x000000726e008986 */ /* 0x0043e2000c10190a */
[----:B------:R-:W-:-:S04]  /*fdf0*/  PLOP3.LUT P0, PT, PT, PT, UP2, 0x40, 0x4 ;  /* 0x000000000004781c */ /* 0x000fc80003f0e828 */
[----:B------:R-:W-:-:S05]  /*fe00*/  FSEL R115, R115, RZ, P0 ;  /* 0x000000ff73737208 */ /* 0x000fca0000000000 */
[C---:B------:R-:W-:Y:S01]  /*fe10*/  FADD.FTZ R125, -R115.reuse, R24 ;  /* 0x00000018737d7221 */ /* 0x040fe20000010100 */
[C---:B------:R-:W-:Y:S01]  /*fe20*/  FADD.FTZ R25, -R115.reuse, R25 ;  /* 0x0000001973197221 */ /* 0x040fe20000010100 */
[C---:B------:R-:W-:Y:S01]  /*fe30*/  FADD.FTZ R24, -R115.reuse, R26 ;  /* 0x0000001a73187221 */ /* 0x040fe20000010100 */
[----:B------:R-:W-:Y:S01]  /*fe40*/  FADD.FTZ R124, -R115, R27 ;  /* 0x0000001b737c7221 */ /* 0x000fe20000010100 */
[C---:B------:R-:W-:Y:S01]  /*fe50*/  FMUL.FTZ R125, R114.reuse, R125 ;  /* 0x0000007d727d7220 */ /* 0x040fe20000410000 */
[C---:B------:R-:W-:Y:S01]  /*fe60*/  FMUL.FTZ R26, R114.reuse, R25 ;  /* 0x00000019721a7220 */ /* 0x040fe20000410000 */
[C---:B------:R-:W-:Y:S01]  /*fe70*/  FMUL.FTZ R27, R114.reuse, R24 ;  /* 0x00000018721b7220 */ /* 0x040fe20000410000 */
[----:B------:R-:W-:Y:S01]  /*fe80*/  FMUL.FTZ R124, R114, R124 ;  /* 0x0000007c727c7220 */ /* 0x000fe20000410000 */
[----:B------:R-:W-:Y:S01]  /*fe90*/  FFMA.FTZ R24, R125, R116, R76 ;  /* 0x000000747d187223 */ /* 0x000fe2000001004c */
[C---:B------:R-:W-:Y:S01]  /*fea0*/  FADD.FTZ R125, -R115.reuse, R20 ;  /* 0x00000014737d7221 */ /* 0x040fe20000010100 */
[----:B------:R-:W-:Y:S01]  /*feb0*/  FADD.FTZ R21, -R115, R21 ;  /* 0x0000001573157221 */ /* 0x000fe20000010100 */
[----:B-1----:R-:W-:-:S04]  /*fec0*/  IMAD.WIDE.U32 R110, R108, 0x10, R120 ;  /* 0x000000106c6e7825 */ /* 0x002fc800078e0078 */
[C---:B------:R-:W-:Y:S01]  /*fed0*/  FADD.FTZ R20, -R115.reuse, R22 ;  /* 0x0000001673147221 */ /* 0x040fe20000010100 */
[----:B------:R-:W-:Y:S01]  /*fee0*/  FFMA.FTZ R25, R26, R117, R77 ;  /* 0x000000751a197223 */ /* 0x000fe2000001004d */
[----:B------:R-:W-:Y:S01]  /*fef0*/  FADD.FTZ R108, -R115, R23 ;  /* 0x00000017736c7221 */ /* 0x000fe20000010100 */
[----:B------:R-:W-:Y:S01]  /*ff00*/  FFMA.FTZ R26, R27, R118, R78 ;  /* 0x000000761b1a7223 */ /* 0x000fe2000001004e */
[----:B------:R-:W-:Y:S01]  /*ff10*/  FFMA.FTZ R27, R124, R119, R79 ;  /* 0x000000777c1b7223 */ /* 0x000fe2000001004f */
[C---:B------:R-:W-:Y:S01]  /*ff20*/  FMUL.FTZ R22, R114.reuse, R21 ;  /* 0x0000001572167220 */ /* 0x040fe20000410000 */
[C---:B------:R-:W-:Y:S01]  /*ff30*/  FMUL.FTZ R23, R114.reuse, R20 ;  /* 0x0000001472177220 */ /* 0x040fe20000410000 */
[C---:B------:R-:W-:Y:S01]  /*ff40*/  FMUL.FTZ R125, R114.reuse, R125 ;  /* 0x0000007d727d7220 */ /* 0x040fe20000410000 */
[----:B------:R-:W-:Y:S01]  /*ff50*/  FMUL.FTZ R108, R114, R108 ;  /* 0x0000006c726c7220 */ /* 0x000fe20000410000 */
[----:B------:R-:W-:Y:S01]  /*ff60*/  FFMA.FTZ R21, R22, R105, R73 ;  /* 0x0000006916157223 */ /* 0x000fe20000010049 */
[----:B------:R0:W-:Y:S01]  /*ff70*/  STG.E.128 desc[UR10][R110.64], R24 ;  /* 0x000000186e007986 */ /* 0x0001e2000c101d0a */
        /* <DEDUP_REMOVED lines=13> */
[C---:B------:R-:W-:Y:S01]  /*10050*/  FADD.FTZ R19, -R115.reuse, R10 ;  /* 0x0000000a73137221 */ /* 0x040fe20000010100 */
[----:B------:R0:W-:Y:S01]  /*10060*/  STG.E.128 desc[UR10][R24.64], R20 ;  /* 0x0000001418007986 */ /* 0x0001e2000c101d0a */
[C---:B------:R-:W-:Y:S01]  /*10070*/  FMUL.FTZ R9, R114.reuse, R110 ;  /* 0x0000006e72097220 */ /* 0x040fe20000410000 */
[C---:B------:R-:W-:Y:S01]  /*10080*/  FMUL.FTZ R10, R114.reuse, R17 ;  /* 0x00000011720a7220 */ /* 0x040fe20000410000 */
[C---:B------:R-:W-:Y:S01]  /*10090*/  FADD.FTZ R27, -R115.reuse, R14 ;  /* 0x0000000e731b7221 */ /* 0x040fe20000010100 */
[C---:B------:R-:W-:Y:S01]  /*100a0*/  FADD.FTZ R111, -R115.reuse, R15 ;  /* 0x0000000f736f7221 */ /* 0x040fe20000010100 */
[----:B------:R-:W-:Y:S01]  /*100b0*/  FADD.FTZ R113, -R115, R8 ;  /* 0x0000000873717221 */ /* 0x000fe20000010100 */
[C---:B------:R-:W-:Y:S01]  /*100c0*/  FMUL.FTZ R12, R114.reuse, R16 ;  /* 0x00000010720c7220 */ /* 0x040fe20000410000 */
[C---:B------:R-:W-:Y:S01]  /*100d0*/  FMUL.FTZ R13, R114.reuse, R26 ;  /* 0x0000001a720d7220 */ /* 0x040fe20000410000 */
[----:B------:R-:W-:Y:S01]  /*100e0*/  FFMA.FTZ R8, R9, R92, R68 ;  /* 0x0000005c09087223 */ /* 0x000fe20000010044 */
[----:B------:R-:W-:Y:S01]  /*100f0*/  FMUL.FTZ R14, R114, R108 ;  /* 0x0000006c720e7220 */ /* 0x000fe20000410000 */
[----:B------:R-:W-:Y:S01]  /*10100*/  FFMA.FTZ R9, R10, R93, R69 ;  /* 0x0000005d0a097223 */ /* 0x000fe20000010045 */
[C---:B------:R-:W-:Y:S01]  /*10110*/  FMUL.FTZ R15, R114.reuse, R27 ;  /* 0x0000001b720f7220 */ /* 0x040fe20000410000 */
[C---:B------:R-:W-:Y:S01]  /*10120*/  FMUL.FTZ R16, R114.reuse, R111 ;  /* 0x0000006f72107220 */ /* 0x040fe20000410000 */
[C---:B------:R-:W-:Y:S01]  /*10130*/  FMUL.FTZ R17, R114.reuse, R113 ;  /* 0x0000007172117220 */ /* 0x040fe20000410000 */
[----:B------:R-:W-:Y:S01]  /*10140*/  FMUL.FTZ R19, R114, R19 ;  /* 0x0000001372137220 */ /* 0x000fe20000410000 */
[----:B------:R-:W-:-:S04]  /*10150*/  IMAD.WIDE.U32 R112, R112, 0x10, R120 ;  /* 0x0000001070707825 */ /* 0x000fc800078e0078 */
[C---:B0-----:R-:W-:Y:S01]  /*10160*/  FADD.FTZ R21, -R115.reuse, R11 ;  /* 0x0000000b73157221 */ /* 0x041fe20000010100 */
[C---:B------:R-:W-:Y:S01]  /*10170*/  FMUL.FTZ R11, R114.reuse, R18 ;  /* 0x00000012720b7220 */ /* 0x040fe20000410000 */
[C---:B------:R-:W-:Y:S01]  /*10180*/  FADD.FTZ R25, -R115.reuse, R96 ;  /* 0x0000006073197221 */ /* 0x040fe20000010100 */
[----:B------:R-:W-:Y:S01]  /*10190*/  FMUL.FTZ R18, R114, R125 ;  /* 0x0000007d72127220 */ /* 0x000fe20000410000 */
[----:B------:R-:W-:Y:S01]  /*101a0*/  FADD.FTZ R23, -R115, R98 ;  /* 0x0000006273177221 */ /* 0x000fe20000010100 */
[----:B------:R-:W-:Y:S01]  /*101b0*/  FFMA.FTZ R10, R11, R94, R70 ;  /* 0x0000005e0b0a7223 */ /* 0x000fe20000010046 */
[----:B------:R-:W-:Y:S01]  /*101c0*/  FFMA.FTZ R11, R12, R95, R71 ;  /* 0x0000005f0c0b7223 */ /* 0x000fe20000010047 */
[----:B------:R-:W-:Y:S01]  /*101d0*/  FFMA.FTZ R12, R13, R88, R64 ;  /* 0x000000580d0c7223 */ /* 0x000fe20000010040 */
[----:B------:R-:W-:Y:S01]  /*101e0*/  FFMA.FTZ R13, R14, R89, R65 ;  /* 0x000000590e0d7223 */ /* 0x000fe20000010041 */
[----:B------:R-:W-:Y:S01]  /*101f0*/  FFMA.FTZ R14, R15, R90, R66 ;  /* 0x0000005a0f0e7223 */ /* 0x000fe20000010042 */
[----:B------:R-:W-:Y:S01]  /*10200*/  FMUL.FTZ R20, R114, R21 ;  /* 0x0000001572147220 */ /* 0x000fe20000410000 */
[----:B------:R-:W-:Y:S01]  /*10210*/  FFMA.FTZ R15, R16, R91, R67 ;  /* 0x0000005b100f7223 */ /* 0x000fe20000010043 */
[C---:B------:R-:W-:Y:S01]  /*10220*/  FMUL.FTZ R21, R114.reuse, R25 ;  /* 0x0000001972157220 */ /* 0x040fe20000410000 */
[----:B------:R-:W-:Y:S01]  /*10230*/  FFMA.FTZ R16, R17, R84, R60 ;  /* 0x0000005411107223 */ /* 0x000fe2000001003c */
[----:B------:R-:W-:Y:S01]  /*10240*/  FMUL.FTZ R22, R114, R97 ;  /* 0x0000006172167220 */ /* 0x000fe20000410000 */
[----:B------:R-:W-:Y:S01]  /*10250*/  FFMA.FTZ R17, R18, R85, R61 ;  /* 0x0000005512117223 */ /* 0x000fe2000001003d */
[C---:B------:R-:W-:Y:S01]  /*10260*/  FMUL.FTZ R23, R114.reuse, R23 ;  /* 0x0000001772177220 */ /* 0x040fe20000410000 */
[----:B------:R-:W-:Y:S01]  /*10270*/  FFMA.FTZ R18, R19, R86, R62 ;  /* 0x0000005613127223 */ /* 0x000fe2000001003e */
[----:B------:R-:W-:Y:S01]  /*10280*/  FMUL.FTZ R114, R114, R99 ;  /* 0x0000006372727220 */ /* 0x000fe20000410000 */
[----:B------:R-:W-:Y:S01]  /*10290*/  FFMA.FTZ R19, R20, R87, R63 ;  /* 0x0000005714137223 */ /* 0x000fe2000001003f */
[----:B------:R-:W-:Y:S01]  /*102a0*/  FFMA.FTZ R20, R21, R80, R56 ;  /* 0x0000005015147223 */ /* 0x000fe20000010038 */
[----:B------:R-:W-:-:S04]  /*102b0*/  IMAD.WIDE.U32 R24, R102, 0x10, R120 ;  /* 0x0000001066187825 */ /* 0x000fc800078e0078 */
[----:B------:R-:W-:Y:S01]  /*102c0*/  FFMA.FTZ R21, R22, R81, R57 ;  /* 0x0000005116157223 */ /* 0x000fe20000010039 */
[----:B------:R-:W-:Y:S01]  /*102d0*/  FFMA.FTZ R22, R23, R82, R58 ;  /* 0x0000005217167223 */ /* 0x000fe2000001003a */
[----:B------:R-:W-:Y:S01]  /*102e0*/  FFMA.FTZ R23, R114, R83, R59 ;  /* 0x0000005372177223 */ /* 0x000fe2000001003b */
[--C-:B------:R-:W-:Y:S01]  /*102f0*/  IMAD.WIDE.U32 R26, R103, 0x10, R120.reuse ;  /* 0x00000010671a7825 */ /* 0x100fe200078e0078 */
[----:B------:R0:W-:Y:S03]  /*10300*/  STG.E.128 desc[UR10][R112.64], R8 ;  /* 0x0000000870007986 */ /* 0x0001e6000c101d0a */
[----:B------:R-:W-:Y:S01]  /*10310*/  IMAD.WIDE.U32 R120, R109, 0x10, R120 ;  /* 0x000000106d787825 */ /* 0x000fe200078e0078 */
[----:B------:R0:W-:Y:S04]  /*10320*/  STG.E.128 desc[UR10][R24.64], R12 ;  /* 0x0000000c18007986 */ /* 0x0001e8000c101d0a */
[----:B------:R0:W-:Y:S04]  /*10330*/  STG.E.128 desc[UR10][R26.64], R16 ;  /* 0x000000101a007986 */ /* 0x0001e8000c101d0a */
[----:B------:R0:W-:Y:S01]  /*10340*/  STG.E.128 desc[UR10][R120.64], R20 ;  /* 0x0000001478007986 */ /* 0x0001e2000c101d0a */
[----:B------:R-:W-:Y:S05]  /*10350*/  BRA.U !UP3, `(.L_x_20043) ;  /* 0xffffff050be87547 */ /* 0x000fea000b83ffff */
[----:B------:R-:W-:Y:S05]  /*10360*/  EXIT ;  /* 0x000000000000794d */ /* 0x000fea0003800000 */
.L_x_20044:
        /* <DEDUP_REMOVED lines=9> */
.L_x_20888:


//--------------------- .text._ZN10layer_norm13ln_fwd_kernelINS_13Kernel_traitsIfffffjLj3072ELj1ELj1ELj4ELj16ENS_18Kernel_traits_baseILj3072EfffffjLj128EEEEELb1ELb1ELb1ELb0EEEvNS_9FwdParamsE --------------------------
	.section	.text._ZN10layer_norm13ln_fwd_kernelINS_13Kernel_traitsIfffffjLj3072ELj1ELj1ELj4ELj16ENS_18Kernel_traits_baseILj3072EfffffjLj128EEEEELb1ELb1ELb1ELb0EEEvNS_9FwdParamsE,"ax",@progbits
	.align	128
        .global         _ZN10layer_norm13ln_fwd_kernelINS_13Kernel_traitsIfffffjLj3072ELj1ELj1ELj4ELj16ENS_18Kernel_traits_baseILj3072EfffffjLj128EEEEELb1ELb1ELb1ELb0EEEvNS_9FwdParamsE
        .type           _ZN10layer_norm13ln_fwd_kernelINS_13Kernel_traitsIfffffjLj3072ELj1ELj1ELj4ELj16ENS_18Kernel_traits_baseILj3072EfffffjLj128EEEEELb1ELb1ELb1ELb0EEEvNS_9FwdParamsE,@function
        .size           _ZN10layer_norm13ln_fwd_kernelINS_13Kernel_traitsIfffffjLj3072ELj1ELj1ELj4ELj16ENS_18Kernel_traits_baseILj3072EfffffjLj128EEEEELb1ELb1ELb1ELb0EEEvNS_9FwdParamsE,(.L_x_20889 - _ZN10layer_norm13ln_fwd_kernelINS_13Kernel_traitsIfffffjLj3072ELj1ELj1ELj4ELj16ENS_18Kernel_traits_baseILj3072EfffffjLj128EEEEELb1ELb1ELb1ELb0EEEvNS_9FwdParamsE)
        .other          _ZN10layer_norm13ln_fwd_kernelINS_13Kernel_traitsIfffffjLj3072ELj1ELj1ELj4ELj16ENS_18Kernel_traits_baseILj3072EfffffjLj128EEEEELb1ELb1ELb1ELb0EEEvNS_9FwdParamsE,@"STO_CUDA_ENTRY STV_DEFAULT"
_ZN10layer_norm13ln_fwd_kernelINS_13Kernel_traitsIfffffjLj3072ELj1ELj1ELj4ELj16ENS_18Kernel_traits_baseILj3072EfffffjLj128EEEEELb1ELb1ELb1ELb0EEEvNS_9FwdParamsE:
.text._ZN10layer_norm13ln_fwd_kernelINS_13Kernel_traitsIfffffjLj3072ELj1ELj1ELj4ELj16ENS_18Kernel_traits_baseILj3072EfffffjLj128EEEEELb1ELb1ELb1ELb0EEEvNS_9FwdParamsE:
        /* <DEDUP_REMOVED lines=14> */
[----:B----4-:R-:W-:Y:S01]  /*00e0*/  UISETP.NE.U32.AND UP0, UPT, UR6, URZ, UPT ;  /* 0x000000ff0600728c */ /* 0x010fe2000bf05070 */
[----:B------:R-:W-:Y:S01]  /*00f0*/  BSSY.RECONVERGENT B0, `(.L_x_20045) ;  /* 0x00000a5000007945 */ /* 0x000fe20003800200 */
[----:B-----5:R-:W-:Y:S01]  /*0100*/  USHF.R.S32.HI UR4, URZ, 0x1f, UR5 ;  /* 0x0000001fff047899 */ /* 0x020fe20008011405 */
[----:B------:R-:W1:Y:S01]  /*0110*/  S2R R7, SR_TID.X ;  /* 0x0000000000077919 */ /* 0x000e620000002100 */
[----:B------:R-:W-:Y:S01]  /*0120*/  UISETP.NE.AND.EX UP0, UPT, UR7, URZ, UPT, UP0 ;  /* 0x000000ff0700728c */ /* 0x000fe2000bf05300 */
[----:B------:R-:W3:Y:S01]  /*0130*/  S2UR UR7, SR_CTAID.X ;  /* 0x00000000000779c3 */ /* 0x000ee20000002500 */
[----:B------:R-:W-:-:S04]  /*0140*/  ULEA.HI UR4, UR4, UR5, URZ, 0x2 ;  /* 0x0000000504047291 */ /* 0x000fc8000f8f10ff */
[----:B------:R-:W-:Y:S01]  /*0150*/  USHF.R.S32.HI UR4, URZ, 0x2, UR4 ;  /* 0x00000002ff047899 */ /* 0x000fe20008011404 */
[C---:B-1----:R-:W-:Y:S02]  /*0160*/  LOP3.LUT R0, R7.reuse, 0x60, RZ, 0xc0, !PT ;  /* 0x0000006007007812 */ /* 0x042fe400078ec0ff */
[----:B------:R-:W-:Y:S02]  /*0170*/  LOP3.LUT R76, R7, 0x1f, RZ, 0xc0, !PT ;  /* 0x0000001f074c7812 */ /* 0x000fe400078ec0ff */
[----:B------:R-:W-:Y:S02]  /*0180*/  LOP3.LUT R77, R0, 0x1f, R7, 0xf8, !PT ;  /* 0x0000001f004d7812 */ /* 0x000fe400078ef807 */
[----:B--2---:R-:W-:Y:S02]  /*0190*/  @P0 R2UR UR14, R2 ;  /* 0x00000000020e02ca */ /* 0x004fe400000e0000 */
[----:B------:R-:W3:Y:S01]  /*01a0*/  LDC R2, c[0x0][0x360] ;  /* 0x0000d800ff027b82 */ /* 0x000ee20000000800 */
[----:B------:R-:W-:-:S02]  /*01b0*/  @P0 R2UR UR15, R3 ;  /* 0x00000000030f02ca */ /* 0x000fc400000e0000 */
[----:B------:R-:W-:-:S05]  /*01c0*/  LOP3.LUT R3, R77, 0x7f, RZ, 0x3c, !PT ;  /* 0x0000007f4d037812 */ /* 0x000fca00078e3cff */
[----:B------:R-:W-:Y:S01]  /*01d0*/  VIADD R3, R3, UR4 ;  /* 0x0000000403037c36 */ /* 0x000fe20008000000 */
[----:B0-----:R-:W-:Y:S02]  /*01e0*/  @P0 IADD3 R116, P1, PT, R4, R9, RZ ;  /* 0x0000000904740210 */ /* 0x001fe40007f3e0ff */
[----:B------:R-:W-:Y:S02]  /*01f0*/  UIADD3 UR25, UPT, UPT, UR14, -0x61c88647, URZ ;  /* 0x9e3779b90e197890 */ /* 0x000fe4000fffe0ff */
[----:B------:R-:W-:Y:S01]  /*0200*/  UIADD3 UR27, UPT, UPT, UR14, 0x3c6ef372, URZ ;  /* 0x3c6ef3720e1b7890 */ /* 0x000fe2000fffe0ff */
[----:B------:R-:W-:Y:S01]  /*0210*/  @P0 IADD3.X R117, PT, PT, RZ, R5, RZ, P1, !PT ;  /* 0x00000005ff750210 */ /* 0x000fe20000ffe4ff */
[----:B------:R-:W-:Y:S02]  /*0220*/  UIADD3 UR26, UPT, UPT, UR15, -0x4498517b, URZ ;  /* 0xbb67ae850f1a7890 */ /* 0x000fe4000fffe0ff */
[----:B------:R-:W-:Y:S01]  /*0230*/  UIADD3 UR28, UPT, UPT, UR15, 0x76cf5d0a, URZ ;  /* 0x76cf5d0a0f1c7890 */ /* 0x000fe2000fffe0ff */
[--C-:B------:R-:W-:Y:S01]  /*0240*/  SHF.R.U64 R127, R116, 0x2, R117.reuse ;  /* 0x00000002747f7819 */ /* 0x100fe20000001275 */
[----:B------:R-:W-:Y:S01]  /*0250*/  UIADD3 UR29, UPT, UPT, UR14, -0x255992d5, URZ ;  /* 0xdaa66d2b0e1d7890 */ /* 0x000fe2000fffe0ff */
[----:B------:R-:W-:Y:S01]  /*0260*/  SHF.R.U32.HI R112, RZ, 0x2, R117 ;  /* 0x00000002ff707819 */ /* 0x000fe20000011675 */
[----:B------:R-:W-:-:S02]  /*0270*/  UIADD3 UR30, UPT, UPT, UR15, 0x32370b8f, URZ ;  /* 0x32370b8f0f1e7890 */ /* 0x000fc4000fffe0ff */
[----:B------:R-:W-:Y:S01]  /*0280*/  UIADD3 UR31, UPT, UPT, UR14, 0x78dde6e4, URZ ;  /* 0x78dde6e40e1f7890 */ /* 0x000fe2000fffe0ff */
[----:B---3--:R-:W-:Y:S01]  /*0290*/  IMAD R2, R2, UR7, R7 ;  /* 0x0000000702027c24 */ /* 0x008fe2000f8e0207 */
        /* <DEDUP_REMOVED lines=57> */
[----:B------:R2:W5:Y:S03]  /*0630*/  @P3 LDG.E.128 R32, desc[UR12][R86.64] ;  /* 0x0000000c56203981 */ /* 0x000566000c1e1d00 */
[----:B------:R-:W-:Y:S01]  /*0640*/  @P3 VIADD R77, R77, 0x80 ;  /* 0x000000804d4d3836 */ /* 0x000fe20000000000 */
[----:B------:R2:W5:Y:S03]  /*0650*/  @P3 LDG.E.128 R28, desc[UR12][R88.64] ;  /* 0x0000000c581c3981 */ /* 0x000566000c1e1d00 */
[----:B------:R-:W-:-:S04]  /*0660*/  @P4 IMAD.WIDE.U32 R90, R77, 0x10, R90 ;  /* 0x000000104d5a4825 */ /* 0x000fc800078e005a */
[C---:B------:R-:W-:Y:S01]  /*0670*/  @P4 IMAD.WIDE.U32 R92, R77.reuse, 0x10, R92 ;  /* 0x000000104d5c4825 */ /* 0x040fe200078e005c */
[----:B------:R2:W5:Y:S03]  /*0680*/  @P4 LDG.E.128 R24, desc[UR12][R90.64] ;  /* 0x0000000c5a184981 */ /* 0x000566000c1e1d00 */
[----:B------:R-:W-:Y:S01]  /*0690*/  @P4 IMAD.WIDE.U32 R94, R77, 0x10, R94 ;  /* 0x000000104d5e4825 */ /* 0x000fe200078e005e */
[----:B------:R2:W5:Y:S04]  /*06a0*/  @P4 LDG.E.128 R20, desc[UR12][R92.64] ;  /* 0x0000000c5c144981 */ /* 0x000568000c1e1d00 */
[----:B------:R2:W5:Y:S01]  /*06b0*/  @P4 LDG.E.128 R16, desc[UR12][R94.64] ;  /* 0x0000000c5e104981 */ /* 0x000562000c1e1d00 */
[----:B------:R-:W-:Y:S01]  /*06c0*/  ISETP.GE.U32.AND P0, PT, R3, 0x300, PT ;  /* 0x000003000300780c */ /* 0x000fe20003f06070 */
[----:B------:R-:W-:-:S12]  /*06d0*/  @P4 VIADD R77, R77, 0x80 ;  /* 0x000000804d4d4836 */ /* 0x000fd80000000000 */
        /* <DEDUP_REMOVED lines=11> */
.L_x_20046:
        /* <DEDUP_REMOVED lines=17> */
[----:B------:R2:W5:Y:S06]  /*08a0*/  @P0 LDG.E.128 R64, desc[UR12][R22.64] ;  /* 0x0000000c16400981 */ /* 0x00056c000c1e1d00 */
[----:B------:R-:W4:Y:S01]  /*08b0*/  @P3 LDC.64 R68, c[0x0][0x3d0] ;  /* 0x0000f400ff443b82 */ /* 0x000f220000000a00 */
[C---:B---3--:R-:W-:Y:S01]  /*08c0*/  @P1 IMAD.WIDE.U32 R34, R77.reuse, 0x10, R34 ;  /* 0x000000104d221825 */ /* 0x048fe200078e0022 */
[----:B------:R-:W-:Y:S01]  /*08d0*/  @P1 IADD3 R77, PT, PT, R77, 0x80, RZ ;  /* 0x000000804d4d1810 */ /* 0x000fe20007ffe0ff */
[----:B------:R-:W5:Y:S05]  /*08e0*/  @P1 LDG.E.128 R60, desc[UR12][R32.64] ;  /* 0x0000000c203c1981 */ /* 0x000f6a000c1e1d00 */
[----:B------:R-:W3:Y:S01]  /*08f0*/  @P3 LDC.64 R70, c[0x0][0x3e8] ;  /* 0x0000fa00ff463b82 */ /* 0x000ee20000000a00 */
[C---:B0-----:R-:W-:Y:S01]  /*0900*/  @P2 IMAD.WIDE.U32 R46, R77.reuse, 0x10, R44 ;  /* 0x000000104d2e2825 */ /* 0x041fe200078e002c */
[----:B------:R0:W5:Y:S06]  /*0910*/  @P1 LDG.E.128 R52, desc[UR12][R34.64] ;  /* 0x0000000c22341981 */ /* 0x00016c000c1e1d00 */
[----:B------:R-:W2:Y:S01]  /*0920*/  @P4 LDC.64 R78, c[0x0][0x3d0] ;  /* 0x0000f400ff4e4b82 */ /* 0x000ea20000000a00 */
[C---:B-1----:R-:W-:Y:S01]  /*0930*/  @P2 IMAD.WIDE.U32 R58, R77.reuse, 0x10, R56 ;  /* 0x000000104d3a2825 */ /* 0x042fe200078e0038 */
[----:B------:R1:W5:Y:S03]  /*0940*/  @P2 LDG.E.128 R48, desc[UR12][R46.64] ;  /* 0x0000000c2e302981 */ /* 0x000366000c1e1d00 */
[----:B------:R-:W-:Y:S01]  /*0950*/  @P2 VIADD R77, R77, 0x80 ;  /* 0x000000804d4d2836 */ /* 0x000fe20000000000 */
[----:B------:R1:W5:Y:S02]  /*0960*/  @P2 LDG.E.128 R40, desc[UR12][R58.64] ;  /* 0x0000000c3a282981 */ /* 0x000364000c1e1d00 */
[----:B------:R-:W0:Y:S01]  /*0970*/  @P4 LDC.64 R80, c[0x0][0x3e8] ;  /* 0x0000fa00ff504b82 */ /* 0x000e220000000a00 */
[----:B----4-:R-:W-:-:S07]  /*0980*/  @P3 IMAD.WIDE.U32 R68, R77, 0x10, R68 ;  /* 0x000000104d443825 */ /* 0x010fce00078e0044 */
[----:B------:R-:W4:Y:S01]  /*0990*/  @P5 LDC.64 R82, c[0x0][0x3d0] ;  /* 0x0000f400ff525b82 */ /* 0x000f220000000a00 */
[C---:B---3--:R-:W-:Y:S01]  /*09a0*/  @P3 IMAD.WIDE.U32 R70, R77.reuse, 0x10, R70 ;  /* 0x000000104d463825 */ /* 0x048fe200078e0046 */
[----:B------:R-:W5:Y:S03]  /*09b0*/  @P3 LDG.E.128 R36, desc[UR12][R68.64] ;  /* 0x0000000c44243981 */ /* 0x000f66000c1e1d00 */
[----:B------:R-:W-:Y:S01]  /*09c0*/  @P3 VIADD R77, R77, 0x80 ;  /* 0x000000804d4d3836 */ /* 0x000fe20000000000 */
[----:B------:R3:W5:Y:S02]  /*09d0*/  @P3 LDG.E.128 R28, desc[UR12][R70.64] ;  /* 0x0000000c461c3981 */ /* 0x000764000c1e1d00 */
[----:B------:R-:W1:Y:S01]  /*09e0*/  @P5 LDC.64 R84, c[0x0][0x3e8] ;  /* 0x0000fa00ff545b82 */ /* 0x000e620000000a00 */
[----:B--2---:R-:W-:-:S05]  /*09f0*/  @P4 IMAD.WIDE.U32 R78, R77, 0x10, R78 ;  /* 0x000000104d4e4825 */ /* 0x004fca00078e004e */
[----:B------:R-:W5:Y:S01]  /*0a00*/  @P4 LDG.E.128 R24, desc[UR12][R78.64] ;  /* 0x0000000c4e184981 */ /* 0x000f62000c1e1d00 */
[C---:B0-----:R-:W-:Y:S01]  /*0a10*/  @P4 IMAD.WIDE.U32 R80, R77.reuse, 0x10, R80 ;  /* 0x000000104d504825 */ /* 0x041fe200078e0050 */
[----:B------:R-:W-:-:S04]  /*0a20*/  @P4 IADD3 R77, PT, PT, R77, 0x80, RZ ;  /* 0x000000804d4d4810 */ /* 0x000fc80007ffe0ff */
[----:B------:R-:W5:Y:S01]  /*0a30*/  @P4 LDG.E.128 R16, desc[UR12][R80.64] ;  /* 0x0000000c50104981 */ /* 0x000f62000c1e1d00 */
[C---:B----4-:R-:W-:Y:S01]  /*0a40*/  @P5 IMAD.WIDE.U32 R44, R77.reuse, 0x10, R82 ;  /* 0x000000104d2c5825 */ /* 0x050fe200078e0052 */
[----:B------:R-:W-:Y:S02]  /*0a50*/  CS2R R22, SRZ ;  /* 0x0000000000167805 */ /* 0x000fe4000001ff00 */
[----:B------:R-:W-:Y:S02]  /*0a60*/  CS2R R20, SRZ ;  /* 0x0000000000147805 */ /* 0x000fe4000001ff00 */
[----:B------:R-:W-:Y:S02]  /*0a70*/  CS2R R34, SRZ ;  /* 0x0000000000227805 */ /* 0x000fe4000001ff00 */
[----:B------:R-:W-:Y:S01]  /*0a80*/  CS2R R32, SRZ ;  /* 0x0000000000207805 */ /* 0x000fe2000001ff00 */
[----:B------:R0:W5:Y:S01]  /*0a90*/  @P5 LDG.E.128 R12, desc[UR12][R44.64] ;  /* 0x0000000c2c0c5981 */ /* 0x000162000c1e1d00 */
[----:B-1----:R-:W-:Y:S01]  /*0aa0*/  @P5 IMAD.WIDE.U32 R56, R77, 0x10, R84 ;  /* 0x000000104d385825 */ /* 0x002fe200078e0054 */
[----:B------:R-:W-:-:S02]  /*0ab0*/  CS2R R46, SRZ ;  /* 0x00000000002e7805 */ /* 0x000fc4000001ff00 */
[----:B------:R-:W-:Y:S02]  /*0ac0*/  CS2R R58, SRZ ;  /* 0x00000000003a7805 */ /* 0x000fe4000001ff00 */
[----:B---3--:R-:W-:Y:S02]  /*0ad0*/  CS2R R70, SRZ ;  /* 0x0000000000467805 */ /* 0x008fe4000001ff00 */
[----:B------:R-:W-:Y:S01]  /*0ae0*/  CS2R R68, SRZ ;  /* 0x0000000000447805 */ /* 0x000fe2000001ff00 */
[----:B------:R1:W5:Y:S01]  /*0af0*/  @P5 LDG.E.128 R4, desc[UR12][R56.64] ;  /* 0x0000000c38045981 */ /* 0x000362000c1e1d00 */
[----:B------:R-:W-:Y:S02]  /*0b00*/  @P5 CS2R R10, SRZ ;  /* 0x00000000000a5805 */ /* 0x000fe4000001ff00 */
[----:B0-----:R-:W-:Y:S02]  /*0b10*/  CS2R R44, SRZ ;  /* 0x00000000002c7805 */ /* 0x001fe4000001ff00 */
[----:B------:R-:W-:-:S02]  /*0b20*/  @P5 CS2R R8, SRZ ;  /* 0x0000000000085805 */ /* 0x000fc4000001ff00 */
[----:B-1----:R-:W-:-:S07]  /*0b30*/  CS2R R56, SRZ ;  /* 0x0000000000387805 */ /* 0x002fce000001ff00 */
.L_x_20047:
[----:B------:R-:W-:Y:S05]  /*0b40*/  BSYNC.RECONVERGENT B0 ;  /* 0x0000000000007941 */ /* 0x000fea0003800200 */
.L_x_20045:
[----:B------:R-:W0:Y:S02]  /*0b50*/  LDCU UR5, c[0x0][0x384] ;  /* 0x00007080ff0577ac */ /* 0x000e240008000800 */
[----:B0-----:R-:W-:-:S06]  /*0b60*/  UISETP.GE.AND UP0, UPT, UR7, UR5, UPT ;  /* 0x000000050700728c */ /* 0x001fcc000bf06270 */
[----:B------:R-:W-:-:S13]  /*0b70*/  PLOP3.LUT P0, PT, PT, PT, UP0, 0x80, 0x8 ;  /* 0x000000000008781c */ /* 0x000fda0003f0f008 */
[----:B------:R-:W-:Y:S05]  /*0b80*/  @P0 EXIT ;  /* 0x000000000000094d */ /* 0x000fea0003800000 */
[----:B------:R-:W-:Y:S01]  /*0b90*/  IMAD.HI.U32 R77, R2, -0x326172a9, RZ ;  /* 0xcd9e8d57024d7827 */ /* 0x000fe200078e00ff */
[----:B------:R-:W-:-:S03]  /*0ba0*/  ULOP3.LUT UR6, UR4, 0x7f, URZ, 0xc0, !UPT ;  /* 0x0000007f04067892 */ /* 0x000fc6000f8ec0ff */
[----:B------:R-:W-:Y:S01]  /*0bb0*/  HFMA2 R117, -RZ, RZ, 0, 0 ;  /* 0x00000000ff757431 */ /* 0x000fe200000001ff */
[----:B------:R-:W-:Y:S01]  /*0bc0*/  ULOP3.LUT UR5, UR4, 0xffffff80, URZ, 0xc0, !UPT ;  /* 0xffffff8004057892 */ /* 0x000fe2000f8ec0ff */
[C---:B------:R-:W-:Y:S01]  /*0bd0*/  IMAD.HI.U32 R78, R127.reuse, -0x2daee0ad, RZ ;  /* 0xd2511f537f4e7827 */ /* 0x040fe200078e00ff */
[----:B------:R-:W-:Y:S01]  /*0be0*/  LOP3.LUT R77, R112, UR14, R77, 0x96, !PT ;  /* 0x0000000e704d7c12 */ /* 0x000fe2000f8e964d */
[----:B------:R-:W0:Y:S01]  /*0bf0*/  LDCU UR22, c[0x0][0x404] ;  /* 0x00008080ff1677ac */ /* 0x000e220008000800 */
[----:B------:R-:W-:Y:S01]  /*0c00*/  LOP3.LUT R116, R116, 0x3, RZ, 0xc0, !PT ;  /* 0x0000000374747812 */ /* 0x000fe200078ec0ff */
[----:B------:R-:W-:Y:S01]  /*0c10*/  IMAD R80, R2, -0x326172a9, RZ ;  /* 0xcd9e8d5702507824 */ /* 0x000fe200078e02ff */
[----:B------:R-:W-:Y:S01]  /*0c20*/  LOP3.LUT R78, R78, UR15, RZ, 0x3c, !PT ;  /* 0x0000000f4e4e7c12 */ /* 0x000fe2000f8e3cff */
[----:B------:R-:W-:Y:S01]  /*0c30*/  IMAD R82, R127, -0x2daee0ad, RZ ;  /* 0xd2511f537f527824 */ /* 0x000fe200078e02ff */
[----:B------:R-:W1:Y:S01]  /*0c40*/  LDCU UR43, c[0x0][0x388] ;  /* 0x00007100ff2b77ac */ /* 0x000e620008000800 */
[C---:B------:R-:W-:Y:S01]  /*0c50*/  IMAD.HI.U32 R81, R77.reuse, -0x2daee0ad, RZ ;  /* 0xd2511f534d517827 */ /* 0x040fe200078e00ff */
[----:B------:R-:W2:Y:S03]  /*0c60*/  LDCU.U8 UR23, c[0x0][0x410] ;  /* 0x00008200ff1777ac */ /* 0x000ea60008000000 */
[----:B------:R-:W-:Y:S01]  /*0c70*/  IMAD.HI.U32 R79, R78, -0x326172a9, RZ ;  /* 0xcd9e8d574e4f7827 */ /* 0x000fe200078e00ff */
[----:B------:R-:W-:Y:S01]  /*0c80*/  LOP3.LUT R81, R82, UR26, R81, 0x96, !PT ;  /* 0x0000001a52517c12 */ /* 0x000fe2000f8e9651 */
[----:B------:R-:W3:Y:S02]  /*0c90*/  LDCU UR24, c[0x0][0x400] ;  /* 0x00008000ff1877ac */ /* 0x000ee40008000800 */
[----:B------:R-:W-:Y:S01]  /*0ca0*/  IMAD R83, R77, -0x2daee0ad, RZ ;  /* 0xd2511f534d537824 */ /* 0x000fe200078e02ff */
[----:B------:R-:W-:Y:S01]  /*0cb0*/  LOP3.LUT R79, R80, UR25, R79, 0x96, !PT ;  /* 0x00000019504f7c12 */ /* 0x000fe2000f8e964f */
[----:B------:R-:W-:Y:S01]  /*0cc0*/  IMAD R78, R78, -0x326172a9, RZ ;  /* 0xcd9e8d574e4e7824 */ /* 0x000fe200078e02ff */
[----:B------:R-:W4:Y:S01]  /*0cd0*/  LDCU.64 UR16, c[0x0][0x408] ;  /* 0x00008100ff1077ac */ /* 0x000f220008000a00 */
[----:B------:R-:W-:Y:S01]  /*0ce0*/  IMAD.HI.U32 R77, R81, -0x326172a9, RZ ;  /* 0xcd9e8d57514d7827 */ /* 0x000fe200078e00ff */
[----:B------:R-:W0:Y:S03]  /*0cf0*/  LDCU.64 UR18, c[0x0][0x3a0] ;  /* 0x00007400ff1277ac */ /* 0x000e260008000a00 */
        /* <DEDUP_REMOVED lines=61> */
.L_x_20366:
[----:B------:R-:W-:-:S06]  /*10d0*/  UIMAD.WIDE UR4, UR7, 0x4, UR8 ;  /* 0x00000004070478a5 */ /* 0x000fcc000f8e0208 */
[----:B01234-:R-:W-:Y:S02]  /*10e0*/  IMAD.U32 R110, RZ, RZ, UR4 ;  /* 0x00000004ff6e7e24 */ /* 0x01ffe4000f8e00ff */
[----:B------:R-:W-:-:S05]  /*10f0*/  IMAD.U32 R111, RZ, RZ, UR5 ;  /* 0x00000005ff6f7e24 */ /* 0x000fca000f8e00ff */
[----:B------:R0:W2:Y:S01]  /*1100*/  LDG.E R110, desc[UR12][R110.64] ;  /* 0x0000000c6e6e7981 */ /* 0x0000a2000c1e1900 */
[----:B------:R-:W-:-:S06]  /*1110*/  UIMAD.WIDE UR4, UR7, 0x4, UR10 ;  /* 0x00000004070478a5 */ /* 0x000fcc000f8e020a */
[----:B------:R-:W-:Y:S01]  /*1120*/  MOV R128, UR4 ;  /* 0x0000000400807c02 */ /* 0x000fe20008000f00 */
[----:B------:R-:W-:-:S05]  /*1130*/  IMAD.U32 R129, RZ, RZ, UR5 ;  /* 0x00000005ff817e24 */ /* 0x000fca000f8e00ff */
[----:B------:R-:W3:Y:S01]  /*1140*/  LDG.E R128, desc[UR12][R128.64] ;  /* 0x0000000c80807981 */ /* 0x000ee2000c1e1900 */
[----:B------:R-:W-:Y:S01]  /*1150*/  UIMAD UR4, UR7, UR43, URZ ;  /* 0x0000002b070472a4 */ /* 0x000fe2000f8e02ff */
[----:B------:R-:W-:Y:S01]  /*1160*/  ISETP.GE.U32.AND P0, PT, R3, 0x80, PT ;  /* 0x000000800300780c */ /* 0x000fe20003f06070 */
[----:B------:R-:W-:Y:S01]  /*1170*/  BSSY.RECONVERGENT B0, `(.L_x_20048) ;  /* 0x00002cd000007945 */ /* 0x000fe20003800200 */
[----:B------:R-:W1:Y:S01]  /*1180*/  S2R R108, SR_TID.X ;  /* 0x00000000006c7919 */ /* 0x000e620000002100 */
[----:B------:R-:W-:-:S04]  /*1190*/  USHF.R.S32.HI UR5, URZ, 0x1f, UR4 ;  /* 0x0000001fff057899 */ /* 0x000fc80008011404 */
[----:B------:R-:W-:-:S06]  /*11a0*/  ULEA.HI UR5, UR5, UR4, URZ, 0x2 ;  /* 0x0000000405057291 */ /* 0x000fcc000f8f10ff */
[----:B0-----:R-:W-:Y:S01]  /*11b0*/  IMAD.U32 R111, RZ, RZ, UR5 ;  /* 0x00000005ff6f7e24 */ /* 0x001fe2000f8e00ff */
[----:B--2---:R-:W-:-:S13]  /*11c0*/  ISETP.GE.AND P3, PT, R110, 0x1, PT ;  /* 0x000000016e00780c */ /* 0x004fda0003f66270 */
[----:B------:R-:W-:Y:S01]  /*11d0*/  @P3 VIADD R0, R110, 0xffffffff ;  /* 0xffffffff6e003836 */ /* 0x000fe20000000000 */
[----:B---3--:R-:W-:-:S03]  /*11e0*/  R2UR UR6, R128 ;  /* 0x00000000800672ca */ /* 0x008fc600000e0000 */
[----:B------:R-:W-:-:S05]  /*11f0*/  @P3 IMAD R0, R0, UR43, RZ ;  /* 0x0000002b00003c24 */ /* 0x000fca000f8e02ff */
[----:B------:R-:W-:-:S04]  /*1200*/  @P3 SHF.R.S32.HI R109, RZ, 0x1f, R0 ;  /* 0x0000001fff6d3819 */ /* 0x000fc80000011400 */
[----:B------:R-:W-:Y:S02]  /*1210*/  @P3 LEA.HI R109, R109, R0, RZ, 0x2 ;  /* 0x000000006d6d3211 */ /* 0x000fe400078f10ff */
[----:B------:R-:W-:Y:S02]  /*1220*/  MOV R0, RZ ;  /* 0x000000ff00007202 */ /* 0x000fe40000000f00 */
[-C--:B-1----:R-:W-:Y:S02]  /*1230*/  @P3 LEA.HI.SX32 R0, R109, R108.reuse, 0x1e ;  /* 0x0000006c6d003211 */ /* 0x082fe400078ff2ff */
        /* <DEDUP_REMOVED lines=8> */
.L_x_20050:
        /* <DEDUP_REMOVED lines=25> */
.L_x_20055:
        /* <DEDUP_REMOVED lines=13> */
.L_x_20057:
[----:B------:R-:W-:Y:S05]  /*1520*/  BSYNC.RECONVERGENT B2 ;  /* 0x0000000000027941 */ /* 0x000fea0003800200 */
.L_x_20056:
        /* <DEDUP_REMOVED lines=41> */
[----:B------:R-:W-:Y:S01]  /*17c0*/  LOP3.LUT R113, R84, UR42, R129, 0x96, !PT ;  /* 0x0000002a54717c12 */ /* 0x000fe2000f8e9681 */
[----:B------:R-:W-:-:S07]  /*17d0*/  IMAD.MOV.U32 R84, RZ, RZ, R120 ;  /* 0x000000ffff547224 */ /* 0x000fce00078e0078 */
.L_x_20054:
[----:B------:R-:W-:Y:S05]  /*17e0*/  BSYNC.RECONVERGENT B1 ;  /* 0x0000000000017941 */ /* 0x000fea0003800200 */
.L_x_20053:
        /* <DEDUP_REMOVED lines=8> */
[----:B------:R-:W-:-:S07]  /*1870*/  FFMA.FTZ R84, R85, R64, R80 ;  /* 0x0000004055547223 */ /* 0x000fce0000010050 */
.L_x_20052:
        /* <DEDUP_REMOVED lines=16> */
.L_x_20061:
        /* <DEDUP_REMOVED lines=13> */
.L_x_20063:
[----:B------:R-:W-:Y:S05]  /*1a50*/  BSYNC.RECONVERGENT B2 ;  /* 0x0000000000027941 */ /* 0x000fea0003800200 */
.L_x_20062:
        /* <DEDUP_REMOVED lines=43> */
.L_x_20060:
[----:B------:R-:W-:Y:S05]  /*1d10*/  BSYNC.RECONVERGENT B1 ;  /* 0x0000000000017941 */ /* 0x000fea0003800200 */
.L_x_20059:
        /* <DEDUP_REMOVED lines=8> */
[----:B------:R-:W-:-:S07]  /*1da0*/  FFMA.FTZ R85, R86, R65, R81 ;  /* 0x0000004156557223 */ /* 0x000fce0000010051 */
.L_x_20058:
        /* <DEDUP_REMOVED lines=16> */
.L_x_20067:
        /* <DEDUP_REMOVED lines=13> */
.L_x_20069:
[----:B------:R-:W-:Y:S05]  /*1f80*/  BSYNC.RECONVERGENT B2 ;  /* 0x0000000000027941 */ /* 0x000fea0003800200 */
.L_x_20068:
        /* <DEDUP_REMOVED lines=43> */
.L_x_20066:
[----:B------:R-:W-:Y:S05]  /*2240*/  BSYNC.RECONVERGENT B1 ;  /* 0x0000000000017941 */ /* 0x000fea0003800200 */
.L_x_20065:
        /* <DEDUP_REMOVED lines=9> */
.L_x_20064:
        /* <DEDUP_REMOVED lines=16> */
.L_x_20073:
        /* <DEDUP_REMOVED lines=13> */
.L_x_20075:
[----:B------:R-:W-:Y:S05]  /*24b0*/  BSYNC.RECONVERGENT B2 ;  /* 0x0000000000027941 */ /* 0x000fea0003800200 */
.L_x_20074:
        /* <DEDUP_REMOVED lines=43> */
.L_x_20072:
[----:B------:R-:W-:Y:S05]  /*2770*/  BSYNC.RECONVERGENT B1 ;  /* 0x0000000000017941 */ /* 0x000fea0003800200 */
.L_x_20071:
        /* <DEDUP_REMOVED lines=8> */
[----:B------:R-:W-:Y:S01]  /*2800*/  FFMA.FTZ R87, R120, R67, R83 ;  /* 0x0000004378577223 */ /* 0x000fe20000010053 */
[----:B------:R-:W-:Y:S06]  /*2810*/  BRA `(.L_x_20070) ;  /* 0x0000001400407947 */ /* 0x000fec0003800000 */
.L_x_20051:
[----:B------:R-:W-:Y:S01]  /*2820*/  IMAD.MOV.U32 R86, RZ, RZ, R116 ;  /* 0x000000ffff567224 */ /* 0x000fe200078e0074 */
[----:B------:R-:W-:Y:S01]  /*2830*/  MOV R126, R120 ;  /* 0x00000078007e7202 */ /* 0x000fe20000000f00 */
        /* <DEDUP_REMOVED lines=18> */
.L_x_20079:
        /* <DEDUP_REMOVED lines=13> */
.L_x_20081:
[----:B------:R-:W-:Y:S05]  /*2a30*/  BSYNC.RECONVERGENT B2 ;  /* 0x0000000000027941 */ /* 0x000fea0003800200 */
.L_x_20080:
        /* <DEDUP_REMOVED lines=43> */
.L_x_20078:
[----:B------:R-:W-:Y:S05]  /*2cf0*/  BSYNC.RECONVERGENT B1 ;  /* 0x0000000000017941 */ /* 0x000fea0003800200 */
.L_x_20077:
        /* <DEDUP_REMOVED lines=8> */
[----:B------:R-:W-:-:S07]  /*2d80*/  FMUL.FTZ R84, R85, R64 ;  /* 0x0000004055547220 */ /* 0x000fce0000410000 */
.L_x_20076:
        /* <DEDUP_REMOVED lines=16> */
.L_x_20085:
        /* <DEDUP_REMOVED lines=13> */
.L_x_20087:
[----:B------:R-:W-:Y:S05]  /*2f60*/  BSYNC.RECONVERGENT B2 ;  /* 0x0000000000027941 */ /* 0x000fea0003800200 */
.L_x_20086:
        /* <DEDUP_REMOVED lines=43> */
.L_x_20084:
[----:B------:R-:W-:Y:S05]  /*3220*/  BSYNC.RECONVERGENT B1 ;  /* 0x0000000000017941 */ /* 0x000fea0003800200 */
.L_x_20083:
        /* <DEDUP_REMOVED lines=8> */
[----:B------:R-:W-:-:S07]  /*32b0*/  FMUL.FTZ R85, R86, R65 ;  /* 0x0000004156557220 */ /* 0x000fce0000410000 */
.L_x_20082:
        /* <DEDUP_REMOVED lines=16> */
.L_x_20091:
        /* <DEDUP_REMOVED lines=13> */
.L_x_20093:
[----:B------:R-:W-:Y:S05]  /*3490*/  BSYNC.RECONVERGENT B2 ;  /* 0x0000000000027941 */ /* 0x000fea0003800200 */
.L_x_20092:
        /* <DEDUP_REMOVED lines=43> */
.L_x_20090:
[----:B------:R-:W-:Y:S05]  /*3750*/  BSYNC.RECONVERGENT B1 ;  /* 0x0000000000017941 */ /* 0x000fea0003800200 */
.L_x_20089:
        /* <DEDUP_REMOVED lines=9> */
.L_x_20088:
        /* <DEDUP_REMOVED lines=16> */
.L_x_20096:
        /* <DEDUP_REMOVED lines=13> */
.L_x_20098:
[----:B------:R-:W-:Y:S05]  /*39c0*/  BSYNC.RECONVERGENT B2 ;  /* 0x0000000000027941 */ /* 0x000fea0003800200 */
.L_x_20097:
        /* <DEDUP_REMOVED lines=43> */
.L_x_20095:
[----:B------:R-:W-:Y:S05]  /*3c80*/  BSYNC.RECONVERGENT B1 ;  /* 0x0000000000017941 */ /* 0x000fea0003800200 */
.L_x_20094:
        /* <DEDUP_REMOVED lines=9> */
.L_x_20070:
[----:B------:R-:W0:Y:S01]  /*3d20*/  LDC.64 R128, c[0x0][0x3a8] ;  /* 0x0000ea00ff807b82 */ /* 0x000e220000000a00 */
[----:B------:R-:W-:Y:S02]  /*3d30*/  IMAD.MOV.U32 R120, RZ, RZ, R126 ;  /* 0x000000ffff787224 */ /* 0x000fe400078e007e */
[----:B0-----:R-:W-:-:S05]  /*3d40*/  IMAD.WIDE.U32 R128, R109, 0x10, R128 ;  /* 0x000000106d807825 */ /* 0x001fca00078e0080 */
[----:B------:R0:W-:Y:S01]  /*3d50*/  STG.E.128 desc[UR12][R128.64], R84 ;  /* 0x0000005480007986 */ /* 0x0001e2000c101d0c */
        /* <DEDUP_REMOVED lines=12> */
.L_x_20099:
[----:B------:R-:W-:Y:S02]  /*3e20*/  VIADD R109, R109, 0x80 ;  /* 0x000000806d6d7836 */ /* 0x000fe40000000000 */
[----:B------:R-:W-:-:S07]  /*3e30*/  VIADD R0, R0, 0x80 ;  /* 0x0000008000007836 */ /* 0x000fce0000000000 */
.L_x_20049:
[----:B------:R-:W-:Y:S05]  /*3e40*/  BSYNC.RECONVERGENT B0 ;  /* 0x0000000000007941 */ /* 0x000fea0003800200 */
.L_x_20048:
        /* <DEDUP_REMOVED lines=34> */
.L_x_20106:
        /* <DEDUP_REMOVED lines=13> */
.L_x_20108:
[----:B------:R-:W-:Y:S05]  /*4140*/  BSYNC.RECONVERGENT B2 ;  /* 0x0000000000027941 */ /* 0x000fea0003800200 */
.L_x_20107:
[----:B------:R-:W-:Y:S01]  /*4150*/  IMAD.WIDE.U32 R90, R2, -0x326172a9, RZ ;  /* 0xcd9e8d57025a7825 */ /* 0x000fe200078e00ff */
[----:B------:R-:W-:-:S04]  /*4160*/  LOP3.LUT R130, R117, UR15, R89, 0x96, !PT ;  /* 0x0000000f75827c12 */ /* 0x000fc8000f8e9659 */
[----:B01----:R-:W-:Y:S01]  /*4170*/  LOP3.LUT R128, R112, UR14, R91, 0x96, !PT ;  /* 0x0000000e70807c12 */ /* 0x003fe2000f8e965b */
        /* <DEDUP_REMOVED lines=40> */
.L_x_20105:
[----:B------:R-:W-:Y:S05]  /*4400*/  BSYNC.RECONVERGENT B1 ;  /* 0x0000000000017941 */ /* 0x000fea0003800200 */
.L_x_20104:
[----:B------:R-:W-:Y:S01]  /*4410*/  I2FP.F32.U32 R88, R88 ;  /* 0x0000005800587245 */ /* 0x000fe20000201000 */
[----:B------:R-:W-:Y:S02]  /*4420*/  IMAD.MOV.U32 R89, RZ, RZ, 0x2f800000 ;  /* 0x2f800000ff597424 */ /* 0x000fe400078e00ff */
[----:B------:R-:W-:Y:S02]  /*4430*/  FMUL.FTZ R91, R76, UR17 ;  /* 0x000000114c5b7c20 */ /* 0x000fe40008410000 */
[----:B------:R-:W-:Y:S02]  /*4440*/  FFMA.FTZ R88, R88, R89, 1.1641532182693481445e-10 ;  /* 0x2f00000058587423 */ /* 0x000fe40000010059 */
[----:B------:R-:W-:-:S03]  /*4450*/  FMUL.FTZ R89, R91, UR16 ;  /* 0x000000105b597c20 */ /* 0x000fc60008410000 */
[----:B------:R-:W-:-:S04]  /*4460*/  FSETP.GTU.FTZ.AND P2, PT, R88, UR22, PT ;  /* 0x0000001658007c0b */ /* 0x000fc8000bf5c000 */
[----:B------:R-:W-:Y:S02]  /*4470*/  FSEL R89, R89, RZ, !P2 ;  /* 0x000000ff59597208 */ /* 0x000fe40005000000 */
[----:B------:R-:W-:-:S03]  /*4480*/  SEL R119, RZ, 0x1, P2 ;  /* 0x00000001ff777807 */ /* 0x000fc60001000000 */
[----:B------:R-:W-:-:S07]  /*4490*/  FFMA.FTZ R88, R89, R52, R80 ;  /* 0x0000003459587223 */ /* 0x000fce0000010050 */
.L_x_20103:
        /* <DEDUP_REMOVED lines=16> */
.L_x_20112:
        /* <DEDUP_REMOVED lines=13> */
.L_x_20114:
[----:B------:R-:W-:Y:S05]  /*4670*/  BSYNC.RECONVERGENT B2 ;  /* 0x0000000000027941 */ /* 0x000fea0003800200 */
.L_x_20113:
[----:B------:R-:W-:Y:S01]  /*4680*/  IMAD.WIDE.U32 R120, R2, -0x326172a9, RZ ;  /* 0xcd9e8d5702787825 */ /* 0x000fe200078e00ff */
[----:B------:R-:W-:-:S03]  /*4690*/  LOP3.LUT R130, R117, UR15, R91, 0x96, !PT ;  /* 0x0000000f75827c12 */ /* 0x000fc6000f8e965b */
[----:B------:R-:W-:Y:S01]  /*46a0*/  IMAD.MOV.U32 R89, RZ, RZ, R126 ;  /* 0x000000ffff597224 */ /* 0x000fe200078e007e */
        /* <DEDUP_REMOVED lines=40> */
.L_x_20111:
[----:B------:R-:W-:Y:S05]  /*4930*/  BSYNC.RECONVERGENT B1 ;  /* 0x0000000000017941 */ /* 0x000fea0003800200 */
.L_x_20110:
[----:B------:R-:W-:Y:S01]  /*4940*/  I2FP.F32.U32 R89, R89 ;  /* 0x0000005900597245 */ /* 0x000fe20000201000 */
[----:B------:R-:W-:Y:S02]  /*4950*/  IMAD.MOV.U32 R90, RZ, RZ, 0x2f800000 ;  /* 0x2f800000ff5a7424 */ /* 0x000fe400078e00ff */
[----:B-1----:R-:W-:Y:S02]  /*4960*/  FMUL.FTZ R111, R77, UR17 ;  /* 0x000000114d6f7c20 */ /* 0x002fe40008410000 */
[----:B------:R-:W-:Y:S02]  /*4970*/  FFMA.FTZ R89, R89, R90, 1.1641532182693481445e-10 ;  /* 0x2f00000059597423 */ /* 0x000fe4000001005a */
[----:B------:R-:W-:-:S03]  /*4980*/  FMUL.FTZ R90, R111, UR16 ;  /* 0x000000106f5a7c20 */ /* 0x000fc60008410000 */
[----:B------:R-:W-:-:S04]  /*4990*/  FSETP.GTU.FTZ.AND P2, PT, R89, UR22, PT ;  /* 0x0000001659007c0b */ /* 0x000fc8000bf5c000 */
[----:B------:R-:W-:Y:S02]  /*49a0*/  FSEL R90, R90, RZ, !P2 ;  /* 0x000000ff5a5a7208 */ /* 0x000fe40005000000 */
[----:B------:R-:W-:-:S03]  /*49b0*/  SEL R121, RZ, 0x1, P2 ;  /* 0x00000001ff797807 */ /* 0x000fc60001000000 */
[----:B------:R-:W-:-:S07]  /*49c0*/  FFMA.FTZ R89, R90, R53, R81 ;  /* 0x000000355a597223 */ /* 0x000fce0000010051 */
.L_x_20109:
[----:B-1----:R-:W-:Y:S01]  /*49d0*/  IMAD.MOV.U32 R111, RZ, RZ, R91 ;  /* 0x000000ffff6f7224 */ /* 0x002fe200078e005b */
        /* <DEDUP_REMOVED lines=15> */
.L_x_20118:
        /* <DEDUP_REMOVED lines=13> */
.L_x_20120:
[----:B------:R-:W-:Y:S05]  /*4ba0*/  BSYNC.RECONVERGENT B2 ;  /* 0x0000000000027941 */ /* 0x000fea0003800200 */
.L_x_20119:
        /* <DEDUP_REMOVED lines=43> */
.L_x_20117:
[----:B------:R-:W-:Y:S05]  /*4e60*/  BSYNC.RECONVERGENT B1 ;  /* 0x0000000000017941 */ /* 0x000fea0003800200 */
.L_x_20116:
[----:B------:R-:W-:Y:S01]  /*4e70*/  HFMA2 R91, -RZ, RZ, 0.1171875, 0 ;  /* 0x2f800000ff5b7431 */ /* 0x000fe200000001ff */
[----:B------:R-:W-:Y:S01]  /*4e80*/  I2FP.F32.U32 R90, R90 ;  /* 0x0000005a005a7245 */ /* 0x000fe20000201000 */
[----:B------:R-:W-:-:S04]  /*4e90*/  FMUL.FTZ R116, R78, UR17 ;  /* 0x000000114e747c20 */ /* 0x000fc80008410000 */
[----:B------:R-:W-:Y:S01]  /*4ea0*/  FFMA.FTZ R90, R90, R91, 1.1641532182693481445e-10 ;  /* 0x2f0000005a5a7423 */ /* 0x000fe2000001005b */
[----:B------:R-:W-:-:S04]  /*4eb0*/  FMUL.FTZ R91, R116, UR16 ;  /* 0x00000010745b7c20 */ /* 0x000fc80008410000 */
[----:B------:R-:W-:-:S04]  /*4ec0*/  FSETP.GTU.FTZ.AND P2, PT, R90, UR22, PT ;  /* 0x000000165a007c0b */ /* 0x000fc8000bf5c000 */
[----:B------:R-:W-:Y:S02]  /*4ed0*/  FSEL R91, R91, RZ, !P2 ;  /* 0x000000ff5b5b7208 */ /* 0x000fe40005000000 */
[----:B------:R-:W-:-:S03]  /*4ee0*/  SEL R123, RZ, 0x1, P2 ;  /* 0x00000001ff7b7807 */ /* 0x000fc60001000000 */
[----:B------:R-:W-:-:S07]  /*4ef0*/  FFMA.FTZ R90, R91, R54, R82 ;  /* 0x000000365b5a7223 */ /* 0x000fce0000010052 */
.L_x_20115:
        /* <DEDUP_REMOVED lines=16> */
.L_x_20124:
        /* <DEDUP_REMOVED lines=13> */
.L_x_20126:
[----:B------:R-:W-:Y:S05]  /*50d0*/  BSYNC.RECONVERGENT B2 ;  /* 0x0000000000027941 */ /* 0x000fea0003800200 */
.L_x_20125:
[----:B0-----:R-:W-:Y:S01]  /*50e0*/  IMAD.WIDE.U32 R128, R2, -0x326172a9, RZ ;  /* 0xcd9e8d5702807825 */ /* 0x001fe200078e00ff */
        /* <DEDUP_REMOVED lines=42> */
.L_x_20123:
[----:B------:R-:W-:Y:S05]  /*5390*/  BSYNC.RECONVERGENT B1 ;  /* 0x0000000000017941 */ /* 0x000fea0003800200 */
.L_x_20122:
        /* <DEDUP_REMOVED lines=8> */
[----:B------:R-:W-:Y:S01]  /*5420*/  FFMA.FTZ R91, R120, R55, R83 ;  /* 0x00000037785b7223 */ /* 0x000fe20000010053 */
[----:B------:R-:W-:Y:S06]  /*5430*/  BRA `(.L_x_20121) ;  /* 0x0000001400407947 */ /* 0x000fec0003800000 */
.L_x_20102:
[----:B--2---:R-:W-:Y:S01]  /*5440*/  MOV R90, R116 ;  /* 0x00000074005a7202 */ /* 0x004fe20000000f00 */
[----:B------:R-:W-:Y:S02]  /*5450*/  IMAD.MOV.U32 R126, RZ, RZ, R120 ;  /* 0x000000ffff7e7224 */ /* 0x000fe400078e0078 */
        /* <DEDUP_REMOVED lines=18> */
.L_x_20130:
        /* <DEDUP_REMOVED lines=13> */
.L_x_20132:
[----:B------:R-:W-:Y:S05]  /*5650*/  BSYNC.RECONVERGENT B2 ;  /* 0x0000000000027941 */ /* 0x000fea0003800200 */
.L_x_20131:
        /* <DEDUP_REMOVED lines=43> */
.L_x_20129:
[----:B------:R-:W-:Y:S05]  /*5910*/  BSYNC.RECONVERGENT B1 ;  /* 0x0000000000017941 */ /* 0x000fea0003800200 */
.L_x_20128:
        /* <DEDUP_REMOVED lines=9> */
.L_x_20127:
        /* <DEDUP_REMOVED lines=16> */
.L_x_20136:
        /* <DEDUP_REMOVED lines=13> */
.L_x_20138:
[----:B------:R-:W-:Y:S05]  /*5b80*/  BSYNC.RECONVERGENT B2 ;  /* 0x0000000000027941 */ /* 0x000fea0003800200 */
.L_x_20137:
        /* <DEDUP_REMOVED lines=43> */
.L_x_20135:
[----:B------:R-:W-:Y:S05]  /*5e40*/  BSYNC.RECONVERGENT B1 ;  /* 0x0000000000017941 */ /* 0x000fea0003800200 */
.L_x_20134:
[----:B------:R-:W-:Y:S01]  /*5e50*/  I2FP.F32.U32 R89, R89 ;  /* 0x0000005900597245 */ /* 0x000fe20000201000 */
[----:B------:R-:W-:Y:S02]  /*5e60*/  IMAD.MOV.U32 R90, RZ, RZ, 0x2f800000 ;  /* 0x2f800000ff5a7424 */ /* 0x000fe400078e00ff */
[----:B-1---5:R-:W-:Y:S02]  /*5e70*/  FMUL.FTZ R111, R77, UR17 ;  /* 0x000000114d6f7c20 */ /* 0x022fe40008410000 */
[----:B------:R-:W-:Y:S02]  /*5e80*/  FFMA.FTZ R89, R89, R90, 1.1641532182693481445e-10 ;  /* 0x2f00000059597423 */ /* 0x000fe4000001005a */
[----:B------:R-:W-:-:S03]  /*5e90*/  FMUL.FTZ R90, R111, UR16 ;  /* 0x000000106f5a7c20 */ /* 0x000fc60008410000 */
[----:B------:R-:W-:-:S04]  /*5ea0*/  FSETP.GTU.FTZ.AND P1, PT, R89, UR22, PT ;  /* 0x0000001659007c0b */ /* 0x000fc8000bf3c000 */
[----:B------:R-:W-:Y:S02]  /*5eb0*/  FSEL R90, R90, RZ, !P1 ;  /* 0x000000ff5a5a7208 */ /* 0x000fe40004800000 */
[----:B------:R-:W-:-:S03]  /*5ec0*/  SEL R121, RZ, 0x1, P1 ;  /* 0x00000001ff797807 */ /* 0x000fc60000800000 */
[----:B------:R-:W-:-:S07]  /*5ed0*/  FMUL.FTZ R89, R90, R53 ;  /* 0x000000355a597220 */ /* 0x000fce0000410000 */
.L_x_20133:
[----:B-1----:R-:W-:Y:S01]  /*5ee0*/  IMAD.MOV.U32 R111, RZ, RZ, R91 ;  /* 0x000000ffff6f7224 */ /* 0x002fe200078e005b */
        /* <DEDUP_REMOVED lines=15> */
.L_x_20142:
        /* <DEDUP_REMOVED lines=13> */
.L_x_20144:
[----:B------:R-:W-:Y:S05]  /*60b0*/  BSYNC.RECONVERGENT B2 ;  /* 0x0000000000027941 */ /* 0x000fea0003800200 */
.L_x_20143:
        /* <DEDUP_REMOVED lines=43> */
.L_x_20141:
[----:B------:R-:W-:Y:S05]  /*6370*/  BSYNC.RECONVERGENT B1 ;  /* 0x0000000000017941 */ /* 0x000fea0003800200 */
.L_x_20140:
        /* <DEDUP_REMOVED lines=9> */
.L_x_20139:
        /* <DEDUP_REMOVED lines=16> */
.L_x_20147:
        /* <DEDUP_REMOVED lines=13> */
.L_x_20149:
[----:B------:R-:W-:Y:S05]  /*65e0*/  BSYNC.RECONVERGENT B2 ;  /* 0x0000000000027941 */ /* 0x000fea0003800200 */
.L_x_20148:
        /* <DEDUP_REMOVED lines=43> */
.L_x_20146:
[----:B------:R-:W-:Y:S05]  /*68a0*/  BSYNC.RECONVERGENT B1 ;  /* 0x0000000000017941 */ /* 0x000fea0003800200 */
.L_x_20145:
        /* <DEDUP_REMOVED lines=9> */
.L_x_20121:
[----:B0-----:R-:W0:Y:S01]  /*6940*/  LDC.64 R128, c[0x0][0x3a8] ;  /* 0x0000ea00ff807b82 */ /* 0x001e220000000a00 */
[----:B------:R-:W-:Y:S01]  /*6950*/  MOV R120, R126 ;  /* 0x0000007e00787202 */ /* 0x000fe20000000f00 */
[----:B0-----:R-:W-:-:S05]  /*6960*/  IMAD.WIDE.U32 R128, R109, 0x10, R128 ;  /* 0x000000106d807825 */ /* 0x001fca00078e0080 */
[----:B------:R0:W-:Y:S01]  /*6970*/  STG.E.128 desc[UR12][R128.64], R88 ;  /* 0x0000005880007986 */ /* 0x0001e2000c101d0c */
[----:B------:R-:W-:Y:S05]  /*6980*/  @!P3 BRA `(.L_x_20150) ;  /* 0x00000000002cb947 */ /* 0x000fea0003800000 */
        /* <DEDUP_REMOVED lines=11> */
.L_x_20150:
[----:B------:R-:W-:Y:S01]  /*6a40*/  VIADD R109, R109, 0x80 ;  /* 0x000000806d6d7836 */ /* 0x000fe20000000000 */
[----:B------:R-:W-:-:S07]  /*6a50*/  IADD3 R0, PT, PT, R0, 0x80, RZ ;  /* 0x0000008000007810 */ /* 0x000fce0007ffe0ff */
.L_x_20101:
[----:B------:R-:W-:Y:S05]  /*6a60*/  BSYNC.RECONVERGENT B0 ;  /* 0x0000000000007941 */ /* 0x000fea0003800200 */
.L_x_20100:
        /* <DEDUP_REMOVED lines=34> */
.L_x_20157:
        /* <DEDUP_REMOVED lines=13> */
.L_x_20159:
[----:B------:R-:W-:Y:S05]  /*6d60*/  BSYNC.RECONVERGENT B2 ;  /* 0x0000000000027941 */ /* 0x000fea0003800200 */
.L_x_20158:
        /* <DEDUP_REMOVED lines=43> */
.L_x_20156:
[----:B------:R-:W-:Y:S05]  /*7020*/  BSYNC.RECONVERGENT B1 ;  /* 0x0000000000017941 */ /* 0x000fea0003800200 */
.L_x_20155:
        /* <DEDUP_REMOVED lines=9> */
.L_x_20154:
        /* <DEDUP_REMOVED lines=16> */
.L_x_20163:
        /* <DEDUP_REMOVED lines=13> */
.L_x_20165:
[----:B------:R-:W-:Y:S05]  /*7290*/  BSYNC.RECONVERGENT B2 ;  /* 0x0000000000027941 */ /* 0x000fea0003800200 */
.L_x_20164:
        /* <DEDUP_REMOVED lines=43> */
.L_x_20162:
[----:B------:R-:W-:Y:S05]  /*7550*/  BSYNC.RECONVERGENT B1 ;  /* 0x0000000000017941 */ /* 0x000fea0003800200 */
.L_x_20161:
        /* <DEDUP_REMOVED lines=9> */
.L_x_20160:
[----:B-1----:R-:W-:Y:S01]  /*75f0*/  MOV R111, R95 ;  /* 0x0000005f006f7202 */ /* 0x002fe20000000f00 */
        /* <DEDUP_REMOVED lines=15> */
.L_x_20169:
        /* <DEDUP_REMOVED lines=13> */
.L_x_20171:
[----:B------:R-:W-:Y:S05]  /*77c0*/  BSYNC.RECONVERGENT B2 ;  /* 0x0000000000027941 */ /* 0x000fea0003800200 */
.L_x_20170:
        /* <DEDUP_REMOVED lines=43> */
.L_x_20168:
[----:B------:R-:W-:Y:S05]  /*7a80*/  BSYNC.RECONVERGENT B1 ;  /* 0x0000000000017941 */ /* 0x000fea0003800200 */
.L_x_20167:
        /* <DEDUP_REMOVED lines=9> */
.L_x_20166:
        /* <DEDUP_REMOVED lines=16> */
.L_x_20175:
        /* <DEDUP_REMOVED lines=13> */
.L_x_20177:
[----:B------:R-:W-:Y:S05]  /*7cf0*/  BSYNC.RECONVERGENT B2 ;  /* 0x0000000000027941 */ /* 0x000fea0003800200 */
.L_x_20176:
[----:B0-----:R-:W-:Y:S01]  /*7d00*/  IMAD.WIDE.U32 R128, R2, -0x326172a9, RZ ;  /* 0xcd9e8d5702807825 */ /* 0x001fe200078e00ff */
        /* <DEDUP_REMOVED lines=42> */
.L_x_20174:
[----:B------:R-:W-:Y:S05]  /*7fb0*/  BSYNC.RECONVERGENT B1 ;  /* 0x0000000000017941 */ /* 0x000fea0003800200 */
.L_x_20173:
[----:B------:R-:W-:Y:S01]  /*7fc0*/  HFMA2 R120, -RZ, RZ, 0.1171875, 0 ;  /* 0x2f800000ff787431 */ /* 0x000fe200000001ff */
[----:B------:R-:W-:Y:S01]  /*7fd0*/  I2FP.F32.U32 R95, R95 ;  /* 0x0000005f005f7245 */ /* 0x000fe20000201000 */
[----:B------:R-:W-:-:S04]  /*7fe0*/  FMUL.FTZ R111, R79, UR17 ;  /* 0x000000114f6f7c20 */ /* 0x000fc80008410000 */
[----:B------:R-:W-:Y:S01]  /*7ff0*/  FMUL.FTZ R111, R111, UR16 ;  /* 0x000000106f6f7c20 */ /* 0x000fe20008410000 */
[----:B------:R-:W-:-:S05]  /*8000*/  FFMA.FTZ R95, R95, R120, 1.1641532182693481445e-10 ;  /* 0x2f0000005f5f7423 */ /* 0x000fca0000010078 */
[----:B------:R-:W-:-:S04]  /*8010*/  FSETP.GTU.FTZ.AND P1, PT, R95, UR22, PT ;  /* 0x000000165f007c0b */ /* 0x000fc8000bf3c000 */
[----:B------:R-:W-:Y:S02]  /*8020*/  FSEL R120, R111, RZ, !P1 ;  /* 0x000000ff6f787208 */ /* 0x000fe40004800000 */
[----:B------:R-:W-:-:S03]  /*8030*/  SEL R124, RZ, 0x1, P1 ;  /* 0x00000001ff7c7807 */ /* 0x000fc60000800000 */
[----:B------:R-:W-:Y:S01]  /*8040*/  FFMA.FTZ R95, R120, R43, R83 ;  /* 0x0000002b785f7223 */ /* 0x000fe20000010053 */
[----:B------:R-:W-:Y:S06]  /*8050*/  BRA `(.L_x_20172) ;  /* 0x0000001400407947 */ /* 0x000fec0003800000 */
.L_x_20153:
[----:B--2---:R-:W-:Y:S01]  /*8060*/  IMAD.MOV.U32 R94, RZ, RZ, R116 ;  /* 0x000000ffff5e7224 */ /* 0x004fe200078e0074 */
        /* <DEDUP_REMOVED lines=19> */
.L_x_20181:
        /* <DEDUP_REMOVED lines=13> */
.L_x_20183:
[----:B------:R-:W-:Y:S05]  /*8270*/  BSYNC.RECONVERGENT B2 ;  /* 0x0000000000027941 */ /* 0x000fea0003800200 */
.L_x_20182:
        /* <DEDUP_REMOVED lines=43> */
.L_x_20180:
[----:B------:R-:W-:Y:S05]  /*8530*/  BSYNC.RECONVERGENT B1 ;  /* 0x0000000000017941 */ /* 0x000fea0003800200 */
.L_x_20179:
        /* <DEDUP_REMOVED lines=9> */
.L_x_20178:
        /* <DEDUP_REMOVED lines=16> */
.L_x_20187:
        /* <DEDUP_REMOVED lines=13> */
.L_x_20189:
[----:B------:R-:W-:Y:S05]  /*87a0*/  BSYNC.RECONVERGENT B2 ;  /* 0x0000000000027941 */ /* 0x000fea0003800200 */
.L_x_20188:
        /* <DEDUP_REMOVED lines=43> */
.L_x_20186:
[----:B------:R-:W-:Y:S05]  /*8a60*/  BSYNC.RECONVERGENT B1 ;  /* 0x0000000000017941 */ /* 0x000fea0003800200 */
.L_x_20185:
[----:B------:R-:W-:Y:S01]  /*8a70*/  HFMA2 R94, -RZ, RZ, 0.1171875, 0 ;  /* 0x2f800000ff5e7431 */ /* 0x000fe200000001ff */
[----:B------:R-:W-:Y:S01]  /*8a80*/  I2FP.F32.U32 R93, R93 ;  /* 0x0000005d005d7245 */ /* 0x000fe20000201000 */
[----:B-1---5:R-:W-:-:S04]  /*8a90*/  FMUL.FTZ R111, R77, UR17 ;  /* 0x000000114d6f7c20 */ /* 0x022fc80008410000 */
[----:B------:R-:W-:Y:S01]  /*8aa0*/  FFMA.FTZ R93, R93, R94, 1.1641532182693481445e-10 ;  /* 0x2f0000005d5d7423 */ /* 0x000fe2000001005e */
[----:B------:R-:W-:-:S04]  /*8ab0*/  FMUL.FTZ R94, R111, UR16 ;  /* 0x000000106f5e7c20 */ /* 0x000fc80008410000 */
[----:B------:R-:W-:-:S04]  /*8ac0*/  FSETP.GTU.FTZ.AND P1, PT, R93, UR22, PT ;  /* 0x000000165d007c0b */ /* 0x000fc8000bf3c000 */
[----:B------:R-:W-:Y:S02]  /*8ad0*/  FSEL R94, R94, RZ, !P1 ;  /* 0x000000ff5e5e7208 */ /* 0x000fe40004800000 */
[----:B------:R-:W-:-:S03]  /*8ae0*/  SEL R121, RZ, 0x1, P1 ;  /* 0x00000001ff797807 */ /* 0x000fc60000800000 */
[----:B------:R-:W-:-:S07]  /*8af0*/  FMUL.FTZ R93, R94, R41 ;  /* 0x000000295e5d7220 */ /* 0x000fce0000410000 */
.L_x_20184:
[----:B-1----:R-:W-:Y:S01]  /*8b00*/  IMAD.MOV.U32 R111, RZ, RZ, R95 ;  /* 0x000000ffff6f7224 */ /* 0x002fe200078e005f */
        /* <DEDUP_REMOVED lines=15> */
.L_x_20193:
        /* <DEDUP_REMOVED lines=13> */
.L_x_20195:
[----:B------:R-:W-:Y:S05]  /*8cd0*/  BSYNC.RECONVERGENT B2 ;  /* 0x0000000000027941 */ /* 0x000fea0003800200 */
.L_x_20194:
        /* <DEDUP_REMOVED lines=43> */
.L_x_20192:
[----:B------:R-:W-:Y:S05]  /*8f90*/  BSYNC.RECONVERGENT B1 ;  /* 0x0000000000017941 */ /* 0x000fea0003800200 */
.L_x_20191:
        /* <DEDUP_REMOVED lines=9> */
.L_x_20190:
        /* <DEDUP_REMOVED lines=16> */
.L_x_20198:
        /* <DEDUP_REMOVED lines=13> */
.L_x_20200:
[----:B------:R-:W-:Y:S05]  /*9200*/  BSYNC.RECONVERGENT B2 ;  /* 0x0000000000027941 */ /* 0x000fea0003800200 */
.L_x_20199:
        /* <DEDUP_REMOVED lines=43> */
.L_x_20197:
[----:B------:R-:W-:Y:S05]  /*94c0*/  BSYNC.RECONVERGENT B1 ;  /* 0x0000000000017941 */ /* 0x000fea0003800200 */
.L_x_20196:
        /* <DEDUP_REMOVED lines=8> */
[----:B------:R-:W-:-:S07]  /*9550*/  FMUL.FTZ R95, R120, R43 ;  /* 0x0000002b785f7220 */ /* 0x000fce0000410000 */
.L_x_20172:
[----:B0-----:R-:W0:Y:S01]  /*9560*/  LDC.64 R128, c[0x0][0x3a8] ;  /* 0x0000ea00ff807b82 */ /* 0x001e220000000a00 */
        /* <DEDUP_REMOVED lines=15> */
.L_x_20201:
[----:B------:R-:W-:Y:S01]  /*9660*/  IADD3 R109, PT, PT, R109, 0x80, RZ ;  /* 0x000000806d6d7810 */ /* 0x000fe20007ffe0ff */
[----:B------:R-:W-:-:S07]  /*9670*/  VIADD R0, R0, 0x80 ;  /* 0x0000008000007836 */ /* 0x000fce0000000000 */
.L_x_20152:
[----:B------:R-:W-:Y:S05]  /*9680*/  BSYNC.RECONVERGENT B0 ;  /* 0x0000000000007941 */ /* 0x000fea0003800200 */
.L_x_20151:
        /* <DEDUP_REMOVED lines=34> */
.L_x_20208:
        /* <DEDUP_REMOVED lines=13> */
.L_x_20210:
[----:B------:R-:W-:Y:S05]  /*9980*/  BSYNC.RECONVERGENT B2 ;  /* 0x0000000000027941 */ /* 0x000fea0003800200 */
.L_x_20209:
        /* <DEDUP_REMOVED lines=43> */
.L_x_20207:
[----:B------:R-:W-:Y:S05]  /*9c40*/  BSYNC.RECONVERGENT B1 ;  /* 0x0000000000017941 */ /* 0x000fea0003800200 */
.L_x_20206:
        /* <DEDUP_REMOVED lines=9> */
.L_x_20205:
        /* <DEDUP_REMOVED lines=16> */
.L_x_20214:
        /* <DEDUP_REMOVED lines=13> */
.L_x_20216:
[----:B------:R-:W-:Y:S05]  /*9eb0*/  BSYNC.RECONVERGENT B2 ;  /* 0x0000000000027941 */ /* 0x000fea0003800200 */
.L_x_20215:
[----:B------:R-:W-:Y:S01]  /*9ec0*/  IMAD.WIDE.U32 R120, R2, -0x326172a9, RZ ;  /* 0xcd9e8d5702787825 */ /* 0x000fe200078e00ff */
[----:B------:R-:W-:Y:S02]  /*9ed0*/  LOP3.LUT R134, R117, UR15, R99, 0x96, !PT ;  /* 0x0000000f75867c12 */ /* 0x000fe4000f8e9663 */
[----:B------:R-:W-:Y:S02]  /*9ee0*/  MOV R97, R126 ;  /* 0x0000007e00617202 */ /* 0x000fe40000000f00 */
        /* <DEDUP_REMOVED lines=40> */
.L_x_20213:
[----:B------:R-:W-:Y:S05]  /*a170*/  BSYNC.RECONVERGENT B1 ;  /* 0x0000000000017941 */ /* 0x000fea0003800200 */
.L_x_20212:
        /* <DEDUP_REMOVED lines=9> */
.L_x_20211:
[----:B-1----:R-:W-:Y:S01]  /*a210*/  MOV R111, R99 ;  /* 0x00000063006f7202 */ /* 0x002fe20000000f00 */
        /* <DEDUP_REMOVED lines=15> */
.L_x_20220:
        /* <DEDUP_REMOVED lines=13> */
.L_x_20222:
[----:B------:R-:W-:Y:S05]  /*a3e0*/  BSYNC.RECONVERGENT B2 ;  /* 0x0000000000027941 */ /* 0x000fea0003800200 */
.L_x_20221:
        /* <DEDUP_REMOVED lines=43> */
.L_x_20219:
[----:B------:R-:W-:Y:S05]  /*a6a0*/  BSYNC.RECONVERGENT B1 ;  /* 0x0000000000017941 */ /* 0x000fea0003800200 */
.L_x_20218:
        /* <DEDUP_REMOVED lines=9> */
.L_x_20217:
        /* <DEDUP_REMOVED lines=16> */
.L_x_20226:
        /* <DEDUP_REMOVED lines=13> */
.L_x_20228:
[----:B------:R-:W-:Y:S05]  /*a910*/  BSYNC.RECONVERGENT B2 ;  /* 0x0000000000027941 */ /* 0x000fea0003800200 */
.L_x_20227:
[----:B0-----:R-:W-:Y:S01]  /*a920*/  IMAD.WIDE.U32 R128, R2, -0x326172a9, RZ ;  /* 0xcd9e8d5702807825 */ /* 0x001fe200078e00ff */
        /* <DEDUP_REMOVED lines=42> */
.L_x_20225:
[----:B------:R-:W-:Y:S05]  /*abd0*/  BSYNC.RECONVERGENT B1 ;  /* 0x0000000000017941 */ /* 0x000fea0003800200 */
.L_x_20224:
        /* <DEDUP_REMOVED lines=10> */
.L_x_20204:
[----:B--2---:R-:W-:Y:S01]  /*ac80*/  HFMA2 R96, -RZ, RZ, 0, 0 ;  /* 0x00000000ff607431 */ /* 0x004fe200000001ff */
        /* <DEDUP_REMOVED lines=19> */
.L_x_20232:
        /* <DEDUP_REMOVED lines=13> */
.L_x_20234:
[----:B------:R-:W-:Y:S05]  /*ae90*/  BSYNC.RECONVERGENT B2 ;  /* 0x0000000000027941 */ /* 0x000fea0003800200 */
.L_x_20233:
        /* <DEDUP_REMOVED lines=43> */
.L_x_20231:
[----:B------:R-:W-:Y:S05]  /*b150*/  BSYNC.RECONVERGENT B1 ;  /* 0x0000000000017941 */ /* 0x000fea0003800200 */
.L_x_20230:
        /* <DEDUP_REMOVED lines=9> */
.L_x_20229:
[----:B------:R-:W-:Y:S01]  /*b1f0*/  MOV R99, R98 ;  /* 0x0000006200637202 */ /* 0x000fe20000000f00 */
        /* <DEDUP_REMOVED lines=15> */
.L_x_20238:
        /* <DEDUP_REMOVED lines=13> */
.L_x_20240:
[----:B------:R-:W-:Y:S05]  /*b3c0*/  BSYNC.RECONVERGENT B2 ;  /* 0x0000000000027941 */ /* 0x000fea0003800200 */
.L_x_20239:
        /* <DEDUP_REMOVED lines=43> */
.L_x_20237:
[----:B------:R-:W-:Y:S05]  /*b680*/  BSYNC.RECONVERGENT B1 ;  /* 0x0000000000017941 */ /* 0x000fea0003800200 */
.L_x_20236:
        /* <DEDUP_REMOVED lines=9> */
.L_x_20235:
        /* <DEDUP_REMOVED lines=16> */
.L_x_20244:
        /* <DEDUP_REMOVED lines=13> */
.L_x_20246:
[----:B------:R-:W-:Y:S05]  /*b8f0*/  BSYNC.RECONVERGENT B2 ;  /* 0x0000000000027941 */ /* 0x000fea0003800200 */
.L_x_20245:
        /* <DEDUP_REMOVED lines=43> */
.L_x_20243:
[----:B------:R-:W-:Y:S05]  /*bbb0*/  BSYNC.RECONVERGENT B1 ;  /* 0x0000000000017941 */ /* 0x000fea0003800200 */
.L_x_20242:
        /* <DEDUP_REMOVED lines=9> */
.L_x_20241:
        /* <DEDUP_REMOVED lines=16> */
.L_x_20249:
        /* <DEDUP_REMOVED lines=13> */
.L_x_20251:
[----:B------:R-:W-:Y:S05]  /*be20*/  BSYNC.RECONVERGENT B2 ;  /* 0x0000000000027941 */ /* 0x000fea0003800200 */
.L_x_20250:
        /* <DEDUP_REMOVED lines=43> */
.L_x_20248:
[----:B------:R-:W-:Y:S05]  /*c0e0*/  BSYNC.RECONVERGENT B1 ;  /* 0x0000000000017941 */ /* 0x000fea0003800200 */
.L_x_20247:
        /* <DEDUP_REMOVED lines=9> */
.L_x_20223:
        /* <DEDUP_REMOVED lines=16> */
.L_x_20252:
[----:B------:R-:W-:Y:S01]  /*c280*/  VIADD R109, R109, 0x80 ;  /* 0x000000806d6d7836 */ /* 0x000fe20000000000 */
[----:B------:R-:W-:-:S07]  /*c290*/  IADD3 R0, PT, PT, R0, 0x80, RZ ;  /* 0x0000008000007810 */ /* 0x000fce0007ffe0ff */
.L_x_20203:
[----:B------:R-:W-:Y:S05]  /*c2a0*/  BSYNC.RECONVERGENT B0 ;  /* 0x0000000000007941 */ /* 0x000fea0003800200 */
.L_x_20202:
        /* <DEDUP_REMOVED lines=33> */
.L_x_20259:
        /* <DEDUP_REMOVED lines=13> */
.L_x_20261:
[----:B------:R-:W-:Y:S05]  /*c590*/  BSYNC.RECONVERGENT B2 ;  /* 0x0000000000027941 */ /* 0x000fea0003800200 */
.L_x_20260:
        /* <DEDUP_REMOVED lines=43> */
.L_x_20258:
[----:B------:R-:W-:Y:S05]  /*c850*/  BSYNC.RECONVERGENT B1 ;  /* 0x0000000000017941 */ /* 0x000fea0003800200 */
.L_x_20257:
        /* <DEDUP_REMOVED lines=9> */
.L_x_20256:
        /* <DEDUP_REMOVED lines=16> */
.L_x_20265:
        /* <DEDUP_REMOVED lines=13> */
.L_x_20267:
[----:B------:R-:W-:Y:S05]  /*cac0*/  BSYNC.RECONVERGENT B2 ;  /* 0x0000000000027941 */ /* 0x000fea0003800200 */
.L_x_20266:
        /* <DEDUP_REMOVED lines=43> */
.L_x_20264:
[----:B------:R-:W-:Y:S05]  /*cd80*/  BSYNC.RECONVERGENT B1 ;  /* 0x0000000000017941 */ /* 0x000fea0003800200 */
.L_x_20263:
[----:B------:R-:W-:Y:S01]  /*cd90*/  HFMA2 R102, -RZ, RZ, 0.1171875, 0 ;  /* 0x2f800000ff667431 */ /* 0x000fe200000001ff */
[----:B------:R-:W-:Y:S01]  /*cda0*/  I2FP.F32.U32 R101, R101 ;  /* 0x0000006500657245 */ /* 0x000fe20000201000 */
[----:B-1----:R-:W-:-:S04]  /*cdb0*/  FMUL.FTZ R111, R77, UR17 ;  /* 0x000000114d6f7c20 */ /* 0x002fc80008410000 */
[----:B------:R-:W-:Y:S01]  /*cdc0*/  FFMA.FTZ R101, R101, R102, 1.1641532182693481445e-10 ;  /* 0x2f00000065657423 */ /* 0x000fe20000010066 */
[----:B------:R-:W-:-:S04]  /*cdd0*/  FMUL.FTZ R102, R111, UR16 ;  /* 0x000000106f667c20 */ /* 0x000fc80008410000 */
[----:B------:R-:W-:-:S04]  /*cde0*/  FSETP.GTU.FTZ.AND P4, PT, R101, UR22, PT ;  /* 0x0000001665007c0b */ /* 0x000fc8000bf9c000 */
[----:B------:R-:W-:Y:S02]  /*cdf0*/  FSEL R102, R102, RZ, !P4 ;  /* 0x000000ff66667208 */ /* 0x000fe40006000000 */
[----:B------:R-:W-:-:S03]  /*ce00*/  SEL R121, RZ, 0x1, P4 ;  /* 0x00000001ff797807 */ /* 0x000fc60002000000 */
[----:B------:R-:W-:-:S07]  /*ce10*/  FFMA.FTZ R101, R102, R17, R81 ;  /* 0x0000001166657223 */ /* 0x000fce0000010051 */
.L_x_20262:
[----:B-1----:R-:W-:Y:S01]  /*ce20*/  IMAD.MOV.U32 R111, RZ, RZ, R103 ;  /* 0x000000ffff6f7224 */ /* 0x002fe200078e0067 */
        /* <DEDUP_REMOVED lines=15> */
.L_x_20271:
        /* <DEDUP_REMOVED lines=13> */
.L_x_20273:
[----:B------:R-:W-:Y:S05]  /*cff0*/  BSYNC.RECONVERGENT B2 ;  /* 0x0000000000027941 */ /* 0x000fea0003800200 */
.L_x_20272:
        /* <DEDUP_REMOVED lines=43> */
.L_x_20270:
[----:B------:R-:W-:Y:S05]  /*d2b0*/  BSYNC.RECONVERGENT B1 ;  /* 0x0000000000017941 */ /* 0x000fea0003800200 */
.L_x_20269:
        /* <DEDUP_REMOVED lines=9> */
.L_x_20268:
        /* <DEDUP_REMOVED lines=16> */
.L_x_20277:
        /* <DEDUP_REMOVED lines=13> */
.L_x_20279:
[----:B------:R-:W-:Y:S05]  /*d520*/  BSYNC.RECONVERGENT B2 ;  /* 0x0000000000027941 */ /* 0x000fea0003800200 */
.L_x_20278:
        /* <DEDUP_REMOVED lines=43> */
.L_x_20276:
[----:B------:R-:W-:Y:S05]  /*d7e0*/  BSYNC.RECONVERGENT B1 ;  /* 0x0000000000017941 */ /* 0x000fea0003800200 */
.L_x_20275:
        /* <DEDUP_REMOVED lines=10> */
.L_x_20255:
        /* <DEDUP_REMOVED lines=20> */
.L_x_20283:
        /* <DEDUP_REMOVED lines=13> */
.L_x_20285:
[----:B------:R-:W-:Y:S05]  /*daa0*/  BSYNC.RECONVERGENT B2 ;  /* 0x0000000000027941 */ /* 0x000fea0003800200 */
.L_x_20284:
        /* <DEDUP_REMOVED lines=43> */
.L_x_20282:
[----:B------:R-:W-:Y:S05]  /*dd60*/  BSYNC.RECONVERGENT B1 ;  /* 0x0000000000017941 */ /* 0x000fea0003800200 */
.L_x_20281:
        /* <DEDUP_REMOVED lines=9> */
.L_x_20280:
        /* <DEDUP_REMOVED lines=16> */
.L_x_20289:
        /* <DEDUP_REMOVED lines=13> */
.L_x_20291:
[----:B------:R-:W-:Y:S05]  /*dfd0*/  BSYNC.RECONVERGENT B2 ;  /* 0x0000000000027941 */ /* 0x000fea0003800200 */
.L_x_20290:
        /* <DEDUP_REMOVED lines=43> */
.L_x_20288:
[----:B------:R-:W-:Y:S05]  /*e290*/  BSYNC.RECONVERGENT B1 ;  /* 0x0000000000017941 */ /* 0x000fea0003800200 */
.L_x_20287:
        /* <DEDUP_REMOVED lines=9> */
.L_x_20286:
        /* <DEDUP_REMOVED lines=16> */
.L_x_20295:
        /* <DEDUP_REMOVED lines=13> */
.L_x_20297:
[----:B------:R-:W-:Y:S05]  /*e500*/  BSYNC.RECONVERGENT B2 ;  /* 0x0000000000027941 */ /* 0x000fea0003800200 */
.L_x_20296:
        /* <DEDUP_REMOVED lines=43> */
.L_x_20294:
[----:B------:R-:W-:Y:S05]  /*e7c0*/  BSYNC.RECONVERGENT B1 ;  /* 0x0000000000017941 */ /* 0x000fea0003800200 */
.L_x_20293:
        /* <DEDUP_REMOVED lines=9> */
.L_x_20292:
        /* <DEDUP_REMOVED lines=16> */
.L_x_20300:
        /* <DEDUP_REMOVED lines=13> */
.L_x_20302:
[----:B------:R-:W-:Y:S05]  /*ea30*/  BSYNC.RECONVERGENT B2 ;  /* 0x0000000000027941 */ /* 0x000fea0003800200 */
.L_x_20301:
        /* <DEDUP_REMOVED lines=43> */
.L_x_20299:
[----:B------:R-:W-:Y:S05]  /*ecf0*/  BSYNC.RECONVERGENT B1 ;  /* 0x0000000000017941 */ /* 0x000fea0003800200 */
.L_x_20298:
        /* <DEDUP_REMOVED lines=9> */
.L_x_20274:
        /* <DEDUP_REMOVED lines=16> */
.L_x_20303:
[----:B------:R-:W-:Y:S01]  /*ee90*/  IADD3 R109, PT, PT, R109, 0x80, RZ ;  /* 0x000000806d6d7810 */ /* 0x000fe20007ffe0ff */
[----:B------:R-:W-:-:S07]  /*eea0*/  VIADD R0, R0, 0x80 ;  /* 0x0000008000007836 */ /* 0x000fce0000000000 */
.L_x_20254:
[----:B------:R-:W-:Y:S05]  /*eeb0*/  BSYNC.RECONVERGENT B0 ;  /* 0x0000000000007941 */ /* 0x000fea0003800200 */
.L_x_20253:
        /* <DEDUP_REMOVED lines=33> */
.L_x_20310:
        /* <DEDUP_REMOVED lines=13> */
.L_x_20312:
[----:B------:R-:W-:Y:S05]  /*f1a0*/  BSYNC.RECONVERGENT B2 ;  /* 0x0000000000027941 */ /* 0x000fea0003800200 */
.L_x_20311:
        /* <DEDUP_REMOVED lines=43> */
.L_x_20309:
[----:B------:R-:W-:Y:S05]  /*f460*/  BSYNC.RECONVERGENT B1 ;  /* 0x0000000000017941 */ /* 0x000fea0003800200 */
.L_x_20308:
        /* <DEDUP_REMOVED lines=9> */
.L_x_20307:
        /* <DEDUP_REMOVED lines=16> */
.L_x_20316:
        /* <DEDUP_REMOVED lines=13> */
.L_x_20318:
[----:B------:R-:W-:Y:S05]  /*f6d0*/  BSYNC.RECONVERGENT B2 ;  /* 0x0000000000027941 */ /* 0x000fea0003800200 */
.L_x_20317:
        /* <DEDUP_REMOVED lines=43> */
.L_x_20315:
[----:B------:R-:W-:Y:S05]  /*f990*/  BSYNC.RECONVERGENT B1 ;  /* 0x0000000000017941 */ /* 0x000fea0003800200 */
.L_x_20314:
        /* <DEDUP_REMOVED lines=9> */
.L_x_20313:
        /* <DEDUP_REMOVED lines=16> */
.L_x_20322:
        /* <DEDUP_REMOVED lines=13> */
.L_x_20324:
[----:B------:R-:W-:Y:S05]  /*fc00*/  BSYNC.RECONVERGENT B2 ;  /* 0x0000000000027941 */ /* 0x000fea0003800200 */
.L_x_20323:
[----:B-1----:R-:W-:Y:S01]  /*fc10*/  IMAD.WIDE.U32 R110, R2, -0x326172a9, RZ ;  /* 0xcd9e8d57026e7825 */ /* 0x002fe200078e00ff */
        /* <DEDUP_REMOVED lines=41> */
.L_x_20321:
[----:B------:R-:W-:Y:S05]  /*feb0*/  BSYNC.RECONVERGENT B1 ;  /* 0x0000000000017941 */ /* 0x000fea0003800200 */
.L_x_20320:
        /* <DEDUP_REMOVED lines=9> */
.L_x_20319:
        /* <DEDUP_REMOVED lines=20> */
.L_x_20328:
        /* <DEDUP_REMOVED lines=13> */
.L_x_20330:
[----:B------:R-:W-:Y:S05]  /*10160*/  BSYNC.RECONVERGENT B2 ;  /* 0x0000000000027941 */ /* 0x000fea0003800200 */
.L_x_20329:
[----:B------:R-:W-:Y:S01]  /*10170*/  IMAD.WIDE.U32 R124, R2, -0x326172a9, RZ ;  /* 0xcd9e8d57027c7825 */ /* 0x000fe200078e00ff */
[----:B------:R-:W-:Y:S02]  /*10180*/  LOP3.LUT R134, R117, UR15, R111, 0x96, !PT ;  /* 0x0000000f75867c12 */ /* 0x000fe4000f8e966f */
[----:B------:R-:W-:Y:S01]  /*10190*/  MOV R107, R126 ;  /* 0x0000007e006b7202 */ /* 0x000fe20000000f00 */
        /* <DEDUP_REMOVED lines=40> */
.L_x_20327:
[----:B------:R-:W-:Y:S05]  /*10420*/  BSYNC.RECONVERGENT B1 ;  /* 0x0000000000017941 */ /* 0x000fea0003800200 */
.L_x_20326:
        /* <DEDUP_REMOVED lines=8> */
[----:B------:R-:W-:Y:S01]  /*104b0*/  FFMA.FTZ R107, R110, R7, R83 ;  /* 0x000000076e6b7223 */ /* 0x000fe20000010053 */
[----:B------:R-:W-:Y:S06]  /*104c0*/  BRA `(.L_x_20325) ;  /* 0x00000014004c7947 */ /* 0x000fec0003800000 */
.L_x_20306:
        /* <DEDUP_REMOVED lines=20> */
.L_x_20334:
        /* <DEDUP_REMOVED lines=13> */
.L_x_20336:
[----:B------:R-:W-:Y:S05]  /*106e0*/  BSYNC.RECONVERGENT B2 ;  /* 0x0000000000027941 */ /* 0x000fea0003800200 */
.L_x_20335:
        /* <DEDUP_REMOVED lines=42> */
.L_x_20333:
[----:B------:R-:W-:Y:S05]  /*10990*/  BSYNC.RECONVERGENT B1 ;  /* 0x0000000000017941 */ /* 0x000fea0003800200 */
.L_x_20332:
        /* <DEDUP_REMOVED lines=9> */
.L_x_20331:
        /* <DEDUP_REMOVED lines=16> */
.L_x_20340:
        /* <DEDUP_REMOVED lines=13> */
.L_x_20342:
[----:B------:R-:W-:Y:S05]  /*10c00*/  BSYNC.RECONVERGENT B2 ;  /* 0x0000000000027941 */ /* 0x000fea0003800200 */
.L_x_20341:
        /* <DEDUP_REMOVED lines=43> */
.L_x_20339:
[----:B------:R-:W-:Y:S05]  /*10ec0*/  BSYNC.RECONVERGENT B1 ;  /* 0x0000000000017941 */ /* 0x000fea0003800200 */
.L_x_20338:
        /* <DEDUP_REMOVED lines=9> */
.L_x_20337:
        /* <DEDUP_REMOVED lines=16> */
.L_x_20346:
        /* <DEDUP_REMOVED lines=13> */
.L_x_20348:
[----:B------:R-:W-:Y:S05]  /*11130*/  BSYNC.RECONVERGENT B2 ;  /* 0x0000000000027941 */ /* 0x000fea0003800200 */
.L_x_20347:
        /* <DEDUP_REMOVED lines=43> */
.L_x_20345:
[----:B------:R-:W-:Y:S05]  /*113f0*/  BSYNC.RECONVERGENT B1 ;  /* 0x0000000000017941 */ /* 0x000fea0003800200 */
.L_x_20344:
        /* <DEDUP_REMOVED lines=9> */
.L_x_20343:
        /* <DEDUP_REMOVED lines=20> */
.L_x_20351:
        /* <DEDUP_REMOVED lines=13> */
.L_x_20353:
[----:B------:R-:W-:Y:S05]  /*116a0*/  BSYNC.RECONVERGENT B2 ;  /* 0x0000000000027941 */ /* 0x000fea0003800200 */
.L_x_20352:
[----:B0-----:R-:W-:Y:S01]  /*116b0*/  IMAD.WIDE.U32 R128, R2, -0x326172a9, RZ ;  /* 0xcd9e8d5702807825 */ /* 0x001fe200078e00ff */
        /* <DEDUP_REMOVED lines=42> */
.L_x_20350:
[----:B------:R-:W-:Y:S05]  /*11960*/  BSYNC.RECONVERGENT B1 ;  /* 0x0000000000017941 */ /* 0x000fea0003800200 */
.L_x_20349:
        /* <DEDUP_REMOVED lines=9> */
.L_x_20325:
[----:B-1----:R-:W1:Y:S02]  /*11a00*/  LDC.64 R110, c[0x0][0x3a8] ;  /* 0x0000ea00ff6e7b82 */ /* 0x002e640000000a00 */
[----:B-1----:R-:W-:-:S05]  /*11a10*/  IMAD.WIDE.U32 R110, R109, 0x10, R110 ;  /* 0x000000106d6e7825 */ /* 0x002fca00078e006e */
[----:B------:R2:W-:Y:S01]  /*11a20*/  STG.E.128 desc[UR12][R110.64], R104 ;  /* 0x000000686e007986 */ /* 0x0005e2000c101d0c */
[----:B------:R-:W-:Y:S05]  /*11a30*/  @!P3 BRA `(.L_x_20305) ;  /* 0x00000000002cb947 */ /* 0x000fea0003800000 */
[----:B--2---:R-:W1:Y:S01]  /*11a40*/  LDC.64 R110, c[0x0][0x3b0] ;  /* 0x0000ec00ff6e7b82 */ /* 0x004e620000000a00 */
[----:B------:R-:W-:Y:S02]  /*11a50*/  SHF.L.U32 R125, R123, 0x10, RZ ;  /* 0x000000107b7d7819 */ /* 0x000fe400000006ff */
[----:B------:R-:W-:Y:S02]  /*11a60*/  LOP3.LUT R109, R124, 0xffff, RZ, 0xc0, !PT ;  /* 0x0000ffff7c6d7812 */ /* 0x000fe400078ec0ff */
[----:B------:R-:W-:Y:S02]  /*11a70*/  LOP3.LUT R126, R125, 0xff0000, RZ, 0xc0, !PT ;  /* 0x00ff00007d7e7812 */ /* 0x000fe400078ec0ff */
[----:B0-----:R-:W-:-:S03]  /*11a80*/  LOP3.LUT R128, R121, 0xff, RZ, 0xc0, !PT ;  /* 0x000000ff79807812 */ /* 0x001fc600078ec0ff */
[----:B------:R-:W-:Y:S01]  /*11a90*/  IMAD R109, R109, 0x1000000, R126 ;  /* 0x010000006d6d7824 */ /* 0x000fe200078e027e */
[----:B------:R-:W-:-:S04]  /*11aa0*/  LOP3.LUT R126, R119, 0xff, RZ, 0xc0, !PT ;  /* 0x000000ff777e7812 */ /* 0x000fc800078ec0ff */
[----:B------:R-:W-:-:S05]  /*11ab0*/  LEA R109, R128, R109, 0x8 ;  /* 0x0000006d806d7211 */ /* 0x000fca00078e40ff */
[----:B------:R-:W-:Y:S02]  /*11ac0*/  IMAD.IADD R109, R109, 0x1, R126 ;  /* 0x000000016d6d7824 */ /* 0x000fe400078e027e */
[----:B-1----:R-:W-:-:S05]  /*11ad0*/  IMAD.WIDE.U32 R110, R0, 0x4, R110 ;  /* 0x00000004006e7825 */ /* 0x002fca00078e006e */
[----:B------:R3:W-:Y:S02]  /*11ae0*/  STG.E desc[UR12][R110.64], R109 ;  /* 0x0000006d6e007986 */ /* 0x0007e4000c10190c */
.L_x_20305:
[----:B------:R-:W-:Y:S05]  /*11af0*/  BSYNC.RECONVERGENT B0 ;  /* 0x0000000000007941 */ /* 0x000fea0003800200 */
.L_x_20304:
[----:B------:R-:W-:Y:S01]  /*11b00*/  FADD.FTZ R0, RZ, R84 ;  /* 0x00000054ff007221 */ /* 0x000fe20000010000 */
[C---:B------:R-:W-:Y:S01]  /*11b10*/  ISETP.GT.U32.AND P6, PT, R3.reuse, 0xff, PT ;  /* 0x000000ff0300780c */ /* 0x040fe20003fc4070 */
[----:B------:R-:W4:Y:S01]  /*11b20*/  S2UR UR5, SR_CgaCtaId ;  /* 0x00000000000579c3 */ /* 0x000f220000008800 */
[----:B------:R-:W-:Y:S01]  /*11b30*/  ISETP.GT.U32.AND P5, PT, R3, 0x17f, PT ;  /* 0x0000017f0300780c */ /* 0x000fe20003fa4070 */
[----:B---3--:R-:W-:Y:S01]  /*11b40*/  FADD.FTZ R109, R85, R0 ;  /* 0x00000000556d7221 */ /* 0x008fe20000010000 */
[C---:B------:R-:W-:Y:S01]  /*11b50*/  ISETP.GT.U32.AND P4, PT, R3.reuse, 0x1ff, PT ;  /* 0x000001ff0300780c */ /* 0x040fe20003f84070 */
[----:B------:R-:W-:Y:S01]  /*11b60*/  UMOV UR4, 0x400 ;  /* 0x0000040000047882 */ /* 0x000fe20000000000 */
[C---:B------:R-:W-:Y:S01]  /*11b70*/  ISETP.GT.U32.AND P3, PT, R3.reuse, 0x27f, PT ;  /* 0x0000027f0300780c */ /* 0x040fe20003f64070 */
[----:B------:R-:W-:Y:S01]  /*11b80*/  FADD.FTZ R0, R86, R109 ;  /* 0x0000006d56007221 */ /* 0x000fe20000010000 */
[----:B--2---:R-:W-:Y:S01]  /*11b90*/  P2R R110, PR, RZ, 0x2 ;  /* 0x00000002ff6e7803 */ /* 0x004fe20000000000 */
[----:B------:R-:W-:Y:S01]  /*11ba0*/  UISETP.GE.AND UP0, UPT, UR6, 0x1, UPT ;  /* 0x000000010600788c */ /* 0x000fe2000bf06270 */
[----:B------:R-:W-:Y:S01]  /*11bb0*/  ISETP.GT.U32.AND P1, PT, R3, 0x2ff, PT ;  /* 0x000002ff0300780c */ /* 0x000fe20003f24070 */
[----:B------:R-:W-:-:S05]  /*11bc0*/  FADD.FTZ R0, R87, R0 ;  /* 0x0000000057007221 */ /* 0x000fca0000010000 */
[----:B------:R-:W-:-:S05]  /*11bd0*/  FSEL R109, R0, RZ, P0 ;  /* 0x000000ff006d7208 */ /* 0x000fca0000000000 */
[----:B------:R-:W-:-:S04]  /*11be0*/  FADD.FTZ R0, R88, R109 ;  /* 0x0000006d58007221 */ /* 0x000fc80000010000 */
[----:B-1----:R-:W-:Y:S01]  /*11bf0*/  FADD.FTZ R111, R89, R0 ;  /* 0x00000000596f7221 */ /* 0x002fe20000010000 */
[----:B----4-:R-:W-:-:S03]  /*11c00*/  ULEA UR4, UR5, UR4, 0x18 ;  /* 0x0000000405047291 */ /* 0x010fc6000f8ec0ff */
        /* <DEDUP_REMOVED lines=26> */
[----:B0-----:R-:W0:Y:S02]  /*11db0*/  SHFL.BFLY PT, R129, R126, 0x8, 0x1f ;  /* 0x0d001f007e817f89 */ /* 0x001e2400000e0000 */
        /* <DEDUP_REMOVED lines=67> */
[----:B0-----:R-:W-:Y:S01]  /*121f0*/  FADD.FTZ R111, R129, R128 ;  /* 0x00000080816f7221 */ /* 0x001fe20000010000 */
[----:B------:R-:W-:-:S04]  /*12200*/  CS2R R128, SRZ ;  /* 0x0000000000807805 */ /* 0x000fc8000001ff00 */
[----:B------:R-:W-:Y:S01]  /*12210*/  @!P3 STS.64 [R109+UR4], R110 ;  /* 0x0000006e6d00b988 */ /* 0x000fe20008000a04 */
[----:B------:R-:W-:Y:S01]  /*12220*/  BAR.SYNC.DEFER_BLOCKING 0x0 ;  /* 0x0000000000007b1d */ /* 0x000fe20000010000 */
[----:B------:R-:W-:-:S13]  /*12230*/  ISETP.GT.U32.AND P3, PT, R0, 0x3, PT ;  /* 0x000000030000780c */ /* 0x000fda0003f64070 */
[----:B------:R-:W-:-:S04]  /*12240*/  @!P3 SHF.L.U32 R0, R108, 0x3, RZ ;  /* 0x000000036c00b819 */ /* 0x000fc800000006ff */
[----:B------:R-:W-:Y:S01]  /*12250*/  @!P3 LOP3.LUT R125, R0, 0xf8, RZ, 0xc0, !PT ;  /* 0x000000f8007db812 */ /* 0x000fe200078ec0ff */
[----:B------:R-:W-:Y:S01]  /*12260*/  IMAD.MOV.U32 R0, RZ, RZ, RZ ;  /* 0x000000ffff007224 */ /* 0x000fe200078e00ff */
[----:B------:R-:W-:-:S03]  /*12270*/  @!P3 MOV R0, R118 ;  /* 0x000000760000b202 */ /* 0x000fc60000000f00 */
[----:B------:R0:W-:Y:S01]  /*12280*/  @!P3 LDS.64 R128, [R125+UR4] ;  /* 0x000000047d80b984 */ /* 0x0001e20008000a00 */
[----:B------:R-:W-:-:S03]  /*12290*/  ISETP.NE.AND P3, PT, RZ, UR23, PT ;  /* 0x00000017ff007c0c */ /* 0x000fc6000bf65270 */
[----:B------:R-:W1:Y:S01]  /*122a0*/  SHFL.DOWN PT, R133, R0, 0x2, 0x1f ;  /* 0x08401f0000857f89 */ /* 0x000e6200000e0000 */
[----:B0-----:R-:W-:Y:S01]  /*122b0*/  I2FP.F32.S32 R125, R0 ;  /* 0x00000000007d7245 */ /* 0x001fe20000201400 */
[----:B-1----:R-:W-:Y:S01]  /*122c0*/  IMAD.IADD R111, R133, 0x1, R0 ;  /* 0x00000001856f7824 */ /* 0x002fe200078e0200 */
[----:B------:R-:W-:-:S04]  /*122d0*/  I2FP.F32.S32 R136, R133 ;  /* 0x0000008500887245 */ /* 0x000fc80000201400 */
[----:B------:R-:W-:Y:S01]  /*122e0*/  I2FP.F32.S32 R126, R111 ;  /* 0x0000006f007e7245 */ /* 0x000fe20000201400 */
[----:B------:R-:W0:Y:S03]  /*122f0*/  SHFL.DOWN PT, R140, R111, 0x1, 0x1f ;  /* 0x08201f006f8c7f89 */ /* 0x000e2600000e0000 */
[----:B------:R-:W1:Y:S01]  /*12300*/  MUFU.RCP R134, R126 ;  /* 0x0000007e00867308 */ /* 0x000e620000001000 */
[----:B------:R-:W2:Y:S04]  /*12310*/  SHFL.DOWN PT, R109, R128, 0x2, 0x1f ;  /* 0x08401f00806d7f89 */ /* 0x000ea800000e0000 */
[----:B------:R-:W3:Y:S01]  /*12320*/  SHFL.DOWN PT, R110, R129, 0x2, 0x1f ;  /* 0x08401f00816e7f89 */ /* 0x000ee200000e0000 */
[----:B0-----:R-:W-:-:S02]  /*12330*/  IADD3 R111, PT, PT, R111, R140, RZ ;  /* 0x0000008c6f6f7210 */ /* 0x001fc40007ffe0ff */
[----:B------:R-:W-:Y:S02]  /*12340*/  I2FP.F32.S32 R140, R140 ;  /* 0x0000008c008c7245 */ /* 0x000fe40000201400 */
[----:B------:R-:W-:Y:S01]  /*12350*/  I2FP.F32.S32 R111, R111 ;  /* 0x0000006f006f7245 */ /* 0x000fe20000201400 */
[C---:B--2---:R-:W-:Y:S01]  /*12360*/  FMUL.FTZ R138, R109.reuse, R136 ;  /* 0x000000886d8a7220 */ /* 0x044fe20000410000 */
[----:B------:R-:W-:-:S03]  /*12370*/  FADD.FTZ R109, -R109, R128 ;  /* 0x000000806d6d7221 */ /* 0x000fc60000010100 */
[----:B------:R-:W-:Y:S01]  /*12380*/  FFMA.FTZ R133, R125, R128, R138 ;  /* 0x000000807d857223 */ /* 0x000fe2000001008a */
[----:B------:R-:W-:Y:S01]  /*12390*/  FMUL.FTZ R109, R109, R109 ;  /* 0x0000006d6d6d7220 */ /* 0x000fe20000410000 */
[----:B---3--:R-:W-:Y:S01]  /*123a0*/  FADD.FTZ R129, R110, R129 ;  /* 0x000000816e817221 */ /* 0x008fe20000010000 */
[----:B------:R-:W0:Y:S01]  /*123b0*/  MUFU.RCP R111, R111 ;  /* 0x0000006f006f7308 */ /* 0x000e220000001000 */
        /* <DEDUP_REMOVED lines=10> */
[----:B------:R-:W1:Y:S01]  /*12460*/  LDC R133, c[0x0][0x448] ;  /* 0x00011200ff857b82 */ /* 0x000e620000000800 */
[----:B------:R-:W-:Y:S01]  /*12470*/  FMUL.FTZ R125, R126, R125 ;  /* 0x0000007d7e7d7220 */ /* 0x000fe20000410000 */
[----:B0-----:R-:W-:Y:S01]  /*12480*/  FMUL.FTZ R0, R111, R0 ;  /* 0x000000006f007220 */ /* 0x001fe20000410000 */
[----:B--2---:R-:W-:Y:S02]  /*12490*/  FADD.FTZ R110, R109, R110 ;  /* 0x0000006e6d6e7221 */ /* 0x004fe40000010000 */
[----:B------:R-:W-:Y:S02]  /*124a0*/  FMUL.FTZ R125, R125, R140 ;  /* 0x0000008c7d7d7220 */ /* 0x000fe40000410000 */
[----:B------:R-:W0:Y:S01]  /*124b0*/  SHFL.IDX PT, R135, R0, RZ, 0x1f ;  /* 0x00001fff00877589 */ /* 0x000e2200000e0000 */
[----:B------:R-:W2:Y:S01]  /*124c0*/  @!P4 LDC.64 R128, c[0x0][0x3c0] ;  /* 0x0000f000ff80cb82 */ /* 0x000ea20000000a00 */
[----:B------:R-:W-:-:S05]  /*124d0*/  FFMA.FTZ R125, R111, R125, R110 ;  /* 0x0000007d6f7d7223 */ /* 0x000fca000001006e */
[----:B------:R3:W1:Y:S02]  /*124e0*/  SHFL.IDX PT, R134, R125, RZ, 0x1f ;  /* 0x00001fff7d867589 */ /* 0x00066400000e0000 */
[----:B------:R-:W4:Y:S01]  /*124f0*/  @!P4 LDC.64 R110, c[0x0][0x3c8] ;  /* 0x0000f200ff6ecb82 */ /* 0x000f220000000a00 */
[----:B---3--:R-:W-:Y:S01]  /*12500*/  MOV R125, UR7 ;  /* 0x00000007007d7c02 */ /* 0x008fe20008000f00 */
[----:B0-----:R-:W-:-:S05]  /*12510*/  FMUL.FTZ R109, R135, R135 ;  /* 0x00000087876d7220 */ /* 0x001fca0000410000 */
[----:B------:R-:W-:Y:S01]  /*12520*/  FSEL R126, R109, RZ, P3 ;  /* 0x000000ff6d7e7208 */ /* 0x000fe20001800000 */
[----:B-1----:R-:W-:Y:S01]  /*12530*/  FFMA.FTZ R109, R134, UR24, R133 ;  /* 0x00000018866d7c23 */ /* 0x002fe20008010085 */
[----:B----4-:R-:W-:-:S04]  /*12540*/  @!P4 IMAD.WIDE R110, R125, 0x4, R110 ;  /* 0x000000047d6ec825 */ /* 0x010fc800078e026e */
[----:B------:R-:W-:Y:S01]  /*12550*/  FADD.FTZ R0, R109, R126 ;  /* 0x0000007e6d007221 */ /* 0x000fe20000010000 */
[----:B------:R-:W-:-:S05]  /*12560*/  IMAD.U32 R109, RZ, RZ, UR7 ;  /* 0x00000007ff6d7e24 */ /* 0x000fca000f8e00ff */
        /* <DEDUP_REMOVED lines=30> */
.L_x_20356:
[----:B------:R-:W-:Y:S05]  /*12750*/  BSYNC.RECONVERGENT B0 ;  /* 0x0000000000007941 */ /* 0x000fea0003800200 */
.L_x_20355:
[----:B------:R-:W-:Y:S01]  /*12760*/  ISETP.NE.AND P0, PT, R132, RZ, PT ;  /* 0x000000ff8400720c */ /* 0x000fe20003f05270 */
        /* <DEDUP_REMOVED lines=18> */
.L_x_20358:
[----:B------:R-:W-:Y:S05]  /*12890*/  BSYNC.RECONVERGENT B0 ;  /* 0x0000000000007941 */ /* 0x000fea0003800200 */
.L_x_20357:
[----:B------:R-:W-:Y:S01]  /*128a0*/  ISETP.NE.AND P0, PT, R131, RZ, PT ;  /* 0x000000ff8300720c */ /* 0x000fe20003f05270 */
        /* <DEDUP_REMOVED lines=18> */
.L_x_20360:
[----:B------:R-:W-:Y:S05]  /*129d0*/  BSYNC.RECONVERGENT B0 ;  /* 0x0000000000007941 */ /* 0x000fea0003800200 */
.L_x_20359:
[----:B------:R-:W-:Y:S01]  /*129e0*/  ISETP.NE.AND P0, PT, R130, RZ, PT ;  /* 0x000000ff8200720c */ /* 0x000fe20003f05270 */
        /* <DEDUP_REMOVED lines=18> */
.L_x_20362:
[----:B------:R-:W-:Y:S05]  /*12b10*/  BSYNC.RECONVERGENT B0 ;  /* 0x0000000000007941 */ /* 0x000fea0003800200 */
.L_x_20361:
[----:B------:R-:W-:Y:S04]  /*12b20*/  BSSY.RECONVERGENT B0, `(.L_x_20363) ;  /* 0x0000012000007945 */ /* 0x000fe80003800200 */
        /* <DEDUP_REMOVED lines=17> */
.L_x_20364:
[----:B------:R-:W-:Y:S05]  /*12c40*/  BSYNC.RECONVERGENT B0 ;  /* 0x0000000000007941 */ /* 0x000fea0003800200 */
.L_x_20363:
        /* <DEDUP_REMOVED lines=15> */
[----:B0-----:R-:W-:-:S05]  /*12d40*/  IMAD.WIDE.U32 R128, R126, 0x10, R128 ;  /* 0x000000107e807825 */ /* 0x001fca00078e0080 */
[----:B------:R0:W-:Y:S02]  /*12d50*/  STG.E.128 desc[UR12][R128.64], R108 ;  /* 0x0000006c80007986 */ /* 0x0001e4000c101d0c */
.L_x_20365:
[----:B------:R-:W-:Y:S05]  /*12d60*/  BSYNC.RECONVERGENT B0 ;  /* 0x0000000000007941 */ /* 0x000fea0003800200 */
.L_x_20354:
[----:B------:R-:W-:Y:S02]  /*12d70*/  UIADD3 UR7, UPT, UPT, UR7, UR20, URZ ;  /* 0x0000001407077290 */ /* 0x000fe4000fffe0ff */
[----:B------:R-:W-:Y:S02]  /*12d80*/  UPLOP3.LUT UP1, UPT, UPT, UPT, UP1, 0x40, 0x4 ;  /* 0x000000000004789c */ /* 0x000fe40003f2e810 */
[----:B------:R-:W-:-:S09]  /*12d90*/  UISETP.GE.AND UP0, UPT, UR7, UR21, UPT ;  /* 0x000000150700728c */ /* 0x000fd2000bf06270 */
[----:B------:R-:W-:Y:S05]  /*12da0*/  BRA.U !UP0, `(.L_x_20366) ;  /* 0xfffffee108c87547 */ /* 0x000fea000b83ffff */
[----:B------:R-:W-:Y:S05]  /*12db0*/  EXIT ;  /* 0x000000000000794d */ /* 0x000fea0003800000 */
.L_x_20367:
        /* <DEDUP_REMOVED lines=12> */
.L_x_20889:


//--------------------- .text._ZN10layer_norm13ln_fwd_kernelINS_13Kernel_traitsIfffffjLj3072ELj1ELj1ELj4ELj16ENS_18Kernel_traits_baseILj3072EfffffjLj128EEEEELb1ELb1ELb1ELb1EEEvNS_9FwdParamsE --------------------------
	.section	.text._ZN10layer_norm13ln_fwd_kernelINS_13Kernel_traitsIfffffjLj3072ELj1ELj1ELj4ELj16ENS_18Kernel_traits_baseILj3072EfffffjLj128EEEEELb1ELb1ELb1ELb1EEEvNS_9FwdParamsE,"ax",@progbits
	.align	128
        .global         _ZN10layer_norm13ln_fwd_kernelINS_13Kernel_traitsIfffffjLj3072ELj1ELj1ELj4ELj16ENS_18Kernel_traits_baseILj3072EfffffjLj128EEEEELb1ELb1ELb1ELb1EEEvNS_9FwdParamsE
        .type           _ZN10layer_norm13ln_fwd_kernelINS_13Kernel_traitsIfffffjLj3072ELj1ELj1ELj4ELj16ENS_18Kernel_traits_baseILj3072EfffffjLj128EEEEELb1ELb1ELb1ELb1EEEvNS_9FwdParamsE,@function
        .size           _ZN10layer_norm13ln_fwd_kernelINS_13Kernel_traitsIfffffjLj3072ELj1ELj1ELj4ELj16ENS_18Kernel_traits_baseILj3072EfffffjLj128EEEEELb1ELb1ELb1ELb1EEEvNS_9FwdParamsE,(.L_x_20890 - _ZN10layer_norm13ln_fwd_kernelINS_13Kernel_traitsIfffffjLj3072ELj1ELj1ELj4ELj16ENS_18Kernel_traits_baseILj3072EfffffjLj128EEEEELb1ELb1ELb1ELb1EEEvNS_9FwdParamsE)
        .other          _ZN10layer_norm13ln_fwd_kernelINS_13Kernel_traitsIfffffjLj3072ELj1ELj1ELj4ELj16ENS_18Kernel_traits_baseILj3072EfffffjLj128EEEEELb1ELb1ELb1ELb1EEEvNS_9FwdParamsE,@"STO_CUDA_ENTRY STV_DEFAULT"
_ZN10layer_norm13ln_fwd_kernelINS_13Kernel_traitsIfffffjLj3072ELj1ELj1ELj4ELj16ENS_18Kernel_traits_baseILj3072EfffffjLj128EEEEELb1ELb1ELb1ELb1EEEvNS_9FwdParamsE:
.text._ZN10layer_norm13ln_fwd_kernelINS_13Kernel_traitsIfffffjLj3072ELj1ELj1ELj4ELj16ENS_18Kernel_traits_baseILj3072EfffffjLj128EEEEELb1ELb1ELb1ELb1EEEvNS_9FwdParamsE:
        /* <DEDUP_REMOVED lines=72> */
.L_x_20368:
        /* <DEDUP_REMOVED lines=28> */
.L_x_20369:
[----:B------:R-:W1:Y:S02]  /*0640*/  LDCU UR4, c[0x0][0x384] ;  /* 0x00007080ff0477ac */ /* 0x000e640008000800 */
[----:B-1----:R-:W-:-:S06]  /*0650*/  UISETP.GE.AND UP0, UPT, UR7, UR4, UPT ;  /* 0x000000040700728c */ /* 0x002fcc000bf06270 */
[----:B------:R-:W-:-:S13]  /*0660*/  PLOP3.LUT P0, PT, PT, PT, UP0, 0x80, 0x8 ;  /* 0x000000000008781c */ /* 0x000fda0003f0f008 */
[----:B------:R-:W-:Y:S05]  /*0670*/  @P0 EXIT ;  /* 0x000000000000094d */ /* 0x000fea0003800000 */
[----:B0-----:R-:W-:Y:S01]  /*0680*/  IMAD.HI.U32 R3, R109, -0x326172a9, RZ ;  /* 0xcd9e8d576d037827 */ /* 0x001fe200078e00ff */
[----:B------:R-:W0:Y:S03]  /*0690*/  LDCU.U8 UR4, c[0x0][0x410] ;  /* 0x00008200ff0477ac */ /* 0x000e260008000000 */
[----:B------:R-:W-:Y:S01]  /*06a0*/  HFMA2 R113, -RZ, RZ, 0, 0 ;  /* 0x00000000ff717431 */ /* 0x000fe200000001ff */
[----:B------:R-:W-:Y:S01]  /*06b0*/  LOP3.LUT R119, R119, 0x3, RZ, 0xc0, !PT ;  /* 0x0000000377777812 */ /* 0x000fe200078ec0ff */
        /* <DEDUP_REMOVED lines=9> */
[----:B------:R-:W-:Y:S01]  /*0750*/  IMAD.HI.U32 R2, R0, -0x326172a9, RZ ;  /* 0xcd9e8d5700027827 */ /* 0x000fe200078e00ff */
[----:B------:R-:W3:Y:S01]  /*0760*/  LDCU UR24, c[0x0][0x400] ;  /* 0x00008000ff1877ac */ /* 0x000ee20008000800 */
[----:B0-----:R-:W-:-:S02]  /*0770*/  ISETP.NE.AND P2, PT, RZ, UR4, PT ;  /* 0x00000004ff007c0c */ /* 0x001fc4000bf45270 */
[----:B------:R-:W-:Y:S01]  /*0780*/  IMAD R78, R3, -0x2daee0ad, RZ ;  /* 0xd2511f53034e7824 */ /* 0x000fe200078e02ff */
[----:B------:R-:W-:Y:S01]  /*0790*/  LOP3.LUT R2, R77, UR25, R2, 0x96, !PT ;  /* 0x000000194d027c12 */ /* 0x000fe2000f8e9602 */
[----:B------:R-:W-:Y:S01]  /*07a0*/  IMAD R77, R0, -0x326172a9, RZ ;  /* 0xcd9e8d57004d7824 */ /* 0x000fe200078e02ff */
[----:B------:R-:W0:Y:S01]  /*07b0*/  LDCU.64 UR16, c[0x0][0x408] ;  /* 0x00008100ff1077ac */ /* 0x000e220008000a00 */
[----:B------:R-:W-:Y:S01]  /*07c0*/  IMAD.HI.U32 R0, R76, -0x326172a9, RZ ;  /* 0xcd9e8d574c007827 */ /* 0x000fe200078e00ff */
[----:B------:R-:W4:Y:S03]  /*07d0*/  LDCU.128 UR8, c[0x0][0x3f0] ;  /* 0x00007e00ff0877ac */ /* 0x000f260008000c00 */
        /* <DEDUP_REMOVED lines=50> */
.L_x_20569:
[----:B------:R-:W-:-:S06]  /*0b00*/  UIMAD.WIDE UR4, UR7, 0x4, UR8 ;  /* 0x00000004070478a5 */ /* 0x000fcc000f8e0208 */
[----:B-1----:R-:W-:Y:S02]  /*0b10*/  IMAD.U32 R104, RZ, RZ, UR4 ;  /* 0x00000004ff687e24 */ /* 0x002fe4000f8e00ff */
[----:B------:R-:W-:-:S05]  /*0b20*/  IMAD.U32 R105, RZ, RZ, UR5 ;  /* 0x00000005ff697e24 */ /* 0x000fca000f8e00ff */
[----:B0-----:R0:W2:Y:S01]  /*0b30*/  LDG.E R104, desc[UR12][R104.64] ;  /* 0x0000000c68687981 */ /* 0x0010a2000c1e1900 */
[----:B------:R-:W-:-:S06]  /*0b40*/  UIMAD.WIDE UR4, UR7, 0x4, UR10 ;  /* 0x00000004070478a5 */ /* 0x000fcc000f8e020a */
[----:B------:R-:W-:Y:S02]  /*0b50*/  IMAD.U32 R84, RZ, RZ, UR4 ;  /* 0x00000004ff547e24 */ /* 0x000fe4000f8e00ff */
[----:B------:R-:W-:-:S05]  /*0b60*/  IMAD.U32 R85, RZ, RZ, UR5 ;  /* 0x00000005ff557e24 */ /* 0x000fca000f8e00ff */
[----:B------:R-:W3:Y:S01]  /*0b70*/  LDG.E R84, desc[UR12][R84.64] ;  /* 0x0000000c54547981 */ /* 0x000ee2000c1e1900 */
[----:B------:R-:W-:Y:S01]  /*0b80*/  UIMAD UR4, UR7, UR22, URZ ;  /* 0x00000016070472a4 */ /* 0x000fe2000f8e02ff */
[----:B------:R-:W-:-:S03]  /*0b90*/  ISETP.NE.U32.AND P0, PT, RZ, UR18, PT ;  /* 0x00000012ff007c0c */ /* 0x000fc6000bf05070 */
[----:B------:R-:W-:Y:S01]  /*0ba0*/  USHF.R.S32.HI UR5, URZ, 0x1f, UR4 ;  /* 0x0000001fff057899 */ /* 0x000fe20008011404 */
[----:B------:R-:W-:-:S03]  /*0bb0*/  ISETP.NE.AND.EX P0, PT, RZ, UR19, PT, P0 ;  /* 0x00000013ff007c0c */ /* 0x000fc6000bf05300 */
[----:B------:R-:W-:-:S06]  /*0bc0*/  ULEA.HI UR5, UR5, UR4, URZ, 0x2 ;  /* 0x0000000405057291 */ /* 0x000fcc000f8f10ff */
[----:B0-----:R-:W-:-:S05]  /*0bd0*/  IMAD.U32 R105, RZ, RZ, UR5 ;  /* 0x00000005ff697e24 */ /* 0x001fca000f8e00ff */
        /* <DEDUP_REMOVED lines=17> */
[----:B0-----:R-:W-:Y:S01]  /*0cf0*/  @!P3 IMAD.MOV.U32 R2, RZ, RZ, R119 ;  /* 0x000000ffff02b224 */ /* 0x001fe200078e0077 */
[----:B------:R-:W-:Y:S01]  /*0d00*/  @!P3 MOV R90, R120 ;  /* 0x00000078005ab202 */ /* 0x000fe20000000f00 */
[----:B--2---:R-:W-:Y:S01]  /*0d10*/  @!P3 IMAD.MOV.U32 R84, RZ, RZ, R80 ;  /* 0x000000ffff54b224 */ /* 0x004fe200078e0050 */
        /* <DEDUP_REMOVED lines=16> */
.L_x_20373:
        /* <DEDUP_REMOVED lines=12> */
.L_x_20374:
        /* <DEDUP_REMOVED lines=41> */
.L_x_20372:
        /* <DEDUP_REMOVED lines=9> */
.L_x_20371:
        /* <DEDUP_REMOVED lines=15> */
.L_x_20377:
        /* <DEDUP_REMOVED lines=12> */
.L_x_20378:
        /* <DEDUP_REMOVED lines=43> */
.L_x_20376:
        /* <DEDUP_REMOVED lines=9> */
.L_x_20375:
        /* <DEDUP_REMOVED lines=15> */
.L_x_20381:
        /* <DEDUP_REMOVED lines=12> */
.L_x_20382:
        /* <DEDUP_REMOVED lines=43> */
.L_x_20380:
        /* <DEDUP_REMOVED lines=9> */
.L_x_20379:
        /* <DEDUP_REMOVED lines=15> */
.L_x_20385:
        /* <DEDUP_REMOVED lines=12> */
.L_x_20386:
        /* <DEDUP_REMOVED lines=43> */
.L_x_20384:
        /* <DEDUP_REMOVED lines=10> */
.L_x_20370:
[----:B0-----:R-:W-:Y:S01]  /*20e0*/  MOV R2, R119 ;  /* 0x0000007700027202 */ /* 0x001fe20000000f00 */
        /* <DEDUP_REMOVED lines=18> */
.L_x_20389:
        /* <DEDUP_REMOVED lines=12> */
.L_x_20390:
        /* <DEDUP_REMOVED lines=40> */
[----:B------:R-:W-:-:S07]  /*2550*/  IMAD.MOV.U32 R2, RZ, RZ, RZ ;  /* 0x000000ffff027224 */ /* 0x000fce00078e00ff */
.L_x_20388:
        /* <DEDUP_REMOVED lines=8> */
[----:B------:R-:W-:-:S07]  /*25e0*/  FMUL.FTZ R84, R3, R52 ;  /* 0x0000003403547220 */ /* 0x000fce0000410000 */
.L_x_20387:
        /* <DEDUP_REMOVED lines=15> */
.L_x_20393:
        /* <DEDUP_REMOVED lines=12> */
.L_x_20394:
        /* <DEDUP_REMOVED lines=43> */
.L_x_20392:
        /* <DEDUP_REMOVED lines=9> */
.L_x_20391:
        /* <DEDUP_REMOVED lines=15> */
.L_x_20397:
        /* <DEDUP_REMOVED lines=12> */
.L_x_20398:
        /* <DEDUP_REMOVED lines=43> */
.L_x_20396:
        /* <DEDUP_REMOVED lines=9> */
.L_x_20395:
        /* <DEDUP_REMOVED lines=15> */
.L_x_20400:
        /* <DEDUP_REMOVED lines=12> */
.L_x_20401:
        /* <DEDUP_REMOVED lines=43> */
.L_x_20399:
        /* <DEDUP_REMOVED lines=8> */
[----:B------:R-:W-:-:S07]  /*34b0*/  FMUL.FTZ R87, R2, R55 ;  /* 0x0000003702577220 */ /* 0x000fce0000410000 */
.L_x_20383:
        /* <DEDUP_REMOVED lines=21> */
.L_x_20402:
[----:B-----5:R2:W5:Y:S04]  /*3610*/  @P1 LDG.E.128 R76, desc[UR12][R94.64] ;  /* 0x0000000c5e4c1981 */ /* 0x020568000c1e1d00 */
[----:B------:R2:W5:Y:S01]  /*3620*/  @P0 LDG.E.128 R80, desc[UR12][R96.64] ;  /* 0x0000000c60500981 */ /* 0x000562000c1e1d00 */
[----:B------:R-:W-:Y:S05]  /*3630*/  @!P0 BRA `(.L_x_20403) ;  /* 0x0000001400048947 */ /* 0x000fea0003800000 */
[----:B------:R-:W-:Y:S01]  /*3640*/  ISETP.GT.AND P3, PT, R104, RZ, PT ;  /* 0x000000ff6800720c */ /* 0x000fe20003f64270 */
[----:B--2---:R-:W-:Y:S01]  /*3650*/  IMAD.MOV.U32 R95, RZ, RZ, R91 ;  /* 0x000000ffff5f7224 */ /* 0x004fe200078e005b */
[----:B01---5:R-:W-:Y:S01]  /*3660*/  MOV R88, R80 ;  /* 0x0000005000587202 */ /* 0x023fe20000000f00 */
        /* <DEDUP_REMOVED lines=17> */
.L_x_20406:
        /* <DEDUP_REMOVED lines=12> */
.L_x_20407:
        /* <DEDUP_REMOVED lines=42> */
.L_x_20405:
        /* <DEDUP_REMOVED lines=9> */
.L_x_20404:
        /* <DEDUP_REMOVED lines=15> */
.L_x_20410:
        /* <DEDUP_REMOVED lines=12> */
.L_x_20411:
        /* <DEDUP_REMOVED lines=43> */
.L_x_20409:
        /* <DEDUP_REMOVED lines=9> */
.L_x_20408:
        /* <DEDUP_REMOVED lines=15> */
.L_x_20414:
        /* <DEDUP_REMOVED lines=12> */
.L_x_20415:
        /* <DEDUP_REMOVED lines=43> */
.L_x_20413:
        /* <DEDUP_REMOVED lines=9> */
.L_x_20412:
        /* <DEDUP_REMOVED lines=15> */
.L_x_20418:
        /* <DEDUP_REMOVED lines=12> */
.L_x_20419:
        /* <DEDUP_REMOVED lines=43> */
.L_x_20417:
        /* <DEDUP_REMOVED lines=10> */
.L_x_20403:
[----:B--2---:R-:W-:Y:S01]  /*4a50*/  MOV R95, R91 ;  /* 0x0000005b005f7202 */ /* 0x004fe20000000f00 */
[----:B------:R-:W-:Y:S02]  /*4a60*/  IMAD.MOV.U32 R94, RZ, RZ, R90 ;  /* 0x000000ffff5e7224 */ /* 0x000fe400078e005a */
[----:B01----:R-:W-:Y:S01]  /*4a70*/  IMAD.MOV.U32 R88, RZ, RZ, RZ ;  /* 0x000000ffff587224 */ /* 0x003fe200078e00ff */
        /* <DEDUP_REMOVED lines=16> */
.L_x_20422:
        /* <DEDUP_REMOVED lines=12> */
.L_x_20423:
        /* <DEDUP_REMOVED lines=42> */
.L_x_20421:
        /* <DEDUP_REMOVED lines=9> */
.L_x_20420:
        /* <DEDUP_REMOVED lines=15> */
.L_x_20426:
        /* <DEDUP_REMOVED lines=12> */
.L_x_20427:
        /* <DEDUP_REMOVED lines=43> */
.L_x_20425:
        /* <DEDUP_REMOVED lines=9> */
.L_x_20424:
        /* <DEDUP_REMOVED lines=15> */
.L_x_20430:
        /* <DEDUP_REMOVED lines=12> */
.L_x_20431:
        /* <DEDUP_REMOVED lines=43> */
.L_x_20429:
        /* <DEDUP_REMOVED lines=9> */
.L_x_20428:
        /* <DEDUP_REMOVED lines=15> */
.L_x_20433:
        /* <DEDUP_REMOVED lines=12> */
.L_x_20434:
        /* <DEDUP_REMOVED lines=43> */
.L_x_20432:
        /* <DEDUP_REMOVED lines=9> */
.L_x_20416:
        /* <DEDUP_REMOVED lines=13> */
[----:B------:R-:W-:Y:S02]  /*5f10*/  LOP3.LUT R120, R95, 0xff0000, RZ, 0xc0, !PT ;  /* 0x00ff00005f787812 */ /* 0x000fe400078ec0ff */
[----:B------:R-:W-:-:S03]  /*5f20*/  LOP3.LUT R95, R115, 0xff, RZ, 0xc0, !PT ;  /* 0x000000ff735f7812 */ /* 0x000fc600078ec0ff */
[----:B------:R-:W-:-:S05]  /*5f30*/  IMAD R93, R93, 0x1000000, R120 ;  /* 0x010000005d5d7824 */ /* 0x000fca00078e0278 */
[----:B------:R-:W-:-:S05]  /*5f40*/  LEA R122, R122, R93, 0x8 ;  /* 0x0000005d7a7a7211 */ /* 0x000fca00078e40ff */
[----:B------:R-:W-:Y:S02]  /*5f50*/  IMAD.IADD R95, R122, 0x1, R95 ;  /* 0x000000017a5f7824 */ /* 0x000fe400078e025f */
[----:B0-----:R-:W-:-:S05]  /*5f60*/  IMAD.WIDE.U32 R92, R92, 0x4, R98 ;  /* 0x000000045c5c7825 */ /* 0x001fca00078e0062 */
[----:B------:R0:W-:Y:S02]  /*5f70*/  STG.E desc[UR12][R92.64], R95 ;  /* 0x0000005f5c007986 */ /* 0x0001e4000c10190c */
.L_x_20435:
[----:B-----5:R1:W5:Y:S04]  /*5f80*/  @P1 LDG.E.128 R76, desc[UR12][R100.64] ;  /* 0x0000000c644c1981 */ /* 0x020368000c1e1d00 */
[----:B------:R1:W5:Y:S01]  /*5f90*/  @P0 LDG.E.128 R80, desc[UR12][R102.64] ;  /* 0x0000000c66500981 */ /* 0x000362000c1e1d00 */
[----:B------:R-:W-:Y:S05]  /*5fa0*/  @!P0 BRA `(.L_x_20436) ;  /* 0x0000001400048947 */ /* 0x000fea0003800000 */
[----:B------:R-:W-:Y:S01]  /*5fb0*/  ISETP.GT.AND P3, PT, R104, RZ, PT ;  /* 0x000000ff6800720c */ /* 0x000fe20003f64270 */
[----:B0-----:R-:W-:Y:S01]  /*5fc0*/  IMAD.MOV.U32 R95, RZ, RZ, R106 ;  /* 0x000000ffff5f7224 */ /* 0x001fe200078e006a */
        /* <DEDUP_REMOVED lines=18> */
.L_x_20439:
        /* <DEDUP_REMOVED lines=12> */
.L_x_20440:
[----:B------:R-:W-:Y:S01]  /*61b0*/  IMAD.WIDE.U32 R98, R109, -0x326172a9, RZ ;  /* 0xcd9e8d576d627825 */ /* 0x000fe200078e00ff */
[----:B-1----:R-:W-:-:S03]  /*61c0*/  LOP3.LUT R102, R113, UR15, R93, 0x96, !PT ;  /* 0x0000000f71667c12 */ /* 0x002fc6000f8e965d */
        /* <DEDUP_REMOVED lines=40> */
.L_x_20438:
        /* <DEDUP_REMOVED lines=9> */
.L_x_20437:
        /* <DEDUP_REMOVED lines=15> */
.L_x_20443:
        /* <DEDUP_REMOVED lines=12> */
.L_x_20444:
[----:B-1----:R-:W-:Y:S01]  /*6690*/  IMAD.WIDE.U32 R100, R109, -0x326172a9, RZ ;  /* 0xcd9e8d576d647825 */ /* 0x002fe200078e00ff */
        /* <DEDUP_REMOVED lines=42> */
.L_x_20442:
        /* <DEDUP_REMOVED lines=9> */
.L_x_20441:
        /* <DEDUP_REMOVED lines=15> */
.L_x_20447:
        /* <DEDUP_REMOVED lines=12> */
.L_x_20448:
        /* <DEDUP_REMOVED lines=43> */
.L_x_20446:
        /* <DEDUP_REMOVED lines=9> */
.L_x_20445:
        /* <DEDUP_REMOVED lines=15> */
.L_x_20451:
        /* <DEDUP_REMOVED lines=12> */
.L_x_20452:
        /* <DEDUP_REMOVED lines=43> */
.L_x_20450:
        /* <DEDUP_REMOVED lines=10> */
.L_x_20436:
        /* <DEDUP_REMOVED lines=19> */
.L_x_20455:
        /* <DEDUP_REMOVED lines=12> */
.L_x_20456:
[----:B------:R-:W-:Y:S01]  /*75b0*/  IMAD.WIDE.U32 R98, R109, -0x326172a9, RZ ;  /* 0xcd9e8d576d627825 */ /* 0x000fe200078e00ff */
[----:B-1----:R-:W-:-:S03]  /*75c0*/  LOP3.LUT R102, R113, UR15, R93, 0x96, !PT ;  /* 0x0000000f71667c12 */ /* 0x002fc6000f8e965d */
        /* <DEDUP_REMOVED lines=40> */
.L_x_20454:
        /* <DEDUP_REMOVED lines=9> */
.L_x_20453:
        /* <DEDUP_REMOVED lines=15> */
.L_x_20459:
        /* <DEDUP_REMOVED lines=12> */
.L_x_20460:
[----:B-1----:R-:W-:Y:S01]  /*7a90*/  IMAD.WIDE.U32 R100, R109, -0x326172a9, RZ ;  /* 0xcd9e8d576d647825 */ /* 0x002fe200078e00ff */
        /* <DEDUP_REMOVED lines=42> */
.L_x_20458:
        /* <DEDUP_REMOVED lines=9> */
.L_x_20457:
        /* <DEDUP_REMOVED lines=15> */
.L_x_20463:
        /* <DEDUP_REMOVED lines=12> */
.L_x_20464:
        /* <DEDUP_REMOVED lines=43> */
.L_x_20462:
        /* <DEDUP_REMOVED lines=9> */
.L_x_20461:
        /* <DEDUP_REMOVED lines=15> */
.L_x_20466:
        /* <DEDUP_REMOVED lines=12> */
.L_x_20467:
        /* <DEDUP_REMOVED lines=43> */
.L_x_20465:
        /* <DEDUP_REMOVED lines=9> */
.L_x_20449:
        /* <DEDUP_REMOVED lines=14> */
[----:B------:R-:W-:Y:S02]  /*8890*/  LOP3.LUT R119, R115, 0xff, RZ, 0xc0, !PT ;  /* 0x000000ff73777812 */ /* 0x000fe400078ec0ff */
[----:B------:R-:W-:-:S05]  /*88a0*/  LEA R97, R97, R122, 0x18 ;  /* 0x0000007a61617211 */ /* 0x000fca00078ec0ff */
[----:B------:R-:W-:-:S05]  /*88b0*/  IMAD R126, R126, 0x100, R97 ;  /* 0x000001007e7e7824 */ /* 0x000fca00078e0261 */
[----:B------:R-:W-:Y:S01]  /*88c0*/  IADD3 R119, PT, PT, R126, R119, RZ ;  /* 0x000000777e777210 */ /* 0x000fe20007ffe0ff */
[----:B0-----:R-:W-:-:S05]  /*88d0*/  IMAD.WIDE.U32 R96, R96, 0x4, R102 ;  /* 0x0000000460607825 */ /* 0x001fca00078e0066 */
[----:B------:R0:W-:Y:S02]  /*88e0*/  STG.E desc[UR12][R96.64], R119 ;  /* 0x0000007760007986 */ /* 0x0001e4000c10190c */
.L_x_20468:
[----:B-----5:R1:W5:Y:S04]  /*88f0*/  @P1 LDG.E.128 R76, desc[UR12][R106.64] ;  /* 0x0000000c6a4c1981 */ /* 0x020368000c1e1d00 */
[----:B------:R1:W5:Y:S01]  /*8900*/  @P0 LDG.E.128 R80, desc[UR12][R120.64] ;  /* 0x0000000c78500981 */ /* 0x000362000c1e1d00 */
[----:B------:R-:W-:Y:S05]  /*8910*/  @!P0 BRA `(.L_x_20469) ;  /* 0x0000001400048947 */ /* 0x000fea0003800000 */
[----:B------:R-:W-:Y:S01]  /*8920*/  ISETP.GT.AND P3, PT, R104, RZ, PT ;  /* 0x000000ff6800720c */ /* 0x000fe20003f64270 */
[----:B------:R-:W-:Y:S01]  /*8930*/  IMAD.MOV.U32 R103, RZ, RZ, R99 ;  /* 0x000000ffff677224 */ /* 0x000fe200078e0063 */
        /* <DEDUP_REMOVED lines=18> */
.L_x_20472:
        /* <DEDUP_REMOVED lines=12> */
.L_x_20473:
        /* <DEDUP_REMOVED lines=40> */
[----:B------:R-:W-:Y:S01]  /*8da0*/  IMAD.MOV.U32 R96, RZ, RZ, R98 ;  /* 0x000000ffff607224 */ /* 0x000fe200078e0062 */
[----:B------:R-:W-:-:S07]  /*8db0*/  MOV R102, R106 ;  /* 0x0000006a00667202 */ /* 0x000fce0000000f00 */
.L_x_20471:
        /* <DEDUP_REMOVED lines=9> */
.L_x_20470:
        /* <DEDUP_REMOVED lines=15> */
.L_x_20476:
        /* <DEDUP_REMOVED lines=12> */
.L_x_20477:
        /* <DEDUP_REMOVED lines=43> */
.L_x_20475:
        /* <DEDUP_REMOVED lines=9> */
.L_x_20474:
        /* <DEDUP_REMOVED lines=15> */
.L_x_20480:
        /* <DEDUP_REMOVED lines=12> */
.L_x_20481:
        /* <DEDUP_REMOVED lines=43> */
.L_x_20479:
        /* <DEDUP_REMOVED lines=9> */
.L_x_20478:
        /* <DEDUP_REMOVED lines=15> */
.L_x_20484:
        /* <DEDUP_REMOVED lines=12> */
.L_x_20485:
        /* <DEDUP_REMOVED lines=43> */
.L_x_20483:
        /* <DEDUP_REMOVED lines=10> */
.L_x_20469:
        /* <DEDUP_REMOVED lines=19> */
.L_x_20488:
        /* <DEDUP_REMOVED lines=12> */
.L_x_20489:
        /* <DEDUP_REMOVED lines=42> */
.L_x_20487:
        /* <DEDUP_REMOVED lines=9> */
.L_x_20486:
        /* <DEDUP_REMOVED lines=15> */
.L_x_20492:
        /* <DEDUP_REMOVED lines=12> */
.L_x_20493:
        /* <DEDUP_REMOVED lines=43> */
.L_x_20491:
        /* <DEDUP_REMOVED lines=9> */
.L_x_20490:
        /* <DEDUP_REMOVED lines=15> */
.L_x_20496:
        /* <DEDUP_REMOVED lines=12> */
.L_x_20497:
        /* <DEDUP_REMOVED lines=43> */
.L_x_20495:
        /* <DEDUP_REMOVED lines=9> */
.L_x_20494:
        /* <DEDUP_REMOVED lines=15> */
.L_x_20499:
        /* <DEDUP_REMOVED lines=12> */
.L_x_20500:
        /* <DEDUP_REMOVED lines=43> */
.L_x_20498:
        /* <DEDUP_REMOVED lines=9> */
.L_x_20482:
[----:B------:R-:W0:Y:S01]  /*b120*/  @P1 LDC.64 R106, c[0x0][0x390] ;  /* 0x0000e400ff6a1b82 */ /* 0x000e220000000a00 */
[----:B------:R-:W-:Y:S01]  /*b130*/  IMAD.WIDE.U32 R120, R101, 0x10, R2 ;  /* 0x0000001065787825 */ /* 0x000fe200078e0002 */
[----:B------:R-:W-:-:S03]  /*b140*/  @P0 IADD3 R127, PT, PT, R105, 0x200, RZ ;  /* 0x00000200697f0810 */ /* 0x000fc60007ffe0ff */
[----:B------:R-:W-:Y:S01]  /*b150*/  @P1 VIADD R119, R0, 0x200 ;  /* 0x0000020000771836 */ /* 0x000fe20000000000 */
        /* <DEDUP_REMOVED lines=16> */
.L_x_20501:
        /* <DEDUP_REMOVED lines=23> */
.L_x_20505:
        /* <DEDUP_REMOVED lines=12> */
.L_x_20506:
        /* <DEDUP_REMOVED lines=42> */
.L_x_20504:
        /* <DEDUP_REMOVED lines=9> */
.L_x_20503:
        /* <DEDUP_REMOVED lines=15> */
.L_x_20509:
        /* <DEDUP_REMOVED lines=12> */
.L_x_20510:
        /* <DEDUP_REMOVED lines=43> */
.L_x_20508:
        /* <DEDUP_REMOVED lines=9> */
.L_x_20507:
        /* <DEDUP_REMOVED lines=15> */
.L_x_20513:
        /* <DEDUP_REMOVED lines=12> */
.L_x_20514:
        /* <DEDUP_REMOVED lines=43> */
.L_x_20512:
        /* <DEDUP_REMOVED lines=9> */
.L_x_20511:
        /* <DEDUP_REMOVED lines=15> */
.L_x_20517:
        /* <DEDUP_REMOVED lines=12> */
.L_x_20518:
        /* <DEDUP_REMOVED lines=43> */
.L_x_20516:
        /* <DEDUP_REMOVED lines=10> */
.L_x_20502:
[----:B0-----:R-:W-:Y:S01]  /*c6a0*/  HFMA2 R100, -RZ, RZ, 0, 0 ;  /* 0x00000000ff647431 */ /* 0x001fe200000001ff */
[----:B-1----:R-:W-:Y:S01]  /*c6b0*/  MOV R107, R103 ;  /* 0x00000067006b7202 */ /* 0x002fe20000000f00 */
        /* <DEDUP_REMOVED lines=17> */
.L_x_20521:
        /* <DEDUP_REMOVED lines=12> */
.L_x_20522:
        /* <DEDUP_REMOVED lines=42> */
.L_x_20520:
        /* <DEDUP_REMOVED lines=9> */
.L_x_20519:
        /* <DEDUP_REMOVED lines=15> */
.L_x_20525:
        /* <DEDUP_REMOVED lines=12> */
.L_x_20526:
        /* <DEDUP_REMOVED lines=43> */
.L_x_20524:
        /* <DEDUP_REMOVED lines=9> */
.L_x_20523:
        /* <DEDUP_REMOVED lines=15> */
.L_x_20529:
        /* <DEDUP_REMOVED lines=12> */
.L_x_20530:
        /* <DEDUP_REMOVED lines=43> */
.L_x_20528:
        /* <DEDUP_REMOVED lines=9> */
.L_x_20527:
        /* <DEDUP_REMOVED lines=15> */
.L_x_20532:
        /* <DEDUP_REMOVED lines=12> */
.L_x_20533:
        /* <DEDUP_REMOVED lines=43> */
.L_x_20531:
        /* <DEDUP_REMOVED lines=9> */
.L_x_20515:
[----:B------:R-:W0:Y:S01]  /*da90*/  @P1 LDC.64 R126, c[0x0][0x390] ;  /* 0x0000e400ff7e1b82 */ /* 0x000e220000000a00 */
        /* <DEDUP_REMOVED lines=13> */
[----:B------:R-:W-:-:S03]  /*db70*/  LOP3.LUT R119, R116, 0xff, RZ, 0xc0, !PT ;  /* 0x000000ff74777812 */ /* 0x000fc600078ec0ff */
[----:B------:R-:W-:Y:S01]  /*db80*/  IMAD R120, R105, 0x1000000, R120 ;  /* 0x0100000069787824 */ /* 0x000fe200078e0278 */
[----:B------:R-:W-:Y:S02]  /*db90*/  IADD3 R105, PT, PT, R0, 0x200, RZ ;  /* 0x0000020000697810 */ /* 0x000fe40007ffe0ff */
[----:B------:R-:W-:Y:S01]  /*dba0*/  LOP3.LUT R0, R115, 0xff, RZ, 0xc0, !PT ;  /* 0x000000ff73007812 */ /* 0x000fe200078ec0ff */
[----:B------:R-:W-:-:S05]  /*dbb0*/  IMAD R119, R119, 0x100, R120 ;  /* 0x0000010077777824 */ /* 0x000fca00078e0278 */
[----:B------:R-:W-:Y:S01]  /*dbc0*/  IADD3 R119, PT, PT, R119, R0, RZ ;  /* 0x0000000077777210 */ /* 0x000fe20007ffe0ff */
[----:B0-----:R-:W-:-:S05]  /*dbd0*/  IMAD.WIDE.U32 R130, R105, 0x4, R130 ;  /* 0x0000000469827825 */ /* 0x001fca00078e0082 */
[----:B------:R0:W-:Y:S02]  /*dbe0*/  STG.E desc[UR12][R130.64], R119 ;  /* 0x0000007782007986 */ /* 0x0001e4000c10190c */
.L_x_20534:
        /* <DEDUP_REMOVED lines=23> */
.L_x_20538:
        /* <DEDUP_REMOVED lines=12> */
.L_x_20539:
        /* <DEDUP_REMOVED lines=43> */
.L_x_20537:
[----:B------:R-:W-:Y:S01]  /*e0d0*/  I2FP.F32.U32 R104, R104 ;  /* 0x0000006800687245 */ /* 0x000fe20000201000 */
[----:B------:R-:W-:Y:S01]  /*e0e0*/  FMUL.FTZ R106, R76, UR17 ;  /* 0x000000114c6a7c20 */ /* 0x000fe20008410000 */
[----:B------:R-:W-:-:S05]  /*e0f0*/  MOV R105, 0x2f800000 ;  /* 0x2f80000000697802 */ /* 0x000fca0000000f00 */
[----:B------:R-:W-:Y:S01]  /*e100*/  FFMA.FTZ R104, R104, R105, 1.1641532182693481445e-10 ;  /* 0x2f00000068687423 */ /* 0x000fe20000010069 */
[----:B------:R-:W-:-:S04]  /*e110*/  FMUL.FTZ R105, R106, UR16 ;  /* 0x000000106a697c20 */ /* 0x000fc80008410000 */
[----:B------:R-:W-:-:S04]  /*e120*/  FSETP.GTU.FTZ.AND P3, PT, R104, UR23, PT ;  /* 0x0000001768007c0b */ /* 0x000fc8000bf7c000 */
[----:B------:R-:W-:Y:S02]  /*e130*/  FSEL R105, R105, RZ, !P3 ;  /* 0x000000ff69697208 */ /* 0x000fe40005800000 */
[----:B------:R-:W-:-:S03]  /*e140*/  SEL R115, RZ, 0x1, P3 ;  /* 0x00000001ff737807 */ /* 0x000fc60001800000 */
[----:B------:R-:W-:-:S07]  /*e150*/  FFMA.FTZ R104, R105, R72, R80 ;  /* 0x0000004869687223 */ /* 0x000fce0000010050 */
.L_x_20536:
        /* <DEDUP_REMOVED lines=15> */
.L_x_20542:
        /* <DEDUP_REMOVED lines=12> */
.L_x_20543:
        /* <DEDUP_REMOVED lines=43> */
.L_x_20541:
[----:B------:R-:W-:Y:S01]  /*e5c0*/  I2FP.F32.U32 R0, R105 ;  /* 0x0000006900007245 */ /* 0x000fe20000201000 */
[----:B------:R-:W-:Y:S02]  /*e5d0*/  HFMA2 R105, -RZ, RZ, 0.1171875, 0 ;  /* 0x2f800000ff697431 */ /* 0x000fe400000001ff */
[----:B------:R-:W-:-:S04]  /*e5e0*/  FMUL.FTZ R106, R77, UR17 ;  /* 0x000000114d6a7c20 */ /* 0x000fc80008410000 */
[----:B------:R-:W-:Y:S01]  /*e5f0*/  FMUL.FTZ R106, R106, UR16 ;  /* 0x000000106a6a7c20 */ /* 0x000fe20008410000 */
[----:B------:R-:W-:-:S05]  /*e600*/  FFMA.FTZ R0, R0, R105, 1.1641532182693481445e-10 ;  /* 0x2f00000000007423 */ /* 0x000fca0000010069 */
[----:B------:R-:W-:-:S04]  /*e610*/  FSETP.GTU.FTZ.AND P3, PT, R0, UR23, PT ;  /* 0x0000001700007c0b */ /* 0x000fc8000bf7c000 */
[----:B------:R-:W-:Y:S02]  /*e620*/  FSEL R0, R106, RZ, !P3 ;  /* 0x000000ff6a007208 */ /* 0x000fe40005800000 */
[----:B------:R-:W-:-:S03]  /*e630*/  SEL R116, RZ, 0x1, P3 ;  /* 0x00000001ff747807 */ /* 0x000fc60001800000 */
[----:B------:R-:W-:-:S07]  /*e640*/  FFMA.FTZ R105, R0, R73, R81 ;  /* 0x0000004900697223 */ /* 0x000fce0000010051 */
.L_x_20540:
        /* <DEDUP_REMOVED lines=15> */
.L_x_20546:
        /* <DEDUP_REMOVED lines=12> */
.L_x_20547:
        /* <DEDUP_REMOVED lines=43> */
.L_x_20545:
        /* <DEDUP_REMOVED lines=9> */
.L_x_20544:
        /* <DEDUP_REMOVED lines=15> */
.L_x_20550:
        /* <DEDUP_REMOVED lines=12> */
.L_x_20551:
        /* <DEDUP_REMOVED lines=43> */
.L_x_20549:
        /* <DEDUP_REMOVED lines=10> */
.L_x_20535:
        /* <DEDUP_REMOVED lines=19> */
.L_x_20554:
        /* <DEDUP_REMOVED lines=12> */
.L_x_20555:
        /* <DEDUP_REMOVED lines=43> */
.L_x_20553:
        /* <DEDUP_REMOVED lines=8> */
[----:B------:R-:W-:-:S07]  /*f560*/  FMUL.FTZ R104, R105, R72 ;  /* 0x0000004869687220 */ /* 0x000fce0000410000 */
.L_x_20552:
        /* <DEDUP_REMOVED lines=15> */
.L_x_20558:
        /* <DEDUP_REMOVED lines=12> */
.L_x_20559:
        /* <DEDUP_REMOVED lines=43> */
.L_x_20557:
        /* <DEDUP_REMOVED lines=9> */
.L_x_20556:
        /* <DEDUP_REMOVED lines=15> */
.L_x_20562:
        /* <DEDUP_REMOVED lines=12> */
.L_x_20563:
        /* <DEDUP_REMOVED lines=43> */
.L_x_20561:
        /* <DEDUP_REMOVED lines=9> */
.L_x_20560:
        /* <DEDUP_REMOVED lines=15> */
.L_x_20565:
        /* <DEDUP_REMOVED lines=12> */
.L_x_20566:
        /* <DEDUP_REMOVED lines=43> */
.L_x_20564:
        /* <DEDUP_REMOVED lines=9> */
.L_x_20548:
[----:B------:R-:W-:Y:S01]  /*10440*/  FADD.FTZ R0, RZ, R84 ;  /* 0x00000054ff007221 */ /* 0x000fe20000010000 */
[----:B------:R-:W-:-:S04]  /*10450*/  IMAD.WIDE.U32 R2, R123, 0x10, R2 ;  /* 0x000000107b027825 */ /* 0x000fc800078e0002 */
[----:B-1----:R-:W-:Y:S01]  /*10460*/  FADD.FTZ R127, R0, R85 ;  /* 0x00000055007f7221 */ /* 0x002fe20000010000 */
        /* <DEDUP_REMOVED lines=35> */
.L_x_20567:
[----:B0-----:R-:W0:Y:S01]  /*106a0*/  SHFL.BFLY PT, R3, R0, 0x1, 0x1f ;  /* 0x0c201f0000037f89 */ /* 0x001e2200000e0000 */
[----:B------:R-:W1:Y:S01]  /*106b0*/  S2UR UR5, SR_CgaCtaId ;  /* 0x00000000000579c3 */ /* 0x000e620000008800 */
[C---:B------:R-:W-:Y:S01]  /*106c0*/  ISETP.NE.AND P0, PT, R124.reuse, RZ, PT ;  /* 0x000000ff7c00720c */ /* 0x040fe20003f05270 */
[----:B------:R-:W-:Y:S01]  /*106d0*/  UMOV UR4, 0x400 ;  /* 0x0000040000047882 */ /* 0x000fe20000000000 */
[----:B------:R-:W-:Y:S01]  /*106e0*/  ISETP.GT.U32.AND P1, PT, R124, 0x3, PT ;  /* 0x000000037c00780c */ /* 0x000fe20003f24070 */
        /* <DEDUP_REMOVED lines=63> */
[----:B------:R-:W-:-:S04]  /*10ae0*/  @!P0 SHF.R.U32.HI R0, RZ, 0x2, R108 ;  /* 0x00000002ff008819 */ /* 0x000fc8000001166c */
[----:B------:R-:W0:Y:S01]  /*10af0*/  SHFL.BFLY PT, R122, R3, 0x2, 0x1f ;  /* 0x0c401f00037a7f89 */ /* 0x000e2200000e0000 */
[----:B------:R-:W-:Y:S01]  /*10b00*/  @!P0 LOP3.LUT R0, R0, 0x18, RZ, 0xc0, !PT ;  /* 0x0000001800008812 */ /* 0x000fe200078ec0ff */
[----:B0-----:R-:W-:-:S05]  /*10b10*/  FADD.FTZ R122, R3, R122 ;  /* 0x0000007a037a7221 */ /* 0x001fca0000010000 */
[----:B------:R-:W0:Y:S02]  /*10b20*/  SHFL.BFLY PT, R121, R122, 0x4, 0x1f ;  /* 0x0c801f007a797f89 */ /* 0x000e2400000e0000 */
[----:B0-----:R-:W-:-:S05]  /*10b30*/  FADD.FTZ R121, R122, R121 ;  /* 0x000000797a797221 */ /* 0x001fca0000010000 */
[----:B------:R-:W0:Y:S02]  /*10b40*/  SHFL.BFLY PT, R126, R121, 0x8, 0x1f ;  /* 0x0d001f00797e7f89 */ /* 0x000e2400000e0000 */
[----:B0-----:R-:W-:Y:S01]  /*10b50*/  FADD.FTZ R126, R121, R126 ;  /* 0x0000007e797e7221 */ /* 0x001fe20000010000 */
[----:B------:R-:W-:Y:S01]  /*10b60*/  IMAD.MOV.U32 R121, RZ, RZ, RZ ;  /* 0x000000ffff797224 */ /* 0x000fe200078e00ff */
[----:B------:R-:W-:-:S03]  /*10b70*/  @!P1 MOV R121, 0x300 ;  /* 0x0000030000799802 */ /* 0x000fc60000000f00 */
[----:B------:R-:W0:Y:S04]  /*10b80*/  SHFL.BFLY PT, R123, R126, 0x10, 0x1f ;  /* 0x0e001f007e7b7f89 */ /* 0x000e2800000e0000 */
[----:B------:R-:W1:Y:S01]  /*10b90*/  SHFL.DOWN PT, R128, R121, 0x2, 0x1f ;  /* 0x08401f0079807f89 */ /* 0x000e6200000e0000 */
[----:B0-----:R-:W-:Y:S01]  /*10ba0*/  FADD.FTZ R3, R126, R123 ;  /* 0x0000007b7e037221 */ /* 0x001fe20000010000 */
[----:B------:R-:W-:Y:S02]  /*10bb0*/  CS2R R122, SRZ ;  /* 0x00000000007a7805 */ /* 0x000fe4000001ff00 */
[----:B------:R-:W-:Y:S01]  /*10bc0*/  @!P1 LEA R126, R124, UR4, 0x3 ;  /* 0x000000047c7e9c11 */ /* 0x000fe2000f8e18ff */
[----:B-1----:R-:W-:Y:S01]  /*10bd0*/  IMAD.IADD R129, R128, 0x1, R121 ;  /* 0x0000000180817824 */ /* 0x002fe200078e0279 */
[----:B------:R0:W-:Y:S01]  /*10be0*/  @!P0 STS.64 [R0+UR4], R2 ;  /* 0x0000000200008988 */ /* 0x0001e20008000a04 */
[----:B------:R-:W-:Y:S01]  /*10bf0*/  I2FP.F32.S32 R128, R128 ;  /* 0x0000008000807245 */ /* 0x000fe20000201400 */
[----:B------:R-:W-:Y:S02]  /*10c00*/  BAR.SYNC.DEFER_BLOCKING 0x0 ;  /* 0x0000000000007b1d */ /* 0x000fe40000010000 */
[----:B------:R-:W-:-:S02]  /*10c10*/  I2FP.F32.S32 R131, R129 ;  /* 0x0000008100837245 */ /* 0x000fc40000201400 */
[----:B------:R-:W-:Y:S02]  /*10c20*/  ISETP.NE.AND P0, PT, R108, RZ, PT ;  /* 0x000000ff6c00720c */ /* 0x000fe40003f05270 */
[----:B------:R-:W1:Y:S01]  /*10c30*/  MUFU.RCP R132, R131 ;  /* 0x0000008300847308 */ /* 0x000e620000001000 */
[----:B------:R-:W2:Y:S01]  /*10c40*/  SHFL.DOWN PT, R134, R129, 0x1, 0x1f ;  /* 0x08201f0081867f89 */ /* 0x000ea200000e0000 */
[----:B0-----:R-:W-:-:S03]  /*10c50*/  I2FP.F32.U32 R0, R121 ;  /* 0x0000007900007245 */ /* 0x001fc60000201000 */
[----:B------:R-:W0:Y:S01]  /*10c60*/  @!P1 LDS.64 R122, [R126] ;  /* 0x000000007e7a9984 */ /* 0x000e220000000a00 */
[-C--:B--2---:R-:W-:Y:S02]  /*10c70*/  IADD3 R129, PT, PT, R129, R134.reuse, RZ ;  /* 0x0000008681817210 */ /* 0x084fe40007ffe0ff */
[----:B------:R-:W-:Y:S02]  /*10c80*/  I2FP.F32.S32 R134, R134 ;  /* 0x0000008600867245 */ /* 0x000fe40000201400 */
[----:B------:R-:W-:-:S06]  /*10c90*/  I2FP.F32.S32 R129, R129 ;  /* 0x0000008100817245 */ /* 0x000fcc0000201400 */
[----:B------:R-:W2:Y:S01]  /*10ca0*/  MUFU.RCP R129, R129 ;  /* 0x0000008100817308 */ /* 0x000ea20000001000 */
[----:B0-----:R-:W0:Y:S04]  /*10cb0*/  SHFL.DOWN PT, R127, R122, 0x2, 0x1f ;  /* 0x08401f007a7f7f89 */ /* 0x001e2800000e0000 */
[----:B------:R-:W3:Y:S01]  /*10cc0*/  SHFL.DOWN PT, R130, R123, 0x2, 0x1f ;  /* 0x08401f007b827f89 */ /* 0x000ee200000e0000 */
[C---:B0-----:R-:W-:Y:S01]  /*10cd0*/  FMUL.FTZ R3, R127.reuse, R128 ;  /* 0x000000807f037220 */ /* 0x041fe20000410000 */
[----:B------:R-:W-:-:S03]  /*10ce0*/  FADD.FTZ R127, -R127, R122 ;  /* 0x0000007a7f7f7221 */ /* 0x000fc60000010100 */
[----:B------:R-:W-:Y:S01]  /*10cf0*/  FFMA.FTZ R3, R0, R122, R3 ;  /* 0x0000007a00037223 */ /* 0x000fe20000010003 */
[----:B------:R-:W-:Y:S01]  /*10d00*/  FMUL.FTZ R127, R127, R127 ;  /* 0x0000007f7f7f7220 */ /* 0x000fe20000410000 */
[----:B---3--:R-:W-:Y:S02]  /*10d10*/  FADD.FTZ R123, R130, R123 ;  /* 0x0000007b827b7221 */ /* 0x008fe40000010000 */
[----:B-1----:R-:W-:Y:S01]  /*10d20*/  FMUL.FTZ R2, R132, R3 ;  /* 0x0000000384027220 */ /* 0x002fe20000410000 */
[----:B------:R-:W-:-:S04]  /*10d30*/  FMUL.FTZ R127, R127, R0 ;  /* 0x000000007f7f7220 */ /* 0x000fc80000410000 */
[----:B------:R-:W0:Y:S01]  /*10d40*/  SHFL.DOWN PT, R3, R2, 0x1, 0x1f ;  /* 0x08201f0002037f89 */ /* 0x000e2200000e0000 */
[----:B------:R-:W-:-:S04]  /*10d50*/  FMUL.FTZ R127, R127, R128 ;  /* 0x000000807f7f7220 */ /* 0x000fc80000410000 */
[----:B------:R-:W-:Y:S02]  /*10d60*/  FFMA.FTZ R123, R132, R127, R123 ;  /* 0x0000007f847b7223 */ /* 0x000fe4000001007b */
[----:B------:R-:W1:Y:S03]  /*10d70*/  LDC R127, c[0x0][0x448] ;  /* 0x00011200ff7f7b82 */ /* 0x000e660000000800 */
[----:B------:R-:W3:Y:S01]  /*10d80*/  SHFL.DOWN PT, R0, R123, 0x1, 0x1f ;  /* 0x08201f007b007f89 */ /* 0x000ee200000e0000 */
[----:B0-----:R-:W-:Y:S01]  /*10d90*/  FADD.FTZ R121, R2, -R3 ;  /* 0x8000000302797221 */ /* 0x001fe20000010000 */
[----:B------:R-:W-:-:S03]  /*10da0*/  FMUL.FTZ R126, R3, R134 ;  /* 0x00000086037e7220 */ /* 0x000fc60000410000 */
[----:B------:R-:W-:Y:S01]  /*10db0*/  FMUL.FTZ R122, R121, R121 ;  /* 0x00000079797a7220 */ /* 0x000fe20000410000 */
[C---:B------:R-:W-:Y:S02]  /*10dc0*/  FFMA.FTZ R126, R131.reuse, R2, R126 ;  /* 0x00000002837e7223 */ /* 0x040fe4000001007e */
[----:B------:R-:W0:Y:S01]  /*10dd0*/  @!P0 LDC.64 R2, c[0x0][0x3c0] ;  /* 0x0000f000ff028b82 */ /* 0x000e220000000a00 */
[----:B------:R-:W-:Y:S01]  /*10de0*/  FMUL.FTZ R122, R131, R122 ;  /* 0x0000007a837a7220 */ /* 0x000fe20000410000 */
[----:B--2---:R-:W-:Y:S01]  /*10df0*/  FMUL.FTZ R126, R129, R126 ;  /* 0x0000007e817e7220 */ /* 0x004fe20000410000 */
[----:B---3--:R-:W-:Y:S02]  /*10e00*/  FADD.FTZ R0, R123, R0 ;  /* 0x000000007b007221 */ /* 0x008fe40000010000 */
[----:B------:R-:W-:Y:S02]  /*10e10*/  FMUL.FTZ R122, R122, R134 ;  /* 0x000000867a7a7220 */ /* 0x000fe40000410000 */
[----:B------:R-:W2:Y:S02]  /*10e20*/  SHFL.IDX PT, R131, R126, RZ, 0x1f ;  /* 0x00001fff7e837589 */ /* 0x000ea400000e0000 */
[----:B------:R-:W-:-:S02]  /*10e30*/  FFMA.FTZ R129, R129, R122, R0 ;  /* 0x0000007a81817223 */ /* 0x000fc40000010000 */
[----:B------:R-:W3:Y:S03]  /*10e40*/  @!P0 LDC.64 R122, c[0x0][0x3c8] ;  /* 0x0000f200ff7a8b82 */ /* 0x000ee60000000a00 */
[----:B------:R-:W1:Y:S01]  /*10e50*/  SHFL.IDX PT, R128, R129, RZ, 0x1f ;  /* 0x00001fff81807589 */ /* 0x000e6200000e0000 */
[----:B--2---:R-:W-:-:S05]  /*10e60*/  FMUL.FTZ R0, R131, R131 ;  /* 0x0000008383007220 */ /* 0x004fca0000410000 */
[----:B------:R-:W-:Y:S01]  /*10e70*/  FSEL R121, R0, RZ, P2 ;  /* 0x000000ff00797208 */ /* 0x000fe20001000000 */
[----:B-1----:R-:W-:Y:S01]  /*10e80*/  FFMA.FTZ R0, R128, UR24, R127 ;  /* 0x0000001880007c23 */ /* 0x002fe2000801007f */
        /* <DEDUP_REMOVED lines=48> */
[----:B------:R-:W-:Y:S01]  /*11190*/  FMUL.FTZ R94, R0, R133 ;  /* 0x00000085005e7220 */ /* 0x000fe20000410000 */
[----:B------:R-:W-:-:S02]  /*111a0*/  IMAD.U32 R91, RZ, RZ, UR5 ;  /* 0x00000005ff5b7e24 */ /* 0x000fc4000f8e00ff */
[C---:B------:R-:W-:Y:S01]  /*111b0*/  FMUL.FTZ R135, R0.reuse, R135 ;  /* 0x0000008700877220 */ /* 0x040fe20000410000 */
[C---:B------:R-:W-:Y:S01]  /*111c0*/  FMUL.FTZ R96, R0.reuse, R95 ;  /* 0x0000005f00607220 */ /* 0x040fe20000410000 */
[C---:B------:R-:W-:Y:S01]  /*111d0*/  FMUL.FTZ R137, R0.reuse, R137 ;  /* 0x0000008900897220 */ /* 0x040fe20000410000 */
[C---:B------:R-:W-:Y:S01]  /*111e0*/  FMUL.FTZ R98, R0.reuse, R97 ;  /* 0x0000006100627220 */ /* 0x040fe20000410000 */
[----:B------:R-:W-:Y:S01]  /*111f0*/  LEA.HI.SX32 R91, R91, R108, 0x1e ;  /* 0x0000006c5b5b7211 */ /* 0x000fe200078ff2ff */
        /* <DEDUP_REMOVED lines=9> */
[----:B------:R-:W-:Y:S01]  /*11290*/  FMUL.FTZ R147, R0, R147 ;  /* 0x0000009300937220 */ /* 0x000fe20000410000 */
[----:B------:R-:W-:Y:S01]  /*112a0*/  FFMA.FTZ R86, R123, R6, R30 ;  /* 0x000000067b567223 */ /* 0x000fe2000001001e */
[----:B------:R-:W-:Y:S01]  /*112b0*/  FFMA.FTZ R87, R88, R7, R31 ;  /* 0x0000000758577223 */ /* 0x000fe2000001001f */
[----:B------:R-:W-:Y:S01]  /*112c0*/  FMUL.FTZ R0, R0, R107 ;  /* 0x0000006b00007220 */ /* 0x000fe20000410000 */
[----:B------:R-:W-:Y:S01]  /*112d0*/  FFMA.FTZ R84, R121, R4, R28 ;  /* 0x0000000479547223 */ /* 0x000fe2000001001c */
[C---:B0-----:R-:W-:Y:S01]  /*112e0*/  IMAD.WIDE.U32 R88, R91.reuse, 0x10, R2 ;  /* 0x000000105b587825 */ /* 0x041fe200078e0002 */
[----:B------:R-:W-:-:S03]  /*112f0*/  IADD3 R105, PT, PT, R91, 0x80, RZ ;  /* 0x000000805b697810 */ /* 0x000fc60007ffe0ff */
[----:B------:R-:W-:Y:S01]  /*11300*/  FFMA.FTZ R95, R100, R19, R43 ;  /* 0x00000013645f7223 */ /* 0x000fe2000001002b */
[C---:B------:R-:W-:Y:S01]  /*11310*/  IADD3 R123, PT, PT, R91.reuse, 0x180, RZ ;  /* 0x000001805b7b7810 */ /* 0x040fe20007ffe0ff */
[C---:B------:R-:W-:Y:S01]  /*11320*/  VIADD R107, R91.reuse, 0x100 ;  /* 0x000001005b6b7836 */ /* 0x040fe20000000000 */
[----:B------:R0:W-:Y:S01]  /*11330*/  STG.E.128 desc[UR12][R88.64], R84 ;  /* 0x0000005458007986 */ /* 0x0001e2000c101d0c */
[C---:B------:R-:W-:Y:S01]  /*11340*/  VIADD R127, R91.reuse, 0x200 ;  /* 0x000002005b7f7836 */ /* 0x040fe20000000000 */
[----:B------:R-:W-:Y:S01]  /*11350*/  IADD3 R91, PT, PT, R91, 0x280, RZ ;  /* 0x000002805b5b7810 */ /* 0x000fe20007ffe0ff */
        /* <DEDUP_REMOVED lines=9> */
[----:B------:R-:W-:-:S04]  /*113f0*/  IMAD.WIDE.U32 R126, R127, 0x10, R2 ;  /* 0x000000107f7e7825 */ /* 0x000fc800078e0002 */
[----:B0-----:R-:W-:Y:S01]  /*11400*/  FFMA.FTZ R84, R93, R8, R32 ;  /* 0x000000085d547223 */ /* 0x001fe20000010020 */
        /* <DEDUP_REMOVED lines=17> */
[----:B------:R1:W-:Y:S02]  /*11520*/  STG.E.128 desc[UR12][R2.64], R100 ;  /* 0x0000006402007986 */ /* 0x0003e4000c101d0c */
.L_x_20568:
[----:B------:R-:W-:Y:S02]  /*11530*/  UIADD3 UR7, UPT, UPT, UR7, UR20, URZ ;  /* 0x0000001407077290 */ /* 0x000fe4000fffe0ff */
[----:B------:R-:W-:Y:S02]  /*11540*/  UPLOP3.LUT UP0, UPT, UPT, UPT, UP0, 0x40, 0x4 ;  /* 0x000000000004789c */ /* 0x000fe40003f0e800 */
[----:B------:R-:W-:-:S09]  /*11550*/  UISETP.GE.AND UP1, UPT, UR7, UR21, UPT ;  /* 0x000000150700728c */ /* 0x000fd2000bf26270 */
[----:B------:R-:W-:Y:S05]  /*11560*/  BRA.U !UP1, `(.L_x_20569) ;  /* 0xfffffef509647547 */ /* 0x000fea000b83ffff */
[----:B------:R-:W-:Y:S05]  /*11570*/  EXIT ;  /* 0x000000000000794d */ /* 0x000fea0003800000 */
.L_x_20570:
        /* <DEDUP_REMOVED lines=16> */
.L_x_20890:


//--------------------- .nv.global.init           --------------------------
	.section	.nv.global.init,"aw",@progbits
	.align	4
.nv.global.init:
	.type		mrg32k3aM1SubSeq,@object
	.size		mrg32k3aM1SubSeq,(mrg32k3aM2SubSeq - mrg32k3aM1SubSeq)
mrg32k3aM1SubSeq:
        /*0000*/ 	.byte	0x0b, 0xcc, 0xee, 0x04, 0x73, 0x29, 0x8b, 0x6f, 0xf6, 0x53, 0x03, 0xf6, 0x23, 0xf6, 0xea, 0xda
        /* <DEDUP_REMOVED lines=125> */
	.type		mrg32k3aM2SubSeq,@object
	.size		mrg32k3aM2SubSeq,(mrg32k3aM1 - mrg32k3aM2SubSeq)
mrg32k3aM2SubSeq:
        /* <DEDUP_REMOVED lines=126> */
	.type		mrg32k3aM1,@object
	.size		mrg32k3aM1,(mrg32k3aM1Seq - mrg32k3aM1)
mrg32k3aM1:
        /* <DEDUP_REMOVED lines=144> */
	.type		mrg32k3aM1Seq,@object
	.size		mrg32k3aM1Seq,(mrg32k3aM2 - mrg32k3aM1Seq)
mrg32k3aM1Seq:
        /* <DEDUP_REMOVED lines=144> */
	.type		mrg32k3aM2,@object
	.size		mrg32k3aM2,(mrg32k3aM2Seq - mrg32k3aM2)
mrg32k3aM2:
        /* <DEDUP_REMOVED lines=144> */
	.type		mrg32k3aM2Seq,@object
	.size		mrg32k3aM2Seq,(precalc_xorwow_matrix - mrg32k3aM2Seq)
mrg32k3aM2Seq:
        /* <DEDUP_REMOVED lines=144> */
	.type		precalc_xorwow_matrix,@object
	.size		precalc_xorwow_matrix,(precalc_xorwow_offset_matrix - precalc_xorwow_matrix)
precalc_xorwow_matrix:
        /* <DEDUP_REMOVED lines=6400> */
	.type		precalc_xorwow_offset_matrix,@object
	.size		precalc_xorwow_offset_matrix,(.L_1 - precalc_xorwow_offset_matrix)
precalc_xorwow_offset_matrix:
        /* <DEDUP_REMOVED lines=6400> */
.L_1:


//--------------------- .nv.shared._ZN10layer_norm13ln_fwd_kernelINS_13Kernel_traitsI13__nv_bfloat16S2_S2_S2_fjLj3072ELj1ELj1ELj4ELj16ENS_18Kernel_traits_baseILj3072ES2_S2_S2_S2_fjLj128EEEEELb0ELb0ELb0ELb0EEEvNS_9FwdParamsE --------------------------
	.section	.nv.shared._ZN10layer_norm13ln_fwd_kernelINS_13Kernel_traitsI13__nv_bfloat16S2_S2_S2_fjLj3072ELj1ELj1ELj4ELj16ENS_18Kernel_traits_baseILj3072ES2_S2_S2_S2_fjLj128EEEEELb0ELb0ELb0ELb0EEEvNS_9FwdParamsE,"aw",@nobits
	.sectionflags	@""
	.align	16
	.zero		1024


//--------------------- .nv.shared.reserved.0     --------------------------
	.section	.nv.shared.reserved.0,"aw",@nobits
	.weak		__nv_reservedSMEM_offset_0_alias
	.size		__nv_reservedSMEM_offset_0_alias, 0, 64
	.other		__nv_reservedSMEM_offset_0_alias,@"STO_CUDA_RESERVED_SHARED STV_DEFAULT"
__nv_reservedSMEM_offset_0_alias:
	.zero		0
	.zero		64


//--------------------- .nv.shared._ZN10layer_norm13ln_fwd_kernelINS_13Kernel_traitsI13__nv_bfloat16S2_S2_S2_fjLj3072ELj1ELj1ELj4ELj16ENS_18Kernel_traits_baseILj3072ES2_S2_S2_S2_fjLj128EEEEELb0ELb0ELb0ELb1EEEvNS_9FwdParamsE --------------------------
	.section	.nv.shared._ZN10layer_norm13ln_fwd_kernelINS_13Kernel_traitsI13__nv_bfloat16S2_S2_S2_fjLj3072ELj1ELj1ELj4ELj16ENS_18Kernel_traits_baseILj3072ES2_S2_S2_S2_fjLj128EEEEELb0ELb0ELb0ELb1EEEvNS_9FwdParamsE,"aw",@nobits
	.sectionflags	@""
	.align	16
	.zero		1024


//--------------------- .nv.shared._ZN10layer_norm13ln_fwd_kernelINS_13Kernel_traitsI13__nv_bfloat16S2_S2_S2_fjLj3072ELj1ELj1ELj4ELj16ENS_18Kernel_traits_baseILj3072ES2_S2_S2_S2_fjLj128EEEEELb0ELb0ELb1ELb0EEEvNS_9FwdParamsE --------------------------
	.section	.nv.shared._ZN10layer_norm13ln_fwd_kernelINS_13Kernel_traitsI13__nv_bfloat16S2_S2_S2_fjLj3072ELj1ELj1ELj4ELj16ENS_18Kernel_traits_baseILj3072ES2_S2_S2_S2_fjLj128EEEEELb0ELb0ELb1ELb0EEEvNS_9FwdParamsE,"aw",@nobits
	.sectionflags	@""
	.align	16
	.zero		1024


//--------------------- .nv.shared._ZN10layer_norm13ln_fwd_kernelINS_13Kernel_traitsI13__nv_bfloat16S2_S2_S2_fjLj3072ELj1ELj1ELj4ELj16ENS_18Kernel_traits_baseILj3072ES2_S2_S2_S2_fjLj128EEEEELb0ELb0ELb1ELb1EEEvNS_9FwdParamsE --------------------------
	.section	.nv.shared._ZN10layer_norm13ln_fwd_kernelINS_13Kernel_traitsI13__nv_bfloat16S2_S2_S2_fjLj3072ELj1ELj1ELj4ELj16ENS_18Kernel_traits_baseILj3072ES2_S2_S2_S2_fjLj128EEEEELb0ELb0ELb1ELb1EEEvNS_9FwdParamsE,"aw",@nobits
	.sectionflags	@""
	.align	16
	.zero		1024


//--------------------- .nv.shared._ZN10layer_norm13ln_fwd_kernelINS_13Kernel_traitsI13__nv_bfloat16S2_S2_S2_fjLj3072ELj1ELj1ELj4ELj16ENS_18Kernel_traits_baseILj3072ES2_S2_S2_S2_fjLj128EEEEELb0ELb1ELb0ELb0EEEvNS_9FwdParamsE --------------------------
	.section	.nv.shared._ZN10layer_norm13ln_fwd_kernelINS_13Kernel_traitsI13__nv_bfloat16S2_S2_S2_fjLj3072ELj1ELj1ELj4ELj16ENS_18Kernel_traits_baseILj3072ES2_S2_S2_S2_fjLj128EEEEELb0ELb1ELb0ELb0EEEvNS_9FwdParamsE,"aw",@nobits
	.sectionflags	@""
	.align	16
	.zero		1024


//--------------------- .nv.shared._ZN10layer_norm13ln_fwd_kernelINS_13Kernel_traitsI13__nv_bfloat16S2_S2_S2_fjLj3072ELj1ELj1ELj4ELj16ENS_18Kernel_traits_baseILj3072ES2_S2_S2_S2_fjLj128EEEEELb0ELb1ELb0ELb1EEEvNS_9FwdParamsE --------------------------
	.section	.nv.shared._ZN10layer_norm13ln_fwd_kernelINS_13Kernel_traitsI13__nv_bfloat16S2_S2_S2_fjLj3072ELj1ELj1ELj4ELj16ENS_18Kernel_traits_baseILj3072ES2_S2_S2_S2_fjLj128EEEEELb0ELb1ELb0ELb1EEEvNS_9FwdParamsE,"aw",@nobits
	.sectionflags	@""
	.align	16
	.zero		1024


//--------------------- .nv.shared._ZN10layer_norm13ln_fwd_kernelINS_13Kernel_traitsI13__nv_bfloat16S2_S2_S2_fjLj3072ELj1ELj1ELj4ELj16ENS_18Kernel_traits_baseILj3072ES2_S2_S2_S2_fjLj128EEEEELb0ELb1ELb1ELb0EEEvNS_9FwdParamsE --------------------------
	.section	.nv.shared._ZN10layer_norm13ln_fwd_kernelINS_13Kernel_traitsI13__nv_bfloat16S2_S2_S2_fjLj3072ELj1ELj1ELj4ELj16ENS_18Kernel_traits_baseILj3072ES2_S2_S2_S2_fjLj128EEEEELb0ELb1ELb1ELb0EEEvNS_9FwdParamsE,"aw",@nobits
	.sectionflags	@""
	.align	16
	.zero		1024


//--------------------- .nv.shared._ZN10layer_norm13ln_fwd_kernelINS_13Kernel_traitsI13__nv_bfloat16S2_S2_S2_fjLj3072ELj1ELj1ELj4ELj16ENS_18Kernel_traits_baseILj3072ES2_S2_S2_S2_fjLj128EEEEELb0ELb1ELb1ELb1EEEvNS_9FwdParamsE --------------------------
	.section	.nv.shared._ZN10layer_norm13ln_fwd_kernelINS_13Kernel_traitsI13__nv_bfloat16S2_S2_S2_fjLj3072ELj1ELj1ELj4ELj16ENS_18Kernel_traits_baseILj3072ES2_S2_S2_S2_fjLj128EEEEELb0ELb1ELb1ELb1EEEvNS_9FwdParamsE,"aw",@nobits
	.sectionflags	@""
	.align	16
	.zero		1024


//--------------------- .nv.shared._ZN10layer_norm13ln_fwd_kernelINS_13Kernel_traitsI13__nv_bfloat16S2_S2_S2_fjLj3072ELj1ELj1ELj4ELj16ENS_18Kernel_traits_baseILj3072ES2_S2_S2_S2_fjLj128EEEEELb1ELb0ELb0ELb0EEEvNS_9FwdParamsE --------------------------
	.section	.nv.shared._ZN10layer_norm13ln_fwd_kernelINS_13Kernel_traitsI13__nv_bfloat16S2_S2_S2_fjLj3072ELj1ELj1ELj4ELj16ENS_18Kernel_traits_baseILj3072ES2_S2_S2_S2_fjLj128EEEEELb1ELb0ELb0ELb0EEEvNS_9FwdParamsE,"aw",@nobits
	.sectionflags	@""
	.align	16
	.zero		1024


//--------------------- .nv.shared._ZN10layer_norm13ln_fwd_kernelINS_13Kernel_traitsI13__nv_bfloat16S2_S2_S2_fjLj3072ELj1ELj1ELj4ELj16ENS_18Kernel_traits_baseILj3072ES2_S2_S2_S2_fjLj128EEEEELb1ELb0ELb0ELb1EEEvNS_9FwdParamsE --------------------------
	.section	.nv.shared._ZN10layer_norm13ln_fwd_kernelINS_13Kernel_traitsI13__nv_bfloat16S2_S2_S2_fjLj3072ELj1ELj1ELj4ELj16ENS_18Kernel_traits_baseILj3072ES2_S2_S2_S2_fjLj128EEEEELb1ELb0ELb0ELb1EEEvNS_9FwdParamsE,"aw",@nobits
	.sectionflags	@""
	.align	16
	.zero		1024


//--------------------- .nv.shared._ZN10layer_norm13ln_fwd_kernelINS_13Kernel_traitsI13__nv_bfloat16S2_S2_S2_fjLj3072ELj1ELj1ELj4ELj16ENS_18Kernel_traits_baseILj3072ES2_S2_S2_S2_fjLj128EEEEELb1ELb0ELb1ELb0EEEvNS_9FwdParamsE --------------------------
	.section	.nv.shared._ZN10layer_norm13ln_fwd_kernelINS_13Kernel_traitsI13__nv_bfloat16S2_S2_S2_fjLj3072ELj1ELj1ELj4ELj16ENS_18Kernel_traits_baseILj3072ES2_S2_S2_S2_fjLj128EEEEELb1ELb0ELb1ELb0EEEvNS_9FwdParamsE,"aw",@nobits
	.sectionflags	@""
	.align	16
	.zero		1024


//--------------------- .nv.shared._ZN10layer_norm13ln_fwd_kernelINS_13Kernel_traitsI13__nv_bfloat16S2_S2_S2_fjLj3072ELj1ELj1ELj4ELj16ENS_18Kernel_traits_baseILj3072ES2_S2_S2_S2_fjLj128EEEEELb1ELb0ELb1ELb1EEEvNS_9FwdParamsE --------------------------
	.section	.nv.shared._ZN10layer_norm13ln_fwd_kernelINS_13Kernel_traitsI13__nv_bfloat16S2_S2_S2_fjLj3072ELj1ELj1ELj4ELj16ENS_18Kernel_traits_baseILj3072ES2_S2_S2_S2_fjLj128EEEEELb1ELb0ELb1ELb1EEEvNS_9FwdParamsE,"aw",@nobits
	.sectionflags	@""
	.align	16
	.zero		1024


//--------------------- .nv.shared._ZN10layer_norm13ln_fwd_kernelINS_13Kernel_traitsI13__nv_bfloat16S2_S2_S2_fjLj3072ELj1ELj1ELj4ELj16ENS_18Kernel_traits_baseILj3072ES2_S2_S2_S2_fjLj128EEEEELb1ELb1ELb0ELb0EEEvNS_9FwdParamsE --------------------------
	.section	.nv.shared._ZN10layer_norm13ln_fwd_kernelINS_13Kernel_traitsI13__nv_bfloat16S2_S2_S2_fjLj3072ELj1ELj1ELj4ELj16ENS_18Kernel_traits_baseILj3072ES2_S2_S2_S2_fjLj128EEEEELb1ELb1ELb0ELb0EEEvNS_9FwdParamsE,"aw",@nobits
	.sectionflags	@""
	.align	16
	.zero		1024


//--------------------- .nv.shared._ZN10layer_norm13ln_fwd_kernelINS_13Kernel_traitsI13__nv_bfloat16S2_S2_S2_fjLj3072ELj1ELj1ELj4ELj16ENS_18Kernel_traits_baseILj3072ES2_S2_S2_S2_fjLj128EEEEELb1ELb1ELb0ELb1EEEvNS_9FwdParamsE --------------------------
	.section	.nv.shared._ZN10layer_norm13ln_fwd_kernelINS_13Kernel_traitsI13__nv_bfloat16S2_S2_S2_fjLj3072ELj1ELj1ELj4ELj16ENS_18Kernel_traits_baseILj3072ES2_S2_S2_S2_fjLj128EEEEELb1ELb1ELb0ELb1EEEvNS_9FwdParamsE,"aw",@nobits
	.sectionflags	@""
	.align	16
	.zero		1024


//--------------------- .nv.shared._ZN10layer_norm13ln_fwd_kernelINS_13Kernel_traitsI13__nv_bfloat16S2_S2_S2_fjLj3072ELj1ELj1ELj4ELj16ENS_18Kernel_traits_baseILj3072ES2_S2_S2_S2_fjLj128EEEEELb1ELb1ELb1ELb0EEEvNS_9FwdParamsE --------------------------
	.section	.nv.shared._ZN10layer_norm13ln_fwd_kernelINS_13Kernel_traitsI13__nv_bfloat16S2_S2_S2_fjLj3072ELj1ELj1ELj4ELj16ENS_18Kernel_traits_baseILj3072ES2_S2_S2_S2_fjLj128EEEEELb1ELb1ELb1ELb0EEEvNS_9FwdParamsE,"aw",@nobits
	.sectionflags	@""
	.align	16
	.zero		1024


//--------------------- .nv.shared._ZN10layer_norm13ln_fwd_kernelINS_13Kernel_traitsI13__nv_bfloat16S2_S2_S2_fjLj3072ELj1ELj1ELj4ELj16ENS_18Kernel_traits_baseILj3072ES2_S2_S2_S2_fjLj128EEEEELb1ELb1ELb1ELb1EEEvNS_9FwdParamsE --------------------------
	.section	.nv.shared._ZN10layer_norm13ln_fwd_kernelINS_13Kernel_traitsI13__nv_bfloat16S2_S2_S2_fjLj3072ELj1ELj1ELj4ELj16ENS_18Kernel_traits_baseILj3072ES2_S2_S2_S2_fjLj128EEEEELb1ELb1ELb1ELb1EEEvNS_9FwdParamsE,"aw",@nobits
	.sectionflags	@""
	.align	16
	.zero		1024


//--------------------- .nv.shared._ZN10layer_norm13ln_fwd_kernelINS_13Kernel_traitsI6__halfS2_S2_S2_fjLj3072ELj1ELj1ELj4ELj16ENS_18Kernel_traits_baseILj3072ES2_S2_S2_S2_fjLj128EEEEELb0ELb0ELb0ELb0EEEvNS_9FwdParamsE --------------------------
	.section	.nv.shared._ZN10layer_norm13ln_fwd_kernelINS_13Kernel_traitsI6__halfS2_S2_S2_fjLj3072ELj1ELj1ELj4ELj16ENS_18Kernel_traits_baseILj3072ES2_S2_S2_S2_fjLj128EEEEELb0ELb0ELb0ELb0EEEvNS_9FwdParamsE,"aw",@nobits
	.sectionflags	@""
	.align	16
	.zero		1024


//--------------------- .nv.shared._ZN10layer_norm13ln_fwd_kernelINS_13Kernel_traitsI6__halfS2_S2_S2_fjLj3072ELj1ELj1ELj4ELj16ENS_18Kernel_traits_baseILj3072ES2_S2_S2_S2_fjLj128EEEEELb0ELb0ELb0ELb1EEEvNS_9FwdParamsE --------------------------
	.section	.nv.shared._ZN10layer_norm13ln_fwd_kernelINS_13Kernel_traitsI6__halfS2_S2_S2_fjLj3072ELj1ELj1ELj4ELj16ENS_18Kernel_traits_baseILj3072ES2_S2_S2_S2_fjLj128EEEEELb0ELb0ELb0ELb1EEEvNS_9FwdParamsE,"aw",@nobits
	.sectionflags	@""
	.align	16
	.zero		1024


//--------------------- .nv.shared._ZN10layer_norm13ln_fwd_kernelINS_13Kernel_traitsI6__halfS2_S2_S2_fjLj3072ELj1ELj1ELj4ELj16ENS_18Kernel_traits_baseILj3072ES2_S2_S2_S2_fjLj128EEEEELb0ELb0ELb1ELb0EEEvNS_9FwdParamsE --------------------------
	.section	.nv.shared._ZN10layer_norm13ln_fwd_kernelINS_13Kernel_traitsI6__halfS2_S2_S2_fjLj3072ELj1ELj1ELj4ELj16ENS_18Kernel_traits_baseILj3072ES2_S2_S2_S2_fjLj128EEEEELb0ELb0ELb1ELb0EEEvNS_9FwdParamsE,"aw",@nobits
	.sectionflags	@""
	.align	16
	.zero		1024


//--------------------- .nv.shared._ZN10layer_norm13ln_fwd_kernelINS_13Kernel_traitsI6__halfS2_S2_S2_fjLj3072ELj1ELj1ELj4ELj16ENS_18Kernel_traits_baseILj3072ES2_S2_S2_S2_fjLj128EEEEELb0ELb0ELb1ELb1EEEvNS_9FwdParamsE --------------------------
	.section	.nv.shared._ZN10layer_norm13ln_fwd_kernelINS_13Kernel_traitsI6__halfS2_S2_S2_fjLj3072ELj1ELj1ELj4ELj16ENS_18Kernel_traits_baseILj3072ES2_S2_S2_S2_fjLj128EEEEELb0ELb0ELb1ELb1EEEvNS_9FwdParamsE,"aw",@nobits
	.sectionflags	@""
	.align	16
	.zero		1024


//--------------------- .nv.shared._ZN10layer_norm13ln_fwd_kernelINS_13Kernel_traitsI6__halfS2_S2_S2_fjLj3072ELj1ELj1ELj4ELj16ENS_18Kernel_traits_baseILj3072ES2_S2_S2_S2_fjLj128EEEEELb0ELb1ELb0ELb0EEEvNS_9FwdParamsE --------------------------
	.section	.nv.shared._ZN10layer_norm13ln_fwd_kernelINS_13Kernel_traitsI6__halfS2_S2_S2_fjLj3072ELj1ELj1ELj4ELj16ENS_18Kernel_traits_baseILj3072ES2_S2_S2_S2_fjLj128EEEEELb0ELb1ELb0ELb0EEEvNS_9FwdParamsE,"aw",@nobits
	.sectionflags	@""
	.align	16
	.zero		1024


//--------------------- .nv.shared._ZN10layer_norm13ln_fwd_kernelINS_13Kernel_traitsI6__halfS2_S2_S2_fjLj3072ELj1ELj1ELj4ELj16ENS_18Kernel_traits_baseILj3072ES2_S2_S2_S2_fjLj128EEEEELb0ELb1ELb0ELb1EEEvNS_9FwdParamsE --------------------------
	.section	.nv.shared._ZN10layer_norm13ln_fwd_kernelINS_13Kernel_traitsI6__halfS2_S2_S2_fjLj3072ELj1ELj1ELj4ELj16ENS_18Kernel_traits_baseILj3072ES2_S2_S2_S2_fjLj128EEEEELb0ELb1ELb0ELb1EEEvNS_9FwdParamsE,"aw",@nobits
	.sectionflags	@""
	.align	16
	.zero		1024


//--------------------- .nv.shared._ZN10layer_norm13ln_fwd_kernelINS_13Kernel_traitsI6__halfS2_S2_S2_fjLj3072ELj1ELj1ELj4ELj16ENS_18Kernel_traits_baseILj3072ES2_S2_S2_S2_fjLj128EEEEELb0ELb1ELb1ELb0EEEvNS_9FwdParamsE --------------------------
	.section	.nv.shared._ZN10layer_norm13ln_fwd_kernelINS_13Kernel_traitsI6__halfS2_S2_S2_fjLj3072ELj1ELj1ELj4ELj16ENS_18Kernel_traits_baseILj3072ES2_S2_S2_S2_fjLj128EEEEELb0ELb1ELb1ELb0EEEvNS_9FwdParamsE,"aw",@nobits
	.sectionflags	@""
	.align	16
	.zero		1024


//--------------------- .nv.shared._ZN10layer_norm13ln_fwd_kernelINS_13Kernel_traitsI6__halfS2_S2_S2_fjLj3072ELj1ELj1ELj4ELj16ENS_18Kernel_traits_baseILj3072ES2_S2_S2_S2_fjLj128EEEEELb0ELb1ELb1ELb1EEEvNS_9FwdParamsE --------------------------
	.section	.nv.shared._ZN10layer_norm13ln_fwd_kernelINS_13Kernel_traitsI6__halfS2_S2_S2_fjLj3072ELj1ELj1ELj4ELj16ENS_18Kernel_traits_baseILj3072ES2_S2_S2_S2_fjLj128EEEEELb0ELb1ELb1ELb1EEEvNS_9FwdParamsE,"aw",@nobits
	.sectionflags	@""
	.align	16
	.zero		1024


//--------------------- .nv.shared._ZN10layer_norm13ln_fwd_kernelINS_13Kernel_traitsI6__halfS2_S2_S2_fjLj3072ELj1ELj1ELj4ELj16ENS_18Kernel_traits_baseILj3072ES2_S2_S2_S2_fjLj128EEEEELb1ELb0ELb0ELb0EEEvNS_9FwdParamsE --------------------------
	.section	.nv.shared._ZN10layer_norm13ln_fwd_kernelINS_13Kernel_traitsI6__halfS2_S2_S2_fjLj3072ELj1ELj1ELj4ELj16ENS_18Kernel_traits_baseILj3072ES2_S2_S2_S2_fjLj128EEEEELb1ELb0ELb0ELb0EEEvNS_9FwdParamsE,"aw",@nobits
	.sectionflags	@""
	.align	16
	.zero		1024


//--------------------- .nv.shared._ZN10layer_norm13ln_fwd_kernelINS_13Kernel_traitsI6__halfS2_S2_S2_fjLj3072ELj1ELj1ELj4ELj16ENS_18Kernel_traits_baseILj3072ES2_S2_S2_S2_fjLj128EEEEELb1ELb0ELb0ELb1EEEvNS_9FwdParamsE --------------------------
	.section	.nv.shared._ZN10layer_norm13ln_fwd_kernelINS_13Kernel_traitsI6__halfS2_S2_S2_fjLj3072ELj1ELj1ELj4ELj16ENS_18Kernel_traits_baseILj3072ES2_S2_S2_S2_fjLj128EEEEELb1ELb0ELb0ELb1EEEvNS_9FwdParamsE,"aw",@nobits
	.sectionflags	@""
	.align	16
	.zero		1024


//--------------------- .nv.shared._ZN10layer_norm13ln_fwd_kernelINS_13Kernel_traitsI6__halfS2_S2_S2_fjLj3072ELj1ELj1ELj4ELj16ENS_18Kernel_traits_baseILj3072ES2_S2_S2_S2_fjLj128EEEEELb1ELb0ELb1ELb0EEEvNS_9FwdParamsE --------------------------
	.section	.nv.shared._ZN10layer_norm13ln_fwd_kernelINS_13Kernel_traitsI6__halfS2_S2_S2_fjLj3072ELj1ELj1ELj4ELj16ENS_18Kernel_traits_baseILj3072ES2_S2_S2_S2_fjLj128EEEEELb1ELb0ELb1ELb0EEEvNS_9FwdParamsE,"aw",@nobits
	.sectionflags	@""
	.align	16
	.zero		1024


//--------------------- .nv.shared._ZN10layer_norm13ln_fwd_kernelINS_13Kernel_traitsI6__halfS2_S2_S2_fjLj3072ELj1ELj1ELj4ELj16ENS_18Kernel_traits_baseILj3072ES2_S2_S2_S2_fjLj128EEEEELb1ELb0ELb1ELb1EEEvNS_9FwdParamsE --------------------------
	.section	.nv.shared._ZN10layer_norm13ln_fwd_kernelINS_13Kernel_traitsI6__halfS2_S2_S2_fjLj3072ELj1ELj1ELj4ELj16ENS_18Kernel_traits_baseILj3072ES2_S2_S2_S2_fjLj128EEEEELb1ELb0ELb1ELb1EEEvNS_9FwdParamsE,"aw",@nobits
	.sectionflags	@""
	.align	16
	.zero		1024


//--------------------- .nv.shared._ZN10layer_norm13ln_fwd_kernelINS_13Kernel_traitsI6__halfS2_S2_S2_fjLj3072ELj1ELj1ELj4ELj16ENS_18Kernel_traits_baseILj3072ES2_S2_S2_S2_fjLj128EEEEELb1ELb1ELb0ELb0EEEvNS_9FwdParamsE --------------------------
	.section	.nv.shared._ZN10layer_norm13ln_fwd_kernelINS_13Kernel_traitsI6__halfS2_S2_S2_fjLj3072ELj1ELj1ELj4ELj16ENS_18Kernel_traits_baseILj3072ES2_S2_S2_S2_fjLj128EEEEELb1ELb1ELb0ELb0EEEvNS_9FwdParamsE,"aw",@nobits
	.sectionflags	@""
	.align	16
	.zero		1024


//--------------------- .nv.shared._ZN10layer_norm13ln_fwd_kernelINS_13Kernel_traitsI6__halfS2_S2_S2_fjLj3072ELj1ELj1ELj4ELj16ENS_18Kernel_traits_baseILj3072ES2_S2_S2_S2_fjLj128EEEEELb1ELb1ELb0ELb1EEEvNS_9FwdParamsE --------------------------
	.section	.nv.shared._ZN10layer_norm13ln_fwd_kernelINS_13Kernel_traitsI6__halfS2_S2_S2_fjLj3072ELj1ELj1ELj4ELj16ENS_18Kernel_traits_baseILj3072ES2_S2_S2_S2_fjLj128EEEEELb1ELb1ELb0ELb1EEEvNS_9FwdParamsE,"aw",@nobits
	.sectionflags	@""
	.align	16
	.zero		1024


//--------------------- .nv.shared._ZN10layer_norm13ln_fwd_kernelINS_13Kernel_traitsI6__halfS2_S2_S2_fjLj3072ELj1ELj1ELj4ELj16ENS_18Kernel_traits_baseILj3072ES2_S2_S2_S2_fjLj128EEEEELb1ELb1ELb1ELb0EEEvNS_9FwdParamsE --------------------------
	.section	.nv.shared._ZN10layer_norm13ln_fwd_kernelINS_13Kernel_traitsI6__halfS2_S2_S2_fjLj3072ELj1ELj1ELj4ELj16ENS_18Kernel_traits_baseILj3072ES2_S2_S2_S2_fjLj128EEEEELb1ELb1ELb1ELb0EEEvNS_9FwdParamsE,"aw",@nobits
	.sectionflags	@""
	.align	16
	.zero		1024


//--------------------- .nv.shared._ZN10layer_norm13ln_fwd_kernelINS_13Kernel_traitsI6__halfS2_S2_S2_fjLj3072ELj1ELj1ELj4ELj16ENS_18Kernel_traits_baseILj3072ES2_S2_S2_S2_fjLj128EEEEELb1ELb1ELb1ELb1EEEvNS_9FwdParamsE --------------------------
	.section	.nv.shared._ZN10layer_norm13ln_fwd_kernelINS_13Kernel_traitsI6__halfS2_S2_S2_fjLj3072ELj1ELj1ELj4ELj16ENS_18Kernel_traits_baseILj3072ES2_S2_S2_S2_fjLj128EEEEELb1ELb1ELb1ELb1EEEvNS_9FwdParamsE,"aw",@nobits
	.sectionflags	@""
	.align	16
	.zero		1024


//--------------------- .nv.shared._ZN10layer_norm13ln_fwd_kernelINS_13Kernel_traitsIf13__nv_bfloat16S2_S2_fjLj3072ELj1ELj1ELj4ELj16ENS_18Kernel_traits_baseILj3072EfS2_S2_S2_fjLj128EEEEELb0ELb0ELb0ELb0EEEvNS_9FwdParamsE --------------------------
	.section	.nv.shared._ZN10layer_norm13ln_fwd_kernelINS_13Kernel_traitsIf13__nv_bfloat16S2_S2_fjLj3072ELj1ELj1ELj4ELj16ENS_18Kernel_traits_baseILj3072EfS2_S2_S2_fjLj128EEEEELb0ELb0ELb0ELb0EEEvNS_9FwdParamsE,"aw",@nobits
	.sectionflags	@""
	.align	16
	.zero		1024


//--------------------- .nv.shared._ZN10layer_norm13ln_fwd_kernelINS_13Kernel_traitsIf13__nv_bfloat16S2_S2_fjLj3072ELj1ELj1ELj4ELj16ENS_18Kernel_traits_baseILj3072EfS2_S2_S2_fjLj128EEEEELb0ELb0ELb0ELb1EEEvNS_9FwdParamsE --------------------------
	.section	.nv.shared._ZN10layer_norm13ln_fwd_kernelINS_13Kernel_traitsIf13__nv_bfloat16S2_S2_fjLj3072ELj1ELj1ELj4ELj16ENS_18Kernel_traits_baseILj3072EfS2_S2_S2_fjLj128EEEEELb0ELb0ELb0ELb1EEEvNS_9FwdParamsE,"aw",@nobits
	.sectionflags	@""
	.align	16
	.zero		1024


//--------------------- .nv.shared._ZN10layer_norm13ln_fwd_kernelINS_13Kernel_traitsIf13__nv_bfloat16S2_S2_fjLj3072ELj1ELj1ELj4ELj16ENS_18Kernel_traits_baseILj3072EfS2_S2_S2_fjLj128EEEEELb0ELb0ELb1ELb0EEEvNS_9FwdParamsE --------------------------
	.section	.nv.shared._ZN10layer_norm13ln_fwd_kernelINS_13Kernel_traitsIf13__nv_bfloat16S2_S2_fjLj3072ELj1ELj1ELj4ELj16ENS_18Kernel_traits_baseILj3072EfS2_S2_S2_fjLj128EEEEELb0ELb0ELb1ELb0EEEvNS_9FwdParamsE,"aw",@nobits
	.sectionflags	@""
	.align	16
	.zero		1024


//--------------------- .nv.shared._ZN10layer_norm13ln_fwd_kernelINS_13Kernel_traitsIf13__nv_bfloat16S2_S2_fjLj3072ELj1ELj1ELj4ELj16ENS_18Kernel_traits_baseILj3072EfS2_S2_S2_fjLj128EEEEELb0ELb0ELb1ELb1EEEvNS_9FwdParamsE --------------------------
	.section	.nv.shared._ZN10layer_norm13ln_fwd_kernelINS_13Kernel_traitsIf13__nv_bfloat16S2_S2_fjLj3072ELj1ELj1ELj4ELj16ENS_18Kernel_traits_baseILj3072EfS2_S2_S2_fjLj128EEEEELb0ELb0ELb1ELb1EEEvNS_9FwdParamsE,"aw",@nobits
	.sectionflags	@""
	.align	16
	.zero		1024


//--------------------- .nv.shared._ZN10layer_norm13ln_fwd_kernelINS_13Kernel_traitsIf13__nv_bfloat16S2_S2_fjLj3072ELj1ELj1ELj4ELj16ENS_18Kernel_traits_baseILj3072EfS2_S2_S2_fjLj128EEEEELb0ELb1ELb0ELb0EEEvNS_9FwdParamsE --------------------------
	.section	.nv.shared._ZN10layer_norm13ln_fwd_kernelINS_13Kernel_traitsIf13__nv_bfloat16S2_S2_fjLj3072ELj1ELj1ELj4ELj16ENS_18Kernel_traits_baseILj3072EfS2_S2_S2_fjLj128EEEEELb0ELb1ELb0ELb0EEEvNS_9FwdParamsE,"aw",@nobits
	.sectionflags	@""
	.align	16
	.zero		1024


//--------------------- .nv.shared._ZN10layer_norm13ln_fwd_kernelINS_13Kernel_traitsIf13__nv_bfloat16S2_S2_fjLj3072ELj1ELj1ELj4ELj16ENS_18Kernel_traits_baseILj3072EfS2_S2_S2_fjLj128EEEEELb0ELb1ELb0ELb1EEEvNS_9FwdParamsE --------------------------
	.section	.nv.shared._ZN10layer_norm13ln_fwd_kernelINS_13Kernel_traitsIf13__nv_bfloat16S2_S2_fjLj3072ELj1ELj1ELj4ELj16ENS_18Kernel_traits_baseILj3072EfS2_S2_S2_fjLj128EEEEELb0ELb1ELb0ELb1EEEvNS_9FwdParamsE,"aw",@nobits
	.sectionflags	@""
	.align	16
	.zero		1024


//--------------------- .nv.shared._ZN10layer_norm13ln_fwd_kernelINS_13Kernel_traitsIf13__nv_bfloat16S2_S2_fjLj3072ELj1ELj1ELj4ELj16ENS_18Kernel_traits_baseILj3072EfS2_S2_S2_fjLj128EEEEELb0ELb1ELb1ELb0EEEvNS_9FwdParamsE --------------------------
	.section	.nv.shared._ZN10layer_norm13ln_fwd_kernelINS_13Kernel_traitsIf13__nv_bfloat16S2_S2_fjLj3072ELj1ELj1ELj4ELj16ENS_18Kernel_traits_baseILj3072EfS2_S2_S2_fjLj128EEEEELb0ELb1ELb1ELb0EEEvNS_9FwdParamsE,"aw",@nobits
	.sectionflags	@""
	.align	16
	.zero		1024


//--------------------- .nv.shared._ZN10layer_norm13ln_fwd_kernelINS_13Kernel_traitsIf13__nv_bfloat16S2_S2_fjLj3072ELj1ELj1ELj4ELj16ENS_18Kernel_traits_baseILj3072EfS2_S2_S2_fjLj128EEEEELb0ELb1ELb1ELb1EEEvNS_9FwdParamsE --------------------------
	.section	.nv.shared._ZN10layer_norm13ln_fwd_kernelINS_13Kernel_traitsIf13__nv_bfloat16S2_S2_fjLj3072ELj1ELj1ELj4ELj16ENS_18Kernel_traits_baseILj3072EfS2_S2_S2_fjLj128EEEEELb0ELb1ELb1ELb1EEEvNS_9FwdParamsE,"aw",@nobits
	.sectionflags	@""
	.align	16
	.zero		1024


//--------------------- .nv.shared._ZN10layer_norm13ln_fwd_kernelINS_13Kernel_traitsIf13__nv_bfloat16S2_S2_fjLj3072ELj1ELj1ELj4ELj16ENS_18Kernel_traits_baseILj3072EfS2_S2_S2_fjLj128EEEEELb1ELb0ELb0ELb0EEEvNS_9FwdParamsE --------------------------
	.section	.nv.shared._ZN10layer_norm13ln_fwd_kernelINS_13Kernel_traitsIf13__nv_bfloat16S2_S2_fjLj3072ELj1ELj1ELj4ELj16ENS_18Kernel_traits_baseILj3072EfS2_S2_S2_fjLj128EEEEELb1ELb0ELb0ELb0EEEvNS_9FwdParamsE,"aw",@nobits
	.sectionflags	@""
	.align	16
	.zero		1024


//--------------------- .nv.shared._ZN10layer_norm13ln_fwd_kernelINS_13Kernel_traitsIf13__nv_bfloat16S2_S2_fjLj3072ELj1ELj1ELj4ELj16ENS_18Kernel_traits_baseILj3072EfS2_S2_S2_fjLj128EEEEELb1ELb0ELb0ELb1EEEvNS_9FwdParamsE --------------------------
	.section	.nv.shared._ZN10layer_norm13ln_fwd_kernelINS_13Kernel_traitsIf13__nv_bfloat16S2_S2_fjLj3072ELj1ELj1ELj4ELj16ENS_18Kernel_traits_baseILj3072EfS2_S2_S2_fjLj128EEEEELb1ELb0ELb0ELb1EEEvNS_9FwdParamsE,"aw",@nobits
	.sectionflags	@""
	.align	16
	.zero		1024


//--------------------- .nv.shared._ZN10layer_norm13ln_fwd_kernelINS_13Kernel_traitsIf13__nv_bfloat16S2_S2_fjLj3072ELj1ELj1ELj4ELj16ENS_18Kernel_traits_baseILj3072EfS2_S2_S2_fjLj128EEEEELb1ELb0ELb1ELb0EEEvNS_9FwdParamsE --------------------------
	.section	.nv.shared._ZN10layer_norm13ln_fwd_kernelINS_13Kernel_traitsIf13__nv_bfloat16S2_S2_fjLj3072ELj1ELj1ELj4ELj16ENS_18Kernel_traits_baseILj3072EfS2_S2_S2_fjLj128EEEEELb1ELb0ELb1ELb0EEEvNS_9FwdParamsE,"aw",@nobits
	.sectionflags	@""
	.align	16
	.zero		1024


//--------------------- .nv.shared._ZN10layer_norm13ln_fwd_kernelINS_13Kernel_traitsIf13__nv_bfloat16S2_S2_fjLj3072ELj1ELj1ELj4ELj16ENS_18Kernel_traits_baseILj3072EfS2_S2_S2_fjLj128EEEEELb1ELb0ELb1ELb1EEEvNS_9FwdParamsE --------------------------
	.section	.nv.shared._ZN10layer_norm13ln_fwd_kernelINS_13Kernel_traitsIf13__nv_bfloat16S2_S2_fjLj3072ELj1ELj1ELj4ELj16ENS_18Kernel_traits_baseILj3072EfS2_S2_S2_fjLj128EEEEELb1ELb0ELb1ELb1EEEvNS_9FwdParamsE,"aw",@nobits
	.sectionflags	@""
	.align	16
	.zero		1024


//--------------------- .nv.shared._ZN10layer_norm13ln_fwd_kernelINS_13Kernel_traitsIf13__nv_bfloat16S2_S2_fjLj3072ELj1ELj1ELj4ELj16ENS_18Kernel_traits_baseILj3072EfS2_S2_S2_fjLj128EEEEELb1ELb1ELb0ELb0EEEvNS_9FwdParamsE --------------------------
	.section	.nv.shared._ZN10layer_norm13ln_fwd_kernelINS_13Kernel_traitsIf13__nv_bfloat16S2_S2_fjLj3072ELj1ELj1ELj4ELj16ENS_18Kernel_traits_baseILj3072EfS2_S2_S2_fjLj128EEEEELb1ELb1ELb0ELb0EEEvNS_9FwdParamsE,"aw",@nobits
	.sectionflags	@""
	.align	16
	.zero		1024


//--------------------- .nv.shared._ZN10layer_norm13ln_fwd_kernelINS_13Kernel_traitsIf13__nv_bfloat16S2_S2_fjLj3072ELj1ELj1ELj4ELj16ENS_18Kernel_traits_baseILj3072EfS2_S2_S2_fjLj128EEEEELb1ELb1ELb0ELb1EEEvNS_9FwdParamsE --------------------------
	.section	.nv.shared._ZN10layer_norm13ln_fwd_kernelINS_13Kernel_traitsIf13__nv_bfloat16S2_S2_fjLj3072ELj1ELj1ELj4ELj16ENS_18Kernel_traits_baseILj3072EfS2_S2_S2_fjLj128EEEEELb1ELb1ELb0ELb1EEEvNS_9FwdParamsE,"aw",@nobits
	.sectionflags	@""
	.align	16
	.zero		1024


//--------------------- .nv.shared._ZN10layer_norm13ln_fwd_kernelINS_13Kernel_traitsIf13__nv_bfloat16S2_S2_fjLj3072ELj1ELj1ELj4ELj16ENS_18Kernel_traits_baseILj3072EfS2_S2_S2_fjLj128EEEEELb1ELb1ELb1ELb0EEEvNS_9FwdParamsE --------------------------
	.section	.nv.shared._ZN10layer_norm13ln_fwd_kernelINS_13Kernel_traitsIf13__nv_bfloat16S2_S2_fjLj3072ELj1ELj1ELj4ELj16ENS_18Kernel_traits_baseILj3072EfS2_S2_S2_fjLj128EEEEELb1ELb1ELb1ELb0EEEvNS_9FwdParamsE,"aw",@nobits
	.sectionflags	@""
	.align	16
	.zero		1024


//--------------------- .nv.shared._ZN10layer_norm13ln_fwd_kernelINS_13Kernel_traitsIf13__nv_bfloat16S2_S2_fjLj3072ELj1ELj1ELj4ELj16ENS_18Kernel_traits_baseILj3072EfS2_S2_S2_fjLj128EEEEELb1ELb1ELb1ELb1EEEvNS_9FwdParamsE --------------------------
	.section	.nv.shared._ZN10layer_norm13ln_fwd_kernelINS_13Kernel_traitsIf13__nv_bfloat16S2_S2_fjLj3072ELj1ELj1ELj4ELj16ENS_18Kernel_traits_baseILj3072EfS2_S2_S2_fjLj128EEEEELb1ELb1ELb1ELb1EEEvNS_9FwdParamsE,"aw",@nobits
	.sectionflags	@""
	.align	16
	.zero		1024


//--------------------- .nv.shared._ZN10layer_norm13ln_fwd_kernelINS_13Kernel_traitsI13__nv_bfloat16S2_fS2_fjLj3072ELj1ELj1ELj4ELj16ENS_18Kernel_traits_baseILj3072ES2_S2_fS2_fjLj128EEEEELb0ELb0ELb0ELb0EEEvNS_9FwdParamsE --------------------------
	.section	.nv.shared._ZN10layer_norm13ln_fwd_kernelINS_13Kernel_traitsI13__nv_bfloat16S2_fS2_fjLj3072ELj1ELj1ELj4ELj16ENS_18Kernel_traits_baseILj3072ES2_S2_fS2_fjLj128EEEEELb0ELb0ELb0ELb0EEEvNS_9FwdParamsE,"aw",@nobits
	.sectionflags	@""
	.align	16
	.zero		1024


//--------------------- .nv.shared._ZN10layer_norm13ln_fwd_kernelINS_13Kernel_traitsI13__nv_bfloat16S2_fS2_fjLj3072ELj1ELj1ELj4ELj16ENS_18Kernel_traits_baseILj3072ES2_S2_fS2_fjLj128EEEEELb0ELb0ELb0ELb1EEEvNS_9FwdParamsE --------------------------
	.section	.nv.shared._ZN10layer_norm13ln_fwd_kernelINS_13Kernel_traitsI13__nv_bfloat16S2_fS2_fjLj3072ELj1ELj1ELj4ELj16ENS_18Kernel_traits_baseILj3072ES2_S2_fS2_fjLj128EEEEELb0ELb0ELb0ELb1EEEvNS_9FwdParamsE,"aw",@nobits
	.sectionflags	@""
	.align	16
	.zero		1024


//--------------------- .nv.shared._ZN10layer_norm13ln_fwd_kernelINS_13Kernel_traitsI13__nv_bfloat16S2_fS2_fjLj3072ELj1ELj1ELj4ELj16ENS_18Kernel_traits_baseILj3072ES2_S2_fS2_fjLj128EEEEELb0ELb0ELb1ELb0EEEvNS_9FwdParamsE --------------------------
	.section	.nv.shared._ZN10layer_norm13ln_fwd_kernelINS_13Kernel_traitsI13__nv_bfloat16S2_fS2_fjLj3072ELj1ELj1ELj4ELj16ENS_18Kernel_traits_baseILj3072ES2_S2_fS2_fjLj128EEEEELb0ELb0ELb1ELb0EEEvNS_9FwdParamsE,"aw",@nobits
	.sectionflags	@""
	.align	16
	.zero		1024


//--------------------- .nv.shared._ZN10layer_norm13ln_fwd_kernelINS_13Kernel_traitsI13__nv_bfloat16S2_fS2_fjLj3072ELj1ELj1ELj4ELj16ENS_18Kernel_traits_baseILj3072ES2_S2_fS2_fjLj128EEEEELb0ELb0ELb1ELb1EEEvNS_9FwdParamsE --------------------------
	.section	.nv.shared._ZN10layer_norm13ln_fwd_kernelINS_13Kernel_traitsI13__nv_bfloat16S2_fS2_fjLj3072ELj1ELj1ELj4ELj16ENS_18Kernel_traits_baseILj3072ES2_S2_fS2_fjLj128EEEEELb0ELb0ELb1ELb1EEEvNS_9FwdParamsE,"aw",@nobits
	.sectionflags	@""
	.align	16
	.zero		1024


//--------------------- .nv.shared._ZN10layer_norm13ln_fwd_kernelINS_13Kernel_traitsI13__nv_bfloat16S2_fS2_fjLj3072ELj1ELj1ELj4ELj16ENS_18Kernel_traits_baseILj3072ES2_S2_fS2_fjLj128EEEEELb0ELb1ELb0ELb0EEEvNS_9FwdParamsE --------------------------
	.section	.nv.shared._ZN10layer_norm13ln_fwd_kernelINS_13Kernel_traitsI13__nv_bfloat16S2_fS2_fjLj3072ELj1ELj1ELj4ELj16ENS_18Kernel_traits_baseILj3072ES2_S2_fS2_fjLj128EEEEELb0ELb1ELb0ELb0EEEvNS_9FwdParamsE,"aw",@nobits
	.sectionflags	@""
	.align	16
	.zero		1024


//--------------------- .nv.shared._ZN10layer_norm13ln_fwd_kernelINS_13Kernel_traitsI13__nv_bfloat16S2_fS2_fjLj3072ELj1ELj1ELj4ELj16ENS_18Kernel_traits_baseILj3072ES2_S2_fS2_fjLj128EEEEELb0ELb1ELb0ELb1EEEvNS_9FwdParamsE --------------------------
	.section	.nv.shared._ZN10layer_norm13ln_fwd_kernelINS_13Kernel_traitsI13__nv_bfloat16S2_fS2_fjLj3072ELj1ELj1ELj4ELj16ENS_18Kernel_traits_baseILj3072ES2_S2_fS2_fjLj128EEEEELb0ELb1ELb0ELb1EEEvNS_9FwdParamsE,"aw",@nobits
	.sectionflags	@""
	.align	16
	.zero		1024


//--------------------- .nv.shared._ZN10layer_norm13ln_fwd_kernelINS_13Kernel_traitsI13__nv_bfloat16S2_fS2_fjLj3072ELj1ELj1ELj4ELj16ENS_18Kernel_traits_baseILj3072ES2_S2_fS2_fjLj128EEEEELb0ELb1ELb1ELb0EEEvNS_9FwdParamsE --------------------------
	.section	.nv.shared._ZN10layer_norm13ln_fwd_kernelINS_13Kernel_traitsI13__nv_bfloat16S2_fS2_fjLj3072ELj1ELj1ELj4ELj16ENS_18Kernel_traits_baseILj3072ES2_S2_fS2_fjLj128EEEEELb0ELb1ELb1ELb0EEEvNS_9FwdParamsE,"aw",@nobits
	.sectionflags	@""
	.align	16
	.zero		1024


//--------------------- .nv.shared._ZN10layer_norm13ln_fwd_kernelINS_13Kernel_traitsI13__nv_bfloat16S2_fS2_fjLj3072ELj1ELj1ELj4ELj16ENS_18Kernel_traits_baseILj3072ES2_S2_fS2_fjLj128EEEEELb0ELb1ELb1ELb1EEEvNS_9FwdParamsE --------------------------
	.section	.nv.shared._ZN10layer_norm13ln_fwd_kernelINS_13Kernel_traitsI13__nv_bfloat16S2_fS2_fjLj3072ELj1ELj1ELj4ELj16ENS_18Kernel_traits_baseILj3072ES2_S2_fS2_fjLj128EEEEELb0ELb1ELb1ELb1EEEvNS_9FwdParamsE,"aw",@nobits
	.sectionflags	@""
	.align	16
	.zero		1024


//--------------------- .nv.shared._ZN10layer_norm13ln_fwd_kernelINS_13Kernel_traitsI13__nv_bfloat16S2_fS2_fjLj3072ELj1ELj1ELj4ELj16ENS_18Kernel_traits_baseILj3072ES2_S2_fS2_fjLj128EEEEELb1ELb0ELb0ELb0EEEvNS_9FwdParamsE --------------------------
	.section	.nv.shared._ZN10layer_norm13ln_fwd_kernelINS_13Kernel_traitsI13__nv_bfloat16S2_fS2_fjLj3072ELj1ELj1ELj4ELj16ENS_18Kernel_traits_baseILj3072ES2_S2_fS2_fjLj128EEEEELb1ELb0ELb0ELb0EEEvNS_9FwdParamsE,"aw",@nobits
	.sectionflags	@""
	.align	16
	.zero		1024


//--------------------- .nv.shared._ZN10layer_norm13ln_fwd_kernelINS_13Kernel_traitsI13__nv_bfloat16S2_fS2_fjLj3072ELj1ELj1ELj4ELj16ENS_18Kernel_traits_baseILj3072ES2_S2_fS2_fjLj128EEEEELb1ELb0ELb0ELb1EEEvNS_9FwdParamsE --------------------------
	.section	.nv.shared._ZN10layer_norm13ln_fwd_kernelINS_13Kernel_traitsI13__nv_bfloat16S2_fS2_fjLj3072ELj1ELj1ELj4ELj16ENS_18Kernel_traits_baseILj3072ES2_S2_fS2_fjLj128EEEEELb1ELb0ELb0ELb1EEEvNS_9FwdParamsE,"aw",@nobits
	.sectionflags	@""
	.align	16
	.zero		1024


//--------------------- .nv.shared._ZN10layer_norm13ln_fwd_kernelINS_13Kernel_traitsI13__nv_bfloat16S2_fS2_fjLj3072ELj1ELj1ELj4ELj16ENS_18Kernel_traits_baseILj3072ES2_S2_fS2_fjLj128EEEEELb1ELb0ELb1ELb0EEEvNS_9FwdParamsE --------------------------
	.section	.nv.shared._ZN10layer_norm13ln_fwd_kernelINS_13Kernel_traitsI13__nv_bfloat16S2_fS2_fjLj3072ELj1ELj1ELj4ELj16ENS_18Kernel_traits_baseILj3072ES2_S2_fS2_fjLj128EEEEELb1ELb0ELb1ELb0EEEvNS_9FwdParamsE,"aw",@nobits
	.sectionflags	@""
	.align	16
	.zero		1024


//--------------------- .nv.shared._ZN10layer_norm13ln_fwd_kernelINS_13Kernel_traitsI13__nv_bfloat16S2_fS2_fjLj3072ELj1ELj1ELj4ELj16ENS_18Kernel_traits_baseILj3072ES2_S2_fS2_fjLj128EEEEELb1ELb0ELb1ELb1EEEvNS_9FwdParamsE --------------------------
	.section	.nv.shared._ZN10layer_norm13ln_fwd_kernelINS_13Kernel_traitsI13__nv_bfloat16S2_fS2_fjLj3072ELj1ELj1ELj4ELj16ENS_18Kernel_traits_baseILj3072ES2_S2_fS2_fjLj128EEEEELb1ELb0ELb1ELb1EEEvNS_9FwdParamsE,"aw",@nobits
	.sectionflags	@""
	.align	16
	.zero		1024


//--------------------- .nv.shared._ZN10layer_norm13ln_fwd_kernelINS_13Kernel_traitsI13__nv_bfloat16S2_fS2_fjLj3072ELj1ELj1ELj4ELj16ENS_18Kernel_traits_baseILj3072ES2_S2_fS2_fjLj128EEEEELb1ELb1ELb0ELb0EEEvNS_9FwdParamsE --------------------------
	.section	.nv.shared._ZN10layer_norm13ln_fwd_kernelINS_13Kernel_traitsI13__nv_bfloat16S2_fS2_fjLj3072ELj1ELj1ELj4ELj16ENS_18Kernel_traits_baseILj3072ES2_S2_fS2_fjLj128EEEEELb1ELb1ELb0ELb0EEEvNS_9FwdParamsE,"aw",@nobits
	.sectionflags	@""
	.align	16
	.zero		1024


//--------------------- .nv.shared._ZN10layer_norm13ln_fwd_kernelINS_13Kernel_traitsI13__nv_bfloat16S2_fS2_fjLj3072ELj1ELj1ELj4ELj16ENS_18Kernel_traits_baseILj3072ES2_S2_fS2_fjLj128EEEEELb1ELb1ELb0ELb1EEEvNS_9FwdParamsE --------------------------
	.section	.nv.shared._ZN10layer_norm13ln_fwd_kernelINS_13Kernel_traitsI13__nv_bfloat16S2_fS2_fjLj3072ELj1ELj1ELj4ELj16ENS_18Kernel_traits_baseILj3072ES2_S2_fS2_fjLj128EEEEELb1ELb1ELb0ELb1EEEvNS_9FwdParamsE,"aw",@nobits
	.sectionflags	@""
	.align	16
	.zero		1024


//--------------------- .nv.shared._ZN10layer_norm13ln_fwd_kernelINS_13Kernel_traitsI13__nv_bfloat16S2_fS2_fjLj3072ELj1ELj1ELj4ELj16ENS_18Kernel_traits_baseILj3072ES2_S2_fS2_fjLj128EEEEELb1ELb1ELb1ELb0EEEvNS_9FwdParamsE --------------------------
	.section	.nv.shared._ZN10layer_norm13ln_fwd_kernelINS_13Kernel_traitsI13__nv_bfloat16S2_fS2_fjLj3072ELj1ELj1ELj4ELj16ENS_18Kernel_traits_baseILj3072ES2_S2_fS2_fjLj128EEEEELb1ELb1ELb1ELb0EEEvNS_9FwdParamsE,"aw",@nobits
	.sectionflags	@""
	.align	16
	.zero		1024


//--------------------- .nv.shared._ZN10layer_norm13ln_fwd_kernelINS_13Kernel_traitsI13__nv_bfloat16S2_fS2_fjLj3072ELj1ELj1ELj4ELj16ENS_18Kernel_traits_baseILj3072ES2_S2_fS2_fjLj128EEEEELb1ELb1ELb1ELb1EEEvNS_9FwdParamsE --------------------------
	.section	.nv.shared._ZN10layer_norm13ln_fwd_kernelINS_13Kernel_traitsI13__nv_bfloat16S2_fS2_fjLj3072ELj1ELj1ELj4ELj16ENS_18Kernel_traits_baseILj3072ES2_S2_fS2_fjLj128EEEEELb1ELb1ELb1ELb1EEEvNS_9FwdParamsE,"aw",@nobits
	.sectionflags	@""
	.align	16
	.zero		1024


//--------------------- .nv.shared._ZN10layer_norm13ln_fwd_kernelINS_13Kernel_traitsIf13__nv_bfloat16fS2_fjLj3072ELj1ELj1ELj4ELj16ENS_18Kernel_traits_baseILj3072EfS2_fS2_fjLj128EEEEELb0ELb0ELb0ELb0EEEvNS_9FwdParamsE --------------------------
	.section	.nv.shared._ZN10layer_norm13ln_fwd_kernelINS_13Kernel_traitsIf13__nv_bfloat16fS2_fjLj3072ELj1ELj1ELj4ELj16ENS_18Kernel_traits_baseILj3072EfS2_fS2_fjLj128EEEEELb0ELb0ELb0ELb0EEEvNS_9FwdParamsE,"aw",@nobits
	.sectionflags	@""
	.align	16
	.zero		1024


//--------------------- .nv.shared._ZN10layer_norm13ln_fwd_kernelINS_13Kernel_traitsIf13__nv_bfloat16fS2_fjLj3072ELj1ELj1ELj4ELj16ENS_18Kernel_traits_baseILj3072EfS2_fS2_fjLj128EEEEELb0ELb0ELb0ELb1EEEvNS_9FwdParamsE --------------------------
	.section	.nv.shared._ZN10layer_norm13ln_fwd_kernelINS_13Kernel_traitsIf13__nv_bfloat16fS2_fjLj3072ELj1ELj1ELj4ELj16ENS_18Kernel_traits_baseILj3072EfS2_fS2_fjLj128EEEEELb0ELb0ELb0ELb1EEEvNS_9FwdParamsE,"aw",@nobits
	.sectionflags	@""
	.align	16
	.zero		1024


//--------------------- .nv.shared._ZN10layer_norm13ln_fwd_kernelINS_13Kernel_traitsIf13__nv_bfloat16fS2_fjLj3072ELj1ELj1ELj4ELj16ENS_18Kernel_traits_baseILj3072EfS2_fS2_fjLj128EEEEELb0ELb0ELb1ELb0EEEvNS_9FwdParamsE --------------------------
	.section	.nv.shared._ZN10layer_norm13ln_fwd_kernelINS_13Kernel_traitsIf13__nv_bfloat16fS2_fjLj3072ELj1ELj1ELj4ELj16ENS_18Kernel_traits_baseILj3072EfS2_fS2_fjLj128EEEEELb0ELb0ELb1ELb0EEEvNS_9FwdParamsE,"aw",@nobits
	.sectionflags	@""
	.align	16
	.zero		1024


//--------------------- .nv.shared._ZN10layer_norm13ln_fwd_kernelINS_13Kernel_traitsIf13__nv_bfloat16fS2_fjLj3072ELj1ELj1ELj4ELj16ENS_18Kernel_traits_baseILj3072EfS2_fS2_fjLj128EEEEELb0ELb0ELb1ELb1EEEvNS_9FwdParamsE --------------------------
	.section	.nv.shared._ZN10layer_norm13ln_fwd_kernelINS_13Kernel_traitsIf13__nv_bfloat16fS2_fjLj3072ELj1ELj1ELj4ELj16ENS_18Kernel_traits_baseILj3072EfS2_fS2_fjLj128EEEEELb0ELb0ELb1ELb1EEEvNS_9FwdParamsE,"aw",@nobits
	.sectionflags	@""
	.align	16
	.zero		1024


//--------------------- .nv.shared._ZN10layer_norm13ln_fwd_kernelINS_13Kernel_traitsIf13__nv_bfloat16fS2_fjLj3072ELj1ELj1ELj4ELj16ENS_18Kernel_traits_baseILj3072EfS2_fS2_fjLj128EEEEELb0ELb1ELb0ELb0EEEvNS_9FwdParamsE --------------------------
	.section	.nv.shared._ZN10layer_norm13ln_fwd_kernelINS_13Kernel_traitsIf13__nv_bfloat16fS2_fjLj3072ELj1ELj1ELj4ELj16ENS_18Kernel_traits_baseILj3072EfS2_fS2_fjLj128EEEEELb0ELb1ELb0ELb0EEEvNS_9FwdParamsE,"aw",@nobits
	.sectionflags	@""
	.align	16
	.zero		1024


//--------------------- .nv.shared._ZN10layer_norm13ln_fwd_kernelINS_13Kernel_traitsIf13__nv_bfloat16fS2_fjLj3072ELj1ELj1ELj4ELj16ENS_18Kernel_traits_baseILj3072EfS2_fS2_fjLj128EEEEELb0ELb1ELb0ELb1EEEvNS_9FwdParamsE --------------------------
	.section	.nv.shared._ZN10layer_norm13ln_fwd_kernelINS_13Kernel_traitsIf13__nv_bfloat16fS2_fjLj3072ELj1ELj1ELj4ELj16ENS_18Kernel_traits_baseILj3072EfS2_fS2_fjLj128EEEEELb0ELb1ELb0ELb1EEEvNS_9FwdParamsE,"aw",@nobits
	.sectionflags	@""
	.align	16
	.zero		1024


//--------------------- .nv.shared._ZN10layer_norm13ln_fwd_kernelINS_13Kernel_traitsIf13__nv_bfloat16fS2_fjLj3072ELj1ELj1ELj4ELj16ENS_18Kernel_traits_baseILj3072EfS2_fS2_fjLj128EEEEELb0ELb1ELb1ELb0EEEvNS_9FwdParamsE --------------------------
	.section	.nv.shared._ZN10layer_norm13ln_fwd_kernelINS_13Kernel_traitsIf13__nv_bfloat16fS2_fjLj3072ELj1ELj1ELj4ELj16ENS_18Kernel_traits_baseILj3072EfS2_fS2_fjLj128EEEEELb0ELb1ELb1ELb0EEEvNS_9FwdParamsE,"aw",@nobits
	.sectionflags	@""
	.align	16
	.zero		1024


//--------------------- .nv.shared._ZN10layer_norm13ln_fwd_kernelINS_13Kernel_traitsIf13__nv_bfloat16fS2_fjLj3072ELj1ELj1ELj4ELj16ENS_18Kernel_traits_baseILj3072EfS2_fS2_fjLj128EEEEELb0ELb1ELb1ELb1EEEvNS_9FwdParamsE --------------------------
	.section	.nv.shared._ZN10layer_norm13ln_fwd_kernelINS_13Kernel_traitsIf13__nv_bfloat16fS2_fjLj3072ELj1ELj1ELj4ELj16ENS_18Kernel_traits_baseILj3072EfS2_fS2_fjLj128EEEEELb0ELb1ELb1ELb1EEEvNS_9FwdParamsE,"aw",@nobits
	.sectionflags	@""
	.align	16
	.zero		1024


//--------------------- .nv.shared._ZN10layer_norm13ln_fwd_kernelINS_13Kernel_traitsIf13__nv_bfloat16fS2_fjLj3072ELj1ELj1ELj4ELj16ENS_18Kernel_traits_baseILj3072EfS2_fS2_fjLj128EEEEELb1ELb0ELb0ELb0EEEvNS_9FwdParamsE --------------------------
	.section	.nv.shared._ZN10layer_norm13ln_fwd_kernelINS_13Kernel_traitsIf13__nv_bfloat16fS2_fjLj3072ELj1ELj1ELj4ELj16ENS_18Kernel_traits_baseILj3072EfS2_fS2_fjLj128EEEEELb1ELb0ELb0ELb0EEEvNS_9FwdParamsE,"aw",@nobits
	.sectionflags	@""
	.align	16
	.zero		1024


//--------------------- .nv.shared._ZN10layer_norm13ln_fwd_kernelINS_13Kernel_traitsIf13__nv_bfloat16fS2_fjLj3072ELj1ELj1ELj4ELj16ENS_18Kernel_traits_baseILj3072EfS2_fS2_fjLj128EEEEELb1ELb0ELb0ELb1EEEvNS_9FwdParamsE --------------------------
	.section	.nv.shared._ZN10layer_norm13ln_fwd_kernelINS_13Kernel_traitsIf13__nv_bfloat16fS2_fjLj3072ELj1ELj1ELj4ELj16ENS_18Kernel_traits_baseILj3072EfS2_fS2_fjLj128EEEEELb1ELb0ELb0ELb1EEEvNS_9FwdParamsE,"aw",@nobits
	.sectionflags	@""
	.align	16
	.zero		1024


//--------------------- .nv.shared._ZN10layer_norm13ln_fwd_kernelINS_13Kernel_traitsIf13__nv_bfloat16fS2_fjLj3072ELj1ELj1ELj4ELj16ENS_18Kernel_traits_baseILj3072EfS2_fS2_fjLj128EEEEELb1ELb0ELb1ELb0EEEvNS_9FwdParamsE --------------------------
	.section	.nv.shared._ZN10layer_norm13ln_fwd_kernelINS_13Kernel_traitsIf13__nv_bfloat16fS2_fjLj3072ELj1ELj1ELj4ELj16ENS_18Kernel_traits_baseILj3072EfS2_fS2_fjLj128EEEEELb1ELb0ELb1ELb0EEEvNS_9FwdParamsE,"aw",@nobits
	.sectionflags	@""
	.align	16
	.zero		1024


//--------------------- .nv.shared._ZN10layer_norm13ln_fwd_kernelINS_13Kernel_traitsIf13__nv_bfloat16fS2_fjLj3072ELj1ELj1ELj4ELj16ENS_18Kernel_traits_baseILj3072EfS2_fS2_fjLj128EEEEELb1ELb0ELb1ELb1EEEvNS_9FwdParamsE --------------------------
	.section	.nv.shared._ZN10layer_norm13ln_fwd_kernelINS_13Kernel_traitsIf13__nv_bfloat16fS2_fjLj3072ELj1ELj1ELj4ELj16ENS_18Kernel_traits_baseILj3072EfS2_fS2_fjLj128EEEEELb1ELb0ELb1ELb1EEEvNS_9FwdParamsE,"aw",@nobits
	.sectionflags	@""
	.align	16
	.zero		1024


//--------------------- .nv.shared._ZN10layer_norm13ln_fwd_kernelINS_13Kernel_traitsIf13__nv_bfloat16fS2_fjLj3072ELj1ELj1ELj4ELj16ENS_18Kernel_traits_baseILj3072EfS2_fS2_fjLj128EEEEELb1ELb1ELb0ELb0EEEvNS_9FwdParamsE --------------------------
	.section	.nv.shared._ZN10layer_norm13ln_fwd_kernelINS_13Kernel_traitsIf13__nv_bfloat16fS2_fjLj3072ELj1ELj1ELj4ELj16ENS_18Kernel_traits_baseILj3072EfS2_fS2_fjLj128EEEEELb1ELb1ELb0ELb0EEEvNS_9FwdParamsE,"aw",@nobits
	.sectionflags	@""
	.align	16
	.zero		1024


//--------------------- .nv.shared._ZN10layer_norm13ln_fwd_kernelINS_13Kernel_traitsIf13__nv_bfloat16fS2_fjLj3072ELj1ELj1ELj4ELj16ENS_18Kernel_traits_baseILj3072EfS2_fS2_fjLj128EEEEELb1ELb1ELb0ELb1EEEvNS_9FwdParamsE --------------------------
	.section	.nv.shared._ZN10layer_norm13ln_fwd_kernelINS_13Kernel_traitsIf13__nv_bfloat16fS2_fjLj3072ELj1ELj1ELj4ELj16ENS_18Kernel_traits_baseILj3072EfS2_fS2_fjLj128EEEEELb1ELb1ELb0ELb1EEEvNS_9FwdParamsE,"aw",@nobits
	.sectionflags	@""
	.align	16
	.zero		1024


//--------------------- .nv.shared._ZN10layer_norm13ln_fwd_kernelINS_13Kernel_traitsIf13__nv_bfloat16fS2_fjLj3072ELj1ELj1ELj4ELj16ENS_18Kernel_traits_baseILj3072EfS2_fS2_fjLj128EEEEELb1ELb1ELb1ELb0EEEvNS_9FwdParamsE --------------------------
	.section	.nv.shared._ZN10layer_norm13ln_fwd_kernelINS_13Kernel_traitsIf13__nv_bfloat16fS2_fjLj3072ELj1ELj1ELj4ELj16ENS_18Kernel_traits_baseILj3072EfS2_fS2_fjLj128EEEEELb1ELb1ELb1ELb0EEEvNS_9FwdParamsE,"aw",@nobits
	.sectionflags	@""
	.align	16
	.zero		1024


//--------------------- .nv.shared._ZN10layer_norm13ln_fwd_kernelINS_13Kernel_traitsIf13__nv_bfloat16fS2_fjLj3072ELj1ELj1ELj4ELj16ENS_18Kernel_traits_baseILj3072EfS2_fS2_fjLj128EEEEELb1ELb1ELb1ELb1EEEvNS_9FwdParamsE --------------------------
	.section	.nv.shared._ZN10layer_norm13ln_fwd_kernelINS_13Kernel_traitsIf13__nv_bfloat16fS2_fjLj3072ELj1ELj1ELj4ELj16ENS_18Kernel_traits_baseILj3072EfS2_fS2_fjLj128EEEEELb1ELb1ELb1ELb1EEEvNS_9FwdParamsE,"aw",@nobits
	.sectionflags	@""
	.align	16
	.zero		1024


//--------------------- .nv.shared._ZN10layer_norm13ln_fwd_kernelINS_13Kernel_traitsIf6__halfS2_S2_fjLj3072ELj1ELj1ELj4ELj16ENS_18Kernel_traits_baseILj3072EfS2_S2_S2_fjLj128EEEEELb0ELb0ELb0ELb0EEEvNS_9FwdParamsE --------------------------
	.section	.nv.shared._ZN10layer_norm13ln_fwd_kernelINS_13Kernel_traitsIf6__halfS2_S2_fjLj3072ELj1ELj1ELj4ELj16ENS_18Kernel_traits_baseILj3072EfS2_S2_S2_fjLj128EEEEELb0ELb0ELb0ELb0EEEvNS_9FwdParamsE,"aw",@nobits
	.sectionflags	@""
	.align	16
	.zero		1024


//--------------------- .nv.shared._ZN10layer_norm13ln_fwd_kernelINS_13Kernel_traitsIf6__halfS2_S2_fjLj3072ELj1ELj1ELj4ELj16ENS_18Kernel_traits_baseILj3072EfS2_S2_S2_fjLj128EEEEELb0ELb0ELb0ELb1EEEvNS_9FwdParamsE --------------------------
	.section	.nv.shared._ZN10layer_norm13ln_fwd_kernelINS_13Kernel_traitsIf6__halfS2_S2_fjLj3072ELj1ELj1ELj4ELj16ENS_18Kernel_traits_baseILj3072EfS2_S2_S2_fjLj128EEEEELb0ELb0ELb0ELb1EEEvNS_9FwdParamsE,"aw",@nobits
	.sectionflags	@""
	.align	16
	.zero		1024


//--------------------- .nv.shared._ZN10layer_norm13ln_fwd_kernelINS_13Kernel_traitsIf6__halfS2_S2_fjLj3072ELj1ELj1ELj4ELj16ENS_18Kernel_traits_baseILj3072EfS2_S2_S2_fjLj128EEEEELb0ELb0ELb1ELb0EEEvNS_9FwdParamsE --------------------------
	.section	.nv.shared._ZN10layer_norm13ln_fwd_kernelINS_13Kernel_traitsIf6__halfS2_S2_fjLj3072ELj1ELj1ELj4ELj16ENS_18Kernel_traits_baseILj3072EfS2_S2_S2_fjLj128EEEEELb0ELb0ELb1ELb0EEEvNS_9FwdParamsE,"aw",@nobits
	.sectionflags	@""
	.align	16
	.zero		1024


//--------------------- .nv.shared._ZN10layer_norm13ln_fwd_kernelINS_13Kernel_traitsIf6__halfS2_S2_fjLj3072ELj1ELj1ELj4ELj16ENS_18Kernel_traits_baseILj3072EfS2_S2_S2_fjLj128EEEEELb0ELb0ELb1ELb1EEEvNS_9FwdParamsE --------------------------
	.section	.nv.shared._ZN10layer_norm13ln_fwd_kernelINS_13Kernel_traitsIf6__halfS2_S2_fjLj3072ELj1ELj1ELj4ELj16ENS_18Kernel_traits_baseILj3072EfS2_S2_S2_fjLj128EEEEELb0ELb0ELb1ELb1EEEvNS_9FwdParamsE,"aw",@nobits
	.sectionflags	@""
	.align	16
	.zero		1024


//--------------------- .nv.shared._ZN10layer_norm13ln_fwd_kernelINS_13Kernel_traitsIf6__halfS2_S2_fjLj3072ELj1ELj1ELj4ELj16ENS_18Kernel_traits_baseILj3072EfS2_S2_S2_fjLj128EEEEELb0ELb1ELb0ELb0EEEvNS_9FwdParamsE --------------------------
	.section	.nv.shared._ZN10layer_norm13ln_fwd_kernelINS_13Kernel_traitsIf6__halfS2_S2_fjLj3072ELj1ELj1ELj4ELj16ENS_18Kernel_traits_baseILj3072EfS2_S2_S2_fjLj128EEEEELb0ELb1ELb0ELb0EEEvNS_9FwdParamsE,"aw",@nobits
	.sectionflags	@""
	.align	16
	.zero		1024


//--------------------- .nv.shared._ZN10layer_norm13ln_fwd_kernelINS_13Kernel_traitsIf6__halfS2_S2_fjLj3072ELj1ELj1ELj4ELj16ENS_18Kernel_traits_baseILj3072EfS2_S2_S2_fjLj128EEEEELb0ELb1ELb0ELb1EEEvNS_9FwdParamsE --------------------------
	.section	.nv.shared._ZN10layer_norm13ln_fwd_kernelINS_13Kernel_traitsIf6__halfS2_S2_fjLj3072ELj1ELj1ELj4ELj16ENS_18Kernel_traits_baseILj3072EfS2_S2_S2_fjLj128EEEEELb0ELb1ELb0ELb1EEEvNS_9FwdParamsE,"aw",@nobits
	.sectionflags	@""
	.align	16
	.zero		1024


//--------------------- .nv.shared._ZN10layer_norm13ln_fwd_kernelINS_13Kernel_traitsIf6__halfS2_S2_fjLj3072ELj1ELj1ELj4ELj16ENS_18Kernel_traits_baseILj3072EfS2_S2_S2_fjLj128EEEEELb0ELb1ELb1ELb0EEEvNS_9FwdParamsE --------------------------
	.section	.nv.shared._ZN10layer_norm13ln_fwd_kernelINS_13Kernel_traitsIf6__halfS2_S2_fjLj3072ELj1ELj1ELj4ELj16ENS_18Kernel_traits_baseILj3072EfS2_S2_S2_fjLj128EEEEELb0ELb1ELb1ELb0EEEvNS_9FwdParamsE,"aw",@nobits
	.sectionflags	@""
	.align	16
	.zero		1024


//--------------------- .nv.shared._ZN10layer_norm13ln_fwd_kernelINS_13Kernel_traitsIf6__halfS2_S2_fjLj3072ELj1ELj1ELj4ELj16ENS_18Kernel_traits_baseILj3072EfS2_S2_S2_fjLj128EEEEELb0ELb1ELb1ELb1EEEvNS_9FwdParamsE --------------------------
	.section	.nv.shared._ZN10layer_norm13ln_fwd_kernelINS_13Kernel_traitsIf6__halfS2_S2_fjLj3072ELj1ELj1ELj4ELj16ENS_18Kernel_traits_baseILj3072EfS2_S2_S2_fjLj128EEEEELb0ELb1ELb1ELb1EEEvNS_9FwdParamsE,"aw",@nobits
	.sectionflags	@""
	.align	16
	.zero		1024


//--------------------- .nv.shared._ZN10layer_norm13ln_fwd_kernelINS_13Kernel_traitsIf6__halfS2_S2_fjLj3072ELj1ELj1ELj4ELj16ENS_18Kernel_traits_baseILj3072EfS2_S2_S2_fjLj128EEEEELb1ELb0ELb0ELb0EEEvNS_9FwdParamsE --------------------------
	.section	.nv.shared._ZN10layer_norm13ln_fwd_kernelINS_13Kernel_traitsIf6__halfS2_S2_fjLj3072ELj1ELj1ELj4ELj16ENS_18Kernel_traits_baseILj3072EfS2_S2_S2_fjLj128EEEEELb1ELb0ELb0ELb0EEEvNS_9FwdParamsE,"aw",@nobits
	.sectionflags	@""
	.align	16
	.zero		1024


//--------------------- .nv.shared._ZN10layer_norm13ln_fwd_kernelINS_13Kernel_traitsIf6__halfS2_S2_fjLj3072ELj1ELj1ELj4ELj16ENS_18Kernel_traits_baseILj3072EfS2_S2_S2_fjLj128EEEEELb1ELb0ELb0ELb1EEEvNS_9FwdParamsE --------------------------
	.section	.nv.shared._ZN10layer_norm13ln_fwd_kernelINS_13Kernel_traitsIf6__halfS2_S2_fjLj3072ELj1ELj1ELj4ELj16ENS_18Kernel_traits_baseILj3072EfS2_S2_S2_fjLj128EEEEELb1ELb0ELb0ELb1EEEvNS_9FwdParamsE,"aw",@nobits
	.sectionflags	@""
	.align	16
	.zero		1024


//--------------------- .nv.shared._ZN10layer_norm13ln_fwd_kernelINS_13Kernel_traitsIf6__halfS2_S2_fjLj3072ELj1ELj1ELj4ELj16ENS_18Kernel_traits_baseILj3072EfS2_S2_S2_fjLj128EEEEELb1ELb0ELb1ELb0EEEvNS_9FwdParamsE --------------------------
	.section	.nv.shared._ZN10layer_norm13ln_fwd_kernelINS_13Kernel_traitsIf6__halfS2_S2_fjLj3072ELj1ELj1ELj4ELj16ENS_18Kernel_traits_baseILj3072EfS2_S2_S2_fjLj128EEEEELb1ELb0ELb1ELb0EEEvNS_9FwdParamsE,"aw",@nobits
	.sectionflags	@""
	.align	16
	.zero		1024


//--------------------- .nv.shared._ZN10layer_norm13ln_fwd_kernelINS_13Kernel_traitsIf6__halfS2_S2_fjLj3072ELj1ELj1ELj4ELj16ENS_18Kernel_traits_baseILj3072EfS2_S2_S2_fjLj128EEEEELb1ELb0ELb1ELb1EEEvNS_9FwdParamsE --------------------------
	.section	.nv.shared._ZN10layer_norm13ln_fwd_kernelINS_13Kernel_traitsIf6__halfS2_S2_fjLj3072ELj1ELj1ELj4ELj16ENS_18Kernel_traits_baseILj3072EfS2_S2_S2_fjLj128EEEEELb1ELb0ELb1ELb1EEEvNS_9FwdParamsE,"aw",@nobits
	.sectionflags	@""
	.align	16
	.zero		1024


//--------------------- .nv.shared._ZN10layer_norm13ln_fwd_kernelINS_13Kernel_traitsIf6__halfS2_S2_fjLj3072ELj1ELj1ELj4ELj16ENS_18Kernel_traits_baseILj3072EfS2_S2_S2_fjLj128EEEEELb1ELb1ELb0ELb0EEEvNS_9FwdParamsE --------------------------
	.section	.nv.shared._ZN10layer_norm13ln_fwd_kernelINS_13Kernel_traitsIf6__halfS2_S2_fjLj3072ELj1ELj1ELj4ELj16ENS_18Kernel_traits_baseILj3072EfS2_S2_S2_fjLj128EEEEELb1ELb1ELb0ELb0EEEvNS_9FwdParamsE,"aw",@nobits
	.sectionflags	@""
	.align	16
	.zero		1024


//--------------------- .nv.shared._ZN10layer_norm13ln_fwd_kernelINS_13Kernel_traitsIf6__halfS2_S2_fjLj3072ELj1ELj1ELj4ELj16ENS_18Kernel_traits_baseILj3072EfS2_S2_S2_fjLj128EEEEELb1ELb1ELb0ELb1EEEvNS_9FwdParamsE --------------------------
	.section	.nv.shared._ZN10layer_norm13ln_fwd_kernelINS_13Kernel_traitsIf6__halfS2_S2_fjLj3072ELj1ELj1ELj4ELj16ENS_18Kernel_traits_baseILj3072EfS2_S2_S2_fjLj128EEEEELb1ELb1ELb0ELb1EEEvNS_9FwdParamsE,"aw",@nobits
	.sectionflags	@""
	.align	16
	.zero		1024


//--------------------- .nv.shared._ZN10layer_norm13ln_fwd_kernelINS_13Kernel_traitsIf6__halfS2_S2_fjLj3072ELj1ELj1ELj4ELj16ENS_18Kernel_traits_baseILj3072EfS2_S2_S2_fjLj128EEEEELb1ELb1ELb1ELb0EEEvNS_9FwdParamsE --------------------------
	.section	.nv.shared._ZN10layer_norm13ln_fwd_kernelINS_13Kernel_traitsIf6__halfS2_S2_fjLj3072ELj1ELj1ELj4ELj16ENS_18Kernel_traits_baseILj3072EfS2_S2_S2_fjLj128EEEEELb1ELb1ELb1ELb0EEEvNS_9FwdParamsE,"aw",@nobits
	.sectionflags	@""
	.align	16
	.zero		1024


//--------------------- .nv.shared._ZN10layer_norm13ln_fwd_kernelINS_13Kernel_traitsIf6__halfS2_S2_fjLj3072ELj1ELj1ELj4ELj16ENS_18Kernel_traits_baseILj3072EfS2_S2_S2_fjLj128EEEEELb1ELb1ELb1ELb1EEEvNS_9FwdParamsE --------------------------
	.section	.nv.shared._ZN10layer_norm13ln_fwd_kernelINS_13Kernel_traitsIf6__halfS2_S2_fjLj3072ELj1ELj1ELj4ELj16ENS_18Kernel_traits_baseILj3072EfS2_S2_S2_fjLj128EEEEELb1ELb1ELb1ELb1EEEvNS_9FwdParamsE,"aw",@nobits
	.sectionflags	@""
	.align	16
	.zero		1024


//--------------------- .nv.shared._ZN10layer_norm13ln_fwd_kernelINS_13Kernel_traitsI6__halfS2_fS2_fjLj3072ELj1ELj1ELj4ELj16ENS_18Kernel_traits_baseILj3072ES2_S2_fS2_fjLj128EEEEELb0ELb0ELb0ELb0EEEvNS_9FwdParamsE --------------------------
	.section	.nv.shared._ZN10layer_norm13ln_fwd_kernelINS_13Kernel_traitsI6__halfS2_fS2_fjLj3072ELj1ELj1ELj4ELj16ENS_18Kernel_traits_baseILj3072ES2_S2_fS2_fjLj128EEEEELb0ELb0ELb0ELb0EEEvNS_9FwdParamsE,"aw",@nobits
	.sectionflags	@""
	.align	16
	.zero		1024


//--------------------- .nv.shared._ZN10layer_norm13ln_fwd_kernelINS_13Kernel_traitsI6__halfS2_fS2_fjLj3072ELj1ELj1ELj4ELj16ENS_18Kernel_traits_baseILj3072ES2_S2_fS2_fjLj128EEEEELb0ELb0ELb0ELb1EEEvNS_9FwdParamsE --------------------------
	.section	.nv.shared._ZN10layer_norm13ln_fwd_kernelINS_13Kernel_traitsI6__halfS2_fS2_fjLj3072ELj1ELj1ELj4ELj16ENS_18Kernel_traits_baseILj3072ES2_S2_fS2_fjLj128EEEEELb0ELb0ELb0ELb1EEEvNS_9FwdParamsE,"aw",@nobits
	.sectionflags	@""
	.align	16
	.zero		1024


//--------------------- .nv.shared._ZN10layer_norm13ln_fwd_kernelINS_13Kernel_traitsI6__halfS2_fS2_fjLj3072ELj1ELj1ELj4ELj16ENS_18Kernel_traits_baseILj3072ES2_S2_fS2_fjLj128EEEEELb0ELb0ELb1ELb0EEEvNS_9FwdParamsE --------------------------
	.section	.nv.shared._ZN10layer_norm13ln_fwd_kernelINS_13Kernel_traitsI6__halfS2_fS2_fjLj3072ELj1ELj1ELj4ELj16ENS_18Kernel_traits_baseILj3072ES2_S2_fS2_fjLj128EEEEELb0ELb0ELb1ELb0EEEvNS_9FwdParamsE,"aw",@nobits
	.sectionflags	@""
	.align	16
	.zero		1024


//--------------------- .nv.shared._ZN10layer_norm13ln_fwd_kernelINS_13Kernel_traitsI6__halfS2_fS2_fjLj3072ELj1ELj1ELj4ELj16ENS_18Kernel_traits_baseILj3072ES2_S2_fS2_fjLj128EEEEELb0ELb0ELb1ELb1EEEvNS_9FwdParamsE --------------------------
	.section	.nv.shared._ZN10layer_norm13ln_fwd_kernelINS_13Kernel_traitsI6__halfS2_fS2_fjLj3072ELj1ELj1ELj4ELj16ENS_18Kernel_traits_baseILj3072ES2_S2_fS2_fjLj128EEEEELb0ELb0ELb1ELb1EEEvNS_9FwdParamsE,"aw",@nobits
	.sectionflags	@""
	.align	16
	.zero		1024


//--------------------- .nv.shared._ZN10layer_norm13ln_fwd_kernelINS_13Kernel_traitsI6__halfS2_fS2_fjLj3072ELj1ELj1ELj4ELj16ENS_18Kernel_traits_baseILj3072ES2_S2_fS2_fjLj128EEEEELb0ELb1ELb0ELb0EEEvNS_9FwdParamsE --------------------------
	.section	.nv.shared._ZN10layer_norm13ln_fwd_kernelINS_13Kernel_traitsI6__halfS2_fS2_fjLj3072ELj1ELj1ELj4ELj16ENS_18Kernel_traits_baseILj3072ES2_S2_fS2_fjLj128EEEEELb0ELb1ELb0ELb0EEEvNS_9FwdParamsE,"aw",@nobits
	.sectionflags	@""
	.align	16
	.zero		1024


//--------------------- .nv.shared._ZN10layer_norm13ln_fwd_kernelINS_13Kernel_traitsI6__halfS2_fS2_fjLj3072ELj1ELj1ELj4ELj16ENS_18Kernel_traits_baseILj3072ES2_S2_fS2_fjLj128EEEEELb0ELb1ELb0ELb1EEEvNS_9FwdParamsE --------------------------
	.section	.nv.shared._ZN10layer_norm13ln_fwd_kernelINS_13Kernel_traitsI6__halfS2_fS2_fjLj3072ELj1ELj1ELj4ELj16ENS_18Kernel_traits_baseILj3072ES2_S2_fS2_fjLj128EEEEELb0ELb1ELb0ELb1EEEvNS_9FwdParamsE,"aw",@nobits
	.sectionflags	@""
	.align	16
	.zero		1024


//--------------------- .nv.shared._ZN10layer_norm13ln_fwd_kernelINS_13Kernel_traitsI6__halfS2_fS2_fjLj3072ELj1ELj1ELj4ELj16ENS_18Kernel_traits_baseILj3072ES2_S2_fS2_fjLj128EEEEELb0ELb1ELb1ELb0EEEvNS_9FwdParamsE --------------------------
	.section	.nv.shared._ZN10layer_norm13ln_fwd_kernelINS_13Kernel_traitsI6__halfS2_fS2_fjLj3072ELj1ELj1ELj4ELj16ENS_18Kernel_traits_baseILj3072ES2_S2_fS2_fjLj128EEEEELb0ELb1ELb1ELb0EEEvNS_9FwdParamsE,"aw",@nobits
	.sectionflags	@""
	.align	16
	.zero		1024


//--------------------- .nv.shared._ZN10layer_norm13ln_fwd_kernelINS_13Kernel_traitsI6__halfS2_fS2_fjLj3072ELj1ELj1ELj4ELj16ENS_18Kernel_traits_baseILj3072ES2_S2_fS2_fjLj128EEEEELb0ELb1ELb1ELb1EEEvNS_9FwdParamsE --------------------------
	.section	.nv.shared._ZN10layer_norm13ln_fwd_kernelINS_13Kernel_traitsI6__halfS2_fS2_fjLj3072ELj1ELj1ELj4ELj16ENS_18Kernel_traits_baseILj3072ES2_S2_fS2_fjLj128EEEEELb0ELb1ELb1ELb1EEEvNS_9FwdParamsE,"aw",@nobits
	.sectionflags	@""
	.align	16
	.zero		1024


//--------------------- .nv.shared._ZN10layer_norm13ln_fwd_kernelINS_13Kernel_traitsI6__halfS2_fS2_fjLj3072ELj1ELj1ELj4ELj16ENS_18Kernel_traits_baseILj3072ES2_S2_fS2_fjLj128EEEEELb1ELb0ELb0ELb0EEEvNS_9FwdParamsE --------------------------
	.section	.nv.shared._ZN10layer_norm13ln_fwd_kernelINS_13Kernel_traitsI6__halfS2_fS2_fjLj3072ELj1ELj1ELj4ELj16ENS_18Kernel_traits_baseILj3072ES2_S2_fS2_fjLj128EEEEELb1ELb0ELb0ELb0EEEvNS_9FwdParamsE,"aw",@nobits
	.sectionflags	@""
	.align	16
	.zero		1024


//--------------------- .nv.shared._ZN10layer_norm13ln_fwd_kernelINS_13Kernel_traitsI6__halfS2_fS2_fjLj3072ELj1ELj1ELj4ELj16ENS_18Kernel_traits_baseILj3072ES2_S2_fS2_fjLj128EEEEELb1ELb0ELb0ELb1EEEvNS_9FwdParamsE --------------------------
	.section	.nv.shared._ZN10layer_norm13ln_fwd_kernelINS_13Kernel_traitsI6__halfS2_fS2_fjLj3072ELj1ELj1ELj4ELj16ENS_18Kernel_traits_baseILj3072ES2_S2_fS2_fjLj128EEEEELb1ELb0ELb0ELb1EEEvNS_9FwdParamsE,"aw",@nobits
	.sectionflags	@""
	.align	16
	.zero		1024


//--------------------- .nv.shared._ZN10layer_norm13ln_fwd_kernelINS_13Kernel_traitsI6__halfS2_fS2_fjLj3072ELj1ELj1ELj4ELj16ENS_18Kernel_traits_baseILj3072ES2_S2_fS2_fjLj128EEEEELb1ELb0ELb1ELb0EEEvNS_9FwdParamsE --------------------------
	.section	.nv.shared._ZN10layer_norm13ln_fwd_kernelINS_13Kernel_traitsI6__halfS2_fS2_fjLj3072ELj1ELj1ELj4ELj16ENS_18Kernel_traits_baseILj3072ES2_S2_fS2_fjLj128EEEEELb1ELb0ELb1ELb0EEEvNS_9FwdParamsE,"aw",@nobits
	.sectionflags	@""
	.align	16
	.zero		1024


//--------------------- .nv.shared._ZN10layer_norm13ln_fwd_kernelINS_13Kernel_traitsI6__halfS2_fS2_fjLj3072ELj1ELj1ELj4ELj16ENS_18Kernel_traits_baseILj3072ES2_S2_fS2_fjLj128EEEEELb1ELb0ELb1ELb1EEEvNS_9FwdParamsE --------------------------
	.section	.nv.shared._ZN10layer_norm13ln_fwd_kernelINS_13Kernel_traitsI6__halfS2_fS2_fjLj3072ELj1ELj1ELj4ELj16ENS_18Kernel_traits_baseILj3072ES2_S2_fS2_fjLj128EEEEELb1ELb0ELb1ELb1EEEvNS_9FwdParamsE,"aw",@nobits
	.sectionflags	@""
	.align	16
	.zero		1024


//--------------------- .nv.shared._ZN10layer_norm13ln_fwd_kernelINS_13Kernel_traitsI6__halfS2_fS2_fjLj3072ELj1ELj1ELj4ELj16ENS_18Kernel_traits_baseILj3072ES2_S2_fS2_fjLj128EEEEELb1ELb1ELb0ELb0EEEvNS_9FwdParamsE --------------------------
	.section	.nv.shared._ZN10layer_norm13ln_fwd_kernelINS_13Kernel_traitsI6__halfS2_fS2_fjLj3072ELj1ELj1ELj4ELj16ENS_18Kernel_traits_baseILj3072ES2_S2_fS2_fjLj128EEEEELb1ELb1ELb0ELb0EEEvNS_9FwdParamsE,"aw",@nobits
	.sectionflags	@""
	.align	16
	.zero		1024


//--------------------- .nv.shared._ZN10layer_norm13ln_fwd_kernelINS_13Kernel_traitsI6__halfS2_fS2_fjLj3072ELj1ELj1ELj4ELj16ENS_18Kernel_traits_baseILj3072ES2_S2_fS2_fjLj128EEEEELb1ELb1ELb0ELb1EEEvNS_9FwdParamsE --------------------------
	.section	.nv.shared._ZN10layer_norm13ln_fwd_kernelINS_13Kernel_traitsI6__halfS2_fS2_fjLj3072ELj1ELj1ELj4ELj16ENS_18Kernel_traits_baseILj3072ES2_S2_fS2_fjLj128EEEEELb1ELb1ELb0ELb1EEEvNS_9FwdParamsE,"aw",@nobits
	.sectionflags	@""
	.align	16
	.zero		1024


//--------------------- .nv.shared._ZN10layer_norm13ln_fwd_kernelINS_13Kernel_traitsI6__halfS2_fS2_fjLj3072ELj1ELj1ELj4ELj16ENS_18Kernel_traits_baseILj3072ES2_S2_fS2_fjLj128EEEEELb1ELb1ELb1ELb0EEEvNS_9FwdParamsE --------------------------
	.section	.nv.shared._ZN10layer_norm13ln_fwd_kernelINS_13Kernel_traitsI6__halfS2_fS2_fjLj3072ELj1ELj1ELj4ELj16ENS_18Kernel_traits_baseILj3072ES2_S2_fS2_fjLj128EEEEELb1ELb1ELb1ELb0EEEvNS_9FwdParamsE,"aw",@nobits
	.sectionflags	@""
	.align	16
	.zero		1024


//--------------------- .nv.shared._ZN10layer_norm13ln_fwd_kernelINS_13Kernel_traitsI6__halfS2_fS2_fjLj3072ELj1ELj1ELj4ELj16ENS_18Kernel_traits_baseILj3072ES2_S2_fS2_fjLj128EEEEELb1ELb1ELb1ELb1EEEvNS_9FwdParamsE --------------------------
	.section	.nv.shared._ZN10layer_norm13ln_fwd_kernelINS_13Kernel_traitsI6__halfS2_fS2_fjLj3072ELj1ELj1ELj4ELj16ENS_18Kernel_traits_baseILj3072ES2_S2_fS2_fjLj128EEEEELb1ELb1ELb1ELb1EEEvNS_9FwdParamsE,"aw",@nobits
	.sectionflags	@""
	.align	16
	.zero		1024


//--------------------- .nv.shared._ZN10layer_norm13ln_fwd_kernelINS_13Kernel_traitsIf6__halffS2_fjLj3072ELj1ELj1ELj4ELj16ENS_18Kernel_traits_baseILj3072EfS2_fS2_fjLj128EEEEELb0ELb0ELb0ELb0EEEvNS_9FwdParamsE --------------------------
	.section	.nv.shared._ZN10layer_norm13ln_fwd_kernelINS_13Kernel_traitsIf6__halffS2_fjLj3072ELj1ELj1ELj4ELj16ENS_18Kernel_traits_baseILj3072EfS2_fS2_fjLj128EEEEELb0ELb0ELb0ELb0EEEvNS_9FwdParamsE,"aw",@nobits
	.sectionflags	@""
	.align	16
	.zero		1024


//--------------------- .nv.shared._ZN10layer_norm13ln_fwd_kernelINS_13Kernel_traitsIf6__halffS2_fjLj3072ELj1ELj1ELj4ELj16ENS_18Kernel_traits_baseILj3072EfS2_fS2_fjLj128EEEEELb0ELb0ELb0ELb1EEEvNS_9FwdParamsE --------------------------
	.section	.nv.shared._ZN10layer_norm13ln_fwd_kernelINS_13Kernel_traitsIf6__halffS2_fjLj3072ELj1ELj1ELj4ELj16ENS_18Kernel_traits_baseILj3072EfS2_fS2_fjLj128EEEEELb0ELb0ELb0ELb1EEEvNS_9FwdParamsE,"aw",@nobits
	.sectionflags	@""
	.align	16
	.zero		1024


//--------------------- .nv.shared._ZN10layer_norm13ln_fwd_kernelINS_13Kernel_traitsIf6__halffS2_fjLj3072ELj1ELj1ELj4ELj16ENS_18Kernel_traits_baseILj3072EfS2_fS2_fjLj128EEEEELb0ELb0ELb1ELb0EEEvNS_9FwdParamsE --------------------------
	.section	.nv.shared._ZN10layer_norm13ln_fwd_kernelINS_13Kernel_traitsIf6__halffS2_fjLj3072ELj1ELj1ELj4ELj16ENS_18Kernel_traits_baseILj3072EfS2_fS2_fjLj128EEEEELb0ELb0ELb1ELb0EEEvNS_9FwdParamsE,"aw",@nobits
	.sectionflags	@""
	.align	16
	.zero		1024


//--------------------- .nv.shared._ZN10layer_norm13ln_fwd_kernelINS_13Kernel_traitsIf6__halffS2_fjLj3072ELj1ELj1ELj4ELj16ENS_18Kernel_traits_baseILj3072EfS2_fS2_fjLj128EEEEELb0ELb0ELb1ELb1EEEvNS_9FwdParamsE --------------------------
	.section	.nv.shared._ZN10layer_norm13ln_fwd_kernelINS_13Kernel_traitsIf6__halffS2_fjLj3072ELj1ELj1ELj4ELj16ENS_18Kernel_traits_baseILj3072EfS2_fS2_fjLj128EEEEELb0ELb0ELb1ELb1EEEvNS_9FwdParamsE,"aw",@nobits
	.sectionflags	@""
	.align	16
	.zero		1024


//--------------------- .nv.shared._ZN10layer_norm13ln_fwd_kernelINS_13Kernel_traitsIf6__halffS2_fjLj3072ELj1ELj1ELj4ELj16ENS_18Kernel_traits_baseILj3072EfS2_fS2_fjLj128EEEEELb0ELb1ELb0ELb0EEEvNS_9FwdParamsE --------------------------
	.section	.nv.shared._ZN10layer_norm13ln_fwd_kernelINS_13Kernel_traitsIf6__halffS2_fjLj3072ELj1ELj1ELj4ELj16ENS_18Kernel_traits_baseILj3072EfS2_fS2_fjLj128EEEEELb0ELb1ELb0ELb0EEEvNS_9FwdParamsE,"aw",@nobits
	.sectionflags	@""
	.align	16
	.zero		1024


//--------------------- .nv.shared._ZN10layer_norm13ln_fwd_kernelINS_13Kernel_traitsIf6__halffS2_fjLj3072ELj1ELj1ELj4ELj16ENS_18Kernel_traits_baseILj3072EfS2_fS2_fjLj128EEEEELb0ELb1ELb0ELb1EEEvNS_9FwdParamsE --------------------------
	.section	.nv.shared._ZN10layer_norm13ln_fwd_kernelINS_13Kernel_traitsIf6__halffS2_fjLj3072ELj1ELj1ELj4ELj16ENS_18Kernel_traits_baseILj3072EfS2_fS2_fjLj128EEEEELb0ELb1ELb0ELb1EEEvNS_9FwdParamsE,"aw",@nobits
	.sectionflags	@""
	.align	16
	.zero		1024


//--------------------- .nv.shared._ZN10layer_norm13ln_fwd_kernelINS_13Kernel_traitsIf6__halffS2_fjLj3072ELj1ELj1ELj4ELj16ENS_18Kernel_traits_baseILj3072EfS2_fS2_fjLj128EEEEELb0ELb1ELb1ELb0EEEvNS_9FwdParamsE --------------------------
	.section	.nv.shared._ZN10layer_norm13ln_fwd_kernelINS_13Kernel_traitsIf6__halffS2_fjLj3072ELj1ELj1ELj4ELj16ENS_18Kernel_traits_baseILj3072EfS2_fS2_fjLj128EEEEELb0ELb1ELb1ELb0EEEvNS_9FwdParamsE,"aw",@nobits
	.sectionflags	@""
	.align	16
	.zero		1024


//--------------------- .nv.shared._ZN10layer_norm13ln_fwd_kernelINS_13Kernel_traitsIf6__halffS2_fjLj3072ELj1ELj1ELj4ELj16ENS_18Kernel_traits_baseILj3072EfS2_fS2_fjLj128EEEEELb0ELb1ELb1ELb1EEEvNS_9FwdParamsE --------------------------
	.section	.nv.shared._ZN10layer_norm13ln_fwd_kernelINS_13Kernel_traitsIf6__halffS2_fjLj3072ELj1ELj1ELj4ELj16ENS_18Kernel_traits_baseILj3072EfS2_fS2_fjLj128EEEEELb0ELb1ELb1ELb1EEEvNS_9FwdParamsE,"aw",@nobits
	.sectionflags	@""
	.align	16
	.zero		1024


//--------------------- .nv.shared._ZN10layer_norm13ln_fwd_kernelINS_13Kernel_traitsIf6__halffS2_fjLj3072ELj1ELj1ELj4ELj16ENS_18Kernel_traits_baseILj3072EfS2_fS2_fjLj128EEEEELb1ELb0ELb0ELb0EEEvNS_9FwdParamsE --------------------------
	.section	.nv.shared._ZN10layer_norm13ln_fwd_kernelINS_13Kernel_traitsIf6__halffS2_fjLj3072ELj1ELj1ELj4ELj16ENS_18Kernel_traits_baseILj3072EfS2_fS2_fjLj128EEEEELb1ELb0ELb0ELb0EEEvNS_9FwdParamsE,"aw",@nobits
	.sectionflags	@""
	.align	16
	.zero		1024


//--------------------- .nv.shared._ZN10layer_norm13ln_fwd_kernelINS_13Kernel_traitsIf6__halffS2_fjLj3072ELj1ELj1ELj4ELj16ENS_18Kernel_traits_baseILj3072EfS2_fS2_fjLj128EEEEELb1ELb0ELb0ELb1EEEvNS_9FwdParamsE --------------------------
	.section	.nv.shared._ZN10layer_norm13ln_fwd_kernelINS_13Kernel_traitsIf6__halffS2_fjLj3072ELj1ELj1ELj4ELj16ENS_18Kernel_traits_baseILj3072EfS2_fS2_fjLj128EEEEELb1ELb0ELb0ELb1EEEvNS_9FwdParamsE,"aw",@nobits
	.sectionflags	@""
	.align	16
	.zero		1024


//--------------------- .nv.shared._ZN10layer_norm13ln_fwd_kernelINS_13Kernel_traitsIf6__halffS2_fjLj3072ELj1ELj1ELj4ELj16ENS_18Kernel_traits_baseILj3072EfS2_fS2_fjLj128EEEEELb1ELb0ELb1ELb0EEEvNS_9FwdParamsE --------------------------
	.section	.nv.shared._ZN10layer_norm13ln_fwd_kernelINS_13Kernel_traitsIf6__halffS2_fjLj3072ELj1ELj1ELj4ELj16ENS_18Kernel_traits_baseILj3072EfS2_fS2_fjLj128EEEEELb1ELb0ELb1ELb0EEEvNS_9FwdParamsE,"aw",@nobits
	.sectionflags	@""
	.align	16
	.zero		1024


//--------------------- .nv.shared._ZN10layer_norm13ln_fwd_kernelINS_13Kernel_traitsIf6__halffS2_fjLj3072ELj1ELj1ELj4ELj16ENS_18Kernel_traits_baseILj3072EfS2_fS2_fjLj128EEEEELb1ELb0ELb1ELb1EEEvNS_9FwdParamsE --------------------------
	.section	.nv.shared._ZN10layer_norm13ln_fwd_kernelINS_13Kernel_traitsIf6__halffS2_fjLj3072ELj1ELj1ELj4ELj16ENS_18Kernel_traits_baseILj3072EfS2_fS2_fjLj128EEEEELb1ELb0ELb1ELb1EEEvNS_9FwdParamsE,"aw",@nobits
	.sectionflags	@""
	.align	16
	.zero		1024


//--------------------- .nv.shared._ZN10layer_norm13ln_fwd_kernelINS_13Kernel_traitsIf6__halffS2_fjLj3072ELj1ELj1ELj4ELj16ENS_18Kernel_traits_baseILj3072EfS2_fS2_fjLj128EEEEELb1ELb1ELb0ELb0EEEvNS_9FwdParamsE --------------------------
	.section	.nv.shared._ZN10layer_norm13ln_fwd_kernelINS_13Kernel_traitsIf6__halffS2_fjLj3072ELj1ELj1ELj4ELj16ENS_18Kernel_traits_baseILj3072EfS2_fS2_fjLj128EEEEELb1ELb1ELb0ELb0EEEvNS_9FwdParamsE,"aw",@nobits
	.sectionflags	@""
	.align	16
	.zero		1024


//--------------------- .nv.shared._ZN10layer_norm13ln_fwd_kernelINS_13Kernel_traitsIf6__halffS2_fjLj3072ELj1ELj1ELj4ELj16ENS_18Kernel_traits_baseILj3072EfS2_fS2_fjLj128EEEEELb1ELb1ELb0ELb1EEEvNS_9FwdParamsE --------------------------
	.section	.nv.shared._ZN10layer_norm13ln_fwd_kernelINS_13Kernel_traitsIf6__halffS2_fjLj3072ELj1ELj1ELj4ELj16ENS_18Kernel_traits_baseILj3072EfS2_fS2_fjLj128EEEEELb1ELb1ELb0ELb1EEEvNS_9FwdParamsE,"aw",@nobits
	.sectionflags	@""
	.align	16
	.zero		1024


//--------------------- .nv.shared._ZN10layer_norm13ln_fwd_kernelINS_13Kernel_traitsIf6__halffS2_fjLj3072ELj1ELj1ELj4ELj16ENS_18Kernel_traits_baseILj3072EfS2_fS2_fjLj128EEEEELb1ELb1ELb1ELb0EEEvNS_9FwdParamsE --------------------------
	.section	.nv.shared._ZN10layer_norm13ln_fwd_kernelINS_13Kernel_traitsIf6__halffS2_fjLj3072ELj1ELj1ELj4ELj16ENS_18Kernel_traits_baseILj3072EfS2_fS2_fjLj128EEEEELb1ELb1ELb1ELb0EEEvNS_9FwdParamsE,"aw",@nobits
	.sectionflags	@""
	.align	16
	.zero		1024


//--------------------- .nv.shared._ZN10layer_norm13ln_fwd_kernelINS_13Kernel_traitsIf6__halffS2_fjLj3072ELj1ELj1ELj4ELj16ENS_18Kernel_traits_baseILj3072EfS2_fS2_fjLj128EEEEELb1ELb1ELb1ELb1EEEvNS_9FwdParamsE --------------------------
	.section	.nv.shared._ZN10layer_norm13ln_fwd_kernelINS_13Kernel_traitsIf6__halffS2_fjLj3072ELj1ELj1ELj4ELj16ENS_18Kernel_traits_baseILj3072EfS2_fS2_fjLj128EEEEELb1ELb1ELb1ELb1EEEvNS_9FwdParamsE,"aw",@nobits
	.sectionflags	@""
	.align	16
	.zero		1024


//--------------------- .nv.shared._ZN10layer_norm13ln_fwd_kernelINS_13Kernel_traitsI6__halfffffjLj3072ELj1ELj1ELj4ELj16ENS_18Kernel_traits_baseILj3072ES2_ffffjLj128EEEEELb0ELb0ELb0ELb0EEEvNS_9FwdParamsE --------------------------
	.section	.nv.shared._ZN10layer_norm13ln_fwd_kernelINS_13Kernel_traitsI6__halfffffjLj3072ELj1ELj1ELj4ELj16ENS_18Kernel_traits_baseILj3072ES2_ffffjLj128EEEEELb0ELb0ELb0ELb0EEEvNS_9FwdParamsE,"aw",@nobits
	.sectionflags	@""
	.align	16
	.zero		1024


//--------------------- .nv.shared._ZN10layer_norm13ln_fwd_kernelINS_13Kernel_traitsI6__halfffffjLj3072ELj1ELj1ELj4ELj16ENS_18Kernel_traits_baseILj3072ES2_ffffjLj128EEEEELb0ELb0ELb0ELb1EEEvNS_9FwdParamsE --------------------------
	.section	.nv.shared._ZN10layer_norm13ln_fwd_kernelINS_13Kernel_traitsI6__halfffffjLj3072ELj1ELj1ELj4ELj16ENS_18Kernel_traits_baseILj3072ES2_ffffjLj128EEEEELb0ELb0ELb0ELb1EEEvNS_9FwdParamsE,"aw",@nobits
	.sectionflags	@""
	.align	16
	.zero		1024


//--------------------- .nv.shared._ZN10layer_norm13ln_fwd_kernelINS_13Kernel_traitsI6__halfffffjLj3072ELj1ELj1ELj4ELj16ENS_18Kernel_traits_baseILj3072ES2_ffffjLj128EEEEELb0ELb0ELb1ELb0EEEvNS_9FwdParamsE --------------------------
	.section	.nv.shared._ZN10layer_norm13ln_fwd_kernelINS_13Kernel_traitsI6__halfffffjLj3072ELj1ELj1ELj4ELj16ENS_18Kernel_traits_baseILj3072ES2_ffffjLj128EEEEELb0ELb0ELb1ELb0EEEvNS_9FwdParamsE,"aw",@nobits
	.sectionflags	@""
	.align	16
	.zero		1024


//--------------------- .nv.shared._ZN10layer_norm13ln_fwd_kernelINS_13Kernel_traitsI6__halfffffjLj3072ELj1ELj1ELj4ELj16ENS_18Kernel_traits_baseILj3072ES2_ffffjLj128EEEEELb0ELb0ELb1ELb1EEEvNS_9FwdParamsE --------------------------
	.section	.nv.shared._ZN10layer_norm13ln_fwd_kernelINS_13Kernel_traitsI6__halfffffjLj3072ELj1ELj1ELj4ELj16ENS_18Kernel_traits_baseILj3072ES2_ffffjLj128EEEEELb0ELb0ELb1ELb1EEEvNS_9FwdParamsE,"aw",@nobits
	.sectionflags	@""
	.align	16
	.zero		1024


//--------------------- .nv.shared._ZN10layer_norm13ln_fwd_kernelINS_13Kernel_traitsI6__halfffffjLj3072ELj1ELj1ELj4ELj16ENS_18Kernel_traits_baseILj3072ES2_ffffjLj128EEEEELb0ELb1ELb0ELb0EEEvNS_9FwdParamsE --------------------------
	.section	.nv.shared._ZN10layer_norm13ln_fwd_kernelINS_13Kernel_traitsI6__halfffffjLj3072ELj1ELj1ELj4ELj16ENS_18Kernel_traits_baseILj3072ES2_ffffjLj128EEEEELb0ELb1ELb0ELb0EEEvNS_9FwdParamsE,"aw",@nobits
	.sectionflags	@""
	.align	16
	.zero		1024


//--------------------- .nv.shared._ZN10layer_norm13ln_fwd_kernelINS_13Kernel_traitsI6__halfffffjLj3072ELj1ELj1ELj4ELj16ENS_18Kernel_traits_baseILj3072ES2_ffffjLj128EEEEELb0ELb1ELb0ELb1EEEvNS_9FwdParamsE --------------------------
	.section	.nv.shared._ZN10layer_norm13ln_fwd_kernelINS_13Kernel_traitsI6__halfffffjLj3072ELj1ELj1ELj4ELj16ENS_18Kernel_traits_baseILj3072ES2_ffffjLj128EEEEELb0ELb1ELb0ELb1EEEvNS_9FwdParamsE,"aw",@nobits
	.sectionflags	@""
	.align	16
	.zero		1024


//--------------------- .nv.shared._ZN10layer_norm13ln_fwd_kernelINS_13Kernel_traitsI6__halfffffjLj3072ELj1ELj1ELj4ELj16ENS_18Kernel_traits_baseILj3072ES2_ffffjLj128EEEEELb0ELb1ELb1ELb0EEEvNS_9FwdParamsE --------------------------
	.section	.nv.shared._ZN10layer_norm13ln_fwd_kernelINS_13Kernel_traitsI6__halfffffjLj3072ELj1ELj1ELj4ELj16ENS_18Kernel_traits_baseILj3072ES2_ffffjLj128EEEEELb0ELb1ELb1ELb0EEEvNS_9FwdParamsE,"aw",@nobits
	.sectionflags	@""
	.align	16
	.zero		1024


//--------------------- .nv.shared._ZN10layer_norm13ln_fwd_kernelINS_13Kernel_traitsI6__halfffffjLj3072ELj1ELj1ELj4ELj16ENS_18Kernel_traits_baseILj3072ES2_ffffjLj128EEEEELb0ELb1ELb1ELb1EEEvNS_9FwdParamsE --------------------------
	.section	.nv.shared._ZN10layer_norm13ln_fwd_kernelINS_13Kernel_traitsI6__halfffffjLj3072ELj1ELj1ELj4ELj16ENS_18Kernel_traits_baseILj3072ES2_ffffjLj128EEEEELb0ELb1ELb1ELb1EEEvNS_9FwdParamsE,"aw",@nobits
	.sectionflags	@""
	.align	16
	.zero		1024


//--------------------- .nv.shared._ZN10layer_norm13ln_fwd_kernelINS_13Kernel_traitsI6__halfffffjLj3072ELj1ELj1ELj4ELj16ENS_18Kernel_traits_baseILj3072ES2_ffffjLj128EEEEELb1ELb0ELb0ELb0EEEvNS_9FwdParamsE --------------------------
	.section	.nv.shared._ZN10layer_norm13ln_fwd_kernelINS_13Kernel_traitsI6__halfffffjLj3072ELj1ELj1ELj4ELj16ENS_18Kernel_traits_baseILj3072ES2_ffffjLj128EEEEELb1ELb0ELb0ELb0EEEvNS_9FwdParamsE,"aw",@nobits
	.sectionflags	@""
	.align	16
	.zero		1024


//--------------------- .nv.shared._ZN10layer_norm13ln_fwd_kernelINS_13Kernel_traitsI6__halfffffjLj3072ELj1ELj1ELj4ELj16ENS_18Kernel_traits_baseILj3072ES2_ffffjLj128EEEEELb1ELb0ELb0ELb1EEEvNS_9FwdParamsE --------------------------
	.section	.nv.shared._ZN10layer_norm13ln_fwd_kernelINS_13Kernel_traitsI6__halfffffjLj3072ELj1ELj1ELj4ELj16ENS_18Kernel_traits_baseILj3072ES2_ffffjLj128EEEEELb1ELb0ELb0ELb1EEEvNS_9FwdParamsE,"aw",@nobits
	.sectionflags	@""
	.align	16
	.zero		1024


//--------------------- .nv.shared._ZN10layer_norm13ln_fwd_kernelINS_13Kernel_traitsI6__halfffffjLj3072ELj1ELj1ELj4ELj16ENS_18Kernel_traits_baseILj3072ES2_ffffjLj128EEEEELb1ELb0ELb1ELb0EEEvNS_9FwdParamsE --------------------------
	.section	.nv.shared._ZN10layer_norm13ln_fwd_kernelINS_13Kernel_traitsI6__halfffffjLj3072ELj1ELj1ELj4ELj16ENS_18Kernel_traits_baseILj3072ES2_ffffjLj128EEEEELb1ELb0ELb1ELb0EEEvNS_9FwdParamsE,"aw",@nobits
	.sectionflags	@""
	.align	16
	.zero		1024


//--------------------- .nv.shared._ZN10layer_norm13ln_fwd_kernelINS_13Kernel_traitsI6__halfffffjLj3072ELj1ELj1ELj4ELj16ENS_18Kernel_traits_baseILj3072ES2_ffffjLj128EEEEELb1ELb0ELb1ELb1EEEvNS_9FwdParamsE --------------------------
	.section	.nv.shared._ZN10layer_norm13ln_fwd_kernelINS_13Kernel_traitsI6__halfffffjLj3072ELj1ELj1ELj4ELj16ENS_18Kernel_traits_baseILj3072ES2_ffffjLj128EEEEELb1ELb0ELb1ELb1EEEvNS_9FwdParamsE,"aw",@nobits
	.sectionflags	@""
	.align	16
	.zero		1024


//--------------------- .nv.shared._ZN10layer_norm13ln_fwd_kernelINS_13Kernel_traitsI6__halfffffjLj3072ELj1ELj1ELj4ELj16ENS_18Kernel_traits_baseILj3072ES2_ffffjLj128EEEEELb1ELb1ELb0ELb0EEEvNS_9FwdParamsE --------------------------
	.section	.nv.shared._ZN10layer_norm13ln_fwd_kernelINS_13Kernel_traitsI6__halfffffjLj3072ELj1ELj1ELj4ELj16ENS_18Kernel_traits_baseILj3072ES2_ffffjLj128EEEEELb1ELb1ELb0ELb0EEEvNS_9FwdParamsE,"aw",@nobits
	.sectionflags	@""
	.align	16
	.zero		1024


//--------------------- .nv.shared._ZN10layer_norm13ln_fwd_kernelINS_13Kernel_traitsI6__halfffffjLj3072ELj1ELj1ELj4ELj16ENS_18Kernel_traits_baseILj3072ES2_ffffjLj128EEEEELb1ELb1ELb0ELb1EEEvNS_9FwdParamsE --------------------------
	.section	.nv.shared._ZN10layer_norm13ln_fwd_kernelINS_13Kernel_traitsI6__halfffffjLj3072ELj1ELj1ELj4ELj16ENS_18Kernel_traits_baseILj3072ES2_ffffjLj128EEEEELb1ELb1ELb0ELb1EEEvNS_9FwdParamsE,"aw",@nobits
	.sectionflags	@""
	.align	16
	.zero		1024


//--------------------- .nv.shared._ZN10layer_norm13ln_fwd_kernelINS_13Kernel_traitsI6__halfffffjLj3072ELj1ELj1ELj4ELj16ENS_18Kernel_traits_baseILj3072ES2_ffffjLj128EEEEELb1ELb1ELb1ELb0EEEvNS_9FwdParamsE --------------------------
	.section	.nv.shared._ZN10layer_norm13ln_fwd_kernelINS_13Kernel_traitsI6__halfffffjLj3072ELj1ELj1ELj4ELj16ENS_18Kernel_traits_baseILj3072ES2_ffffjLj128EEEEELb1ELb1ELb1ELb0EEEvNS_9FwdParamsE,"aw",@nobits
	.sectionflags	@""
	.align	16
	.zero		1024


//--------------------- .nv.shared._ZN10layer_norm13ln_fwd_kernelINS_13Kernel_traitsI6__halfffffjLj3072ELj1ELj1ELj4ELj16ENS_18Kernel_traits_baseILj3072ES2_ffffjLj128EEEEELb1ELb1ELb1ELb1EEEvNS_9FwdParamsE --------------------------
	.section	.nv.shared._ZN10layer_norm13ln_fwd_kernelINS_13Kernel_traitsI6__halfffffjLj3072ELj1ELj1ELj4ELj16ENS_18Kernel_traits_baseILj3072ES2_ffffjLj128EEEEELb1ELb1ELb1ELb1EEEvNS_9FwdParamsE,"aw",@nobits
	.sectionflags	@""
	.align	16
	.zero		1024


//--------------------- .nv.shared._ZN10layer_norm13ln_fwd_kernelINS_13Kernel_traitsIfffffjLj3072ELj1ELj1ELj4ELj16ENS_18Kernel_traits_baseILj3072EfffffjLj128EEEEELb0ELb0ELb0ELb0EEEvNS_9FwdParamsE --------------------------
	.section	.nv.shared._ZN10layer_norm13ln_fwd_kernelINS_13Kernel_traitsIfffffjLj3072ELj1ELj1ELj4ELj16ENS_18Kernel_traits_baseILj3072EfffffjLj128EEEEELb0ELb0ELb0ELb0EEEvNS_9FwdParamsE,"aw",@nobits
	.sectionflags	@""
	.align	16
	.zero		1024


//--------------------- .nv.shared._ZN10layer_norm13ln_fwd_kernelINS_13Kernel_traitsIfffffjLj3072ELj1ELj1ELj4ELj16ENS_18Kernel_traits_baseILj3072EfffffjLj128EEEEELb0ELb0ELb0ELb1EEEvNS_9FwdParamsE --------------------------
	.section	.nv.shared._ZN10layer_norm13ln_fwd_kernelINS_13Kernel_traitsIfffffjLj3072ELj1ELj1ELj4ELj16ENS_18Kernel_traits_baseILj3072EfffffjLj128EEEEELb0ELb0ELb0ELb1EEEvNS_9FwdParamsE,"aw",@nobits
	.sectionflags	@""
	.align	16
	.zero		1024


//--------------------- .nv.shared._ZN10layer_norm13ln_fwd_kernelINS_13Kernel_traitsIfffffjLj3072ELj1ELj1ELj4ELj16ENS_18Kernel_traits_baseILj3072EfffffjLj128EEEEELb0ELb0ELb1ELb0EEEvNS_9FwdParamsE --------------------------
	.section	.nv.shared._ZN10layer_norm13ln_fwd_kernelINS_13Kernel_traitsIfffffjLj3072ELj1ELj1ELj4ELj16ENS_18Kernel_traits_baseILj3072EfffffjLj128EEEEELb0ELb0ELb1ELb0EEEvNS_9FwdParamsE,"aw",@nobits
	.sectionflags	@""
	.align	16
	.zero		1024


//--------------------- .nv.shared._ZN10layer_norm13ln_fwd_kernelINS_13Kernel_traitsIfffffjLj3072ELj1ELj1ELj4ELj16ENS_18Kernel_traits_baseILj3072EfffffjLj128EEEEELb0ELb0ELb1ELb1EEEvNS_9FwdParamsE --------------------------
	.section	.nv.shared._ZN10layer_norm13ln_fwd_kernelINS_13Kernel_traitsIfffffjLj3072ELj1ELj1ELj4ELj16ENS_18Kernel_traits_baseILj3072EfffffjLj128EEEEELb0ELb0ELb1ELb1EEEvNS_9FwdParamsE,"aw",@nobits
	.sectionflags	@""
	.align	16
	.zero		1024


//--------------------- .nv.shared._ZN10layer_norm13ln_fwd_kernelINS_13Kernel_traitsIfffffjLj3072ELj1ELj1ELj4ELj16ENS_18Kernel_traits_baseILj3072EfffffjLj128EEEEELb0ELb1ELb0ELb0EEEvNS_9FwdParamsE --------------------------
	.section	.nv.shared._ZN10layer_norm13ln_fwd_kernelINS_13Kernel_traitsIfffffjLj3072ELj1ELj1ELj4ELj16ENS_18Kernel_traits_baseILj3072EfffffjLj128EEEEELb0ELb1ELb0ELb0EEEvNS_9FwdParamsE,"aw",@nobits
	.sectionflags	@""
	.align	16
	.zero		1024


//--------------------- .nv.shared._ZN10layer_norm13ln_fwd_kernelINS_13Kernel_traitsIfffffjLj3072ELj1ELj1ELj4ELj16ENS_18Kernel_traits_baseILj3072EfffffjLj128EEEEELb0ELb1ELb0ELb1EEEvNS_9FwdParamsE --------------------------
	.section	.nv.shared._ZN10layer_norm13ln_fwd_kernelINS_13Kernel_traitsIfffffjLj3072ELj1ELj1ELj4ELj16ENS_18Kernel_traits_baseILj3072EfffffjLj128EEEEELb0ELb1ELb0ELb1EEEvNS_9FwdParamsE,"aw",@nobits
	.sectionflags	@""
	.align	16
	.zero		1024


//--------------------- .nv.shared._ZN10layer_norm13ln_fwd_kernelINS_13Kernel_traitsIfffffjLj3072ELj1ELj1ELj4ELj16ENS_18Kernel_traits_baseILj3072EfffffjLj128EEEEELb0ELb1ELb1ELb0EEEvNS_9FwdParamsE --------------------------
	.section	.nv.shared._ZN10layer_norm13ln_fwd_kernelINS_13Kernel_traitsIfffffjLj3072ELj1ELj1ELj4ELj16ENS_18Kernel_traits_baseILj3072EfffffjLj128EEEEELb0ELb1ELb1ELb0EEEvNS_9FwdParamsE,"aw",@nobits
	.sectionflags	@""
	.align	16
	.zero		1024


//--------------------- .nv.shared._ZN10layer_norm13ln_fwd_kernelINS_13Kernel_traitsIfffffjLj3072ELj1ELj1ELj4ELj16ENS_18Kernel_traits_baseILj3072EfffffjLj128EEEEELb0ELb1ELb1ELb1EEEvNS_9FwdParamsE --------------------------
	.section	.nv.shared._ZN10layer_norm13ln_fwd_kernelINS_13Kernel_traitsIfffffjLj3072ELj1ELj1ELj4ELj16ENS_18Kernel_traits_baseILj3072EfffffjLj128EEEEELb0ELb1ELb1ELb1EEEvNS_9FwdParamsE,"aw",@nobits
	.sectionflags	@""
	.align	16
	.zero		1024


//--------------------- .nv.shared._ZN10layer_norm13ln_fwd_kernelINS_13Kernel_traitsIfffffjLj3072ELj1ELj1ELj4ELj16ENS_18Kernel_traits_baseILj3072EfffffjLj128EEEEELb1ELb0ELb0ELb0EEEvNS_9FwdParamsE --------------------------
	.section	.nv.shared._ZN10layer_norm13ln_fwd_kernelINS_13Kernel_traitsIfffffjLj3072ELj1ELj1ELj4ELj16ENS_18Kernel_traits_baseILj3072EfffffjLj128EEEEELb1ELb0ELb0ELb0EEEvNS_9FwdParamsE,"aw",@nobits
	.sectionflags	@""
	.align	16
	.zero		1024


//--------------------- .nv.shared._ZN10layer_norm13ln_fwd_kernelINS_13Kernel_traitsIfffffjLj3072ELj1ELj1ELj4ELj16ENS_18Kernel_traits_baseILj3072EfffffjLj128EEEEELb1ELb0ELb0ELb1EEEvNS_9FwdParamsE --------------------------
	.section	.nv.shared._ZN10layer_norm13ln_fwd_kernelINS_13Kernel_traitsIfffffjLj3072ELj1ELj1ELj4ELj16ENS_18Kernel_traits_baseILj3072EfffffjLj128EEEEELb1ELb0ELb0ELb1EEEvNS_9FwdParamsE,"aw",@nobits
	.sectionflags	@""
	.align	16
	.zero		1024


//--------------------- .nv.shared._ZN10layer_norm13ln_fwd_kernelINS_13Kernel_traitsIfffffjLj3072ELj1ELj1ELj4ELj16ENS_18Kernel_traits_baseILj3072EfffffjLj128EEEEELb1ELb0ELb1ELb0EEEvNS_9FwdParamsE --------------------------
	.section	.nv.shared._ZN10layer_norm13ln_fwd_kernelINS_13Kernel_traitsIfffffjLj3072ELj1ELj1ELj4ELj16ENS_18Kernel_traits_baseILj3072EfffffjLj128EEEEELb1ELb0ELb1ELb0EEEvNS_9FwdParamsE,"aw",@nobits
	.sectionflags	@""
	.align	16
	.zero		1024


//--------------------- .nv.shared._ZN10layer_norm13ln_fwd_kernelINS_13Kernel_traitsIfffffjLj3072ELj1ELj1ELj4ELj16ENS_18Kernel_traits_baseILj3072EfffffjLj128EEEEELb1ELb0ELb1ELb1EEEvNS_9FwdParamsE --------------------------
	.section	.nv.shared._ZN10layer_norm13ln_fwd_kernelINS_13Kernel_traitsIfffffjLj3072ELj1ELj1ELj4ELj16ENS_18Kernel_traits_baseILj3072EfffffjLj128EEEEELb1ELb0ELb1ELb1EEEvNS_9FwdParamsE,"aw",@nobits
	.sectionflags	@""
	.align	16
	.zero		1024


//--------------------- .nv.shared._ZN10layer_norm13ln_fwd_kernelINS_13Kernel_traitsIfffffjLj3072ELj1ELj1ELj4ELj16ENS_18Kernel_traits_baseILj3072EfffffjLj128EEEEELb1ELb1ELb0ELb0EEEvNS_9FwdParamsE --------------------------
	.section	.nv.shared._ZN10layer_norm13ln_fwd_kernelINS_13Kernel_traitsIfffffjLj3072ELj1ELj1ELj4ELj16ENS_18Kernel_traits_baseILj3072EfffffjLj128EEEEELb1ELb1ELb0ELb0EEEvNS_9FwdParamsE,"aw",@nobits
	.sectionflags	@""
	.align	16
	.zero		1024


//--------------------- .nv.shared._ZN10layer_norm13ln_fwd_kernelINS_13Kernel_traitsIfffffjLj3072ELj1ELj1ELj4ELj16ENS_18Kernel_traits_baseILj3072EfffffjLj128EEEEELb1ELb1ELb0ELb1EEEvNS_9FwdParamsE --------------------------
	.section	.nv.shared._ZN10layer_norm13ln_fwd_kernelINS_13Kernel_traitsIfffffjLj3072ELj1ELj1ELj4ELj16ENS_18Kernel_traits_baseILj3072EfffffjLj128EEEEELb1ELb1ELb0ELb1EEEvNS_9FwdParamsE,"aw",@nobits
	.sectionflags	@""
	.align	16
	.zero		1024


//--------------------- .nv.shared._ZN10layer_norm13ln_fwd_kernelINS_13Kernel_traitsIfffffjLj3072ELj1ELj1ELj4ELj16ENS_18Kernel_traits_baseILj3072EfffffjLj128EEEEELb1ELb1ELb1ELb0EEEvNS_9FwdParamsE --------------------------
	.section	.nv.shared._ZN10layer_norm13ln_fwd_kernelINS_13Kernel_traitsIfffffjLj3072ELj1ELj1ELj4ELj16ENS_18Kernel_traits_baseILj3072EfffffjLj128EEEEELb1ELb1ELb1ELb0EEEvNS_9FwdParamsE,"aw",@nobits
	.sectionflags	@""
	.align	16
	.zero		1024


//--------------------- .nv.shared._ZN10layer_norm13ln_fwd_kernelINS_13Kernel_traitsIfffffjLj3072ELj1ELj1ELj4ELj16ENS_18Kernel_traits_baseILj3072EfffffjLj128EEEEELb1ELb1ELb1ELb1EEEvNS_9FwdParamsE --------------------------
	.section	.nv.shared._ZN10layer_norm13ln_fwd_kernelINS_13Kernel_traitsIfffffjLj3072ELj1ELj1ELj4ELj16ENS_18Kernel_traits_baseILj3072EfffffjLj128EEEEELb1ELb1ELb1ELb1EEEvNS_9FwdParamsE,"aw",@nobits
	.sectionflags	@""
	.align	16
	.zero		1024


//--------------------- .nv.constant0._ZN10layer_norm13ln_fwd_kernelINS_13Kernel_traitsI13__nv_bfloat16S2_S2_S2_fjLj3072ELj1ELj1ELj4ELj16ENS_18Kernel_traits_baseILj3072ES2_S2_S2_S2_fjLj128EEEEELb0ELb0ELb0ELb0EEEvNS_9FwdParamsE --------------------------
	.section	.nv.constant0._ZN10layer_norm13ln_fwd_kernelINS_13Kernel_traitsI13__nv_bfloat16S2_S2_S2_fjLj3072ELj1ELj1ELj4ELj16ENS_18Kernel_traits_baseILj3072ES2_S2_S2_S2_fjLj128EEEEELb0ELb0ELb0ELb0EEEvNS_9FwdParamsE,"a",@progbits
	.sectionflags	@""
	.align	4
.nv.constant0._ZN10layer_norm13ln_fwd_kernelINS_13Kernel_traitsI13__nv_bfloat16S2_S2_S2_fjLj3072ELj1ELj1ELj4ELj16ENS_18Kernel_traits_baseILj3072ES2_S2_S2_S2_fjLj128EEEEELb0ELb0ELb0ELb0EEEvNS_9FwdParamsE:
	.zero		1128


//--------------------- .nv.constant0._ZN10layer_norm13ln_fwd_kernelINS_13Kernel_traitsI13__nv_bfloat16S2_S2_S2_fjLj3072ELj1ELj1ELj4ELj16ENS_18Kernel_traits_baseILj3072ES2_S2_S2_S2_fjLj128EEEEELb0ELb0ELb0ELb1EEEvNS_9FwdParamsE --------------------------
	.section	.nv.constant0._ZN10layer_norm13ln_fwd_kernelINS_13Kernel_traitsI13__nv_bfloat16S2_S2_S2_fjLj3072ELj1ELj1ELj4ELj16ENS_18Kernel_traits_baseILj3072ES2_S2_S2_S2_fjLj128EEEEELb0ELb0ELb0ELb1EEEvNS_9FwdParamsE,"a",@progbits
	.sectionflags	@""
	.align	4
.nv.constant0._ZN10layer_norm13ln_fwd_kernelINS_13Kernel_traitsI13__nv_bfloat16S2_S2_S2_fjLj3072ELj1ELj1ELj4ELj16ENS_18Kernel_traits_baseILj3072ES2_S2_S2_S2_fjLj128EEEEELb0ELb0ELb0ELb1EEEvNS_9FwdParamsE:
	.zero		1128


//--------------------- .nv.constant0._ZN10layer_norm13ln_fwd_kernelINS_13Kernel_traitsI13__nv_bfloat16S2_S2_S2_fjLj3072ELj1ELj1ELj4ELj16ENS_18Kernel_traits_baseILj3072ES2_S2_S2_S2_fjLj128EEEEELb0ELb0ELb1ELb0EEEvNS_9FwdParamsE --------------------------
	.section	.nv.constant0._ZN10layer_norm13ln_fwd_kernelINS_13Kernel_traitsI13__nv_bfloat16S2_S2_S2_fjLj3072ELj1ELj1ELj4ELj16ENS_18Kernel_traits_baseILj3072ES2_S2_S2_S2_fjLj128EEEEELb0ELb0ELb1ELb0EEEvNS_9FwdParamsE,"a",@progbits
	.sectionflags	@""
	.align	4
.nv.constant0._ZN10layer_norm13ln_fwd_kernelINS_13Kernel_traitsI13__nv_bfloat16S2_S2_S2_fjLj3072ELj1ELj1ELj4ELj16ENS_18Kernel_traits_baseILj3072ES2_S2_S2_S2_fjLj128EEEEELb0ELb0ELb1ELb0EEEvNS_9FwdParamsE:
	.zero		1128


//--------------------- .nv.constant0._ZN10layer_norm13ln_fwd_kernelINS_13Kernel_traitsI13__nv_bfloat16S2_S2_S2_fjLj3072ELj1ELj1ELj4ELj16ENS_18Kernel_traits_baseILj3072ES2_S2_S2_S2_fjLj128EEEEELb0ELb0ELb1ELb1EEEvNS_9FwdParamsE --------------------------
	.section	.nv.constant0._ZN10layer_norm13ln_fwd_kernelINS_13Kernel_traitsI13__nv_bfloat16S2_S2_S2_fjLj3072ELj1ELj1ELj4ELj16ENS_18Kernel_traits_baseILj3072ES2_S2_S2_S2_fjLj128EEEEELb0ELb0ELb1ELb1EEEvNS_9FwdParamsE,"a",@progbits
	.sectionflags	@""
	.align	4
.nv.constant0._ZN10layer_norm13ln_fwd_kernelINS_13Kernel_traitsI13__nv_bfloat16S2_S2_S2_fjLj3072ELj1ELj1ELj4ELj16ENS_18Kernel_traits_baseILj3072ES2_S2_S2_S2_fjLj128EEEEELb0ELb0ELb1ELb1EEEvNS_9FwdParamsE:
	.zero		1128


//--------------------- .nv.constant0._ZN10layer_norm13ln_fwd_kernelINS_13Kernel_traitsI13__nv_bfloat16S2_S2_S2_fjLj3072ELj1ELj1ELj4ELj16ENS_18Kernel_traits_baseILj3072ES2_S2_S2_S2_fjLj128EEEEELb0ELb1ELb0ELb0EEEvNS_9FwdParamsE --------------------------
	.section	.nv.constant0._ZN10layer_norm13ln_fwd_kernelINS_13Kernel_traitsI13__nv_bfloat16S2_S2_S2_fjLj3072ELj1ELj1ELj4ELj16ENS_18Kernel_traits_baseILj3072ES2_S2_S2_S2_fjLj128EEEEELb0ELb1ELb0ELb0EEEvNS_9FwdParamsE,"a",@progbits
	.sectionflags	@""
	.align	4
.nv.constant0._ZN10layer_norm13ln_fwd_kernelINS_13Kernel_traitsI13__nv_bfloat16S2_S2_S2_fjLj3072ELj1ELj1ELj4ELj16ENS_18Kernel_traits_baseILj3072ES2_S2_S2_S2_fjLj128EEEEELb0ELb1ELb0ELb0EEEvNS_9FwdParamsE:
	.zero		1128


//--------------------- .nv.constant0._ZN10layer_norm13ln_fwd_kernelINS_13Kernel_traitsI13__nv_bfloat16S2_S2_S2_fjLj3072ELj1ELj1ELj4ELj16ENS_18Kernel_traits_baseILj3072ES2_S2_S2_S2_fjLj128EEEEELb0ELb1ELb0ELb1EEEvNS_9FwdParamsE --------------------------
	.section	.nv.constant0._ZN10layer_norm13ln_fwd_kernelINS_13Kernel_traitsI13__nv_bfloat16S2_S2_S2_fjLj3072ELj1ELj1ELj4ELj16ENS_18Kernel_traits_baseILj3072ES2_S2_S2_S2_fjLj128EEEEELb0ELb1ELb0ELb1EEEvNS_9FwdParamsE,"a",@progbits
	.sectionflags	@""
	.align	4
.nv.constant0._ZN10layer_norm13ln_fwd_kernelINS_13Kernel_traitsI13__nv_bfloat16S2_S2_S2_fjLj3072ELj1ELj1ELj4ELj16ENS_18Kernel_traits_baseILj3072ES2_S2_S2_S2_fjLj128EEEEELb0ELb1ELb0ELb1EEEvNS_9FwdParamsE:
	.zero		1128


//--------------------- .nv.constant0._ZN10layer_norm13ln_fwd_kernelINS_13Kernel_traitsI13__nv_bfloat16S2_S2_S2_fjLj3072ELj1ELj1ELj4ELj16ENS_18Kernel_traits_baseILj3072ES2_S2_S2_S2_fjLj128EEEEELb0ELb1ELb1ELb0EEEvNS_9FwdParamsE --------------------------
	.section	.nv.constant0._ZN10layer_norm13ln_fwd_kernelINS_13Kernel_traitsI13__nv_bfloat16S2_S2_S2_fjLj3072ELj1ELj1ELj4ELj16ENS_18Kernel_traits_baseILj3072ES2_S2_S2_S2_fjLj128EEEEELb0ELb1ELb1ELb0EEEvNS_9FwdParamsE,"a",@progbits
	.sectionflags	@""
	.align	4
.nv.constant0._ZN10layer_norm13ln_fwd_kernelINS_13Kernel_traitsI13__nv_bfloat16S2_S2_S2_fjLj3072ELj1ELj1ELj4ELj16ENS_18Kernel_traits_baseILj3072ES2_S2_S2_S2_fjLj128EEEEELb0ELb1ELb1ELb0EEEvNS_9FwdParamsE:
	.zero		1128


//--------------------- .nv.constant0._ZN10layer_norm13ln_fwd_kernelINS_13Kernel_traitsI13__nv_bfloat16S2_S2_S2_fjLj3072ELj1ELj1ELj4ELj16ENS_18Kernel_traits_baseILj3072ES2_S2_S2_S2_fjLj128EEEEELb0ELb1ELb1ELb1EEEvNS_9FwdParamsE --------------------------
	.section	.nv.constant0._ZN10layer_norm13ln_fwd_kernelINS_13Kernel_traitsI13__nv_bfloat16S2_S2_S2_fjLj3072ELj1ELj1ELj4ELj16ENS_18Kernel_traits_baseILj3072ES2_S2_S2_S2_fjLj128EEEEELb0ELb1ELb1ELb1EEEvNS_9FwdParamsE,"a",@progbits
	.sectionflags	@""
	.align	4
.nv.constant0._ZN10layer_norm13ln_fwd_kernelINS_13Kernel_traitsI13__nv_bfloat16S2_S2_S2_fjLj3072ELj1ELj1ELj4ELj16ENS_18Kernel_traits_baseILj3072ES2_S2_S2_S2_fjLj128EEEEELb0ELb1ELb1ELb1EEEvNS_9FwdParamsE:
	.zero		1128


//--------------------- .nv.constant0._ZN10layer_norm13ln_fwd_kernelINS_13Kernel_traitsI13__nv_bfloat16S2_S2_S2_fjLj3072ELj1ELj1ELj4ELj16ENS_18Kernel_traits_baseILj3072ES2_S2_S2_S2_fjLj128EEEEELb1ELb0ELb0ELb0EEEvNS_9FwdParamsE --------------------------
	.section	.nv.constant0._ZN10layer_norm13ln_fwd_kernelINS_13Kernel_traitsI13__nv_bfloat16S2_S2_S2_fjLj3072ELj1ELj1ELj4ELj16ENS_18Kernel_traits_baseILj3072ES2_S2_S2_S2_fjLj128EEEEELb1ELb0ELb0ELb0EEEvNS_9FwdParamsE,"a",@progbits
	.sectionflags	@""
	.align	4
.nv.constant0._ZN10layer_norm13ln_fwd_kernelINS_13Kernel_traitsI13__nv_bfloat16S2_S2_S2_fjLj3072ELj1ELj1ELj4ELj16ENS_18Kernel_traits_baseILj3072ES2_S2_S2_S2_fjLj128EEEEELb1ELb0ELb0ELb0EEEvNS_9FwdParamsE:
	.zero		1128


//--------------------- .nv.constant0._ZN10layer_norm13ln_fwd_kernelINS_13Kernel_traitsI13__nv_bfloat16S2_S2_S2_fjLj3072ELj1ELj1ELj4ELj16ENS_18Kernel_traits_baseILj3072ES2_S2_S2_S2_fjLj128EEEEELb1ELb0ELb0ELb1EEEvNS_9FwdParamsE --------------------------
	.section	.nv.constant0._ZN10layer_norm13ln_fwd_kernelINS_13Kernel_traitsI13__nv_bfloat16S2_S2_S2_fjLj3072ELj1ELj1ELj4ELj16ENS_18Kernel_traits_baseILj3072ES2_S2_S2_S2_fjLj128EEEEELb1ELb0ELb0ELb1EEEvNS_9FwdParamsE,"a",@progbits
	.sectionflags	@""
	.align	4
.nv.constant0._ZN10layer_norm13ln_fwd_kernelINS_13Kernel_traitsI13__nv_bfloat16S2_S2_S2_fjLj3072ELj1ELj1ELj4ELj16ENS_18Kernel_traits_baseILj3072ES2_S2_S2_S2_fjLj128EEEEELb1ELb0ELb0ELb1EEEvNS_9FwdParamsE:
	.zero		1128


//--------------------- .nv.constant0._ZN10layer_norm13ln_fwd_kernelINS_13Kernel_traitsI13__nv_bfloat16S2_S2_S2_fjLj3072ELj1ELj1ELj4ELj16ENS_18Kernel_traits_baseILj3072ES2_S2_S2_S2_fjLj128EEEEELb1ELb0ELb1ELb0EEEvNS_9FwdParamsE --------------------------
	.section	.nv.constant0._ZN10layer_norm13ln_fwd_kernelINS_13Kernel_traitsI13__nv_bfloat16S2_S2_S2_fjLj3072ELj1ELj1ELj4ELj16ENS_18Kernel_traits_baseILj3072ES2_S2_S2_S2_fjLj128EEEEELb1ELb0ELb1ELb0EEEvNS_9FwdParamsE,"a",@progbits
	.sectionflags	@""
	.align	4
.nv.constant0._ZN10layer_norm13ln_fwd_kernelINS_13Kernel_traitsI13__nv_bfloat16S2_S2_S2_fjLj3072ELj1ELj1ELj4ELj16ENS_18Kernel_traits_baseILj3072ES2_S2_S2_S2_fjLj128EEEEELb1ELb0ELb1ELb0EEEvNS_9FwdParamsE:
	.zero		1128


//--------------------- .nv.constant0._ZN10layer_norm13ln_fwd_kernelINS_13Kernel_traitsI13__nv_bfloat16S2_S2_S2_fjLj3072ELj1ELj1ELj4ELj16ENS_18Kernel_traits_baseILj3072ES2_S2_S2_S2_fjLj128EEEEELb1ELb0ELb1ELb1EEEvNS_9FwdParamsE --------------------------
	.section	.nv.constant0._ZN10layer_norm13ln_fwd_kernelINS_13Kernel_traitsI13__nv_bfloat16S2_S2_S2_fjLj3072ELj1ELj1ELj4ELj16ENS_18Kernel_traits_baseILj3072ES2_S2_S2_S2_fjLj128EEEEELb1ELb0ELb1ELb1EEEvNS_9FwdParamsE,"a",@progbits
	.sectionflags	@""
	.align	4
.nv.constant0._ZN10layer_norm13ln_fwd_kernelINS_13Kernel_traitsI13__nv_bfloat16S2_S2_S2_fjLj3072ELj1ELj1ELj4ELj16ENS_18Kernel_traits_baseILj3072ES2_S2_S2_S2_fjLj128EEEEELb1ELb0ELb1ELb1EEEvNS_9FwdParamsE:
	.zero		1128


//--------------------- .nv.constant0._ZN10layer_norm13ln_fwd_kernelINS_13Kernel_traitsI13__nv_bfloat16S2_S2_S2_fjLj3072ELj1ELj1ELj4ELj16ENS_18Kernel_traits_baseILj3072ES2_S2_S2_S2_fjLj128EEEEELb1ELb1ELb0ELb0EEEvNS_9FwdParamsE --------------------------
	.section	.nv.constant0._ZN10layer_norm13ln_fwd_kernelINS_13Kernel_traitsI13__nv_bfloat16S2_S2_S2_fjLj3072ELj1ELj1ELj4ELj16ENS_18Kernel_traits_baseILj3072ES2_S2_S2_S2_fjLj128EEEEELb1ELb1ELb0ELb0EEEvNS_9FwdParamsE,"a",@progbits
	.sectionflags	@""
	.align	4
.nv.constant0._ZN10layer_norm13ln_fwd_kernelINS_13Kernel_traitsI13__nv_bfloat16S2_S2_S2_fjLj3072ELj1ELj1ELj4ELj16ENS_18Kernel_traits_baseILj3072ES2_S2_S2_S2_fjLj128EEEEELb1ELb1ELb0ELb0EEEvNS_9FwdParamsE:
	.zero		1128


//--------------------- .nv.constant0._ZN10layer_norm13ln_fwd_kernelINS_13Kernel_traitsI13__nv_bfloat16S2_S2_S2_fjLj3072ELj1ELj1ELj4ELj16ENS_18Kernel_traits_baseILj3072ES2_S2_S2_S2_fjLj128EEEEELb1ELb1ELb0ELb1EEEvNS_9FwdParamsE --------------------------
	.section	.nv.constant0._ZN10layer_norm13ln_fwd_kernelINS_13Kernel_traitsI13__nv_bfloat16S2_S2_S2_fjLj3072ELj1ELj1ELj4ELj16ENS_18Kernel_traits_baseILj3072ES2_S2_S2_S2_fjLj128EEEEELb1ELb1ELb0ELb1EEEvNS_9FwdParamsE,"a",@progbits
	.sectionflags	@""
	.align	4
.nv.constant0._ZN10layer_norm13ln_fwd_kernelINS_13Kernel_traitsI13__nv_bfloat16S2_S2_S2_fjLj3072ELj1ELj1ELj4ELj16ENS_18Kernel_traits_baseILj3072ES2_S2_S2_S2_fjLj128EEEEELb1ELb1ELb0ELb1EEEvNS_9FwdParamsE:
	.zero		1128


//--------------------- .nv.constant0._ZN10layer_norm13ln_fwd_kernelINS_13Kernel_traitsI13__nv_bfloat16S2_S2_S2_fjLj3072ELj1ELj1ELj4ELj16ENS_18Kernel_traits_baseILj3072ES2_S2_S2_S2_fjLj128EEEEELb1ELb1ELb1ELb0EEEvNS_9FwdParamsE --------------------------
	.section	.nv.constant0._ZN10layer_norm13ln_fwd_kernelINS_13Kernel_traitsI13__nv_bfloat16S2_S2_S2_fjLj3072ELj1ELj1ELj4ELj16ENS_18Kernel_traits_baseILj3072ES2_S2_S2_S2_fjLj128EEEEELb1ELb1ELb1ELb0EEEvNS_9FwdParamsE,"a",@progbits
	.sectionflags	@""
	.align	4
.nv.constant0._ZN10layer_norm13ln_fwd_kernelINS_13Kernel_traitsI13__nv_bfloat16S2_S2_S2_fjLj3072ELj1ELj1ELj4ELj16ENS_18Kernel_traits_baseILj3072ES2_S2_S2_S2_fjLj128EEEEELb1ELb1ELb1ELb0EEEvNS_9FwdParamsE:
	.zero		1128


//--------------------- .nv.constant0._ZN10layer_norm13ln_fwd_kernelINS_13Kernel_traitsI13__nv_bfloat16S2_S2_S2_fjLj3072ELj1ELj1ELj4ELj16ENS_18Kernel_traits_baseILj3072ES2_S2_S2_S2_fjLj128EEEEELb1ELb1ELb1ELb1EEEvNS_9FwdParamsE --------------------------
	.section	.nv.constant0._ZN10layer_norm13ln_fwd_kernelINS_13Kernel_traitsI13__nv_bfloat16S2_S2_S2_fjLj3072ELj1ELj1ELj4ELj16ENS_18Kernel_traits_baseILj3072ES2_S2_S2_S2_fjLj128EEEEELb1ELb1ELb1ELb1EEEvNS_9FwdParamsE,"a",@progbits
	.sectionflags	@""
	.align	4
.nv.constant0._ZN10layer_norm13ln_fwd_kernelINS_13Kernel_traitsI13__nv_bfloat16S2_S2_S2_fjLj3072ELj1ELj1ELj4ELj16ENS_18Kernel_traits_baseILj3072ES2_S2_S2_S2_fjLj128EEEEELb1ELb1ELb1ELb1EEEvNS_9FwdParamsE:
	.zero		1128


//--------------------- .nv.constant0._ZN10layer_norm13ln_fwd_kernelINS_13Kernel_traitsI6__halfS2_S2_S2_fjLj3072ELj1ELj1ELj4ELj16ENS_18Kernel_traits_baseILj3072ES2_S2_S2_S2_fjLj128EEEEELb0ELb0ELb0ELb0EEEvNS_9FwdParamsE --------------------------
	.section	.nv.constant0._ZN10layer_norm13ln_fwd_kernelINS_13Kernel_traitsI6__halfS2_S2_S2_fjLj3072ELj1ELj1ELj4ELj16ENS_18Kernel_traits_baseILj3072ES2_S2_S2_S2_fjLj128EEEEELb0ELb0ELb0ELb0EEEvNS_9FwdParamsE,"a",@progbits
	.sectionflags	@""
	.align	4
.nv.constant0._ZN10layer_norm13ln_fwd_kernelINS_13Kernel_traitsI6__halfS2_S2_S2_fjLj3072ELj1ELj1ELj4ELj16ENS_18Kernel_traits_baseILj3072ES2_S2_S2_S2_fjLj128EEEEELb0ELb0ELb0ELb0EEEvNS_9FwdParamsE:
	.zero		1128


//--------------------- .nv.constant0._ZN10layer_norm13ln_fwd_kernelINS_13Kernel_traitsI6__halfS2_S2_S2_fjLj3072ELj1ELj1ELj4ELj16ENS_18Kernel_traits_baseILj3072ES2_S2_S2_S2_fjLj128EEEEELb0ELb0ELb0ELb1EEEvNS_9FwdParamsE --------------------------
	.section	.nv.constant0._ZN10layer_norm13ln_fwd_kernelINS_13Kernel_traitsI6__halfS2_S2_S2_fjLj3072ELj1ELj1ELj4ELj16ENS_18Kernel_traits_baseILj3072ES2_S2_S2_S2_fjLj128EEEEELb0ELb0ELb0ELb1EEEvNS_9FwdParamsE,"a",@progbits
	.sectionflags	@""
	.align	4
.nv.constant0._ZN10layer_norm13ln_fwd_kernelINS_13Kernel_traitsI6__halfS2_S2_S2_fjLj3072ELj1ELj1ELj4ELj16ENS_18Kernel_traits_baseILj3072ES2_S2_S2_S2_fjLj128EEEEELb0ELb0ELb0ELb1EEEvNS_9FwdParamsE:
	.zero		1128


//--------------------- .nv.constant0._ZN10layer_norm13ln_fwd_kernelINS_13Kernel_traitsI6__halfS2_S2_S2_fjLj3072ELj1ELj1ELj4ELj16ENS_18Kernel_traits_baseILj3072ES2_S2_S2_S2_fjLj128EEEEELb0ELb0ELb1ELb0EEEvNS_9FwdParamsE --------------------------
	.section	.nv.constant0._ZN10layer_norm13ln_fwd_kernelINS_13Kernel_traitsI6__halfS2_S2_S2_fjLj3072ELj1ELj1ELj4ELj16ENS_18Kernel_traits_baseILj3072ES2_S2_S2_S2_fjLj128EEEEELb0ELb0ELb1ELb0EEEvNS_9FwdParamsE,"a",@progbits
	.sectionflags	@""
	.align	4
.nv.constant0._ZN10layer_norm13ln_fwd_kernelINS_13Kernel_traitsI6__halfS2_S2_S2_fjLj3072ELj1ELj1ELj4ELj16ENS_18Kernel_traits_baseILj3072ES2_S2_S2_S2_fjLj128EEEEELb0ELb0ELb1ELb0EEEvNS_9FwdParamsE:
	.zero		1128


//--------------------- .nv.constant0._ZN10layer_norm13ln_fwd_kernelINS_13Kernel_traitsI6__halfS2_S2_S2_fjLj3072ELj1ELj1ELj4ELj16ENS_18Kernel_traits_baseILj3072ES2_S2_S2_S2_fjLj128EEEEELb0ELb0ELb1ELb1EEEvNS_9FwdParamsE --------------------------
	.section	.nv.constant0._ZN10layer_norm13ln_fwd_kernelINS_13Kernel_traitsI6__halfS2_S2_S2_fjLj3072ELj1ELj1ELj4ELj16ENS_18Kernel_traits_baseILj3072ES2_S2_S2_S2_fjLj128EEEEELb0ELb0ELb1ELb1EEEvNS_9FwdParamsE,"a",@progbits
	.sectionflags	@""
	.align	4
.nv.constant0._ZN10layer_norm13ln_fwd_kernelINS_13Kernel_traitsI6__halfS2_S2_S2_fjLj3072ELj1ELj1ELj4ELj16ENS_18Kernel_traits_baseILj3072ES2_S2_S2_S2_fjLj128EEEEELb0ELb0ELb1ELb1EEEvNS_9FwdParamsE:
	.zero		1128


//--------------------- .nv.constant0._ZN10layer_norm13ln_fwd_kernelINS_13Kernel_traitsI6__halfS2_S2_S2_fjLj3072ELj1ELj1ELj4ELj16ENS_18Kernel_traits_baseILj3072ES2_S2_S2_S2_fjLj128EEEEELb0ELb1ELb0ELb0EEEvNS_9FwdParamsE --------------------------
	.section	.nv.constant0._ZN10layer_norm13ln_fwd_kernelINS_13Kernel_traitsI6__halfS2_S2_S2_fjLj3072ELj1ELj1ELj4ELj16ENS_18Kernel_traits_baseILj3072ES2_S2_S2_S2_fjLj128EEEEELb0ELb1ELb0ELb0EEEvNS_9FwdParamsE,"a",@progbits
	.sectionflags	@""
	.align	4
.nv.constant0._ZN10layer_norm13ln_fwd_kernelINS_13Kernel_traitsI6__halfS2_S2_S2_fjLj3072ELj1ELj1ELj4ELj16ENS_18Kernel_traits_baseILj3072ES2_S2_S2_S2_fjLj128EEEEELb0ELb1ELb0ELb0EEEvNS_9FwdParamsE:
	.zero		1128


//--------------------- .nv.constant0._ZN10layer_norm13ln_fwd_kernelINS_13Kernel_traitsI6__halfS2_S2_S2_fjLj3072ELj1ELj1ELj4ELj16ENS_18Kernel_traits_baseILj3072ES2_S2_S2_S2_fjLj128EEEEELb0ELb1ELb0ELb1EEEvNS_9FwdParamsE --------------------------
	.section	.nv.constant0._ZN10layer_norm13ln_fwd_kernelINS_13Kernel_traitsI6__halfS2_S2_S2_fjLj3072ELj1ELj1ELj4ELj16ENS_18Kernel_traits_baseILj3072ES2_S2_S2_S2_fjLj128EEEEELb0ELb1ELb0ELb1EEEvNS_9FwdParamsE,"a",@progbits
	.sectionflags	@""
	.align	4
.nv.constant0._ZN10layer_norm13ln_fwd_kernelINS_13Kernel_traitsI6__halfS2_S2_S2_fjLj3072ELj1ELj1ELj4ELj16ENS_18Kernel_traits_baseILj3072ES2_S2_S2_S2_fjLj128EEEEELb0ELb1ELb0ELb1EEEvNS_9FwdParamsE:
	.zero		1128


//--------------------- .nv.constant0._ZN10layer_norm13ln_fwd_kernelINS_13Kernel_traitsI6__halfS2_S2_S2_fjLj3072ELj1ELj1ELj4ELj16ENS_18Kernel_traits_baseILj3072ES2_S2_S2_S2_fjLj128EEEEELb0ELb1ELb1ELb0EEEvNS_9FwdParamsE --------------------------
	.section	.nv.constant0._ZN10layer_norm13ln_fwd_kernelINS_13Kernel_traitsI6__halfS2_S2_S2_fjLj3072ELj1ELj1ELj4ELj16ENS_18Kernel_traits_baseILj3072ES2_S2_S2_S2_fjLj128EEEEELb0ELb1ELb1ELb0EEEvNS_9FwdParamsE,"a",@progbits
	.sectionflags	@""
	.align	4
.nv.constant0._ZN10layer_norm13ln_fwd_kernelINS_13Kernel_traitsI6__halfS2_S2_S2_fjLj3072ELj1ELj1ELj4ELj16ENS_18Kernel_traits_baseILj3072ES2_S2_S2_S2_fjLj128EEEEELb0ELb1ELb1ELb0EEEvNS_9FwdParamsE:
	.zero		1128


//--------------------- .nv.constant0._ZN10layer_norm13ln_fwd_kernelINS_13Kernel_traitsI6__halfS2_S2_S2_fjLj3072ELj1ELj1ELj4ELj16ENS_18Kernel_traits_baseILj3072ES2_S2_S2_S2_fjLj128EEEEELb0ELb1ELb1ELb1EEEvNS_9FwdParamsE --------------------------
	.section	.nv.constant0._ZN10layer_norm13ln_fwd_kernelINS_13Kernel_traitsI6__halfS2_S2_S2_fjLj3072ELj1ELj1ELj4ELj16ENS_18Kernel_traits_baseILj3072ES2_S2_S2_S2_fjLj128EEEEELb0ELb1ELb1ELb1EEEvNS_9FwdParamsE,"a",@progbits
	.sectionflags	@""
	.align	4
.nv.constant0._ZN10layer_norm13ln_fwd_kernelINS_13Kernel_traitsI6__halfS2_S2_S2_fjLj3072ELj1ELj1ELj4ELj16ENS_18Kernel_traits_baseILj3072ES2_S2_S2_S2_fjLj128EEEEELb0ELb1ELb1ELb1EEEvNS_9FwdParamsE:
	.zero		1128


//--------------------- .nv.constant0._ZN10layer_norm13ln_fwd_kernelINS_13Kernel_traitsI6__halfS2_S2_S2_fjLj3072ELj1ELj1ELj4ELj16ENS_18Kernel_traits_baseILj3072ES2_S2_S2_S2_fjLj128EEEEELb1ELb0ELb0ELb0EEEvNS_9FwdParamsE --------------------------
	.section	.nv.constant0._ZN10layer_norm13ln_fwd_kernelINS_13Kernel_traitsI6__halfS2_S2_S2_fjLj3072ELj1ELj1ELj4ELj16ENS_18Kernel_traits_baseILj3072ES2_S2_S2_S2_fjLj128EEEEELb1ELb0ELb0ELb0EEEvNS_9FwdParamsE,"a",@progbits
	.sectionflags	@""
	.align	4
.nv.constant0._ZN10layer_norm13ln_fwd_kernelINS_13Kernel_traitsI6__halfS2_S2_S2_fjLj3072ELj1ELj1ELj4ELj16ENS_18Kernel_traits_baseILj3072ES2_S2_S2_S2_fjLj128EEEEELb1ELb0ELb0ELb0EEEvNS_9FwdParamsE:
	.zero		1128


//--------------------- .nv.constant0._ZN10layer_norm13ln_fwd_kernelINS_13Kernel_traitsI6__halfS2_S2_S2_fjLj3072ELj1ELj1ELj4ELj16ENS_18Kernel_traits_baseILj3072ES2_S2_S2_S2_fjLj128EEEEELb1ELb0ELb0ELb1EEEvNS_9FwdParamsE --------------------------
	.section	.nv.constant0._ZN10layer_norm13ln_fwd_kernelINS_13Kernel_traitsI6__halfS2_S2_S2_fjLj3072ELj1ELj1ELj4ELj16ENS_18Kernel_traits_baseILj3072ES2_S2_S2_S2_fjLj128EEEEELb1ELb0ELb0ELb1EEEvNS_9FwdParamsE,"a",@progbits
	.sectionflags	@""
	.align	4
.nv.constant0._ZN10layer_norm13ln_fwd_kernelINS_13Kernel_traitsI6__halfS2_S2_S2_fjLj3072ELj1ELj1ELj4ELj16ENS_18Kernel_traits_baseILj3072ES2_S2_S2_S2_fjLj128EEEEELb1ELb0ELb0ELb1EEEvNS_9FwdParamsE:
	.zero		1128


//--------------------- .nv.constant0._ZN10layer_norm13ln_fwd_kernelINS_13Kernel_traitsI6__halfS2_S2_S2_fjLj3072ELj1ELj1ELj4ELj16ENS_18Kernel_traits_baseILj3072ES2_S2_S2_S2_fjLj128EEEEELb1ELb0ELb1ELb0EEEvNS_9FwdParamsE --------------------------
	.section	.nv.constant0._ZN10layer_norm13ln_fwd_kernelINS_13Kernel_traitsI6__halfS2_S2_S2_fjLj3072ELj1ELj1ELj4ELj16ENS_18Kernel_traits_baseILj3072ES2_S2_S2_S2_fjLj128EEEEELb1ELb0ELb1ELb0EEEvNS_9FwdParamsE,"a",@progbits
	.sectionflags	@""
	.align	4
.nv.constant0._ZN10layer_norm13ln_fwd_kernelINS_13Kernel_traitsI6__halfS2_S2_S2_fjLj3072ELj1ELj1ELj4ELj16ENS_18Kernel_traits_baseILj3072ES2_S2_S2_S2_fjLj128EEEEELb1ELb0ELb1ELb0EEEvNS_9FwdParamsE:
	.zero		1128


//--------------------- .nv.constant0._ZN10layer_norm13ln_fwd_kernelINS_13Kernel_traitsI6__halfS2_S2_S2_fjLj3072ELj1ELj1ELj4ELj16ENS_18Kernel_traits_baseILj3072ES2_S2_S2_S2_fjLj128EEEEELb1ELb0ELb1ELb1EEEvNS_9FwdParamsE --------------------------
	.section	.nv.constant0._ZN10layer_norm13ln_fwd_kernelINS_13Kernel_traitsI6__halfS2_S2_S2_fjLj3072ELj1ELj1ELj4ELj16ENS_18Kernel_traits_baseILj3072ES2_S2_S2_S2_fjLj128EEEEELb1ELb0ELb1ELb1EEEvNS_9FwdParamsE,"a",@progbits
	.sectionflags	@""
	.align	4
.nv.constant0._ZN10layer_norm13ln_fwd_kernelINS_13Kernel_traitsI6__halfS2_S2_S2_fjLj3072ELj1ELj1ELj4ELj16ENS_18Kernel_traits_baseILj3072ES2_S2_S2_S2_fjLj128EEEEELb1ELb0ELb1ELb1EEEvNS_9FwdParamsE:
	.zero		1128


//--------------------- .nv.constant0._ZN10layer_norm13ln_fwd_kernelINS_13Kernel_traitsI6__halfS2_S2_S2_fjLj3072ELj1ELj1ELj4ELj16ENS_18Kernel_traits_baseILj3072ES2_S2_S2_S2_fjLj128EEEEELb1ELb1ELb0ELb0EEEvNS_9FwdParamsE --------------------------
	.section	.nv.constant0._ZN10layer_norm13ln_fwd_kernelINS_13Kernel_traitsI6__halfS2_S2_S2_fjLj3072ELj1ELj1ELj4ELj16ENS_18Kernel_traits_baseILj3072ES2_S2_S2_S2_fjLj128EEEEELb1ELb1ELb0ELb0EEEvNS_9FwdParamsE,"a",@progbits
	.sectionflags	@""
	.align	4
.nv.constant0._ZN10layer_norm13ln_fwd_kernelINS_13Kernel_traitsI6__halfS2_S2_S2_fjLj3072ELj1ELj1ELj4ELj16ENS_18Kernel_traits_baseILj3072ES2_S2_S2_S2_fjLj128EEEEELb1ELb1ELb0ELb0EEEvNS_9FwdParamsE:
	.zero		1128


//--------------------- .nv.constant0._ZN10layer_norm13ln_fwd_kernelINS_13Kernel_traitsI6__halfS2_S2_S2_fjLj3072ELj1ELj1ELj4ELj16ENS_18Kernel_traits_baseILj3072ES2_S2_S2_S2_fjLj128EEEEELb1ELb1ELb0ELb1EEEvNS_9FwdParamsE --------------------------
	.section	.nv.constant0._ZN10layer_norm13ln_fwd_kernelINS_13Kernel_traitsI6__halfS2_S2_S2_fjLj3072ELj1ELj1ELj4ELj16ENS_18Kernel_traits_baseILj3072ES2_S2_S2_S2_fjLj128EEEEELb1ELb1ELb0ELb1EEEvNS_9FwdParamsE,"a",@progbits
	.sectionflags	@""
	.align	4
.nv.constant0._ZN10layer_norm13ln_fwd_kernelINS_13Kernel_traitsI6__halfS2_S2_S2_fjLj3072ELj1ELj1ELj4ELj16ENS_18Kernel_traits_baseILj3072ES2_S2_S2_S2_fjLj128EEEEELb1ELb1ELb0ELb1EEEvNS_9FwdParamsE:
	.zero		1128


//--------------------- .nv.constant0._ZN10layer_norm13ln_fwd_kernelINS_13Kernel_traitsI6__halfS2_S2_S2_fjLj3072ELj1ELj1ELj4ELj16ENS_18Kernel_traits_baseILj3072ES2_S2_S2_S2_fjLj128EEEEELb1ELb1ELb1ELb0EEEvNS_9FwdParamsE --------------------------
	.section	.nv.constant0._ZN10layer_norm13ln_fwd_kernelINS_13Kernel_traitsI6__halfS2_S2_S2_fjLj3072ELj1ELj1ELj4ELj16ENS_18Kernel_traits_baseILj3072ES2_S2_S2_S2_fjLj128EEEEELb1ELb1ELb1ELb0EEEvNS_9FwdParamsE,"a",@progbits
	.sectionflags	@""
	.align	4
.nv.constant0._ZN10layer_norm13ln_fwd_kernelINS_13Kernel_traitsI6__halfS2_S2_S2_fjLj3072ELj1ELj1ELj4ELj16ENS_18Kernel_traits_baseILj3072ES2_S2_S2_S2_fjLj128EEEEELb1ELb1ELb1ELb0EEEvNS_9FwdParamsE:
	.zero		1128


//--------------------- .nv.constant0._ZN10layer_norm13ln_fwd_kernelINS_13Kernel_traitsI6__halfS2_S2_S2_fjLj3072ELj1ELj1ELj4ELj16ENS_18Kernel_traits_baseILj3072ES2_S2_S2_S2_fjLj128EEEEELb1ELb1ELb1ELb1EEEvNS_9FwdParamsE --------------------------
	.section	.nv.constant0._ZN10layer_norm13ln_fwd_kernelINS_13Kernel_traitsI6__halfS2_S2_S2_fjLj3072ELj1ELj1ELj4ELj16ENS_18Kernel_traits_baseILj3072ES2_S2_S2_S2_fjLj128EEEEELb1ELb1ELb1ELb1EEEvNS_9FwdParamsE,"a",@progbits
	.sectionflags	@""
	.align	4
.nv.constant0._ZN10layer_norm13ln_fwd_kernelINS_13Kernel_traitsI6__halfS2_S2_S2_fjLj3072ELj1ELj1ELj4ELj16ENS_18Kernel_traits_baseILj3072ES2_S2_S2_S2_fjLj128EEEEELb1ELb1ELb1ELb1EEEvNS_9FwdParamsE:
	.zero		1128


//--------------------- .nv.constant0._ZN10layer_norm13ln_fwd_kernelINS_13Kernel_traitsIf13__nv_bfloat16S2_S2_fjLj3072ELj1ELj1ELj4ELj16ENS_18Kernel_traits_baseILj3072EfS2_S2_S2_fjLj128EEEEELb0ELb0ELb0ELb0EEEvNS_9FwdParamsE --------------------------
	.section	.nv.constant0._ZN10layer_norm13ln_fwd_kernelINS_13Kernel_traitsIf13__nv_bfloat16S2_S2_fjLj3072ELj1ELj1ELj4ELj16ENS_18Kernel_traits_baseILj3072EfS2_S2_S2_fjLj128EEEEELb0ELb0ELb0ELb0EEEvNS_9FwdParamsE,"a",@progbits
	.sectionflags	@""
	.align	4
.nv.constant0._ZN10layer_norm13ln_fwd_kernelINS_13Kernel_traitsIf13__nv_bfloat16S2_S2_fjLj3072ELj1ELj1ELj4ELj16ENS_18Kernel_traits_baseILj3072EfS2_S2_S2_fjLj128EEEEELb0ELb0ELb0ELb0EEEvNS_9FwdParamsE:
	.zero		1128


//--------------------- .nv.constant0._ZN10layer_norm13ln_fwd_kernelINS_13Kernel_traitsIf13__nv_bfloat16S2_S2_fjLj3072ELj1ELj1ELj4ELj16ENS_18Kernel_traits_baseILj3072EfS2_S2_S2_fjLj128EEEEELb0ELb0ELb0ELb1EEEvNS_9FwdParamsE --------------------------
	.section	.nv.constant0._ZN10layer_norm13ln_fwd_kernelINS_13Kernel_traitsIf13__nv_bfloat16S2_S2_fjLj3072ELj1ELj1ELj4ELj16ENS_18Kernel_traits_baseILj3072EfS2_S2_S2_fjLj128EEEEELb0ELb0ELb0ELb1EEEvNS_9FwdParamsE,"a",@progbits
	.sectionflags	@""
	.align	4
.nv.constant0._ZN10layer_norm13ln_fwd_kernelINS_13Kernel_traitsIf13__nv_bfloat16S2_S2_fjLj3072ELj1ELj1ELj4ELj16ENS_18Kernel_traits_baseILj3072EfS2_S2_S2_fjLj128EEEEELb0ELb0ELb0ELb1EEEvNS_9FwdParamsE:
	.zero		1128


//--------------------- .nv.constant0._ZN10layer_norm13ln_fwd_kernelINS_13Kernel_traitsIf13__nv_bfloat16S2_S2_fjLj3072ELj1ELj1ELj4ELj16ENS_18Kernel_traits_baseILj3072EfS2_S2_S2_fjLj128EEEEELb0ELb0ELb1ELb0EEEvNS_9FwdParamsE --------------------------
	.section	.nv.constant0._ZN10layer_norm13ln_fwd_kernelINS_13Kernel_traitsIf13__nv_bfloat16S2_S2_fjLj3072ELj1ELj1ELj4ELj16ENS_18Kernel_traits_baseILj3072EfS2_S2_S2_fjLj128EEEEELb0ELb0ELb1ELb0EEEvNS_9FwdParamsE,"a",@progbits
	.sectionflags	@""
	.align	4
.nv.constant0._ZN10layer_norm13ln_fwd_kernelINS_13Kernel_traitsIf13__nv_bfloat16S2_S2_fjLj3072ELj1ELj1ELj4ELj16ENS_18Kernel_traits_baseILj3072EfS2_S2_S2_fjLj128EEEEELb0ELb0ELb1ELb0EEEvNS_9FwdParamsE:
	.zero		1128


//--------------------- .nv.constant0._ZN10layer_norm13ln_fwd_kernelINS_13Kernel_traitsIf13__nv_bfloat16S2_S2_fjLj3072ELj1ELj1ELj4ELj16ENS_18Kernel_traits_baseILj3072EfS2_S2_S2_fjLj128EEEEELb0ELb0ELb1ELb1EEEvNS_9FwdParamsE --------------------------
	.section	.nv.constant0._ZN10layer_norm13ln_fwd_kernelINS_13Kernel_traitsIf13__nv_bfloat16S2_S2_fjLj3072ELj1ELj1ELj4ELj16ENS_18Kernel_traits_baseILj3072EfS2_S2_S2_fjLj128EEEEELb0ELb0ELb1ELb1EEEvNS_9FwdParamsE,"a",@progbits
	.sectionflags	@""
	.align	4
.nv.constant0._ZN10layer_norm13ln_fwd_kernelINS_13Kernel_traitsIf13__nv_bfloat16S2_S2_fjLj3072ELj1ELj1ELj4ELj16ENS_18Kernel_traits_baseILj3072EfS2_S2_S2_fjLj128EEEEELb0ELb0ELb1ELb1EEEvNS_9FwdParamsE:
	.zero		1128


//--------------------- .nv.constant0._ZN10layer_norm13ln_fwd_kernelINS_13Kernel_traitsIf13__nv_bfloat16S2_S2_fjLj3072ELj1ELj1ELj4ELj16ENS_18Kernel_traits_baseILj3072EfS2_S2_S2_fjLj128EEEEELb0ELb1ELb0ELb0EEEvNS_9FwdParamsE --------------------------
	.section	.nv.constant0._ZN10layer_norm13ln_fwd_kernelINS_13Kernel_traitsIf13__nv_bfloat16S2_S2_fjLj3072ELj1ELj1ELj4ELj16ENS_18Kernel_traits_baseILj3072EfS2_S2_S2_fjLj128EEEEELb0ELb1ELb0ELb0EEEvNS_9FwdParamsE,"a",@progbits
	.sectionflags	@""
	.align	4
.nv.constant0._ZN10layer_norm13ln_fwd_kernelINS_13Kernel_traitsIf13__nv_bfloat16S2_S2_fjLj3072ELj1ELj1ELj4ELj16ENS_18Kernel_traits_baseILj3072EfS2_S2_S2_fjLj128EEEEELb0ELb1ELb0ELb0EEEvNS_9FwdParamsE:
	.zero		1128


//--------------------- .nv.constant0._ZN10layer_norm13ln_fwd_kernelINS_13Kernel_traitsIf13__nv_bfloat16S2_S2_fjLj3072ELj1ELj1ELj4ELj16ENS_18Kernel_traits_baseILj3072EfS2_S2_S2_fjLj128EEEEELb0ELb1ELb0ELb1EEEvNS_9FwdParamsE --------------------------
	.section	.nv.constant0._ZN10layer_norm13ln_fwd_kernelINS_13Kernel_traitsIf13__nv_bfloat16S2_S2_fjLj3072ELj1ELj1ELj4ELj16ENS_18Kernel_traits_baseILj3072EfS2_S2_S2_fjLj128EEEEELb0ELb1ELb0ELb1EEEvNS_9FwdParamsE,"a",@progbits
	.sectionflags	@""
	.align	4
.nv.constant0._ZN10layer_norm13ln_fwd_kernelINS_13Kernel_traitsIf13__nv_bfloat16S2_S2_fjLj3072ELj1ELj1ELj4ELj16ENS_18Kernel_traits_baseILj3072EfS2_S2_S2_fjLj128EEEEELb0ELb1ELb0ELb1EEEvNS_9FwdParamsE:
	.zero		1128


//--------------------- .nv.constant0._ZN10layer_norm13ln_fwd_kernelINS_13Kernel_traitsIf13__nv_bfloat16S2_S2_fjLj3072ELj1ELj1ELj4ELj16ENS_18Kernel_traits_baseILj3072EfS2_S2_S2_fjLj128EEEEELb0ELb1ELb1ELb0EEEvNS_9FwdParamsE --------------------------
	.section	.nv.constant0._ZN10layer_norm13ln_fwd_kernelINS_13Kernel_traitsIf13__nv_bfloat16S2_S2_fjLj3072ELj1ELj1ELj4ELj16ENS_18Kernel_traits_baseILj3072EfS2_S2_S2_fjLj128EEEEELb0ELb1ELb1ELb0EEEvNS_9FwdParamsE,"a",@progbits
	.sectionflags	@""
	.align	4
.nv.constant0._ZN10layer_norm13ln_fwd_kernelINS_13Kernel_traitsIf13__nv_bfloat16S2_S2_fjLj3072ELj1ELj1ELj4ELj16ENS_18Kernel_traits_baseILj3072EfS2_S2_S2_fjLj128EEEEELb0ELb1ELb1ELb0EEEvNS_9FwdParamsE:
	.zero		1128


//--------------------- .nv.constant0._ZN10layer_norm13ln_fwd_kernelINS_13Kernel_traitsIf13__nv_bfloat16S2_S2_fjLj3072ELj1ELj1ELj4ELj16ENS_18Kernel_traits_baseILj3072EfS2_S2_S2_fjLj128EEEEELb0ELb1ELb1ELb1EEEvNS_9FwdParamsE --------------------------
	.section	.nv.constant0._ZN10layer_norm13ln_fwd_kernelINS_13Kernel_traitsIf13__nv_bfloat16S2_S2_fjLj3072ELj1ELj1ELj4ELj16ENS_18Kernel_traits_baseILj3072EfS2_S2_S2_fjLj128EEEEELb0ELb1ELb1ELb1EEEvNS_9FwdParamsE,"a",@progbits
	.sectionflags	@""
	.align	4
.nv.constant0._ZN10layer_norm13ln_fwd_kernelINS_13Kernel_traitsIf13__nv_bfloat16S2_S2_fjLj3072ELj1ELj1ELj4ELj16ENS_18Kernel_traits_baseILj3072EfS2_S2_S2_fjLj128EEEEELb0ELb1ELb1ELb1EEEvNS_9FwdParamsE:
	.zero		1128


//--------------------- .nv.constant0._ZN10layer_norm13ln_fwd_kernelINS_13Kernel_traitsIf13__nv_bfloat16S2_S2_fjLj3072ELj1ELj1ELj4ELj16ENS_18Kernel_traits_baseILj3072EfS2_S2_S2_fjLj128EEEEELb1ELb0ELb0ELb0EEEvNS_9FwdParamsE --------------------------
	.section	.nv.constant0._ZN10layer_norm13ln_fwd_kernelINS_13Kernel_traitsIf13__nv_bfloat16S2_S2_fjLj3072ELj1ELj1ELj4ELj16ENS_18Kernel_traits_baseILj3072EfS2_S2_S2_fjLj128EEEEELb1ELb0ELb0ELb0EEEvNS_9FwdParamsE,"a",@progbits
	.sectionflags	@""
	.align	4
.nv.constant0._ZN10layer_norm13ln_fwd_kernelINS_13Kernel_traitsIf13__nv_bfloat16S2_S2_fjLj3072ELj1ELj1ELj4ELj16ENS_18Kernel_traits_baseILj3072EfS2_S2_S2_fjLj128EEEEELb1ELb0ELb0ELb0EEEvNS_9FwdParamsE:
	.zero		1128


//--------------------- .nv.constant0._ZN10layer_norm13ln_fwd_kernelINS_13Kernel_traitsIf13__nv_bfloat16S2_S2_fjLj3072ELj1ELj1ELj4ELj16ENS_18Kernel_traits_baseILj3072EfS2_S2_S2_fjLj128EEEEELb1ELb0ELb0ELb1EEEvNS_9FwdParamsE --------------------------
	.section	.nv.constant0._ZN10layer_norm13ln_fwd_kernelINS_13Kernel_traitsIf13__nv_bfloat16S2_S2_fjLj3072ELj1ELj1ELj4ELj16ENS_18Kernel_traits_baseILj3072EfS2_S2_S2_fjLj128EEEEELb1ELb0ELb0ELb1EEEvNS_9FwdParamsE,"a",@progbits
	.sectionflags	@""
	.align	4
.nv.constant0._ZN10layer_norm13ln_fwd_kernelINS_13Kernel_traitsIf13__nv_bfloat16S2_S2_fjLj3072ELj1ELj1ELj4ELj16ENS_18Kernel_traits_baseILj3072EfS2_S2_S2_fjLj128EEEEELb1ELb0ELb0ELb1EEEvNS_9FwdParamsE:
	.zero		1128


//--------------------- .nv.constant0._ZN10layer_norm13ln_fwd_kernelINS_13Kernel_traitsIf13__nv_bfloat16S2_S2_fjLj3072ELj1ELj1ELj4ELj16ENS_18Kernel_traits_baseILj3072EfS2_S2_S2_fjLj128EEEEELb1ELb0ELb1ELb0EEEvNS_9FwdParamsE --------------------------
	.section	.nv.constant0._ZN10layer_norm13ln_fwd_kernelINS_13Kernel_traitsIf13__nv_bfloat16S2_S2_fjLj3072ELj1ELj1ELj4ELj16ENS_18Kernel_traits_baseILj3072EfS2_S2_S2_fjLj128EEEEELb1ELb0ELb1ELb0EEEvNS_9FwdParamsE,"a",@progbits
	.sectionflags	@""
	.align	4
.nv.constant0._ZN10layer_norm13ln_fwd_kernelINS_13Kernel_traitsIf13__nv_bfloat16S2_S2_fjLj3072ELj1ELj1ELj4ELj16ENS_18Kernel_traits_baseILj3072EfS2_S2_S2_fjLj128EEEEELb1ELb0ELb1ELb0EEEvNS_9FwdParamsE:
	.zero		1128


//--------------------- .nv.constant0._ZN10layer_norm13ln_fwd_kernelINS_13Kernel_traitsIf13__nv_bfloat16S2_S2_fjLj3072ELj1ELj1ELj4ELj16ENS_18Kernel_traits_baseILj3072EfS2_S2_S2_fjLj128EEEEELb1ELb0ELb1ELb1EEEvNS_9FwdParamsE --------------------------
	.section	.nv.constant0._ZN10layer_norm13ln_fwd_kernelINS_13Kernel_traitsIf13__nv_bfloat16S2_S2_fjLj3072ELj1ELj1ELj4ELj16ENS_18Kernel_traits_baseILj3072EfS2_S2_S2_fjLj128EEEEELb1ELb0ELb1ELb1EEEvNS_9FwdParamsE,"a",@progbits
	.sectionflags	@""
	.align	4
.nv.constant0._ZN10layer_norm13ln_fwd_kernelINS_13Kernel_traitsIf13__nv_bfloat16S2_S2_fjLj3072ELj1ELj1ELj4ELj16ENS_18Kernel_traits_baseILj3072EfS2_S2_S2_fjLj128EEEEELb1ELb0ELb1ELb1EEEvNS_9FwdParamsE:
	.zero		1128


//--------------------- .nv.constant0._ZN10layer_norm13ln_fwd_kernelINS_13Kernel_traitsIf13__nv_bfloat16S2_S2_fjLj3072ELj1ELj1ELj4ELj16ENS_18Kernel_traits_baseILj3072EfS2_S2_S2_fjLj128EEEEELb1ELb1ELb0ELb0EEEvNS_9FwdParamsE --------------------------
	.section	.nv.constant0._ZN10layer_norm13ln_fwd_kernelINS_13Kernel_traitsIf13__nv_bfloat16S2_S2_fjLj3072ELj1ELj1ELj4ELj16ENS_18Kernel_traits_baseILj3072EfS2_S2_S2_fjLj128EEEEELb1ELb1ELb0ELb0EEEvNS_9FwdParamsE,"a",@progbits
	.sectionflags	@""
	.align	4
.nv.constant0._ZN10layer_norm13ln_fwd_kernelINS_13Kernel_traitsIf13__nv_bfloat16S2_S2_fjLj3072ELj1ELj1ELj4ELj16ENS_18Kernel_traits_baseILj3072EfS2_S2_S2_fjLj128EEEEELb1ELb1ELb0ELb0EEEvNS_9FwdParamsE:
	.zero		1128


//--------------------- .nv.constant0._ZN10layer_norm13ln_fwd_kernelINS_13Kernel_traitsIf13__nv_bfloat16S2_S2_fjLj3072ELj1ELj1ELj4ELj16ENS_18Kernel_traits_baseILj3072EfS2_S2_S2_fjLj128EEEEELb1ELb1ELb0ELb1EEEvNS_9FwdParamsE --------------------------
	.section	.nv.constant0._ZN10layer_norm13ln_fwd_kernelINS_13Kernel_traitsIf13__nv_bfloat16S2_S2_fjLj3072ELj1ELj1ELj4ELj16ENS_18Kernel_traits_baseILj3072EfS2_S2_S2_fjLj128EEEEELb1ELb1ELb0ELb1EEEvNS_9FwdParamsE,"a",@progbits
	.sectionflags	@""
	.align	4
.nv.constant0._ZN10layer_norm13ln_fwd_kernelINS_13Kernel_traitsIf13__nv_bfloat16S2_S2_fjLj3072ELj1ELj1ELj4ELj16ENS_18Kernel_traits_baseILj3072EfS2_S2_S2_fjLj128EEEEELb1ELb1ELb0ELb1EEEvNS_9FwdParamsE:
	.zero		1128


//--------------------- .nv.constant0._ZN10layer_norm13ln_fwd_kernelINS_13Kernel_traitsIf13__nv_bfloat16S2_S2_fjLj3072ELj1ELj1ELj4ELj16ENS_18Kernel_traits_baseILj3072EfS2_S2_S2_fjLj128EEEEELb1ELb1ELb1ELb0EEEvNS_9FwdParamsE --------------------------
	.section	.nv.constant0._ZN10layer_norm13ln_fwd_kernelINS_13Kernel_traitsIf13__nv_bfloat16S2_S2_fjLj3072ELj1ELj1ELj4ELj16ENS_18Kernel_traits_baseILj3072EfS2_S2_S2_fjLj128EEEEELb1ELb1ELb1ELb0EEEvNS_9FwdParamsE,"a",@progbits
	.sectionflags	@""
	.align	4
.nv.constant0._ZN10layer_norm13ln_fwd_kernelINS_13Kernel_traitsIf13__nv_bfloat16S2_S2_fjLj3072ELj1ELj1ELj4ELj16ENS_18Kernel_traits_baseILj3072EfS2_S2_S2_fjLj128EEEEELb1ELb1ELb1ELb0EEEvNS_9FwdParamsE:
	.zero		1128


//--------------------- .nv.constant0._ZN10layer_norm13ln_fwd_kernelINS_13Kernel_traitsIf13__nv_bfloat16S2_S2_fjLj3072ELj1ELj1ELj4ELj16ENS_18Kernel_traits_baseILj3072EfS2_S2_S2_fjLj128EEEEELb1ELb1ELb1ELb1EEEvNS_9FwdParamsE --------------------------
	.section	.nv.constant0._ZN10layer_norm13ln_fwd_kernelINS_13Kernel_traitsIf13__nv_bfloat16S2_S2_fjLj3072ELj1ELj1ELj4ELj16ENS_18Kernel_traits_baseILj3072EfS2_S2_S2_fjLj128EEEEELb1ELb1ELb1ELb1EEEvNS_9FwdParamsE,"a",@progbits
	.sectionflags	@""
	.align	4
.nv.constant0._ZN10layer_norm13ln_fwd_kernelINS_13Kernel_traitsIf13__nv_bfloat16S2_S2_fjLj3072ELj1ELj1ELj4ELj16ENS_18Kernel_traits_baseILj3072EfS2_S2_S2_fjLj128EEEEELb1ELb1ELb1ELb1EEEvNS_9FwdParamsE:
	.zero		1128


//--------------------- .nv.constant0._ZN10layer_norm13ln_fwd_kernelINS_13Kernel_traitsI13__nv_bfloat16S2_fS2_fjLj3072ELj1ELj1ELj4ELj16ENS_18Kernel_traits_baseILj3072ES2_S2_fS2_fjLj128EEEEELb0ELb0ELb0ELb0EEEvNS_9FwdParamsE --------------------------
	.section	.nv.constant0._ZN10layer_norm13ln_fwd_kernelINS_13Kernel_traitsI13__nv_bfloat16S2_fS2_fjLj3072ELj1ELj1ELj4ELj16ENS_18Kernel_traits_baseILj3072ES2_S2_fS2_fjLj128EEEEELb0ELb0ELb0ELb0EEEvNS_9FwdParamsE,"a",@progbits
	.sectionflags	@""
	.align	4
.nv.constant0._ZN10layer_norm13ln_fwd_kernelINS_13Kernel_traitsI13__nv_bfloat16S2_fS2_fjLj3072ELj1ELj1ELj4ELj16ENS_18Kernel_traits_baseILj3072ES2_S2_fS2_fjLj128EEEEELb0ELb0ELb0ELb0EEEvNS_9FwdParamsE:
	.zero		1128


//--------------------- .nv.constant0._ZN10layer_norm13ln_fwd_kernelINS_13Kernel_traitsI13__nv_bfloat16S2_fS2_fjLj3072ELj1ELj1ELj4ELj16ENS_18Kernel_traits_baseILj3072ES2_S2_fS2_fjLj128EEEEELb0ELb0ELb0ELb1EEEvNS_9FwdParamsE --------------------------
	.section	.nv.constant0._ZN10layer_norm13ln_fwd_kernelINS_13Kernel_traitsI13__nv_bfloat16S2_fS2_fjLj3072ELj1ELj1ELj4ELj16ENS_18Kernel_traits_baseILj3072ES2_S2_fS2_fjLj128EEEEELb0ELb0ELb0ELb1EEEvNS_9FwdParamsE,"a",@progbits
	.sectionflags	@""
	.align	4
.nv.constant0._ZN10layer_norm13ln_fwd_kernelINS_13Kernel_traitsI13__nv_bfloat16S2_fS2_fjLj3072ELj1ELj1ELj4ELj16ENS_18Kernel_traits_baseILj3072ES2_S2_fS2_fjLj128EEEEELb0ELb0ELb0ELb1EEEvNS_9FwdParamsE:
	.zero		1128


//--------------------- .nv.constant0._ZN10layer_norm13ln_fwd_kernelINS_13Kernel_traitsI13__nv_bfloat16S2_fS2_fjLj3072ELj1ELj1ELj4ELj16ENS_18Kernel_traits_baseILj3072ES2_S2_fS2_fjLj128EEEEELb0ELb0ELb1ELb0EEEvNS_9FwdParamsE --------------------------
	.section	.nv.constant0._ZN10layer_norm13ln_fwd_kernelINS_13Kernel_traitsI13__nv_bfloat16S2_fS2_fjLj3072ELj1ELj1ELj4ELj16ENS_18Kernel_traits_baseILj3072ES2_S2_fS2_fjLj128EEEEELb0ELb0ELb1ELb0EEEvNS_9FwdParamsE,"a",@progbits
	.sectionflags	@""
	.align	4
.nv.constant0._ZN10layer_norm13ln_fwd_kernelINS_13Kernel_traitsI13__nv_bfloat16S2_fS2_fjLj3072ELj1ELj1ELj4ELj16ENS_18Kernel_traits_baseILj3072ES2_S2_fS2_fjLj128EEEEELb0ELb0ELb1ELb0EEEvNS_9FwdParamsE:
	.zero		1128


//--------------------- .nv.constant0._ZN10layer_norm13ln_fwd_kernelINS_13Kernel_traitsI13__nv_bfloat16S2_fS2_fjLj3072ELj1ELj1ELj4ELj16ENS_18Kernel_traits_baseILj3072ES2_S2_fS2_fjLj128EEEEELb0ELb0ELb1ELb1EEEvNS_9FwdParamsE --------------------------
	.section	.nv.constant0._ZN10layer_norm13ln_fwd_kernelINS_13Kernel_traitsI13__nv_bfloat16S2_fS2_fjLj3072ELj1ELj1ELj4ELj16ENS_18Kernel_traits_baseILj3072ES2_S2_fS2_fjLj128EEEEELb0ELb0ELb1ELb1EEEvNS_9FwdParamsE,"a",@progbits
	.sectionflags	@""
	.align	4
.nv.constant0._ZN10layer_norm13ln_fwd_kernelINS_13Kernel_traitsI13__nv_bfloat16S2_fS2_fjLj3072ELj1ELj1ELj4ELj16ENS_18Kernel_traits_baseILj3072ES2_S2_fS2_fjLj128EEEEELb0ELb0ELb1ELb1EEEvNS_9FwdParamsE:
	.zero		1128


//--------------------- .nv.constant0._ZN10layer_norm13ln_fwd_kernelINS_13Kernel_traitsI13__nv_bfloat16S2_fS2_fjLj3072ELj1ELj1ELj4ELj16ENS_18Kernel_traits_baseILj3072ES2_S2_fS2_fjLj128EEEEELb0ELb1ELb0ELb0EEEvNS_9FwdParamsE --------------------------
	.section	.nv.constant0._ZN10layer_norm13ln_fwd_kernelINS_13Kernel_traitsI13__nv_bfloat16S2_fS2_fjLj3072ELj1ELj1ELj4ELj16ENS_18Kernel_traits_baseILj3072ES2_S2_fS2_fjLj128EEEEELb0ELb1ELb0ELb0EEEvNS_9FwdParamsE,"a",@progbits
	.sectionflags	@""
	.align	4
.nv.constant0._ZN10layer_norm13ln_fwd_kernelINS_13Kernel_traitsI13__nv_bfloat16S2_fS2_fjLj3072ELj1ELj1ELj4ELj16ENS_18Kernel_traits_baseILj3072ES2_S2_fS2_fjLj128EEEEELb0ELb1ELb0ELb0EEEvNS_9FwdParamsE:
	.zero		1128


//--------------------- .nv.constant0._ZN10layer_norm13ln_fwd_kernelINS_13Kernel_traitsI13__nv_bfloat16S2_fS2_fjLj3072ELj1ELj1ELj4ELj16ENS_18Kernel_traits_baseILj3072ES2_S2_fS2_fjLj128EEEEELb0ELb1ELb0ELb1EEEvNS_9FwdParamsE --------------------------
	.section	.nv.constant0._ZN10layer_norm13ln_fwd_kernelINS_13Kernel_traitsI13__nv_bfloat16S2_fS2_fjLj3072ELj1ELj1ELj4ELj16ENS_18Kernel_traits_baseILj3072ES2_S2_fS2_fjLj128EEEEELb0ELb1ELb0ELb1EEEvNS_9FwdParamsE,"a",@progbits
	.sectionflags	@""
	.align	4
.nv.constant0._ZN10layer_norm13ln_fwd_kernelINS_13Kernel_traitsI13__nv_bfloat16S2_fS2_fjLj3072ELj1ELj1ELj4ELj16ENS_18Kernel_traits_baseILj3072ES2_S2_fS2_fjLj128EEEEELb0ELb1ELb0ELb1EEEvNS_9FwdParamsE:
	.zero		1128


//--------------------- .nv.constant0._ZN10layer_norm13ln_fwd_kernelINS_13Kernel_traitsI13__nv_bfloat16S2_fS2_fjLj3072ELj1ELj1ELj4ELj16ENS_18Kernel_traits_baseILj3072ES2_S2_fS2_fjLj128EEEEELb0ELb1ELb1ELb0EEEvNS_9FwdParamsE --------------------------
	.section	.nv.constant0._ZN10layer_norm13ln_fwd_kernelINS_13Kernel_traitsI13__nv_bfloat16S2_fS2_fjLj3072ELj1ELj1ELj4ELj16ENS_18Kernel_traits_baseILj3072ES2_S2_fS2_fjLj128EEEEELb0ELb1ELb1ELb0EEEvNS_9FwdParamsE,"a",@progbits
	.sectionflags	@""
	.align	4
.nv.constant0._ZN10layer_norm13ln_fwd_kernelINS_13Kernel_traitsI13__nv_bfloat16S2_fS2_fjLj3072ELj1ELj1ELj4ELj16ENS_18Kernel_traits_baseILj3072ES2_S2_fS2_fjLj128EEEEELb0ELb1ELb1ELb0EEEvNS_9FwdParamsE:
	.zero		1128


//--------------------- .nv.constant0._ZN10layer_norm13ln_fwd_kernelINS_13Kernel_traitsI13__nv_bfloat16S2_fS2_fjLj3072ELj1ELj1ELj4ELj16ENS_18Kernel_traits_baseILj3072ES2_S2_fS2_fjLj128EEEEELb0ELb1ELb1ELb1EEEvNS_9FwdParamsE --------------------------
	.section	.nv.constant0._ZN10layer_norm13ln_fwd_kernelINS_13Kernel_traitsI13__nv_bfloat16S2_fS2_fjLj3072ELj1ELj1ELj4ELj16ENS_18Kernel_traits_baseILj3072ES2_S2_fS2_fjLj128EEEEELb0ELb1ELb1ELb1EEEvNS_9FwdParamsE,"a",@progbits
	.sectionflags	@""
	.align	4
.nv.constant0._ZN10layer_norm13ln_fwd_kernelINS_13Kernel_traitsI13__nv_bfloat16S2_fS2_fjLj3072ELj1ELj1ELj4ELj16ENS_18Kernel_traits_baseILj3072ES2_S2_fS2_fjLj128EEEEELb0ELb1ELb1ELb1EEEvNS_9FwdParamsE:
	.zero		1128


//--------------------- .nv.constant0._ZN10layer_norm13ln_fwd_kernelINS_13Kernel_traitsI13__nv_bfloat16S2_fS2_fjLj3072ELj1ELj1ELj4ELj16ENS_18Kernel_traits_baseILj3072ES2_S2_fS2_fjLj128EEEEELb1ELb0ELb0ELb0EEEvNS_9FwdParamsE --------------------------
	.section	.nv.constant0._ZN10layer_norm13ln_fwd_kernelINS_13Kernel_traitsI13__nv_bfloat16S2_fS2_fjLj3072ELj1ELj1ELj4ELj16ENS_18Kernel_traits_baseILj3072ES2_S2_fS2_fjLj128EEEEELb1ELb0ELb0ELb0EEEvNS_9FwdParamsE,"a",@progbits
	.sectionflags	@""
	.align	4
.nv.constant0._ZN10layer_norm13ln_fwd_kernelINS_13Kernel_traitsI13__nv_bfloat16S2_fS2_fjLj3072ELj1ELj1ELj4ELj16ENS_18Kernel_traits_baseILj3072ES2_S2_fS2_fjLj128EEEEELb1ELb0ELb0ELb0EEEvNS_9FwdParamsE:
	.zero		1128


//--------------------- .nv.constant0._ZN10layer_norm13ln_fwd_kernelINS_13Kernel_traitsI13__nv_bfloat16S2_fS2_fjLj3072ELj1ELj1ELj4ELj16ENS_18Kernel_traits_baseILj3072ES2_S2_fS2_fjLj128EEEEELb1ELb0ELb0ELb1EEEvNS_9FwdParamsE --------------------------
	.section	.nv.constant0._ZN10layer_norm13ln_fwd_kernelINS_13Kernel_traitsI13__nv_bfloat16S2_fS2_fjLj3072ELj1ELj1ELj4ELj16ENS_18Kernel_traits_baseILj3072ES2_S2_fS2_fjLj128EEEEELb1ELb0ELb0ELb1EEEvNS_9FwdParamsE,"a",@progbits
	.sectionflags	@""
	.align	4
.nv.constant0._ZN10layer_norm13ln_fwd_kernelINS_13Kernel_traitsI13__nv_bfloat16S2_fS2_fjLj3072ELj1ELj1ELj4ELj16ENS_18Kernel_traits_baseILj3072ES2_S2_fS2_fjLj128EEEEELb1ELb0ELb0ELb1EEEvNS_9FwdParamsE:
	.zero		1128


//--------------------- .nv.constant0._ZN10layer_norm13ln_fwd_kernelINS_13Kernel_traitsI13__nv_bfloat16S2_fS2_fjLj3072ELj1ELj1ELj4ELj16ENS_18Kernel_traits_baseILj3072ES2_S2_fS2_fjLj128EEEEELb1ELb0ELb1ELb0EEEvNS_9FwdParamsE --------------------------
	.section	.nv.constant0._ZN10layer_norm13ln_fwd_kernelINS_13Kernel_traitsI13__nv_bfloat16S2_fS2_fjLj3072ELj1ELj1ELj4ELj16ENS_18Kernel_traits_baseILj3072ES2_S2_fS2_fjLj128EEEEELb1ELb0ELb1ELb0EEEvNS_9FwdParamsE,"a",@progbits
	.sectionflags	@""
	.align	4
.nv.constant0._ZN10layer_norm13ln_fwd_kernelINS_13Kernel_traitsI13__nv_bfloat16S2_fS2_fjLj3072ELj1ELj1ELj4ELj16ENS_18Kernel_traits_baseILj3072ES2_S2_fS2_fjLj128EEEEELb1ELb0ELb1ELb0EEEvNS_9FwdParamsE:
	.zero		1128


//--------------------- .nv.constant0._ZN10layer_norm13ln_fwd_kernelINS_13Kernel_traitsI13__nv_bfloat16S2_fS2_fjLj3072ELj1ELj1ELj4ELj16ENS_18Kernel_traits_baseILj3072ES2_S2_fS2_fjLj128EEEEELb1ELb0ELb1ELb1EEEvNS_9FwdParamsE --------------------------
	.section	.nv.constant0._ZN10layer_norm13ln_fwd_kernelINS_13Kernel_traitsI13__nv_bfloat16S2_fS2_fjLj3072ELj1ELj1ELj4ELj16ENS_18Kernel_traits_baseILj3072ES2_S2_fS2_fjLj128EEEEELb1ELb0ELb1ELb1EEEvNS_9FwdParamsE,"a",@progbits
	.sectionflags	@""
	.align	4
.nv.constant0._ZN10layer_norm13ln_fwd_kernelINS_13Kernel_traitsI13__nv_bfloat16S2_fS2_fjLj3072ELj1ELj1ELj4ELj16ENS_18Kernel_traits_baseILj3072ES2_S2_fS2_fjLj128EEEEELb1ELb0ELb1ELb1EEEvNS_9FwdParamsE:
	.zero		1128


//--------------------- .nv.constant0._ZN10layer_norm13ln_fwd_kernelINS_13Kernel_traitsI13__nv_bfloat16S2_fS2_fjLj3072ELj1ELj1ELj4ELj16ENS_18Kernel_traits_baseILj3072ES2_S2_fS2_fjLj128EEEEELb1ELb1ELb0ELb0EEEvNS_9FwdParamsE --------------------------
	.section	.nv.constant0._ZN10layer_norm13ln_fwd_kernelINS_13Kernel_traitsI13__nv_bfloat16S2_fS2_fjLj3072ELj1ELj1ELj4ELj16ENS_18Kernel_traits_baseILj3072ES2_S2_fS2_fjLj128EEEEELb1ELb1ELb0ELb0EEEvNS_9FwdParamsE,"a",@progbits
	.sectionflags	@""
	.align	4
.nv.constant0._ZN10layer_norm13ln_fwd_kernelINS_13Kernel_traitsI13__nv_bfloat16S2_fS2_fjLj3072ELj1ELj1ELj4ELj16ENS_18Kernel_traits_baseILj3072ES2_S2_fS2_fjLj128EEEEELb1ELb1ELb0ELb0EEEvNS_9FwdParamsE:
	.zero		1128


//--------------------- .nv.constant0._ZN10layer_norm13ln_fwd_kernelINS_13Kernel_traitsI13__nv_bfloat16S2_fS2_fjLj3072ELj1ELj1ELj4ELj16ENS_18Kernel_traits_baseILj3072ES2_S2_fS2_fjLj128EEEEELb1ELb1ELb0ELb1EEEvNS_9FwdParamsE --------------------------
	.section	.nv.constant0._ZN10layer_norm13ln_fwd_kernelINS_13Kernel_traitsI13__nv_bfloat16S2_fS2_fjLj3072ELj1ELj1ELj4ELj16ENS_18Kernel_traits_baseILj3072ES2_S2_fS2_fjLj128EEEEELb1ELb1ELb0ELb1EEEvNS_9FwdParamsE,"a",@progbits
	.sectionflags	@""
	.align	4
.nv.constant0._ZN10layer_norm13ln_fwd_kernelINS_13Kernel_traitsI13__nv_bfloat16S2_fS2_fjLj3072ELj1ELj1ELj4ELj16ENS_18Kernel_traits_baseILj3072ES2_S2_fS2_fjLj128EEEEELb1ELb1ELb0ELb1EEEvNS_9FwdParamsE:
	.zero		1128


//--------------------- .nv.constant0._ZN10layer_norm13ln_fwd_kernelINS_13Kernel_traitsI13__nv_bfloat16S2_fS2_fjLj3072ELj1ELj1ELj4ELj16ENS_18Kernel_traits_baseILj3072ES2_S2_fS2_fjLj128EEEEELb1ELb1ELb1ELb0EEEvNS_9FwdParamsE --------------------------
	.section	.nv.constant0._ZN10layer_norm13ln_fwd_kernelINS_13Kernel_traitsI13__nv_bfloat16S2_fS2_fjLj3072ELj1ELj1ELj4ELj16ENS_18Kernel_traits_baseILj3072ES2_S2_fS2_fjLj128EEEEELb1ELb1ELb1ELb0EEEvNS_9FwdParamsE,"a",@progbits
	.sectionflags	@""
	.align	4
.nv.constant0._ZN10layer_norm13ln_fwd_kernelINS_13Kernel_traitsI13__nv_bfloat16S2_fS2_fjLj3072ELj1ELj1ELj4ELj16ENS_18Kernel_traits_baseILj3072ES2_S2_fS2_fjLj128EEEEELb1ELb1ELb1ELb0EEEvNS_9FwdParamsE:
	.zero		1128


//--------------------- .nv.constant0._ZN10layer_norm13ln_fwd_kernelINS_13Kernel_traitsI13__nv_bfloat16S2_fS2_fjLj3072ELj1ELj1ELj4ELj16ENS_18Kernel_traits_baseILj3072ES2_S2_fS2_fjLj128EEEEELb1ELb1ELb1ELb1EEEvNS_9FwdParamsE --------------------------
	.section	.nv.constant0._ZN10layer_norm13ln_fwd_kernelINS_13Kernel_traitsI13__nv_bfloat16S2_fS2_fjLj3072ELj1ELj1ELj4ELj16ENS_18Kernel_traits_baseILj3072ES2_S2_fS2_fjLj128EEEEELb1ELb1ELb1ELb1EEEvNS_9FwdParamsE,"a",@progbits
	.sectionflags	@""
	.align	4
.nv.constant0._ZN10layer_norm13ln_fwd_kernelINS_13Kernel_traitsI13__nv_bfloat16S2_fS2_fjLj3072ELj1ELj1ELj4ELj16ENS_18Kernel_traits_baseILj3072ES2_S2_fS2_fjLj128EEEEELb1ELb1ELb1ELb1EEEvNS_9FwdParamsE:
	.zero		1128


//--------------------- .nv.constant0._ZN10layer_norm13ln_fwd_kernelINS_13Kernel_traitsIf13__nv_bfloat16fS2_fjLj3072ELj1ELj1ELj4ELj16ENS_18Kernel_traits_baseILj3072EfS2_fS2_fjLj128EEEEELb0ELb0ELb0ELb0EEEvNS_9FwdParamsE --------------------------
	.section	.nv.constant0._ZN10layer_norm13ln_fwd_kernelINS_13Kernel_traitsIf13__nv_bfloat16fS2_fjLj3072ELj1ELj1ELj4ELj16ENS_18Kernel_traits_baseILj3072EfS2_fS2_fjLj128EEEEELb0ELb0ELb0ELb0EEEvNS_9FwdParamsE,"a",@progbits
	.sectionflags	@""
	.align	4
.nv.constant0._ZN10layer_norm13ln_fwd_kernelINS_13Kernel_traitsIf13__nv_bfloat16fS2_fjLj3072ELj1ELj1ELj4ELj16ENS_18Kernel_traits_baseILj3072EfS2_fS2_fjLj128EEEEELb0ELb0ELb0ELb0EEEvNS_9FwdParamsE:
	.zero		1128


//--------------------- .nv.constant0._ZN10layer_norm13ln_fwd_kernelINS_13Kernel_traitsIf13__nv_bfloat16fS2_fjLj3072ELj1ELj1ELj4ELj16ENS_18Kernel_traits_baseILj3072EfS2_fS2_fjLj128EEEEELb0ELb0ELb0ELb1EEEvNS_9FwdParamsE --------------------------
	.section	.nv.constant0._ZN10layer_norm13ln_fwd_kernelINS_13Kernel_traitsIf13__nv_bfloat16fS2_fjLj3072ELj1ELj1ELj4ELj16ENS_18Kernel_traits_baseILj3072EfS2_fS2_fjLj128EEEEELb0ELb0ELb0ELb1EEEvNS_9FwdParamsE,"a",@progbits
	.sectionflags	@""
	.align	4
.nv.constant0._ZN10layer_norm13ln_fwd_kernelINS_13Kernel_traitsIf13__nv_bfloat16fS2_fjLj3072ELj1ELj1ELj4ELj16ENS_18Kernel_traits_baseILj3072EfS2_fS2_fjLj128EEEEELb0ELb0ELb0ELb1EEEvNS_9FwdParamsE:
	.zero		1128


//--------------------- .nv.constant0._ZN10layer_norm13ln_fwd_kernelINS_13Kernel_traitsIf13__nv_bfloat16fS2_fjLj3072ELj1ELj1ELj4ELj16ENS_18Kernel_traits_baseILj3072EfS2_fS2_fjLj128EEEEELb0ELb0ELb1ELb0EEEvNS_9FwdParamsE --------------------------
	.section	.nv.constant0._ZN10layer_norm13ln_fwd_kernelINS_13Kernel_traitsIf13__nv_bfloat16fS2_fjLj3072ELj1ELj1ELj4ELj16ENS_18Kernel_traits_baseILj3072EfS2_fS2_fjLj128EEEEELb0ELb0ELb1ELb0EEEvNS_9FwdParamsE,"a",@progbits
	.sectionflags	@""
	.align	4
.nv.constant0._ZN10layer_norm13ln_fwd_kernelINS_13Kernel_traitsIf13__nv_bfloat16fS2_fjLj3072ELj1ELj1ELj4ELj16ENS_18Kernel_traits_baseILj3072EfS2_fS2_fjLj128EEEEELb0ELb0ELb1ELb0EEEvNS_9FwdParamsE:
	.zero		1128


//--------------------- .nv.constant0._ZN10layer_norm13ln_fwd_kernelINS_13Kernel_traitsIf13__nv_bfloat16fS2_fjLj3072ELj1ELj1ELj4ELj16ENS_18Kernel_traits_baseILj3072EfS2_fS2_fjLj128EEEEELb0ELb0ELb1ELb1EEEvNS_9FwdParamsE --------------------------
	.section	.nv.constant0._ZN10layer_norm13ln_fwd_kernelINS_13Kernel_traitsIf13__nv_bfloat16fS2_fjLj3072ELj1ELj1ELj4ELj16ENS_18Kernel_traits_baseILj3072EfS2_fS2_fjLj128EEEEELb0ELb0ELb1ELb1EEEvNS_9FwdParamsE,"a",@progbits
	.sectionflags	@""
	.align	4
.nv.constant0._ZN10layer_norm13ln_fwd_kernelINS_13Kernel_traitsIf13__nv_bfloat16fS2_fjLj3072ELj1ELj1ELj4ELj16ENS_18Kernel_traits_baseILj3072EfS2_fS2_fjLj128EEEEELb0ELb0ELb1ELb1EEEvNS_9FwdParamsE:
	.zero		1128


//--------------------- .nv.constant0._ZN10layer_norm13ln_fwd_kernelINS_13Kernel_traitsIf13__nv_bfloat16fS2_fjLj3072ELj1ELj1ELj4ELj16ENS_18Kernel_traits_baseILj3072EfS2_fS2_fjLj128EEEEELb0ELb1ELb0ELb0EEEvNS_9FwdParamsE --------------------------
	.section	.nv.constant0._ZN10layer_norm13ln_fwd_kernelINS_13Kernel_traitsIf13__nv_bfloat16fS2_fjLj3072ELj1ELj1ELj4ELj16ENS_18Kernel_traits_baseILj3072EfS2_fS2_fjLj128EEEEELb0ELb1ELb0ELb0EEEvNS_9FwdParamsE,"a",@progbits
	.sectionflags	@""
	.align	4
.nv.constant0._ZN10layer_norm13ln_fwd_kernelINS_13Kernel_traitsIf13__nv_bfloat16fS2_fjLj3072ELj1ELj1ELj4ELj16ENS_18Kernel_traits_baseILj3072EfS2_fS2_fjLj128EEEEELb0ELb1ELb0ELb0EEEvNS_9FwdParamsE:
	.zero		1128


//--------------------- .nv.constant0._ZN10layer_norm13ln_fwd_kernelINS_13Kernel_traitsIf13__nv_bfloat16fS2_fjLj3072ELj1ELj1ELj4ELj16ENS_18Kernel_traits_baseILj3072EfS2_fS2_fjLj128EEEEELb0ELb1ELb0ELb1EEEvNS_9FwdParamsE --------------------------
	.section	.nv.constant0._ZN10layer_norm13ln_fwd_kernelINS_13Kernel_traitsIf13__nv_bfloat16fS2_fjLj3072ELj1ELj1ELj4ELj16ENS_18Kernel_traits_baseILj3072EfS2_fS2_fjLj128EEEEELb0ELb1ELb0ELb1EEEvNS_9FwdParamsE,"a",@progbits
	.sectionflags	@""
	.align	4
.nv.constant0._ZN10layer_norm13ln_fwd_kernelINS_13Kernel_traitsIf13__nv_bfloat16fS2_fjLj3072ELj1ELj1ELj4ELj16ENS_18Kernel_traits_baseILj3072EfS2_fS2_fjLj128EEEEELb0ELb1ELb0ELb1EEEvNS_9FwdParamsE:
	.zero		1128


//--------------------- .nv.constant0._ZN10layer_norm13ln_fwd_kernelINS_13Kernel_traitsIf13__nv_bfloat16fS2_fjLj3072ELj1ELj1ELj4ELj16ENS_18Kernel_traits_baseILj3072EfS2_fS2_fjLj128EEEEELb0ELb1ELb1ELb0EEEvNS_9FwdParamsE --------------------------
	.section	.nv.constant0._ZN10layer_norm13ln_fwd_kernelINS_13Kernel_traitsIf13__nv_bfloat16fS2_fjLj3072ELj1ELj1ELj4ELj16ENS_18Kernel_traits_baseILj3072EfS2_fS2_fjLj128EEEEELb0ELb1ELb1ELb0EEEvNS_9FwdParamsE,"a",@progbits
	.sectionflags	@""
	.align	4
.nv.constant0._ZN10layer_norm13ln_fwd_kernelINS_13Kernel_traitsIf13__nv_bfloat16fS2_fjLj3072ELj1ELj1ELj4ELj16ENS_18Kernel_traits_baseILj3072EfS2_fS2_fjLj128EEEEELb0ELb1ELb1ELb0EEEvNS_9FwdParamsE:
	.zero		1128


//--------------------- .nv.constant0._ZN10layer_norm13ln_fwd_kernelINS_13Kernel_traitsIf13__nv_bfloat16fS2_fjLj3072ELj1ELj1ELj4ELj16ENS_18Kernel_traits_baseILj3072EfS2_fS2_fjLj128EEEEELb0ELb1ELb1ELb1EEEvNS_9FwdParamsE --------------------------
	.section	.nv.constant0._ZN10layer_norm13ln_fwd_kernelINS_13Kernel_traitsIf13__nv_bfloat16fS2_fjLj3072ELj1ELj1ELj4ELj16ENS_18Kernel_traits_baseILj3072EfS2_fS2_fjLj128EEEEELb0ELb1ELb1ELb1EEEvNS_9FwdParamsE,"a",@progbits
	.sectionflags	@""
	.align	4
.nv.constant0._ZN10layer_norm13ln_fwd_kernelINS_13Kernel_traitsIf13__nv_bfloat16fS2_fjLj3072ELj1ELj1ELj4ELj16ENS_18Kernel_traits_baseILj3072EfS2_fS2_fjLj128EEEEELb0ELb1ELb1ELb1EEEvNS_9FwdParamsE:
	.zero		1128


//--------------------- .nv.constant0._ZN10layer_norm13ln_fwd_kernelINS_13Kernel_traitsIf13__nv_bfloat16fS2_fjLj3072ELj1ELj1ELj4ELj16ENS_18Kernel_traits_baseILj3072EfS2_fS2_fjLj128EEEEELb1ELb0ELb0ELb0EEEvNS_9FwdParamsE --------------------------
	.section	.nv.constant0._ZN10layer_norm13ln_fwd_kernelINS_13Kernel_traitsIf13__nv_bfloat16fS2_fjLj3072ELj1ELj1ELj4ELj16ENS_18Kernel_traits_baseILj3072EfS2_fS2_fjLj128EEEEELb1ELb0ELb0ELb0EEEvNS_9FwdParamsE,"a",@progbits
	.sectionflags	@""
	.align	4
.nv.constant0._ZN10layer_norm13ln_fwd_kernelINS_13Kernel_traitsIf13__nv_bfloat16fS2_fjLj3072ELj1ELj1ELj4ELj16ENS_18Kernel_traits_baseILj3072EfS2_fS2_fjLj128EEEEELb1ELb0ELb0ELb0EEEvNS_9FwdParamsE:
	.zero		1128


//--------------------- .nv.constant0._ZN10layer_norm13ln_fwd_kernelINS_13Kernel_traitsIf13__nv_bfloat16fS2_fjLj3072ELj1ELj1ELj4ELj16ENS_18Kernel_traits_baseILj3072EfS2_fS2_fjLj128EEEEELb1ELb0ELb0ELb1EEEvNS_9FwdParamsE --------------------------
	.section	.nv.constant0._ZN10layer_norm13ln_fwd_kernelINS_13Kernel_traitsIf13__nv_bfloat16fS2_fjLj3072ELj1ELj1ELj4ELj16ENS_18Kernel_traits_baseILj3072EfS2_fS2_fjLj128EEEEELb1ELb0ELb0ELb1EEEvNS_9FwdParamsE,"a",@progbits
	.sectionflags	@""
	.align	4
.nv.constant0._ZN10layer_norm13ln_fwd_kernelINS_13Kernel_traitsIf13__nv_bfloat16fS2_fjLj3072ELj1ELj1ELj4ELj16ENS_18Kernel_traits_baseILj3072EfS2_fS2_fjLj128EEEEELb1ELb0ELb0ELb1EEEvNS_9FwdParamsE:
	.zero		1128


//--------------------- .nv.constant0._ZN10layer_norm13ln_fwd_kernelINS_13Kernel_traitsIf13__nv_bfloat16fS2_fjLj3072ELj1ELj1ELj4ELj16ENS_18Kernel_traits_baseILj3072EfS2_fS2_fjLj128EEEEELb1ELb0ELb1ELb0EEEvNS_9FwdParamsE --------------------------
	.section	.nv.constant0._ZN10layer_norm13ln_fwd_kernelINS_13Kernel_traitsIf13__nv_bfloat16fS2_fjLj3072ELj1ELj1ELj4ELj16ENS_18Kernel_traits_baseILj3072EfS2_fS2_fjLj128EEEEELb1ELb0ELb1ELb0EEEvNS_9FwdParamsE,"a",@progbits
	.sectionflags	@""
	.align	4
.nv.constant0._ZN10layer_norm13ln_fwd_kernelINS_13Kernel_traitsIf13__nv_bfloat16fS2_fjLj3072ELj1ELj1ELj4ELj16ENS_18Kernel_traits_baseILj3072EfS2_fS2_fjLj128EEEEELb1ELb0ELb1ELb0EEEvNS_9FwdParamsE:
	.zero		1128


//--------------------- .nv.constant0._ZN10layer_norm13ln_fwd_kernelINS_13Kernel_traitsIf13__nv_bfloat16fS2_fjLj3072ELj1ELj1ELj4ELj16ENS_18Kernel_traits_baseILj3072EfS2_fS2_fjLj128EEEEELb1ELb0ELb1ELb1EEEvNS_9FwdParamsE --------------------------
	.section	.nv.constant0._ZN10layer_norm13ln_fwd_kernelINS_13Kernel_traitsIf13__nv_bfloat16fS2_fjLj3072ELj1ELj1ELj4ELj16ENS_18Kernel_traits_baseILj3072EfS2_fS2_fjLj128EEEEELb1ELb0ELb1ELb1EEEvNS_9FwdParamsE,"a",@progbits
	.sectionflags	@""
	.align	4
.nv.constant0._ZN10layer_norm13ln_fwd_kernelINS_13Kernel_traitsIf13__nv_bfloat16fS2_fjLj3072ELj1ELj1ELj4ELj16ENS_18Kernel_traits_baseILj3072EfS2_fS2_fjLj128EEEEELb1ELb0ELb1ELb1EEEvNS_9FwdParamsE:
	.zero		1128


//--------------------- .nv.constant0._ZN10layer_norm13ln_fwd_kernelINS_13Kernel_traitsIf13__nv_bfloat16fS2_fjLj3072ELj1ELj1ELj4ELj16ENS_18Kernel_traits_baseILj3072EfS2_fS2_fjLj128EEEEELb1ELb1ELb0ELb0EEEvNS_9FwdParamsE --------------------------
	.section	.nv.constant0._ZN10layer_norm13ln_fwd_kernelINS_13Kernel_traitsIf13__nv_bfloat16fS2_fjLj3072ELj1ELj1ELj4ELj16ENS_18Kernel_traits_baseILj3072EfS2_fS2_fjLj128EEEEELb1ELb1ELb0ELb0EEEvNS_9FwdParamsE,"a",@progbits
	.sectionflags	@""
	.align	4
.nv.constant0._ZN10layer_norm13ln_fwd_kernelINS_13Kernel_traitsIf13__nv_bfloat16fS2_fjLj3072ELj1ELj1ELj4ELj16ENS_18Kernel_traits_baseILj3072EfS2_fS2_fjLj128EEEEELb1ELb1ELb0ELb0EEEvNS_9FwdParamsE:
	.zero		1128


//--------------------- .nv.constant0._ZN10layer_norm13ln_fwd_kernelINS_13Kernel_traitsIf13__nv_bfloat16fS2_fjLj3072ELj1ELj1ELj4ELj16ENS_18Kernel_traits_baseILj3072EfS2_fS2_fjLj128EEEEELb1ELb1ELb0ELb1EEEvNS_9FwdParamsE --------------------------
	.section	.nv.constant0._ZN10layer_norm13ln_fwd_kernelINS_13Kernel_traitsIf13__nv_bfloat16fS2_fjLj3072ELj1ELj1ELj4ELj16ENS_18Kernel_traits_baseILj3072EfS2_fS2_fjLj128EEEEELb1ELb1ELb0ELb1EEEvNS_9FwdParamsE,"a",@progbits
	.sectionflags	@""
	.align	4
.nv.constant0._ZN10layer_norm13ln_fwd_kernelINS_13Kernel_traitsIf13__nv_bfloat16fS2_fjLj3072ELj1ELj1ELj4ELj16ENS_18Kernel_traits_baseILj3072EfS2_fS2_fjLj128EEEEELb1ELb1ELb0ELb1EEEvNS_9FwdParamsE:
	.zero		1128


//--------------------- .nv.constant0._ZN10layer_norm13ln_fwd_kernelINS_13Kernel_traitsIf13__nv_bfloat16fS2_fjLj3072ELj1ELj1ELj4ELj16ENS_18Kernel_traits_baseILj3072EfS2_fS2_fjLj128EEEEELb1ELb1ELb1ELb0EEEvNS_9FwdParamsE --------------------------
	.section	.nv.constant0._ZN10layer_norm13ln_fwd_kernelINS_13Kernel_traitsIf13__nv_bfloat16fS2_fjLj3072ELj1ELj1ELj4ELj16ENS_18Kernel_traits_baseILj3072EfS2_fS2_fjLj128EEEEELb1ELb1ELb1ELb0EEEvNS_9FwdParamsE,"a",@progbits
	.sectionflags	@""
	.align	4
.nv.constant0._ZN10layer_norm13ln_fwd_kernelINS_13Kernel_traitsIf13__nv_bfloat16fS2_fjLj3072ELj1ELj1ELj4ELj16ENS_18Kernel_traits_baseILj3072EfS2_fS2_fjLj128EEEEELb1ELb1ELb1ELb0EEEvNS_9FwdParamsE:
	.zero		1128


//--------------------- .nv.constant0._ZN10layer_norm13ln_fwd_kernelINS_13Kernel_traitsIf13__nv_bfloat16fS2_fjLj3072ELj1ELj1ELj4ELj16ENS_18Kernel_traits_baseILj3072EfS2_fS2_fjLj128EEEEELb1ELb1ELb1ELb1EEEvNS_9FwdParamsE --------------------------
	.section	.nv.constant0._ZN10layer_norm13ln_fwd_kernelINS_13Kernel_traitsIf13__nv_bfloat16fS2_fjLj3072ELj1ELj1ELj4ELj16ENS_18Kernel_traits_baseILj3072EfS2_fS2_fjLj128EEEEELb1ELb1ELb1ELb1EEEvNS_9FwdParamsE,"a",@progbits
	.sectionflags	@""
	.align	4
.nv.constant0._ZN10layer_norm13ln_fwd_kernelINS_13Kernel_traitsIf13__nv_bfloat16fS2_fjLj3072ELj1ELj1ELj4ELj16ENS_18Kernel_traits_baseILj3072EfS2_fS2_fjLj128EEEEELb1ELb1ELb1ELb1EEEvNS_9FwdParamsE:
	.zero		1128


//--------------------- .nv.constant0._ZN10layer_norm13ln_fwd_kernelINS_13Kernel_traitsIf6__halfS2_S2_fjLj3072ELj1ELj1ELj4ELj16ENS_18Kernel_traits_baseILj3072EfS2_S2_S2_fjLj128EEEEELb0ELb0ELb0ELb0EEEvNS_9FwdParamsE --------------------------
	.section	.nv.constant0._ZN10layer_norm13ln_fwd_kernelINS_13Kernel_traitsIf6__halfS2_S2_fjLj3072ELj1ELj1ELj4ELj16ENS_18Kernel_traits_baseILj3072EfS2_S2_S2_fjLj128EEEEELb0ELb0ELb0ELb0EEEvNS_9FwdParamsE,"a",@progbits
	.sectionflags	@""
	.align	4
.nv.constant0._ZN10layer_norm13ln_fwd_kernelINS_13Kernel_traitsIf6__halfS2_S2_fjLj3072ELj1ELj1ELj4ELj16ENS_18Kernel_traits_baseILj3072EfS2_S2_S2_fjLj128EEEEELb0ELb0ELb0ELb0EEEvNS_9FwdParamsE:
	.zero		1128


//--------------------- .nv.constant0._ZN10layer_norm13ln_fwd_kernelINS_13Kernel_traitsIf6__halfS2_S2_fjLj3072ELj1ELj1ELj4ELj16ENS_18Kernel_traits_baseILj3072EfS2_S2_S2_fjLj128EEEEELb0ELb0ELb0ELb1EEEvNS_9FwdParamsE --------------------------
	.section	.nv.constant0._ZN10layer_norm13ln_fwd_kernelINS_13Kernel_traitsIf6__halfS2_S2_fjLj3072ELj1ELj1ELj4ELj16ENS_18Kernel_traits_baseILj3072EfS2_S2_S2_fjLj128EEEEELb0ELb0ELb0ELb1EEEvNS_9FwdParamsE,"a",@progbits
	.sectionflags	@""
	.align	4
.nv.constant0._ZN10layer_norm13ln_fwd_kernelINS_13Kernel_traitsIf6__halfS2_S2_fjLj3072ELj1ELj1ELj4ELj16ENS_18Kernel_traits_baseILj3072EfS2_S2_S2_fjLj128EEEEELb0ELb0ELb0ELb1EEEvNS_9FwdParamsE:
	.zero		1128


//--------------------- .nv.constant0._ZN10layer_norm13ln_fwd_kernelINS_13Kernel_traitsIf6__halfS2_S2_fjLj3072ELj1ELj1ELj4ELj16ENS_18Kernel_traits_baseILj3072EfS2_S2_S2_fjLj128EEEEELb0ELb0ELb1ELb0EEEvNS_9FwdParamsE --------------------------
	.section	.nv.constant0._ZN10layer_norm13ln_fwd_kernelINS_13Kernel_traitsIf6__halfS2_S2_fjLj3072ELj1ELj1ELj4ELj16ENS_18Kernel_traits_baseILj3072EfS2_S2_S2_fjLj128EEEEELb0ELb0ELb1ELb0EEEvNS_9FwdParamsE,"a",@progbits
	.sectionflags	@""
	.align	4
.nv.constant0._ZN10layer_norm13ln_fwd_kernelINS_13Kernel_traitsIf6__halfS2_S2_fjLj3072ELj1ELj1ELj4ELj16ENS_18Kernel_traits_baseILj3072EfS2_S2_S2_fjLj128EEEEELb0ELb0ELb1ELb0EEEvNS_9FwdParamsE:
	.zero		1128


//--------------------- .nv.constant0._ZN10layer_norm13ln_fwd_kernelINS_13Kernel_traitsIf6__halfS2_S2_fjLj3072ELj1ELj1ELj4ELj16ENS_18Kernel_traits_baseILj3072EfS2_S2_S2_fjLj128EEEEELb0ELb0ELb1ELb1EEEvNS_9FwdParamsE --------------------------
	.section	.nv.constant0._ZN10layer_norm13ln_fwd_kernelINS_13Kernel_traitsIf6__halfS2_S2_fjLj3072ELj1ELj1ELj4ELj16ENS_18Kernel_traits_baseILj3072EfS2_S2_S2_fjLj128EEEEELb0ELb0ELb1ELb1EEEvNS_9FwdParamsE,"a",@progbits
	.sectionflags	@""
	.align	4
.nv.constant0._ZN10layer_norm13ln_fwd_kernelINS_13Kernel_traitsIf6__halfS2_S2_fjLj3072ELj1ELj1ELj4ELj16ENS_18Kernel_traits_baseILj3072EfS2_S2_S2_fjLj128EEEEELb0ELb0ELb1ELb1EEEvNS_9FwdParamsE:
	.zero		1128


//--------------------- .nv.constant0._ZN10layer_norm13ln_fwd_kernelINS_13Kernel_traitsIf6__halfS2_S2_fjLj3072ELj1ELj1ELj4ELj16ENS_18Kernel_traits_baseILj3072EfS2_S2_S2_fjLj128EEEEELb0ELb1ELb0ELb0EEEvNS_9FwdParamsE --------------------------
	.section	.nv.constant0._ZN10layer_norm13ln_fwd_kernelINS_13Kernel_traitsIf6__halfS2_S2_fjLj3072ELj1ELj1ELj4ELj16ENS_18Kernel_traits_baseILj3072EfS2_S2_S2_fjLj128EEEEELb0ELb1ELb0ELb0EEEvNS_9FwdParamsE,"a",@progbits
	.sectionflags	@""
	.align	4
.nv.constant0._ZN10layer_norm13ln_fwd_kernelINS_13Kernel_traitsIf6__halfS2_S2_fjLj3072ELj1ELj1ELj4ELj16ENS_18Kernel_traits_baseILj3072EfS2_S2_S2_fjLj128EEEEELb0ELb1ELb0ELb0EEEvNS_9FwdParamsE:
	.zero		1128


//--------------------- .nv.constant0._ZN10layer_norm13ln_fwd_kernelINS_13Kernel_traitsIf6__halfS2_S2_fjLj3072ELj1ELj1ELj4ELj16ENS_18Kernel_traits_baseILj3072EfS2_S2_S2_fjLj128EEEEELb0ELb1ELb0ELb1EEEvNS_9FwdParamsE --------------------------
	.section	.nv.constant0._ZN10layer_norm13ln_fwd_kernelINS_13Kernel_traitsIf6__halfS2_S2_fjLj3072ELj1ELj1ELj4ELj16ENS_18Kernel_traits_baseILj3072EfS2_S2_S2_fjLj128EEEEELb0ELb1ELb0ELb1EEEvNS_9FwdParamsE,"a",@progbits
	.sectionflags	@""
	.align	4
.nv.constant0._ZN10layer_norm13ln_fwd_kernelINS_13Kernel_traitsIf6__halfS2_S2_fjLj3072ELj1ELj1ELj4ELj16ENS_18Kernel_traits_baseILj3072EfS2_S2_S2_fjLj128EEEEELb0ELb1ELb0ELb1EEEvNS_9FwdParamsE:
	.zero		1128


//--------------------- .nv.constant0._ZN10layer_norm13ln_fwd_kernelINS_13Kernel_traitsIf6__halfS2_S2_fjLj3072ELj1ELj1ELj4ELj16ENS_18Kernel_traits_baseILj3072EfS2_S2_S2_fjLj128EEEEELb0ELb1ELb1ELb0EEEvNS_9FwdParamsE --------------------------
	.section	.nv.constant0._ZN10layer_norm13ln_fwd_kernelINS_13Kernel_traitsIf6__halfS2_S2_fjLj3072ELj1ELj1ELj4ELj16ENS_18Kernel_traits_baseILj3072EfS2_S2_S2_fjLj128EEEEELb0ELb1ELb1ELb0EEEvNS_9FwdParamsE,"a",@progbits
	.sectionflags	@""
	.align	4
.nv.constant0._ZN10layer_norm13ln_fwd_kernelINS_13Kernel_traitsIf6__halfS2_S2_fjLj3072ELj1ELj1ELj4ELj16ENS_18Kernel_traits_baseILj3072EfS2_S2_S2_fjLj128EEEEELb0ELb1ELb1ELb0EEEvNS_9FwdParamsE:
	.zero		1128


//--------------------- .nv.constant0._ZN10layer_norm13ln_fwd_kernelINS_13Kernel_traitsIf6__halfS2_S2_fjLj3072ELj1ELj1ELj4ELj16ENS_18Kernel_traits_baseILj3072EfS2_S2_S2_fjLj128EEEEELb0ELb1ELb1ELb1EEEvNS_9FwdParamsE --------------------------
	.section	.nv.constant0._ZN10layer_norm13ln_fwd_kernelINS_13Kernel_traitsIf6__halfS2_S2_fjLj3072ELj1ELj1ELj4ELj16ENS_18Kernel_traits_baseILj3072EfS2_S2_S2_fjLj128EEEEELb0ELb1ELb1ELb1EEEvNS_9FwdParamsE,"a",@progbits
	.sectionflags	@""
	.align	4
.nv.constant0._ZN10layer_norm13ln_fwd_kernelINS_13Kernel_traitsIf6__halfS2_S2_fjLj3072ELj1ELj1ELj4ELj16ENS_18Kernel_traits_baseILj3072EfS2_S2_S2_fjLj128EEEEELb0ELb1ELb1ELb1EEEvNS_9FwdParamsE:
	.zero		1128


//--------------------- .nv.constant0._ZN10layer_norm13ln_fwd_kernelINS_13Kernel_traitsIf6__halfS2_S2_fjLj3072ELj1ELj1ELj4ELj16ENS_18Kernel_traits_baseILj3072EfS2_S2_S2_fjLj128EEEEELb1ELb0ELb0ELb0EEEvNS_9FwdParamsE --------------------------
	.section	.nv.constant0._ZN10layer_norm13ln_fwd_kernelINS_13Kernel_traitsIf6__halfS2_S2_fjLj3072ELj1ELj1ELj4ELj16ENS_18Kernel_traits_baseILj3072EfS2_S2_S2_fjLj128EEEEELb1ELb0ELb0ELb0EEEvNS_9FwdParamsE,"a",@progbits
	.sectionflags	@""
	.align	4
.nv.constant0._ZN10layer_norm13ln_fwd_kernelINS_13Kernel_traitsIf6__halfS2_S2_fjLj3072ELj1ELj1ELj4ELj16ENS_18Kernel_traits_baseILj3072EfS2_S2_S2_fjLj128EEEEELb1ELb0ELb0ELb0EEEvNS_9FwdParamsE:
	.zero		1128


//--------------------- .nv.constant0._ZN10layer_norm13ln_fwd_kernelINS_13Kernel_traitsIf6__halfS2_S2_fjLj3072ELj1ELj1ELj4ELj16ENS_18Kernel_traits_baseILj3072EfS2_S2_S2_fjLj128EEEEELb1ELb0ELb0ELb1EEEvNS_9FwdParamsE --------------------------
	.section	.nv.constant0._ZN10layer_norm13ln_fwd_kernelINS_13Kernel_traitsIf6__halfS2_S2_fjLj3072ELj1ELj1ELj4ELj16ENS_18Kernel_traits_baseILj3072EfS2_S2_S2_fjLj128EEEEELb1ELb0ELb0ELb1EEEvNS_9FwdParamsE,"a",@progbits
	.sectionflags	@""
	.align	4
.nv.constant0._ZN10layer_norm13ln_fwd_kernelINS_13Kernel_traitsIf6__halfS2_S2_fjLj3072ELj1ELj1ELj4ELj16ENS_18Kernel_traits_baseILj3072EfS2_S2_S2_fjLj128EEEEELb1ELb0ELb0ELb1EEEvNS_9FwdParamsE:
	.zero		1128


//--------------------- .nv.constant0._ZN10layer_norm13ln_fwd_kernelINS_13Kernel_traitsIf6__halfS2_S2_fjLj3072ELj1ELj1ELj4ELj16ENS_18Kernel_traits_baseILj3072EfS2_S2_S2_fjLj128EEEEELb1ELb0ELb1ELb0EEEvNS_9FwdParamsE --------------------------
	.section	.nv.constant0._ZN10layer_norm13ln_fwd_kernelINS_13Kernel_traitsIf6__halfS2_S2_fjLj3072ELj1ELj1ELj4ELj16ENS_18Kernel_traits_baseILj3072EfS2_S2_S2_fjLj128EEEEELb1ELb0ELb1ELb0EEEvNS_9FwdParamsE,"a",@progbits
	.sectionflags	@""
	.align	4
.nv.constant0._ZN10layer_norm13ln_fwd_kernelINS_13Kernel_traitsIf6__halfS2_S2_fjLj3072ELj1ELj1ELj4ELj16ENS_18Kernel_traits_baseILj3072EfS2_S2_S2_fjLj128EEEEELb1ELb0ELb1ELb0EEEvNS_9FwdParamsE:
	.zero		1128


//--------------------- .nv.constant0._ZN10layer_norm13ln_fwd_kernelINS_13Kernel_traitsIf6__halfS2_S2_fjLj3072ELj1ELj1ELj4ELj16ENS_18Kernel_traits_baseILj3072EfS2_S2_S2_fjLj128EEEEELb1ELb0ELb1ELb1EEEvNS_9FwdParamsE --------------------------
	.section	.nv.constant0._ZN10layer_norm13ln_fwd_kernelINS_13Kernel_traitsIf6__halfS2_S2_fjLj3072ELj1ELj1ELj4ELj16ENS_18Kernel_traits_baseILj3072EfS2_S2_S2_fjLj128EEEEELb1ELb0ELb1ELb1EEEvNS_9FwdParamsE,"a",@progbits
	.sectionflags	@""
	.align	4
.nv.constant0._ZN10layer_norm13ln_fwd_kernelINS_13Kernel_traitsIf6__halfS2_S2_fjLj3072ELj1ELj1ELj4ELj16ENS_18Kernel_traits_baseILj3072EfS2_S2_S2_fjLj128EEEEELb1ELb0ELb1ELb1EEEvNS_9FwdParamsE:
	.zero		1128


//--------------------- .nv.constant0._ZN10layer_norm13ln_fwd_kernelINS_13Kernel_traitsIf6__halfS2_S2_fjLj3072ELj1ELj1ELj4ELj16ENS_18Kernel_traits_baseILj3072EfS2_S2_S2_fjLj128EEEEELb1ELb1ELb0ELb0EEEvNS_9FwdParamsE --------------------------
	.section	.nv.constant0._ZN10layer_norm13ln_fwd_kernelINS_13Kernel_traitsIf6__halfS2_S2_fjLj3072ELj1ELj1ELj4ELj16ENS_18Kernel_traits_baseILj3072EfS2_S2_S2_fjLj128EEEEELb1ELb1ELb0ELb0EEEvNS_9FwdParamsE,"a",@progbits
	.sectionflags	@""
	.align	4
.nv.constant0._ZN10layer_norm13ln_fwd_kernelINS_13Kernel_traitsIf6__halfS2_S2_fjLj3072ELj1ELj1ELj4ELj16ENS_18Kernel_traits_baseILj3072EfS2_S2_S2_fjLj128EEEEELb1ELb1ELb0ELb0EEEvNS_9FwdParamsE:
	.zero		1128


//--------------------- .nv.constant0._ZN10layer_norm13ln_fwd_kernelINS_13Kernel_traitsIf6__halfS2_S2_fjLj3072ELj1ELj1ELj4ELj16ENS_18Kernel_traits_baseILj3072EfS2_S2_S2_fjLj128EEEEELb1ELb1ELb0ELb1EEEvNS_9FwdParamsE --------------------------
	.section	.nv.constant0._ZN10layer_norm13ln_fwd_kernelINS_13Kernel_traitsIf6__halfS2_S2_fjLj3072ELj1ELj1ELj4ELj16ENS_18Kernel_traits_baseILj3072EfS2_S2_S2_fjLj128EEEEELb1ELb1ELb0ELb1EEEvNS_9FwdParamsE,"a",@progbits
	.sectionflags	@""
	.align	4
.nv.constant0._ZN10layer_norm13ln_fwd_kernelINS_13Kernel_traitsIf6__halfS2_S2_fjLj3072ELj1ELj1ELj4ELj16ENS_18Kernel_traits_baseILj3072EfS2_S2_S2_fjLj128EEEEELb1ELb1ELb0ELb1EEEvNS_9FwdParamsE:
	.zero		1128


//--------------------- .nv.constant0._ZN10layer_norm13ln_fwd_kernelINS_13Kernel_traitsIf6__halfS2_S2_fjLj3072ELj1ELj1ELj4ELj16ENS_18Kernel_traits_baseILj3072EfS2_S2_S2_fjLj128EEEEELb1ELb1ELb1ELb0EEEvNS_9FwdParamsE --------------------------
	.section	.nv.constant0._ZN10layer_norm13ln_fwd_kernelINS_13Kernel_traitsIf6__halfS2_S2_fjLj3072ELj1ELj1ELj4ELj16ENS_18Kernel_traits_baseILj3072EfS2_S2_S2_fjLj128EEEEELb1ELb1ELb1ELb0EEEvNS_9FwdParamsE,"a",@progbits
	.sectionflags	@""
	.align	4
.nv.constant0._ZN10layer_norm13ln_fwd_kernelINS_13Kernel_traitsIf6__halfS2_S2_fjLj3072ELj1ELj1ELj4ELj16ENS_18Kernel_traits_baseILj3072EfS2_S2_S2_fjLj128EEEEELb1ELb1ELb1ELb0EEEvNS_9FwdParamsE:
	.zero		1128


//--------------------- .nv.constant0._ZN10layer_norm13ln_fwd_kernelINS_13Kernel_traitsIf6__halfS2_S2_fjLj3072ELj1ELj1ELj4ELj16ENS_18Kernel_traits_baseILj3072EfS2_S2_S2_fjLj128EEEEELb1ELb1ELb1ELb1EEEvNS_9FwdParamsE --------------------------
	.section	.nv.constant0._ZN10layer_norm13ln_fwd_kernelINS_13Kernel_traitsIf6__halfS2_S2_fjLj3072ELj1ELj1ELj4ELj16ENS_18Kernel_traits_baseILj3072EfS2_S2_S2_fjLj128EEEEELb1ELb1ELb1ELb1EEEvNS_9FwdParamsE,"a",@progbits
	.sectionflags	@""
	.align	4
.nv.constant0._ZN10layer_norm13ln_fwd_kernelINS_13Kernel_traitsIf6__halfS2_S2_fjLj3072ELj1ELj1ELj4ELj16ENS_18Kernel_traits_baseILj3072EfS2_S2_S2_fjLj128EEEEELb1ELb1ELb1ELb1EEEvNS_9FwdParamsE:
	.zero		1128


//--------------------- .nv.constant0._ZN10layer_norm13ln_fwd_kernelINS_13Kernel_traitsI6__halfS2_fS2_fjLj3072ELj1ELj1ELj4ELj16ENS_18Kernel_traits_baseILj3072ES2_S2_fS2_fjLj128EEEEELb0ELb0ELb0ELb0EEEvNS_9FwdParamsE --------------------------
	.section	.nv.constant0._ZN10layer_norm13ln_fwd_kernelINS_13Kernel_traitsI6__halfS2_fS2_fjLj3072ELj1ELj1ELj4ELj16ENS_18Kernel_traits_baseILj3072ES2_S2_fS2_fjLj128EEEEELb0ELb0ELb0ELb0EEEvNS_9FwdParamsE,"a",@progbits
	.sectionflags	@""
	.align	4
.nv.constant0._ZN10layer_norm13ln_fwd_kernelINS_13Kernel_traitsI6__halfS2_fS2_fjLj3072ELj1ELj1ELj4ELj16ENS_18Kernel_traits_baseILj3072ES2_S2_fS2_fjLj128EEEEELb0ELb0ELb0ELb0EEEvNS_9FwdParamsE:
	.zero		1128


//--------------------- .nv.constant0._ZN10layer_norm13ln_fwd_kernelINS_13Kernel_traitsI6__halfS2_fS2_fjLj3072ELj1ELj1ELj4ELj16ENS_18Kernel_traits_baseILj3072ES2_S2_fS2_fjLj128EEEEELb0ELb0ELb0ELb1EEEvNS_9FwdParamsE --------------------------
	.section	.nv.constant0._ZN10layer_norm13ln_fwd_kernelINS_13Kernel_traitsI6__halfS2_fS2_fjLj3072ELj1ELj1ELj4ELj16ENS_18Kernel_traits_baseILj3072ES2_S2_fS2_fjLj128EEEEELb0ELb0ELb0ELb1EEEvNS_9FwdParamsE,"a",@progbits
	.sectionflags	@""
	.align	4
.nv.constant0._ZN10layer_norm13ln_fwd_kernelINS_13Kernel_traitsI6__halfS2_fS2_fjLj3072ELj1ELj1ELj4ELj16ENS_18Kernel_traits_baseILj3072ES2_S2_fS2_fjLj128EEEEELb0ELb0ELb0ELb1EEEvNS_9FwdParamsE:
	.zero		1128


//--------------------- .nv.constant0._ZN10layer_norm13ln_fwd_kernelINS_13Kernel_traitsI6__halfS2_fS2_fjLj3072ELj1ELj1ELj4ELj16ENS_18Kernel_traits_baseILj3072ES2_S2_fS2_fjLj128EEEEELb0ELb0ELb1ELb0EEEvNS_9FwdParamsE --------------------------
	.section	.nv.constant0._ZN10layer_norm13ln_fwd_kernelINS_13Kernel_traitsI6__halfS2_fS2_fjLj3072ELj1ELj1ELj4ELj16ENS_18Kernel_traits_baseILj3072ES2_S2_fS2_fjLj128EEEEELb0ELb0ELb1ELb0EEEvNS_9FwdParamsE,"a",@progbits
	.sectionflags	@""
	.align	4
.nv.constant0._ZN10layer_norm13ln_fwd_kernelINS_13Kernel_traitsI6__halfS2_fS2_fjLj3072ELj1ELj1ELj4ELj16ENS_18Kernel_traits_baseILj3072ES2_S2_fS2_fjLj128EEEEELb0ELb0ELb1ELb0EEEvNS_9FwdParamsE:
	.zero		1128


//--------------------- .nv.constant0._ZN10layer_norm13ln_fwd_kernelINS_13Kernel_traitsI6__halfS2_fS2_fjLj3072ELj1ELj1ELj4ELj16ENS_18Kernel_traits_baseILj3072ES2_S2_fS2_fjLj128EEEEELb0ELb0ELb1ELb1EEEvNS_9FwdParamsE --------------------------
	.section	.nv.constant0._ZN10layer_norm13ln_fwd_kernelINS_13Kernel_traitsI6__halfS2_fS2_fjLj3072ELj1ELj1ELj4ELj16ENS_18Kernel_traits_baseILj3072ES2_S2_fS2_fjLj128EEEEELb0ELb0ELb1ELb1EEEvNS_9FwdParamsE,"a",@progbits
	.sectionflags	@""
	.align	4
.nv.constant0._ZN10layer_norm13ln_fwd_kernelINS_13Kernel_traitsI6__halfS2_fS2_fjLj3072ELj1ELj1ELj4ELj16ENS_18Kernel_traits_baseILj3072ES2_S2_fS2_fjLj128EEEEELb0ELb0ELb1ELb1EEEvNS_9FwdParamsE:
	.zero		1128


//--------------------- .nv.constant0._ZN10layer_norm13ln_fwd_kernelINS_13Kernel_traitsI6__halfS2_fS2_fjLj3072ELj1ELj1ELj4ELj16ENS_18Kernel_traits_baseILj3072ES2_S2_fS2_fjLj128EEEEELb0ELb1ELb0ELb0EEEvNS_9FwdParamsE --------------------------
	.section	.nv.constant0._ZN10layer_norm13ln_fwd_kernelINS_13Kernel_traitsI6__halfS2_fS2_fjLj3072ELj1ELj1ELj4ELj16ENS_18Kernel_traits_baseILj3072ES2_S2_fS2_fjLj128EEEEELb0ELb1ELb0ELb0EEEvNS_9FwdParamsE,"a",@progbits
	.sectionflags	@""
	.align	4
.nv.constant0._ZN10layer_norm13ln_fwd_kernelINS_13Kernel_traitsI6__halfS2_fS2_fjLj3072ELj1ELj1ELj4ELj16ENS_18Kernel_traits_baseILj3072ES2_S2_fS2_fjLj128EEEEELb0ELb1ELb0ELb0EEEvNS_9FwdParamsE:
	.zero		1128


//--------------------- .nv.constant0._ZN10layer_norm13ln_fwd_kernelINS_13Kernel_traitsI6__halfS2_fS2_fjLj3072ELj1ELj1ELj4ELj16ENS_18Kernel_traits_baseILj3072ES2_S2_fS2_fjLj128EEEEELb0ELb1ELb0ELb1EEEvNS_9FwdParamsE --------------------------
	.section	.nv.constant0._ZN10layer_norm13ln_fwd_kernelINS_13Kernel_traitsI6__halfS2_fS2_fjLj3072ELj1ELj1ELj4ELj16ENS_18Kernel_traits_baseILj3072ES2_S2_fS2_fjLj128EEEEELb0ELb1ELb0ELb1EEEvNS_9FwdParamsE,"a",@progbits
	.sectionflags	@""
	.align	4
.nv.constant0._ZN10layer_norm13ln_fwd_kernelINS_13Kernel_traitsI6__halfS2_fS2_fjLj3072ELj1ELj1ELj4ELj16ENS_18Kernel_traits_baseILj3072ES2_S2_fS2_fjLj128EEEEELb0ELb1ELb0ELb1EEEvNS_9FwdParamsE:
	.zero		1128


//--------------------- .nv.constant0._ZN10layer_norm13ln_fwd_kernelINS_13Kernel_traitsI6__halfS2_fS2_fjLj3072ELj1ELj1ELj4ELj16ENS_18Kernel_traits_baseILj3072ES2_S2_fS2_fjLj128EEEEELb0ELb1ELb1ELb0EEEvNS_9FwdParamsE --------------------------
	.section	.nv.constant0._ZN10layer_norm13ln_fwd_kernelINS_13Kernel_traitsI6__halfS2_fS2_fjLj3072ELj1ELj1ELj4ELj16ENS_18Kernel_traits_baseILj3072ES2_S2_fS2_fjLj128EEEEELb0ELb1ELb1ELb0EEEvNS_9FwdParamsE,"a",@progbits
	.sectionflags	@""
	.align	4
.nv.constant0._ZN10layer_norm13ln_fwd_kernelINS_13Kernel_traitsI6__halfS2_fS2_fjLj3072ELj1ELj1ELj4ELj16ENS_18Kernel_traits_baseILj3072ES2_S2_fS2_fjLj128EEEEELb0ELb1ELb1ELb0EEEvNS_9FwdParamsE:
	.zero		1128


//--------------------- .nv.constant0._ZN10layer_norm13ln_fwd_kernelINS_13Kernel_traitsI6__halfS2_fS2_fjLj3072ELj1ELj1ELj4ELj16ENS_18Kernel_traits_baseILj3072ES2_S2_fS2_fjLj128EEEEELb0ELb1ELb1ELb1EEEvNS_9FwdParamsE --------------------------
	.section	.nv.constant0._ZN10layer_norm13ln_fwd_kernelINS_13Kernel_traitsI6__halfS2_fS2_fjLj3072ELj1ELj1ELj4ELj16ENS_18Kernel_traits_baseILj3072ES2_S2_fS2_fjLj128EEEEELb0ELb1ELb1ELb1EEEvNS_9FwdParamsE,"a",@progbits
	.sectionflags	@""
	.align	4
.nv.constant0._ZN10layer_norm13ln_fwd_kernelINS_13Kernel_traitsI6__halfS2_fS2_fjLj3072ELj1ELj1ELj4ELj16ENS_18Kernel_traits_baseILj3072ES2_S2_fS2_fjLj128EEEEELb0ELb1ELb1ELb1EEEvNS_9FwdParamsE:
	.zero		1128


//--------------------- .nv.constant0._ZN10layer_norm13ln_fwd_kernelINS_13Kernel_traitsI6__halfS2_fS2_fjLj3072ELj1ELj1ELj4ELj16ENS_18Kernel_traits_baseILj3072ES2_S2_fS2_fjLj128EEEEELb1ELb0ELb0ELb0EEEvNS_9FwdParamsE --------------------------
	.section	.nv.constant0._ZN10layer_norm13ln_fwd_kernelINS_13Kernel_traitsI6__halfS2_fS2_fjLj3072ELj1ELj1ELj4ELj16ENS_18Kernel_traits_baseILj3072ES2_S2_fS2_fjLj128EEEEELb1ELb0ELb0ELb0EEEvNS_9FwdParamsE,"a",@progbits
	.sectionflags	@""
	.align	4
.nv.constant0._ZN10layer_norm13ln_fwd_kernelINS_13Kernel_traitsI6__halfS2_fS2_fjLj3072ELj1ELj1ELj4ELj16ENS_18Kernel_traits_baseILj3072ES2_S2_fS2_fjLj128EEEEELb1ELb0ELb0ELb0EEEvNS_9FwdParamsE:
	.zero		1128


//--------------------- .nv.constant0._ZN10layer_norm13ln_fwd_kernelINS_13Kernel_traitsI6__halfS2_fS2_fjLj3072ELj1ELj1ELj4ELj16ENS_18Kernel_traits_baseILj3072ES2_S2_fS2_fjLj128EEEEELb1ELb0ELb0ELb1EEEvNS_9FwdParamsE --------------------------
	.section	.nv.constant0._ZN10layer_norm13ln_fwd_kernelINS_13Kernel_traitsI6__halfS2_fS2_fjLj3072ELj1ELj1ELj4ELj16ENS_18Kernel_traits_baseILj3072ES2_S2_fS2_fjLj128EEEEELb1ELb0ELb0ELb1EEEvNS_9FwdParamsE,"a",@progbits
	.sectionflags	@""
	.align	4
.nv.constant0._ZN10layer_norm13ln_fwd_kernelINS_13Kernel_traitsI6__halfS2_fS2_fjLj3072ELj1ELj1ELj4ELj16ENS_18Kernel_traits_baseILj3072ES2_S2_fS2_fjLj128EEEEELb1ELb0ELb0ELb1EEEvNS_9FwdParamsE:
	.zero		1128


//--------------------- .nv.constant0._ZN10layer_norm13ln_fwd_kernelINS_13Kernel_traitsI6__halfS2_fS2_fjLj3072ELj1ELj1ELj4ELj16ENS_18Kernel_traits_baseILj3072ES2_S2_fS2_fjLj128EEEEELb1ELb0ELb1ELb0EEEvNS_9FwdParamsE --------------------------
	.section	.nv.constant0._ZN10layer_norm13ln_fwd_kernelINS_13Kernel_traitsI6__halfS2_fS2_fjLj3072ELj1ELj1ELj4ELj16ENS_18Kernel_traits_baseILj3072ES2_S2_fS2_fjLj128EEEEELb1ELb0ELb1ELb0EEEvNS_9FwdParamsE,"a",@progbits
	.sectionflags	@""
	.align	4
.nv.constant0._ZN10layer_norm13ln_fwd_kernelINS_13Kernel_traitsI6__halfS2_fS2_fjLj3072ELj1ELj1ELj4ELj16ENS_18Kernel_traits_baseILj3072ES2_S2_fS2_fjLj128EEEEELb1ELb0ELb1ELb0EEEvNS_9FwdParamsE:
	.zero		1128


//--------------------- .nv.constant0._ZN10layer_norm13ln_fwd_kernelINS_13Kernel_traitsI6__halfS2_fS2_fjLj3072ELj1ELj1ELj4ELj16ENS_18Kernel_traits_baseILj3072ES2_S2_fS2_fjLj128EEEEELb1ELb0ELb1ELb1EEEvNS_9FwdParamsE --------------------------
	.section	.nv.constant0._ZN10layer_norm13ln_fwd_kernelINS_13Kernel_traitsI6__halfS2_fS2_fjLj3072ELj1ELj1ELj4ELj16ENS_18Kernel_traits_baseILj3072ES2_S2_fS2_fjLj128EEEEELb1ELb0ELb1ELb1EEEvNS_9FwdParamsE,"a",@progbits
	.sectionflags	@""
	.align	4
.nv.constant0._ZN10layer_norm13ln_fwd_kernelINS_13Kernel_traitsI6__halfS2_fS2_fjLj3072ELj1ELj1ELj4ELj16ENS_18Kernel_traits_baseILj3072ES2_S2_fS2_fjLj128EEEEELb1ELb0ELb1ELb1EEEvNS_9FwdParamsE:
	.zero		1128


//--------------------- .nv.constant0._ZN10layer_norm13ln_fwd_kernelINS_13Kernel_traitsI6__halfS2_fS2_fjLj3072ELj1ELj1ELj4ELj16ENS_18Kernel_traits_baseILj3072ES2_S2_fS2_fjLj128EEEEELb1ELb1ELb0ELb0EEEvNS_9FwdParamsE --------------------------
	.section	.nv.constant0._ZN10layer_norm13ln_fwd_kernelINS_13Kernel_traitsI6__halfS2_fS2_fjLj3072ELj1ELj1ELj4ELj16ENS_18Kernel_traits_baseILj3072ES2_S2_fS2_fjLj128EEEEELb1ELb1ELb0ELb0EEEvNS_9FwdParamsE,"a",@progbits
	.sectionflags	@""
	.align	4
.nv.constant0._ZN10layer_norm13ln_fwd_kernelINS_13Kernel_traitsI6__halfS2_fS2_fjLj3072ELj1ELj1ELj4ELj16ENS_18Kernel_traits_baseILj3072ES2_S2_fS2_fjLj128EEEEELb1ELb1ELb0ELb0EEEvNS_9FwdParamsE:
	.zero		1128


//--------------------- .nv.constant0._ZN10layer_norm13ln_fwd_kernelINS_13Kernel_traitsI6__halfS2_fS2_fjLj3072ELj1ELj1ELj4ELj16ENS_18Kernel_traits_baseILj3072ES2_S2_fS2_fjLj128EEEEELb1ELb1ELb0ELb1EEEvNS_9FwdParamsE --------------------------
	.section	.nv.constant0._ZN10layer_norm13ln_fwd_kernelINS_13Kernel_traitsI6__halfS2_fS2_fjLj3072ELj1ELj1ELj4ELj16ENS_18Kernel_traits_baseILj3072ES2_S2_fS2_fjLj128EEEEELb1ELb1ELb0ELb1EEEvNS_9FwdParamsE,"a",@progbits
	.sectionflags	@""
	.align	4
.nv.constant0._ZN10layer_norm13ln_fwd_kernelINS_13Kernel_traitsI6__halfS2_fS2_fjLj3072ELj1ELj1ELj4ELj16ENS_18Kernel_traits_baseILj3072ES2_S2_fS2_fjLj128EEEEELb1ELb1ELb0ELb1EEEvNS_9FwdParamsE:
	.zero		1128


//--------------------- .nv.constant0._ZN10layer_norm13ln_fwd_kernelINS_13Kernel_traitsI6__halfS2_fS2_fjLj3072ELj1ELj1ELj4ELj16ENS_18Kernel_traits_baseILj3072ES2_S2_fS2_fjLj128EEEEELb1ELb1ELb1ELb0EEEvNS_9FwdParamsE --------------------------
	.section	.nv.constant0._ZN10layer_norm13ln_fwd_kernelINS_13Kernel_traitsI6__halfS2_fS2_fjLj3072ELj1ELj1ELj4ELj16ENS_18Kernel_traits_baseILj3072ES2_S2_fS2_fjLj128EEEEELb1ELb1ELb1ELb0EEEvNS_9FwdParamsE,"a",@progbits
	.sectionflags	@""
	.align	4
.nv.constant0._ZN10layer_norm13ln_fwd_kernelINS_13Kernel_traitsI6__halfS2_fS2_fjLj3072ELj1ELj1ELj4ELj16ENS_18Kernel_traits_baseILj3072ES2_S2_fS2_fjLj128EEEEELb1ELb1ELb1ELb0EEEvNS_9FwdParamsE:
	.zero		1128


//--------------------- .nv.constant0._ZN10layer_norm13ln_fwd_kernelINS_13Kernel_traitsI6__halfS2_fS2_fjLj3072ELj1ELj1ELj4ELj16ENS_18Kernel_traits_baseILj3072ES2_S2_fS2_fjLj128EEEEELb1ELb1ELb1ELb1EEEvNS_9FwdParamsE --------------------------
	.section	.nv.constant0._ZN10layer_norm13ln_fwd_kernelINS_13Kernel_traitsI6__halfS2_fS2_fjLj3072ELj1ELj1ELj4ELj16ENS_18Kernel_traits_baseILj3072ES2_S2_fS2_fjLj128EEEEELb1ELb1ELb1ELb1EEEvNS_9FwdParamsE,"a",@progbits
	.sectionflags	@""
	.align	4
.nv.constant0._ZN10layer_norm13ln_fwd_kernelINS_13Kernel_traitsI6__halfS2_fS2_fjLj3072ELj1ELj1ELj4ELj16ENS_18Kernel_traits_baseILj3072ES2_S2_fS2_fjLj128EEEEELb1ELb1ELb1ELb1EEEvNS_9FwdParamsE:
	.zero		1128


//--------------------- .nv.constant0._ZN10layer_norm13ln_fwd_kernelINS_13Kernel_traitsIf6__halffS2_fjLj3072ELj1ELj1ELj4ELj16ENS_18Kernel_traits_baseILj3072EfS2_fS2_fjLj128EEEEELb0ELb0ELb0ELb0EEEvNS_9FwdParamsE --------------------------
	.section	.nv.constant0._ZN10layer_norm13ln_fwd_kernelINS_13Kernel_traitsIf6__halffS2_fjLj3072ELj1ELj1ELj4ELj16ENS_18Kernel_traits_baseILj3072EfS2_fS2_fjLj128EEEEELb0ELb0ELb0ELb0EEEvNS_9FwdParamsE,"a",@progbits
	.sectionflags	@""
	.align	4
.nv.constant0._ZN10layer_norm13ln_fwd_kernelINS_13Kernel_traitsIf6__halffS2_fjLj3072ELj1ELj1ELj4ELj16ENS_18Kernel_traits_baseILj3072EfS2_fS2_fjLj128EEEEELb0ELb0ELb0ELb0EEEvNS_9FwdParamsE:
	.zero		1128


//--------------------- .nv.constant0._ZN10layer_norm13ln_fwd_kernelINS_13Kernel_traitsIf6__halffS2_fjLj3072ELj1ELj1ELj4ELj16ENS_18Kernel_traits_baseILj3072EfS2_fS2_fjLj128EEEEELb0ELb0ELb0ELb1EEEvNS_9FwdParamsE --------------------------
	.section	.nv.constant0._ZN10layer_norm13ln_fwd_kernelINS_13Kernel_traitsIf6__halffS2_fjLj3072ELj1ELj1ELj4ELj16ENS_18Kernel_traits_baseILj3072EfS2_fS2_fjLj128EEEEELb0ELb0ELb0ELb1EEEvNS_9FwdParamsE,"a",@progbits
	.sectionflags	@""
	.align	4
.nv.constant0._ZN10layer_norm13ln_fwd_kernelINS_13Kernel_traitsIf6__halffS2_fjLj3072ELj1ELj1ELj4ELj16ENS_18Kernel_traits_baseILj3072EfS2_fS2_fjLj128EEEEELb0ELb0ELb0ELb1EEEvNS_9FwdParamsE:
	.zero		1128


//--------------------- .nv.constant0._ZN10layer_norm13ln_fwd_kernelINS_13Kernel_traitsIf6__halffS2_fjLj3072ELj1ELj1ELj4ELj16ENS_18Kernel_traits_baseILj3072EfS2_fS2_fjLj128EEEEELb0ELb0ELb1ELb0EEEvNS_9FwdParamsE --------------------------
	.section	.nv.constant0._ZN10layer_norm13ln_fwd_kernelINS_13Kernel_traitsIf6__halffS2_fjLj3072ELj1ELj1ELj4ELj16ENS_18Kernel_traits_baseILj3072EfS2_fS2_fjLj128EEEEELb0ELb0ELb1ELb0EEEvNS_9FwdParamsE,"a",@progbits
	.sectionflags	@""
	.align	4
.nv.constant0._ZN10layer_norm13ln_fwd_kernelINS_13Kernel_traitsIf6__halffS2_fjLj3072ELj1ELj1ELj4ELj16ENS_18Kernel_traits_baseILj3072EfS2_fS2_fjLj128EEEEELb0ELb0ELb1ELb0EEEvNS_9FwdParamsE:
	.zero		1128


//--------------------- .nv.constant0._ZN10layer_norm13ln_fwd_kernelINS_13Kernel_traitsIf6__halffS2_fjLj3072ELj1ELj1ELj4ELj16ENS_18Kernel_traits_baseILj3072EfS2_fS2_fjLj128EEEEELb0ELb0ELb1ELb1EEEvNS_9FwdParamsE --------------------------
	.section	.nv.constant0._ZN10layer_norm13ln_fwd_kernelINS_13Kernel_traitsIf6__halffS2_fjLj3072ELj1ELj1ELj4ELj16ENS_18Kernel_traits_baseILj3072EfS2_fS2_fjLj128EEEEELb0ELb0ELb1ELb1EEEvNS_9FwdParamsE,"a",@progbits
	.sectionflags	@""
	.align	4
.nv.constant0._ZN10layer_norm13ln_fwd_kernelINS_13Kernel_traitsIf6__halffS2_fjLj3072ELj1ELj1ELj4ELj16ENS_18Kernel_traits_baseILj3072EfS2_fS2_fjLj128EEEEELb0ELb0ELb1ELb1EEEvNS_9FwdParamsE:
	.zero		1128


//--------------------- .nv.constant0._ZN10layer_norm13ln_fwd_kernelINS_13Kernel_traitsIf6__halffS2_fjLj3072ELj1ELj1ELj4ELj16ENS_18Kernel_traits_baseILj3072EfS2_fS2_fjLj128EEEEELb0ELb1ELb0ELb0EEEvNS_9FwdParamsE --------------------------
	.section	.nv.constant0._ZN10layer_norm13ln_fwd_kernelINS_13Kernel_traitsIf6__halffS2_fjLj3072ELj1ELj1ELj4ELj16ENS_18Kernel_traits_baseILj3072EfS2_fS2_fjLj128EEEEELb0ELb1ELb0ELb0EEEvNS_9FwdParamsE,"a",@progbits
	.sectionflags	@""
	.align	4
.nv.constant0._ZN10layer_norm13ln_fwd_kernelINS_13Kernel_traitsIf6__halffS2_fjLj3072ELj1ELj1ELj4ELj16ENS_18Kernel_traits_baseILj3072EfS2_fS2_fjLj128EEEEELb0ELb1ELb0ELb0EEEvNS_9FwdParamsE:
	.zero		1128


//--------------------- .nv.constant0._ZN10layer_norm13ln_fwd_kernelINS_13Kernel_traitsIf6__halffS2_fjLj3072ELj1ELj1ELj4ELj16ENS_18Kernel_traits_baseILj3072EfS2_fS2_fjLj128EEEEELb0ELb1ELb0ELb1EEEvNS_9FwdParamsE --------------------------
	.section	.nv.constant0._ZN10layer_norm13ln_fwd_kernelINS_13Kernel_traitsIf6__halffS2_fjLj3072ELj1ELj1ELj4ELj16ENS_18Kernel_traits_baseILj3072EfS2_fS2_fjLj128EEEEELb0ELb1ELb0ELb1EEEvNS_9FwdParamsE,"a",@progbits
	.sectionflags	@""
	.align	4
.nv.constant0._ZN10layer_norm13ln_fwd_kernelINS_13Kernel_traitsIf6__halffS2_fjLj3072ELj1ELj1ELj4ELj16ENS_18Kernel_traits_baseILj3072EfS2_fS2_fjLj128EEEEELb0ELb1ELb0ELb1EEEvNS_9FwdParamsE:
	.zero		1128


//--------------------- .nv.constant0._ZN10layer_norm13ln_fwd_kernelINS_13Kernel_traitsIf6__halffS2_fjLj3072ELj1ELj1ELj4ELj16ENS_18Kernel_traits_baseILj3072EfS2_fS2_fjLj128EEEEELb0ELb1ELb1ELb0EEEvNS_9FwdParamsE --------------------------
	.section	.nv.constant0._ZN10layer_norm13ln_fwd_kernelINS_13Kernel_traitsIf6__halffS2_fjLj3072ELj1ELj1ELj4ELj16ENS_18Kernel_traits_baseILj3072EfS2_fS2_fjLj128EEEEELb0ELb1ELb1ELb0EEEvNS_9FwdParamsE,"a",@progbits
	.sectionflags	@""
	.align	4
.nv.constant0._ZN10layer_norm13ln_fwd_kernelINS_13Kernel_traitsIf6__halffS2_fjLj3072ELj1ELj1ELj4ELj16ENS_18Kernel_traits_baseILj3072EfS2_fS2_fjLj128EEEEELb0ELb1ELb1ELb0EEEvNS_9FwdParamsE:
	.zero		1128


//--------------------- .nv.constant0._ZN10layer_norm13ln_fwd_kernelINS_13Kernel_traitsIf6__halffS2_fjLj3072ELj1ELj1ELj4ELj16ENS_18Kernel_traits_baseILj3072EfS2_fS2_fjLj128EEEEELb0ELb1ELb1ELb1EEEvNS_9FwdParamsE --------------------------
	.section	.nv.constant0._ZN10layer_norm13ln_fwd_kernelINS_13Kernel_traitsIf6__halffS2_fjLj3072ELj1ELj1ELj4ELj16ENS_18Kernel_traits_baseILj3072EfS2_fS2_fjLj128EEEEELb0ELb1ELb1ELb1EEEvNS_9FwdParamsE,"a",@progbits
	.sectionflags	@""
	.align	4
.nv.constant0._ZN10layer_norm13ln_fwd_kernelINS_13Kernel_traitsIf6__halffS2_fjLj3072ELj1ELj1ELj4ELj16ENS_18Kernel_traits_baseILj3072EfS2_fS2_fjLj128EEEEELb0ELb1ELb1ELb1EEEvNS_9FwdParamsE:
	.zero		1128


//--------------------- .nv.constant0._ZN10layer_norm13ln_fwd_kernelINS_13Kernel_traitsIf6__halffS2_fjLj3072ELj1ELj1ELj4ELj16ENS_18Kernel_traits_baseILj3072EfS2_fS2_fjLj128EEEEELb1ELb0ELb0ELb0EEEvNS_9FwdParamsE --------------------------
	.section	.nv.constant0._ZN10layer_norm13ln_fwd_kernelINS_13Kernel_traitsIf6__halffS2_fjLj3072ELj1ELj1ELj4ELj16ENS_18Kernel_traits_baseILj3072EfS2_fS2_fjLj128EEEEELb1ELb0ELb0ELb0EEEvNS_9FwdParamsE,"a",@progbits
	.sectionflags	@""
	.align	4
.nv.constant0._ZN10layer_norm13ln_fwd_kernelINS_13Kernel_traitsIf6__halffS2_fjLj3072ELj1ELj1ELj4ELj16ENS_18Kernel_traits_baseILj3072EfS2_fS2_fjLj128EEEEELb1ELb0ELb0ELb0EEEvNS_9FwdParamsE:
	.zero		1128


//--------------------- .nv.constant0._ZN10layer_norm13ln_fwd_kernelINS_13Kernel_traitsIf6__halffS2_fjLj3072ELj1ELj1ELj4ELj16ENS_18Kernel_traits_baseILj3072EfS2_fS2_fjLj128EEEEELb1ELb0ELb0ELb1EEEvNS_9FwdParamsE --------------------------
	.section	.nv.constant0._ZN10layer_norm13ln_fwd_kernelINS_13Kernel_traitsIf6__halffS2_fjLj3072ELj1ELj1ELj4ELj16ENS_18Kernel_traits_baseILj3072EfS2_fS2_fjLj128EEEEELb1ELb0ELb0ELb1EEEvNS_9FwdParamsE,"a",@progbits
	.sectionflags	@""
	.align	4
.nv.constant0._ZN10layer_norm13ln_fwd_kernelINS_13Kernel_traitsIf6__halffS2_fjLj3072ELj1ELj1ELj4ELj16ENS_18Kernel_traits_baseILj3072EfS2_fS2_fjLj128EEEEELb1ELb0ELb0ELb1EEEvNS_9FwdParamsE:
	.zero		1128


//--------------------- .nv.constant0._ZN10layer_norm13ln_fwd_kernelINS_13Kernel_traitsIf6__halffS2_fjLj3072ELj1ELj1ELj4ELj16ENS_18Kernel_traits_baseILj3072EfS2_fS2_fjLj128EEEEELb1ELb0ELb1ELb0EEEvNS_9FwdParamsE --------------------------
	.section	.nv.constant0._ZN10layer_norm13ln_fwd_kernelINS_13Kernel_traitsIf6__halffS2_fjLj3072ELj1ELj1ELj4ELj16ENS_18Kernel_traits_baseILj3072EfS2_fS2_fjLj128EEEEELb1ELb0ELb1ELb0EEEvNS_9FwdParamsE,"a",@progbits
	.sectionflags	@""
	.align	4
.nv.constant0._ZN10layer_norm13ln_fwd_kernelINS_13Kernel_traitsIf6__halffS2_fjLj3072ELj1ELj1ELj4ELj16ENS_18Kernel_traits_baseILj3072EfS2_fS2_fjLj128EEEEELb1ELb0ELb1ELb0EEEvNS_9FwdParamsE:
	.zero		1128


//--------------------- .nv.constant0._ZN10layer_norm13ln_fwd_kernelINS_13Kernel_traitsIf6__halffS2_fjLj3072ELj1ELj1ELj4ELj16ENS_18Kernel_traits_baseILj3072EfS2_fS2_fjLj128EEEEELb1ELb0ELb1ELb1EEEvNS_9FwdParamsE --------------------------
	.section	.nv.constant0._ZN10layer_norm13ln_fwd_kernelINS_13Kernel_traitsIf6__halffS2_fjLj3072ELj1ELj1ELj4ELj16ENS_18Kernel_traits_baseILj3072EfS2_fS2_fjLj128EEEEELb1ELb0ELb1ELb1EEEvNS_9FwdParamsE,"a",@progbits
	.sectionflags	@""
	.align	4
.nv.constant0._ZN10layer_norm13ln_fwd_kernelINS_13Kernel_traitsIf6__halffS2_fjLj3072ELj1ELj1ELj4ELj16ENS_18Kernel_traits_baseILj3072EfS2_fS2_fjLj128EEEEELb1ELb0ELb1ELb1EEEvNS_9FwdParamsE:
	.zero		1128


//--------------------- .nv.constant0._ZN10layer_norm13ln_fwd_kernelINS_13Kernel_traitsIf6__halffS2_fjLj3072ELj1ELj1ELj4ELj16ENS_18Kernel_traits_baseILj3072EfS2_fS2_fjLj128EEEEELb1ELb1ELb0ELb0EEEvNS_9FwdParamsE --------------------------
	.section	.nv.constant0._ZN10layer_norm13ln_fwd_kernelINS_13Kernel_traitsIf6__halffS2_fjLj3072ELj1ELj1ELj4ELj16ENS_18Kernel_traits_baseILj3072EfS2_fS2_fjLj128EEEEELb1ELb1ELb0ELb0EEEvNS_9FwdParamsE,"a",@progbits
	.sectionflags	@""
	.align	4
.nv.constant0._ZN10layer_norm13ln_fwd_kernelINS_13Kernel_traitsIf6__halffS2_fjLj3072ELj1ELj1ELj4ELj16ENS_18Kernel_traits_baseILj3072EfS2_fS2_fjLj128EEEEELb1ELb1ELb0ELb0EEEvNS_9FwdParamsE:
	.zero		1128


//--------------------- .nv.constant0._ZN10layer_norm13ln_fwd_kernelINS_13Kernel_traitsIf6__halffS2_fjLj3072ELj1ELj1ELj4ELj16ENS_18Kernel_traits_baseILj3072EfS2_fS2_fjLj128EEEEELb1ELb1ELb0ELb1EEEvNS_9FwdParamsE --------------------------
	.section	.nv.constant0._ZN10layer_norm13ln_fwd_kernelINS_13Kernel_traitsIf6__halffS2_fjLj3072ELj1ELj1ELj4ELj16ENS_18Kernel_traits_baseILj3072EfS2_fS2_fjLj128EEEEELb1ELb1ELb0ELb1EEEvNS_9FwdParamsE,"a",@progbits
	.sectionflags	@""
	.align	4
.nv.constant0._ZN10layer_norm13ln_fwd_kernelINS_13Kernel_traitsIf6__halffS2_fjLj3072ELj1ELj1ELj4ELj16ENS_18Kernel_traits_baseILj3072EfS2_fS2_fjLj128EEEEELb1ELb1ELb0ELb1EEEvNS_9FwdParamsE:
	.zero		1128


//--------------------- .nv.constant0._ZN10layer_norm13ln_fwd_kernelINS_13Kernel_traitsIf6__halffS2_fjLj3072ELj1ELj1ELj4ELj16ENS_18Kernel_traits_baseILj3072EfS2_fS2_fjLj128EEEEELb1ELb1ELb1ELb0EEEvNS_9FwdParamsE --------------------------
	.section	.nv.constant0._ZN10layer_norm13ln_fwd_kernelINS_13Kernel_traitsIf6__halffS2_fjLj3072ELj1ELj1ELj4ELj16ENS_18Kernel_traits_baseILj3072EfS2_fS2_fjLj128EEEEELb1ELb1ELb1ELb0EEEvNS_9FwdParamsE,"a",@progbits
	.sectionflags	@""
	.align	4
.nv.constant0._ZN10layer_norm13ln_fwd_kernelINS_13Kernel_traitsIf6__halffS2_fjLj3072ELj1ELj1ELj4ELj16ENS_18Kernel_traits_baseILj3072EfS2_fS2_fjLj128EEEEELb1ELb1ELb1ELb0EEEvNS_9FwdParamsE:
	.zero		1128


//--------------------- .nv.constant0._ZN10layer_norm13ln_fwd_kernelINS_13Kernel_traitsIf6__halffS2_fjLj3072ELj1ELj1ELj4ELj16ENS_18Kernel_traits_baseILj3072EfS2_fS2_fjLj128EEEEELb1ELb1ELb1ELb1EEEvNS_9FwdParamsE --------------------------
	.section	.nv.constant0._ZN10layer_norm13ln_fwd_kernelINS_13Kernel_traitsIf6__halffS2_fjLj3072ELj1ELj1ELj4ELj16ENS_18Kernel_traits_baseILj3072EfS2_fS2_fjLj128EEEEELb1ELb1ELb1ELb1EEEvNS_9FwdParamsE,"a",@progbits
	.sectionflags	@""
	.align	4
.nv.constant0._ZN10layer_norm13ln_fwd_kernelINS_13Kernel_traitsIf6__halffS2_fjLj3072ELj1ELj1ELj4ELj16ENS_18Kernel_traits_baseILj3072EfS2_fS2_fjLj128EEEEELb1ELb1ELb1ELb1EEEvNS_9FwdParamsE:
	.zero		1128


//--------------------- .nv.constant0._ZN10layer_norm13ln_fwd_kernelINS_13Kernel_traitsI6__halfffffjLj3072ELj1ELj1ELj4ELj16ENS_18Kernel_traits_baseILj3072ES2_ffffjLj128EEEEELb0ELb0ELb0ELb0EEEvNS_9FwdParamsE --------------------------
	.section	.nv.constant0._ZN10layer_norm13ln_fwd_kernelINS_13Kernel_traitsI6__halfffffjLj3072ELj1ELj1ELj4ELj16ENS_18Kernel_traits_baseILj3072ES2_ffffjLj128EEEEELb0ELb0ELb0ELb0EEEvNS_9FwdParamsE,"a",@progbits
	.sectionflags	@""
	.align	4
.nv.constant0._ZN10layer_norm13ln_fwd_kernelINS_13Kernel_traitsI6__halfffffjLj3072ELj1ELj1ELj4ELj16ENS_18Kernel_traits_baseILj3072ES2_ffffjLj128EEEEELb0ELb0ELb0ELb0EEEvNS_9FwdParamsE:
	.zero		1128


//--------------------- .nv.constant0._ZN10layer_norm13ln_fwd_kernelINS_13Kernel_traitsI6__halfffffjLj3072ELj1ELj1ELj4ELj16ENS_18Kernel_traits_baseILj3072ES2_ffffjLj128EEEEELb0ELb0ELb0ELb1EEEvNS_9FwdParamsE --------------------------
	.section	.nv.constant0._ZN10layer_norm13ln_fwd_kernelINS_13Kernel_traitsI6__halfffffjLj3072ELj1ELj1ELj4ELj16ENS_18Kernel_traits_baseILj3072ES2_ffffjLj128EEEEELb0ELb0ELb0ELb1EEEvNS_9FwdParamsE,"a",@progbits
	.sectionflags	@""
	.align	4
.nv.constant0._ZN10layer_norm13ln_fwd_kernelINS_13Kernel_traitsI6__halfffffjLj3072ELj1ELj1ELj4ELj16ENS_18Kernel_traits_baseILj3072ES2_ffffjLj128EEEEELb0ELb0ELb0ELb1EEEvNS_9FwdParamsE:
	.zero		1128


//--------------------- .nv.constant0._ZN10layer_norm13ln_fwd_kernelINS_13Kernel_traitsI6__halfffffjLj3072ELj1ELj1ELj4ELj16ENS_18Kernel_traits_baseILj3072ES2_ffffjLj128EEEEELb0ELb0ELb1ELb0EEEvNS_9FwdParamsE --------------------------
	.section	.nv.constant0._ZN10layer_norm13ln_fwd_kernelINS_13Kernel_traitsI6__halfffffjLj3072ELj1ELj1ELj4ELj16ENS_18Kernel_traits_baseILj3072ES2_ffffjLj128EEEEELb0ELb0ELb1ELb0EEEvNS_9FwdParamsE,"a",@progbits
	.sectionflags	@""
	.align	4
.nv.constant0._ZN10layer_norm13ln_fwd_kernelINS_13Kernel_traitsI6__halfffffjLj3072ELj1ELj1ELj4ELj16ENS_18Kernel_traits_baseILj3072ES2_ffffjLj128EEEEELb0ELb0ELb1ELb0EEEvNS_9FwdParamsE:
	.zero		1128


//--------------------- .nv.constant0._ZN10layer_norm13ln_fwd_kernelINS_13Kernel_traitsI6__halfffffjLj3072ELj1ELj1ELj4ELj16ENS_18Kernel_traits_baseILj3072ES2_ffffjLj128EEEEELb0ELb0ELb1ELb1EEEvNS_9FwdParamsE --------------------------
	.section	.nv.constant0._ZN10layer_norm13ln_fwd_kernelINS_13Kernel_traitsI6__halfffffjLj3072ELj1ELj1ELj4ELj16ENS_18Kernel_traits_baseILj3072ES2_ffffjLj128EEEEELb0ELb0ELb1ELb1EEEvNS_9FwdParamsE,"a",@progbits
	.sectionflags	@""
	.align	4
.nv.constant0._ZN10layer_norm13ln_fwd_kernelINS_13Kernel_traitsI6__halfffffjLj3072ELj1ELj1ELj4ELj16ENS_18Kernel_traits_baseILj3072ES2_ffffjLj128EEEEELb0ELb0ELb1ELb1EEEvNS_9FwdParamsE:
	.zero		1128


//--------------------- .nv.constant0._ZN10layer_norm13ln_fwd_kernelINS_13Kernel_traitsI6__halfffffjLj3072ELj1ELj1ELj4ELj16ENS_18Kernel_traits_baseILj3072ES2_ffffjLj128EEEEELb0ELb1ELb0ELb0EEEvNS_9FwdParamsE --------------------------
	.section	.nv.constant0._ZN10layer_norm13ln_fwd_kernelINS_13Kernel_traitsI6__halfffffjLj3072ELj1ELj1ELj4ELj16ENS_18Kernel_traits_baseILj3072ES2_ffffjLj128EEEEELb0ELb1ELb0ELb0EEEvNS_9FwdParamsE,"a",@progbits
	.sectionflags	@""
	.align	4
.nv.constant0._ZN10layer_norm13ln_fwd_kernelINS_13Kernel_traitsI6__halfffffjLj3072ELj1ELj1ELj4ELj16ENS_18Kernel_traits_baseILj3072ES2_ffffjLj128EEEEELb0ELb1ELb0ELb0EEEvNS_9FwdParamsE:
	.zero		1128


//--------------------- .nv.constant0._ZN10layer_norm13ln_fwd_kernelINS_13Kernel_traitsI6__halfffffjLj3072ELj1ELj1ELj4ELj16ENS_18Kernel_traits_baseILj3072ES2_ffffjLj128EEEEELb0ELb1ELb0ELb1EEEvNS_9FwdParamsE --------------------------
	.section	.nv.constant0._ZN10layer_norm13ln_fwd_kernelINS_13Kernel_traitsI6__halfffffjLj3072ELj1ELj1ELj4ELj16ENS_18Kernel_traits_baseILj3072ES2_ffffjLj128EEEEELb0ELb1ELb0ELb1EEEvNS_9FwdParamsE,"a",@progbits
	.sectionflags	@""
	.align	4
.nv.constant0._ZN10layer_norm13ln_fwd_kernelINS_13Kernel_traitsI6__halfffffjLj3072ELj1ELj1ELj4ELj16ENS_18Kernel_traits_baseILj3072ES2_ffffjLj128EEEEELb0ELb1ELb0ELb1EEEvNS_9FwdParamsE:
	.zero		1128


//--------------------- .nv.constant0._ZN10layer_norm13ln_fwd_kernelINS_13Kernel_traitsI6__halfffffjLj3072ELj1ELj1ELj4ELj16ENS_18Kernel_traits_baseILj3072ES2_ffffjLj128EEEEELb0ELb1ELb1ELb0EEEvNS_9FwdParamsE --------------------------
	.section	.nv.constant0._ZN10layer_norm13ln_fwd_kernelINS_13Kernel_traitsI6__halfffffjLj3072ELj1ELj1ELj4ELj16ENS_18Kernel_traits_baseILj3072ES2_ffffjLj128EEEEELb0ELb1ELb1ELb0EEEvNS_9FwdParamsE,"a",@progbits
	.sectionflags	@""
	.align	4
.nv.constant0._ZN10layer_norm13ln_fwd_kernelINS_13Kernel_traitsI6__halfffffjLj3072ELj1ELj1ELj4ELj16ENS_18Kernel_traits_baseILj3072ES2_ffffjLj128EEEEELb0ELb1ELb1ELb0EEEvNS_9FwdParamsE:
	.zero		1128


//--------------------- .nv.constant0._ZN10layer_norm13ln_fwd_kernelINS_13Kernel_traitsI6__halfffffjLj3072ELj1ELj1ELj4ELj16ENS_18Kernel_traits_baseILj3072ES2_ffffjLj128EEEEELb0ELb1ELb1ELb1EEEvNS_9FwdParamsE --------------------------
	.section	.nv.constant0._ZN10layer_norm13ln_fwd_kernelINS_13Kernel_traitsI6__halfffffjLj3072ELj1ELj1ELj4ELj16ENS_18Kernel_traits_baseILj3072ES2_ffffjLj128EEEEELb0ELb1ELb1ELb1EEEvNS_9FwdParamsE,"a",@progbits
	.sectionflags	@""
	.align	4
.nv.constant0._ZN10layer_norm13ln_fwd_kernelINS_13Kernel_traitsI6__halfffffjLj3072ELj1ELj1ELj4ELj16ENS_18Kernel_traits_baseILj3072ES2_ffffjLj128EEEEELb0ELb1ELb1ELb1EEEvNS_9FwdParamsE:
	.zero		1128


//--------------------- .nv.constant0._ZN10layer_norm13ln_fwd_kernelINS_13Kernel_traitsI6__halfffffjLj3072ELj1ELj1ELj4ELj16ENS_18Kernel_traits_baseILj3072ES2_ffffjLj128EEEEELb1ELb0ELb0ELb0EEEvNS_9FwdParamsE --------------------------
	.section	.nv.constant0._ZN10layer_norm13ln_fwd_kernelINS_13Kernel_traitsI6__halfffffjLj3072ELj1ELj1ELj4ELj16ENS_18Kernel_traits_baseILj3072ES2_ffffjLj128EEEEELb1ELb0ELb0ELb0EEEvNS_9FwdParamsE,"a",@progbits
	.sectionflags	@""
	.align	4
.nv.constant0._ZN10layer_norm13ln_fwd_kernelINS_13Kernel_traitsI6__halfffffjLj3072ELj1ELj1ELj4ELj16ENS_18Kernel_traits_baseILj3072ES2_ffffjLj128EEEEELb1ELb0ELb0ELb0EEEvNS_9FwdParamsE:
	.zero		1128


//--------------------- .nv.constant0._ZN10layer_norm13ln_fwd_kernelINS_13Kernel_traitsI6__halfffffjLj3072ELj1ELj1ELj4ELj16ENS_18Kernel_traits_baseILj3072ES2_ffffjLj128EEEEELb1ELb0ELb0ELb1EEEvNS_9FwdParamsE --------------------------
	.section	.nv.constant0._ZN10layer_norm13ln_fwd_kernelINS_13Kernel_traitsI6__halfffffjLj3072ELj1ELj1ELj4ELj16ENS_18Kernel_traits_baseILj3072ES2_ffffjLj128EEEEELb1ELb0ELb0ELb1EEEvNS_9FwdParamsE,"a",@progbits
	.sectionflags	@""
	.align	4
.nv.constant0._ZN10layer_norm13ln_fwd_kernelINS_13Kernel_traitsI6__halfffffjLj3072ELj1ELj1ELj4ELj16ENS_18Kernel_traits_baseILj3072ES2_ffffjLj128EEEEELb1ELb0ELb0ELb1EEEvNS_9FwdParamsE:
	.zero		1128


//--------------------- .nv.constant0._ZN10layer_norm13ln_fwd_kernelINS_13Kernel_traitsI6__halfffffjLj3072ELj1ELj1ELj4ELj16ENS_18Kernel_traits_baseILj3072ES2_ffffjLj128EEEEELb1ELb0ELb1ELb0EEEvNS_9FwdParamsE --------------------------
	.section	.nv.constant0._ZN10layer_norm13ln_fwd_kernelINS_13Kernel_traitsI6__halfffffjLj3072ELj1ELj1ELj4ELj16ENS_18Kernel_traits_baseILj3072ES2_ffffjLj128EEEEELb1ELb0ELb1ELb0EEEvNS_9FwdParamsE,"a",@progbits
	.sectionflags	@""
	.align	4
.nv.constant0._ZN10layer_norm13ln_fwd_kernelINS_13Kernel_traitsI6__halfffffjLj3072ELj1ELj1ELj4ELj16ENS_18Kernel_traits_baseILj3072ES2_ffffjLj128EEEEELb1ELb0ELb1ELb0EEEvNS_9FwdParamsE:
	.zero		1128


//--------------------- .nv.constant0._ZN10layer_norm13ln_fwd_kernelINS_13Kernel_traitsI6__halfffffjLj3072ELj1ELj1ELj4ELj16ENS_18Kernel_traits_baseILj3072ES2_ffffjLj128EEEEELb1ELb0ELb1ELb1EEEvNS_9FwdParamsE --------------------------
	.section	.nv.constant0._ZN10layer_norm13ln_fwd_kernelINS_13Kernel_traitsI6__halfffffjLj3072ELj1ELj1ELj4ELj16ENS_18Kernel_traits_baseILj3072ES2_ffffjLj128EEEEELb1ELb0ELb1ELb1EEEvNS_9FwdParamsE,"a",@progbits
	.sectionflags	@""
	.align	4
.nv.constant0._ZN10layer_norm13ln_fwd_kernelINS_13Kernel_traitsI6__halfffffjLj3072ELj1ELj1ELj4ELj16ENS_18Kernel_traits_baseILj3072ES2_ffffjLj128EEEEELb1ELb0ELb1ELb1EEEvNS_9FwdParamsE:
	.zero		1128


//--------------------- .nv.constant0._ZN10layer_norm13ln_fwd_kernelINS_13Kernel_traitsI6__halfffffjLj3072ELj1ELj1ELj4ELj16ENS_18Kernel_traits_baseILj3072ES2_ffffjLj128EEEEELb1ELb1ELb0ELb0EEEvNS_9FwdParamsE --------------------------
	.section	.nv.constant0._ZN10layer_norm13ln_fwd_kernelINS_13Kernel_traitsI6__halfffffjLj3072ELj1ELj1ELj4ELj16ENS_18Kernel_traits_baseILj3072ES2_ffffjLj128EEEEELb1ELb1ELb0ELb0EEEvNS_9FwdParamsE,"a",@progbits
	.sectionflags	@""
	.align	4
.nv.constant0._ZN10layer_norm13ln_fwd_kernelINS_13Kernel_traitsI6__halfffffjLj3072ELj1ELj1ELj4ELj16ENS_18Kernel_traits_baseILj3072ES2_ffffjLj128EEEEELb1ELb1ELb0ELb0EEEvNS_9FwdParamsE:
	.zero		1128


//--------------------- .nv.constant0._ZN10layer_norm13ln_fwd_kernelINS_13Kernel_traitsI6__halfffffjLj3072ELj1ELj1ELj4ELj16ENS_18Kernel_traits_baseILj3072ES2_ffffjLj128EEEEELb1ELb1ELb0ELb1EEEvNS_9FwdParamsE --------------------------
	.section	.nv.constant0._ZN10layer_norm13ln_fwd_kernelINS_13Kernel_traitsI6__halfffffjLj3072ELj1ELj1ELj4ELj16ENS_18Kernel_traits_baseILj3072ES2_ffffjLj128EEEEELb1ELb1ELb0ELb1EEEvNS_9FwdParamsE,"a",@progbits
	.sectionflags	@""
	.align	4
.nv.constant0._ZN10layer_norm13ln_fwd_kernelINS_13Kernel_traitsI6__halfffffjLj3072ELj1ELj1ELj4ELj16ENS_18Kernel_traits_baseILj3072ES2_ffffjLj128EEEEELb1ELb1ELb0ELb1EEEvNS_9FwdParamsE:
	.zero		1128


//--------------------- .nv.constant0._ZN10layer_norm13ln_fwd_kernelINS_13Kernel_traitsI6__halfffffjLj3072ELj1ELj1ELj4ELj16ENS_18Kernel_traits_baseILj3072ES2_ffffjLj128EEEEELb1ELb1ELb1ELb0EEEvNS_9FwdParamsE --------------------------
	.section	.nv.constant0._ZN10layer_norm13ln_fwd_kernelINS_13Kernel_traitsI6__halfffffjLj3072ELj1ELj1ELj4ELj16ENS_18Kernel_traits_baseILj3072ES2_ffffjLj128EEEEELb1ELb1ELb1ELb0EEEvNS_9FwdParamsE,"a",@progbits
	.sectionflags	@""
	.align	4
.nv.constant0._ZN10layer_norm13ln_fwd_kernelINS_13Kernel_traitsI6__halfffffjLj3072ELj1ELj1ELj4ELj16ENS_18Kernel_traits_baseILj3072ES2_ffffjLj128EEEEELb1ELb1ELb1ELb0EEEvNS_9FwdParamsE:
	.zero		1128


//--------------------- .nv.constant0._ZN10layer_norm13ln_fwd_kernelINS_13Kernel_traitsI6__halfffffjLj3072ELj1ELj1ELj4ELj16ENS_18Kernel_traits_baseILj3072ES2_ffffjLj128EEEEELb1ELb1ELb1ELb1EEEvNS_9FwdParamsE --------------------------
	.section	.nv.constant0._ZN10layer_norm13ln_fwd_kernelINS_13Kernel_traitsI6__halfffffjLj3072ELj1ELj1ELj4ELj16ENS_18Kernel_traits_baseILj3072ES2_ffffjLj128EEEEELb1ELb1ELb1ELb1EEEvNS_9FwdParamsE,"a",@progbits
	.sectionflags	@""
	.align	4
.nv.constant0._ZN10layer_norm13ln_fwd_kernelINS_13Kernel_traitsI6__halfffffjLj3072ELj1ELj1ELj4ELj16ENS_18Kernel_traits_baseILj3072ES2_ffffjLj128EEEEELb1ELb1ELb1ELb1EEEvNS_9FwdParamsE:
	.zero		1128


//--------------------- .nv.constant0._ZN10layer_norm13ln_fwd_kernelINS_13Kernel_traitsIfffffjLj3072ELj1ELj1ELj4ELj16ENS_18Kernel_traits_baseILj3072EfffffjLj128EEEEELb0ELb0ELb0ELb0EEEvNS_9FwdParamsE --------------------------
	.section	.nv.constant0._ZN10layer_norm13ln_fwd_kernelINS_13Kernel_traitsIfffffjLj3072ELj1ELj1ELj4ELj16ENS_18Kernel_traits_baseILj3072EfffffjLj128EEEEELb0ELb0ELb0ELb0EEEvNS_9FwdParamsE,"a",@progbits
	.sectionflags	@""
	.align	4
.nv.constant0._ZN10layer_norm13ln_fwd_kernelINS_13Kernel_traitsIfffffjLj3072ELj1ELj1ELj4ELj16ENS_18Kernel_traits_baseILj3072EfffffjLj128EEEEELb0ELb0ELb0ELb0EEEvNS_9FwdParamsE:
	.zero		1128


//--------------------- .nv.constant0._ZN10layer_norm13ln_fwd_kernelINS_13Kernel_traitsIfffffjLj3072ELj1ELj1ELj4ELj16ENS_18Kernel_traits_baseILj3072EfffffjLj128EEEEELb0ELb0ELb0ELb1EEEvNS_9FwdParamsE --------------------------
	.section	.nv.constant0._ZN10layer_norm13ln_fwd_kernelINS_13Kernel_traitsIfffffjLj3072ELj1ELj1ELj4ELj16ENS_18Kernel_traits_baseILj3072EfffffjLj128EEEEELb0ELb0ELb0ELb1EEEvNS_9FwdParamsE,"a",@progbits
	.sectionflags	@""
	.align	4
.nv.constant0._ZN10layer_norm13ln_fwd_kernelINS_13Kernel_traitsIfffffjLj3072ELj1ELj1ELj4ELj16ENS_18Kernel_traits_baseILj3072EfffffjLj128EEEEELb0ELb0ELb0ELb1EEEvNS_9FwdParamsE:
	.zero		1128


//--------------------- .nv.constant0._ZN10layer_norm13ln_fwd_kernelINS_13Kernel_traitsIfffffjLj3072ELj1ELj1ELj4ELj16ENS_18Kernel_traits_baseILj3072EfffffjLj128EEEEELb0ELb0ELb1ELb0EEEvNS_9FwdParamsE --------------------------
	.section	.nv.constant0._ZN10layer_norm13ln_fwd_kernelINS_13Kernel_traitsIfffffjLj3072ELj1ELj1ELj4ELj16ENS_18Kernel_traits_baseILj3072EfffffjLj128EEEEELb0ELb0ELb1ELb0EEEvNS_9FwdParamsE,"a",@progbits
	.sectionflags	@""
	.align	4
.nv.constant0._ZN10layer_norm13ln_fwd_kernelINS_13Kernel_traitsIfffffjLj3072ELj1ELj1ELj4ELj16ENS_18Kernel_traits_baseILj3072EfffffjLj128EEEEELb0ELb0ELb1ELb0EEEvNS_9FwdParamsE:
	.zero		1128


//--------------------- .nv.constant0._ZN10layer_norm13ln_fwd_kernelINS_13Kernel_traitsIfffffjLj3072ELj1ELj1ELj4ELj16ENS_18Kernel_traits_baseILj3072EfffffjLj128EEEEELb0ELb0ELb1ELb1EEEvNS_9FwdParamsE --------------------------
	.section	.nv.constant0._ZN10layer_norm13ln_fwd_kernelINS_13Kernel_traitsIfffffjLj3072ELj1ELj1ELj4ELj16ENS_18Kernel_traits_baseILj3072EfffffjLj128EEEEELb0ELb0ELb1ELb1EEEvNS_9FwdParamsE,"a",@progbits
	.sectionflags	@""
	.align	4
.nv.constant0._ZN10layer_norm13ln_fwd_kernelINS_13Kernel_traitsIfffffjLj3072ELj1ELj1ELj4ELj16ENS_18Kernel_traits_baseILj3072EfffffjLj128EEEEELb0ELb0ELb1ELb1EEEvNS_9FwdParamsE:
	.zero		1128


//--------------------- .nv.constant0._ZN10layer_norm13ln_fwd_kernelINS_13Kernel_traitsIfffffjLj3072ELj1ELj1ELj4ELj16ENS_18Kernel_traits_baseILj3072EfffffjLj128EEEEELb0ELb1ELb0ELb0EEEvNS_9FwdParamsE --------------------------
	.section	.nv.constant0._ZN10layer_norm13ln_fwd_kernelINS_13Kernel_traitsIfffffjLj3072ELj1ELj1ELj4ELj16ENS_18Kernel_traits_baseILj3072EfffffjLj128EEEEELb0ELb1ELb0ELb0EEEvNS_9FwdParamsE,"a",@progbits
	.sectionflags	@""
	.align	4
.nv.constant0._ZN10layer_norm13ln_fwd_kernelINS_13Kernel_traitsIfffffjLj3072ELj1ELj1ELj4ELj16ENS_18Kernel_traits_baseILj3072EfffffjLj128EEEEELb0ELb1ELb0ELb0EEEvNS_9FwdParamsE:
	.zero		1128


//--------------------- .nv.constant0._ZN10layer_norm13ln_fwd_kernelINS_13Kernel_traitsIfffffjLj3072ELj1ELj1ELj4ELj16ENS_18Kernel_traits_baseILj3072EfffffjLj128EEEEELb0ELb1ELb0ELb1EEEvNS_9FwdParamsE --------------------------
	.section	.nv.constant0._ZN10layer_norm13ln_fwd_kernelINS_13Kernel_traitsIfffffjLj3072ELj1ELj1ELj4ELj16ENS_18Kernel_traits_baseILj3072EfffffjLj128EEEEELb0ELb1ELb0ELb1EEEvNS_9FwdParamsE,"a",@progbits
	.sectionflags	@""
	.align	4
.nv.constant0._ZN10layer_norm13ln_fwd_kernelINS_13Kernel_traitsIfffffjLj3072ELj1ELj1ELj4ELj16ENS_18Kernel_traits_baseILj3072EfffffjLj128EEEEELb0ELb1ELb0ELb1EEEvNS_9FwdParamsE:
	.zero		1128


//--------------------- .nv.constant0._ZN10layer_norm13ln_fwd_kernelINS_13Kernel_traitsIfffffjLj3072ELj1ELj1ELj4ELj16ENS_18Kernel_traits_baseILj3072EfffffjLj128EEEEELb0ELb1ELb1ELb0EEEvNS_9FwdParamsE --------------------------
	.section	.nv.constant0._ZN10layer_norm13ln_fwd_kernelINS_13Kernel_traitsIfffffjLj3072ELj1ELj1ELj4ELj16ENS_18Kernel_traits_baseILj3072EfffffjLj128EEEEELb0ELb1ELb1ELb0EEEvNS_9FwdParamsE,"a",@progbits
	.sectionflags	@""
	.align	4
.nv.constant0._ZN10layer_norm13ln_fwd_kernelINS_13Kernel_traitsIfffffjLj3072ELj1ELj1ELj4ELj16ENS_18Kernel_traits_baseILj3072EfffffjLj128EEEEELb0ELb1ELb1ELb0EEEvNS_9FwdParamsE:
	.zero		1128


//--------------------- .nv.constant0._ZN10layer_norm13ln_fwd_kernelINS_13Kernel_traitsIfffffjLj3072ELj1ELj1ELj4ELj16ENS_18Kernel_traits_baseILj3072EfffffjLj128EEEEELb0ELb1ELb1ELb1EEEvNS_9FwdParamsE --------------------------
	.section	.nv.constant0._ZN10layer_norm13ln_fwd_kernelINS_13Kernel_traitsIfffffjLj3072ELj1ELj1ELj4ELj16ENS_18Kernel_traits_baseILj3072EfffffjLj128EEEEELb0ELb1ELb1ELb1EEEvNS_9FwdParamsE,"a",@progbits
	.sectionflags	@""
	.align	4
.nv.constant0._ZN10layer_norm13ln_fwd_kernelINS_13Kernel_traitsIfffffjLj3072ELj1ELj1ELj4ELj16ENS_18Kernel_traits_baseILj3072EfffffjLj128EEEEELb0ELb1ELb1ELb1EEEvNS_9FwdParamsE:
	.zero		1128


//--------------------- .nv.constant0._ZN10layer_norm13ln_fwd_kernelINS_13Kernel_traitsIfffffjLj3072ELj1ELj1ELj4ELj16ENS_18Kernel_traits_baseILj3072EfffffjLj128EEEEELb1ELb0ELb0ELb0EEEvNS_9FwdParamsE --------------------------
	.section	.nv.constant0._ZN10layer_norm13ln_fwd_kernelINS_13Kernel_traitsIfffffjLj3072ELj1ELj1ELj4ELj16ENS_18Kernel_traits_baseILj3072EfffffjLj128EEEEELb1ELb0ELb0ELb0EEEvNS_9FwdParamsE,"a",@progbits
	.sectionflags	@""
	.align	4
.nv.constant0._ZN10layer_norm13ln_fwd_kernelINS_13Kernel_traitsIfffffjLj3072ELj1ELj1ELj4ELj16ENS_18Kernel_traits_baseILj3072EfffffjLj128EEEEELb1ELb0ELb0ELb0EEEvNS_9FwdParamsE:
	.zero		1128


//--------------------- .nv.constant0._ZN10layer_norm13ln_fwd_kernelINS_13Kernel_traitsIfffffjLj3072ELj1ELj1ELj4ELj16ENS_18Kernel_traits_baseILj3072EfffffjLj128EEEEELb1ELb0ELb0ELb1EEEvNS_9FwdParamsE --------------------------
	.section	.nv.constant0._ZN10layer_norm13ln_fwd_kernelINS_13Kernel_traitsIfffffjLj3072ELj1ELj1ELj4ELj16ENS_18Kernel_traits_baseILj3072EfffffjLj128EEEEELb1ELb0ELb0ELb1EEEvNS_9FwdParamsE,"a",@progbits
	.sectionflags	@""
	.align	4
.nv.constant0._ZN10layer_norm13ln_fwd_kernelINS_13Kernel_traitsIfffffjLj3072ELj1ELj1ELj4ELj16ENS_18Kernel_traits_baseILj3072EfffffjLj128EEEEELb1ELb0ELb0ELb1EEEvNS_9FwdParamsE:
	.zero		1128


//--------------------- .nv.constant0._ZN10layer_norm13ln_fwd_kernelINS_13Kernel_traitsIfffffjLj3072ELj1ELj1ELj4ELj16ENS_18Kernel_traits_baseILj3072EfffffjLj128EEEEELb1ELb0ELb1ELb0EEEvNS_9FwdParamsE --------------------------
	.section	.nv.constant0._ZN10layer_norm13ln_fwd_kernelINS_13Kernel_traitsIfffffjLj3072ELj1ELj1ELj4ELj16ENS_18Kernel_traits_baseILj3072EfffffjLj128EEEEELb1ELb0ELb1ELb0EEEvNS_9FwdParamsE,"a",@progbits
	.sectionflags	@""
	.align	4
.nv.constant0._ZN10layer_norm13ln_fwd_kernelINS_13Kernel_traitsIfffffjLj3072ELj1ELj1ELj4ELj16ENS_18Kernel_traits_baseILj3072EfffffjLj128EEEEELb1ELb0ELb1ELb0EEEvNS_9FwdParamsE:
	.zero		1128


//--------------------- .nv.constant0._ZN10layer_norm13ln_fwd_kernelINS_13Kernel_traitsIfffffjLj3072ELj1ELj1ELj4ELj16ENS_18Kernel_traits_baseILj3072EfffffjLj128EEEEELb1ELb0ELb1ELb1EEEvNS_9FwdParamsE --------------------------
	.section	.nv.constant0._ZN10layer_norm13ln_fwd_kernelINS_13Kernel_traitsIfffffjLj3072ELj1ELj1ELj4ELj16ENS_18Kernel_traits_baseILj3072EfffffjLj128EEEEELb1ELb0ELb1ELb1EEEvNS_9FwdParamsE,"a",@progbits
	.sectionflags	@""
	.align	4
.nv.constant0._ZN10layer_norm13ln_fwd_kernelINS_13Kernel_traitsIfffffjLj3072ELj1ELj1ELj4ELj16ENS_18Kernel_traits_baseILj3072EfffffjLj128EEEEELb1ELb0ELb1ELb1EEEvNS_9FwdParamsE:
	.zero		1128


//--------------------- .nv.constant0._ZN10layer_norm13ln_fwd_kernelINS_13Kernel_traitsIfffffjLj3072ELj1ELj1ELj4ELj16ENS_18Kernel_traits_baseILj3072EfffffjLj128EEEEELb1ELb1ELb0ELb0EEEvNS_9FwdParamsE --------------------------
	.section	.nv.constant0._ZN10layer_norm13ln_fwd_kernelINS_13Kernel_traitsIfffffjLj3072ELj1ELj1ELj4ELj16ENS_18Kernel_traits_baseILj3072EfffffjLj128EEEEELb1ELb1ELb0ELb0EEEvNS_9FwdParamsE,"a",@progbits
	.sectionflags	@""
	.align	4
.nv.constant0._ZN10layer_norm13ln_fwd_kernelINS_13Kernel_traitsIfffffjLj3072ELj1ELj1ELj4ELj16ENS_18Kernel_traits_baseILj3072EfffffjLj128EEEEELb1ELb1ELb0ELb0EEEvNS_9FwdParamsE:
	.zero		1128


//--------------------- .nv.constant0._ZN10layer_norm13ln_fwd_kernelINS_13Kernel_traitsIfffffjLj3072ELj1ELj1ELj4ELj16ENS_18Kernel_traits_baseILj3072EfffffjLj128EEEEELb1ELb1ELb0ELb1EEEvNS_9FwdParamsE --------------------------
	.section	.nv.constant0._ZN10layer_norm13ln_fwd_kernelINS_13Kernel_traitsIfffffjLj3072ELj1ELj1ELj4ELj16ENS_18Kernel_traits_baseILj3072EfffffjLj128EEEEELb1ELb1ELb0ELb1EEEvNS_9FwdParamsE,"a",@progbits
	.sectionflags	@""
	.align	4
.nv.constant0._ZN10layer_norm13ln_fwd_kernelINS_13Kernel_traitsIfffffjLj3072ELj1ELj1ELj4ELj16ENS_18Kernel_traits_baseILj3072EfffffjLj128EEEEELb1ELb1ELb0ELb1EEEvNS_9FwdParamsE:
	.zero		1128


//--------------------- .nv.constant0._ZN10layer_norm13ln_fwd_kernelINS_13Kernel_traitsIfffffjLj3072ELj1ELj1ELj4ELj16ENS_18Kernel_traits_baseILj3072EfffffjLj128EEEEELb1ELb1ELb1ELb0EEEvNS_9FwdParamsE --------------------------
	.section	.nv.constant0._ZN10layer_norm13ln_fwd_kernelINS_13Kernel_traitsIfffffjLj3072ELj1ELj1ELj4ELj16ENS_18Kernel_traits_baseILj3072EfffffjLj128EEEEELb1ELb1ELb1ELb0EEEvNS_9FwdParamsE,"a",@progbits
	.sectionflags	@""
	.align	4
.nv.constant0._ZN10layer_norm13ln_fwd_kernelINS_13Kernel_traitsIfffffjLj3072ELj1ELj1ELj4ELj16ENS_18Kernel_traits_baseILj3072EfffffjLj128EEEEELb1ELb1ELb1ELb0EEEvNS_9FwdParamsE:
	.zero		1128


//--------------------- .nv.constant0._ZN10layer_norm13ln_fwd_kernelINS_13Kernel_traitsIfffffjLj3072ELj1ELj1ELj4ELj16ENS_18Kernel_traits_baseILj3072EfffffjLj128EEEEELb1ELb1ELb1ELb1EEEvNS_9FwdParamsE --------------------------
	.section	.nv.constant0._ZN10layer_norm13ln_fwd_kernelINS_13Kernel_traitsIfffffjLj3072ELj1ELj1ELj4ELj16ENS_18Kernel_traits_baseILj3072EfffffjLj128EEEEELb1ELb1ELb1ELb1EEEvNS_9FwdParamsE,"a",@progbits
	.sectionflags	@""
	.align	4
.nv.constant0._ZN10layer_norm13ln_fwd_kernelINS_13Kernel_traitsIfffffjLj3072ELj1ELj1ELj4ELj16ENS_18Kernel_traits_baseILj3072EfffffjLj128EEEEELb1ELb1ELb1ELb1EEEvNS_9FwdParamsE:
	.zero		1128


//--------------------- SYMBOLS --------------------------

	.type		.nv.reservedSmem.offset0,@object
	.size		.nv.reservedSmem.offset0,0x4
	.type		.nv.reservedSmem.cap,@object
	.size		.nv.reservedSmem.cap,0x4
